	.target	sm_100a

	.elftype	@"ET_EXEC"


//--------------------- .note.nv.tkinfo           --------------------------
	.section	.note.nv.tkinfo,"",@"SHT_NOTE"
	.sectionflags	@"SHF_NOTE_NV_TKINFO"
	.tkinfo
        /*0018*/ 	.word	0x00000002
        /*0030*/ 	.string	""
        /*0030*/ 	.string	"ptxas"
        /*0030*/ 	.string	"Cuda compilation tools, release 13.0, V13.0.88"
        /*0030*/ 	.string	"Build cuda_13.0.r13.0/compiler.36424714_0"
        /*0030*/ 	.string	"-arch sm_100a -m 64 "



//--------------------- .note.nv.cuinfo           --------------------------
	.section	.note.nv.cuinfo,"",@"SHT_NOTE"
	.sectionflags	@"SHF_NOTE_NV_CUINFO"
        /*0018*/ 	.short	0x0002
        /*001a*/ 	.short	0x0064
        /*001c*/ 	.short	0x0082
	.zero		2


//--------------------- .nv.info                  --------------------------
	.section	.nv.info,"",@"SHT_CUDA_INFO"
	.align	4


	//----- nvinfo : EIATTR_REGCOUNT
	.align		4
        /*0000*/ 	.byte	0x04, 0x2f
        /*0002*/ 	.short	(.L_55 - .L_54)
	.align		4
.L_54:
        /*0004*/ 	.word	index@(_ZN2at6native29vectorized_elementwise_kernelILi8ENS0_13BinaryFunctorIhhhNS0_15binary_internal10MulFunctorIhEEEESt5arrayIPcLm3EEEEviT0_T1_)
        /*0008*/ 	.word	0x00000020


	//----- nvinfo : EIATTR_FRAME_SIZE
	.align		4
.L_55:
        /*000c*/ 	.byte	0x04, 0x11
        /*000e*/ 	.short	(.L_57 - .L_56)
	.align		4
.L_56:
        /*0010*/ 	.word	index@(_ZN2at6native29vectorized_elementwise_kernelILi8ENS0_13BinaryFunctorIhhhNS0_15binary_internal10MulFunctorIhEEEESt5arrayIPcLm3EEEEviT0_T1_)
        /*0014*/ 	.word	0x00000000


	//----- nvinfo : EIATTR_REGCOUNT
	.align		4
.L_57:
        /*0018*/ 	.byte	0x04, 0x2f
        /*001a*/ 	.short	(.L_59 - .L_58)
	.align		4
.L_58:
        /*001c*/ 	.word	index@(_ZN2at6native29vectorized_elementwise_kernelILi4ENS0_13BinaryFunctorIhhhNS0_15binary_internal10MulFunctorIhEEEESt5arrayIPcLm3EEEEviT0_T1_)
        /*0020*/ 	.word	0x00000020


	//----- nvinfo : EIATTR_FRAME_SIZE
	.align		4
.L_59:
        /*0024*/ 	.byte	0x04, 0x11
        /*0026*/ 	.short	(.L_61 - .L_60)
	.align		4
.L_60:
        /*0028*/ 	.word	index@(_ZN2at6native29vectorized_elementwise_kernelILi4ENS0_13BinaryFunctorIhhhNS0_15binary_internal10MulFunctorIhEEEESt5arrayIPcLm3EEEEviT0_T1_)
        /*002c*/ 	.word	0x00000000


	//----- nvinfo : EIATTR_REGCOUNT
	.align		4
.L_61:
        /*0030*/ 	.byte	0x04, 0x2f
        /*0032*/ 	.short	(.L_63 - .L_62)
	.align		4
.L_62:
        /*0034*/ 	.word	index@(_ZN2at6native29vectorized_elementwise_kernelILi2ENS0_13BinaryFunctorIhhhNS0_15binary_internal10MulFunctorIhEEEESt5arrayIPcLm3EEEEviT0_T1_)
        /*0038*/ 	.word	0x00000020


	//----- nvinfo : EIATTR_FRAME_SIZE
	.align		4
.L_63:
        /*003c*/ 	.byte	0x04, 0x11
        /*003e*/ 	.short	(.L_65 - .L_64)
	.align		4
.L_64:
        /*0040*/ 	.word	index@(_ZN2at6native29vectorized_elementwise_kernelILi2ENS0_13BinaryFunctorIhhhNS0_15binary_internal10MulFunctorIhEEEESt5arrayIPcLm3EEEEviT0_T1_)
        /*0044*/ 	.word	0x00000000


	//----- nvinfo : EIATTR_REGCOUNT
	.align		4
.L_65:
        /*0048*/ 	.byte	0x04, 0x2f
        /*004a*/ 	.short	(.L_67 - .L_66)
	.align		4
.L_66:
        /*004c*/ 	.word	index@(_ZN2at6native27unrolled_elementwise_kernelINS0_13BinaryFunctorIhhhNS0_15binary_internal10MulFunctorIhEEEESt5arrayIPcLm3EELi4E23TrivialOffsetCalculatorILi2EjESA_ILi1EjENS0_6memory15LoadWithoutCastENSD_16StoreWithoutCastEEEviT_T0_T2_T3_T4_T5_)
        /*0050*/ 	.word	0x0000001c


	//----- nvinfo : EIATTR_FRAME_SIZE
	.align		4
.L_67:
        /*0054*/ 	.byte	0x04, 0x11
        /*0056*/ 	.short	(.L_69 - .L_68)
	.align		4
.L_68:
        /*0058*/ 	.word	index@(_ZN2at6native27unrolled_elementwise_kernelINS0_13BinaryFunctorIhhhNS0_15binary_internal10MulFunctorIhEEEESt5arrayIPcLm3EELi4E23TrivialOffsetCalculatorILi2EjESA_ILi1EjENS0_6memory15LoadWithoutCastENSD_16StoreWithoutCastEEEviT_T0_T2_T3_T4_T5_)
        /*005c*/ 	.word	0x00000000


	//----- nvinfo : EIATTR_REGCOUNT
	.align		4
.L_69:
        /*0060*/ 	.byte	0x04, 0x2f
        /*0062*/ 	.short	(.L_71 - .L_70)
	.align		4
.L_70:
        /*0064*/ 	.word	index@(_ZN2at6native18elementwise_kernelILi128ELi4EZNS0_22gpu_kernel_impl_nocastINS0_13BinaryFunctorIhhhNS0_15binary_internal10MulFunctorIhEEEEEEvRNS_18TensorIteratorBaseERKT_EUliE_EEviT1_)
        /*0068*/ 	.word	0x00000014


	//----- nvinfo : EIATTR_FRAME_SIZE
	.align		4
.L_71:
        /*006c*/ 	.byte	0x04, 0x11
        /*006e*/ 	.short	(.L_73 - .L_72)
	.align		4
.L_72:
        /*0070*/ 	.word	index@(_ZN2at6native18elementwise_kernelILi128ELi4EZNS0_22gpu_kernel_impl_nocastINS0_13BinaryFunctorIhhhNS0_15binary_internal10MulFunctorIhEEEEEEvRNS_18TensorIteratorBaseERKT_EUliE_EEviT1_)
        /*0074*/ 	.word	0x00000000


	//----- nvinfo : EIATTR_REGCOUNT
	.align		4
.L_73:
        /*0078*/ 	.byte	0x04, 0x2f
        /*007a*/ 	.short	(.L_75 - .L_74)
	.align		4
.L_74:
        /*007c*/ 	.word	index@(_ZN2at6native27unrolled_elementwise_kernelINS0_13BinaryFunctorIhhhNS0_15binary_internal10MulFunctorIhEEEESt5arrayIPcLm3EELi4E23TrivialOffsetCalculatorILi2EjESA_ILi1EjENS0_6memory12LoadWithCastILi2EEENSD_13StoreWithCastILi1EEEEEviT_T0_T2_T3_T4_T5_)
        /*0080*/ 	.word	0x0000001f


	//----- nvinfo : EIATTR_FRAME_SIZE
	.align		4
.L_75:
        /*0084*/ 	.byte	0x04, 0x11
        /*0086*/ 	.short	(.L_77 - .L_76)
	.align		4
.L_76:
        /*0088*/ 	.word	index@(_ZN2at6native27unrolled_elementwise_kernelINS0_13BinaryFunctorIhhhNS0_15binary_internal10MulFunctorIhEEEESt5arrayIPcLm3EELi4E23TrivialOffsetCalculatorILi2EjESA_ILi1EjENS0_6memory12LoadWithCastILi2EEENSD_13StoreWithCastILi1EEEEEviT_T0_T2_T3_T4_T5_)
        /*008c*/ 	.word	0x00000000


	//----- nvinfo : EIATTR_REGCOUNT
	.align		4
.L_77:
        /*0090*/ 	.byte	0x04, 0x2f
        /*0092*/ 	.short	(.L_79 - .L_78)
	.align		4
.L_78:
        /*0094*/ 	.word	index@(_ZN2at6native18elementwise_kernelILi128ELi4EZNS0_15gpu_kernel_implINS0_13BinaryFunctorIhhhNS0_15binary_internal10MulFunctorIhEEEEEEvRNS_18TensorIteratorBaseERKT_EUliE_EEviT1_)
        /*0098*/ 	.word	0x00000018


	//----- nvinfo : EIATTR_FRAME_SIZE
	.align		4
.L_79:
        /*009c*/ 	.byte	0x04, 0x11
        /*009e*/ 	.short	(.L_81 - .L_80)
	.align		4
.L_80:
        /*00a0*/ 	.word	index@(_ZN2at6native18elementwise_kernelILi128ELi4EZNS0_15gpu_kernel_implINS0_13BinaryFunctorIhhhNS0_15binary_internal10MulFunctorIhEEEEEEvRNS_18TensorIteratorBaseERKT_EUliE_EEviT1_)
        /*00a4*/ 	.word	0x00000000


	//----- nvinfo : EIATTR_REGCOUNT
	.align		4
.L_81:
        /*00a8*/ 	.byte	0x04, 0x2f
        /*00aa*/ 	.short	(.L_83 - .L_82)
	.align		4
.L_82:
        /*00ac*/ 	.word	index@(_ZN2at6native29vectorized_elementwise_kernelILi8ENS0_13AUnaryFunctorIhhhNS0_15binary_internal10MulFunctorIhEEEESt5arrayIPcLm2EEEEviT0_T1_)
        /*00b0*/ 	.word	0x0000001e


	//----- nvinfo : EIATTR_FRAME_SIZE
	.align		4
.L_83:
        /*00b4*/ 	.byte	0x04, 0x11
        /*00b6*/ 	.short	(.L_85 - .L_84)
	.align		4
.L_84:
        /*00b8*/ 	.word	index@(_ZN2at6native29vectorized_elementwise_kernelILi8ENS0_13AUnaryFunctorIhhhNS0_15binary_internal10MulFunctorIhEEEESt5arrayIPcLm2EEEEviT0_T1_)
        /*00bc*/ 	.word	0x00000000


	//----- nvinfo : EIATTR_REGCOUNT
	.align		4
.L_85:
        /*00c0*/ 	.byte	0x04, 0x2f
        /*00c2*/ 	.short	(.L_87 - .L_86)
	.align		4
.L_86:
        /*00c4*/ 	.word	index@(_ZN2at6native29vectorized_elementwise_kernelILi4ENS0_13AUnaryFunctorIhhhNS0_15binary_internal10MulFunctorIhEEEESt5arrayIPcLm2EEEEviT0_T1_)
        /*00c8*/ 	.word	0x0000001e


	//----- nvinfo : EIATTR_FRAME_SIZE
	.align		4
.L_87:
        /*00cc*/ 	.byte	0x04, 0x11
        /*00ce*/ 	.short	(.L_89 - .L_88)
	.align		4
.L_88:
        /*00d0*/ 	.word	index@(_ZN2at6native29vectorized_elementwise_kernelILi4ENS0_13AUnaryFunctorIhhhNS0_15binary_internal10MulFunctorIhEEEESt5arrayIPcLm2EEEEviT0_T1_)
        /*00d4*/ 	.word	0x00000000


	//----- nvinfo : EIATTR_REGCOUNT
	.align		4
.L_89:
        /*00d8*/ 	.byte	0x04, 0x2f
        /*00da*/ 	.short	(.L_91 - .L_90)
	.align		4
.L_90:
        /*00dc*/ 	.word	index@(_ZN2at6native29vectorized_elementwise_kernelILi2ENS0_13AUnaryFunctorIhhhNS0_15binary_internal10MulFunctorIhEEEESt5arrayIPcLm2EEEEviT0_T1_)
        /*00e0*/ 	.word	0x0000001e


	//----- nvinfo : EIATTR_FRAME_SIZE
	.align		4
.L_91:
        /*00e4*/ 	.byte	0x04, 0x11
        /*00e6*/ 	.short	(.L_93 - .L_92)
	.align		4
.L_92:
        /*00e8*/ 	.word	index@(_ZN2at6native29vectorized_elementwise_kernelILi2ENS0_13AUnaryFunctorIhhhNS0_15binary_internal10MulFunctorIhEEEESt5arrayIPcLm2EEEEviT0_T1_)
        /*00ec*/ 	.word	0x00000000


	//----- nvinfo : EIATTR_REGCOUNT
	.align		4
.L_93:
        /*00f0*/ 	.byte	0x04, 0x2f
        /*00f2*/ 	.short	(.L_95 - .L_94)
	.align		4
.L_94:
        /*00f4*/ 	.word	index@(_ZN2at6native27unrolled_elementwise_kernelINS0_13AUnaryFunctorIhhhNS0_15binary_internal10MulFunctorIhEEEESt5arrayIPcLm2EELi4E23TrivialOffsetCalculatorILi1EjESB_NS0_6memory15LoadWithoutCastENSC_16StoreWithoutCastEEEviT_T0_T2_T3_T4_T5_)
        /*00f8*/ 	.word	0x00000016


	//----- nvinfo : EIATTR_FRAME_SIZE
	.align		4
.L_95:
        /*00fc*/ 	.byte	0x04, 0x11
        /*00fe*/ 	.short	(.L_97 - .L_96)
	.align		4
.L_96:
        /*0100*/ 	.word	index@(_ZN2at6native27unrolled_elementwise_kernelINS0_13AUnaryFunctorIhhhNS0_15binary_internal10MulFunctorIhEEEESt5arrayIPcLm2EELi4E23TrivialOffsetCalculatorILi1EjESB_NS0_6memory15LoadWithoutCastENSC_16StoreWithoutCastEEEviT_T0_T2_T3_T4_T5_)
        /*0104*/ 	.word	0x00000000


	//----- nvinfo : EIATTR_REGCOUNT
	.align		4
.L_97:
        /*0108*/ 	.byte	0x04, 0x2f
        /*010a*/ 	.short	(.L_99 - .L_98)
	.align		4
.L_98:
        /*010c*/ 	.word	index@(_ZN2at6native18elementwise_kernelILi128ELi4EZNS0_22gpu_kernel_impl_nocastINS0_13AUnaryFunctorIhhhNS0_15binary_internal10MulFunctorIhEEEEEEvRNS_18TensorIteratorBaseERKT_EUliE_EEviT1_)
        /*0110*/ 	.word	0x00000014


	//----- nvinfo : EIATTR_FRAME_SIZE
	.align		4
.L_99:
        /*0114*/ 	.byte	0x04, 0x11
        /*0116*/ 	.short	(.L_101 - .L_100)
	.align		4
.L_100:
        /*0118*/ 	.word	index@(_ZN2at6native18elementwise_kernelILi128ELi4EZNS0_22gpu_kernel_impl_nocastINS0_13AUnaryFunctorIhhhNS0_15binary_internal10MulFunctorIhEEEEEEvRNS_18TensorIteratorBaseERKT_EUliE_EEviT1_)
        /*011c*/ 	.word	0x00000000


	//----- nvinfo : EIATTR_REGCOUNT
	.align		4
.L_101:
        /*0120*/ 	.byte	0x04, 0x2f
        /*0122*/ 	.short	(.L_103 - .L_102)
	.align		4
.L_102:
        /*0124*/ 	.word	index@(_ZN2at6native27unrolled_elementwise_kernelINS0_13AUnaryFunctorIhhhNS0_15binary_internal10MulFunctorIhEEEESt5arrayIPcLm2EELi4E23TrivialOffsetCalculatorILi1EjESB_NS0_6memory12LoadWithCastILi1EEENSC_13StoreWithCastILi1EEEEEviT_T0_T2_T3_T4_T5_)
        /*0128*/ 	.word	0x0000001b


	//----- nvinfo : EIATTR_FRAME_SIZE
	.align		4
.L_103:
        /*012c*/ 	.byte	0x04, 0x11
        /*012e*/ 	.short	(.L_105 - .L_104)
	.align		4
.L_104:
        /*0130*/ 	.word	index@(_ZN2at6native27unrolled_elementwise_kernelINS0_13AUnaryFunctorIhhhNS0_15binary_internal10MulFunctorIhEEEESt5arrayIPcLm2EELi4E23TrivialOffsetCalculatorILi1EjESB_NS0_6memory12LoadWithCastILi1EEENSC_13StoreWithCastILi1EEEEEviT_T0_T2_T3_T4_T5_)
        /*0134*/ 	.word	0x00000000


	//----- nvinfo : EIATTR_REGCOUNT
	.align		4
.L_105:
        /*0138*/ 	.byte	0x04, 0x2f
        /*013a*/ 	.short	(.L_107 - .L_106)
	.align		4
.L_106:
        /*013c*/ 	.word	index@(_ZN2at6native18elementwise_kernelILi128ELi4EZNS0_15gpu_kernel_implINS0_13AUnaryFunctorIhhhNS0_15binary_internal10MulFunctorIhEEEEEEvRNS_18TensorIteratorBaseERKT_EUliE_EEviT1_)
        /*0140*/ 	.word	0x00000018


	//----- nvinfo : EIATTR_FRAME_SIZE
	.align		4
.L_107:
        /*0144*/ 	.byte	0x04, 0x11
        /*0146*/ 	.short	(.L_109 - .L_108)
	.align		4
.L_108:
        /*0148*/ 	.word	index@(_ZN2at6native18elementwise_kernelILi128ELi4EZNS0_15gpu_kernel_implINS0_13AUnaryFunctorIhhhNS0_15binary_internal10MulFunctorIhEEEEEEvRNS_18TensorIteratorBaseERKT_EUliE_EEviT1_)
        /*014c*/ 	.word	0x00000000


	//----- nvinfo : EIATTR_REGCOUNT
	.align		4
.L_109:
        /*0150*/ 	.byte	0x04, 0x2f
        /*0152*/ 	.short	(.L_111 - .L_110)
	.align		4
.L_110:
        /*0154*/ 	.word	index@(_ZN2at6native29vectorized_elementwise_kernelILi8ENS0_13BinaryFunctorIaaaNS0_15binary_internal10MulFunctorIaEEEESt5arrayIPcLm3EEEEviT0_T1_)
        /*0158*/ 	.word	0x00000020


	//----- nvinfo : EIATTR_FRAME_SIZE
	.align		4
.L_111:
        /*015c*/ 	.byte	0x04, 0x11
        /*015e*/ 	.short	(.L_113 - .L_112)
	.align		4
.L_112:
        /*0160*/ 	.word	index@(_ZN2at6native29vectorized_elementwise_kernelILi8ENS0_13BinaryFunctorIaaaNS0_15binary_internal10MulFunctorIaEEEESt5arrayIPcLm3EEEEviT0_T1_)
        /*0164*/ 	.word	0x00000000


	//----- nvinfo : EIATTR_REGCOUNT
	.align		4
.L_113:
        /*0168*/ 	.byte	0x04, 0x2f
        /*016a*/ 	.short	(.L_115 - .L_114)
	.align		4
.L_114:
        /*016c*/ 	.word	index@(_ZN2at6native29vectorized_elementwise_kernelILi4ENS0_13BinaryFunctorIaaaNS0_15binary_internal10MulFunctorIaEEEESt5arrayIPcLm3EEEEviT0_T1_)
        /*0170*/ 	.word	0x00000020


	//----- nvinfo : EIATTR_FRAME_SIZE
	.align		4
.L_115:
        /*0174*/ 	.byte	0x04, 0x11
        /*0176*/ 	.short	(.L_117 - .L_116)
	.align		4
.L_116:
        /*0178*/ 	.word	index@(_ZN2at6native29vectorized_elementwise_kernelILi4ENS0_13BinaryFunctorIaaaNS0_15binary_internal10MulFunctorIaEEEESt5arrayIPcLm3EEEEviT0_T1_)
        /*017c*/ 	.word	0x00000000


	//----- nvinfo : EIATTR_REGCOUNT
	.align		4
.L_117:
        /*0180*/ 	.byte	0x04, 0x2f
        /*0182*/ 	.short	(.L_119 - .L_118)
	.align		4
.L_118:
        /*0184*/ 	.word	index@(_ZN2at6native29vectorized_elementwise_kernelILi2ENS0_13BinaryFunctorIaaaNS0_15binary_internal10MulFunctorIaEEEESt5arrayIPcLm3EEEEviT0_T1_)
        /*0188*/ 	.word	0x00000020


	//----- nvinfo : EIATTR_FRAME_SIZE
	.align		4
.L_119:
        /*018c*/ 	.byte	0x04, 0x11
        /*018e*/ 	.short	(.L_121 - .L_120)
	.align		4
.L_120:
        /*0190*/ 	.word	index@(_ZN2at6native29vectorized_elementwise_kernelILi2ENS0_13BinaryFunctorIaaaNS0_15binary_internal10MulFunctorIaEEEESt5arrayIPcLm3EEEEviT0_T1_)
        /*0194*/ 	.word	0x00000000


	//----- nvinfo : EIATTR_REGCOUNT
	.align		4
.L_121:
        /*0198*/ 	.byte	0x04, 0x2f
        /*019a*/ 	.short	(.L_123 - .L_122)
	.align		4
.L_122:
        /*019c*/ 	.word	index@(_ZN2at6native27unrolled_elementwise_kernelINS0_13BinaryFunctorIaaaNS0_15binary_internal10MulFunctorIaEEEESt5arrayIPcLm3EELi4E23TrivialOffsetCalculatorILi2EjESA_ILi1EjENS0_6memory15LoadWithoutCastENSD_16StoreWithoutCastEEEviT_T0_T2_T3_T4_T5_)
        /*01a0*/ 	.word	0x0000001c


	//----- nvinfo : EIATTR_FRAME_SIZE
	.align		4
.L_123:
        /*01a4*/ 	.byte	0x04, 0x11
        /*01a6*/ 	.short	(.L_125 - .L_124)
	.align		4
.L_124:
        /*01a8*/ 	.word	index@(_ZN2at6native27unrolled_elementwise_kernelINS0_13BinaryFunctorIaaaNS0_15binary_internal10MulFunctorIaEEEESt5arrayIPcLm3EELi4E23TrivialOffsetCalculatorILi2EjESA_ILi1EjENS0_6memory15LoadWithoutCastENSD_16StoreWithoutCastEEEviT_T0_T2_T3_T4_T5_)
        /*01ac*/ 	.word	0x00000000


	//----- nvinfo : EIATTR_REGCOUNT
	.align		4
.L_125:
        /*01b0*/ 	.byte	0x04, 0x2f
        /*01b2*/ 	.short	(.L_127 - .L_126)
	.align		4
.L_126:
        /*01b4*/ 	.word	index@(_ZN2at6native18elementwise_kernelILi128ELi4EZNS0_22gpu_kernel_impl_nocastINS0_13BinaryFunctorIaaaNS0_15binary_internal10MulFunctorIaEEEEEEvRNS_18TensorIteratorBaseERKT_EUliE_EEviT1_)
        /*01b8*/ 	.word	0x00000014


	//----- nvinfo : EIATTR_FRAME_SIZE
	.align		4
.L_127:
        /*01bc*/ 	.byte	0x04, 0x11
        /*01be*/ 	.short	(.L_129 - .L_128)
	.align		4
.L_128:
        /*01c0*/ 	.word	index@(_ZN2at6native18elementwise_kernelILi128ELi4EZNS0_22gpu_kernel_impl_nocastINS0_13BinaryFunctorIaaaNS0_15binary_internal10MulFunctorIaEEEEEEvRNS_18TensorIteratorBaseERKT_EUliE_EEviT1_)
        /*01c4*/ 	.word	0x00000000


	//----- nvinfo : EIATTR_REGCOUNT
	.align		4
.L_129:
        /*01c8*/ 	.byte	0x04, 0x2f
        /*01ca*/ 	.short	(.L_131 - .L_130)
	.align		4
.L_130:
        /*01cc*/ 	.word	index@(_ZN2at6native27unrolled_elementwise_kernelINS0_13BinaryFunctorIaaaNS0_15binary_internal10MulFunctorIaEEEESt5arrayIPcLm3EELi4E23TrivialOffsetCalculatorILi2EjESA_ILi1EjENS0_6memory12LoadWithCastILi2EEENSD_13StoreWithCastILi1EEEEEviT_T0_T2_T3_T4_T5_)
        /*01d0*/ 	.word	0x0000001f


	//----- nvinfo : EIATTR_FRAME_SIZE
	.align		4
.L_131:
        /*01d4*/ 	.byte	0x04, 0x11
        /*01d6*/ 	.short	(.L_133 - .L_132)
	.align		4
.L_132:
        /*01d8*/ 	.word	index@(_ZN2at6native27unrolled_elementwise_kernelINS0_13BinaryFunctorIaaaNS0_15binary_internal10MulFunctorIaEEEESt5arrayIPcLm3EELi4E23TrivialOffsetCalculatorILi2EjESA_ILi1EjENS0_6memory12LoadWithCastILi2EEENSD_13StoreWithCastILi1EEEEEviT_T0_T2_T3_T4_T5_)
        /*01dc*/ 	.word	0x00000000


	//----- nvinfo : EIATTR_REGCOUNT
	.align		4
.L_133:
        /*01e0*/ 	.byte	0x04, 0x2f
        /*01e2*/ 	.short	(.L_135 - .L_134)
	.align		4
.L_134:
        /*01e4*/ 	.word	index@(_ZN2at6native18elementwise_kernelILi128ELi4EZNS0_15gpu_kernel_implINS0_13BinaryFunctorIaaaNS0_15binary_internal10MulFunctorIaEEEEEEvRNS_18TensorIteratorBaseERKT_EUliE_EEviT1_)
        /*01e8*/ 	.word	0x00000018


	//----- nvinfo : EIATTR_FRAME_SIZE
	.align		4
.L_135:
        /*01ec*/ 	.byte	0x04, 0x11
        /*01ee*/ 	.short	(.L_137 - .L_136)
	.align		4
.L_136:
        /*01f0*/ 	.word	index@(_ZN2at6native18elementwise_kernelILi128ELi4EZNS0_15gpu_kernel_implINS0_13BinaryFunctorIaaaNS0_15binary_internal10MulFunctorIaEEEEEEvRNS_18TensorIteratorBaseERKT_EUliE_EEviT1_)
        /*01f4*/ 	.word	0x00000000


	//----- nvinfo : EIATTR_REGCOUNT
	.align		4
.L_137:
        /*01f8*/ 	.byte	0x04, 0x2f
        /*01fa*/ 	.short	(.L_139 - .L_138)
	.align		4
.L_138:
        /*01fc*/ 	.word	index@(_ZN2at6native29vectorized_elementwise_kernelILi8ENS0_13AUnaryFunctorIaaaNS0_15binary_internal10MulFunctorIaEEEESt5arrayIPcLm2EEEEviT0_T1_)
        /*0200*/ 	.word	0x0000001e


	//----- nvinfo : EIATTR_FRAME_SIZE
	.align		4
.L_139:
        /*0204*/ 	.byte	0x04, 0x11
        /*0206*/ 	.short	(.L_141 - .L_140)
	.align		4
.L_140:
        /*0208*/ 	.word	index@(_ZN2at6native29vectorized_elementwise_kernelILi8ENS0_13AUnaryFunctorIaaaNS0_15binary_internal10MulFunctorIaEEEESt5arrayIPcLm2EEEEviT0_T1_)
        /*020c*/ 	.word	0x00000000


	//----- nvinfo : EIATTR_REGCOUNT
	.align		4
.L_141:
        /*0210*/ 	.byte	0x04, 0x2f
        /*0212*/ 	.short	(.L_143 - .L_142)
	.align		4
.L_142:
        /*0214*/ 	.word	index@(_ZN2at6native29vectorized_elementwise_kernelILi4ENS0_13AUnaryFunctorIaaaNS0_15binary_internal10MulFunctorIaEEEESt5arrayIPcLm2EEEEviT0_T1_)
        /*0218*/ 	.word	0x0000001e


	//----- nvinfo : EIATTR_FRAME_SIZE
	.align		4
.L_143:
        /*021c*/ 	.byte	0x04, 0x11
        /*021e*/ 	.short	(.L_145 - .L_144)
	.align		4
.L_144:
        /*0220*/ 	.word	index@(_ZN2at6native29vectorized_elementwise_kernelILi4ENS0_13AUnaryFunctorIaaaNS0_15binary_internal10MulFunctorIaEEEESt5arrayIPcLm2EEEEviT0_T1_)
        /*0224*/ 	.word	0x00000000


	//----- nvinfo : EIATTR_REGCOUNT
	.align		4
.L_145:
        /*0228*/ 	.byte	0x04, 0x2f
        /*022a*/ 	.short	(.L_147 - .L_146)
	.align		4
.L_146:
        /*022c*/ 	.word	index@(_ZN2at6native29vectorized_elementwise_kernelILi2ENS0_13AUnaryFunctorIaaaNS0_15binary_internal10MulFunctorIaEEEESt5arrayIPcLm2EEEEviT0_T1_)
        /*0230*/ 	.word	0x0000001e


	//----- nvinfo : EIATTR_FRAME_SIZE
	.align		4
.L_147:
        /*0234*/ 	.byte	0x04, 0x11
        /*0236*/ 	.short	(.L_149 - .L_148)
	.align		4
.L_148:
        /*0238*/ 	.word	index@(_ZN2at6native29vectorized_elementwise_kernelILi2ENS0_13AUnaryFunctorIaaaNS0_15binary_internal10MulFunctorIaEEEESt5arrayIPcLm2EEEEviT0_T1_)
        /*023c*/ 	.word	0x00000000


	//----- nvinfo : EIATTR_REGCOUNT
	.align		4
.L_149:
        /*0240*/ 	.byte	0x04, 0x2f
        /*0242*/ 	.short	(.L_151 - .L_150)
	.align		4
.L_150:
        /*0244*/ 	.word	index@(_ZN2at6native27unrolled_elementwise_kernelINS0_13AUnaryFunctorIaaaNS0_15binary_internal10MulFunctorIaEEEESt5arrayIPcLm2EELi4E23TrivialOffsetCalculatorILi1EjESB_NS0_6memory15LoadWithoutCastENSC_16StoreWithoutCastEEEviT_T0_T2_T3_T4_T5_)
        /*0248*/ 	.word	0x00000016


	//----- nvinfo : EIATTR_FRAME_SIZE
	.align		4
.L_151:
        /*024c*/ 	.byte	0x04, 0x11
        /*024e*/ 	.short	(.L_153 - .L_152)
	.align		4
.L_152:
        /*0250*/ 	.word	index@(_ZN2at6native27unrolled_elementwise_kernelINS0_13AUnaryFunctorIaaaNS0_15binary_internal10MulFunctorIaEEEESt5arrayIPcLm2EELi4E23TrivialOffsetCalculatorILi1EjESB_NS0_6memory15LoadWithoutCastENSC_16StoreWithoutCastEEEviT_T0_T2_T3_T4_T5_)
        /*0254*/ 	.word	0x00000000


	//----- nvinfo : EIATTR_REGCOUNT
	.align		4
.L_153:
        /*0258*/ 	.byte	0x04, 0x2f
        /*025a*/ 	.short	(.L_155 - .L_154)
	.align		4
.L_154:
        /*025c*/ 	.word	index@(_ZN2at6native18elementwise_kernelILi128ELi4EZNS0_22gpu_kernel_impl_nocastINS0_13AUnaryFunctorIaaaNS0_15binary_internal10MulFunctorIaEEEEEEvRNS_18TensorIteratorBaseERKT_EUliE_EEviT1_)
        /*0260*/ 	.word	0x00000014


	//----- nvinfo : EIATTR_FRAME_SIZE
	.align		4
.L_155:
        /*0264*/ 	.byte	0x04, 0x11
        /*0266*/ 	.short	(.L_157 - .L_156)
	.align		4
.L_156:
        /*0268*/ 	.word	index@(_ZN2at6native18elementwise_kernelILi128ELi4EZNS0_22gpu_kernel_impl_nocastINS0_13AUnaryFunctorIaaaNS0_15binary_internal10MulFunctorIaEEEEEEvRNS_18TensorIteratorBaseERKT_EUliE_EEviT1_)
        /*026c*/ 	.word	0x00000000


	//----- nvinfo : EIATTR_REGCOUNT
	.align		4
.L_157:
        /*0270*/ 	.byte	0x04, 0x2f
        /*0272*/ 	.short	(.L_159 - .L_158)
	.align		4
.L_158:
        /*0274*/ 	.word	index@(_ZN2at6native27unrolled_elementwise_kernelINS0_13AUnaryFunctorIaaaNS0_15binary_internal10MulFunctorIaEEEESt5arrayIPcLm2EELi4E23TrivialOffsetCalculatorILi1EjESB_NS0_6memory12LoadWithCastILi1EEENSC_13StoreWithCastILi1EEEEEviT_T0_T2_T3_T4_T5_)
        /*0278*/ 	.word	0x0000001b


	//----- nvinfo : EIATTR_FRAME_SIZE
	.align		4
.L_159:
        /*027c*/ 	.byte	0x04, 0x11
        /*027e*/ 	.short	(.L_161 - .L_160)
	.align		4
.L_160:
        /*0280*/ 	.word	index@(_ZN2at6native27unrolled_elementwise_kernelINS0_13AUnaryFunctorIaaaNS0_15binary_internal10MulFunctorIaEEEESt5arrayIPcLm2EELi4E23TrivialOffsetCalculatorILi1EjESB_NS0_6memory12LoadWithCastILi1EEENSC_13StoreWithCastILi1EEEEEviT_T0_T2_T3_T4_T5_)
        /*0284*/ 	.word	0x00000000


	//----- nvinfo : EIATTR_REGCOUNT
	.align		4
.L_161:
        /*0288*/ 	.byte	0x04, 0x2f
        /*028a*/ 	.short	(.L_163 - .L_162)
	.align		4
.L_162:
        /*028c*/ 	.word	index@(_ZN2at6native18elementwise_kernelILi128ELi4EZNS0_15gpu_kernel_implINS0_13AUnaryFunctorIaaaNS0_15binary_internal10MulFunctorIaEEEEEEvRNS_18TensorIteratorBaseERKT_EUliE_EEviT1_)
        /*0290*/ 	.word	0x00000018


	//----- nvinfo : EIATTR_FRAME_SIZE
	.align		4
.L_163:
        /*0294*/ 	.byte	0x04, 0x11
        /*0296*/ 	.short	(.L_165 - .L_164)
	.align		4
.L_164:
        /*0298*/ 	.word	index@(_ZN2at6native18elementwise_kernelILi128ELi4EZNS0_15gpu_kernel_implINS0_13AUnaryFunctorIaaaNS0_15binary_internal10MulFunctorIaEEEEEEvRNS_18TensorIteratorBaseERKT_EUliE_EEviT1_)
        /*029c*/ 	.word	0x00000000


	//----- nvinfo : EIATTR_REGCOUNT
	.align		4
.L_165:
        /*02a0*/ 	.byte	0x04, 0x2f
        /*02a2*/ 	.short	(.L_167 - .L_166)
	.align		4
.L_166:
        /*02a4*/ 	.word	index@(_ZN2at6native29vectorized_elementwise_kernelILi8ENS0_13BinaryFunctorIiiiNS0_15binary_internal10MulFunctorIiEEEESt5arrayIPcLm3EEEEviT0_T1_)
        /*02a8*/ 	.word	0x00000020


	//----- nvinfo : EIATTR_FRAME_SIZE
	.align		4
.L_167:
        /*02ac*/ 	.byte	0x04, 0x11
        /*02ae*/ 	.short	(.L_169 - .L_168)
	.align		4
.L_168:
        /*02b0*/ 	.word	index@(_ZN2at6native29vectorized_elementwise_kernelILi8ENS0_13BinaryFunctorIiiiNS0_15binary_internal10MulFunctorIiEEEESt5arrayIPcLm3EEEEviT0_T1_)
        /*02b4*/ 	.word	0x00000000


	//----- nvinfo : EIATTR_REGCOUNT
	.align		4
.L_169:
        /*02b8*/ 	.byte	0x04, 0x2f
        /*02ba*/ 	.short	(.L_171 - .L_170)
	.align		4
.L_170:
        /*02bc*/ 	.word	index@(_ZN2at6native29vectorized_elementwise_kernelILi4ENS0_13BinaryFunctorIiiiNS0_15binary_internal10MulFunctorIiEEEESt5arrayIPcLm3EEEEviT0_T1_)
        /*02c0*/ 	.word	0x00000020


	//----- nvinfo : EIATTR_FRAME_SIZE
	.align		4
.L_171:
        /*02c4*/ 	.byte	0x04, 0x11
        /*02c6*/ 	.short	(.L_173 - .L_172)
	.align		4
.L_172:
        /*02c8*/ 	.word	index@(_ZN2at6native29vectorized_elementwise_kernelILi4ENS0_13BinaryFunctorIiiiNS0_15binary_internal10MulFunctorIiEEEESt5arrayIPcLm3EEEEviT0_T1_)
        /*02cc*/ 	.word	0x00000000


	//----- nvinfo : EIATTR_REGCOUNT
	.align		4
.L_173:
        /*02d0*/ 	.byte	0x04, 0x2f
        /*02d2*/ 	.short	(.L_175 - .L_174)
	.align		4
.L_174:
        /*02d4*/ 	.word	index@(_ZN2at6native29vectorized_elementwise_kernelILi2ENS0_13BinaryFunctorIiiiNS0_15binary_internal10MulFunctorIiEEEESt5arrayIPcLm3EEEEviT0_T1_)
        /*02d8*/ 	.word	0x00000020


	//----- nvinfo : EIATTR_FRAME_SIZE
	.align		4
.L_175:
        /*02dc*/ 	.byte	0x04, 0x11
        /*02de*/ 	.short	(.L_177 - .L_176)
	.align		4
.L_176:
        /*02e0*/ 	.word	index@(_ZN2at6native29vectorized_elementwise_kernelILi2ENS0_13BinaryFunctorIiiiNS0_15binary_internal10MulFunctorIiEEEESt5arrayIPcLm3EEEEviT0_T1_)
        /*02e4*/ 	.word	0x00000000


	//----- nvinfo : EIATTR_REGCOUNT
	.align		4
.L_177:
        /*02e8*/ 	.byte	0x04, 0x2f
        /*02ea*/ 	.short	(.L_179 - .L_178)
	.align		4
.L_178:
        /*02ec*/ 	.word	index@(_ZN2at6native27unrolled_elementwise_kernelINS0_13BinaryFunctorIiiiNS0_15binary_internal10MulFunctorIiEEEESt5arrayIPcLm3EELi4E23TrivialOffsetCalculatorILi2EjESA_ILi1EjENS0_6memory15LoadWithoutCastENSD_16StoreWithoutCastEEEviT_T0_T2_T3_T4_T5_)
        /*02f0*/ 	.word	0x0000001e


	//----- nvinfo : EIATTR_FRAME_SIZE
	.align		4
.L_179:
        /*02f4*/ 	.byte	0x04, 0x11
        /*02f6*/ 	.short	(.L_181 - .L_180)
	.align		4
.L_180:
        /*02f8*/ 	.word	index@(_ZN2at6native27unrolled_elementwise_kernelINS0_13BinaryFunctorIiiiNS0_15binary_internal10MulFunctorIiEEEESt5arrayIPcLm3EELi4E23TrivialOffsetCalculatorILi2EjESA_ILi1EjENS0_6memory15LoadWithoutCastENSD_16StoreWithoutCastEEEviT_T0_T2_T3_T4_T5_)
        /*02fc*/ 	.word	0x00000000


	//----- nvinfo : EIATTR_REGCOUNT
	.align		4
.L_181:
        /*0300*/ 	.byte	0x04, 0x2f
        /*0302*/ 	.short	(.L_183 - .L_182)
	.align		4
.L_182:
        /*0304*/ 	.word	index@(_ZN2at6native18elementwise_kernelILi128ELi2EZNS0_22gpu_kernel_impl_nocastINS0_13BinaryFunctorIiiiNS0_15binary_internal10MulFunctorIiEEEEEEvRNS_18TensorIteratorBaseERKT_EUliE_EEviT1_)
        /*0308*/ 	.word	0x00000014


	//----- nvinfo : EIATTR_FRAME_SIZE
	.align		4
.L_183:
        /*030c*/ 	.byte	0x04, 0x11
        /*030e*/ 	.short	(.L_185 - .L_184)
	.align		4
.L_184:
        /*0310*/ 	.word	index@(_ZN2at6native18elementwise_kernelILi128ELi2EZNS0_22gpu_kernel_impl_nocastINS0_13BinaryFunctorIiiiNS0_15binary_internal10MulFunctorIiEEEEEEvRNS_18TensorIteratorBaseERKT_EUliE_EEviT1_)
        /*0314*/ 	.word	0x00000000


	//----- nvinfo : EIATTR_REGCOUNT
	.align		4
.L_185:
        /*0318*/ 	.byte	0x04, 0x2f
        /*031a*/ 	.short	(.L_187 - .L_186)
	.align		4
.L_186:
        /*031c*/ 	.word	index@(_ZN2at6native27unrolled_elementwise_kernelINS0_13BinaryFunctorIiiiNS0_15binary_internal10MulFunctorIiEEEESt5arrayIPcLm3EELi4E23TrivialOffsetCalculatorILi2EjESA_ILi1EjENS0_6memory12LoadWithCastILi2EEENSD_13StoreWithCastILi1EEEEEviT_T0_T2_T3_T4_T5_)
        /*0320*/ 	.word	0x00000020


	//----- nvinfo : EIATTR_FRAME_SIZE
	.align		4
.L_187:
        /*0324*/ 	.byte	0x04, 0x11
        /*0326*/ 	.short	(.L_189 - .L_188)
	.align		4
.L_188:
        /*0328*/ 	.word	index@(_ZN2at6native27unrolled_elementwise_kernelINS0_13BinaryFunctorIiiiNS0_15binary_internal10MulFunctorIiEEEESt5arrayIPcLm3EELi4E23TrivialOffsetCalculatorILi2EjESA_ILi1EjENS0_6memory12LoadWithCastILi2EEENSD_13StoreWithCastILi1EEEEEviT_T0_T2_T3_T4_T5_)
        /*032c*/ 	.word	0x00000000


	//----- nvinfo : EIATTR_REGCOUNT
	.align		4
.L_189:
        /*0330*/ 	.byte	0x04, 0x2f
        /*0332*/ 	.short	(.L_191 - .L_190)
	.align		4
.L_190:
        /*0334*/ 	.word	index@(_ZN2at6native18elementwise_kernelILi128ELi4EZNS0_15gpu_kernel_implINS0_13BinaryFunctorIiiiNS0_15binary_internal10MulFunctorIiEEEEEEvRNS_18TensorIteratorBaseERKT_EUliE_EEviT1_)
        /*0338*/ 	.word	0x00000018


	//----- nvinfo : EIATTR_FRAME_SIZE
	.align		4
.L_191:
        /*033c*/ 	.byte	0x04, 0x11
        /*033e*/ 	.short	(.L_193 - .L_192)
	.align		4
.L_192:
        /*0340*/ 	.word	index@(_ZN2at6native18elementwise_kernelILi128ELi4EZNS0_15gpu_kernel_implINS0_13BinaryFunctorIiiiNS0_15binary_internal10MulFunctorIiEEEEEEvRNS_18TensorIteratorBaseERKT_EUliE_EEviT1_)
        /*0344*/ 	.word	0x00000000


	//----- nvinfo : EIATTR_REGCOUNT
	.align		4
.L_193:
        /*0348*/ 	.byte	0x04, 0x2f
        /*034a*/ 	.short	(.L_195 - .L_194)
	.align		4
.L_194:
        /*034c*/ 	.word	index@(_ZN2at6native29vectorized_elementwise_kernelILi8ENS0_13AUnaryFunctorIiiiNS0_15binary_internal10MulFunctorIiEEEESt5arrayIPcLm2EEEEviT0_T1_)
        /*0350*/ 	.word	0x00000020


	//----- nvinfo : EIATTR_FRAME_SIZE
	.align		4
.L_195:
        /*0354*/ 	.byte	0x04, 0x11
        /*0356*/ 	.short	(.L_197 - .L_196)
	.align		4
.L_196:
        /*0358*/ 	.word	index@(_ZN2at6native29vectorized_elementwise_kernelILi8ENS0_13AUnaryFunctorIiiiNS0_15binary_internal10MulFunctorIiEEEESt5arrayIPcLm2EEEEviT0_T1_)
        /*035c*/ 	.word	0x00000000


	//----- nvinfo : EIATTR_REGCOUNT
	.align		4
.L_197:
        /*0360*/ 	.byte	0x04, 0x2f
        /*0362*/ 	.short	(.L_199 - .L_198)
	.align		4
.L_198:
        /*0364*/ 	.word	index@(_ZN2at6native29vectorized_elementwise_kernelILi4ENS0_13AUnaryFunctorIiiiNS0_15binary_internal10MulFunctorIiEEEESt5arrayIPcLm2EEEEviT0_T1_)
        /*0368*/ 	.word	0x00000020


	//----- nvinfo : EIATTR_FRAME_SIZE
	.align		4
.L_199:
        /*036c*/ 	.byte	0x04, 0x11
        /*036e*/ 	.short	(.L_201 - .L_200)
	.align		4
.L_200:
        /*0370*/ 	.word	index@(_ZN2at6native29vectorized_elementwise_kernelILi4ENS0_13AUnaryFunctorIiiiNS0_15binary_internal10MulFunctorIiEEEESt5arrayIPcLm2EEEEviT0_T1_)
        /*0374*/ 	.word	0x00000000


	//----- nvinfo : EIATTR_REGCOUNT
	.align		4
.L_201:
        /*0378*/ 	.byte	0x04, 0x2f
        /*037a*/ 	.short	(.L_203 - .L_202)
	.align		4
.L_202:
        /*037c*/ 	.word	index@(_ZN2at6native29vectorized_elementwise_kernelILi2ENS0_13AUnaryFunctorIiiiNS0_15binary_internal10MulFunctorIiEEEESt5arrayIPcLm2EEEEviT0_T1_)
        /*0380*/ 	.word	0x00000020


	//----- nvinfo : EIATTR_FRAME_SIZE
	.align		4
.L_203:
        /*0384*/ 	.byte	0x04, 0x11
        /*0386*/ 	.short	(.L_205 - .L_204)
	.align		4
.L_204:
        /*0388*/ 	.word	index@(_ZN2at6native29vectorized_elementwise_kernelILi2ENS0_13AUnaryFunctorIiiiNS0_15binary_internal10MulFunctorIiEEEESt5arrayIPcLm2EEEEviT0_T1_)
        /*038c*/ 	.word	0x00000000


	//----- nvinfo : EIATTR_REGCOUNT
	.align		4
.L_205:
        /*0390*/ 	.byte	0x04, 0x2f
        /*0392*/ 	.short	(.L_207 - .L_206)
	.align		4
.L_206:
        /*0394*/ 	.word	index@(_ZN2at6native27unrolled_elementwise_kernelINS0_13AUnaryFunctorIiiiNS0_15binary_internal10MulFunctorIiEEEESt5arrayIPcLm2EELi4E23TrivialOffsetCalculatorILi1EjESB_NS0_6memory15LoadWithoutCastENSC_16StoreWithoutCastEEEviT_T0_T2_T3_T4_T5_)
        /*0398*/ 	.word	0x00000016


	//----- nvinfo : EIATTR_FRAME_SIZE
	.align		4
.L_207:
        /*039c*/ 	.byte	0x04, 0x11
        /*039e*/ 	.short	(.L_209 - .L_208)
	.align		4
.L_208:
        /*03a0*/ 	.word	index@(_ZN2at6native27unrolled_elementwise_kernelINS0_13AUnaryFunctorIiiiNS0_15binary_internal10MulFunctorIiEEEESt5arrayIPcLm2EELi4E23TrivialOffsetCalculatorILi1EjESB_NS0_6memory15LoadWithoutCastENSC_16StoreWithoutCastEEEviT_T0_T2_T3_T4_T5_)
        /*03a4*/ 	.word	0x00000000


	//----- nvinfo : EIATTR_REGCOUNT
	.align		4
.L_209:
        /*03a8*/ 	.byte	0x04, 0x2f
        /*03aa*/ 	.short	(.L_211 - .L_210)
	.align		4
.L_210:
        /*03ac*/ 	.word	index@(_ZN2at6native18elementwise_kernelILi128ELi2EZNS0_22gpu_kernel_impl_nocastINS0_13AUnaryFunctorIiiiNS0_15binary_internal10MulFunctorIiEEEEEEvRNS_18TensorIteratorBaseERKT_EUliE_EEviT1_)
        /*03b0*/ 	.word	0x00000014


	//----- nvinfo : EIATTR_FRAME_SIZE
	.align		4
.L_211:
        /*03b4*/ 	.byte	0x04, 0x11
        /*03b6*/ 	.short	(.L_213 - .L_212)
	.align		4
.L_212:
        /*03b8*/ 	.word	index@(_ZN2at6native18elementwise_kernelILi128ELi2EZNS0_22gpu_kernel_impl_nocastINS0_13AUnaryFunctorIiiiNS0_15binary_internal10MulFunctorIiEEEEEEvRNS_18TensorIteratorBaseERKT_EUliE_EEviT1_)
        /*03bc*/ 	.word	0x00000000


	//----- nvinfo : EIATTR_REGCOUNT
	.align		4
.L_213:
        /*03c0*/ 	.byte	0x04, 0x2f
        /*03c2*/ 	.short	(.L_215 - .L_214)
	.align		4
.L_214:
        /*03c4*/ 	.word	index@(_ZN2at6native27unrolled_elementwise_kernelINS0_13AUnaryFunctorIiiiNS0_15binary_internal10MulFunctorIiEEEESt5arrayIPcLm2EELi4E23TrivialOffsetCalculatorILi1EjESB_NS0_6memory12LoadWithCastILi1EEENSC_13StoreWithCastILi1EEEEEviT_T0_T2_T3_T4_T5_)
        /*03c8*/ 	.word	0x0000001d


	//----- nvinfo : EIATTR_FRAME_SIZE
	.align		4
.L_215:
        /*03cc*/ 	.byte	0x04, 0x11
        /*03ce*/ 	.short	(.L_217 - .L_216)
	.align		4
.L_216:
        /*03d0*/ 	.word	index@(_ZN2at6native27unrolled_elementwise_kernelINS0_13AUnaryFunctorIiiiNS0_15binary_internal10MulFunctorIiEEEESt5arrayIPcLm2EELi4E23TrivialOffsetCalculatorILi1EjESB_NS0_6memory12LoadWithCastILi1EEENSC_13StoreWithCastILi1EEEEEviT_T0_T2_T3_T4_T5_)
        /*03d4*/ 	.word	0x00000000


	//----- nvinfo : EIATTR_REGCOUNT
	.align		4
.L_217:
        /*03d8*/ 	.byte	0x04, 0x2f
        /*03da*/ 	.short	(.L_219 - .L_218)
	.align		4
.L_218:
        /*03dc*/ 	.word	index@(_ZN2at6native18elementwise_kernelILi128ELi4EZNS0_15gpu_kernel_implINS0_13AUnaryFunctorIiiiNS0_15binary_internal10MulFunctorIiEEEEEEvRNS_18TensorIteratorBaseERKT_EUliE_EEviT1_)
        /*03e0*/ 	.word	0x00000018


	//----- nvinfo : EIATTR_FRAME_SIZE
	.align		4
.L_219:
        /*03e4*/ 	.byte	0x04, 0x11
        /*03e6*/ 	.short	(.L_221 - .L_220)
	.align		4
.L_220:
        /*03e8*/ 	.word	index@(_ZN2at6native18elementwise_kernelILi128ELi4EZNS0_15gpu_kernel_implINS0_13AUnaryFunctorIiiiNS0_15binary_internal10MulFunctorIiEEEEEEvRNS_18TensorIteratorBaseERKT_EUliE_EEviT1_)
        /*03ec*/ 	.word	0x00000000


	//----- nvinfo : EIATTR_REGCOUNT
	.align		4
.L_221:
        /*03f0*/ 	.byte	0x04, 0x2f
        /*03f2*/ 	.short	(.L_223 - .L_222)
	.align		4
.L_222:
        /*03f4*/ 	.word	index@(_ZN2at6native29vectorized_elementwise_kernelILi8ENS0_13BinaryFunctorIlllNS0_15binary_internal10MulFunctorIlEEEESt5arrayIPcLm3EEEEviT0_T1_)
        /*03f8*/ 	.word	0x00000028


	//----- nvinfo : EIATTR_FRAME_SIZE
	.align		4
.L_223:
        /*03fc*/ 	.byte	0x04, 0x11
        /*03fe*/ 	.short	(.L_225 - .L_224)
	.align		4
.L_224:
        /*0400*/ 	.word	index@(_ZN2at6native29vectorized_elementwise_kernelILi8ENS0_13BinaryFunctorIlllNS0_15binary_internal10MulFunctorIlEEEESt5arrayIPcLm3EEEEviT0_T1_)
        /*0404*/ 	.word	0x00000000


	//----- nvinfo : EIATTR_REGCOUNT
	.align		4
.L_225:
        /*0408*/ 	.byte	0x04, 0x2f
        /*040a*/ 	.short	(.L_227 - .L_226)
	.align		4
.L_226:
        /*040c*/ 	.word	index@(_ZN2at6native29vectorized_elementwise_kernelILi4ENS0_13BinaryFunctorIlllNS0_15binary_internal10MulFunctorIlEEEESt5arrayIPcLm3EEEEviT0_T1_)
        /*0410*/ 	.word	0x00000028


	//----- nvinfo : EIATTR_FRAME_SIZE
	.align		4
.L_227:
        /*0414*/ 	.byte	0x04, 0x11
        /*0416*/ 	.short	(.L_229 - .L_228)
	.align		4
.L_228:
        /*0418*/ 	.word	index@(_ZN2at6native29vectorized_elementwise_kernelILi4ENS0_13BinaryFunctorIlllNS0_15binary_internal10MulFunctorIlEEEESt5arrayIPcLm3EEEEviT0_T1_)
        /*041c*/ 	.word	0x00000000


	//----- nvinfo : EIATTR_REGCOUNT
	.align		4
.L_229:
        /*0420*/ 	.byte	0x04, 0x2f
        /*0422*/ 	.short	(.L_231 - .L_230)
	.align		4
.L_230:
        /*0424*/ 	.word	index@(_ZN2at6native29vectorized_elementwise_kernelILi2ENS0_13BinaryFunctorIlllNS0_15binary_internal10MulFunctorIlEEEESt5arrayIPcLm3EEEEviT0_T1_)
        /*0428*/ 	.word	0x00000028


	//----- nvinfo : EIATTR_FRAME_SIZE
	.align		4
.L_231:
        /*042c*/ 	.byte	0x04, 0x11
        /*042e*/ 	.short	(.L_233 - .L_232)
	.align		4
.L_232:
        /*0430*/ 	.word	index@(_ZN2at6native29vectorized_elementwise_kernelILi2ENS0_13BinaryFunctorIlllNS0_15binary_internal10MulFunctorIlEEEESt5arrayIPcLm3EEEEviT0_T1_)
        /*0434*/ 	.word	0x00000000


	//----- nvinfo : EIATTR_REGCOUNT
	.align		4
.L_233:
        /*0438*/ 	.byte	0x04, 0x2f
        /*043a*/ 	.short	(.L_235 - .L_234)
	.align		4
.L_234:
        /*043c*/ 	.word	index@(_ZN2at6native27unrolled_elementwise_kernelINS0_13BinaryFunctorIlllNS0_15binary_internal10MulFunctorIlEEEESt5arrayIPcLm3EELi4E23TrivialOffsetCalculatorILi2EjESA_ILi1EjENS0_6memory15LoadWithoutCastENSD_16StoreWithoutCastEEEviT_T0_T2_T3_T4_T5_)
        /*0440*/ 	.word	0x00000020


	//----- nvinfo : EIATTR_FRAME_SIZE
	.align		4
.L_235:
        /*0444*/ 	.byte	0x04, 0x11
        /*0446*/ 	.short	(.L_237 - .L_236)
	.align		4
.L_236:
        /*0448*/ 	.word	index@(_ZN2at6native27unrolled_elementwise_kernelINS0_13BinaryFunctorIlllNS0_15binary_internal10MulFunctorIlEEEESt5arrayIPcLm3EELi4E23TrivialOffsetCalculatorILi2EjESA_ILi1EjENS0_6memory15LoadWithoutCastENSD_16StoreWithoutCastEEEviT_T0_T2_T3_T4_T5_)
        /*044c*/ 	.word	0x00000000


	//----- nvinfo : EIATTR_REGCOUNT
	.align		4
.L_237:
        /*0450*/ 	.byte	0x04, 0x2f
        /*0452*/ 	.short	(.L_239 - .L_238)
	.align		4
.L_238:
        /*0454*/ 	.word	index@(_ZN2at6native18elementwise_kernelILi128ELi2EZNS0_22gpu_kernel_impl_nocastINS0_13BinaryFunctorIlllNS0_15binary_internal10MulFunctorIlEEEEEEvRNS_18TensorIteratorBaseERKT_EUliE_EEviT1_)
        /*0458*/ 	.word	0x00000014


	//----- nvinfo : EIATTR_FRAME_SIZE
	.align		4
.L_239:
        /*045c*/ 	.byte	0x04, 0x11
        /*045e*/ 	.short	(.L_241 - .L_240)
	.align		4
.L_240:
        /*0460*/ 	.word	index@(_ZN2at6native18elementwise_kernelILi128ELi2EZNS0_22gpu_kernel_impl_nocastINS0_13BinaryFunctorIlllNS0_15binary_internal10MulFunctorIlEEEEEEvRNS_18TensorIteratorBaseERKT_EUliE_EEviT1_)
        /*0464*/ 	.word	0x00000000


	//----- nvinfo : EIATTR_REGCOUNT
	.align		4
.L_241:
        /*0468*/ 	.byte	0x04, 0x2f
        /*046a*/ 	.short	(.L_243 - .L_242)
	.align		4
.L_242:
        /*046c*/ 	.word	index@(_ZN2at6native27unrolled_elementwise_kernelINS0_13BinaryFunctorIlllNS0_15binary_internal10MulFunctorIlEEEESt5arrayIPcLm3EELi4E23TrivialOffsetCalculatorILi2EjESA_ILi1EjENS0_6memory12LoadWithCastILi2EEENSD_13StoreWithCastILi1EEEEEviT_T0_T2_T3_T4_T5_)
        /*0470*/ 	.word	0x0000002a


	//----- nvinfo : EIATTR_FRAME_SIZE
	.align		4
.L_243:
        /*0474*/ 	.byte	0x04, 0x11
        /*0476*/ 	.short	(.L_245 - .L_244)
	.align		4
.L_244:
        /*0478*/ 	.word	index@(_ZN2at6native27unrolled_elementwise_kernelINS0_13BinaryFunctorIlllNS0_15binary_internal10MulFunctorIlEEEESt5arrayIPcLm3EELi4E23TrivialOffsetCalculatorILi2EjESA_ILi1EjENS0_6memory12LoadWithCastILi2EEENSD_13StoreWithCastILi1EEEEEviT_T0_T2_T3_T4_T5_)
        /*047c*/ 	.word	0x00000000


	//----- nvinfo : EIATTR_REGCOUNT
	.align		4
.L_245:
        /*0480*/ 	.byte	0x04, 0x2f
        /*0482*/ 	.short	(.L_247 - .L_246)
	.align		4
.L_246:
        /*0484*/ 	.word	index@(_ZN2at6native18elementwise_kernelILi128ELi4EZNS0_15gpu_kernel_implINS0_13BinaryFunctorIlllNS0_15binary_internal10MulFunctorIlEEEEEEvRNS_18TensorIteratorBaseERKT_EUliE_EEviT1_)
        /*0488*/ 	.word	0x0000001a


	//----- nvinfo : EIATTR_FRAME_SIZE
	.align		4
.L_247:
        /*048c*/ 	.byte	0x04, 0x11
        /*048e*/ 	.short	(.L_249 - .L_248)
	.align		4
.L_248:
        /*0490*/ 	.word	index@(_ZN2at6native18elementwise_kernelILi128ELi4EZNS0_15gpu_kernel_implINS0_13BinaryFunctorIlllNS0_15binary_internal10MulFunctorIlEEEEEEvRNS_18TensorIteratorBaseERKT_EUliE_EEviT1_)
        /*0494*/ 	.word	0x00000000


	//----- nvinfo : EIATTR_REGCOUNT
	.align		4
.L_249:
        /*0498*/ 	.byte	0x04, 0x2f
        /*049a*/ 	.short	(.L_251 - .L_250)
	.align		4
.L_250:
        /*049c*/ 	.word	index@(_ZN2at6native29vectorized_elementwise_kernelILi8ENS0_13AUnaryFunctorIlllNS0_15binary_internal10MulFunctorIlEEEESt5arrayIPcLm2EEEEviT0_T1_)
        /*04a0*/ 	.word	0x00000028


	//----- nvinfo : EIATTR_FRAME_SIZE
	.align		4
.L_251:
        /*04a4*/ 	.byte	0x04, 0x11
        /*04a6*/ 	.short	(.L_253 - .L_252)
	.align		4
.L_252:
        /*04a8*/ 	.word	index@(_ZN2at6native29vectorized_elementwise_kernelILi8ENS0_13AUnaryFunctorIlllNS0_15binary_internal10MulFunctorIlEEEESt5arrayIPcLm2EEEEviT0_T1_)
        /*04ac*/ 	.word	0x00000000


	//----- nvinfo : EIATTR_REGCOUNT
	.align		4
.L_253:
        /*04b0*/ 	.byte	0x04, 0x2f
        /*04b2*/ 	.short	(.L_255 - .L_254)
	.align		4
.L_254:
        /*04b4*/ 	.word	index@(_ZN2at6native29vectorized_elementwise_kernelILi4ENS0_13AUnaryFunctorIlllNS0_15binary_internal10MulFunctorIlEEEESt5arrayIPcLm2EEEEviT0_T1_)
        /*04b8*/ 	.word	0x00000028


	//----- nvinfo : EIATTR_FRAME_SIZE
	.align		4
.L_255:
        /*04bc*/ 	.byte	0x04, 0x11
        /*04be*/ 	.short	(.L_257 - .L_256)
	.align		4
.L_256:
        /*04c0*/ 	.word	index@(_ZN2at6native29vectorized_elementwise_kernelILi4ENS0_13AUnaryFunctorIlllNS0_15binary_internal10MulFunctorIlEEEESt5arrayIPcLm2EEEEviT0_T1_)
        /*04c4*/ 	.word	0x00000000


	//----- nvinfo : EIATTR_REGCOUNT
	.align		4
.L_257:
        /*04c8*/ 	.byte	0x04, 0x2f
        /*04ca*/ 	.short	(.L_259 - .L_258)
	.align		4
.L_258:
        /*04cc*/ 	.word	index@(_ZN2at6native29vectorized_elementwise_kernelILi2ENS0_13AUnaryFunctorIlllNS0_15binary_internal10MulFunctorIlEEEESt5arrayIPcLm2EEEEviT0_T1_)
        /*04d0*/ 	.word	0x00000028


	//----- nvinfo : EIATTR_FRAME_SIZE
	.align		4
.L_259:
        /*04d4*/ 	.byte	0x04, 0x11
        /*04d6*/ 	.short	(.L_261 - .L_260)
	.align		4
.L_260:
        /*04d8*/ 	.word	index@(_ZN2at6native29vectorized_elementwise_kernelILi2ENS0_13AUnaryFunctorIlllNS0_15binary_internal10MulFunctorIlEEEESt5arrayIPcLm2EEEEviT0_T1_)
        /*04dc*/ 	.word	0x00000000


	//----- nvinfo : EIATTR_REGCOUNT
	.align		4
.L_261:
        /*04e0*/ 	.byte	0x04, 0x2f
        /*04e2*/ 	.short	(.L_263 - .L_262)
	.align		4
.L_262:
        /*04e4*/ 	.word	index@(_ZN2at6native27unrolled_elementwise_kernelINS0_13AUnaryFunctorIlllNS0_15binary_internal10MulFunctorIlEEEESt5arrayIPcLm2EELi4E23TrivialOffsetCalculatorILi1EjESB_NS0_6memory15LoadWithoutCastENSC_16StoreWithoutCastEEEviT_T0_T2_T3_T4_T5_)
        /*04e8*/ 	.word	0x0000001a


	//----- nvinfo : EIATTR_FRAME_SIZE
	.align		4
.L_263:
        /*04ec*/ 	.byte	0x04, 0x11
        /*04ee*/ 	.short	(.L_265 - .L_264)
	.align		4
.L_264:
        /*04f0*/ 	.word	index@(_ZN2at6native27unrolled_elementwise_kernelINS0_13AUnaryFunctorIlllNS0_15binary_internal10MulFunctorIlEEEESt5arrayIPcLm2EELi4E23TrivialOffsetCalculatorILi1EjESB_NS0_6memory15LoadWithoutCastENSC_16StoreWithoutCastEEEviT_T0_T2_T3_T4_T5_)
        /*04f4*/ 	.word	0x00000000


	//----- nvinfo : EIATTR_REGCOUNT
	.align		4
.L_265:
        /*04f8*/ 	.byte	0x04, 0x2f
        /*04fa*/ 	.short	(.L_267 - .L_266)
	.align		4
.L_266:
        /*04fc*/ 	.word	index@(_ZN2at6native18elementwise_kernelILi128ELi2EZNS0_22gpu_kernel_impl_nocastINS0_13AUnaryFunctorIlllNS0_15binary_internal10MulFunctorIlEEEEEEvRNS_18TensorIteratorBaseERKT_EUliE_EEviT1_)
        /*0500*/ 	.word	0x00000014


	//----- nvinfo : EIATTR_FRAME_SIZE
	.align		4
.L_267:
        /*0504*/ 	.byte	0x04, 0x11
        /*0506*/ 	.short	(.L_269 - .L_268)
	.align		4
.L_268:
        /*0508*/ 	.word	index@(_ZN2at6native18elementwise_kernelILi128ELi2EZNS0_22gpu_kernel_impl_nocastINS0_13AUnaryFunctorIlllNS0_15binary_internal10MulFunctorIlEEEEEEvRNS_18TensorIteratorBaseERKT_EUliE_EEviT1_)
        /*050c*/ 	.word	0x00000000


	//----- nvinfo : EIATTR_REGCOUNT
	.align		4
.L_269:
        /*0510*/ 	.byte	0x04, 0x2f
        /*0512*/ 	.short	(.L_271 - .L_270)
	.align		4
.L_270:
        /*0514*/ 	.word	index@(_ZN2at6native27unrolled_elementwise_kernelINS0_13AUnaryFunctorIlllNS0_15binary_internal10MulFunctorIlEEEESt5arrayIPcLm2EELi4E23TrivialOffsetCalculatorILi1EjESB_NS0_6memory12LoadWithCastILi1EEENSC_13StoreWithCastILi1EEEEEviT_T0_T2_T3_T4_T5_)
        /*0518*/ 	.word	0x00000024


	//----- nvinfo : EIATTR_FRAME_SIZE
	.align		4
.L_271:
        /*051c*/ 	.byte	0x04, 0x11
        /*051e*/ 	.short	(.L_273 - .L_272)
	.align		4
.L_272:
        /*0520*/ 	.word	index@(_ZN2at6native27unrolled_elementwise_kernelINS0_13AUnaryFunctorIlllNS0_15binary_internal10MulFunctorIlEEEESt5arrayIPcLm2EELi4E23TrivialOffsetCalculatorILi1EjESB_NS0_6memory12LoadWithCastILi1EEENSC_13StoreWithCastILi1EEEEEviT_T0_T2_T3_T4_T5_)
        /*0524*/ 	.word	0x00000000


	//----- nvinfo : EIATTR_REGCOUNT
	.align		4
.L_273:
        /*0528*/ 	.byte	0x04, 0x2f
        /*052a*/ 	.short	(.L_275 - .L_274)
	.align		4
.L_274:
        /*052c*/ 	.word	index@(_ZN2at6native18elementwise_kernelILi128ELi4EZNS0_15gpu_kernel_implINS0_13AUnaryFunctorIlllNS0_15binary_internal10MulFunctorIlEEEEEEvRNS_18TensorIteratorBaseERKT_EUliE_EEviT1_)
        /*0530*/ 	.word	0x00000018


	//----- nvinfo : EIATTR_FRAME_SIZE
	.align		4
.L_275:
        /*0534*/ 	.byte	0x04, 0x11
        /*0536*/ 	.short	(.L_277 - .L_276)
	.align		4
.L_276:
        /*0538*/ 	.word	index@(_ZN2at6native18elementwise_kernelILi128ELi4EZNS0_15gpu_kernel_implINS0_13AUnaryFunctorIlllNS0_15binary_internal10MulFunctorIlEEEEEEvRNS_18TensorIteratorBaseERKT_EUliE_EEviT1_)
        /*053c*/ 	.word	0x00000000


	//----- nvinfo : EIATTR_REGCOUNT
	.align		4
.L_277:
        /*0540*/ 	.byte	0x04, 0x2f
        /*0542*/ 	.short	(.L_279 - .L_278)
	.align		4
.L_278:
        /*0544*/ 	.word	index@(_ZN2at6native29vectorized_elementwise_kernelILi8ENS0_13BinaryFunctorIsssNS0_15binary_internal10MulFunctorIsEEEESt5arrayIPcLm3EEEEviT0_T1_)
        /*0548*/ 	.word	0x00000020


	//----- nvinfo : EIATTR_FRAME_SIZE
	.align		4
.L_279:
        /*054c*/ 	.byte	0x04, 0x11
        /*054e*/ 	.short	(.L_281 - .L_280)
	.align		4
.L_280:
        /*0550*/ 	.word	index@(_ZN2at6native29vectorized_elementwise_kernelILi8ENS0_13BinaryFunctorIsssNS0_15binary_internal10MulFunctorIsEEEESt5arrayIPcLm3EEEEviT0_T1_)
        /*0554*/ 	.word	0x00000000


	//----- nvinfo : EIATTR_REGCOUNT
	.align		4
.L_281:
        /*0558*/ 	.byte	0x04, 0x2f
        /*055a*/ 	.short	(.L_283 - .L_282)
	.align		4
.L_282:
        /*055c*/ 	.word	index@(_ZN2at6native29vectorized_elementwise_kernelILi4ENS0_13BinaryFunctorIsssNS0_15binary_internal10MulFunctorIsEEEESt5arrayIPcLm3EEEEviT0_T1_)
        /*0560*/ 	.word	0x00000020


	//----- nvinfo : EIATTR_FRAME_SIZE
	.align		4
.L_283:
        /*0564*/ 	.byte	0x04, 0x11
        /*0566*/ 	.short	(.L_285 - .L_284)
	.align		4
.L_284:
        /*0568*/ 	.word	index@(_ZN2at6native29vectorized_elementwise_kernelILi4ENS0_13BinaryFunctorIsssNS0_15binary_internal10MulFunctorIsEEEESt5arrayIPcLm3EEEEviT0_T1_)
        /*056c*/ 	.word	0x00000000


	//----- nvinfo : EIATTR_REGCOUNT
	.align		4
.L_285:
        /*0570*/ 	.byte	0x04, 0x2f
        /*0572*/ 	.short	(.L_287 - .L_286)
	.align		4
.L_286:
        /*0574*/ 	.word	index@(_ZN2at6native29vectorized_elementwise_kernelILi2ENS0_13BinaryFunctorIsssNS0_15binary_internal10MulFunctorIsEEEESt5arrayIPcLm3EEEEviT0_T1_)
        /*0578*/ 	.word	0x00000020


	//----- nvinfo : EIATTR_FRAME_SIZE
	.align		4
.L_287:
        /*057c*/ 	.byte	0x04, 0x11
        /*057e*/ 	.short	(.L_289 - .L_288)
	.align		4
.L_288:
        /*0580*/ 	.word	index@(_ZN2at6native29vectorized_elementwise_kernelILi2ENS0_13BinaryFunctorIsssNS0_15binary_internal10MulFunctorIsEEEESt5arrayIPcLm3EEEEviT0_T1_)
        /*0584*/ 	.word	0x00000000


	//----- nvinfo : EIATTR_REGCOUNT
	.align		4
.L_289:
        /*0588*/ 	.byte	0x04, 0x2f
        /*058a*/ 	.short	(.L_291 - .L_290)
	.align		4
.L_290:
        /*058c*/ 	.word	index@(_ZN2at6native27unrolled_elementwise_kernelINS0_13BinaryFunctorIsssNS0_15binary_internal10MulFunctorIsEEEESt5arrayIPcLm3EELi4E23TrivialOffsetCalculatorILi2EjESA_ILi1EjENS0_6memory15LoadWithoutCastENSD_16StoreWithoutCastEEEviT_T0_T2_T3_T4_T5_)
        /*0590*/ 	.word	0x0000001e


	//----- nvinfo : EIATTR_FRAME_SIZE
	.align		4
.L_291:
        /*0594*/ 	.byte	0x04, 0x11
        /*0596*/ 	.short	(.L_293 - .L_292)
	.align		4
.L_292:
        /*0598*/ 	.word	index@(_ZN2at6native27unrolled_elementwise_kernelINS0_13BinaryFunctorIsssNS0_15binary_internal10MulFunctorIsEEEESt5arrayIPcLm3EELi4E23TrivialOffsetCalculatorILi2EjESA_ILi1EjENS0_6memory15LoadWithoutCastENSD_16StoreWithoutCastEEEviT_T0_T2_T3_T4_T5_)
        /*059c*/ 	.word	0x00000000


	//----- nvinfo : EIATTR_REGCOUNT
	.align		4
.L_293:
        /*05a0*/ 	.byte	0x04, 0x2f
        /*05a2*/ 	.short	(.L_295 - .L_294)
	.align		4
.L_294:
        /*05a4*/ 	.word	index@(_ZN2at6native18elementwise_kernelILi128ELi4EZNS0_22gpu_kernel_impl_nocastINS0_13BinaryFunctorIsssNS0_15binary_internal10MulFunctorIsEEEEEEvRNS_18TensorIteratorBaseERKT_EUliE_EEviT1_)
        /*05a8*/ 	.word	0x00000014


	//----- nvinfo : EIATTR_FRAME_SIZE
	.align		4
.L_295:
        /*05ac*/ 	.byte	0x04, 0x11
        /*05ae*/ 	.short	(.L_297 - .L_296)
	.align		4
.L_296:
        /*05b0*/ 	.word	index@(_ZN2at6native18elementwise_kernelILi128ELi4EZNS0_22gpu_kernel_impl_nocastINS0_13BinaryFunctorIsssNS0_15binary_internal10MulFunctorIsEEEEEEvRNS_18TensorIteratorBaseERKT_EUliE_EEviT1_)
        /*05b4*/ 	.word	0x00000000


	//----- nvinfo : EIATTR_REGCOUNT
	.align		4
.L_297:
        /*05b8*/ 	.byte	0x04, 0x2f
        /*05ba*/ 	.short	(.L_299 - .L_298)
	.align		4
.L_298:
        /*05bc*/ 	.word	index@(_ZN2at6native27unrolled_elementwise_kernelINS0_13BinaryFunctorIsssNS0_15binary_internal10MulFunctorIsEEEESt5arrayIPcLm3EELi4E23TrivialOffsetCalculatorILi2EjESA_ILi1EjENS0_6memory12LoadWithCastILi2EEENSD_13StoreWithCastILi1EEEEEviT_T0_T2_T3_T4_T5_)
        /*05c0*/ 	.word	0x0000001f


	//----- nvinfo : EIATTR_FRAME_SIZE
	.align		4
.L_299:
        /*05c4*/ 	.byte	0x04, 0x11
        /*05c6*/ 	.short	(.L_301 - .L_300)
	.align		4
.L_300:
        /*05c8*/ 	.word	index@(_ZN2at6native27unrolled_elementwise_kernelINS0_13BinaryFunctorIsssNS0_15binary_internal10MulFunctorIsEEEESt5arrayIPcLm3EELi4E23TrivialOffsetCalculatorILi2EjESA_ILi1EjENS0_6memory12LoadWithCastILi2EEENSD_13StoreWithCastILi1EEEEEviT_T0_T2_T3_T4_T5_)
        /*05cc*/ 	.word	0x00000000


	//----- nvinfo : EIATTR_REGCOUNT
	.align		4
.L_301:
        /*05d0*/ 	.byte	0x04, 0x2f
        /*05d2*/ 	.short	(.L_303 - .L_302)
	.align		4
.L_302:
        /*05d4*/ 	.word	index@(_ZN2at6native18elementwise_kernelILi128ELi4EZNS0_15gpu_kernel_implINS0_13BinaryFunctorIsssNS0_15binary_internal10MulFunctorIsEEEEEEvRNS_18TensorIteratorBaseERKT_EUliE_EEviT1_)
        /*05d8*/ 	.word	0x00000018


	//----- nvinfo : EIATTR_FRAME_SIZE
	.align		4
.L_303:
        /*05dc*/ 	.byte	0x04, 0x11
        /*05de*/ 	.short	(.L_305 - .L_304)
	.align		4
.L_304:
        /*05e0*/ 	.word	index@(_ZN2at6native18elementwise_kernelILi128ELi4EZNS0_15gpu_kernel_implINS0_13BinaryFunctorIsssNS0_15binary_internal10MulFunctorIsEEEEEEvRNS_18TensorIteratorBaseERKT_EUliE_EEviT1_)
        /*05e4*/ 	.word	0x00000000


	//----- nvinfo : EIATTR_REGCOUNT
	.align		4
.L_305:
        /*05e8*/ 	.byte	0x04, 0x2f
        /*05ea*/ 	.short	(.L_307 - .L_306)
	.align		4
.L_306:
        /*05ec*/ 	.word	index@(_ZN2at6native29vectorized_elementwise_kernelILi8ENS0_13AUnaryFunctorIsssNS0_15binary_internal10MulFunctorIsEEEESt5arrayIPcLm2EEEEviT0_T1_)
        /*05f0*/ 	.word	0x00000020


	//----- nvinfo : EIATTR_FRAME_SIZE
	.align		4
.L_307:
        /*05f4*/ 	.byte	0x04, 0x11
        /*05f6*/ 	.short	(.L_309 - .L_308)
	.align		4
.L_308:
        /*05f8*/ 	.word	index@(_ZN2at6native29vectorized_elementwise_kernelILi8ENS0_13AUnaryFunctorIsssNS0_15binary_internal10MulFunctorIsEEEESt5arrayIPcLm2EEEEviT0_T1_)
        /*05fc*/ 	.word	0x00000000


	//----- nvinfo : EIATTR_REGCOUNT
	.align		4
.L_309:
        /*0600*/ 	.byte	0x04, 0x2f
        /*0602*/ 	.short	(.L_311 - .L_310)
	.align		4
.L_310:
        /*0604*/ 	.word	index@(_ZN2at6native29vectorized_elementwise_kernelILi4ENS0_13AUnaryFunctorIsssNS0_15binary_internal10MulFunctorIsEEEESt5arrayIPcLm2EEEEviT0_T1_)
        /*0608*/ 	.word	0x00000020


	//----- nvinfo : EIATTR_FRAME_SIZE
	.align		4
.L_311:
        /*060c*/ 	.byte	0x04, 0x11
        /*060e*/ 	.short	(.L_313 - .L_312)
	.align		4
.L_312:
        /*0610*/ 	.word	index@(_ZN2at6native29vectorized_elementwise_kernelILi4ENS0_13AUnaryFunctorIsssNS0_15binary_internal10MulFunctorIsEEEESt5arrayIPcLm2EEEEviT0_T1_)
        /*0614*/ 	.word	0x00000000


	//----- nvinfo : EIATTR_REGCOUNT
	.align		4
.L_313:
        /*0618*/ 	.byte	0x04, 0x2f
        /*061a*/ 	.short	(.L_315 - .L_314)
	.align		4
.L_314:
        /*061c*/ 	.word	index@(_ZN2at6native29vectorized_elementwise_kernelILi2ENS0_13AUnaryFunctorIsssNS0_15binary_internal10MulFunctorIsEEEESt5arrayIPcLm2EEEEviT0_T1_)
        /*0620*/ 	.word	0x00000020


	//----- nvinfo : EIATTR_FRAME_SIZE
	.align		4
.L_315:
        /*0624*/ 	.byte	0x04, 0x11
        /*0626*/ 	.short	(.L_317 - .L_316)
	.align		4
.L_316:
        /*0628*/ 	.word	index@(_ZN2at6native29vectorized_elementwise_kernelILi2ENS0_13AUnaryFunctorIsssNS0_15binary_internal10MulFunctorIsEEEESt5arrayIPcLm2EEEEviT0_T1_)
        /*062c*/ 	.word	0x00000000


	//----- nvinfo : EIATTR_REGCOUNT
	.align		4
.L_317:
        /*0630*/ 	.byte	0x04, 0x2f
        /*0632*/ 	.short	(.L_319 - .L_318)
	.align		4
.L_318:
        /*0634*/ 	.word	index@(_ZN2at6native27unrolled_elementwise_kernelINS0_13AUnaryFunctorIsssNS0_15binary_internal10MulFunctorIsEEEESt5arrayIPcLm2EELi4E23TrivialOffsetCalculatorILi1EjESB_NS0_6memory15LoadWithoutCastENSC_16StoreWithoutCastEEEviT_T0_T2_T3_T4_T5_)
        /*0638*/ 	.word	0x00000016


	//----- nvinfo : EIATTR_FRAME_SIZE
	.align		4
.L_319:
        /*063c*/ 	.byte	0x04, 0x11
        /*063e*/ 	.short	(.L_321 - .L_320)
	.align		4
.L_320:
        /*0640*/ 	.word	index@(_ZN2at6native27unrolled_elementwise_kernelINS0_13AUnaryFunctorIsssNS0_15binary_internal10MulFunctorIsEEEESt5arrayIPcLm2EELi4E23TrivialOffsetCalculatorILi1EjESB_NS0_6memory15LoadWithoutCastENSC_16StoreWithoutCastEEEviT_T0_T2_T3_T4_T5_)
        /*0644*/ 	.word	0x00000000


	//----- nvinfo : EIATTR_REGCOUNT
	.align		4
.L_321:
        /*0648*/ 	.byte	0x04, 0x2f
        /*064a*/ 	.short	(.L_323 - .L_322)
	.align		4
.L_322:
        /*064c*/ 	.word	index@(_ZN2at6native18elementwise_kernelILi128ELi4EZNS0_22gpu_kernel_impl_nocastINS0_13AUnaryFunctorIsssNS0_15binary_internal10MulFunctorIsEEEEEEvRNS_18TensorIteratorBaseERKT_EUliE_EEviT1_)
        /*0650*/ 	.word	0x00000014


	//----- nvinfo : EIATTR_FRAME_SIZE
	.align		4
.L_323:
        /*0654*/ 	.byte	0x04, 0x11
        /*0656*/ 	.short	(.L_325 - .L_324)
	.align		4
.L_324:
        /*0658*/ 	.word	index@(_ZN2at6native18elementwise_kernelILi128ELi4EZNS0_22gpu_kernel_impl_nocastINS0_13AUnaryFunctorIsssNS0_15binary_internal10MulFunctorIsEEEEEEvRNS_18TensorIteratorBaseERKT_EUliE_EEviT1_)
        /*065c*/ 	.word	0x00000000


	//----- nvinfo : EIATTR_REGCOUNT
	.align		4
.L_325:
        /*0660*/ 	.byte	0x04, 0x2f
        /*0662*/ 	.short	(.L_327 - .L_326)
	.align		4
.L_326:
        /*0664*/ 	.word	index@(_ZN2at6native27unrolled_elementwise_kernelINS0_13AUnaryFunctorIsssNS0_15binary_internal10MulFunctorIsEEEESt5arrayIPcLm2EELi4E23TrivialOffsetCalculatorILi1EjESB_NS0_6memory12LoadWithCastILi1EEENSC_13StoreWithCastILi1EEEEEviT_T0_T2_T3_T4_T5_)
        /*0668*/ 	.word	0x0000001b


	//----- nvinfo : EIATTR_FRAME_SIZE
	.align		4
.L_327:
        /*066c*/ 	.byte	0x04, 0x11
        /*066e*/ 	.short	(.L_329 - .L_328)
	.align		4
.L_328:
        /*0670*/ 	.word	index@(_ZN2at6native27unrolled_elementwise_kernelINS0_13AUnaryFunctorIsssNS0_15binary_internal10MulFunctorIsEEEESt5arrayIPcLm2EELi4E23TrivialOffsetCalculatorILi1EjESB_NS0_6memory12LoadWithCastILi1EEENSC_13StoreWithCastILi1EEEEEviT_T0_T2_T3_T4_T5_)
        /*0674*/ 	.word	0x00000000


	//----- nvinfo : EIATTR_REGCOUNT
	.align		4
.L_329:
        /*0678*/ 	.byte	0x04, 0x2f
        /*067a*/ 	.short	(.L_331 - .L_330)
	.align		4
.L_330:
        /*067c*/ 	.word	index@(_ZN2at6native18elementwise_kernelILi128ELi4EZNS0_15gpu_kernel_implINS0_13AUnaryFunctorIsssNS0_15binary_internal10MulFunctorIsEEEEEEvRNS_18TensorIteratorBaseERKT_EUliE_EEviT1_)
        /*0680*/ 	.word	0x00000018


	//----- nvinfo : EIATTR_FRAME_SIZE
	.align		4
.L_331:
        /*0684*/ 	.byte	0x04, 0x11
        /*0686*/ 	.short	(.L_333 - .L_332)
	.align		4
.L_332:
        /*0688*/ 	.word	index@(_ZN2at6native18elementwise_kernelILi128ELi4EZNS0_15gpu_kernel_implINS0_13AUnaryFunctorIsssNS0_15binary_internal10MulFunctorIsEEEEEEvRNS_18TensorIteratorBaseERKT_EUliE_EEviT1_)
        /*068c*/ 	.word	0x00000000


	//----- nvinfo : EIATTR_REGCOUNT
	.align		4
.L_333:
        /*0690*/ 	.byte	0x04, 0x2f
        /*0692*/ 	.short	(.L_335 - .L_334)
	.align		4
.L_334:
        /*0694*/ 	.word	index@(_ZN2at6native29vectorized_elementwise_kernelILi8ENS0_13BinaryFunctorIdddNS0_15binary_internal10MulFunctorIdEEEESt5arrayIPcLm3EEEEviT0_T1_)
        /*0698*/ 	.word	0x00000028


	//----- nvinfo : EIATTR_FRAME_SIZE
	.align		4
.L_335:
        /*069c*/ 	.byte	0x04, 0x11
        /*069e*/ 	.short	(.L_337 - .L_336)
	.align		4
.L_336:
        /*06a0*/ 	.word	index@(_ZN2at6native29vectorized_elementwise_kernelILi8ENS0_13BinaryFunctorIdddNS0_15binary_internal10MulFunctorIdEEEESt5arrayIPcLm3EEEEviT0_T1_)
        /*06a4*/ 	.word	0x00000000


	//----- nvinfo : EIATTR_REGCOUNT
	.align		4
.L_337:
        /*06a8*/ 	.byte	0x04, 0x2f
        /*06aa*/ 	.short	(.L_339 - .L_338)
	.align		4
.L_338:
        /*06ac*/ 	.word	index@(_ZN2at6native29vectorized_elementwise_kernelILi4ENS0_13BinaryFunctorIdddNS0_15binary_internal10MulFunctorIdEEEESt5arrayIPcLm3EEEEviT0_T1_)
        /*06b0*/ 	.word	0x00000028


	//----- nvinfo : EIATTR_FRAME_SIZE
	.align		4
.L_339:
        /*06b4*/ 	.byte	0x04, 0x11
        /*06b6*/ 	.short	(.L_341 - .L_340)
	.align		4
.L_340:
        /*06b8*/ 	.word	index@(_ZN2at6native29vectorized_elementwise_kernelILi4ENS0_13BinaryFunctorIdddNS0_15binary_internal10MulFunctorIdEEEESt5arrayIPcLm3EEEEviT0_T1_)
        /*06bc*/ 	.word	0x00000000


	//----- nvinfo : EIATTR_REGCOUNT
	.align		4
.L_341:
        /*06c0*/ 	.byte	0x04, 0x2f
        /*06c2*/ 	.short	(.L_343 - .L_342)
	.align		4
.L_342:
        /*06c4*/ 	.word	index@(_ZN2at6native29vectorized_elementwise_kernelILi2ENS0_13BinaryFunctorIdddNS0_15binary_internal10MulFunctorIdEEEESt5arrayIPcLm3EEEEviT0_T1_)
        /*06c8*/ 	.word	0x00000028


	//----- nvinfo : EIATTR_FRAME_SIZE
	.align		4
.L_343:
        /*06cc*/ 	.byte	0x04, 0x11
        /*06ce*/ 	.short	(.L_345 - .L_344)
	.align		4
.L_344:
        /*06d0*/ 	.word	index@(_ZN2at6native29vectorized_elementwise_kernelILi2ENS0_13BinaryFunctorIdddNS0_15binary_internal10MulFunctorIdEEEESt5arrayIPcLm3EEEEviT0_T1_)
        /*06d4*/ 	.word	0x00000000


	//----- nvinfo : EIATTR_REGCOUNT
	.align		4
.L_345:
        /*06d8*/ 	.byte	0x04, 0x2f
        /*06da*/ 	.short	(.L_347 - .L_346)
	.align		4
.L_346:
        /*06dc*/ 	.word	index@(_ZN2at6native27unrolled_elementwise_kernelINS0_13BinaryFunctorIdddNS0_15binary_internal10MulFunctorIdEEEESt5arrayIPcLm3EELi4E23TrivialOffsetCalculatorILi2EjESA_ILi1EjENS0_6memory15LoadWithoutCastENSD_16StoreWithoutCastEEEviT_T0_T2_T3_T4_T5_)
        /*06e0*/ 	.word	0x00000020


	//----- nvinfo : EIATTR_FRAME_SIZE
	.align		4
.L_347:
        /*06e4*/ 	.byte	0x04, 0x11
        /*06e6*/ 	.short	(.L_349 - .L_348)
	.align		4
.L_348:
        /*06e8*/ 	.word	index@(_ZN2at6native27unrolled_elementwise_kernelINS0_13BinaryFunctorIdddNS0_15binary_internal10MulFunctorIdEEEESt5arrayIPcLm3EELi4E23TrivialOffsetCalculatorILi2EjESA_ILi1EjENS0_6memory15LoadWithoutCastENSD_16StoreWithoutCastEEEviT_T0_T2_T3_T4_T5_)
        /*06ec*/ 	.word	0x00000000


	//----- nvinfo : EIATTR_REGCOUNT
	.align		4
.L_349:
        /*06f0*/ 	.byte	0x04, 0x2f
        /*06f2*/ 	.short	(.L_351 - .L_350)
	.align		4
.L_350:
        /*06f4*/ 	.word	index@(_ZN2at6native18elementwise_kernelILi128ELi2EZNS0_22gpu_kernel_impl_nocastINS0_13BinaryFunctorIdddNS0_15binary_internal10MulFunctorIdEEEEEEvRNS_18TensorIteratorBaseERKT_EUliE_EEviT1_)
        /*06f8*/ 	.word	0x00000014


	//----- nvinfo : EIATTR_FRAME_SIZE
	.align		4
.L_351:
        /*06fc*/ 	.byte	0x04, 0x11
        /*06fe*/ 	.short	(.L_353 - .L_352)
	.align		4
.L_352:
        /*0700*/ 	.word	index@(_ZN2at6native18elementwise_kernelILi128ELi2EZNS0_22gpu_kernel_impl_nocastINS0_13BinaryFunctorIdddNS0_15binary_internal10MulFunctorIdEEEEEEvRNS_18TensorIteratorBaseERKT_EUliE_EEviT1_)
        /*0704*/ 	.word	0x00000000


	//----- nvinfo : EIATTR_REGCOUNT
	.align		4
.L_353:
        /*0708*/ 	.byte	0x04, 0x2f
        /*070a*/ 	.short	(.L_355 - .L_354)
	.align		4
.L_354:
        /*070c*/ 	.word	index@(_ZN2at6native27unrolled_elementwise_kernelINS0_13BinaryFunctorIdddNS0_15binary_internal10MulFunctorIdEEEESt5arrayIPcLm3EELi4E23TrivialOffsetCalculatorILi2EjESA_ILi1EjENS0_6memory12LoadWithCastILi2EEENSD_13StoreWithCastILi1EEEEEviT_T0_T2_T3_T4_T5_)
        /*0710*/ 	.word	0x00000028


	//----- nvinfo : EIATTR_FRAME_SIZE
	.align		4
.L_355:
        /*0714*/ 	.byte	0x04, 0x11
        /*0716*/ 	.short	(.L_357 - .L_356)
	.align		4
.L_356:
        /*0718*/ 	.word	index@(_ZN2at6native27unrolled_elementwise_kernelINS0_13BinaryFunctorIdddNS0_15binary_internal10MulFunctorIdEEEESt5arrayIPcLm3EELi4E23TrivialOffsetCalculatorILi2EjESA_ILi1EjENS0_6memory12LoadWithCastILi2EEENSD_13StoreWithCastILi1EEEEEviT_T0_T2_T3_T4_T5_)
        /*071c*/ 	.word	0x00000000


	//----- nvinfo : EIATTR_REGCOUNT
	.align		4
.L_357:
        /*0720*/ 	.byte	0x04, 0x2f
        /*0722*/ 	.short	(.L_359 - .L_358)
	.align		4
.L_358:
        /*0724*/ 	.word	index@(_ZN2at6native18elementwise_kernelILi128ELi4EZNS0_15gpu_kernel_implINS0_13BinaryFunctorIdddNS0_15binary_internal10MulFunctorIdEEEEEEvRNS_18TensorIteratorBaseERKT_EUliE_EEviT1_)
        /*0728*/ 	.word	0x0000001a


	//----- nvinfo : EIATTR_FRAME_SIZE
	.align		4
.L_359:
        /*072c*/ 	.byte	0x04, 0x11
        /*072e*/ 	.short	(.L_361 - .L_360)
	.align		4
.L_360:
        /*0730*/ 	.word	index@(_ZN2at6native18elementwise_kernelILi128ELi4EZNS0_15gpu_kernel_implINS0_13BinaryFunctorIdddNS0_15binary_internal10MulFunctorIdEEEEEEvRNS_18TensorIteratorBaseERKT_EUliE_EEviT1_)
        /*0734*/ 	.word	0x00000000


	//----- nvinfo : EIATTR_REGCOUNT
	.align		4
.L_361:
        /*0738*/ 	.byte	0x04, 0x2f
        /*073a*/ 	.short	(.L_363 - .L_362)
	.align		4
.L_362:
        /*073c*/ 	.word	index@(_ZN2at6native29vectorized_elementwise_kernelILi8ENS0_13AUnaryFunctorIdddNS0_15binary_internal10MulFunctorIdEEEESt5arrayIPcLm2EEEEviT0_T1_)
        /*0740*/ 	.word	0x00000020


	//----- nvinfo : EIATTR_FRAME_SIZE
	.align		4
.L_363:
        /*0744*/ 	.byte	0x04, 0x11
        /*0746*/ 	.short	(.L_365 - .L_364)
	.align		4
.L_364:
        /*0748*/ 	.word	index@(_ZN2at6native29vectorized_elementwise_kernelILi8ENS0_13AUnaryFunctorIdddNS0_15binary_internal10MulFunctorIdEEEESt5arrayIPcLm2EEEEviT0_T1_)
        /*074c*/ 	.word	0x00000000


	//----- nvinfo : EIATTR_REGCOUNT
	.align		4
.L_365:
        /*0750*/ 	.byte	0x04, 0x2f
        /*0752*/ 	.short	(.L_367 - .L_366)
	.align		4
.L_366:
        /*0754*/ 	.word	index@(_ZN2at6native29vectorized_elementwise_kernelILi4ENS0_13AUnaryFunctorIdddNS0_15binary_internal10MulFunctorIdEEEESt5arrayIPcLm2EEEEviT0_T1_)
        /*0758*/ 	.word	0x00000020


	//----- nvinfo : EIATTR_FRAME_SIZE
	.align		4
.L_367:
        /*075c*/ 	.byte	0x04, 0x11
        /*075e*/ 	.short	(.L_369 - .L_368)
	.align		4
.L_368:
        /*0760*/ 	.word	index@(_ZN2at6native29vectorized_elementwise_kernelILi4ENS0_13AUnaryFunctorIdddNS0_15binary_internal10MulFunctorIdEEEESt5arrayIPcLm2EEEEviT0_T1_)
        /*0764*/ 	.word	0x00000000


	//----- nvinfo : EIATTR_REGCOUNT
	.align		4
.L_369:
        /*0768*/ 	.byte	0x04, 0x2f
        /*076a*/ 	.short	(.L_371 - .L_370)
	.align		4
.L_370:
        /*076c*/ 	.word	index@(_ZN2at6native29vectorized_elementwise_kernelILi2ENS0_13AUnaryFunctorIdddNS0_15binary_internal10MulFunctorIdEEEESt5arrayIPcLm2EEEEviT0_T1_)
        /*0770*/ 	.word	0x00000020


	//----- nvinfo : EIATTR_FRAME_SIZE
	.align		4
.L_371:
        /*0774*/ 	.byte	0x04, 0x11
        /*0776*/ 	.short	(.L_373 - .L_372)
	.align		4
.L_372:
        /*0778*/ 	.word	index@(_ZN2at6native29vectorized_elementwise_kernelILi2ENS0_13AUnaryFunctorIdddNS0_15binary_internal10MulFunctorIdEEEESt5arrayIPcLm2EEEEviT0_T1_)
        /*077c*/ 	.word	0x00000000


	//----- nvinfo : EIATTR_REGCOUNT
	.align		4
.L_373:
        /*0780*/ 	.byte	0x04, 0x2f
        /*0782*/ 	.short	(.L_375 - .L_374)
	.align		4
.L_374:
        /*0784*/ 	.word	index@(_ZN2at6native27unrolled_elementwise_kernelINS0_13AUnaryFunctorIdddNS0_15binary_internal10MulFunctorIdEEEESt5arrayIPcLm2EELi4E23TrivialOffsetCalculatorILi1EjESB_NS0_6memory15LoadWithoutCastENSC_16StoreWithoutCastEEEviT_T0_T2_T3_T4_T5_)
        /*0788*/ 	.word	0x00000018


	//----- nvinfo : EIATTR_FRAME_SIZE
	.align		4
.L_375:
        /*078c*/ 	.byte	0x04, 0x11
        /*078e*/ 	.short	(.L_377 - .L_376)
	.align		4
.L_376:
        /*0790*/ 	.word	index@(_ZN2at6native27unrolled_elementwise_kernelINS0_13AUnaryFunctorIdddNS0_15binary_internal10MulFunctorIdEEEESt5arrayIPcLm2EELi4E23TrivialOffsetCalculatorILi1EjESB_NS0_6memory15LoadWithoutCastENSC_16StoreWithoutCastEEEviT_T0_T2_T3_T4_T5_)
        /*0794*/ 	.word	0x00000000


	//----- nvinfo : EIATTR_REGCOUNT
	.align		4
.L_377:
        /*0798*/ 	.byte	0x04, 0x2f
        /*079a*/ 	.short	(.L_379 - .L_378)
	.align		4
.L_378:
        /*079c*/ 	.word	index@(_ZN2at6native18elementwise_kernelILi128ELi2EZNS0_22gpu_kernel_impl_nocastINS0_13AUnaryFunctorIdddNS0_15binary_internal10MulFunctorIdEEEEEEvRNS_18TensorIteratorBaseERKT_EUliE_EEviT1_)
        /*07a0*/ 	.word	0x00000014


	//----- nvinfo : EIATTR_FRAME_SIZE
	.align		4
.L_379:
        /*07a4*/ 	.byte	0x04, 0x11
        /*07a6*/ 	.short	(.L_381 - .L_380)
	.align		4
.L_380:
        /*07a8*/ 	.word	index@(_ZN2at6native18elementwise_kernelILi128ELi2EZNS0_22gpu_kernel_impl_nocastINS0_13AUnaryFunctorIdddNS0_15binary_internal10MulFunctorIdEEEEEEvRNS_18TensorIteratorBaseERKT_EUliE_EEviT1_)
        /*07ac*/ 	.word	0x00000000


	//----- nvinfo : EIATTR_REGCOUNT
	.align		4
.L_381:
        /*07b0*/ 	.byte	0x04, 0x2f
        /*07b2*/ 	.short	(.L_383 - .L_382)
	.align		4
.L_382:
        /*07b4*/ 	.word	index@(_ZN2at6native27unrolled_elementwise_kernelINS0_13AUnaryFunctorIdddNS0_15binary_internal10MulFunctorIdEEEESt5arrayIPcLm2EELi4E23TrivialOffsetCalculatorILi1EjESB_NS0_6memory12LoadWithCastILi1EEENSC_13StoreWithCastILi1EEEEEviT_T0_T2_T3_T4_T5_)
        /*07b8*/ 	.word	0x00000022


	//----- nvinfo : EIATTR_FRAME_SIZE
	.align		4
.L_383:
        /*07bc*/ 	.byte	0x04, 0x11
        /*07be*/ 	.short	(.L_385 - .L_384)
	.align		4
.L_384:
        /*07c0*/ 	.word	index@(_ZN2at6native27unrolled_elementwise_kernelINS0_13AUnaryFunctorIdddNS0_15binary_internal10MulFunctorIdEEEESt5arrayIPcLm2EELi4E23TrivialOffsetCalculatorILi1EjESB_NS0_6memory12LoadWithCastILi1EEENSC_13StoreWithCastILi1EEEEEviT_T0_T2_T3_T4_T5_)
        /*07c4*/ 	.word	0x00000000


	//----- nvinfo : EIATTR_REGCOUNT
	.align		4
.L_385:
        /*07c8*/ 	.byte	0x04, 0x2f
        /*07ca*/ 	.short	(.L_387 - .L_386)
	.align		4
.L_386:
        /*07cc*/ 	.word	index@(_ZN2at6native18elementwise_kernelILi128ELi4EZNS0_15gpu_kernel_implINS0_13AUnaryFunctorIdddNS0_15binary_internal10MulFunctorIdEEEEEEvRNS_18TensorIteratorBaseERKT_EUliE_EEviT1_)
        /*07d0*/ 	.word	0x00000018


	//----- nvinfo : EIATTR_FRAME_SIZE
	.align		4
.L_387:
        /*07d4*/ 	.byte	0x04, 0x11
        /*07d6*/ 	.short	(.L_389 - .L_388)
	.align		4
.L_388:
        /*07d8*/ 	.word	index@(_ZN2at6native18elementwise_kernelILi128ELi4EZNS0_15gpu_kernel_implINS0_13AUnaryFunctorIdddNS0_15binary_internal10MulFunctorIdEEEEEEvRNS_18TensorIteratorBaseERKT_EUliE_EEviT1_)
        /*07dc*/ 	.word	0x00000000


	//----- nvinfo : EIATTR_REGCOUNT
	.align		4
.L_389:
        /*07e0*/ 	.byte	0x04, 0x2f
        /*07e2*/ 	.short	(.L_391 - .L_390)
	.align		4
.L_390:
        /*07e4*/ 	.word	index@(_ZN2at6native29vectorized_elementwise_kernelILi8ENS0_13BinaryFunctorIfffNS0_15binary_internal10MulFunctorIfEEEESt5arrayIPcLm3EEEEviT0_T1_)
        /*07e8*/ 	.word	0x00000020


	//----- nvinfo : EIATTR_FRAME_SIZE
	.align		4
.L_391:
        /*07ec*/ 	.byte	0x04, 0x11
        /*07ee*/ 	.short	(.L_393 - .L_392)
	.align		4
.L_392:
        /*07f0*/ 	.word	index@(_ZN2at6native29vectorized_elementwise_kernelILi8ENS0_13BinaryFunctorIfffNS0_15binary_internal10MulFunctorIfEEEESt5arrayIPcLm3EEEEviT0_T1_)
        /*07f4*/ 	.word	0x00000000


	//----- nvinfo : EIATTR_REGCOUNT
	.align		4
.L_393:
        /*07f8*/ 	.byte	0x04, 0x2f
        /*07fa*/ 	.short	(.L_395 - .L_394)
	.align		4
.L_394:
        /*07fc*/ 	.word	index@(_ZN2at6native29vectorized_elementwise_kernelILi4ENS0_13BinaryFunctorIfffNS0_15binary_internal10MulFunctorIfEEEESt5arrayIPcLm3EEEEviT0_T1_)
        /*0800*/ 	.word	0x00000020


	//----- nvinfo : EIATTR_FRAME_SIZE
	.align		4
.L_395:
        /*0804*/ 	.byte	0x04, 0x11
        /*0806*/ 	.short	(.L_397 - .L_396)
	.align		4
.L_396:
        /*0808*/ 	.word	index@(_ZN2at6native29vectorized_elementwise_kernelILi4ENS0_13BinaryFunctorIfffNS0_15binary_internal10MulFunctorIfEEEESt5arrayIPcLm3EEEEviT0_T1_)
        /*080c*/ 	.word	0x00000000


	//----- nvinfo : EIATTR_REGCOUNT
	.align		4
.L_397:
        /*0810*/ 	.byte	0x04, 0x2f
        /*0812*/ 	.short	(.L_399 - .L_398)
	.align		4
.L_398:
        /*0814*/ 	.word	index@(_ZN2at6native29vectorized_elementwise_kernelILi2ENS0_13BinaryFunctorIfffNS0_15binary_internal10MulFunctorIfEEEESt5arrayIPcLm3EEEEviT0_T1_)
        /*0818*/ 	.word	0x00000020


	//----- nvinfo : EIATTR_FRAME_SIZE
	.align		4
.L_399:
        /*081c*/ 	.byte	0x04, 0x11
        /*081e*/ 	.short	(.L_401 - .L_400)
	.align		4
.L_400:
        /*0820*/ 	.word	index@(_ZN2at6native29vectorized_elementwise_kernelILi2ENS0_13BinaryFunctorIfffNS0_15binary_internal10MulFunctorIfEEEESt5arrayIPcLm3EEEEviT0_T1_)
        /*0824*/ 	.word	0x00000000


	//----- nvinfo : EIATTR_REGCOUNT
	.align		4
.L_401:
        /*0828*/ 	.byte	0x04, 0x2f
        /*082a*/ 	.short	(.L_403 - .L_402)
	.align		4
.L_402:
        /*082c*/ 	.word	index@(_ZN2at6native27unrolled_elementwise_kernelINS0_13BinaryFunctorIfffNS0_15binary_internal10MulFunctorIfEEEESt5arrayIPcLm3EELi4E23TrivialOffsetCalculatorILi2EjESA_ILi1EjENS0_6memory15LoadWithoutCastENSD_16StoreWithoutCastEEEviT_T0_T2_T3_T4_T5_)
        /*0830*/ 	.word	0x0000001e


	//----- nvinfo : EIATTR_FRAME_SIZE
	.align		4
.L_403:
        /*0834*/ 	.byte	0x04, 0x11
        /*0836*/ 	.short	(.L_405 - .L_404)
	.align		4
.L_404:
        /*0838*/ 	.word	index@(_ZN2at6native27unrolled_elementwise_kernelINS0_13BinaryFunctorIfffNS0_15binary_internal10MulFunctorIfEEEESt5arrayIPcLm3EELi4E23TrivialOffsetCalculatorILi2EjESA_ILi1EjENS0_6memory15LoadWithoutCastENSD_16StoreWithoutCastEEEviT_T0_T2_T3_T4_T5_)
        /*083c*/ 	.word	0x00000000


	//----- nvinfo : EIATTR_REGCOUNT
	.align		4
.L_405:
        /*0840*/ 	.byte	0x04, 0x2f
        /*0842*/ 	.short	(.L_407 - .L_406)
	.align		4
.L_406:
        /*0844*/ 	.word	index@(_ZN2at6native18elementwise_kernelILi128ELi2EZNS0_22gpu_kernel_impl_nocastINS0_13BinaryFunctorIfffNS0_15binary_internal10MulFunctorIfEEEEEEvRNS_18TensorIteratorBaseERKT_EUliE_EEviT1_)
        /*0848*/ 	.word	0x00000014


	//----- nvinfo : EIATTR_FRAME_SIZE
	.align		4
.L_407:
        /*084c*/ 	.byte	0x04, 0x11
        /*084e*/ 	.short	(.L_409 - .L_408)
	.align		4
.L_408:
        /*0850*/ 	.word	index@(_ZN2at6native18elementwise_kernelILi128ELi2EZNS0_22gpu_kernel_impl_nocastINS0_13BinaryFunctorIfffNS0_15binary_internal10MulFunctorIfEEEEEEvRNS_18TensorIteratorBaseERKT_EUliE_EEviT1_)
        /*0854*/ 	.word	0x00000000


	//----- nvinfo : EIATTR_REGCOUNT
	.align		4
.L_409:
        /*0858*/ 	.byte	0x04, 0x2f
        /*085a*/ 	.short	(.L_411 - .L_410)
	.align		4
.L_410:
        /*085c*/ 	.word	index@(_ZN2at6native27unrolled_elementwise_kernelINS0_13BinaryFunctorIfffNS0_15binary_internal10MulFunctorIfEEEESt5arrayIPcLm3EELi4E23TrivialOffsetCalculatorILi2EjESA_ILi1EjENS0_6memory12LoadWithCastILi2EEENSD_13StoreWithCastILi1EEEEEviT_T0_T2_T3_T4_T5_)
        /*0860*/ 	.word	0x00000020


	//----- nvinfo : EIATTR_FRAME_SIZE
	.align		4
.L_411:
        /*0864*/ 	.byte	0x04, 0x11
        /*0866*/ 	.short	(.L_413 - .L_412)
	.align		4
.L_412:
        /*0868*/ 	.word	index@(_ZN2at6native27unrolled_elementwise_kernelINS0_13BinaryFunctorIfffNS0_15binary_internal10MulFunctorIfEEEESt5arrayIPcLm3EELi4E23TrivialOffsetCalculatorILi2EjESA_ILi1EjENS0_6memory12LoadWithCastILi2EEENSD_13StoreWithCastILi1EEEEEviT_T0_T2_T3_T4_T5_)
        /*086c*/ 	.word	0x00000000


	//----- nvinfo : EIATTR_REGCOUNT
	.align		4
.L_413:
        /*0870*/ 	.byte	0x04, 0x2f
        /*0872*/ 	.short	(.L_415 - .L_414)
	.align		4
.L_414:
        /*0874*/ 	.word	index@(_ZN2at6native18elementwise_kernelILi128ELi4EZNS0_15gpu_kernel_implINS0_13BinaryFunctorIfffNS0_15binary_internal10MulFunctorIfEEEEEEvRNS_18TensorIteratorBaseERKT_EUliE_EEviT1_)
        /*0878*/ 	.word	0x00000018


	//----- nvinfo : EIATTR_FRAME_SIZE
	.align		4
.L_415:
        /*087c*/ 	.byte	0x04, 0x11
        /*087e*/ 	.short	(.L_417 - .L_416)
	.align		4
.L_416:
        /*0880*/ 	.word	index@(_ZN2at6native18elementwise_kernelILi128ELi4EZNS0_15gpu_kernel_implINS0_13BinaryFunctorIfffNS0_15binary_internal10MulFunctorIfEEEEEEvRNS_18TensorIteratorBaseERKT_EUliE_EEviT1_)
        /*0884*/ 	.word	0x00000000


	//----- nvinfo : EIATTR_REGCOUNT
	.align		4
.L_417:
        /*0888*/ 	.byte	0x04, 0x2f
        /*088a*/ 	.short	(.L_419 - .L_418)
	.align		4
.L_418:
        /*088c*/ 	.word	index@(_ZN2at6native29vectorized_elementwise_kernelILi8ENS0_13AUnaryFunctorIfffNS0_15binary_internal10MulFunctorIfEEEESt5arrayIPcLm2EEEEviT0_T1_)
        /*0890*/ 	.word	0x00000020


	//----- nvinfo : EIATTR_FRAME_SIZE
	.align		4
.L_419:
        /*0894*/ 	.byte	0x04, 0x11
        /*0896*/ 	.short	(.L_421 - .L_420)
	.align		4
.L_420:
        /*0898*/ 	.word	index@(_ZN2at6native29vectorized_elementwise_kernelILi8ENS0_13AUnaryFunctorIfffNS0_15binary_internal10MulFunctorIfEEEESt5arrayIPcLm2EEEEviT0_T1_)
        /*089c*/ 	.word	0x00000000


	//----- nvinfo : EIATTR_REGCOUNT
	.align		4
.L_421:
        /*08a0*/ 	.byte	0x04, 0x2f
        /*08a2*/ 	.short	(.L_423 - .L_422)
	.align		4
.L_422:
        /*08a4*/ 	.word	index@(_ZN2at6native29vectorized_elementwise_kernelILi4ENS0_13AUnaryFunctorIfffNS0_15binary_internal10MulFunctorIfEEEESt5arrayIPcLm2EEEEviT0_T1_)
        /*08a8*/ 	.word	0x00000020


	//----- nvinfo : EIATTR_FRAME_SIZE
	.align		4
.L_423:
        /*08ac*/ 	.byte	0x04, 0x11
        /*08ae*/ 	.short	(.L_425 - .L_424)
	.align		4
.L_424:
        /*08b0*/ 	.word	index@(_ZN2at6native29vectorized_elementwise_kernelILi4ENS0_13AUnaryFunctorIfffNS0_15binary_internal10MulFunctorIfEEEESt5arrayIPcLm2EEEEviT0_T1_)
        /*08b4*/ 	.word	0x00000000


	//----- nvinfo : EIATTR_REGCOUNT
	.align		4
.L_425:
        /*08b8*/ 	.byte	0x04, 0x2f
        /*08ba*/ 	.short	(.L_427 - .L_426)
	.align		4
.L_426:
        /*08bc*/ 	.word	index@(_ZN2at6native29vectorized_elementwise_kernelILi2ENS0_13AUnaryFunctorIfffNS0_15binary_internal10MulFunctorIfEEEESt5arrayIPcLm2EEEEviT0_T1_)
        /*08c0*/ 	.word	0x00000020


	//----- nvinfo : EIATTR_FRAME_SIZE
	.align		4
.L_427:
        /*08c4*/ 	.byte	0x04, 0x11
        /*08c6*/ 	.short	(.L_429 - .L_428)
	.align		4
.L_428:
        /*08c8*/ 	.word	index@(_ZN2at6native29vectorized_elementwise_kernelILi2ENS0_13AUnaryFunctorIfffNS0_15binary_internal10MulFunctorIfEEEESt5arrayIPcLm2EEEEviT0_T1_)
        /*08cc*/ 	.word	0x00000000


	//----- nvinfo : EIATTR_REGCOUNT
	.align		4
.L_429:
        /*08d0*/ 	.byte	0x04, 0x2f
        /*08d2*/ 	.short	(.L_431 - .L_430)
	.align		4
.L_430:
        /*08d4*/ 	.word	index@(_ZN2at6native27unrolled_elementwise_kernelINS0_13AUnaryFunctorIfffNS0_15binary_internal10MulFunctorIfEEEESt5arrayIPcLm2EELi4E23TrivialOffsetCalculatorILi1EjESB_NS0_6memory15LoadWithoutCastENSC_16StoreWithoutCastEEEviT_T0_T2_T3_T4_T5_)
        /*08d8*/ 	.word	0x00000016


	//----- nvinfo : EIATTR_FRAME_SIZE
	.align		4
.L_431:
        /*08dc*/ 	.byte	0x04, 0x11
        /*08de*/ 	.short	(.L_433 - .L_432)
	.align		4
.L_432:
        /*08e0*/ 	.word	index@(_ZN2at6native27unrolled_elementwise_kernelINS0_13AUnaryFunctorIfffNS0_15binary_internal10MulFunctorIfEEEESt5arrayIPcLm2EELi4E23TrivialOffsetCalculatorILi1EjESB_NS0_6memory15LoadWithoutCastENSC_16StoreWithoutCastEEEviT_T0_T2_T3_T4_T5_)
        /*08e4*/ 	.word	0x00000000


	//----- nvinfo : EIATTR_REGCOUNT
	.align		4
.L_433:
        /*08e8*/ 	.byte	0x04, 0x2f
        /*08ea*/ 	.short	(.L_435 - .L_434)
	.align		4
.L_434:
        /*08ec*/ 	.word	index@(_ZN2at6native18elementwise_kernelILi128ELi2EZNS0_22gpu_kernel_impl_nocastINS0_13AUnaryFunctorIfffNS0_15binary_internal10MulFunctorIfEEEEEEvRNS_18TensorIteratorBaseERKT_EUliE_EEviT1_)
        /*08f0*/ 	.word	0x00000014


	//----- nvinfo : EIATTR_FRAME_SIZE
	.align		4
.L_435:
        /*08f4*/ 	.byte	0x04, 0x11
        /*08f6*/ 	.short	(.L_437 - .L_436)
	.align		4
.L_436:
        /*08f8*/ 	.word	index@(_ZN2at6native18elementwise_kernelILi128ELi2EZNS0_22gpu_kernel_impl_nocastINS0_13AUnaryFunctorIfffNS0_15binary_internal10MulFunctorIfEEEEEEvRNS_18TensorIteratorBaseERKT_EUliE_EEviT1_)
        /*08fc*/ 	.word	0x00000000


	//----- nvinfo : EIATTR_REGCOUNT
	.align		4
.L_437:
        /*0900*/ 	.byte	0x04, 0x2f
        /*0902*/ 	.short	(.L_439 - .L_438)
	.align		4
.L_438:
        /*0904*/ 	.word	index@(_ZN2at6native27unrolled_elementwise_kernelINS0_13AUnaryFunctorIfffNS0_15binary_internal10MulFunctorIfEEEESt5arrayIPcLm2EELi4E23TrivialOffsetCalculatorILi1EjESB_NS0_6memory12LoadWithCastILi1EEENSC_13StoreWithCastILi1EEEEEviT_T0_T2_T3_T4_T5_)
        /*0908*/ 	.word	0x0000001c


	//----- nvinfo : EIATTR_FRAME_SIZE
	.align		4
.L_439:
        /*090c*/ 	.byte	0x04, 0x11
        /*090e*/ 	.short	(.L_441 - .L_440)
	.align		4
.L_440:
        /*0910*/ 	.word	index@(_ZN2at6native27unrolled_elementwise_kernelINS0_13AUnaryFunctorIfffNS0_15binary_internal10MulFunctorIfEEEESt5arrayIPcLm2EELi4E23TrivialOffsetCalculatorILi1EjESB_NS0_6memory12LoadWithCastILi1EEENSC_13StoreWithCastILi1EEEEEviT_T0_T2_T3_T4_T5_)
        /*0914*/ 	.word	0x00000000


	//----- nvinfo : EIATTR_REGCOUNT
	.align		4
.L_441:
        /*0918*/ 	.byte	0x04, 0x2f
        /*091a*/ 	.short	(.L_443 - .L_442)
	.align		4
.L_442:
        /*091c*/ 	.word	index@(_ZN2at6native18elementwise_kernelILi128ELi4EZNS0_15gpu_kernel_implINS0_13AUnaryFunctorIfffNS0_15binary_internal10MulFunctorIfEEEEEEvRNS_18TensorIteratorBaseERKT_EUliE_EEviT1_)
        /*0920*/ 	.word	0x00000018


	//----- nvinfo : EIATTR_FRAME_SIZE
	.align		4
.L_443:
        /*0924*/ 	.byte	0x04, 0x11
        /*0926*/ 	.short	(.L_445 - .L_444)
	.align		4
.L_444:
        /*0928*/ 	.word	index@(_ZN2at6native18elementwise_kernelILi128ELi4EZNS0_15gpu_kernel_implINS0_13AUnaryFunctorIfffNS0_15binary_internal10MulFunctorIfEEEEEEvRNS_18TensorIteratorBaseERKT_EUliE_EEviT1_)
        /*092c*/ 	.word	0x00000000


	//----- nvinfo : EIATTR_REGCOUNT
	.align		4
.L_445:
        /*0930*/ 	.byte	0x04, 0x2f
        /*0932*/ 	.short	(.L_447 - .L_446)
	.align		4
.L_446:
        /*0934*/ 	.word	index@(_ZN2at6native29vectorized_elementwise_kernelILi8ENS0_13BinaryFunctorIN3c107complexIdEES5_S5_NS0_15binary_internal10MulFunctorIS5_EEEESt5arrayIPcLm3EEEEviT0_T1_)
        /*0938*/ 	.word	0x00000040


	//----- nvinfo : EIATTR_FRAME_SIZE
	.align		4
.L_447:
        /*093c*/ 	.byte	0x04, 0x11
        /*093e*/ 	.short	(.L_449 - .L_448)
	.align		4
.L_448:
        /*0940*/ 	.word	index@(_ZN2at6native29vectorized_elementwise_kernelILi8ENS0_13BinaryFunctorIN3c107complexIdEES5_S5_NS0_15binary_internal10MulFunctorIS5_EEEESt5arrayIPcLm3EEEEviT0_T1_)
        /*0944*/ 	.word	0x00000000


	//----- nvinfo : EIATTR_REGCOUNT
	.align		4
.L_449:
        /*0948*/ 	.byte	0x04, 0x2f
        /*094a*/ 	.short	(.L_451 - .L_450)
	.align		4
.L_450:
        /*094c*/ 	.word	index@(_ZN2at6native29vectorized_elementwise_kernelILi4ENS0_13BinaryFunctorIN3c107complexIdEES5_S5_NS0_15binary_internal10MulFunctorIS5_EEEESt5arrayIPcLm3EEEEviT0_T1_)
        /*0950*/ 	.word	0x00000038


	//----- nvinfo : EIATTR_FRAME_SIZE
	.align		4
.L_451:
        /*0954*/ 	.byte	0x04, 0x11
        /*0956*/ 	.short	(.L_453 - .L_452)
	.align		4
.L_452:
        /*0958*/ 	.word	index@(_ZN2at6native29vectorized_elementwise_kernelILi4ENS0_13BinaryFunctorIN3c107complexIdEES5_S5_NS0_15binary_internal10MulFunctorIS5_EEEESt5arrayIPcLm3EEEEviT0_T1_)
        /*095c*/ 	.word	0x00000000


	//----- nvinfo : EIATTR_REGCOUNT
	.align		4
.L_453:
        /*0960*/ 	.byte	0x04, 0x2f
        /*0962*/ 	.short	(.L_455 - .L_454)
	.align		4
.L_454:
        /*0964*/ 	.word	index@(_ZN2at6native29vectorized_elementwise_kernelILi2ENS0_13BinaryFunctorIN3c107complexIdEES5_S5_NS0_15binary_internal10MulFunctorIS5_EEEESt5arrayIPcLm3EEEEviT0_T1_)
        /*0968*/ 	.word	0x00000038


	//----- nvinfo : EIATTR_FRAME_SIZE
	.align		4
.L_455:
        /*096c*/ 	.byte	0x04, 0x11
        /*096e*/ 	.short	(.L_457 - .L_456)
	.align		4
.L_456:
        /*0970*/ 	.word	index@(_ZN2at6native29vectorized_elementwise_kernelILi2ENS0_13BinaryFunctorIN3c107complexIdEES5_S5_NS0_15binary_internal10MulFunctorIS5_EEEESt5arrayIPcLm3EEEEviT0_T1_)
        /*0974*/ 	.word	0x00000000


	//----- nvinfo : EIATTR_REGCOUNT
	.align		4
.L_457:
        /*0978*/ 	.byte	0x04, 0x2f
        /*097a*/ 	.short	(.L_459 - .L_458)
	.align		4
.L_458:
        /*097c*/ 	.word	index@(_ZN2at6native27unrolled_elementwise_kernelINS0_13BinaryFunctorIN3c107complexIdEES5_S5_NS0_15binary_internal10MulFunctorIS5_EEEESt5arrayIPcLm3EELi4E23TrivialOffsetCalculatorILi2EjESD_ILi1EjENS0_6memory15LoadWithoutCastENSG_16StoreWithoutCastEEEviT_T0_T2_T3_T4_T5_)
        /*0980*/ 	.word	0x0000001f


	//----- nvinfo : EIATTR_FRAME_SIZE
	.align		4
.L_459:
        /*0984*/ 	.byte	0x04, 0x11
        /*0986*/ 	.short	(.L_461 - .L_460)
	.align		4
.L_460:
        /*0988*/ 	.word	index@(_ZN2at6native27unrolled_elementwise_kernelINS0_13BinaryFunctorIN3c107complexIdEES5_S5_NS0_15binary_internal10MulFunctorIS5_EEEESt5arrayIPcLm3EELi4E23TrivialOffsetCalculatorILi2EjESD_ILi1EjENS0_6memory15LoadWithoutCastENSG_16StoreWithoutCastEEEviT_T0_T2_T3_T4_T5_)
        /*098c*/ 	.word	0x00000000


	//----- nvinfo : EIATTR_REGCOUNT
	.align		4
.L_461:
        /*0990*/ 	.byte	0x04, 0x2f
        /*0992*/ 	.short	(.L_463 - .L_462)
	.align		4
.L_462:
        /*0994*/ 	.word	index@(_ZN2at6native18elementwise_kernelILi128ELi2EZNS0_22gpu_kernel_impl_nocastINS0_13BinaryFunctorIN3c107complexIdEES6_S6_NS0_15binary_internal10MulFunctorIS6_EEEEEEvRNS_18TensorIteratorBaseERKT_EUliE_EEviT1_)
        /*0998*/ 	.word	0x00000015


	//----- nvinfo : EIATTR_FRAME_SIZE
	.align		4
.L_463:
        /*099c*/ 	.byte	0x04, 0x11
        /*099e*/ 	.short	(.L_465 - .L_464)
	.align		4
.L_464:
        /*09a0*/ 	.word	index@(_ZN2at6native18elementwise_kernelILi128ELi2EZNS0_22gpu_kernel_impl_nocastINS0_13BinaryFunctorIN3c107complexIdEES6_S6_NS0_15binary_internal10MulFunctorIS6_EEEEEEvRNS_18TensorIteratorBaseERKT_EUliE_EEviT1_)
        /*09a4*/ 	.word	0x00000000


	//----- nvinfo : EIATTR_REGCOUNT
	.align		4
.L_465:
        /*09a8*/ 	.byte	0x04, 0x2f
        /*09aa*/ 	.short	(.L_467 - .L_466)
	.align		4
.L_466:
        /*09ac*/ 	.word	index@(_ZN2at6native27unrolled_elementwise_kernelINS0_13BinaryFunctorIN3c107complexIdEES5_S5_NS0_15binary_internal10MulFunctorIS5_EEEESt5arrayIPcLm3EELi4E23TrivialOffsetCalculatorILi2EjESD_ILi1EjENS0_6memory12LoadWithCastILi2EEENSG_13StoreWithCastILi1EEEEEviT_T0_T2_T3_T4_T5_)
        /*09b0*/ 	.word	0x00000038


	//----- nvinfo : EIATTR_FRAME_SIZE
	.align		4
.L_467:
        /*09b4*/ 	.byte	0x04, 0x11
        /*09b6*/ 	.short	(.L_469 - .L_468)
	.align		4
.L_468:
        /*09b8*/ 	.word	index@(_ZN2at6native27unrolled_elementwise_kernelINS0_13BinaryFunctorIN3c107complexIdEES5_S5_NS0_15binary_internal10MulFunctorIS5_EEEESt5arrayIPcLm3EELi4E23TrivialOffsetCalculatorILi2EjESD_ILi1EjENS0_6memory12LoadWithCastILi2EEENSG_13StoreWithCastILi1EEEEEviT_T0_T2_T3_T4_T5_)
        /*09bc*/ 	.word	0x00000000


	//----- nvinfo : EIATTR_REGCOUNT
	.align		4
.L_469:
        /*09c0*/ 	.byte	0x04, 0x2f
        /*09c2*/ 	.short	(.L_471 - .L_470)
	.align		4
.L_470:
        /*09c4*/ 	.word	index@(_ZN2at6native18elementwise_kernelILi128ELi4EZNS0_15gpu_kernel_implINS0_13BinaryFunctorIN3c107complexIdEES6_S6_NS0_15binary_internal10MulFunctorIS6_EEEEEEvRNS_18TensorIteratorBaseERKT_EUliE_EEviT1_)
        /*09c8*/ 	.word	0x0000001c


	//----- nvinfo : EIATTR_FRAME_SIZE
	.align		4
.L_471:
        /*09cc*/ 	.byte	0x04, 0x11
        /*09ce*/ 	.short	(.L_473 - .L_472)
	.align		4
.L_472:
        /*09d0*/ 	.word	index@(_ZN2at6native18elementwise_kernelILi128ELi4EZNS0_15gpu_kernel_implINS0_13BinaryFunctorIN3c107complexIdEES6_S6_NS0_15binary_internal10MulFunctorIS6_EEEEEEvRNS_18TensorIteratorBaseERKT_EUliE_EEviT1_)
        /*09d4*/ 	.word	0x00000000


	//----- nvinfo : EIATTR_REGCOUNT
	.align		4
.L_473:
        /*09d8*/ 	.byte	0x04, 0x2f
        /*09da*/ 	.short	(.L_475 - .L_474)
	.align		4
.L_474:
        /*09dc*/ 	.word	index@(_ZN2at6native29vectorized_elementwise_kernelILi8ENS0_13AUnaryFunctorIN3c107complexIdEES5_S5_NS0_15binary_internal10MulFunctorIS5_EEEESt5arrayIPcLm2EEEEviT0_T1_)
        /*09e0*/ 	.word	0x00000030


	//----- nvinfo : EIATTR_FRAME_SIZE
	.align		4
.L_475:
        /*09e4*/ 	.byte	0x04, 0x11
        /*09e6*/ 	.short	(.L_477 - .L_476)
	.align		4
.L_476:
        /*09e8*/ 	.word	index@(_ZN2at6native29vectorized_elementwise_kernelILi8ENS0_13AUnaryFunctorIN3c107complexIdEES5_S5_NS0_15binary_internal10MulFunctorIS5_EEEESt5arrayIPcLm2EEEEviT0_T1_)
        /*09ec*/ 	.word	0x00000000


	//----- nvinfo : EIATTR_REGCOUNT
	.align		4
.L_477:
        /*09f0*/ 	.byte	0x04, 0x2f
        /*09f2*/ 	.short	(.L_479 - .L_478)
	.align		4
.L_478:
        /*09f4*/ 	.word	index@(_ZN2at6native29vectorized_elementwise_kernelILi4ENS0_13AUnaryFunctorIN3c107complexIdEES5_S5_NS0_15binary_internal10MulFunctorIS5_EEEESt5arrayIPcLm2EEEEviT0_T1_)
        /*09f8*/ 	.word	0x00000030


	//----- nvinfo : EIATTR_FRAME_SIZE
	.align		4
.L_479:
        /*09fc*/ 	.byte	0x04, 0x11
        /*09fe*/ 	.short	(.L_481 - .L_480)
	.align		4
.L_480:
        /*0a00*/ 	.word	index@(_ZN2at6native29vectorized_elementwise_kernelILi4ENS0_13AUnaryFunctorIN3c107complexIdEES5_S5_NS0_15binary_internal10MulFunctorIS5_EEEESt5arrayIPcLm2EEEEviT0_T1_)
        /*0a04*/ 	.word	0x00000000


	//----- nvinfo : EIATTR_REGCOUNT
	.align		4
.L_481:
        /*0a08*/ 	.byte	0x04, 0x2f
        /*0a0a*/ 	.short	(.L_483 - .L_482)
	.align		4
.L_482:
        /*0a0c*/ 	.word	index@(_ZN2at6native29vectorized_elementwise_kernelILi2ENS0_13AUnaryFunctorIN3c107complexIdEES5_S5_NS0_15binary_internal10MulFunctorIS5_EEEESt5arrayIPcLm2EEEEviT0_T1_)
        /*0a10*/ 	.word	0x00000030


	//----- nvinfo : EIATTR_FRAME_SIZE
	.align		4
.L_483:
        /*0a14*/ 	.byte	0x04, 0x11
        /*0a16*/ 	.short	(.L_485 - .L_484)
	.align		4
.L_484:
        /*0a18*/ 	.word	index@(_ZN2at6native29vectorized_elementwise_kernelILi2ENS0_13AUnaryFunctorIN3c107complexIdEES5_S5_NS0_15binary_internal10MulFunctorIS5_EEEESt5arrayIPcLm2EEEEviT0_T1_)
        /*0a1c*/ 	.word	0x00000000


	//----- nvinfo : EIATTR_REGCOUNT
	.align		4
.L_485:
        /*0a20*/ 	.byte	0x04, 0x2f
        /*0a22*/ 	.short	(.L_487 - .L_486)
	.align		4
.L_486:
        /*0a24*/ 	.word	index@(_ZN2at6native27unrolled_elementwise_kernelINS0_13AUnaryFunctorIN3c107complexIdEES5_S5_NS0_15binary_internal10MulFunctorIS5_EEEESt5arrayIPcLm2EELi4E23TrivialOffsetCalculatorILi1EjESE_NS0_6memory15LoadWithoutCastENSF_16StoreWithoutCastEEEviT_T0_T2_T3_T4_T5_)
        /*0a28*/ 	.word	0x0000001e


	//----- nvinfo : EIATTR_FRAME_SIZE
	.align		4
.L_487:
        /*0a2c*/ 	.byte	0x04, 0x11
        /*0a2e*/ 	.short	(.L_489 - .L_488)
	.align		4
.L_488:
        /*0a30*/ 	.word	index@(_ZN2at6native27unrolled_elementwise_kernelINS0_13AUnaryFunctorIN3c107complexIdEES5_S5_NS0_15binary_internal10MulFunctorIS5_EEEESt5arrayIPcLm2EELi4E23TrivialOffsetCalculatorILi1EjESE_NS0_6memory15LoadWithoutCastENSF_16StoreWithoutCastEEEviT_T0_T2_T3_T4_T5_)
        /*0a34*/ 	.word	0x00000000


	//----- nvinfo : EIATTR_REGCOUNT
	.align		4
.L_489:
        /*0a38*/ 	.byte	0x04, 0x2f
        /*0a3a*/ 	.short	(.L_491 - .L_490)
	.align		4
.L_490:
        /*0a3c*/ 	.word	index@(_ZN2at6native18elementwise_kernelILi128ELi2EZNS0_22gpu_kernel_impl_nocastINS0_13AUnaryFunctorIN3c107complexIdEES6_S6_NS0_15binary_internal10MulFunctorIS6_EEEEEEvRNS_18TensorIteratorBaseERKT_EUliE_EEviT1_)
        /*0a40*/ 	.word	0x00000014


	//----- nvinfo : EIATTR_FRAME_SIZE
	.align		4
.L_491:
        /*0a44*/ 	.byte	0x04, 0x11
        /*0a46*/ 	.short	(.L_493 - .L_492)
	.align		4
.L_492:
        /*0a48*/ 	.word	index@(_ZN2at6native18elementwise_kernelILi128ELi2EZNS0_22gpu_kernel_impl_nocastINS0_13AUnaryFunctorIN3c107complexIdEES6_S6_NS0_15binary_internal10MulFunctorIS6_EEEEEEvRNS_18TensorIteratorBaseERKT_EUliE_EEviT1_)
        /*0a4c*/ 	.word	0x00000000


	//----- nvinfo : EIATTR_REGCOUNT
	.align		4
.L_493:
        /*0a50*/ 	.byte	0x04, 0x2f
        /*0a52*/ 	.short	(.L_495 - .L_494)
	.align		4
.L_494:
        /*0a54*/ 	.word	index@(_ZN2at6native27unrolled_elementwise_kernelINS0_13AUnaryFunctorIN3c107complexIdEES5_S5_NS0_15binary_internal10MulFunctorIS5_EEEESt5arrayIPcLm2EELi4E23TrivialOffsetCalculatorILi1EjESE_NS0_6memory12LoadWithCastILi1EEENSF_13StoreWithCastILi1EEEEEviT_T0_T2_T3_T4_T5_)
        /*0a58*/ 	.word	0x00000026


	//----- nvinfo : EIATTR_FRAME_SIZE
	.align		4
.L_495:
        /*0a5c*/ 	.byte	0x04, 0x11
        /*0a5e*/ 	.short	(.L_497 - .L_496)
	.align		4
.L_496:
        /*0a60*/ 	.word	index@(_ZN2at6native27unrolled_elementwise_kernelINS0_13AUnaryFunctorIN3c107complexIdEES5_S5_NS0_15binary_internal10MulFunctorIS5_EEEESt5arrayIPcLm2EELi4E23TrivialOffsetCalculatorILi1EjESE_NS0_6memory12LoadWithCastILi1EEENSF_13StoreWithCastILi1EEEEEviT_T0_T2_T3_T4_T5_)
        /*0a64*/ 	.word	0x00000000


	//----- nvinfo : EIATTR_REGCOUNT
	.align		4
.L_497:
        /*0a68*/ 	.byte	0x04, 0x2f
        /*0a6a*/ 	.short	(.L_499 - .L_498)
	.align		4
.L_498:
        /*0a6c*/ 	.word	index@(_ZN2at6native18elementwise_kernelILi128ELi4EZNS0_15gpu_kernel_implINS0_13AUnaryFunctorIN3c107complexIdEES6_S6_NS0_15binary_internal10MulFunctorIS6_EEEEEEvRNS_18TensorIteratorBaseERKT_EUliE_EEviT1_)
        /*0a70*/ 	.word	0x00000018


	//----- nvinfo : EIATTR_FRAME_SIZE
	.align		4
.L_499:
        /*0a74*/ 	.byte	0x04, 0x11
        /*0a76*/ 	.short	(.L_501 - .L_500)
	.align		4
.L_500:
        /*0a78*/ 	.word	index@(_ZN2at6native18elementwise_kernelILi128ELi4EZNS0_15gpu_kernel_implINS0_13AUnaryFunctorIN3c107complexIdEES6_S6_NS0_15binary_internal10MulFunctorIS6_EEEEEEvRNS_18TensorIteratorBaseERKT_EUliE_EEviT1_)
        /*0a7c*/ 	.word	0x00000000


	//----- nvinfo : EIATTR_REGCOUNT
	.align		4
.L_501:
        /*0a80*/ 	.byte	0x04, 0x2f
        /*0a82*/ 	.short	(.L_503 - .L_502)
	.align		4
.L_502:
        /*0a84*/ 	.word	index@(_ZN2at6native29vectorized_elementwise_kernelILi8ENS0_13BinaryFunctorIN3c107complexIfEES5_S5_NS0_15binary_internal10MulFunctorIS5_EEEESt5arrayIPcLm3EEEEviT0_T1_)
        /*0a88*/ 	.word	0x00000028


	//----- nvinfo : EIATTR_FRAME_SIZE
	.align		4
.L_503:
        /*0a8c*/ 	.byte	0x04, 0x11
        /*0a8e*/ 	.short	(.L_505 - .L_504)
	.align		4
.L_504:
        /*0a90*/ 	.word	index@(_ZN2at6native29vectorized_elementwise_kernelILi8ENS0_13BinaryFunctorIN3c107complexIfEES5_S5_NS0_15binary_internal10MulFunctorIS5_EEEESt5arrayIPcLm3EEEEviT0_T1_)
        /*0a94*/ 	.word	0x00000000


	//----- nvinfo : EIATTR_REGCOUNT
	.align		4
.L_505:
        /*0a98*/ 	.byte	0x04, 0x2f
        /*0a9a*/ 	.short	(.L_507 - .L_506)
	.align		4
.L_506:
        /*0a9c*/ 	.word	index@(_ZN2at6native29vectorized_elementwise_kernelILi4ENS0_13BinaryFunctorIN3c107complexIfEES5_S5_NS0_15binary_internal10MulFunctorIS5_EEEESt5arrayIPcLm3EEEEviT0_T1_)
        /*0aa0*/ 	.word	0x00000028


	//----- nvinfo : EIATTR_FRAME_SIZE
	.align		4
.L_507:
        /*0aa4*/ 	.byte	0x04, 0x11
        /*0aa6*/ 	.short	(.L_509 - .L_508)
	.align		4
.L_508:
        /*0aa8*/ 	.word	index@(_ZN2at6native29vectorized_elementwise_kernelILi4ENS0_13BinaryFunctorIN3c107complexIfEES5_S5_NS0_15binary_internal10MulFunctorIS5_EEEESt5arrayIPcLm3EEEEviT0_T1_)
        /*0aac*/ 	.word	0x00000000


	//----- nvinfo : EIATTR_REGCOUNT
	.align		4
.L_509:
        /*0ab0*/ 	.byte	0x04, 0x2f
        /*0ab2*/ 	.short	(.L_511 - .L_510)
	.align		4
.L_510:
        /*0ab4*/ 	.word	index@(_ZN2at6native29vectorized_elementwise_kernelILi2ENS0_13BinaryFunctorIN3c107complexIfEES5_S5_NS0_15binary_internal10MulFunctorIS5_EEEESt5arrayIPcLm3EEEEviT0_T1_)
        /*0ab8*/ 	.word	0x00000028


	//----- nvinfo : EIATTR_FRAME_SIZE
	.align		4
.L_511:
        /*0abc*/ 	.byte	0x04, 0x11
        /*0abe*/ 	.short	(.L_513 - .L_512)
	.align		4
.L_512:
        /*0ac0*/ 	.word	index@(_ZN2at6native29vectorized_elementwise_kernelILi2ENS0_13BinaryFunctorIN3c107complexIfEES5_S5_NS0_15binary_internal10MulFunctorIS5_EEEESt5arrayIPcLm3EEEEviT0_T1_)
        /*0ac4*/ 	.word	0x00000000


	//----- nvinfo : EIATTR_REGCOUNT
	.align		4
.L_513:
        /*0ac8*/ 	.byte	0x04, 0x2f
        /*0aca*/ 	.short	(.L_515 - .L_514)
	.align		4
.L_514:
        /*0acc*/ 	.word	index@(_ZN2at6native27unrolled_elementwise_kernelINS0_13BinaryFunctorIN3c107complexIfEES5_S5_NS0_15binary_internal10MulFunctorIS5_EEEESt5arrayIPcLm3EELi4E23TrivialOffsetCalculatorILi2EjESD_ILi1EjENS0_6memory15LoadWithoutCastENSG_16StoreWithoutCastEEEviT_T0_T2_T3_T4_T5_)
        /*0ad0*/ 	.word	0x00000020


	//----- nvinfo : EIATTR_FRAME_SIZE
	.align		4
.L_515:
        /*0ad4*/ 	.byte	0x04, 0x11
        /*0ad6*/ 	.short	(.L_517 - .L_516)
	.align		4
.L_516:
        /*0ad8*/ 	.word	index@(_ZN2at6native27unrolled_elementwise_kernelINS0_13BinaryFunctorIN3c107complexIfEES5_S5_NS0_15binary_internal10MulFunctorIS5_EEEESt5arrayIPcLm3EELi4E23TrivialOffsetCalculatorILi2EjESD_ILi1EjENS0_6memory15LoadWithoutCastENSG_16StoreWithoutCastEEEviT_T0_T2_T3_T4_T5_)
        /*0adc*/ 	.word	0x00000000


	//----- nvinfo : EIATTR_REGCOUNT
	.align		4
.L_517:
        /*0ae0*/ 	.byte	0x04, 0x2f
        /*0ae2*/ 	.short	(.L_519 - .L_518)
	.align		4
.L_518:
        /*0ae4*/ 	.word	index@(_ZN2at6native18elementwise_kernelILi128ELi2EZNS0_22gpu_kernel_impl_nocastINS0_13BinaryFunctorIN3c107complexIfEES6_S6_NS0_15binary_internal10MulFunctorIS6_EEEEEEvRNS_18TensorIteratorBaseERKT_EUliE_EEviT1_)
        /*0ae8*/ 	.word	0x00000014


	//----- nvinfo : EIATTR_FRAME_SIZE
	.align		4
.L_519:
        /*0aec*/ 	.byte	0x04, 0x11
        /*0aee*/ 	.short	(.L_521 - .L_520)
	.align		4
.L_520:
        /*0af0*/ 	.word	index@(_ZN2at6native18elementwise_kernelILi128ELi2EZNS0_22gpu_kernel_impl_nocastINS0_13BinaryFunctorIN3c107complexIfEES6_S6_NS0_15binary_internal10MulFunctorIS6_EEEEEEvRNS_18TensorIteratorBaseERKT_EUliE_EEviT1_)
        /*0af4*/ 	.word	0x00000000


	//----- nvinfo : EIATTR_REGCOUNT
	.align		4
.L_521:
        /*0af8*/ 	.byte	0x04, 0x2f
        /*0afa*/ 	.short	(.L_523 - .L_522)
	.align		4
.L_522:
        /*0afc*/ 	.word	index@(_ZN2at6native27unrolled_elementwise_kernelINS0_13BinaryFunctorIN3c107complexIfEES5_S5_NS0_15binary_internal10MulFunctorIS5_EEEESt5arrayIPcLm3EELi4E23TrivialOffsetCalculatorILi2EjESD_ILi1EjENS0_6memory12LoadWithCastILi2EEENSG_13StoreWithCastILi1EEEEEviT_T0_T2_T3_T4_T5_)
        /*0b00*/ 	.word	0x00000028


	//----- nvinfo : EIATTR_FRAME_SIZE
	.align		4
.L_523:
        /*0b04*/ 	.byte	0x04, 0x11
        /*0b06*/ 	.short	(.L_525 - .L_524)
	.align		4
.L_524:
        /*0b08*/ 	.word	index@(_ZN2at6native27unrolled_elementwise_kernelINS0_13BinaryFunctorIN3c107complexIfEES5_S5_NS0_15binary_internal10MulFunctorIS5_EEEESt5arrayIPcLm3EELi4E23TrivialOffsetCalculatorILi2EjESD_ILi1EjENS0_6memory12LoadWithCastILi2EEENSG_13StoreWithCastILi1EEEEEviT_T0_T2_T3_T4_T5_)
        /*0b0c*/ 	.word	0x00000000


	//----- nvinfo : EIATTR_REGCOUNT
	.align		4
.L_525:
        /*0b10*/ 	.byte	0x04, 0x2f
        /*0b12*/ 	.short	(.L_527 - .L_526)
	.align		4
.L_526:
        /*0b14*/ 	.word	index@(_ZN2at6native18elementwise_kernelILi128ELi4EZNS0_15gpu_kernel_implINS0_13BinaryFunctorIN3c107complexIfEES6_S6_NS0_15binary_internal10MulFunctorIS6_EEEEEEvRNS_18TensorIteratorBaseERKT_EUliE_EEviT1_)
        /*0b18*/ 	.word	0x00000019


	//----- nvinfo : EIATTR_FRAME_SIZE
	.align		4
.L_527:
        /*0b1c*/ 	.byte	0x04, 0x11
        /*0b1e*/ 	.short	(.L_529 - .L_528)
	.align		4
.L_528:
        /*0b20*/ 	.word	index@(_ZN2at6native18elementwise_kernelILi128ELi4EZNS0_15gpu_kernel_implINS0_13BinaryFunctorIN3c107complexIfEES6_S6_NS0_15binary_internal10MulFunctorIS6_EEEEEEvRNS_18TensorIteratorBaseERKT_EUliE_EEviT1_)
        /*0b24*/ 	.word	0x00000000


	//----- nvinfo : EIATTR_REGCOUNT
	.align		4
.L_529:
        /*0b28*/ 	.byte	0x04, 0x2f
        /*0b2a*/ 	.short	(.L_531 - .L_530)
	.align		4
.L_530:
        /*0b2c*/ 	.word	index@(_ZN2at6native29vectorized_elementwise_kernelILi8ENS0_13AUnaryFunctorIN3c107complexIfEES5_S5_NS0_15binary_internal10MulFunctorIS5_EEEESt5arrayIPcLm2EEEEviT0_T1_)
        /*0b30*/ 	.word	0x00000020


	//----- nvinfo : EIATTR_FRAME_SIZE
	.align		4
.L_531:
        /*0b34*/ 	.byte	0x04, 0x11
        /*0b36*/ 	.short	(.L_533 - .L_532)
	.align		4
.L_532:
        /*0b38*/ 	.word	index@(_ZN2at6native29vectorized_elementwise_kernelILi8ENS0_13AUnaryFunctorIN3c107complexIfEES5_S5_NS0_15binary_internal10MulFunctorIS5_EEEESt5arrayIPcLm2EEEEviT0_T1_)
        /*0b3c*/ 	.word	0x00000000


	//----- nvinfo : EIATTR_REGCOUNT
	.align		4
.L_533:
        /*0b40*/ 	.byte	0x04, 0x2f
        /*0b42*/ 	.short	(.L_535 - .L_534)
	.align		4
.L_534:
        /*0b44*/ 	.word	index@(_ZN2at6native29vectorized_elementwise_kernelILi4ENS0_13AUnaryFunctorIN3c107complexIfEES5_S5_NS0_15binary_internal10MulFunctorIS5_EEEESt5arrayIPcLm2EEEEviT0_T1_)
        /*0b48*/ 	.word	0x00000020


	//----- nvinfo : EIATTR_FRAME_SIZE
	.align		4
.L_535:
        /*0b4c*/ 	.byte	0x04, 0x11
        /*0b4e*/ 	.short	(.L_537 - .L_536)
	.align		4
.L_536:
        /*0b50*/ 	.word	index@(_ZN2at6native29vectorized_elementwise_kernelILi4ENS0_13AUnaryFunctorIN3c107complexIfEES5_S5_NS0_15binary_internal10MulFunctorIS5_EEEESt5arrayIPcLm2EEEEviT0_T1_)
        /*0b54*/ 	.word	0x00000000


	//----- nvinfo : EIATTR_REGCOUNT
	.align		4
.L_537:
        /*0b58*/ 	.byte	0x04, 0x2f
        /*0b5a*/ 	.short	(.L_539 - .L_538)
	.align		4
.L_538:
        /*0b5c*/ 	.word	index@(_ZN2at6native29vectorized_elementwise_kernelILi2ENS0_13AUnaryFunctorIN3c107complexIfEES5_S5_NS0_15binary_internal10MulFunctorIS5_EEEESt5arrayIPcLm2EEEEviT0_T1_)
        /*0b60*/ 	.word	0x00000020


	//----- nvinfo : EIATTR_FRAME_SIZE
	.align		4
.L_539:
        /*0b64*/ 	.byte	0x04, 0x11
        /*0b66*/ 	.short	(.L_541 - .L_540)
	.align		4
.L_540:
        /*0b68*/ 	.word	index@(_ZN2at6native29vectorized_elementwise_kernelILi2ENS0_13AUnaryFunctorIN3c107complexIfEES5_S5_NS0_15binary_internal10MulFunctorIS5_EEEESt5arrayIPcLm2EEEEviT0_T1_)
        /*0b6c*/ 	.word	0x00000000


	//----- nvinfo : EIATTR_REGCOUNT
	.align		4
.L_541:
        /*0b70*/ 	.byte	0x04, 0x2f
        /*0b72*/ 	.short	(.L_543 - .L_542)
	.align		4
.L_542:
        /*0b74*/ 	.word	index@(_ZN2at6native27unrolled_elementwise_kernelINS0_13AUnaryFunctorIN3c107complexIfEES5_S5_NS0_15binary_internal10MulFunctorIS5_EEEESt5arrayIPcLm2EELi4E23TrivialOffsetCalculatorILi1EjESE_NS0_6memory15LoadWithoutCastENSF_16StoreWithoutCastEEEviT_T0_T2_T3_T4_T5_)
        /*0b78*/ 	.word	0x0000001e


	//----- nvinfo : EIATTR_FRAME_SIZE
	.align		4
.L_543:
        /*0b7c*/ 	.byte	0x04, 0x11
        /*0b7e*/ 	.short	(.L_545 - .L_544)
	.align		4
.L_544:
        /*0b80*/ 	.word	index@(_ZN2at6native27unrolled_elementwise_kernelINS0_13AUnaryFunctorIN3c107complexIfEES5_S5_NS0_15binary_internal10MulFunctorIS5_EEEESt5arrayIPcLm2EELi4E23TrivialOffsetCalculatorILi1EjESE_NS0_6memory15LoadWithoutCastENSF_16StoreWithoutCastEEEviT_T0_T2_T3_T4_T5_)
        /*0b84*/ 	.word	0x00000000


	//----- nvinfo : EIATTR_REGCOUNT
	.align		4
.L_545:
        /*0b88*/ 	.byte	0x04, 0x2f
        /*0b8a*/ 	.short	(.L_547 - .L_546)
	.align		4
.L_546:
        /*0b8c*/ 	.word	index@(_ZN2at6native18elementwise_kernelILi128ELi2EZNS0_22gpu_kernel_impl_nocastINS0_13AUnaryFunctorIN3c107complexIfEES6_S6_NS0_15binary_internal10MulFunctorIS6_EEEEEEvRNS_18TensorIteratorBaseERKT_EUliE_EEviT1_)
        /*0b90*/ 	.word	0x00000014


	//----- nvinfo : EIATTR_FRAME_SIZE
	.align		4
.L_547:
        /*0b94*/ 	.byte	0x04, 0x11
        /*0b96*/ 	.short	(.L_549 - .L_548)
	.align		4
.L_548:
        /*0b98*/ 	.word	index@(_ZN2at6native18elementwise_kernelILi128ELi2EZNS0_22gpu_kernel_impl_nocastINS0_13AUnaryFunctorIN3c107complexIfEES6_S6_NS0_15binary_internal10MulFunctorIS6_EEEEEEvRNS_18TensorIteratorBaseERKT_EUliE_EEviT1_)
        /*0b9c*/ 	.word	0x00000000


	//----- nvinfo : EIATTR_REGCOUNT
	.align		4
.L_549:
        /*0ba0*/ 	.byte	0x04, 0x2f
        /*0ba2*/ 	.short	(.L_551 - .L_550)
	.align		4
.L_550:
        /*0ba4*/ 	.word	index@(_ZN2at6native27unrolled_elementwise_kernelINS0_13AUnaryFunctorIN3c107complexIfEES5_S5_NS0_15binary_internal10MulFunctorIS5_EEEESt5arrayIPcLm2EELi4E23TrivialOffsetCalculatorILi1EjESE_NS0_6memory12LoadWithCastILi1EEENSF_13StoreWithCastILi1EEEEEviT_T0_T2_T3_T4_T5_)
        /*0ba8*/ 	.word	0x00000020


	//----- nvinfo : EIATTR_FRAME_SIZE
	.align		4
.L_551:
        /*0bac*/ 	.byte	0x04, 0x11
        /*0bae*/ 	.short	(.L_553 - .L_552)
	.align		4
.L_552:
        /*0bb0*/ 	.word	index@(_ZN2at6native27unrolled_elementwise_kernelINS0_13AUnaryFunctorIN3c107complexIfEES5_S5_NS0_15binary_internal10MulFunctorIS5_EEEESt5arrayIPcLm2EELi4E23TrivialOffsetCalculatorILi1EjESE_NS0_6memory12LoadWithCastILi1EEENSF_13StoreWithCastILi1EEEEEviT_T0_T2_T3_T4_T5_)
        /*0bb4*/ 	.word	0x00000000


	//----- nvinfo : EIATTR_REGCOUNT
	.align		4
.L_553:
        /*0bb8*/ 	.byte	0x04, 0x2f
        /*0bba*/ 	.short	(.L_555 - .L_554)
	.align		4
.L_554:
        /*0bbc*/ 	.word	index@(_ZN2at6native18elementwise_kernelILi128ELi4EZNS0_15gpu_kernel_implINS0_13AUnaryFunctorIN3c107complexIfEES6_S6_NS0_15binary_internal10MulFunctorIS6_EEEEEEvRNS_18TensorIteratorBaseERKT_EUliE_EEviT1_)
        /*0bc0*/ 	.word	0x00000018


	//----- nvinfo : EIATTR_FRAME_SIZE
	.align		4
.L_555:
        /*0bc4*/ 	.byte	0x04, 0x11
        /*0bc6*/ 	.short	(.L_557 - .L_556)
	.align		4
.L_556:
        /*0bc8*/ 	.word	index@(_ZN2at6native18elementwise_kernelILi128ELi4EZNS0_15gpu_kernel_implINS0_13AUnaryFunctorIN3c107complexIfEES6_S6_NS0_15binary_internal10MulFunctorIS6_EEEEEEvRNS_18TensorIteratorBaseERKT_EUliE_EEviT1_)
        /*0bcc*/ 	.word	0x00000000


	//----- nvinfo : EIATTR_REGCOUNT
	.align		4
.L_557:
        /*0bd0*/ 	.byte	0x04, 0x2f
        /*0bd2*/ 	.short	(.L_559 - .L_558)
	.align		4
.L_558:
        /*0bd4*/ 	.word	index@(_ZN2at6native29vectorized_elementwise_kernelILi8ENS0_13BinaryFunctorIN3c104HalfES4_S4_NS0_15binary_internal10MulFunctorIfEEEESt5arrayIPcLm3EEEEviT0_T1_)
        /*0bd8*/ 	.word	0x00000028


	//----- nvinfo : EIATTR_FRAME_SIZE
	.align		4
.L_559:
        /*0bdc*/ 	.byte	0x04, 0x11
        /*0bde*/ 	.short	(.L_561 - .L_560)
	.align		4
.L_560:
        /*0be0*/ 	.word	index@(_ZN2at6native29vectorized_elementwise_kernelILi8ENS0_13BinaryFunctorIN3c104HalfES4_S4_NS0_15binary_internal10MulFunctorIfEEEESt5arrayIPcLm3EEEEviT0_T1_)
        /*0be4*/ 	.word	0x00000000


	//----- nvinfo : EIATTR_REGCOUNT
	.align		4
.L_561:
        /*0be8*/ 	.byte	0x04, 0x2f
        /*0bea*/ 	.short	(.L_563 - .L_562)
	.align		4
.L_562:
        /*0bec*/ 	.word	index@(_ZN2at6native29vectorized_elementwise_kernelILi4ENS0_13BinaryFunctorIN3c104HalfES4_S4_NS0_15binary_internal10MulFunctorIfEEEESt5arrayIPcLm3EEEEviT0_T1_)
        /*0bf0*/ 	.word	0x00000028


	//----- nvinfo : EIATTR_FRAME_SIZE
	.align		4
.L_563:
        /*0bf4*/ 	.byte	0x04, 0x11
        /*0bf6*/ 	.short	(.L_565 - .L_564)
	.align		4
.L_564:
        /*0bf8*/ 	.word	index@(_ZN2at6native29vectorized_elementwise_kernelILi4ENS0_13BinaryFunctorIN3c104HalfES4_S4_NS0_15binary_internal10MulFunctorIfEEEESt5arrayIPcLm3EEEEviT0_T1_)
        /*0bfc*/ 	.word	0x00000000


	//----- nvinfo : EIATTR_REGCOUNT
	.align		4
.L_565:
        /*0c00*/ 	.byte	0x04, 0x2f
        /*0c02*/ 	.short	(.L_567 - .L_566)
	.align		4
.L_566:
        /*0c04*/ 	.word	index@(_ZN2at6native29vectorized_elementwise_kernelILi2ENS0_13BinaryFunctorIN3c104HalfES4_S4_NS0_15binary_internal10MulFunctorIfEEEESt5arrayIPcLm3EEEEviT0_T1_)
        /*0c08*/ 	.word	0x00000028


	//----- nvinfo : EIATTR_FRAME_SIZE
	.align		4
.L_567:
        /*0c0c*/ 	.byte	0x04, 0x11
        /*0c0e*/ 	.short	(.L_569 - .L_568)
	.align		4
.L_568:
        /*0c10*/ 	.word	index@(_ZN2at6native29vectorized_elementwise_kernelILi2ENS0_13BinaryFunctorIN3c104HalfES4_S4_NS0_15binary_internal10MulFunctorIfEEEESt5arrayIPcLm3EEEEviT0_T1_)
        /*0c14*/ 	.word	0x00000000


	//----- nvinfo : EIATTR_REGCOUNT
	.align		4
.L_569:
        /*0c18*/ 	.byte	0x04, 0x2f
        /*0c1a*/ 	.short	(.L_571 - .L_570)
	.align		4
.L_570:
        /*0c1c*/ 	.word	index@(_ZN2at6native27unrolled_elementwise_kernelINS0_13BinaryFunctorIN3c104HalfES4_S4_NS0_15binary_internal10MulFunctorIfEEEESt5arrayIPcLm3EELi4E23TrivialOffsetCalculatorILi2EjESC_ILi1EjENS0_6memory15LoadWithoutCastENSF_16StoreWithoutCastEEEviT_T0_T2_T3_T4_T5_)
        /*0c20*/ 	.word	0x0000001e


	//----- nvinfo : EIATTR_FRAME_SIZE
	.align		4
.L_571:
        /*0c24*/ 	.byte	0x04, 0x11
        /*0c26*/ 	.short	(.L_573 - .L_572)
	.align		4
.L_572:
        /*0c28*/ 	.word	index@(_ZN2at6native27unrolled_elementwise_kernelINS0_13BinaryFunctorIN3c104HalfES4_S4_NS0_15binary_internal10MulFunctorIfEEEESt5arrayIPcLm3EELi4E23TrivialOffsetCalculatorILi2EjESC_ILi1EjENS0_6memory15LoadWithoutCastENSF_16StoreWithoutCastEEEviT_T0_T2_T3_T4_T5_)
        /*0c2c*/ 	.word	0x00000000


	//----- nvinfo : EIATTR_REGCOUNT
	.align		4
.L_573:
        /*0c30*/ 	.byte	0x04, 0x2f
        /*0c32*/ 	.short	(.L_575 - .L_574)
	.align		4
.L_574:
        /*0c34*/ 	.word	index@(_ZN2at6native18elementwise_kernelILi128ELi4EZNS0_22gpu_kernel_impl_nocastINS0_13BinaryFunctorIN3c104HalfES5_S5_NS0_15binary_internal10MulFunctorIfEEEEEEvRNS_18TensorIteratorBaseERKT_EUliE_EEviT1_)
        /*0c38*/ 	.word	0x00000014


	//----- nvinfo : EIATTR_FRAME_SIZE
	.align		4
.L_575:
        /*0c3c*/ 	.byte	0x04, 0x11
        /*0c3e*/ 	.short	(.L_577 - .L_576)
	.align		4
.L_576:
        /*0c40*/ 	.word	index@(_ZN2at6native18elementwise_kernelILi128ELi4EZNS0_22gpu_kernel_impl_nocastINS0_13BinaryFunctorIN3c104HalfES5_S5_NS0_15binary_internal10MulFunctorIfEEEEEEvRNS_18TensorIteratorBaseERKT_EUliE_EEviT1_)
        /*0c44*/ 	.word	0x00000000


	//----- nvinfo : EIATTR_REGCOUNT
	.align		4
.L_577:
        /*0c48*/ 	.byte	0x04, 0x2f
        /*0c4a*/ 	.short	(.L_579 - .L_578)
	.align		4
.L_578:
        /*0c4c*/ 	.word	index@(_ZN2at6native27unrolled_elementwise_kernelINS0_13BinaryFunctorIN3c104HalfES4_S4_NS0_15binary_internal10MulFunctorIfEEEESt5arrayIPcLm3EELi4E23TrivialOffsetCalculatorILi2EjESC_ILi1EjENS0_6memory12LoadWithCastILi2EEENSF_13StoreWithCastILi1EEEEEviT_T0_T2_T3_T4_T5_)
        /*0c50*/ 	.word	0x0000001f


	//----- nvinfo : EIATTR_FRAME_SIZE
	.align		4
.L_579:
        /*0c54*/ 	.byte	0x04, 0x11
        /*0c56*/ 	.short	(.L_581 - .L_580)
	.align		4
.L_580:
        /*0c58*/ 	.word	index@(_ZN2at6native27unrolled_elementwise_kernelINS0_13BinaryFunctorIN3c104HalfES4_S4_NS0_15binary_internal10MulFunctorIfEEEESt5arrayIPcLm3EELi4E23TrivialOffsetCalculatorILi2EjESC_ILi1EjENS0_6memory12LoadWithCastILi2EEENSF_13StoreWithCastILi1EEEEEviT_T0_T2_T3_T4_T5_)
        /*0c5c*/ 	.word	0x00000000


	//----- nvinfo : EIATTR_REGCOUNT
	.align		4
.L_581:
        /*0c60*/ 	.byte	0x04, 0x2f
        /*0c62*/ 	.short	(.L_583 - .L_582)
	.align		4
.L_582:
        /*0c64*/ 	.word	index@(_ZN2at6native18elementwise_kernelILi128ELi4EZNS0_15gpu_kernel_implINS0_13BinaryFunctorIN3c104HalfES5_S5_NS0_15binary_internal10MulFunctorIfEEEEEEvRNS_18TensorIteratorBaseERKT_EUliE_EEviT1_)
        /*0c68*/ 	.word	0x00000018


	//----- nvinfo : EIATTR_FRAME_SIZE
	.align		4
.L_583:
        /*0c6c*/ 	.byte	0x04, 0x11
        /*0c6e*/ 	.short	(.L_585 - .L_584)
	.align		4
.L_584:
        /*0c70*/ 	.word	index@(_ZN2at6native18elementwise_kernelILi128ELi4EZNS0_15gpu_kernel_implINS0_13BinaryFunctorIN3c104HalfES5_S5_NS0_15binary_internal10MulFunctorIfEEEEEEvRNS_18TensorIteratorBaseERKT_EUliE_EEviT1_)
        /*0c74*/ 	.word	0x00000000


	//----- nvinfo : EIATTR_REGCOUNT
	.align		4
.L_585:
        /*0c78*/ 	.byte	0x04, 0x2f
        /*0c7a*/ 	.short	(.L_587 - .L_586)
	.align		4
.L_586:
        /*0c7c*/ 	.word	index@(_ZN2at6native29vectorized_elementwise_kernelILi8ENS0_13AUnaryFunctorIN3c104HalfES4_S4_NS0_15binary_internal10MulFunctorIfEEEESt5arrayIPcLm2EEEEviT0_T1_)
        /*0c80*/ 	.word	0x00000020


	//----- nvinfo : EIATTR_FRAME_SIZE
	.align		4
.L_587:
        /*0c84*/ 	.byte	0x04, 0x11
        /*0c86*/ 	.short	(.L_589 - .L_588)
	.align		4
.L_588:
        /*0c88*/ 	.word	index@(_ZN2at6native29vectorized_elementwise_kernelILi8ENS0_13AUnaryFunctorIN3c104HalfES4_S4_NS0_15binary_internal10MulFunctorIfEEEESt5arrayIPcLm2EEEEviT0_T1_)
        /*0c8c*/ 	.word	0x00000000


	//----- nvinfo : EIATTR_REGCOUNT
	.align		4
.L_589:
        /*0c90*/ 	.byte	0x04, 0x2f
        /*0c92*/ 	.short	(.L_591 - .L_590)
	.align		4
.L_590:
        /*0c94*/ 	.word	index@(_ZN2at6native29vectorized_elementwise_kernelILi4ENS0_13AUnaryFunctorIN3c104HalfES4_S4_NS0_15binary_internal10MulFunctorIfEEEESt5arrayIPcLm2EEEEviT0_T1_)
        /*0c98*/ 	.word	0x00000020


	//----- nvinfo : EIATTR_FRAME_SIZE
	.align		4
.L_591:
        /*0c9c*/ 	.byte	0x04, 0x11
        /*0c9e*/ 	.short	(.L_593 - .L_592)
	.align		4
.L_592:
        /*0ca0*/ 	.word	index@(_ZN2at6native29vectorized_elementwise_kernelILi4ENS0_13AUnaryFunctorIN3c104HalfES4_S4_NS0_15binary_internal10MulFunctorIfEEEESt5arrayIPcLm2EEEEviT0_T1_)
        /*0ca4*/ 	.word	0x00000000


	//----- nvinfo : EIATTR_REGCOUNT
	.align		4
.L_593:
        /*0ca8*/ 	.byte	0x04, 0x2f
        /*0caa*/ 	.short	(.L_595 - .L_594)
	.align		4
.L_594:
        /*0cac*/ 	.word	index@(_ZN2at6native29vectorized_elementwise_kernelILi2ENS0_13AUnaryFunctorIN3c104HalfES4_S4_NS0_15binary_internal10MulFunctorIfEEEESt5arrayIPcLm2EEEEviT0_T1_)
        /*0cb0*/ 	.word	0x00000020


	//----- nvinfo : EIATTR_FRAME_SIZE
	.align		4
.L_595:
        /*0cb4*/ 	.byte	0x04, 0x11
        /*0cb6*/ 	.short	(.L_597 - .L_596)
	.align		4
.L_596:
        /*0cb8*/ 	.word	index@(_ZN2at6native29vectorized_elementwise_kernelILi2ENS0_13AUnaryFunctorIN3c104HalfES4_S4_NS0_15binary_internal10MulFunctorIfEEEESt5arrayIPcLm2EEEEviT0_T1_)
        /*0cbc*/ 	.word	0x00000000


	//----- nvinfo : EIATTR_REGCOUNT
	.align		4
.L_597:
        /*0cc0*/ 	.byte	0x04, 0x2f
        /*0cc2*/ 	.short	(.L_599 - .L_598)
	.align		4
.L_598:
        /*0cc4*/ 	.word	index@(_ZN2at6native27unrolled_elementwise_kernelINS0_13AUnaryFunctorIN3c104HalfES4_S4_NS0_15binary_internal10MulFunctorIfEEEESt5arrayIPcLm2EELi4E23TrivialOffsetCalculatorILi1EjESD_NS0_6memory15LoadWithoutCastENSE_16StoreWithoutCastEEEviT_T0_T2_T3_T4_T5_)
        /*0cc8*/ 	.word	0x00000016


	//----- nvinfo : EIATTR_FRAME_SIZE
	.align		4
.L_599:
        /*0ccc*/ 	.byte	0x04, 0x11
        /*0cce*/ 	.short	(.L_601 - .L_600)
	.align		4
.L_600:
        /*0cd0*/ 	.word	index@(_ZN2at6native27unrolled_elementwise_kernelINS0_13AUnaryFunctorIN3c104HalfES4_S4_NS0_15binary_internal10MulFunctorIfEEEESt5arrayIPcLm2EELi4E23TrivialOffsetCalculatorILi1EjESD_NS0_6memory15LoadWithoutCastENSE_16StoreWithoutCastEEEviT_T0_T2_T3_T4_T5_)
        /*0cd4*/ 	.word	0x00000000


	//----- nvinfo : EIATTR_REGCOUNT
	.align		4
.L_601:
        /*0cd8*/ 	.byte	0x04, 0x2f
        /*0cda*/ 	.short	(.L_603 - .L_602)
	.align		4
.L_602:
        /*0cdc*/ 	.word	index@(_ZN2at6native18elementwise_kernelILi128ELi4EZNS0_22gpu_kernel_impl_nocastINS0_13AUnaryFunctorIN3c104HalfES5_S5_NS0_15binary_internal10MulFunctorIfEEEEEEvRNS_18TensorIteratorBaseERKT_EUliE_EEviT1_)
        /*0ce0*/ 	.word	0x00000014


	//----- nvinfo : EIATTR_FRAME_SIZE
	.align		4
.L_603:
        /*0ce4*/ 	.byte	0x04, 0x11
        /*0ce6*/ 	.short	(.L_605 - .L_604)
	.align		4
.L_604:
        /*0ce8*/ 	.word	index@(_ZN2at6native18elementwise_kernelILi128ELi4EZNS0_22gpu_kernel_impl_nocastINS0_13AUnaryFunctorIN3c104HalfES5_S5_NS0_15binary_internal10MulFunctorIfEEEEEEvRNS_18TensorIteratorBaseERKT_EUliE_EEviT1_)
        /*0cec*/ 	.word	0x00000000


	//----- nvinfo : EIATTR_REGCOUNT
	.align		4
.L_605:
        /*0cf0*/ 	.byte	0x04, 0x2f
        /*0cf2*/ 	.short	(.L_607 - .L_606)
	.align		4
.L_606:
        /*0cf4*/ 	.word	index@(_ZN2at6native27unrolled_elementwise_kernelINS0_13AUnaryFunctorIN3c104HalfES4_S4_NS0_15binary_internal10MulFunctorIfEEEESt5arrayIPcLm2EELi4E23TrivialOffsetCalculatorILi1EjESD_NS0_6memory12LoadWithCastILi1EEENSE_13StoreWithCastILi1EEEEEviT_T0_T2_T3_T4_T5_)
        /*0cf8*/ 	.word	0x0000001c


	//----- nvinfo : EIATTR_FRAME_SIZE
	.align		4
.L_607:
        /*0cfc*/ 	.byte	0x04, 0x11
        /*0cfe*/ 	.short	(.L_609 - .L_608)
	.align		4
.L_608:
        /*0d00*/ 	.word	index@(_ZN2at6native27unrolled_elementwise_kernelINS0_13AUnaryFunctorIN3c104HalfES4_S4_NS0_15binary_internal10MulFunctorIfEEEESt5arrayIPcLm2EELi4E23TrivialOffsetCalculatorILi1EjESD_NS0_6memory12LoadWithCastILi1EEENSE_13StoreWithCastILi1EEEEEviT_T0_T2_T3_T4_T5_)
        /*0d04*/ 	.word	0x00000000


	//----- nvinfo : EIATTR_REGCOUNT
	.align		4
.L_609:
        /*0d08*/ 	.byte	0x04, 0x2f
        /*0d0a*/ 	.short	(.L_611 - .L_610)
	.align		4
.L_610:
        /*0d0c*/ 	.word	index@(_ZN2at6native18elementwise_kernelILi128ELi4EZNS0_15gpu_kernel_implINS0_13AUnaryFunctorIN3c104HalfES5_S5_NS0_15binary_internal10MulFunctorIfEEEEEEvRNS_18TensorIteratorBaseERKT_EUliE_EEviT1_)
        /*0d10*/ 	.word	0x00000018


	//----- nvinfo : EIATTR_FRAME_SIZE
	.align		4
.L_611:
        /*0d14*/ 	.byte	0x04, 0x11
        /*0d16*/ 	.short	(.L_613 - .L_612)
	.align		4
.L_612:
        /*0d18*/ 	.word	index@(_ZN2at6native18elementwise_kernelILi128ELi4EZNS0_15gpu_kernel_implINS0_13AUnaryFunctorIN3c104HalfES5_S5_NS0_15binary_internal10MulFunctorIfEEEEEEvRNS_18TensorIteratorBaseERKT_EUliE_EEviT1_)
        /*0d1c*/ 	.word	0x00000000


	//----- nvinfo : EIATTR_REGCOUNT
	.align		4
.L_613:
        /*0d20*/ 	.byte	0x04, 0x2f
        /*0d22*/ 	.short	(.L_615 - .L_614)
	.align		4
.L_614:
        /*0d24*/ 	.word	index@(_ZN2at6native29vectorized_elementwise_kernelILi8ENS0_13BinaryFunctorIN3c108BFloat16ES4_S4_NS0_15binary_internal10MulFunctorIfEEEESt5arrayIPcLm3EEEEviT0_T1_)
        /*0d28*/ 	.word	0x00000028


	//----- nvinfo : EIATTR_FRAME_SIZE
	.align		4
.L_615:
        /*0d2c*/ 	.byte	0x04, 0x11
        /*0d2e*/ 	.short	(.L_617 - .L_616)
	.align		4
.L_616:
        /*0d30*/ 	.word	index@(_ZN2at6native29vectorized_elementwise_kernelILi8ENS0_13BinaryFunctorIN3c108BFloat16ES4_S4_NS0_15binary_internal10MulFunctorIfEEEESt5arrayIPcLm3EEEEviT0_T1_)
        /*0d34*/ 	.word	0x00000000


	//----- nvinfo : EIATTR_REGCOUNT
	.align		4
.L_617:
        /*0d38*/ 	.byte	0x04, 0x2f
        /*0d3a*/ 	.short	(.L_619 - .L_618)
	.align		4
.L_618:
        /*0d3c*/ 	.word	index@(_ZN2at6native29vectorized_elementwise_kernelILi4ENS0_13BinaryFunctorIN3c108BFloat16ES4_S4_NS0_15binary_internal10MulFunctorIfEEEESt5arrayIPcLm3EEEEviT0_T1_)
        /*0d40*/ 	.word	0x00000028


	//----- nvinfo : EIATTR_FRAME_SIZE
	.align		4
.L_619:
        /*0d44*/ 	.byte	0x04, 0x11
        /*0d46*/ 	.short	(.L_621 - .L_620)
	.align		4
.L_620:
        /*0d48*/ 	.word	index@(_ZN2at6native29vectorized_elementwise_kernelILi4ENS0_13BinaryFunctorIN3c108BFloat16ES4_S4_NS0_15binary_internal10MulFunctorIfEEEESt5arrayIPcLm3EEEEviT0_T1_)
        /*0d4c*/ 	.word	0x00000000


	//----- nvinfo : EIATTR_REGCOUNT
	.align		4
.L_621:
        /*0d50*/ 	.byte	0x04, 0x2f
        /*0d52*/ 	.short	(.L_623 - .L_622)
	.align		4
.L_622:
        /*0d54*/ 	.word	index@(_ZN2at6native29vectorized_elementwise_kernelILi2ENS0_13BinaryFunctorIN3c108BFloat16ES4_S4_NS0_15binary_internal10MulFunctorIfEEEESt5arrayIPcLm3EEEEviT0_T1_)
        /*0d58*/ 	.word	0x00000028


	//----- nvinfo : EIATTR_FRAME_SIZE
	.align		4
.L_623:
        /*0d5c*/ 	.byte	0x04, 0x11
        /*0d5e*/ 	.short	(.L_625 - .L_624)
	.align		4
.L_624:
        /*0d60*/ 	.word	index@(_ZN2at6native29vectorized_elementwise_kernelILi2ENS0_13BinaryFunctorIN3c108BFloat16ES4_S4_NS0_15binary_internal10MulFunctorIfEEEESt5arrayIPcLm3EEEEviT0_T1_)
        /*0d64*/ 	.word	0x00000000


	//----- nvinfo : EIATTR_REGCOUNT
	.align		4
.L_625:
        /*0d68*/ 	.byte	0x04, 0x2f
        /*0d6a*/ 	.short	(.L_627 - .L_626)
	.align		4
.L_626:
        /*0d6c*/ 	.word	index@(_ZN2at6native27unrolled_elementwise_kernelINS0_13BinaryFunctorIN3c108BFloat16ES4_S4_NS0_15binary_internal10MulFunctorIfEEEESt5arrayIPcLm3EELi4E23TrivialOffsetCalculatorILi2EjESC_ILi1EjENS0_6memory15LoadWithoutCastENSF_16StoreWithoutCastEEEviT_T0_T2_T3_T4_T5_)
        /*0d70*/ 	.word	0x0000001e


	//----- nvinfo : EIATTR_FRAME_SIZE
	.align		4
.L_627:
        /*0d74*/ 	.byte	0x04, 0x11
        /*0d76*/ 	.short	(.L_629 - .L_628)
	.align		4
.L_628:
        /*0d78*/ 	.word	index@(_ZN2at6native27unrolled_elementwise_kernelINS0_13BinaryFunctorIN3c108BFloat16ES4_S4_NS0_15binary_internal10MulFunctorIfEEEESt5arrayIPcLm3EELi4E23TrivialOffsetCalculatorILi2EjESC_ILi1EjENS0_6memory15LoadWithoutCastENSF_16StoreWithoutCastEEEviT_T0_T2_T3_T4_T5_)
        /*0d7c*/ 	.word	0x00000000


	//----- nvinfo : EIATTR_REGCOUNT
	.align		4
.L_629:
        /*0d80*/ 	.byte	0x04, 0x2f
        /*0d82*/ 	.short	(.L_631 - .L_630)
	.align		4
.L_630:
        /*0d84*/ 	.word	index@(_ZN2at6native18elementwise_kernelILi128ELi4EZNS0_22gpu_kernel_impl_nocastINS0_13BinaryFunctorIN3c108BFloat16ES5_S5_NS0_15binary_internal10MulFunctorIfEEEEEEvRNS_18TensorIteratorBaseERKT_EUliE_EEviT1_)
        /*0d88*/ 	.word	0x00000014


	//----- nvinfo : EIATTR_FRAME_SIZE
	.align		4
.L_631:
        /*0d8c*/ 	.byte	0x04, 0x11
        /*0d8e*/ 	.short	(.L_633 - .L_632)
	.align		4
.L_632:
        /*0d90*/ 	.word	index@(_ZN2at6native18elementwise_kernelILi128ELi4EZNS0_22gpu_kernel_impl_nocastINS0_13BinaryFunctorIN3c108BFloat16ES5_S5_NS0_15binary_internal10MulFunctorIfEEEEEEvRNS_18TensorIteratorBaseERKT_EUliE_EEviT1_)
        /*0d94*/ 	.word	0x00000000


	//----- nvinfo : EIATTR_REGCOUNT
	.align		4
.L_633:
        /*0d98*/ 	.byte	0x04, 0x2f
        /*0d9a*/ 	.short	(.L_635 - .L_634)
	.align		4
.L_634:
        /*0d9c*/ 	.word	index@(_ZN2at6native27unrolled_elementwise_kernelINS0_13BinaryFunctorIN3c108BFloat16ES4_S4_NS0_15binary_internal10MulFunctorIfEEEESt5arrayIPcLm3EELi4E23TrivialOffsetCalculatorILi2EjESC_ILi1EjENS0_6memory12LoadWithCastILi2EEENSF_13StoreWithCastILi1EEEEEviT_T0_T2_T3_T4_T5_)
        /*0da0*/ 	.word	0x0000001e


	//----- nvinfo : EIATTR_FRAME_SIZE
	.align		4
.L_635:
        /*0da4*/ 	.byte	0x04, 0x11
        /*0da6*/ 	.short	(.L_637 - .L_636)
	.align		4
.L_636:
        /*0da8*/ 	.word	index@(_ZN2at6native27unrolled_elementwise_kernelINS0_13BinaryFunctorIN3c108BFloat16ES4_S4_NS0_15binary_internal10MulFunctorIfEEEESt5arrayIPcLm3EELi4E23TrivialOffsetCalculatorILi2EjESC_ILi1EjENS0_6memory12LoadWithCastILi2EEENSF_13StoreWithCastILi1EEEEEviT_T0_T2_T3_T4_T5_)
        /*0dac*/ 	.word	0x00000000


	//----- nvinfo : EIATTR_REGCOUNT
	.align		4
.L_637:
        /*0db0*/ 	.byte	0x04, 0x2f
        /*0db2*/ 	.short	(.L_639 - .L_638)
	.align		4
.L_638:
        /*0db4*/ 	.word	index@(_ZN2at6native18elementwise_kernelILi128ELi4EZNS0_15gpu_kernel_implINS0_13BinaryFunctorIN3c108BFloat16ES5_S5_NS0_15binary_internal10MulFunctorIfEEEEEEvRNS_18TensorIteratorBaseERKT_EUliE_EEviT1_)
        /*0db8*/ 	.word	0x00000018


	//----- nvinfo : EIATTR_FRAME_SIZE
	.align		4
.L_639:
        /*0dbc*/ 	.byte	0x04, 0x11
        /*0dbe*/ 	.short	(.L_641 - .L_640)
	.align		4
.L_640:
        /*0dc0*/ 	.word	index@(_ZN2at6native18elementwise_kernelILi128ELi4EZNS0_15gpu_kernel_implINS0_13BinaryFunctorIN3c108BFloat16ES5_S5_NS0_15binary_internal10MulFunctorIfEEEEEEvRNS_18TensorIteratorBaseERKT_EUliE_EEviT1_)
        /*0dc4*/ 	.word	0x00000000


	//----- nvinfo : EIATTR_REGCOUNT
	.align		4
.L_641:
        /*0dc8*/ 	.byte	0x04, 0x2f
        /*0dca*/ 	.short	(.L_643 - .L_642)
	.align		4
.L_642:
        /*0dcc*/ 	.word	index@(_ZN2at6native29vectorized_elementwise_kernelILi8ENS0_13AUnaryFunctorIN3c108BFloat16ES4_S4_NS0_15binary_internal10MulFunctorIfEEEESt5arrayIPcLm2EEEEviT0_T1_)
        /*0dd0*/ 	.word	0x00000020


	//----- nvinfo : EIATTR_FRAME_SIZE
	.align		4
.L_643:
        /*0dd4*/ 	.byte	0x04, 0x11
        /*0dd6*/ 	.short	(.L_645 - .L_644)
	.align		4
.L_644:
        /*0dd8*/ 	.word	index@(_ZN2at6native29vectorized_elementwise_kernelILi8ENS0_13AUnaryFunctorIN3c108BFloat16ES4_S4_NS0_15binary_internal10MulFunctorIfEEEESt5arrayIPcLm2EEEEviT0_T1_)
        /*0ddc*/ 	.word	0x00000000


	//----- nvinfo : EIATTR_REGCOUNT
	.align		4
.L_645:
        /*0de0*/ 	.byte	0x04, 0x2f
        /*0de2*/ 	.short	(.L_647 - .L_646)
	.align		4
.L_646:
        /*0de4*/ 	.word	index@(_ZN2at6native29vectorized_elementwise_kernelILi4ENS0_13AUnaryFunctorIN3c108BFloat16ES4_S4_NS0_15binary_internal10MulFunctorIfEEEESt5arrayIPcLm2EEEEviT0_T1_)
        /*0de8*/ 	.word	0x00000020


	//----- nvinfo : EIATTR_FRAME_SIZE
	.align		4
.L_647:
        /*0dec*/ 	.byte	0x04, 0x11
        /*0dee*/ 	.short	(.L_649 - .L_648)
	.align		4
.L_648:
        /*0df0*/ 	.word	index@(_ZN2at6native29vectorized_elementwise_kernelILi4ENS0_13AUnaryFunctorIN3c108BFloat16ES4_S4_NS0_15binary_internal10MulFunctorIfEEEESt5arrayIPcLm2EEEEviT0_T1_)
        /*0df4*/ 	.word	0x00000000


	//----- nvinfo : EIATTR_REGCOUNT
	.align		4
.L_649:
        /*0df8*/ 	.byte	0x04, 0x2f
        /*0dfa*/ 	.short	(.L_651 - .L_650)
	.align		4
.L_650:
        /*0dfc*/ 	.word	index@(_ZN2at6native29vectorized_elementwise_kernelILi2ENS0_13AUnaryFunctorIN3c108BFloat16ES4_S4_NS0_15binary_internal10MulFunctorIfEEEESt5arrayIPcLm2EEEEviT0_T1_)
        /*0e00*/ 	.word	0x00000020


	//----- nvinfo : EIATTR_FRAME_SIZE
	.align		4
.L_651:
        /*0e04*/ 	.byte	0x04, 0x11
        /*0e06*/ 	.short	(.L_653 - .L_652)
	.align		4
.L_652:
        /*0e08*/ 	.word	index@(_ZN2at6native29vectorized_elementwise_kernelILi2ENS0_13AUnaryFunctorIN3c108BFloat16ES4_S4_NS0_15binary_internal10MulFunctorIfEEEESt5arrayIPcLm2EEEEviT0_T1_)
        /*0e0c*/ 	.word	0x00000000


	//----- nvinfo : EIATTR_REGCOUNT
	.align		4
.L_653:
        /*0e10*/ 	.byte	0x04, 0x2f
        /*0e12*/ 	.short	(.L_655 - .L_654)
	.align		4
.L_654:
        /*0e14*/ 	.word	index@(_ZN2at6native27unrolled_elementwise_kernelINS0_13AUnaryFunctorIN3c108BFloat16ES4_S4_NS0_15binary_internal10MulFunctorIfEEEESt5arrayIPcLm2EELi4E23TrivialOffsetCalculatorILi1EjESD_NS0_6memory15LoadWithoutCastENSE_16StoreWithoutCastEEEviT_T0_T2_T3_T4_T5_)
        /*0e18*/ 	.word	0x00000016


	//----- nvinfo : EIATTR_FRAME_SIZE
	.align		4
.L_655:
        /*0e1c*/ 	.byte	0x04, 0x11
        /*0e1e*/ 	.short	(.L_657 - .L_656)
	.align		4
.L_656:
        /*0e20*/ 	.word	index@(_ZN2at6native27unrolled_elementwise_kernelINS0_13AUnaryFunctorIN3c108BFloat16ES4_S4_NS0_15binary_internal10MulFunctorIfEEEESt5arrayIPcLm2EELi4E23TrivialOffsetCalculatorILi1EjESD_NS0_6memory15LoadWithoutCastENSE_16StoreWithoutCastEEEviT_T0_T2_T3_T4_T5_)
        /*0e24*/ 	.word	0x00000000


	//----- nvinfo : EIATTR_REGCOUNT
	.align		4
.L_657:
        /*0e28*/ 	.byte	0x04, 0x2f
        /*0e2a*/ 	.short	(.L_659 - .L_658)
	.align		4
.L_658:
        /*0e2c*/ 	.word	index@(_ZN2at6native18elementwise_kernelILi128ELi4EZNS0_22gpu_kernel_impl_nocastINS0_13AUnaryFunctorIN3c108BFloat16ES5_S5_NS0_15binary_internal10MulFunctorIfEEEEEEvRNS_18TensorIteratorBaseERKT_EUliE_EEviT1_)
        /*0e30*/ 	.word	0x00000014


	//----- nvinfo : EIATTR_FRAME_SIZE
	.align		4
.L_659:
        /*0e34*/ 	.byte	0x04, 0x11
        /*0e36*/ 	.short	(.L_661 - .L_660)
	.align		4
.L_660:
        /*0e38*/ 	.word	index@(_ZN2at6native18elementwise_kernelILi128ELi4EZNS0_22gpu_kernel_impl_nocastINS0_13AUnaryFunctorIN3c108BFloat16ES5_S5_NS0_15binary_internal10MulFunctorIfEEEEEEvRNS_18TensorIteratorBaseERKT_EUliE_EEviT1_)
        /*0e3c*/ 	.word	0x00000000


	//----- nvinfo : EIATTR_REGCOUNT
	.align		4
.L_661:
        /*0e40*/ 	.byte	0x04, 0x2f
        /*0e42*/ 	.short	(.L_663 - .L_662)
	.align		4
.L_662:
        /*0e44*/ 	.word	index@(_ZN2at6native27unrolled_elementwise_kernelINS0_13AUnaryFunctorIN3c108BFloat16ES4_S4_NS0_15binary_internal10MulFunctorIfEEEESt5arrayIPcLm2EELi4E23TrivialOffsetCalculatorILi1EjESD_NS0_6memory12LoadWithCastILi1EEENSE_13StoreWithCastILi1EEEEEviT_T0_T2_T3_T4_T5_)
        /*0e48*/ 	.word	0x0000001c


	//----- nvinfo : EIATTR_FRAME_SIZE
	.align		4
.L_663:
        /*0e4c*/ 	.byte	0x04, 0x11
        /*0e4e*/ 	.short	(.L_665 - .L_664)
	.align		4
.L_664:
        /*0e50*/ 	.word	index@(_ZN2at6native27unrolled_elementwise_kernelINS0_13AUnaryFunctorIN3c108BFloat16ES4_S4_NS0_15binary_internal10MulFunctorIfEEEESt5arrayIPcLm2EELi4E23TrivialOffsetCalculatorILi1EjESD_NS0_6memory12LoadWithCastILi1EEENSE_13StoreWithCastILi1EEEEEviT_T0_T2_T3_T4_T5_)
        /*0e54*/ 	.word	0x00000000


	//----- nvinfo : EIATTR_REGCOUNT
	.align		4
.L_665:
        /*0e58*/ 	.byte	0x04, 0x2f
        /*0e5a*/ 	.short	(.L_667 - .L_666)
	.align		4
.L_666:
        /*0e5c*/ 	.word	index@(_ZN2at6native18elementwise_kernelILi128ELi4EZNS0_15gpu_kernel_implINS0_13AUnaryFunctorIN3c108BFloat16ES5_S5_NS0_15binary_internal10MulFunctorIfEEEEEEvRNS_18TensorIteratorBaseERKT_EUliE_EEviT1_)
        /*0e60*/ 	.word	0x00000018


	//----- nvinfo : EIATTR_FRAME_SIZE
	.align		4
.L_667:
        /*0e64*/ 	.byte	0x04, 0x11
        /*0e66*/ 	.short	(.L_669 - .L_668)
	.align		4
.L_668:
        /*0e68*/ 	.word	index@(_ZN2at6native18elementwise_kernelILi128ELi4EZNS0_15gpu_kernel_implINS0_13AUnaryFunctorIN3c108BFloat16ES5_S5_NS0_15binary_internal10MulFunctorIfEEEEEEvRNS_18TensorIteratorBaseERKT_EUliE_EEviT1_)
        /*0e6c*/ 	.word	0x00000000


	//----- nvinfo : EIATTR_REGCOUNT
	.align		4
.L_669:
        /*0e70*/ 	.byte	0x04, 0x2f
        /*0e72*/ 	.short	(.L_671 - .L_670)
	.align		4
.L_670:
        /*0e74*/ 	.word	index@(_ZN2at6native29vectorized_elementwise_kernelILi8ENS0_13BinaryFunctorIbbbNS0_15binary_internal10MulFunctorIbEEEESt5arrayIPcLm3EEEEviT0_T1_)
        /*0e78*/ 	.word	0x0000001e


	//----- nvinfo : EIATTR_FRAME_SIZE
	.align		4
.L_671:
        /*0e7c*/ 	.byte	0x04, 0x11
        /*0e7e*/ 	.short	(.L_673 - .L_672)
	.align		4
.L_672:
        /*0e80*/ 	.word	index@(_ZN2at6native29vectorized_elementwise_kernelILi8ENS0_13BinaryFunctorIbbbNS0_15binary_internal10MulFunctorIbEEEESt5arrayIPcLm3EEEEviT0_T1_)
        /*0e84*/ 	.word	0x00000000


	//----- nvinfo : EIATTR_REGCOUNT
	.align		4
.L_673:
        /*0e88*/ 	.byte	0x04, 0x2f
        /*0e8a*/ 	.short	(.L_675 - .L_674)
	.align		4
.L_674:
        /*0e8c*/ 	.word	index@(_ZN2at6native29vectorized_elementwise_kernelILi4ENS0_13BinaryFunctorIbbbNS0_15binary_internal10MulFunctorIbEEEESt5arrayIPcLm3EEEEviT0_T1_)
        /*0e90*/ 	.word	0x0000001e


	//----- nvinfo : EIATTR_FRAME_SIZE
	.align		4
.L_675:
        /*0e94*/ 	.byte	0x04, 0x11
        /*0e96*/ 	.short	(.L_677 - .L_676)
	.align		4
.L_676:
        /*0e98*/ 	.word	index@(_ZN2at6native29vectorized_elementwise_kernelILi4ENS0_13BinaryFunctorIbbbNS0_15binary_internal10MulFunctorIbEEEESt5arrayIPcLm3EEEEviT0_T1_)
        /*0e9c*/ 	.word	0x00000000


	//----- nvinfo : EIATTR_REGCOUNT
	.align		4
.L_677:
        /*0ea0*/ 	.byte	0x04, 0x2f
        /*0ea2*/ 	.short	(.L_679 - .L_678)
	.align		4
.L_678:
        /*0ea4*/ 	.word	index@(_ZN2at6native29vectorized_elementwise_kernelILi2ENS0_13BinaryFunctorIbbbNS0_15binary_internal10MulFunctorIbEEEESt5arrayIPcLm3EEEEviT0_T1_)
        /*0ea8*/ 	.word	0x0000001e


	//----- nvinfo : EIATTR_FRAME_SIZE
	.align		4
.L_679:
        /*0eac*/ 	.byte	0x04, 0x11
        /*0eae*/ 	.short	(.L_681 - .L_680)
	.align		4
.L_680:
        /*0eb0*/ 	.word	index@(_ZN2at6native29vectorized_elementwise_kernelILi2ENS0_13BinaryFunctorIbbbNS0_15binary_internal10MulFunctorIbEEEESt5arrayIPcLm3EEEEviT0_T1_)
        /*0eb4*/ 	.word	0x00000000


	//----- nvinfo : EIATTR_REGCOUNT
	.align		4
.L_681:
        /*0eb8*/ 	.byte	0x04, 0x2f
        /*0eba*/ 	.short	(.L_683 - .L_682)
	.align		4
.L_682:
        /*0ebc*/ 	.word	index@(_ZN2at6native27unrolled_elementwise_kernelINS0_13BinaryFunctorIbbbNS0_15binary_internal10MulFunctorIbEEEESt5arrayIPcLm3EELi4E23TrivialOffsetCalculatorILi2EjESA_ILi1EjENS0_6memory15LoadWithoutCastENSD_16StoreWithoutCastEEEviT_T0_T2_T3_T4_T5_)
        /*0ec0*/ 	.word	0x0000001e


	//----- nvinfo : EIATTR_FRAME_SIZE
	.align		4
.L_683:
        /*0ec4*/ 	.byte	0x04, 0x11
        /*0ec6*/ 	.short	(.L_685 - .L_684)
	.align		4
.L_684:
        /*0ec8*/ 	.word	index@(_ZN2at6native27unrolled_elementwise_kernelINS0_13BinaryFunctorIbbbNS0_15binary_internal10MulFunctorIbEEEESt5arrayIPcLm3EELi4E23TrivialOffsetCalculatorILi2EjESA_ILi1EjENS0_6memory15LoadWithoutCastENSD_16StoreWithoutCastEEEviT_T0_T2_T3_T4_T5_)
        /*0ecc*/ 	.word	0x00000000


	//----- nvinfo : EIATTR_REGCOUNT
	.align		4
.L_685:
        /*0ed0*/ 	.byte	0x04, 0x2f
        /*0ed2*/ 	.short	(.L_687 - .L_686)
	.align		4
.L_686:
        /*0ed4*/ 	.word	index@(_ZN2at6native18elementwise_kernelILi128ELi4EZNS0_22gpu_kernel_impl_nocastINS0_13BinaryFunctorIbbbNS0_15binary_internal10MulFunctorIbEEEEEEvRNS_18TensorIteratorBaseERKT_EUliE_EEviT1_)
        /*0ed8*/ 	.word	0x00000014


	//----- nvinfo : EIATTR_FRAME_SIZE
	.align		4
.L_687:
        /*0edc*/ 	.byte	0x04, 0x11
        /*0ede*/ 	.short	(.L_689 - .L_688)
	.align		4
.L_688:
        /*0ee0*/ 	.word	index@(_ZN2at6native18elementwise_kernelILi128ELi4EZNS0_22gpu_kernel_impl_nocastINS0_13BinaryFunctorIbbbNS0_15binary_internal10MulFunctorIbEEEEEEvRNS_18TensorIteratorBaseERKT_EUliE_EEviT1_)
        /*0ee4*/ 	.word	0x00000000


	//----- nvinfo : EIATTR_REGCOUNT
	.align		4
.L_689:
        /*0ee8*/ 	.byte	0x04, 0x2f
        /*0eea*/ 	.short	(.L_691 - .L_690)
	.align		4
.L_690:
        /*0eec*/ 	.word	index@(_ZN2at6native27unrolled_elementwise_kernelINS0_13BinaryFunctorIbbbNS0_15binary_internal10MulFunctorIbEEEESt5arrayIPcLm3EELi4E23TrivialOffsetCalculatorILi2EjESA_ILi1EjENS0_6memory12LoadWithCastILi2EEENSD_13StoreWithCastILi1EEEEEviT_T0_T2_T3_T4_T5_)
        /*0ef0*/ 	.word	0x0000001c


	//----- nvinfo : EIATTR_FRAME_SIZE
	.align		4
.L_691:
        /*0ef4*/ 	.byte	0x04, 0x11
        /*0ef6*/ 	.short	(.L_693 - .L_692)
	.align		4
.L_692:
        /*0ef8*/ 	.word	index@(_ZN2at6native27unrolled_elementwise_kernelINS0_13BinaryFunctorIbbbNS0_15binary_internal10MulFunctorIbEEEESt5arrayIPcLm3EELi4E23TrivialOffsetCalculatorILi2EjESA_ILi1EjENS0_6memory12LoadWithCastILi2EEENSD_13StoreWithCastILi1EEEEEviT_T0_T2_T3_T4_T5_)
        /*0efc*/ 	.word	0x00000000


	//----- nvinfo : EIATTR_REGCOUNT
	.align		4
.L_693:
        /*0f00*/ 	.byte	0x04, 0x2f
        /*0f02*/ 	.short	(.L_695 - .L_694)
	.align		4
.L_694:
        /*0f04*/ 	.word	index@(_ZN2at6native18elementwise_kernelILi128ELi4EZNS0_15gpu_kernel_implINS0_13BinaryFunctorIbbbNS0_15binary_internal10MulFunctorIbEEEEEEvRNS_18TensorIteratorBaseERKT_EUliE_EEviT1_)
        /*0f08*/ 	.word	0x00000018


	//----- nvinfo : EIATTR_FRAME_SIZE
	.align		4
.L_695:
        /*0f0c*/ 	.byte	0x04, 0x11
        /*0f0e*/ 	.short	(.L_697 - .L_696)
	.align		4
.L_696:
        /*0f10*/ 	.word	index@(_ZN2at6native18elementwise_kernelILi128ELi4EZNS0_15gpu_kernel_implINS0_13BinaryFunctorIbbbNS0_15binary_internal10MulFunctorIbEEEEEEvRNS_18TensorIteratorBaseERKT_EUliE_EEviT1_)
        /*0f14*/ 	.word	0x00000000


	//----- nvinfo : EIATTR_REGCOUNT
	.align		4
.L_697:
        /*0f18*/ 	.byte	0x04, 0x2f
        /*0f1a*/ 	.short	(.L_699 - .L_698)
	.align		4
.L_698:
        /*0f1c*/ 	.word	index@(_ZN2at6native29vectorized_elementwise_kernelILi8ENS0_13AUnaryFunctorIbbbNS0_15binary_internal10MulFunctorIbEEEESt5arrayIPcLm2EEEEviT0_T1_)
        /*0f20*/ 	.word	0x0000001c


	//----- nvinfo : EIATTR_FRAME_SIZE
	.align		4
.L_699:
        /*0f24*/ 	.byte	0x04, 0x11
        /*0f26*/ 	.short	(.L_701 - .L_700)
	.align		4
.L_700:
        /*0f28*/ 	.word	index@(_ZN2at6native29vectorized_elementwise_kernelILi8ENS0_13AUnaryFunctorIbbbNS0_15binary_internal10MulFunctorIbEEEESt5arrayIPcLm2EEEEviT0_T1_)
        /*0f2c*/ 	.word	0x00000000


	//----- nvinfo : EIATTR_REGCOUNT
	.align		4
.L_701:
        /*0f30*/ 	.byte	0x04, 0x2f
        /*0f32*/ 	.short	(.L_703 - .L_702)
	.align		4
.L_702:
        /*0f34*/ 	.word	index@(_ZN2at6native29vectorized_elementwise_kernelILi4ENS0_13AUnaryFunctorIbbbNS0_15binary_internal10MulFunctorIbEEEESt5arrayIPcLm2EEEEviT0_T1_)
        /*0f38*/ 	.word	0x0000001c


	//----- nvinfo : EIATTR_FRAME_SIZE
	.align		4
.L_703:
        /*0f3c*/ 	.byte	0x04, 0x11
        /*0f3e*/ 	.short	(.L_705 - .L_704)
	.align		4
.L_704:
        /*0f40*/ 	.word	index@(_ZN2at6native29vectorized_elementwise_kernelILi4ENS0_13AUnaryFunctorIbbbNS0_15binary_internal10MulFunctorIbEEEESt5arrayIPcLm2EEEEviT0_T1_)
        /*0f44*/ 	.word	0x00000000


	//----- nvinfo : EIATTR_REGCOUNT
	.align		4
.L_705:
        /*0f48*/ 	.byte	0x04, 0x2f
        /*0f4a*/ 	.short	(.L_707 - .L_706)
	.align		4
.L_706:
        /*0f4c*/ 	.word	index@(_ZN2at6native29vectorized_elementwise_kernelILi2ENS0_13AUnaryFunctorIbbbNS0_15binary_internal10MulFunctorIbEEEESt5arrayIPcLm2EEEEviT0_T1_)
        /*0f50*/ 	.word	0x0000001c


	//----- nvinfo : EIATTR_FRAME_SIZE
	.align		4
.L_707:
        /*0f54*/ 	.byte	0x04, 0x11
        /*0f56*/ 	.short	(.L_709 - .L_708)
	.align		4
.L_708:
        /*0f58*/ 	.word	index@(_ZN2at6native29vectorized_elementwise_kernelILi2ENS0_13AUnaryFunctorIbbbNS0_15binary_internal10MulFunctorIbEEEESt5arrayIPcLm2EEEEviT0_T1_)
        /*0f5c*/ 	.word	0x00000000


	//----- nvinfo : EIATTR_REGCOUNT
	.align		4
.L_709:
        /*0f60*/ 	.byte	0x04, 0x2f
        /*0f62*/ 	.short	(.L_711 - .L_710)
	.align		4
.L_710:
        /*0f64*/ 	.word	index@(_ZN2at6native27unrolled_elementwise_kernelINS0_13AUnaryFunctorIbbbNS0_15binary_internal10MulFunctorIbEEEESt5arrayIPcLm2EELi4E23TrivialOffsetCalculatorILi1EjESB_NS0_6memory15LoadWithoutCastENSC_16StoreWithoutCastEEEviT_T0_T2_T3_T4_T5_)
        /*0f68*/ 	.word	0x00000016


	//----- nvinfo : EIATTR_FRAME_SIZE
	.align		4
.L_711:
        /*0f6c*/ 	.byte	0x04, 0x11
        /*0f6e*/ 	.short	(.L_713 - .L_712)
	.align		4
.L_712:
        /*0f70*/ 	.word	index@(_ZN2at6native27unrolled_elementwise_kernelINS0_13AUnaryFunctorIbbbNS0_15binary_internal10MulFunctorIbEEEESt5arrayIPcLm2EELi4E23TrivialOffsetCalculatorILi1EjESB_NS0_6memory15LoadWithoutCastENSC_16StoreWithoutCastEEEviT_T0_T2_T3_T4_T5_)
        /*0f74*/ 	.word	0x00000000


	//----- nvinfo : EIATTR_REGCOUNT
	.align		4
.L_713:
        /*0f78*/ 	.byte	0x04, 0x2f
        /*0f7a*/ 	.short	(.L_715 - .L_714)
	.align		4
.L_714:
        /*0f7c*/ 	.word	index@(_ZN2at6native18elementwise_kernelILi128ELi4EZNS0_22gpu_kernel_impl_nocastINS0_13AUnaryFunctorIbbbNS0_15binary_internal10MulFunctorIbEEEEEEvRNS_18TensorIteratorBaseERKT_EUliE_EEviT1_)
        /*0f80*/ 	.word	0x00000014


	//----- nvinfo : EIATTR_FRAME_SIZE
	.align		4
.L_715:
        /*0f84*/ 	.byte	0x04, 0x11
        /*0f86*/ 	.short	(.L_717 - .L_716)
	.align		4
.L_716:
        /*0f88*/ 	.word	index@(_ZN2at6native18elementwise_kernelILi128ELi4EZNS0_22gpu_kernel_impl_nocastINS0_13AUnaryFunctorIbbbNS0_15binary_internal10MulFunctorIbEEEEEEvRNS_18TensorIteratorBaseERKT_EUliE_EEviT1_)
        /*0f8c*/ 	.word	0x00000000


	//----- nvinfo : EIATTR_REGCOUNT
	.align		4
.L_717:
        /*0f90*/ 	.byte	0x04, 0x2f
        /*0f92*/ 	.short	(.L_719 - .L_718)
	.align		4
.L_718:
        /*0f94*/ 	.word	index@(_ZN2at6native27unrolled_elementwise_kernelINS0_13AUnaryFunctorIbbbNS0_15binary_internal10MulFunctorIbEEEESt5arrayIPcLm2EELi4E23TrivialOffsetCalculatorILi1EjESB_NS0_6memory12LoadWithCastILi1EEENSC_13StoreWithCastILi1EEEEEviT_T0_T2_T3_T4_T5_)
        /*0f98*/ 	.word	0x0000001b


	//----- nvinfo : EIATTR_FRAME_SIZE
	.align		4
.L_719:
        /*0f9c*/ 	.byte	0x04, 0x11
        /*0f9e*/ 	.short	(.L_721 - .L_720)
	.align		4
.L_720:
        /*0fa0*/ 	.word	index@(_ZN2at6native27unrolled_elementwise_kernelINS0_13AUnaryFunctorIbbbNS0_15binary_internal10MulFunctorIbEEEESt5arrayIPcLm2EELi4E23TrivialOffsetCalculatorILi1EjESB_NS0_6memory12LoadWithCastILi1EEENSC_13StoreWithCastILi1EEEEEviT_T0_T2_T3_T4_T5_)
        /*0fa4*/ 	.word	0x00000000


	//----- nvinfo : EIATTR_REGCOUNT
	.align		4
.L_721:
        /*0fa8*/ 	.byte	0x04, 0x2f
        /*0faa*/ 	.short	(.L_723 - .L_722)
	.align		4
.L_722:
        /*0fac*/ 	.word	index@(_ZN2at6native18elementwise_kernelILi128ELi4EZNS0_15gpu_kernel_implINS0_13AUnaryFunctorIbbbNS0_15binary_internal10MulFunctorIbEEEEEEvRNS_18TensorIteratorBaseERKT_EUliE_EEviT1_)
        /*0fb0*/ 	.word	0x00000018


	//----- nvinfo : EIATTR_FRAME_SIZE
	.align		4
.L_723:
        /*0fb4*/ 	.byte	0x04, 0x11
        /*0fb6*/ 	.short	(.L_725 - .L_724)
	.align		4
.L_724:
        /*0fb8*/ 	.word	index@(_ZN2at6native18elementwise_kernelILi128ELi4EZNS0_15gpu_kernel_implINS0_13AUnaryFunctorIbbbNS0_15binary_internal10MulFunctorIbEEEEEEvRNS_18TensorIteratorBaseERKT_EUliE_EEviT1_)
        /*0fbc*/ 	.word	0x00000000


	//----- nvinfo : EIATTR_MIN_STACK_SIZE
	.align		4
.L_725:
        /*0fc0*/ 	.byte	0x04, 0x12
        /*0fc2*/ 	.short	(.L_727 - .L_726)
	.align		4
.L_726:
        /*0fc4*/ 	.word	index@(_ZN2at6native18elementwise_kernelILi128ELi4EZNS0_15gpu_kernel_implINS0_13AUnaryFunctorIbbbNS0_15binary_internal10MulFunctorIbEEEEEEvRNS_18TensorIteratorBaseERKT_EUliE_EEviT1_)
        /*0fc8*/ 	.word	0x00000000


	//----- nvinfo : EIATTR_MIN_STACK_SIZE
	.align		4
.L_727:
        /*0fcc*/ 	.byte	0x04, 0x12
        /*0fce*/ 	.short	(.L_729 - .L_728)
	.align		4
.L_728:
        /*0fd0*/ 	.word	index@(_ZN2at6native27unrolled_elementwise_kernelINS0_13AUnaryFunctorIbbbNS0_15binary_internal10MulFunctorIbEEEESt5arrayIPcLm2EELi4E23TrivialOffsetCalculatorILi1EjESB_NS0_6memory12LoadWithCastILi1EEENSC_13StoreWithCastILi1EEEEEviT_T0_T2_T3_T4_T5_)
        /*0fd4*/ 	.word	0x00000000


	//----- nvinfo : EIATTR_MIN_STACK_SIZE
	.align		4
.L_729:
        /*0fd8*/ 	.byte	0x04, 0x12
        /*0fda*/ 	.short	(.L_731 - .L_730)
	.align		4
.L_730:
        /*0fdc*/ 	.word	index@(_ZN2at6native18elementwise_kernelILi128ELi4EZNS0_22gpu_kernel_impl_nocastINS0_13AUnaryFunctorIbbbNS0_15binary_internal10MulFunctorIbEEEEEEvRNS_18TensorIteratorBaseERKT_EUliE_EEviT1_)
        /*0fe0*/ 	.word	0x00000000


	//----- nvinfo : EIATTR_MIN_STACK_SIZE
	.align		4
.L_731:
        /*0fe4*/ 	.byte	0x04, 0x12
        /*0fe6*/ 	.short	(.L_733 - .L_732)
	.align		4
.L_732:
        /*0fe8*/ 	.word	index@(_ZN2at6native27unrolled_elementwise_kernelINS0_13AUnaryFunctorIbbbNS0_15binary_internal10MulFunctorIbEEEESt5arrayIPcLm2EELi4E23TrivialOffsetCalculatorILi1EjESB_NS0_6memory15LoadWithoutCastENSC_16StoreWithoutCastEEEviT_T0_T2_T3_T4_T5_)
        /*0fec*/ 	.word	0x00000000


	//----- nvinfo : EIATTR_MIN_STACK_SIZE
	.align		4
.L_733:
        /*0ff0*/ 	.byte	0x04, 0x12
        /*0ff2*/ 	.short	(.L_735 - .L_734)
	.align		4
.L_734:
        /*0ff4*/ 	.word	index@(_ZN2at6native29vectorized_elementwise_kernelILi2ENS0_13AUnaryFunctorIbbbNS0_15binary_internal10MulFunctorIbEEEESt5arrayIPcLm2EEEEviT0_T1_)
        /*0ff8*/ 	.word	0x00000000


	//----- nvinfo : EIATTR_MIN_STACK_SIZE
	.align		4
.L_735:
        /*0ffc*/ 	.byte	0x04, 0x12
        /*0ffe*/ 	.short	(.L_737 - .L_736)
	.align		4
.L_736:
        /*1000*/ 	.word	index@(_ZN2at6native29vectorized_elementwise_kernelILi4ENS0_13AUnaryFunctorIbbbNS0_15binary_internal10MulFunctorIbEEEESt5arrayIPcLm2EEEEviT0_T1_)
        /*1004*/ 	.word	0x00000000


	//----- nvinfo : EIATTR_MIN_STACK_SIZE
	.align		4
.L_737:
        /*1008*/ 	.byte	0x04, 0x12
        /*100a*/ 	.short	(.L_739 - .L_738)
	.align		4
.L_738:
        /*100c*/ 	.word	index@(_ZN2at6native29vectorized_elementwise_kernelILi8ENS0_13AUnaryFunctorIbbbNS0_15binary_internal10MulFunctorIbEEEESt5arrayIPcLm2EEEEviT0_T1_)
        /*1010*/ 	.word	0x00000000


	//----- nvinfo : EIATTR_MIN_STACK_SIZE
	.align		4
.L_739:
        /*1014*/ 	.byte	0x04, 0x12
        /*1016*/ 	.short	(.L_741 - .L_740)
	.align		4
.L_740:
        /*1018*/ 	.word	index@(_ZN2at6native18elementwise_kernelILi128ELi4EZNS0_15gpu_kernel_implINS0_13BinaryFunctorIbbbNS0_15binary_internal10MulFunctorIbEEEEEEvRNS_18TensorIteratorBaseERKT_EUliE_EEviT1_)
        /*101c*/ 	.word	0x00000000


	//----- nvinfo : EIATTR_MIN_STACK_SIZE
	.align		4
.L_741:
        /*1020*/ 	.byte	0x04, 0x12
        /*1022*/ 	.short	(.L_743 - .L_742)
	.align		4
.L_742:
        /*1024*/ 	.word	index@(_ZN2at6native27unrolled_elementwise_kernelINS0_13BinaryFunctorIbbbNS0_15binary_internal10MulFunctorIbEEEESt5arrayIPcLm3EELi4E23TrivialOffsetCalculatorILi2EjESA_ILi1EjENS0_6memory12LoadWithCastILi2EEENSD_13StoreWithCastILi1EEEEEviT_T0_T2_T3_T4_T5_)
        /*1028*/ 	.word	0x00000000


	//----- nvinfo : EIATTR_MIN_STACK_SIZE
	.align		4
.L_743:
        /*102c*/ 	.byte	0x04, 0x12
        /*102e*/ 	.short	(.L_745 - .L_744)
	.align		4
.L_744:
        /*1030*/ 	.word	index@(_ZN2at6native18elementwise_kernelILi128ELi4EZNS0_22gpu_kernel_impl_nocastINS0_13BinaryFunctorIbbbNS0_15binary_internal10MulFunctorIbEEEEEEvRNS_18TensorIteratorBaseERKT_EUliE_EEviT1_)
        /*1034*/ 	.word	0x00000000


	//----- nvinfo : EIATTR_MIN_STACK_SIZE
	.align		4
.L_745:
        /*1038*/ 	.byte	0x04, 0x12
        /*103a*/ 	.short	(.L_747 - .L_746)
	.align		4
.L_746:
        /*103c*/ 	.word	index@(_ZN2at6native27unrolled_elementwise_kernelINS0_13BinaryFunctorIbbbNS0_15binary_internal10MulFunctorIbEEEESt5arrayIPcLm3EELi4E23TrivialOffsetCalculatorILi2EjESA_ILi1EjENS0_6memory15LoadWithoutCastENSD_16StoreWithoutCastEEEviT_T0_T2_T3_T4_T5_)
        /*1040*/ 	.word	0x00000000


	//----- nvinfo : EIATTR_MIN_STACK_SIZE
	.align		4
.L_747:
        /*1044*/ 	.byte	0x04, 0x12
        /*1046*/ 	.short	(.L_749 - .L_748)
	.align		4
.L_748:
        /*1048*/ 	.word	index@(_ZN2at6native29vectorized_elementwise_kernelILi2ENS0_13BinaryFunctorIbbbNS0_15binary_internal10MulFunctorIbEEEESt5arrayIPcLm3EEEEviT0_T1_)
        /*104c*/ 	.word	0x00000000


	//----- nvinfo : EIATTR_MIN_STACK_SIZE
	.align		4
.L_749:
        /*1050*/ 	.byte	0x04, 0x12
        /*1052*/ 	.short	(.L_751 - .L_750)
	.align		4
.L_750:
        /*1054*/ 	.word	index@(_ZN2at6native29vectorized_elementwise_kernelILi4ENS0_13BinaryFunctorIbbbNS0_15binary_internal10MulFunctorIbEEEESt5arrayIPcLm3EEEEviT0_T1_)
        /*1058*/ 	.word	0x00000000


	//----- nvinfo : EIATTR_MIN_STACK_SIZE
	.align		4
.L_751:
        /*105c*/ 	.byte	0x04, 0x12
        /*105e*/ 	.short	(.L_753 - .L_752)
	.align		4
.L_752:
        /*1060*/ 	.word	index@(_ZN2at6native29vectorized_elementwise_kernelILi8ENS0_13BinaryFunctorIbbbNS0_15binary_internal10MulFunctorIbEEEESt5arrayIPcLm3EEEEviT0_T1_)
        /*1064*/ 	.word	0x00000000


	//----- nvinfo : EIATTR_MIN_STACK_SIZE
	.align		4
.L_753:
        /*1068*/ 	.byte	0x04, 0x12
        /*106a*/ 	.short	(.L_755 - .L_754)
	.align		4
.L_754:
        /*106c*/ 	.word	index@(_ZN2at6native18elementwise_kernelILi128ELi4EZNS0_15gpu_kernel_implINS0_13AUnaryFunctorIN3c108BFloat16ES5_S5_NS0_15binary_internal10MulFunctorIfEEEEEEvRNS_18TensorIteratorBaseERKT_EUliE_EEviT1_)
        /*1070*/ 	.word	0x00000000


	//----- nvinfo : EIATTR_MIN_STACK_SIZE
	.align		4
.L_755:
        /*1074*/ 	.byte	0x04, 0x12
        /*1076*/ 	.short	(.L_757 - .L_756)
	.align		4
.L_756:
        /*1078*/ 	.word	index@(_ZN2at6native27unrolled_elementwise_kernelINS0_13AUnaryFunctorIN3c108BFloat16ES4_S4_NS0_15binary_internal10MulFunctorIfEEEESt5arrayIPcLm2EELi4E23TrivialOffsetCalculatorILi1EjESD_NS0_6memory12LoadWithCastILi1EEENSE_13StoreWithCastILi1EEEEEviT_T0_T2_T3_T4_T5_)
        /*107c*/ 	.word	0x00000000


	//----- nvinfo : EIATTR_MIN_STACK_SIZE
	.align		4
.L_757:
        /*1080*/ 	.byte	0x04, 0x12
        /*1082*/ 	.short	(.L_759 - .L_758)
	.align		4
.L_758:
        /*1084*/ 	.word	index@(_ZN2at6native18elementwise_kernelILi128ELi4EZNS0_22gpu_kernel_impl_nocastINS0_13AUnaryFunctorIN3c108BFloat16ES5_S5_NS0_15binary_internal10MulFunctorIfEEEEEEvRNS_18TensorIteratorBaseERKT_EUliE_EEviT1_)
        /*1088*/ 	.word	0x00000000


	//----- nvinfo : EIATTR_MIN_STACK_SIZE
	.align		4
.L_759:
        /*108c*/ 	.byte	0x04, 0x12
        /*108e*/ 	.short	(.L_761 - .L_760)
	.align		4
.L_760:
        /*1090*/ 	.word	index@(_ZN2at6native27unrolled_elementwise_kernelINS0_13AUnaryFunctorIN3c108BFloat16ES4_S4_NS0_15binary_internal10MulFunctorIfEEEESt5arrayIPcLm2EELi4E23TrivialOffsetCalculatorILi1EjESD_NS0_6memory15LoadWithoutCastENSE_16StoreWithoutCastEEEviT_T0_T2_T3_T4_T5_)
        /*1094*/ 	.word	0x00000000


	//----- nvinfo : EIATTR_MIN_STACK_SIZE
	.align		4
.L_761:
        /*1098*/ 	.byte	0x04, 0x12
        /*109a*/ 	.short	(.L_763 - .L_762)
	.align		4
.L_762:
        /*109c*/ 	.word	index@(_ZN2at6native29vectorized_elementwise_kernelILi2ENS0_13AUnaryFunctorIN3c108BFloat16ES4_S4_NS0_15binary_internal10MulFunctorIfEEEESt5arrayIPcLm2EEEEviT0_T1_)
        /*10a0*/ 	.word	0x00000000


	//----- nvinfo : EIATTR_MIN_STACK_SIZE
	.align		4
.L_763:
        /*10a4*/ 	.byte	0x04, 0x12
        /*10a6*/ 	.short	(.L_765 - .L_764)
	.align		4
.L_764:
        /*10a8*/ 	.word	index@(_ZN2at6native29vectorized_elementwise_kernelILi4ENS0_13AUnaryFunctorIN3c108BFloat16ES4_S4_NS0_15binary_internal10MulFunctorIfEEEESt5arrayIPcLm2EEEEviT0_T1_)
        /*10ac*/ 	.word	0x00000000


	//----- nvinfo : EIATTR_MIN_STACK_SIZE
	.align		4
.L_765:
        /*10b0*/ 	.byte	0x04, 0x12
        /*10b2*/ 	.short	(.L_767 - .L_766)
	.align		4
.L_766:
        /*10b4*/ 	.word	index@(_ZN2at6native29vectorized_elementwise_kernelILi8ENS0_13AUnaryFunctorIN3c108BFloat16ES4_S4_NS0_15binary_internal10MulFunctorIfEEEESt5arrayIPcLm2EEEEviT0_T1_)
        /*10b8*/ 	.word	0x00000000


	//----- nvinfo : EIATTR_MIN_STACK_SIZE
	.align		4
.L_767:
        /*10bc*/ 	.byte	0x04, 0x12
        /*10be*/ 	.short	(.L_769 - .L_768)
	.align		4
.L_768:
        /*10c0*/ 	.word	index@(_ZN2at6native18elementwise_kernelILi128ELi4EZNS0_15gpu_kernel_implINS0_13BinaryFunctorIN3c108BFloat16ES5_S5_NS0_15binary_internal10MulFunctorIfEEEEEEvRNS_18TensorIteratorBaseERKT_EUliE_EEviT1_)
        /*10c4*/ 	.word	0x00000000


	//----- nvinfo : EIATTR_MIN_STACK_SIZE
	.align		4
.L_769:
        /*10c8*/ 	.byte	0x04, 0x12
        /*10ca*/ 	.short	(.L_771 - .L_770)
	.align		4
.L_770:
        /*10cc*/ 	.word	index@(_ZN2at6native27unrolled_elementwise_kernelINS0_13BinaryFunctorIN3c108BFloat16ES4_S4_NS0_15binary_internal10MulFunctorIfEEEESt5arrayIPcLm3EELi4E23TrivialOffsetCalculatorILi2EjESC_ILi1EjENS0_6memory12LoadWithCastILi2EEENSF_13StoreWithCastILi1EEEEEviT_T0_T2_T3_T4_T5_)
        /*10d0*/ 	.word	0x00000000


	//----- nvinfo : EIATTR_MIN_STACK_SIZE
	.align		4
.L_771:
        /*10d4*/ 	.byte	0x04, 0x12
        /*10d6*/ 	.short	(.L_773 - .L_772)
	.align		4
.L_772:
        /*10d8*/ 	.word	index@(_ZN2at6native18elementwise_kernelILi128ELi4EZNS0_22gpu_kernel_impl_nocastINS0_13BinaryFunctorIN3c108BFloat16ES5_S5_NS0_15binary_internal10MulFunctorIfEEEEEEvRNS_18TensorIteratorBaseERKT_EUliE_EEviT1_)
        /*10dc*/ 	.word	0x00000000


	//----- nvinfo : EIATTR_MIN_STACK_SIZE
	.align		4
.L_773:
        /*10e0*/ 	.byte	0x04, 0x12
        /*10e2*/ 	.short	(.L_775 - .L_774)
	.align		4
.L_774:
        /*10e4*/ 	.word	index@(_ZN2at6native27unrolled_elementwise_kernelINS0_13BinaryFunctorIN3c108BFloat16ES4_S4_NS0_15binary_internal10MulFunctorIfEEEESt5arrayIPcLm3EELi4E23TrivialOffsetCalculatorILi2EjESC_ILi1EjENS0_6memory15LoadWithoutCastENSF_16StoreWithoutCastEEEviT_T0_T2_T3_T4_T5_)
        /*10e8*/ 	.word	0x00000000


	//----- nvinfo : EIATTR_MIN_STACK_SIZE
	.align		4
.L_775:
        /*10ec*/ 	.byte	0x04, 0x12
        /*10ee*/ 	.short	(.L_777 - .L_776)
	.align		4
.L_776:
        /*10f0*/ 	.word	index@(_ZN2at6native29vectorized_elementwise_kernelILi2ENS0_13BinaryFunctorIN3c108BFloat16ES4_S4_NS0_15binary_internal10MulFunctorIfEEEESt5arrayIPcLm3EEEEviT0_T1_)
        /*10f4*/ 	.word	0x00000000


	//----- nvinfo : EIATTR_MIN_STACK_SIZE
	.align		4
.L_777:
        /*10f8*/ 	.byte	0x04, 0x12
        /*10fa*/ 	.short	(.L_779 - .L_778)
	.align		4
.L_778:
        /*10fc*/ 	.word	index@(_ZN2at6native29vectorized_elementwise_kernelILi4ENS0_13BinaryFunctorIN3c108BFloat16ES4_S4_NS0_15binary_internal10MulFunctorIfEEEESt5arrayIPcLm3EEEEviT0_T1_)
        /*1100*/ 	.word	0x00000000


	//----- nvinfo : EIATTR_MIN_STACK_SIZE
	.align		4
.L_779:
        /*1104*/ 	.byte	0x04, 0x12
        /*1106*/ 	.short	(.L_781 - .L_780)
	.align		4
.L_780:
        /*1108*/ 	.word	index@(_ZN2at6native29vectorized_elementwise_kernelILi8ENS0_13BinaryFunctorIN3c108BFloat16ES4_S4_NS0_15binary_internal10MulFunctorIfEEEESt5arrayIPcLm3EEEEviT0_T1_)
        /*110c*/ 	.word	0x00000000


	//----- nvinfo : EIATTR_MIN_STACK_SIZE
	.align		4
.L_781:
        /*1110*/ 	.byte	0x04, 0x12
        /*1112*/ 	.short	(.L_783 - .L_782)
	.align		4
.L_782:
        /*1114*/ 	.word	index@(_ZN2at6native18elementwise_kernelILi128ELi4EZNS0_15gpu_kernel_implINS0_13AUnaryFunctorIN3c104HalfES5_S5_NS0_15binary_internal10MulFunctorIfEEEEEEvRNS_18TensorIteratorBaseERKT_EUliE_EEviT1_)
        /*1118*/ 	.word	0x00000000


	//----- nvinfo : EIATTR_MIN_STACK_SIZE
	.align		4
.L_783:
        /*111c*/ 	.byte	0x04, 0x12
        /*111e*/ 	.short	(.L_785 - .L_784)
	.align		4
.L_784:
        /*1120*/ 	.word	index@(_ZN2at6native27unrolled_elementwise_kernelINS0_13AUnaryFunctorIN3c104HalfES4_S4_NS0_15binary_internal10MulFunctorIfEEEESt5arrayIPcLm2EELi4E23TrivialOffsetCalculatorILi1EjESD_NS0_6memory12LoadWithCastILi1EEENSE_13StoreWithCastILi1EEEEEviT_T0_T2_T3_T4_T5_)
        /*1124*/ 	.word	0x00000000


	//----- nvinfo : EIATTR_MIN_STACK_SIZE
	.align		4
.L_785:
        /*1128*/ 	.byte	0x04, 0x12
        /*112a*/ 	.short	(.L_787 - .L_786)
	.align		4
.L_786:
        /*112c*/ 	.word	index@(_ZN2at6native18elementwise_kernelILi128ELi4EZNS0_22gpu_kernel_impl_nocastINS0_13AUnaryFunctorIN3c104HalfES5_S5_NS0_15binary_internal10MulFunctorIfEEEEEEvRNS_18TensorIteratorBaseERKT_EUliE_EEviT1_)
        /*1130*/ 	.word	0x00000000


	//----- nvinfo : EIATTR_MIN_STACK_SIZE
	.align		4
.L_787:
        /*1134*/ 	.byte	0x04, 0x12
        /*1136*/ 	.short	(.L_789 - .L_788)
	.align		4
.L_788:
        /*1138*/ 	.word	index@(_ZN2at6native27unrolled_elementwise_kernelINS0_13AUnaryFunctorIN3c104HalfES4_S4_NS0_15binary_internal10MulFunctorIfEEEESt5arrayIPcLm2EELi4E23TrivialOffsetCalculatorILi1EjESD_NS0_6memory15LoadWithoutCastENSE_16StoreWithoutCastEEEviT_T0_T2_T3_T4_T5_)
        /*113c*/ 	.word	0x00000000


	//----- nvinfo : EIATTR_MIN_STACK_SIZE
	.align		4
.L_789:
        /*1140*/ 	.byte	0x04, 0x12
        /*1142*/ 	.short	(.L_791 - .L_790)
	.align		4
.L_790:
        /*1144*/ 	.word	index@(_ZN2at6native29vectorized_elementwise_kernelILi2ENS0_13AUnaryFunctorIN3c104HalfES4_S4_NS0_15binary_internal10MulFunctorIfEEEESt5arrayIPcLm2EEEEviT0_T1_)
        /*1148*/ 	.word	0x00000000


	//----- nvinfo : EIATTR_MIN_STACK_SIZE
	.align		4
.L_791:
        /*114c*/ 	.byte	0x04, 0x12
        /*114e*/ 	.short	(.L_793 - .L_792)
	.align		4
.L_792:
        /*1150*/ 	.word	index@(_ZN2at6native29vectorized_elementwise_kernelILi4ENS0_13AUnaryFunctorIN3c104HalfES4_S4_NS0_15binary_internal10MulFunctorIfEEEESt5arrayIPcLm2EEEEviT0_T1_)
        /*1154*/ 	.word	0x00000000


	//----- nvinfo : EIATTR_MIN_STACK_SIZE
	.align		4
.L_793:
        /*1158*/ 	.byte	0x04, 0x12
        /*115a*/ 	.short	(.L_795 - .L_794)
	.align		4
.L_794:
        /*115c*/ 	.word	index@(_ZN2at6native29vectorized_elementwise_kernelILi8ENS0_13AUnaryFunctorIN3c104HalfES4_S4_NS0_15binary_internal10MulFunctorIfEEEESt5arrayIPcLm2EEEEviT0_T1_)
        /*1160*/ 	.word	0x00000000


	//----- nvinfo : EIATTR_MIN_STACK_SIZE
	.align		4
.L_795:
        /*1164*/ 	.byte	0x04, 0x12
        /*1166*/ 	.short	(.L_797 - .L_796)
	.align		4
.L_796:
        /*1168*/ 	.word	index@(_ZN2at6native18elementwise_kernelILi128ELi4EZNS0_15gpu_kernel_implINS0_13BinaryFunctorIN3c104HalfES5_S5_NS0_15binary_internal10MulFunctorIfEEEEEEvRNS_18TensorIteratorBaseERKT_EUliE_EEviT1_)
        /*116c*/ 	.word	0x00000000


	//----- nvinfo : EIATTR_MIN_STACK_SIZE
	.align		4
.L_797:
        /*1170*/ 	.byte	0x04, 0x12
        /*1172*/ 	.short	(.L_799 - .L_798)
	.align		4
.L_798:
        /*1174*/ 	.word	index@(_ZN2at6native27unrolled_elementwise_kernelINS0_13BinaryFunctorIN3c104HalfES4_S4_NS0_15binary_internal10MulFunctorIfEEEESt5arrayIPcLm3EELi4E23TrivialOffsetCalculatorILi2EjESC_ILi1EjENS0_6memory12LoadWithCastILi2EEENSF_13StoreWithCastILi1EEEEEviT_T0_T2_T3_T4_T5_)
        /*1178*/ 	.word	0x00000000


	//----- nvinfo : EIATTR_MIN_STACK_SIZE
	.align		4
.L_799:
        /*117c*/ 	.byte	0x04, 0x12
        /*117e*/ 	.short	(.L_801 - .L_800)
	.align		4
.L_800:
        /*1180*/ 	.word	index@(_ZN2at6native18elementwise_kernelILi128ELi4EZNS0_22gpu_kernel_impl_nocastINS0_13BinaryFunctorIN3c104HalfES5_S5_NS0_15binary_internal10MulFunctorIfEEEEEEvRNS_18TensorIteratorBaseERKT_EUliE_EEviT1_)
        /*1184*/ 	.word	0x00000000


	//----- nvinfo : EIATTR_MIN_STACK_SIZE
	.align		4
.L_801:
        /*1188*/ 	.byte	0x04, 0x12
        /*118a*/ 	.short	(.L_803 - .L_802)
	.align		4
.L_802:
        /*118c*/ 	.word	index@(_ZN2at6native27unrolled_elementwise_kernelINS0_13BinaryFunctorIN3c104HalfES4_S4_NS0_15binary_internal10MulFunctorIfEEEESt5arrayIPcLm3EELi4E23TrivialOffsetCalculatorILi2EjESC_ILi1EjENS0_6memory15LoadWithoutCastENSF_16StoreWithoutCastEEEviT_T0_T2_T3_T4_T5_)
        /*1190*/ 	.word	0x00000000


	//----- nvinfo : EIATTR_MIN_STACK_SIZE
	.align		4
.L_803:
        /*1194*/ 	.byte	0x04, 0x12
        /*1196*/ 	.short	(.L_805 - .L_804)
	.align		4
.L_804:
        /*1198*/ 	.word	index@(_ZN2at6native29vectorized_elementwise_kernelILi2ENS0_13BinaryFunctorIN3c104HalfES4_S4_NS0_15binary_internal10MulFunctorIfEEEESt5arrayIPcLm3EEEEviT0_T1_)
        /*119c*/ 	.word	0x00000000


	//----- nvinfo : EIATTR_MIN_STACK_SIZE
	.align		4
.L_805:
        /*11a0*/ 	.byte	0x04, 0x12
        /*11a2*/ 	.short	(.L_807 - .L_806)
	.align		4
.L_806:
        /*11a4*/ 	.word	index@(_ZN2at6native29vectorized_elementwise_kernelILi4ENS0_13BinaryFunctorIN3c104HalfES4_S4_NS0_15binary_internal10MulFunctorIfEEEESt5arrayIPcLm3EEEEviT0_T1_)
        /*11a8*/ 	.word	0x00000000


	//----- nvinfo : EIATTR_MIN_STACK_SIZE
	.align		4
.L_807:
        /*11ac*/ 	.byte	0x04, 0x12
        /*11ae*/ 	.short	(.L_809 - .L_808)
	.align		4
.L_808:
        /*11b0*/ 	.word	index@(_ZN2at6native29vectorized_elementwise_kernelILi8ENS0_13BinaryFunctorIN3c104HalfES4_S4_NS0_15binary_internal10MulFunctorIfEEEESt5arrayIPcLm3EEEEviT0_T1_)
        /*11b4*/ 	.word	0x00000000


	//----- nvinfo : EIATTR_MIN_STACK_SIZE
	.align		4
.L_809:
        /*11b8*/ 	.byte	0x04, 0x12
        /*11ba*/ 	.short	(.L_811 - .L_810)
	.align		4
.L_810:
        /*11bc*/ 	.word	index@(_ZN2at6native18elementwise_kernelILi128ELi4EZNS0_15gpu_kernel_implINS0_13AUnaryFunctorIN3c107complexIfEES6_S6_NS0_15binary_internal10MulFunctorIS6_EEEEEEvRNS_18TensorIteratorBaseERKT_EUliE_EEviT1_)
        /*11c0*/ 	.word	0x00000000


	//----- nvinfo : EIATTR_MIN_STACK_SIZE
	.align		4
.L_811:
        /*11c4*/ 	.byte	0x04, 0x12
        /*11c6*/ 	.short	(.L_813 - .L_812)
	.align		4
.L_812:
        /*11c8*/ 	.word	index@(_ZN2at6native27unrolled_elementwise_kernelINS0_13AUnaryFunctorIN3c107complexIfEES5_S5_NS0_15binary_internal10MulFunctorIS5_EEEESt5arrayIPcLm2EELi4E23TrivialOffsetCalculatorILi1EjESE_NS0_6memory12LoadWithCastILi1EEENSF_13StoreWithCastILi1EEEEEviT_T0_T2_T3_T4_T5_)
        /*11cc*/ 	.word	0x00000000


	//----- nvinfo : EIATTR_MIN_STACK_SIZE
	.align		4
.L_813:
        /*11d0*/ 	.byte	0x04, 0x12
        /*11d2*/ 	.short	(.L_815 - .L_814)
	.align		4
.L_814:
        /*11d4*/ 	.word	index@(_ZN2at6native18elementwise_kernelILi128ELi2EZNS0_22gpu_kernel_impl_nocastINS0_13AUnaryFunctorIN3c107complexIfEES6_S6_NS0_15binary_internal10MulFunctorIS6_EEEEEEvRNS_18TensorIteratorBaseERKT_EUliE_EEviT1_)
        /*11d8*/ 	.word	0x00000000


	//----- nvinfo : EIATTR_MIN_STACK_SIZE
	.align		4
.L_815:
        /*11dc*/ 	.byte	0x04, 0x12
        /*11de*/ 	.short	(.L_817 - .L_816)
	.align		4
.L_816:
        /*11e0*/ 	.word	index@(_ZN2at6native27unrolled_elementwise_kernelINS0_13AUnaryFunctorIN3c107complexIfEES5_S5_NS0_15binary_internal10MulFunctorIS5_EEEESt5arrayIPcLm2EELi4E23TrivialOffsetCalculatorILi1EjESE_NS0_6memory15LoadWithoutCastENSF_16StoreWithoutCastEEEviT_T0_T2_T3_T4_T5_)
        /*11e4*/ 	.word	0x00000000


	//----- nvinfo : EIATTR_MIN_STACK_SIZE
	.align		4
.L_817:
        /*11e8*/ 	.byte	0x04, 0x12
        /*11ea*/ 	.short	(.L_819 - .L_818)
	.align		4
.L_818:
        /*11ec*/ 	.word	index@(_ZN2at6native29vectorized_elementwise_kernelILi2ENS0_13AUnaryFunctorIN3c107complexIfEES5_S5_NS0_15binary_internal10MulFunctorIS5_EEEESt5arrayIPcLm2EEEEviT0_T1_)
        /*11f0*/ 	.word	0x00000000


	//----- nvinfo : EIATTR_MIN_STACK_SIZE
	.align		4
.L_819:
        /*11f4*/ 	.byte	0x04, 0x12
        /*11f6*/ 	.short	(.L_821 - .L_820)
	.align		4
.L_820:
        /*11f8*/ 	.word	index@(_ZN2at6native29vectorized_elementwise_kernelILi4ENS0_13AUnaryFunctorIN3c107complexIfEES5_S5_NS0_15binary_internal10MulFunctorIS5_EEEESt5arrayIPcLm2EEEEviT0_T1_)
        /*11fc*/ 	.word	0x00000000


	//----- nvinfo : EIATTR_MIN_STACK_SIZE
	.align		4
.L_821:
        /*1200*/ 	.byte	0x04, 0x12
        /*1202*/ 	.short	(.L_823 - .L_822)
	.align		4
.L_822:
        /*1204*/ 	.word	index@(_ZN2at6native29vectorized_elementwise_kernelILi8ENS0_13AUnaryFunctorIN3c107complexIfEES5_S5_NS0_15binary_internal10MulFunctorIS5_EEEESt5arrayIPcLm2EEEEviT0_T1_)
        /*1208*/ 	.word	0x00000000


	//----- nvinfo : EIATTR_MIN_STACK_SIZE
	.align		4
.L_823:
        /*120c*/ 	.byte	0x04, 0x12
        /*120e*/ 	.short	(.L_825 - .L_824)
	.align		4
.L_824:
        /*1210*/ 	.word	index@(_ZN2at6native18elementwise_kernelILi128ELi4EZNS0_15gpu_kernel_implINS0_13BinaryFunctorIN3c107complexIfEES6_S6_NS0_15binary_internal10MulFunctorIS6_EEEEEEvRNS_18TensorIteratorBaseERKT_EUliE_EEviT1_)
        /*1214*/ 	.word	0x00000000


	//----- nvinfo : EIATTR_MIN_STACK_SIZE
	.align		4
.L_825:
        /*1218*/ 	.byte	0x04, 0x12
        /*121a*/ 	.short	(.L_827 - .L_826)
	.align		4
.L_826:
        /*121c*/ 	.word	index@(_ZN2at6native27unrolled_elementwise_kernelINS0_13BinaryFunctorIN3c107complexIfEES5_S5_NS0_15binary_internal10MulFunctorIS5_EEEESt5arrayIPcLm3EELi4E23TrivialOffsetCalculatorILi2EjESD_ILi1EjENS0_6memory12LoadWithCastILi2EEENSG_13StoreWithCastILi1EEEEEviT_T0_T2_T3_T4_T5_)
        /*1220*/ 	.word	0x00000000


	//----- nvinfo : EIATTR_MIN_STACK_SIZE
	.align		4
.L_827:
        /*1224*/ 	.byte	0x04, 0x12
        /*1226*/ 	.short	(.L_829 - .L_828)
	.align		4
.L_828:
        /*1228*/ 	.word	index@(_ZN2at6native18elementwise_kernelILi128ELi2EZNS0_22gpu_kernel_impl_nocastINS0_13BinaryFunctorIN3c107complexIfEES6_S6_NS0_15binary_internal10MulFunctorIS6_EEEEEEvRNS_18TensorIteratorBaseERKT_EUliE_EEviT1_)
        /*122c*/ 	.word	0x00000000


	//----- nvinfo : EIATTR_MIN_STACK_SIZE
	.align		4
.L_829:
        /*1230*/ 	.byte	0x04, 0x12
        /*1232*/ 	.short	(.L_831 - .L_830)
	.align		4
.L_830:
        /*1234*/ 	.word	index@(_ZN2at6native27unrolled_elementwise_kernelINS0_13BinaryFunctorIN3c107complexIfEES5_S5_NS0_15binary_internal10MulFunctorIS5_EEEESt5arrayIPcLm3EELi4E23TrivialOffsetCalculatorILi2EjESD_ILi1EjENS0_6memory15LoadWithoutCastENSG_16StoreWithoutCastEEEviT_T0_T2_T3_T4_T5_)
        /*1238*/ 	.word	0x00000000


	//----- nvinfo : EIATTR_MIN_STACK_SIZE
	.align		4
.L_831:
        /*123c*/ 	.byte	0x04, 0x12
        /*123e*/ 	.short	(.L_833 - .L_832)
	.align		4
.L_832:
        /*1240*/ 	.word	index@(_ZN2at6native29vectorized_elementwise_kernelILi2ENS0_13BinaryFunctorIN3c107complexIfEES5_S5_NS0_15binary_internal10MulFunctorIS5_EEEESt5arrayIPcLm3EEEEviT0_T1_)
        /*1244*/ 	.word	0x00000000


	//----- nvinfo : EIATTR_MIN_STACK_SIZE
	.align		4
.L_833:
        /*1248*/ 	.byte	0x04, 0x12
        /*124a*/ 	.short	(.L_835 - .L_834)
	.align		4
.L_834:
        /*124c*/ 	.word	index@(_ZN2at6native29vectorized_elementwise_kernelILi4ENS0_13BinaryFunctorIN3c107complexIfEES5_S5_NS0_15binary_internal10MulFunctorIS5_EEEESt5arrayIPcLm3EEEEviT0_T1_)
        /*1250*/ 	.word	0x00000000


	//----- nvinfo : EIATTR_MIN_STACK_SIZE
	.align		4
.L_835:
        /*1254*/ 	.byte	0x04, 0x12
        /*1256*/ 	.short	(.L_837 - .L_836)
	.align		4
.L_836:
        /*1258*/ 	.word	index@(_ZN2at6native29vectorized_elementwise_kernelILi8ENS0_13BinaryFunctorIN3c107complexIfEES5_S5_NS0_15binary_internal10MulFunctorIS5_EEEESt5arrayIPcLm3EEEEviT0_T1_)
        /*125c*/ 	.word	0x00000000


	//----- nvinfo : EIATTR_MIN_STACK_SIZE
	.align		4
.L_837:
        /*1260*/ 	.byte	0x04, 0x12
        /*1262*/ 	.short	(.L_839 - .L_838)
	.align		4
.L_838:
        /*1264*/ 	.word	index@(_ZN2at6native18elementwise_kernelILi128ELi4EZNS0_15gpu_kernel_implINS0_13AUnaryFunctorIN3c107complexIdEES6_S6_NS0_15binary_internal10MulFunctorIS6_EEEEEEvRNS_18TensorIteratorBaseERKT_EUliE_EEviT1_)
        /*1268*/ 	.word	0x00000000


	//----- nvinfo : EIATTR_MIN_STACK_SIZE
	.align		4
.L_839:
        /*126c*/ 	.byte	0x04, 0x12
        /*126e*/ 	.short	(.L_841 - .L_840)
	.align		4
.L_840:
        /*1270*/ 	.word	index@(_ZN2at6native27unrolled_elementwise_kernelINS0_13AUnaryFunctorIN3c107complexIdEES5_S5_NS0_15binary_internal10MulFunctorIS5_EEEESt5arrayIPcLm2EELi4E23TrivialOffsetCalculatorILi1EjESE_NS0_6memory12LoadWithCastILi1EEENSF_13StoreWithCastILi1EEEEEviT_T0_T2_T3_T4_T5_)
        /*1274*/ 	.word	0x00000000


	//----- nvinfo : EIATTR_MIN_STACK_SIZE
	.align		4
.L_841:
        /*1278*/ 	.byte	0x04, 0x12
        /*127a*/ 	.short	(.L_843 - .L_842)
	.align		4
.L_842:
        /*127c*/ 	.word	index@(_ZN2at6native18elementwise_kernelILi128ELi2EZNS0_22gpu_kernel_impl_nocastINS0_13AUnaryFunctorIN3c107complexIdEES6_S6_NS0_15binary_internal10MulFunctorIS6_EEEEEEvRNS_18TensorIteratorBaseERKT_EUliE_EEviT1_)
        /*1280*/ 	.word	0x00000000


	//----- nvinfo : EIATTR_MIN_STACK_SIZE
	.align		4
.L_843:
        /*1284*/ 	.byte	0x04, 0x12
        /*1286*/ 	.short	(.L_845 - .L_844)
	.align		4
.L_844:
        /*1288*/ 	.word	index@(_ZN2at6native27unrolled_elementwise_kernelINS0_13AUnaryFunctorIN3c107complexIdEES5_S5_NS0_15binary_internal10MulFunctorIS5_EEEESt5arrayIPcLm2EELi4E23TrivialOffsetCalculatorILi1EjESE_NS0_6memory15LoadWithoutCastENSF_16StoreWithoutCastEEEviT_T0_T2_T3_T4_T5_)
        /*128c*/ 	.word	0x00000000


	//----- nvinfo : EIATTR_MIN_STACK_SIZE
	.align		4
.L_845:
        /*1290*/ 	.byte	0x04, 0x12
        /*1292*/ 	.short	(.L_847 - .L_846)
	.align		4
.L_846:
        /*1294*/ 	.word	index@(_ZN2at6native29vectorized_elementwise_kernelILi2ENS0_13AUnaryFunctorIN3c107complexIdEES5_S5_NS0_15binary_internal10MulFunctorIS5_EEEESt5arrayIPcLm2EEEEviT0_T1_)
        /*1298*/ 	.word	0x00000000


	//----- nvinfo : EIATTR_MIN_STACK_SIZE
	.align		4
.L_847:
        /*129c*/ 	.byte	0x04, 0x12
        /*129e*/ 	.short	(.L_849 - .L_848)
	.align		4
.L_848:
        /*12a0*/ 	.word	index@(_ZN2at6native29vectorized_elementwise_kernelILi4ENS0_13AUnaryFunctorIN3c107complexIdEES5_S5_NS0_15binary_internal10MulFunctorIS5_EEEESt5arrayIPcLm2EEEEviT0_T1_)
        /*12a4*/ 	.word	0x00000000


	//----- nvinfo : EIATTR_MIN_STACK_SIZE
	.align		4
.L_849:
        /*12a8*/ 	.byte	0x04, 0x12
        /*12aa*/ 	.short	(.L_851 - .L_850)
	.align		4
.L_850:
        /*12ac*/ 	.word	index@(_ZN2at6native29vectorized_elementwise_kernelILi8ENS0_13AUnaryFunctorIN3c107complexIdEES5_S5_NS0_15binary_internal10MulFunctorIS5_EEEESt5arrayIPcLm2EEEEviT0_T1_)
        /*12b0*/ 	.word	0x00000000


	//----- nvinfo : EIATTR_MIN_STACK_SIZE
	.align		4
.L_851:
        /*12b4*/ 	.byte	0x04, 0x12
        /*12b6*/ 	.short	(.L_853 - .L_852)
	.align		4
.L_852:
        /*12b8*/ 	.word	index@(_ZN2at6native18elementwise_kernelILi128ELi4EZNS0_15gpu_kernel_implINS0_13BinaryFunctorIN3c107complexIdEES6_S6_NS0_15binary_internal10MulFunctorIS6_EEEEEEvRNS_18TensorIteratorBaseERKT_EUliE_EEviT1_)
        /*12bc*/ 	.word	0x00000000


	//----- nvinfo : EIATTR_MIN_STACK_SIZE
	.align		4
.L_853:
        /*12c0*/ 	.byte	0x04, 0x12
        /*12c2*/ 	.short	(.L_855 - .L_854)
	.align		4
.L_854:
        /*12c4*/ 	.word	index@(_ZN2at6native27unrolled_elementwise_kernelINS0_13BinaryFunctorIN3c107complexIdEES5_S5_NS0_15binary_internal10MulFunctorIS5_EEEESt5arrayIPcLm3EELi4E23TrivialOffsetCalculatorILi2EjESD_ILi1EjENS0_6memory12LoadWithCastILi2EEENSG_13StoreWithCastILi1EEEEEviT_T0_T2_T3_T4_T5_)
        /*12c8*/ 	.word	0x00000000


	//----- nvinfo : EIATTR_MIN_STACK_SIZE
	.align		4
.L_855:
        /*12cc*/ 	.byte	0x04, 0x12
        /*12ce*/ 	.short	(.L_857 - .L_856)
	.align		4
.L_856:
        /*12d0*/ 	.word	index@(_ZN2at6native18elementwise_kernelILi128ELi2EZNS0_22gpu_kernel_impl_nocastINS0_13BinaryFunctorIN3c107complexIdEES6_S6_NS0_15binary_internal10MulFunctorIS6_EEEEEEvRNS_18TensorIteratorBaseERKT_EUliE_EEviT1_)
        /*12d4*/ 	.word	0x00000000


	//----- nvinfo : EIATTR_MIN_STACK_SIZE
	.align		4
.L_857:
        /*12d8*/ 	.byte	0x04, 0x12
        /*12da*/ 	.short	(.L_859 - .L_858)
	.align		4
.L_858:
        /*12dc*/ 	.word	index@(_ZN2at6native27unrolled_elementwise_kernelINS0_13BinaryFunctorIN3c107complexIdEES5_S5_NS0_15binary_internal10MulFunctorIS5_EEEESt5arrayIPcLm3EELi4E23TrivialOffsetCalculatorILi2EjESD_ILi1EjENS0_6memory15LoadWithoutCastENSG_16StoreWithoutCastEEEviT_T0_T2_T3_T4_T5_)
        /*12e0*/ 	.word	0x00000000


	//----- nvinfo : EIATTR_MIN_STACK_SIZE
	.align		4
.L_859:
        /*12e4*/ 	.byte	0x04, 0x12
        /*12e6*/ 	.short	(.L_861 - .L_860)
	.align		4
.L_860:
        /*12e8*/ 	.word	index@(_ZN2at6native29vectorized_elementwise_kernelILi2ENS0_13BinaryFunctorIN3c107complexIdEES5_S5_NS0_15binary_internal10MulFunctorIS5_EEEESt5arrayIPcLm3EEEEviT0_T1_)
        /*12ec*/ 	.word	0x00000000


	//----- nvinfo : EIATTR_MIN_STACK_SIZE
	.align		4
.L_861:
        /*12f0*/ 	.byte	0x04, 0x12
        /*12f2*/ 	.short	(.L_863 - .L_862)
	.align		4
.L_862:
        /*12f4*/ 	.word	index@(_ZN2at6native29vectorized_elementwise_kernelILi4ENS0_13BinaryFunctorIN3c107complexIdEES5_S5_NS0_15binary_internal10MulFunctorIS5_EEEESt5arrayIPcLm3EEEEviT0_T1_)
        /*12f8*/ 	.word	0x00000000


	//----- nvinfo : EIATTR_MIN_STACK_SIZE
	.align		4
.L_863:
        /*12fc*/ 	.byte	0x04, 0x12
        /*12fe*/ 	.short	(.L_865 - .L_864)
	.align		4
.L_864:
        /*1300*/ 	.word	index@(_ZN2at6native29vectorized_elementwise_kernelILi8ENS0_13BinaryFunctorIN3c107complexIdEES5_S5_NS0_15binary_internal10MulFunctorIS5_EEEESt5arrayIPcLm3EEEEviT0_T1_)
        /*1304*/ 	.word	0x00000000


	//----- nvinfo : EIATTR_MIN_STACK_SIZE
	.align		4
.L_865:
        /*1308*/ 	.byte	0x04, 0x12
        /*130a*/ 	.short	(.L_867 - .L_866)
	.align		4
.L_866:
        /*130c*/ 	.word	index@(_ZN2at6native18elementwise_kernelILi128ELi4EZNS0_15gpu_kernel_implINS0_13AUnaryFunctorIfffNS0_15binary_internal10MulFunctorIfEEEEEEvRNS_18TensorIteratorBaseERKT_EUliE_EEviT1_)
        /*1310*/ 	.word	0x00000000


	//----- nvinfo : EIATTR_MIN_STACK_SIZE
	.align		4
.L_867:
        /*1314*/ 	.byte	0x04, 0x12
        /*1316*/ 	.short	(.L_869 - .L_868)
	.align		4
.L_868:
        /*1318*/ 	.word	index@(_ZN2at6native27unrolled_elementwise_kernelINS0_13AUnaryFunctorIfffNS0_15binary_internal10MulFunctorIfEEEESt5arrayIPcLm2EELi4E23TrivialOffsetCalculatorILi1EjESB_NS0_6memory12LoadWithCastILi1EEENSC_13StoreWithCastILi1EEEEEviT_T0_T2_T3_T4_T5_)
        /*131c*/ 	.word	0x00000000


	//----- nvinfo : EIATTR_MIN_STACK_SIZE
	.align		4
.L_869:
        /*1320*/ 	.byte	0x04, 0x12
        /*1322*/ 	.short	(.L_871 - .L_870)
	.align		4
.L_870:
        /*1324*/ 	.word	index@(_ZN2at6native18elementwise_kernelILi128ELi2EZNS0_22gpu_kernel_impl_nocastINS0_13AUnaryFunctorIfffNS0_15binary_internal10MulFunctorIfEEEEEEvRNS_18TensorIteratorBaseERKT_EUliE_EEviT1_)
        /*1328*/ 	.word	0x00000000


	//----- nvinfo : EIATTR_MIN_STACK_SIZE
	.align		4
.L_871:
        /*132c*/ 	.byte	0x04, 0x12
        /*132e*/ 	.short	(.L_873 - .L_872)
	.align		4
.L_872:
        /*1330*/ 	.word	index@(_ZN2at6native27unrolled_elementwise_kernelINS0_13AUnaryFunctorIfffNS0_15binary_internal10MulFunctorIfEEEESt5arrayIPcLm2EELi4E23TrivialOffsetCalculatorILi1EjESB_NS0_6memory15LoadWithoutCastENSC_16StoreWithoutCastEEEviT_T0_T2_T3_T4_T5_)
        /*1334*/ 	.word	0x00000000


	//----- nvinfo : EIATTR_MIN_STACK_SIZE
	.align		4
.L_873:
        /*1338*/ 	.byte	0x04, 0x12
        /*133a*/ 	.short	(.L_875 - .L_874)
	.align		4
.L_874:
        /*133c*/ 	.word	index@(_ZN2at6native29vectorized_elementwise_kernelILi2ENS0_13AUnaryFunctorIfffNS0_15binary_internal10MulFunctorIfEEEESt5arrayIPcLm2EEEEviT0_T1_)
        /*1340*/ 	.word	0x00000000


	//----- nvinfo : EIATTR_MIN_STACK_SIZE
	.align		4
.L_875:
        /*1344*/ 	.byte	0x04, 0x12
        /*1346*/ 	.short	(.L_877 - .L_876)
	.align		4
.L_876:
        /*1348*/ 	.word	index@(_ZN2at6native29vectorized_elementwise_kernelILi4ENS0_13AUnaryFunctorIfffNS0_15binary_internal10MulFunctorIfEEEESt5arrayIPcLm2EEEEviT0_T1_)
        /*134c*/ 	.word	0x00000000


	//----- nvinfo : EIATTR_MIN_STACK_SIZE
	.align		4
.L_877:
        /*1350*/ 	.byte	0x04, 0x12
        /*1352*/ 	.short	(.L_879 - .L_878)
	.align		4
.L_878:
        /*1354*/ 	.word	index@(_ZN2at6native29vectorized_elementwise_kernelILi8ENS0_13AUnaryFunctorIfffNS0_15binary_internal10MulFunctorIfEEEESt5arrayIPcLm2EEEEviT0_T1_)
        /*1358*/ 	.word	0x00000000


	//----- nvinfo : EIATTR_MIN_STACK_SIZE
	.align		4
.L_879:
        /*135c*/ 	.byte	0x04, 0x12
        /*135e*/ 	.short	(.L_881 - .L_880)
	.align		4
.L_880:
        /*1360*/ 	.word	index@(_ZN2at6native18elementwise_kernelILi128ELi4EZNS0_15gpu_kernel_implINS0_13BinaryFunctorIfffNS0_15binary_internal10MulFunctorIfEEEEEEvRNS_18TensorIteratorBaseERKT_EUliE_EEviT1_)
        /*1364*/ 	.word	0x00000000


	//----- nvinfo : EIATTR_MIN_STACK_SIZE
	.align		4
.L_881:
        /*1368*/ 	.byte	0x04, 0x12
        /*136a*/ 	.short	(.L_883 - .L_882)
	.align		4
.L_882:
        /*136c*/ 	.word	index@(_ZN2at6native27unrolled_elementwise_kernelINS0_13BinaryFunctorIfffNS0_15binary_internal10MulFunctorIfEEEESt5arrayIPcLm3EELi4E23TrivialOffsetCalculatorILi2EjESA_ILi1EjENS0_6memory12LoadWithCastILi2EEENSD_13StoreWithCastILi1EEEEEviT_T0_T2_T3_T4_T5_)
        /*1370*/ 	.word	0x00000000


	//----- nvinfo : EIATTR_MIN_STACK_SIZE
	.align		4
.L_883:
        /*1374*/ 	.byte	0x04, 0x12
        /*1376*/ 	.short	(.L_885 - .L_884)
	.align		4
.L_884:
        /*1378*/ 	.word	index@(_ZN2at6native18elementwise_kernelILi128ELi2EZNS0_22gpu_kernel_impl_nocastINS0_13BinaryFunctorIfffNS0_15binary_internal10MulFunctorIfEEEEEEvRNS_18TensorIteratorBaseERKT_EUliE_EEviT1_)
        /*137c*/ 	.word	0x00000000


	//----- nvinfo : EIATTR_MIN_STACK_SIZE
	.align		4
.L_885:
        /*1380*/ 	.byte	0x04, 0x12
        /*1382*/ 	.short	(.L_887 - .L_886)
	.align		4
.L_886:
        /*1384*/ 	.word	index@(_ZN2at6native27unrolled_elementwise_kernelINS0_13BinaryFunctorIfffNS0_15binary_internal10MulFunctorIfEEEESt5arrayIPcLm3EELi4E23TrivialOffsetCalculatorILi2EjESA_ILi1EjENS0_6memory15LoadWithoutCastENSD_16StoreWithoutCastEEEviT_T0_T2_T3_T4_T5_)
        /*1388*/ 	.word	0x00000000


	//----- nvinfo : EIATTR_MIN_STACK_SIZE
	.align		4
.L_887:
        /*138c*/ 	.byte	0x04, 0x12
        /*138e*/ 	.short	(.L_889 - .L_888)
	.align		4
.L_888:
        /*1390*/ 	.word	index@(_ZN2at6native29vectorized_elementwise_kernelILi2ENS0_13BinaryFunctorIfffNS0_15binary_internal10MulFunctorIfEEEESt5arrayIPcLm3EEEEviT0_T1_)
        /*1394*/ 	.word	0x00000000


	//----- nvinfo : EIATTR_MIN_STACK_SIZE
	.align		4
.L_889:
        /*1398*/ 	.byte	0x04, 0x12
        /*139a*/ 	.short	(.L_891 - .L_890)
	.align		4
.L_890:
        /*139c*/ 	.word	index@(_ZN2at6native29vectorized_elementwise_kernelILi4ENS0_13BinaryFunctorIfffNS0_15binary_internal10MulFunctorIfEEEESt5arrayIPcLm3EEEEviT0_T1_)
        /*13a0*/ 	.word	0x00000000


	//----- nvinfo : EIATTR_MIN_STACK_SIZE
	.align		4
.L_891:
        /*13a4*/ 	.byte	0x04, 0x12
        /*13a6*/ 	.short	(.L_893 - .L_892)
	.align		4
.L_892:
        /*13a8*/ 	.word	index@(_ZN2at6native29vectorized_elementwise_kernelILi8ENS0_13BinaryFunctorIfffNS0_15binary_internal10MulFunctorIfEEEESt5arrayIPcLm3EEEEviT0_T1_)
        /*13ac*/ 	.word	0x00000000


	//----- nvinfo : EIATTR_MIN_STACK_SIZE
	.align		4
.L_893:
        /*13b0*/ 	.byte	0x04, 0x12
        /*13b2*/ 	.short	(.L_895 - .L_894)
	.align		4
.L_894:
        /*13b4*/ 	.word	index@(_ZN2at6native18elementwise_kernelILi128ELi4EZNS0_15gpu_kernel_implINS0_13AUnaryFunctorIdddNS0_15binary_internal10MulFunctorIdEEEEEEvRNS_18TensorIteratorBaseERKT_EUliE_EEviT1_)
        /*13b8*/ 	.word	0x00000000


	//----- nvinfo : EIATTR_MIN_STACK_SIZE
	.align		4
.L_895:
        /*13bc*/ 	.byte	0x04, 0x12
        /*13be*/ 	.short	(.L_897 - .L_896)
	.align		4
.L_896:
        /*13c0*/ 	.word	index@(_ZN2at6native27unrolled_elementwise_kernelINS0_13AUnaryFunctorIdddNS0_15binary_internal10MulFunctorIdEEEESt5arrayIPcLm2EELi4E23TrivialOffsetCalculatorILi1EjESB_NS0_6memory12LoadWithCastILi1EEENSC_13StoreWithCastILi1EEEEEviT_T0_T2_T3_T4_T5_)
        /*13c4*/ 	.word	0x00000000


	//----- nvinfo : EIATTR_MIN_STACK_SIZE
	.align		4
.L_897:
        /*13c8*/ 	.byte	0x04, 0x12
        /*13ca*/ 	.short	(.L_899 - .L_898)
	.align		4
.L_898:
        /*13cc*/ 	.word	index@(_ZN2at6native18elementwise_kernelILi128ELi2EZNS0_22gpu_kernel_impl_nocastINS0_13AUnaryFunctorIdddNS0_15binary_internal10MulFunctorIdEEEEEEvRNS_18TensorIteratorBaseERKT_EUliE_EEviT1_)
        /*13d0*/ 	.word	0x00000000


	//----- nvinfo : EIATTR_MIN_STACK_SIZE
	.align		4
.L_899:
        /*13d4*/ 	.byte	0x04, 0x12
        /*13d6*/ 	.short	(.L_901 - .L_900)
	.align		4
.L_900:
        /*13d8*/ 	.word	index@(_ZN2at6native27unrolled_elementwise_kernelINS0_13AUnaryFunctorIdddNS0_15binary_internal10MulFunctorIdEEEESt5arrayIPcLm2EELi4E23TrivialOffsetCalculatorILi1EjESB_NS0_6memory15LoadWithoutCastENSC_16StoreWithoutCastEEEviT_T0_T2_T3_T4_T5_)
        /*13dc*/ 	.word	0x00000000


	//----- nvinfo : EIATTR_MIN_STACK_SIZE
	.align		4
.L_901:
        /*13e0*/ 	.byte	0x04, 0x12
        /*13e2*/ 	.short	(.L_903 - .L_902)
	.align		4
.L_902:
        /*13e4*/ 	.word	index@(_ZN2at6native29vectorized_elementwise_kernelILi2ENS0_13AUnaryFunctorIdddNS0_15binary_internal10MulFunctorIdEEEESt5arrayIPcLm2EEEEviT0_T1_)
        /*13e8*/ 	.word	0x00000000


	//----- nvinfo : EIATTR_MIN_STACK_SIZE
	.align		4
.L_903:
        /*13ec*/ 	.byte	0x04, 0x12
        /*13ee*/ 	.short	(.L_905 - .L_904)
	.align		4
.L_904:
        /*13f0*/ 	.word	index@(_ZN2at6native29vectorized_elementwise_kernelILi4ENS0_13AUnaryFunctorIdddNS0_15binary_internal10MulFunctorIdEEEESt5arrayIPcLm2EEEEviT0_T1_)
        /*13f4*/ 	.word	0x00000000


	//----- nvinfo : EIATTR_MIN_STACK_SIZE
	.align		4
.L_905:
        /*13f8*/ 	.byte	0x04, 0x12
        /*13fa*/ 	.short	(.L_907 - .L_906)
	.align		4
.L_906:
        /*13fc*/ 	.word	index@(_ZN2at6native29vectorized_elementwise_kernelILi8ENS0_13AUnaryFunctorIdddNS0_15binary_internal10MulFunctorIdEEEESt5arrayIPcLm2EEEEviT0_T1_)
        /*1400*/ 	.word	0x00000000


	//----- nvinfo : EIATTR_MIN_STACK_SIZE
	.align		4
.L_907:
        /*1404*/ 	.byte	0x04, 0x12
        /*1406*/ 	.short	(.L_909 - .L_908)
	.align		4
.L_908:
        /*1408*/ 	.word	index@(_ZN2at6native18elementwise_kernelILi128ELi4EZNS0_15gpu_kernel_implINS0_13BinaryFunctorIdddNS0_15binary_internal10MulFunctorIdEEEEEEvRNS_18TensorIteratorBaseERKT_EUliE_EEviT1_)
        /*140c*/ 	.word	0x00000000


	//----- nvinfo : EIATTR_MIN_STACK_SIZE
	.align		4
.L_909:
        /*1410*/ 	.byte	0x04, 0x12
        /*1412*/ 	.short	(.L_911 - .L_910)
	.align		4
.L_910:
        /*1414*/ 	.word	index@(_ZN2at6native27unrolled_elementwise_kernelINS0_13BinaryFunctorIdddNS0_15binary_internal10MulFunctorIdEEEESt5arrayIPcLm3EELi4E23TrivialOffsetCalculatorILi2EjESA_ILi1EjENS0_6memory12LoadWithCastILi2EEENSD_13StoreWithCastILi1EEEEEviT_T0_T2_T3_T4_T5_)
        /*1418*/ 	.word	0x00000000


	//----- nvinfo : EIATTR_MIN_STACK_SIZE
	.align		4
.L_911:
        /*141c*/ 	.byte	0x04, 0x12
        /*141e*/ 	.short	(.L_913 - .L_912)
	.align		4
.L_912:
        /*1420*/ 	.word	index@(_ZN2at6native18elementwise_kernelILi128ELi2EZNS0_22gpu_kernel_impl_nocastINS0_13BinaryFunctorIdddNS0_15binary_internal10MulFunctorIdEEEEEEvRNS_18TensorIteratorBaseERKT_EUliE_EEviT1_)
        /*1424*/ 	.word	0x00000000


	//----- nvinfo : EIATTR_MIN_STACK_SIZE
	.align		4
.L_913:
        /*1428*/ 	.byte	0x04, 0x12
        /*142a*/ 	.short	(.L_915 - .L_914)
	.align		4
.L_914:
        /*142c*/ 	.word	index@(_ZN2at6native27unrolled_elementwise_kernelINS0_13BinaryFunctorIdddNS0_15binary_internal10MulFunctorIdEEEESt5arrayIPcLm3EELi4E23TrivialOffsetCalculatorILi2EjESA_ILi1EjENS0_6memory15LoadWithoutCastENSD_16StoreWithoutCastEEEviT_T0_T2_T3_T4_T5_)
        /*1430*/ 	.word	0x00000000


	//----- nvinfo : EIATTR_MIN_STACK_SIZE
	.align		4
.L_915:
        /*1434*/ 	.byte	0x04, 0x12
        /*1436*/ 	.short	(.L_917 - .L_916)
	.align		4
.L_916:
        /*1438*/ 	.word	index@(_ZN2at6native29vectorized_elementwise_kernelILi2ENS0_13BinaryFunctorIdddNS0_15binary_internal10MulFunctorIdEEEESt5arrayIPcLm3EEEEviT0_T1_)
        /*143c*/ 	.word	0x00000000


	//----- nvinfo : EIATTR_MIN_STACK_SIZE
	.align		4
.L_917:
        /*1440*/ 	.byte	0x04, 0x12
        /*1442*/ 	.short	(.L_919 - .L_918)
	.align		4
.L_918:
        /*1444*/ 	.word	index@(_ZN2at6native29vectorized_elementwise_kernelILi4ENS0_13BinaryFunctorIdddNS0_15binary_internal10MulFunctorIdEEEESt5arrayIPcLm3EEEEviT0_T1_)
        /*1448*/ 	.word	0x00000000


	//----- nvinfo : EIATTR_MIN_STACK_SIZE
	.align		4
.L_919:
        /*144c*/ 	.byte	0x04, 0x12
        /*144e*/ 	.short	(.L_921 - .L_920)
	.align		4
.L_920:
        /*1450*/ 	.word	index@(_ZN2at6native29vectorized_elementwise_kernelILi8ENS0_13BinaryFunctorIdddNS0_15binary_internal10MulFunctorIdEEEESt5arrayIPcLm3EEEEviT0_T1_)
        /*1454*/ 	.word	0x00000000


	//----- nvinfo : EIATTR_MIN_STACK_SIZE
	.align		4
.L_921:
        /*1458*/ 	.byte	0x04, 0x12
        /*145a*/ 	.short	(.L_923 - .L_922)
	.align		4
.L_922:
        /*145c*/ 	.word	index@(_ZN2at6native18elementwise_kernelILi128ELi4EZNS0_15gpu_kernel_implINS0_13AUnaryFunctorIsssNS0_15binary_internal10MulFunctorIsEEEEEEvRNS_18TensorIteratorBaseERKT_EUliE_EEviT1_)
        /*1460*/ 	.word	0x00000000


	//----- nvinfo : EIATTR_MIN_STACK_SIZE
	.align		4
.L_923:
        /*1464*/ 	.byte	0x04, 0x12
        /*1466*/ 	.short	(.L_925 - .L_924)
	.align		4
.L_924:
        /*1468*/ 	.word	index@(_ZN2at6native27unrolled_elementwise_kernelINS0_13AUnaryFunctorIsssNS0_15binary_internal10MulFunctorIsEEEESt5arrayIPcLm2EELi4E23TrivialOffsetCalculatorILi1EjESB_NS0_6memory12LoadWithCastILi1EEENSC_13StoreWithCastILi1EEEEEviT_T0_T2_T3_T4_T5_)
        /*146c*/ 	.word	0x00000000


	//----- nvinfo : EIATTR_MIN_STACK_SIZE
	.align		4
.L_925:
        /*1470*/ 	.byte	0x04, 0x12
        /*1472*/ 	.short	(.L_927 - .L_926)
	.align		4
.L_926:
        /*1474*/ 	.word	index@(_ZN2at6native18elementwise_kernelILi128ELi4EZNS0_22gpu_kernel_impl_nocastINS0_13AUnaryFunctorIsssNS0_15binary_internal10MulFunctorIsEEEEEEvRNS_18TensorIteratorBaseERKT_EUliE_EEviT1_)
        /*1478*/ 	.word	0x00000000


	//----- nvinfo : EIATTR_MIN_STACK_SIZE
	.align		4
.L_927:
        /*147c*/ 	.byte	0x04, 0x12
        /*147e*/ 	.short	(.L_929 - .L_928)
	.align		4
.L_928:
        /*1480*/ 	.word	index@(_ZN2at6native27unrolled_elementwise_kernelINS0_13AUnaryFunctorIsssNS0_15binary_internal10MulFunctorIsEEEESt5arrayIPcLm2EELi4E23TrivialOffsetCalculatorILi1EjESB_NS0_6memory15LoadWithoutCastENSC_16StoreWithoutCastEEEviT_T0_T2_T3_T4_T5_)
        /*1484*/ 	.word	0x00000000


	//----- nvinfo : EIATTR_MIN_STACK_SIZE
	.align		4
.L_929:
        /*1488*/ 	.byte	0x04, 0x12
        /*148a*/ 	.short	(.L_931 - .L_930)
	.align		4
.L_930:
        /*148c*/ 	.word	index@(_ZN2at6native29vectorized_elementwise_kernelILi2ENS0_13AUnaryFunctorIsssNS0_15binary_internal10MulFunctorIsEEEESt5arrayIPcLm2EEEEviT0_T1_)
        /*1490*/ 	.word	0x00000000


	//----- nvinfo : EIATTR_MIN_STACK_SIZE
	.align		4
.L_931:
        /*1494*/ 	.byte	0x04, 0x12
        /*1496*/ 	.short	(.L_933 - .L_932)
	.align		4
.L_932:
        /*1498*/ 	.word	index@(_ZN2at6native29vectorized_elementwise_kernelILi4ENS0_13AUnaryFunctorIsssNS0_15binary_internal10MulFunctorIsEEEESt5arrayIPcLm2EEEEviT0_T1_)
        /*149c*/ 	.word	0x00000000


	//----- nvinfo : EIATTR_MIN_STACK_SIZE
	.align		4
.L_933:
        /*14a0*/ 	.byte	0x04, 0x12
        /*14a2*/ 	.short	(.L_935 - .L_934)
	.align		4
.L_934:
        /*14a4*/ 	.word	index@(_ZN2at6native29vectorized_elementwise_kernelILi8ENS0_13AUnaryFunctorIsssNS0_15binary_internal10MulFunctorIsEEEESt5arrayIPcLm2EEEEviT0_T1_)
        /*14a8*/ 	.word	0x00000000


	//----- nvinfo : EIATTR_MIN_STACK_SIZE
	.align		4
.L_935:
        /*14ac*/ 	.byte	0x04, 0x12
        /*14ae*/ 	.short	(.L_937 - .L_936)
	.align		4
.L_936:
        /*14b0*/ 	.word	index@(_ZN2at6native18elementwise_kernelILi128ELi4EZNS0_15gpu_kernel_implINS0_13BinaryFunctorIsssNS0_15binary_internal10MulFunctorIsEEEEEEvRNS_18TensorIteratorBaseERKT_EUliE_EEviT1_)
        /*14b4*/ 	.word	0x00000000


	//----- nvinfo : EIATTR_MIN_STACK_SIZE
	.align		4
.L_937:
        /*14b8*/ 	.byte	0x04, 0x12
        /*14ba*/ 	.short	(.L_939 - .L_938)
	.align		4
.L_938:
        /*14bc*/ 	.word	index@(_ZN2at6native27unrolled_elementwise_kernelINS0_13BinaryFunctorIsssNS0_15binary_internal10MulFunctorIsEEEESt5arrayIPcLm3EELi4E23TrivialOffsetCalculatorILi2EjESA_ILi1EjENS0_6memory12LoadWithCastILi2EEENSD_13StoreWithCastILi1EEEEEviT_T0_T2_T3_T4_T5_)
        /*14c0*/ 	.word	0x00000000


	//----- nvinfo : EIATTR_MIN_STACK_SIZE
	.align		4
.L_939:
        /*14c4*/ 	.byte	0x04, 0x12
        /*14c6*/ 	.short	(.L_941 - .L_940)
	.align		4
.L_940:
        /*14c8*/ 	.word	index@(_ZN2at6native18elementwise_kernelILi128ELi4EZNS0_22gpu_kernel_impl_nocastINS0_13BinaryFunctorIsssNS0_15binary_internal10MulFunctorIsEEEEEEvRNS_18TensorIteratorBaseERKT_EUliE_EEviT1_)
        /*14cc*/ 	.word	0x00000000


	//----- nvinfo : EIATTR_MIN_STACK_SIZE
	.align		4
.L_941:
        /*14d0*/ 	.byte	0x04, 0x12
        /*14d2*/ 	.short	(.L_943 - .L_942)
	.align		4
.L_942:
        /*14d4*/ 	.word	index@(_ZN2at6native27unrolled_elementwise_kernelINS0_13BinaryFunctorIsssNS0_15binary_internal10MulFunctorIsEEEESt5arrayIPcLm3EELi4E23TrivialOffsetCalculatorILi2EjESA_ILi1EjENS0_6memory15LoadWithoutCastENSD_16StoreWithoutCastEEEviT_T0_T2_T3_T4_T5_)
        /*14d8*/ 	.word	0x00000000


	//----- nvinfo : EIATTR_MIN_STACK_SIZE
	.align		4
.L_943:
        /*14dc*/ 	.byte	0x04, 0x12
        /*14de*/ 	.short	(.L_945 - .L_944)
	.align		4
.L_944:
        /*14e0*/ 	.word	index@(_ZN2at6native29vectorized_elementwise_kernelILi2ENS0_13BinaryFunctorIsssNS0_15binary_internal10MulFunctorIsEEEESt5arrayIPcLm3EEEEviT0_T1_)
        /*14e4*/ 	.word	0x00000000


	//----- nvinfo : EIATTR_MIN_STACK_SIZE
	.align		4
.L_945:
        /*14e8*/ 	.byte	0x04, 0x12
        /*14ea*/ 	.short	(.L_947 - .L_946)
	.align		4
.L_946:
        /*14ec*/ 	.word	index@(_ZN2at6native29vectorized_elementwise_kernelILi4ENS0_13BinaryFunctorIsssNS0_15binary_internal10MulFunctorIsEEEESt5arrayIPcLm3EEEEviT0_T1_)
        /*14f0*/ 	.word	0x00000000


	//----- nvinfo : EIATTR_MIN_STACK_SIZE
	.align		4
.L_947:
        /*14f4*/ 	.byte	0x04, 0x12
        /*14f6*/ 	.short	(.L_949 - .L_948)
	.align		4
.L_948:
        /*14f8*/ 	.word	index@(_ZN2at6native29vectorized_elementwise_kernelILi8ENS0_13BinaryFunctorIsssNS0_15binary_internal10MulFunctorIsEEEESt5arrayIPcLm3EEEEviT0_T1_)
        /*14fc*/ 	.word	0x00000000


	//----- nvinfo : EIATTR_MIN_STACK_SIZE
	.align		4
.L_949:
        /*1500*/ 	.byte	0x04, 0x12
        /*1502*/ 	.short	(.L_951 - .L_950)
	.align		4
.L_950:
        /*1504*/ 	.word	index@(_ZN2at6native18elementwise_kernelILi128ELi4EZNS0_15gpu_kernel_implINS0_13AUnaryFunctorIlllNS0_15binary_internal10MulFunctorIlEEEEEEvRNS_18TensorIteratorBaseERKT_EUliE_EEviT1_)
        /*1508*/ 	.word	0x00000000


	//----- nvinfo : EIATTR_MIN_STACK_SIZE
	.align		4
.L_951:
        /*150c*/ 	.byte	0x04, 0x12
        /*150e*/ 	.short	(.L_953 - .L_952)
	.align		4
.L_952:
        /*1510*/ 	.word	index@(_ZN2at6native27unrolled_elementwise_kernelINS0_13AUnaryFunctorIlllNS0_15binary_internal10MulFunctorIlEEEESt5arrayIPcLm2EELi4E23TrivialOffsetCalculatorILi1EjESB_NS0_6memory12LoadWithCastILi1EEENSC_13StoreWithCastILi1EEEEEviT_T0_T2_T3_T4_T5_)
        /*1514*/ 	.word	0x00000000


	//----- nvinfo : EIATTR_MIN_STACK_SIZE
	.align		4
.L_953:
        /*1518*/ 	.byte	0x04, 0x12
        /*151a*/ 	.short	(.L_955 - .L_954)
	.align		4
.L_954:
        /*151c*/ 	.word	index@(_ZN2at6native18elementwise_kernelILi128ELi2EZNS0_22gpu_kernel_impl_nocastINS0_13AUnaryFunctorIlllNS0_15binary_internal10MulFunctorIlEEEEEEvRNS_18TensorIteratorBaseERKT_EUliE_EEviT1_)
        /*1520*/ 	.word	0x00000000


	//----- nvinfo : EIATTR_MIN_STACK_SIZE
	.align		4
.L_955:
        /*1524*/ 	.byte	0x04, 0x12
        /*1526*/ 	.short	(.L_957 - .L_956)
	.align		4
.L_956:
        /*1528*/ 	.word	index@(_ZN2at6native27unrolled_elementwise_kernelINS0_13AUnaryFunctorIlllNS0_15binary_internal10MulFunctorIlEEEESt5arrayIPcLm2EELi4E23TrivialOffsetCalculatorILi1EjESB_NS0_6memory15LoadWithoutCastENSC_16StoreWithoutCastEEEviT_T0_T2_T3_T4_T5_)
        /*152c*/ 	.word	0x00000000


	//----- nvinfo : EIATTR_MIN_STACK_SIZE
	.align		4
.L_957:
        /*1530*/ 	.byte	0x04, 0x12
        /*1532*/ 	.short	(.L_959 - .L_958)
	.align		4
.L_958:
        /*1534*/ 	.word	index@(_ZN2at6native29vectorized_elementwise_kernelILi2ENS0_13AUnaryFunctorIlllNS0_15binary_internal10MulFunctorIlEEEESt5arrayIPcLm2EEEEviT0_T1_)
        /*1538*/ 	.word	0x00000000


	//----- nvinfo : EIATTR_MIN_STACK_SIZE
	.align		4
.L_959:
        /*153c*/ 	.byte	0x04, 0x12
        /*153e*/ 	.short	(.L_961 - .L_960)
	.align		4
.L_960:
        /*1540*/ 	.word	index@(_ZN2at6native29vectorized_elementwise_kernelILi4ENS0_13AUnaryFunctorIlllNS0_15binary_internal10MulFunctorIlEEEESt5arrayIPcLm2EEEEviT0_T1_)
        /*1544*/ 	.word	0x00000000


	//----- nvinfo : EIATTR_MIN_STACK_SIZE
	.align		4
.L_961:
        /*1548*/ 	.byte	0x04, 0x12
        /*154a*/ 	.short	(.L_963 - .L_962)
	.align		4
.L_962:
        /*154c*/ 	.word	index@(_ZN2at6native29vectorized_elementwise_kernelILi8ENS0_13AUnaryFunctorIlllNS0_15binary_internal10MulFunctorIlEEEESt5arrayIPcLm2EEEEviT0_T1_)
        /*1550*/ 	.word	0x00000000


	//----- nvinfo : EIATTR_MIN_STACK_SIZE
	.align		4
.L_963:
        /*1554*/ 	.byte	0x04, 0x12
        /*1556*/ 	.short	(.L_965 - .L_964)
	.align		4
.L_964:
        /*1558*/ 	.word	index@(_ZN2at6native18elementwise_kernelILi128ELi4EZNS0_15gpu_kernel_implINS0_13BinaryFunctorIlllNS0_15binary_internal10MulFunctorIlEEEEEEvRNS_18TensorIteratorBaseERKT_EUliE_EEviT1_)
        /*155c*/ 	.word	0x00000000


	//----- nvinfo : EIATTR_MIN_STACK_SIZE
	.align		4
.L_965:
        /*1560*/ 	.byte	0x04, 0x12
        /*1562*/ 	.short	(.L_967 - .L_966)
	.align		4
.L_966:
        /*1564*/ 	.word	index@(_ZN2at6native27unrolled_elementwise_kernelINS0_13BinaryFunctorIlllNS0_15binary_internal10MulFunctorIlEEEESt5arrayIPcLm3EELi4E23TrivialOffsetCalculatorILi2EjESA_ILi1EjENS0_6memory12LoadWithCastILi2EEENSD_13StoreWithCastILi1EEEEEviT_T0_T2_T3_T4_T5_)
        /*1568*/ 	.word	0x00000000


	//----- nvinfo : EIATTR_MIN_STACK_SIZE
	.align		4
.L_967:
        /*156c*/ 	.byte	0x04, 0x12
        /*156e*/ 	.short	(.L_969 - .L_968)
	.align		4
.L_968:
        /*1570*/ 	.word	index@(_ZN2at6native18elementwise_kernelILi128ELi2EZNS0_22gpu_kernel_impl_nocastINS0_13BinaryFunctorIlllNS0_15binary_internal10MulFunctorIlEEEEEEvRNS_18TensorIteratorBaseERKT_EUliE_EEviT1_)
        /*1574*/ 	.word	0x00000000


	//----- nvinfo : EIATTR_MIN_STACK_SIZE
	.align		4
.L_969:
        /*1578*/ 	.byte	0x04, 0x12
        /*157a*/ 	.short	(.L_971 - .L_970)
	.align		4
.L_970:
        /*157c*/ 	.word	index@(_ZN2at6native27unrolled_elementwise_kernelINS0_13BinaryFunctorIlllNS0_15binary_internal10MulFunctorIlEEEESt5arrayIPcLm3EELi4E23TrivialOffsetCalculatorILi2EjESA_ILi1EjENS0_6memory15LoadWithoutCastENSD_16StoreWithoutCastEEEviT_T0_T2_T3_T4_T5_)
        /*1580*/ 	.word	0x00000000


	//----- nvinfo : EIATTR_MIN_STACK_SIZE
	.align		4
.L_971:
        /*1584*/ 	.byte	0x04, 0x12
        /*1586*/ 	.short	(.L_973 - .L_972)
	.align		4
.L_972:
        /*1588*/ 	.word	index@(_ZN2at6native29vectorized_elementwise_kernelILi2ENS0_13BinaryFunctorIlllNS0_15binary_internal10MulFunctorIlEEEESt5arrayIPcLm3EEEEviT0_T1_)
        /*158c*/ 	.word	0x00000000


	//----- nvinfo : EIATTR_MIN_STACK_SIZE
	.align		4
.L_973:
        /*1590*/ 	.byte	0x04, 0x12
        /*1592*/ 	.short	(.L_975 - .L_974)
	.align		4
.L_974:
        /*1594*/ 	.word	index@(_ZN2at6native29vectorized_elementwise_kernelILi4ENS0_13BinaryFunctorIlllNS0_15binary_internal10MulFunctorIlEEEESt5arrayIPcLm3EEEEviT0_T1_)
        /*1598*/ 	.word	0x00000000


	//----- nvinfo : EIATTR_MIN_STACK_SIZE
	.align		4
.L_975:
        /*159c*/ 	.byte	0x04, 0x12
        /*159e*/ 	.short	(.L_977 - .L_976)
	.align		4
.L_976:
        /*15a0*/ 	.word	index@(_ZN2at6native29vectorized_elementwise_kernelILi8ENS0_13BinaryFunctorIlllNS0_15binary_internal10MulFunctorIlEEEESt5arrayIPcLm3EEEEviT0_T1_)
        /*15a4*/ 	.word	0x00000000


	//----- nvinfo : EIATTR_MIN_STACK_SIZE
	.align		4
.L_977:
        /*15a8*/ 	.byte	0x04, 0x12
        /*15aa*/ 	.short	(.L_979 - .L_978)
	.align		4
.L_978:
        /*15ac*/ 	.word	index@(_ZN2at6native18elementwise_kernelILi128ELi4EZNS0_15gpu_kernel_implINS0_13AUnaryFunctorIiiiNS0_15binary_internal10MulFunctorIiEEEEEEvRNS_18TensorIteratorBaseERKT_EUliE_EEviT1_)
        /*15b0*/ 	.word	0x00000000


	//----- nvinfo : EIATTR_MIN_STACK_SIZE
	.align		4
.L_979:
        /*15b4*/ 	.byte	0x04, 0x12
        /*15b6*/ 	.short	(.L_981 - .L_980)
	.align		4
.L_980:
        /*15b8*/ 	.word	index@(_ZN2at6native27unrolled_elementwise_kernelINS0_13AUnaryFunctorIiiiNS0_15binary_internal10MulFunctorIiEEEESt5arrayIPcLm2EELi4E23TrivialOffsetCalculatorILi1EjESB_NS0_6memory12LoadWithCastILi1EEENSC_13StoreWithCastILi1EEEEEviT_T0_T2_T3_T4_T5_)
        /*15bc*/ 	.word	0x00000000


	//----- nvinfo : EIATTR_MIN_STACK_SIZE
	.align		4
.L_981:
        /*15c0*/ 	.byte	0x04, 0x12
        /*15c2*/ 	.short	(.L_983 - .L_982)
	.align		4
.L_982:
        /*15c4*/ 	.word	index@(_ZN2at6native18elementwise_kernelILi128ELi2EZNS0_22gpu_kernel_impl_nocastINS0_13AUnaryFunctorIiiiNS0_15binary_internal10MulFunctorIiEEEEEEvRNS_18TensorIteratorBaseERKT_EUliE_EEviT1_)
        /*15c8*/ 	.word	0x00000000


	//----- nvinfo : EIATTR_MIN_STACK_SIZE
	.align		4
.L_983:
        /*15cc*/ 	.byte	0x04, 0x12
        /*15ce*/ 	.short	(.L_985 - .L_984)
	.align		4
.L_984:
        /*15d0*/ 	.word	index@(_ZN2at6native27unrolled_elementwise_kernelINS0_13AUnaryFunctorIiiiNS0_15binary_internal10MulFunctorIiEEEESt5arrayIPcLm2EELi4E23TrivialOffsetCalculatorILi1EjESB_NS0_6memory15LoadWithoutCastENSC_16StoreWithoutCastEEEviT_T0_T2_T3_T4_T5_)
        /*15d4*/ 	.word	0x00000000


	//----- nvinfo : EIATTR_MIN_STACK_SIZE
	.align		4
.L_985:
        /*15d8*/ 	.byte	0x04, 0x12
        /*15da*/ 	.short	(.L_987 - .L_986)
	.align		4
.L_986:
        /*15dc*/ 	.word	index@(_ZN2at6native29vectorized_elementwise_kernelILi2ENS0_13AUnaryFunctorIiiiNS0_15binary_internal10MulFunctorIiEEEESt5arrayIPcLm2EEEEviT0_T1_)
        /*15e0*/ 	.word	0x00000000


	//----- nvinfo : EIATTR_MIN_STACK_SIZE
	.align		4
.L_987:
        /*15e4*/ 	.byte	0x04, 0x12
        /*15e6*/ 	.short	(.L_989 - .L_988)
	.align		4
.L_988:
        /*15e8*/ 	.word	index@(_ZN2at6native29vectorized_elementwise_kernelILi4ENS0_13AUnaryFunctorIiiiNS0_15binary_internal10MulFunctorIiEEEESt5arrayIPcLm2EEEEviT0_T1_)
        /*15ec*/ 	.word	0x00000000


	//----- nvinfo : EIATTR_MIN_STACK_SIZE
	.align		4
.L_989:
        /*15f0*/ 	.byte	0x04, 0x12
        /*15f2*/ 	.short	(.L_991 - .L_990)
	.align		4
.L_990:
        /*15f4*/ 	.word	index@(_ZN2at6native29vectorized_elementwise_kernelILi8ENS0_13AUnaryFunctorIiiiNS0_15binary_internal10MulFunctorIiEEEESt5arrayIPcLm2EEEEviT0_T1_)
        /*15f8*/ 	.word	0x00000000


	//----- nvinfo : EIATTR_MIN_STACK_SIZE
	.align		4
.L_991:
        /*15fc*/ 	.byte	0x04, 0x12
        /*15fe*/ 	.short	(.L_993 - .L_992)
	.align		4
.L_992:
        /*1600*/ 	.word	index@(_ZN2at6native18elementwise_kernelILi128ELi4EZNS0_15gpu_kernel_implINS0_13BinaryFunctorIiiiNS0_15binary_internal10MulFunctorIiEEEEEEvRNS_18TensorIteratorBaseERKT_EUliE_EEviT1_)
        /*1604*/ 	.word	0x00000000


	//----- nvinfo : EIATTR_MIN_STACK_SIZE
	.align		4
.L_993:
        /*1608*/ 	.byte	0x04, 0x12
        /*160a*/ 	.short	(.L_995 - .L_994)
	.align		4
.L_994:
        /*160c*/ 	.word	index@(_ZN2at6native27unrolled_elementwise_kernelINS0_13BinaryFunctorIiiiNS0_15binary_internal10MulFunctorIiEEEESt5arrayIPcLm3EELi4E23TrivialOffsetCalculatorILi2EjESA_ILi1EjENS0_6memory12LoadWithCastILi2EEENSD_13StoreWithCastILi1EEEEEviT_T0_T2_T3_T4_T5_)
        /*1610*/ 	.word	0x00000000


	//----- nvinfo : EIATTR_MIN_STACK_SIZE
	.align		4
.L_995:
        /*1614*/ 	.byte	0x04, 0x12
        /*1616*/ 	.short	(.L_997 - .L_996)
	.align		4
.L_996:
        /*1618*/ 	.word	index@(_ZN2at6native18elementwise_kernelILi128ELi2EZNS0_22gpu_kernel_impl_nocastINS0_13BinaryFunctorIiiiNS0_15binary_internal10MulFunctorIiEEEEEEvRNS_18TensorIteratorBaseERKT_EUliE_EEviT1_)
        /*161c*/ 	.word	0x00000000


	//----- nvinfo : EIATTR_MIN_STACK_SIZE
	.align		4
.L_997:
        /*1620*/ 	.byte	0x04, 0x12
        /*1622*/ 	.short	(.L_999 - .L_998)
	.align		4
.L_998:
        /*1624*/ 	.word	index@(_ZN2at6native27unrolled_elementwise_kernelINS0_13BinaryFunctorIiiiNS0_15binary_internal10MulFunctorIiEEEESt5arrayIPcLm3EELi4E23TrivialOffsetCalculatorILi2EjESA_ILi1EjENS0_6memory15LoadWithoutCastENSD_16StoreWithoutCastEEEviT_T0_T2_T3_T4_T5_)
        /*1628*/ 	.word	0x00000000


	//----- nvinfo : EIATTR_MIN_STACK_SIZE
	.align		4
.L_999:
        /*162c*/ 	.byte	0x04, 0x12
        /*162e*/ 	.short	(.L_1001 - .L_1000)
	.align		4
.L_1000:
        /*1630*/ 	.word	index@(_ZN2at6native29vectorized_elementwise_kernelILi2ENS0_13BinaryFunctorIiiiNS0_15binary_internal10MulFunctorIiEEEESt5arrayIPcLm3EEEEviT0_T1_)
        /*1634*/ 	.word	0x00000000


	//----- nvinfo : EIATTR_MIN_STACK_SIZE
	.align		4
.L_1001:
        /*1638*/ 	.byte	0x04, 0x12
        /*163a*/ 	.short	(.L_1003 - .L_1002)
	.align		4
.L_1002:
        /*163c*/ 	.word	index@(_ZN2at6native29vectorized_elementwise_kernelILi4ENS0_13BinaryFunctorIiiiNS0_15binary_internal10MulFunctorIiEEEESt5arrayIPcLm3EEEEviT0_T1_)
        /*1640*/ 	.word	0x00000000


	//----- nvinfo : EIATTR_MIN_STACK_SIZE
	.align		4
.L_1003:
        /*1644*/ 	.byte	0x04, 0x12
        /*1646*/ 	.short	(.L_1005 - .L_1004)
	.align		4
.L_1004:
        /*1648*/ 	.word	index@(_ZN2at6native29vectorized_elementwise_kernelILi8ENS0_13BinaryFunctorIiiiNS0_15binary_internal10MulFunctorIiEEEESt5arrayIPcLm3EEEEviT0_T1_)
        /*164c*/ 	.word	0x00000000


	//----- nvinfo : EIATTR_MIN_STACK_SIZE
	.align		4
.L_1005:
        /*1650*/ 	.byte	0x04, 0x12
        /*1652*/ 	.short	(.L_1007 - .L_1006)
	.align		4
.L_1006:
        /*1654*/ 	.word	index@(_ZN2at6native18elementwise_kernelILi128ELi4EZNS0_15gpu_kernel_implINS0_13AUnaryFunctorIaaaNS0_15binary_internal10MulFunctorIaEEEEEEvRNS_18TensorIteratorBaseERKT_EUliE_EEviT1_)
        /*1658*/ 	.word	0x00000000


	//----- nvinfo : EIATTR_MIN_STACK_SIZE
	.align		4
.L_1007:
        /*165c*/ 	.byte	0x04, 0x12
        /*165e*/ 	.short	(.L_1009 - .L_1008)
	.align		4
.L_1008:
        /*1660*/ 	.word	index@(_ZN2at6native27unrolled_elementwise_kernelINS0_13AUnaryFunctorIaaaNS0_15binary_internal10MulFunctorIaEEEESt5arrayIPcLm2EELi4E23TrivialOffsetCalculatorILi1EjESB_NS0_6memory12LoadWithCastILi1EEENSC_13StoreWithCastILi1EEEEEviT_T0_T2_T3_T4_T5_)
        /*1664*/ 	.word	0x00000000


	//----- nvinfo : EIATTR_MIN_STACK_SIZE
	.align		4
.L_1009:
        /*1668*/ 	.byte	0x04, 0x12
        /*166a*/ 	.short	(.L_1011 - .L_1010)
	.align		4
.L_1010:
        /*166c*/ 	.word	index@(_ZN2at6native18elementwise_kernelILi128ELi4EZNS0_22gpu_kernel_impl_nocastINS0_13AUnaryFunctorIaaaNS0_15binary_internal10MulFunctorIaEEEEEEvRNS_18TensorIteratorBaseERKT_EUliE_EEviT1_)
        /*1670*/ 	.word	0x00000000


	//----- nvinfo : EIATTR_MIN_STACK_SIZE
	.align		4
.L_1011:
        /*1674*/ 	.byte	0x04, 0x12
        /*1676*/ 	.short	(.L_1013 - .L_1012)
	.align		4
.L_1012:
        /*1678*/ 	.word	index@(_ZN2at6native27unrolled_elementwise_kernelINS0_13AUnaryFunctorIaaaNS0_15binary_internal10MulFunctorIaEEEESt5arrayIPcLm2EELi4E23TrivialOffsetCalculatorILi1EjESB_NS0_6memory15LoadWithoutCastENSC_16StoreWithoutCastEEEviT_T0_T2_T3_T4_T5_)
        /*167c*/ 	.word	0x00000000


	//----- nvinfo : EIATTR_MIN_STACK_SIZE
	.align		4
.L_1013:
        /*1680*/ 	.byte	0x04, 0x12
        /*1682*/ 	.short	(.L_1015 - .L_1014)
	.align		4
.L_1014:
        /*1684*/ 	.word	index@(_ZN2at6native29vectorized_elementwise_kernelILi2ENS0_13AUnaryFunctorIaaaNS0_15binary_internal10MulFunctorIaEEEESt5arrayIPcLm2EEEEviT0_T1_)
        /*1688*/ 	.word	0x00000000


	//----- nvinfo : EIATTR_MIN_STACK_SIZE
	.align		4
.L_1015:
        /*168c*/ 	.byte	0x04, 0x12
        /*168e*/ 	.short	(.L_1017 - .L_1016)
	.align		4
.L_1016:
        /*1690*/ 	.word	index@(_ZN2at6native29vectorized_elementwise_kernelILi4ENS0_13AUnaryFunctorIaaaNS0_15binary_internal10MulFunctorIaEEEESt5arrayIPcLm2EEEEviT0_T1_)
        /*1694*/ 	.word	0x00000000


	//----- nvinfo : EIATTR_MIN_STACK_SIZE
	.align		4
.L_1017:
        /*1698*/ 	.byte	0x04, 0x12
        /*169a*/ 	.short	(.L_1019 - .L_1018)
	.align		4
.L_1018:
        /*169c*/ 	.word	index@(_ZN2at6native29vectorized_elementwise_kernelILi8ENS0_13AUnaryFunctorIaaaNS0_15binary_internal10MulFunctorIaEEEESt5arrayIPcLm2EEEEviT0_T1_)
        /*16a0*/ 	.word	0x00000000


	//----- nvinfo : EIATTR_MIN_STACK_SIZE
	.align		4
.L_1019:
        /*16a4*/ 	.byte	0x04, 0x12
        /*16a6*/ 	.short	(.L_1021 - .L_1020)
	.align		4
.L_1020:
        /*16a8*/ 	.word	index@(_ZN2at6native18elementwise_kernelILi128ELi4EZNS0_15gpu_kernel_implINS0_13BinaryFunctorIaaaNS0_15binary_internal10MulFunctorIaEEEEEEvRNS_18TensorIteratorBaseERKT_EUliE_EEviT1_)
        /*16ac*/ 	.word	0x00000000


	//----- nvinfo : EIATTR_MIN_STACK_SIZE
	.align		4
.L_1021:
        /*16b0*/ 	.byte	0x04, 0x12
        /*16b2*/ 	.short	(.L_1023 - .L_1022)
	.align		4
.L_1022:
        /*16b4*/ 	.word	index@(_ZN2at6native27unrolled_elementwise_kernelINS0_13BinaryFunctorIaaaNS0_15binary_internal10MulFunctorIaEEEESt5arrayIPcLm3EELi4E23TrivialOffsetCalculatorILi2EjESA_ILi1EjENS0_6memory12LoadWithCastILi2EEENSD_13StoreWithCastILi1EEEEEviT_T0_T2_T3_T4_T5_)
        /*16b8*/ 	.word	0x00000000


	//----- nvinfo : EIATTR_MIN_STACK_SIZE
	.align		4
.L_1023:
        /*16bc*/ 	.byte	0x04, 0x12
        /*16be*/ 	.short	(.L_1025 - .L_1024)
	.align		4
.L_1024:
        /*16c0*/ 	.word	index@(_ZN2at6native18elementwise_kernelILi128ELi4EZNS0_22gpu_kernel_impl_nocastINS0_13BinaryFunctorIaaaNS0_15binary_internal10MulFunctorIaEEEEEEvRNS_18TensorIteratorBaseERKT_EUliE_EEviT1_)
        /*16c4*/ 	.word	0x00000000


	//----- nvinfo : EIATTR_MIN_STACK_SIZE
	.align		4
.L_1025:
        /*16c8*/ 	.byte	0x04, 0x12
        /*16ca*/ 	.short	(.L_1027 - .L_1026)
	.align		4
.L_1026:
        /*16cc*/ 	.word	index@(_ZN2at6native27unrolled_elementwise_kernelINS0_13BinaryFunctorIaaaNS0_15binary_internal10MulFunctorIaEEEESt5arrayIPcLm3EELi4E23TrivialOffsetCalculatorILi2EjESA_ILi1EjENS0_6memory15LoadWithoutCastENSD_16StoreWithoutCastEEEviT_T0_T2_T3_T4_T5_)
        /*16d0*/ 	.word	0x00000000


	//----- nvinfo : EIATTR_MIN_STACK_SIZE
	.align		4
.L_1027:
        /*16d4*/ 	.byte	0x04, 0x12
        /*16d6*/ 	.short	(.L_1029 - .L_1028)
	.align		4
.L_1028:
        /*16d8*/ 	.word	index@(_ZN2at6native29vectorized_elementwise_kernelILi2ENS0_13BinaryFunctorIaaaNS0_15binary_internal10MulFunctorIaEEEESt5arrayIPcLm3EEEEviT0_T1_)
        /*16dc*/ 	.word	0x00000000


	//----- nvinfo : EIATTR_MIN_STACK_SIZE
	.align		4
.L_1029:
        /*16e0*/ 	.byte	0x04, 0x12
        /*16e2*/ 	.short	(.L_1031 - .L_1030)
	.align		4
.L_1030:
        /*16e4*/ 	.word	index@(_ZN2at6native29vectorized_elementwise_kernelILi4ENS0_13BinaryFunctorIaaaNS0_15binary_internal10MulFunctorIaEEEESt5arrayIPcLm3EEEEviT0_T1_)
        /*16e8*/ 	.word	0x00000000


	//----- nvinfo : EIATTR_MIN_STACK_SIZE
	.align		4
.L_1031:
        /*16ec*/ 	.byte	0x04, 0x12
        /*16ee*/ 	.short	(.L_1033 - .L_1032)
	.align		4
.L_1032:
        /*16f0*/ 	.word	index@(_ZN2at6native29vectorized_elementwise_kernelILi8ENS0_13BinaryFunctorIaaaNS0_15binary_internal10MulFunctorIaEEEESt5arrayIPcLm3EEEEviT0_T1_)
        /*16f4*/ 	.word	0x00000000


	//----- nvinfo : EIATTR_MIN_STACK_SIZE
	.align		4
.L_1033:
        /*16f8*/ 	.byte	0x04, 0x12
        /*16fa*/ 	.short	(.L_1035 - .L_1034)
	.align		4
.L_1034:
        /*16fc*/ 	.word	index@(_ZN2at6native18elementwise_kernelILi128ELi4EZNS0_15gpu_kernel_implINS0_13AUnaryFunctorIhhhNS0_15binary_internal10MulFunctorIhEEEEEEvRNS_18TensorIteratorBaseERKT_EUliE_EEviT1_)
        /*1700*/ 	.word	0x00000000


	//----- nvinfo : EIATTR_MIN_STACK_SIZE
	.align		4
.L_1035:
        /*1704*/ 	.byte	0x04, 0x12
        /*1706*/ 	.short	(.L_1037 - .L_1036)
	.align		4
.L_1036:
        /*1708*/ 	.word	index@(_ZN2at6native27unrolled_elementwise_kernelINS0_13AUnaryFunctorIhhhNS0_15binary_internal10MulFunctorIhEEEESt5arrayIPcLm2EELi4E23TrivialOffsetCalculatorILi1EjESB_NS0_6memory12LoadWithCastILi1EEENSC_13StoreWithCastILi1EEEEEviT_T0_T2_T3_T4_T5_)
        /*170c*/ 	.word	0x00000000


	//----- nvinfo : EIATTR_MIN_STACK_SIZE
	.align		4
.L_1037:
        /*1710*/ 	.byte	0x04, 0x12
        /*1712*/ 	.short	(.L_1039 - .L_1038)
	.align		4
.L_1038:
        /*1714*/ 	.word	index@(_ZN2at6native18elementwise_kernelILi128ELi4EZNS0_22gpu_kernel_impl_nocastINS0_13AUnaryFunctorIhhhNS0_15binary_internal10MulFunctorIhEEEEEEvRNS_18TensorIteratorBaseERKT_EUliE_EEviT1_)
        /*1718*/ 	.word	0x00000000


	//----- nvinfo : EIATTR_MIN_STACK_SIZE
	.align		4
.L_1039:
        /*171c*/ 	.byte	0x04, 0x12
        /*171e*/ 	.short	(.L_1041 - .L_1040)
	.align		4
.L_1040:
        /*1720*/ 	.word	index@(_ZN2at6native27unrolled_elementwise_kernelINS0_13AUnaryFunctorIhhhNS0_15binary_internal10MulFunctorIhEEEESt5arrayIPcLm2EELi4E23TrivialOffsetCalculatorILi1EjESB_NS0_6memory15LoadWithoutCastENSC_16StoreWithoutCastEEEviT_T0_T2_T3_T4_T5_)
        /*1724*/ 	.word	0x00000000


	//----- nvinfo : EIATTR_MIN_STACK_SIZE
	.align		4
.L_1041:
        /*1728*/ 	.byte	0x04, 0x12
        /*172a*/ 	.short	(.L_1043 - .L_1042)
	.align		4
.L_1042:
        /*172c*/ 	.word	index@(_ZN2at6native29vectorized_elementwise_kernelILi2ENS0_13AUnaryFunctorIhhhNS0_15binary_internal10MulFunctorIhEEEESt5arrayIPcLm2EEEEviT0_T1_)
        /*1730*/ 	.word	0x00000000


	//----- nvinfo : EIATTR_MIN_STACK_SIZE
	.align		4
.L_1043:
        /*1734*/ 	.byte	0x04, 0x12
        /*1736*/ 	.short	(.L_1045 - .L_1044)
	.align		4
.L_1044:
        /*1738*/ 	.word	index@(_ZN2at6native29vectorized_elementwise_kernelILi4ENS0_13AUnaryFunctorIhhhNS0_15binary_internal10MulFunctorIhEEEESt5arrayIPcLm2EEEEviT0_T1_)
        /*173c*/ 	.word	0x00000000


	//----- nvinfo : EIATTR_MIN_STACK_SIZE
	.align		4
.L_1045:
        /*1740*/ 	.byte	0x04, 0x12
        /*1742*/ 	.short	(.L_1047 - .L_1046)
	.align		4
.L_1046:
        /*1744*/ 	.word	index@(_ZN2at6native29vectorized_elementwise_kernelILi8ENS0_13AUnaryFunctorIhhhNS0_15binary_internal10MulFunctorIhEEEESt5arrayIPcLm2EEEEviT0_T1_)
        /*1748*/ 	.word	0x00000000


	//----- nvinfo : EIATTR_MIN_STACK_SIZE
	.align		4
.L_1047:
        /*174c*/ 	.byte	0x04, 0x12
        /*174e*/ 	.short	(.L_1049 - .L_1048)
	.align		4
.L_1048:
        /*1750*/ 	.word	index@(_ZN2at6native18elementwise_kernelILi128ELi4EZNS0_15gpu_kernel_implINS0_13BinaryFunctorIhhhNS0_15binary_internal10MulFunctorIhEEEEEEvRNS_18TensorIteratorBaseERKT_EUliE_EEviT1_)
        /*1754*/ 	.word	0x00000000


	//----- nvinfo : EIATTR_MIN_STACK_SIZE
	.align		4
.L_1049:
        /*1758*/ 	.byte	0x04, 0x12
        /*175a*/ 	.short	(.L_1051 - .L_1050)
	.align		4
.L_1050:
        /*175c*/ 	.word	index@(_ZN2at6native27unrolled_elementwise_kernelINS0_13BinaryFunctorIhhhNS0_15binary_internal10MulFunctorIhEEEESt5arrayIPcLm3EELi4E23TrivialOffsetCalculatorILi2EjESA_ILi1EjENS0_6memory12LoadWithCastILi2EEENSD_13StoreWithCastILi1EEEEEviT_T0_T2_T3_T4_T5_)
        /*1760*/ 	.word	0x00000000


	//----- nvinfo : EIATTR_MIN_STACK_SIZE
	.align		4
.L_1051:
        /*1764*/ 	.byte	0x04, 0x12
        /*1766*/ 	.short	(.L_1053 - .L_1052)
	.align		4
.L_1052:
        /*1768*/ 	.word	index@(_ZN2at6native18elementwise_kernelILi128ELi4EZNS0_22gpu_kernel_impl_nocastINS0_13BinaryFunctorIhhhNS0_15binary_internal10MulFunctorIhEEEEEEvRNS_18TensorIteratorBaseERKT_EUliE_EEviT1_)
        /*176c*/ 	.word	0x00000000


	//----- nvinfo : EIATTR_MIN_STACK_SIZE
	.align		4
.L_1053:
        /*1770*/ 	.byte	0x04, 0x12
        /*1772*/ 	.short	(.L_1055 - .L_1054)
	.align		4
.L_1054:
        /*1774*/ 	.word	index@(_ZN2at6native27unrolled_elementwise_kernelINS0_13BinaryFunctorIhhhNS0_15binary_internal10MulFunctorIhEEEESt5arrayIPcLm3EELi4E23TrivialOffsetCalculatorILi2EjESA_ILi1EjENS0_6memory15LoadWithoutCastENSD_16StoreWithoutCastEEEviT_T0_T2_T3_T4_T5_)
        /*1778*/ 	.word	0x00000000


	//----- nvinfo : EIATTR_MIN_STACK_SIZE
	.align		4
.L_1055:
        /*177c*/ 	.byte	0x04, 0x12
        /*177e*/ 	.short	(.L_1057 - .L_1056)
	.align		4
.L_1056:
        /*1780*/ 	.word	index@(_ZN2at6native29vectorized_elementwise_kernelILi2ENS0_13BinaryFunctorIhhhNS0_15binary_internal10MulFunctorIhEEEESt5arrayIPcLm3EEEEviT0_T1_)
        /*1784*/ 	.word	0x00000000


	//----- nvinfo : EIATTR_MIN_STACK_SIZE
	.align		4
.L_1057:
        /*1788*/ 	.byte	0x04, 0x12
        /*178a*/ 	.short	(.L_1059 - .L_1058)
	.align		4
.L_1058:
        /*178c*/ 	.word	index@(_ZN2at6native29vectorized_elementwise_kernelILi4ENS0_13BinaryFunctorIhhhNS0_15binary_internal10MulFunctorIhEEEESt5arrayIPcLm3EEEEviT0_T1_)
        /*1790*/ 	.word	0x00000000


	//----- nvinfo : EIATTR_MIN_STACK_SIZE
	.align		4
.L_1059:
        /*1794*/ 	.byte	0x04, 0x12
        /*1796*/ 	.short	(.L_1061 - .L_1060)
	.align		4
.L_1060:
        /*1798*/ 	.word	index@(_ZN2at6native29vectorized_elementwise_kernelILi8ENS0_13BinaryFunctorIhhhNS0_15binary_internal10MulFunctorIhEEEESt5arrayIPcLm3EEEEviT0_T1_)
        /*179c*/ 	.word	0x00000000
.L_1061:


//--------------------- .nv.compat                --------------------------
	.section	.nv.compat,"",@"SHT_CUDA_COMPAT_INFO"
	.align	4
        /*0000*/ 	.byte	0x02, 0x09, 0x01, 0x00, 0x02, 0x02, 0x01, 0x00, 0x02, 0x05, 0x05, 0x00, 0x03, 0x07, 0x01, 0x01
        /*0010*/ 	.byte	0x02, 0x03, 0x00, 0x00, 0x02, 0x06, 0x01, 0x00, 0x04, 0x0b, 0x08, 0x00, 0x01, 0x00, 0x00, 0x00
        /*0020*/ 	.byte	0x00, 0x00, 0x00, 0x00


//--------------------- .nv.info._ZN2at6native18elementwise_kernelILi128ELi4EZNS0_15gpu_kernel_implINS0_13AUnaryFunctorIbbbNS0_15binary_internal10MulFunctorIbEEEEEEvRNS_18TensorIteratorBaseERKT_EUliE_EEviT1_ --------------------------
	.section	.nv.info._ZN2at6native18elementwise_kernelILi128ELi4EZNS0_15gpu_kernel_implINS0_13AUnaryFunctorIbbbNS0_15binary_internal10MulFunctorIbEEEEEEvRNS_18TensorIteratorBaseERKT_EUliE_EEviT1_,"",@"SHT_CUDA_INFO"
	.sectionflags	@""
	.align	4


	//----- nvinfo : EIATTR_CUDA_API_VERSION
	.align		4
        /*0000*/ 	.byte	0x04, 0x37
        /*0002*/ 	.short	(.L_1063 - .L_1062)
.L_1062:
        /*0004*/ 	.word	0x00000082


	//----- nvinfo : EIATTR_KPARAM_INFO
	.align		4
.L_1063:
        /*0008*/ 	.byte	0x04, 0x17
        /*000a*/ 	.short	(.L_1065 - .L_1064)
.L_1064:
        /*000c*/ 	.word	0x00000000
        /*0010*/ 	.short	0x0001
        /*0012*/ 	.short	0x0008
        /*0014*/ 	.byte	0x00, 0xf0, 0x61, 0x08


	//----- nvinfo : EIATTR_KPARAM_INFO
	.align		4
.L_1065:
        /*0018*/ 	.byte	0x04, 0x17
        /*001a*/ 	.short	(.L_1067 - .L_1066)
.L_1066:
        /*001c*/ 	.word	0x00000000
        /*0020*/ 	.short	0x0000
        /*0022*/ 	.short	0x0000
        /*0024*/ 	.byte	0x00, 0xf0, 0x11, 0x00


	//----- nvinfo : EIATTR_SPARSE_MMA_MASK
	.align		4
.L_1067:
        /*0028*/ 	.byte	0x03, 0x50
        /*002a*/ 	.short	0x0000


	//----- nvinfo : EIATTR_MAXREG_COUNT
	.align		4
        /*002c*/ 	.byte	0x03, 0x1b
        /*002e*/ 	.short	0x0080


	//----- nvinfo : EIATTR_EXTERNS
	.align		4
        /*0030*/ 	.byte	0x04, 0x0f
        /*0032*/ 	.short	(.L_1069 - .L_1068)


	//   ....[0]....
	.align		4
.L_1068:
        /*0034*/ 	.word	index@(__assertfail)


	//----- nvinfo : EIATTR_MERCURY_ISA_VERSION
	.align		4
.L_1069:
        /*0038*/ 	.byte	0x03, 0x5f
        /*003a*/ 	.short	0x0101


	//----- nvinfo : EIATTR_VRC_CTA_INIT_COUNT
	.align		4
        /*003c*/ 	.byte	0x02, 0x4a
	.zero		1
	.zero		1


	//----- nvinfo : EIATTR_SYSCALL_OFFSETS
	.align		4
        /*0040*/ 	.byte	0x04, 0x46
        /*0042*/ 	.short	(.L_1071 - .L_1070)


	//   ....[0]....
.L_1070:
        /*0044*/ 	.word	0x00001d50


	//   ....[1]....
        /*0048*/ 	.word	0x00002a20


	//   ....[2]....
        /*004c*/ 	.word	0x00004850


	//   ....[3]....
        /*0050*/ 	.word	0x000053f0


	//   ....[4]....
        /*0054*/ 	.word	0x00007310


	//   ....[5]....
        /*0058*/ 	.word	0x00007eb0


	//   ....[6]....
        /*005c*/ 	.word	0x00009de0


	//   ....[7]....
        /*0060*/ 	.word	0x0000a940


	//----- nvinfo : EIATTR_EXIT_INSTR_OFFSETS
	.align		4
.L_1071:
        /*0064*/ 	.byte	0x04, 0x1c
        /*0066*/ 	.short	(.L_1073 - .L_1072)


	//   ....[0]....
.L_1072:
        /*0068*/ 	.word	0x00008140


	//   ....[1]....
        /*006c*/ 	.word	0x00009f60


	//   ....[2]....
        /*0070*/ 	.word	0x00009f80


	//   ....[3]....
        /*0074*/ 	.word	0x0000a010


	//   ....[4]....
        /*0078*/ 	.word	0x0000a030


	//   ....[5]....
        /*007c*/ 	.word	0x0000a050


	//   ....[6]....
        /*0080*/ 	.word	0x0000a0e0


	//   ....[7]....
        /*0084*/ 	.word	0x0000a120


	//   ....[8]....
        /*0088*/ 	.word	0x0000a1c0


	//   ....[9]....
        /*008c*/ 	.word	0x0000a210


	//   ....[10]....
        /*0090*/ 	.word	0x0000a240


	//   ....[11]....
        /*0094*/ 	.word	0x0000a300


	//   ....[12]....
        /*0098*/ 	.word	0x0000a440


	//   ....[13]....
        /*009c*/ 	.word	0x0000a580


	//   ....[14]....
        /*00a0*/ 	.word	0x0000a6d0


	//   ....[15]....
        /*00a4*/ 	.word	0x0000a700


	//   ....[16]....
        /*00a8*/ 	.word	0x0000a720


	//   ....[17]....
        /*00ac*/ 	.word	0x0000a7a0


	//   ....[18]....
        /*00b0*/ 	.word	0x0000a7e0


	//   ....[19]....
        /*00b4*/ 	.word	0x0000a950


	//   ....[20]....
        /*00b8*/ 	.word	0x0000aa30


	//   ....[21]....
        /*00bc*/ 	.word	0x0000aad0


	//   ....[22]....
        /*00c0*/ 	.word	0x0000ab00


	//   ....[23]....
        /*00c4*/ 	.word	0x0000ab50


	//   ....[24]....
        /*00c8*/ 	.word	0x0000ab90


	//----- nvinfo : EIATTR_MAX_THREADS
	.align		4
.L_1073:
        /*00cc*/ 	.byte	0x04, 0x05
        /*00ce*/ 	.short	(.L_1075 - .L_1074)
.L_1074:
        /*00d0*/ 	.word	0x00000080
        /*00d4*/ 	.word	0x00000001
        /*00d8*/ 	.word	0x00000001


	//----- nvinfo : EIATTR_CRS_STACK_SIZE
	.align		4
.L_1075:
        /*00dc*/ 	.byte	0x04, 0x1e
        /*00de*/ 	.short	(.L_1077 - .L_1076)
.L_1076:
        /*00e0*/ 	.word	0x00000000


	//----- nvinfo : EIATTR_CBANK_PARAM_SIZE
	.align		4
.L_1077:
        /*00e4*/ 	.byte	0x03, 0x19
        /*00e6*/ 	.short	0x0220


	//----- nvinfo : EIATTR_PARAM_CBANK
	.align		4
        /*00e8*/ 	.byte	0x04, 0x0a
        /*00ea*/ 	.short	(.L_1079 - .L_1078)
	.align		4
.L_1078:
        /*00ec*/ 	.word	index@(.nv.constant0._ZN2at6native18elementwise_kernelILi128ELi4EZNS0_15gpu_kernel_implINS0_13AUnaryFunctorIbbbNS0_15binary_internal10MulFunctorIbEEEEEEvRNS_18TensorIteratorBaseERKT_EUliE_EEviT1_)
        /*00f0*/ 	.short	0x0380
        /*00f2*/ 	.short	0x0220


	//----- nvinfo : EIATTR_SW_WAR
	.align		4
.L_1079:
        /*00f4*/ 	.byte	0x04, 0x36
        /*00f6*/ 	.short	(.L_1081 - .L_1080)
.L_1080:
        /*00f8*/ 	.word	0x00000008
.L_1081:


//--------------------- .nv.info._ZN2at6native27unrolled_elementwise_kernelINS0_13AUnaryFunctorIbbbNS0_15binary_internal10MulFunctorIbEEEESt5arrayIPcLm2EELi4E23TrivialOffsetCalculatorILi1EjESB_NS0_6memory12LoadWithCastILi1EEENSC_13StoreWithCastILi1EEEEEviT_T0_T2_T3_T4_T5_ --------------------------
	.section	.nv.info._ZN2at6native27unrolled_elementwise_kernelINS0_13AUnaryFunctorIbbbNS0_15binary_internal10MulFunctorIbEEEESt5arrayIPcLm2EELi4E23TrivialOffsetCalculatorILi1EjESB_NS0_6memory12LoadWithCastILi1EEENSC_13StoreWithCastILi1EEEEEviT_T0_T2_T3_T4_T5_,"",@"SHT_CUDA_INFO"
	.sectionflags	@""
	.align	4


	//----- nvinfo : EIATTR_CUDA_API_VERSION
	.align		4
        /*0000*/ 	.byte	0x04, 0x37
        /*0002*/ 	.short	(.L_1083 - .L_1082)
.L_1082:
        /*0004*/ 	.word	0x00000082


	//----- nvinfo : EIATTR_KPARAM_INFO
	.align		4
.L_1083:
        /*0008*/ 	.byte	0x04, 0x17
        /*000a*/ 	.short	(.L_1085 - .L_1084)
.L_1084:
        /*000c*/ 	.word	0x00000000
        /*0010*/ 	.short	0x0006
        /*0012*/ 	.short	0x0024
        /*0014*/ 	.byte	0x00, 0xf0, 0x21, 0x00


	//----- nvinfo : EIATTR_KPARAM_INFO
	.align		4
.L_1085:
        /*0018*/ 	.byte	0x04, 0x17
        /*001a*/ 	.short	(.L_1087 - .L_1086)
.L_1086:
        /*001c*/ 	.word	0x00000000
        /*0020*/ 	.short	0x0005
        /*0022*/ 	.short	0x001c
        /*0024*/ 	.byte	0x00, 0xf0, 0x21, 0x00


	//----- nvinfo : EIATTR_KPARAM_INFO
	.align		4
.L_1087:
        /*0028*/ 	.byte	0x04, 0x17
        /*002a*/ 	.short	(.L_1089 - .L_1088)
.L_1088:
        /*002c*/ 	.word	0x00000000
        /*0030*/ 	.short	0x0004
        /*0032*/ 	.short	0x0019
        /*0034*/ 	.byte	0x00, 0xf0, 0x05, 0x00


	//----- nvinfo : EIATTR_KPARAM_INFO
	.align		4
.L_1089:
        /*0038*/ 	.byte	0x04, 0x17
        /*003a*/ 	.short	(.L_1091 - .L_1090)
.L_1090:
        /*003c*/ 	.word	0x00000000
        /*0040*/ 	.short	0x0003
        /*0042*/ 	.short	0x0018
        /*0044*/ 	.byte	0x00, 0xf0, 0x05, 0x00


	//----- nvinfo : EIATTR_KPARAM_INFO
	.align		4
.L_1091:
        /*0048*/ 	.byte	0x04, 0x17
        /*004a*/ 	.short	(.L_1093 - .L_1092)
.L_1092:
        /*004c*/ 	.word	0x00000000
        /*0050*/ 	.short	0x0002
        /*0052*/ 	.short	0x0008
        /*0054*/ 	.byte	0x00, 0xf0, 0x41, 0x00


	//----- nvinfo : EIATTR_KPARAM_INFO
	.align		4
.L_1093:
        /*0058*/ 	.byte	0x04, 0x17
        /*005a*/ 	.short	(.L_1095 - .L_1094)
.L_1094:
        /*005c*/ 	.word	0x00000000
        /*0060*/ 	.short	0x0001
        /*0062*/ 	.short	0x0004
        /*0064*/ 	.byte	0x00, 0xf0, 0x09, 0x00


	//----- nvinfo : EIATTR_KPARAM_INFO
	.align		4
.L_1095:
        /*0068*/ 	.byte	0x04, 0x17
        /*006a*/ 	.short	(.L_1097 - .L_1096)
.L_1096:
        /*006c*/ 	.word	0x00000000
        /*0070*/ 	.short	0x0000
        /*0072*/ 	.short	0x0000
        /*0074*/ 	.byte	0x00, 0xf0, 0x11, 0x00


	//----- nvinfo : EIATTR_SPARSE_MMA_MASK
	.align		4
.L_1097:
        /*0078*/ 	.byte	0x03, 0x50
        /*007a*/ 	.short	0x0000


	//----- nvinfo : EIATTR_MAXREG_COUNT
	.align		4
        /*007c*/ 	.byte	0x03, 0x1b
        /*007e*/ 	.short	0x00ff


	//----- nvinfo : EIATTR_EXTERNS
	.align		4
        /*0080*/ 	.byte	0x04, 0x0f
        /*0082*/ 	.short	(.L_1099 - .L_1098)


	//   ....[0]....
	.align		4
.L_1098:
        /*0084*/ 	.word	index@(__assertfail)


	//----- nvinfo : EIATTR_MERCURY_ISA_VERSION
	.align		4
.L_1099:
        /*0088*/ 	.byte	0x03, 0x5f
        /*008a*/ 	.short	0x0101


	//----- nvinfo : EIATTR_VRC_CTA_INIT_COUNT
	.align		4
        /*008c*/ 	.byte	0x02, 0x4a
	.zero		1
	.zero		1


	//----- nvinfo : EIATTR_SYSCALL_OFFSETS
	.align		4
        /*0090*/ 	.byte	0x04, 0x46
        /*0092*/ 	.short	(.L_1101 - .L_1100)


	//   ....[0]....
.L_1100:
        /*0094*/ 	.word	0x00000b80


	//   ....[1]....
        /*0098*/ 	.word	0x000017f0


	//   ....[2]....
        /*009c*/ 	.word	0x00002420


	//   ....[3]....
        /*00a0*/ 	.word	0x00003040


	//   ....[4]....
        /*00a4*/ 	.word	0x00003e50


	//   ....[5]....
        /*00a8*/ 	.word	0x00004b30


	//   ....[6]....
        /*00ac*/ 	.word	0x00005910


	//   ....[7]....
        /*00b0*/ 	.word	0x000066a0


	//----- nvinfo : EIATTR_EXIT_INSTR_OFFSETS
	.align		4
.L_1101:
        /*00b4*/ 	.byte	0x04, 0x1c
        /*00b6*/ 	.short	(.L_1103 - .L_1102)


	//   ....[0]....
.L_1102:
        /*00b8*/ 	.word	0x00005b90


	//   ....[1]....
        /*00bc*/ 	.word	0x00005cc0


	//   ....[2]....
        /*00c0*/ 	.word	0x00005ce0


	//   ....[3]....
        /*00c4*/ 	.word	0x00005d70


	//   ....[4]....
        /*00c8*/ 	.word	0x00005d90


	//   ....[5]....
        /*00cc*/ 	.word	0x00005db0


	//   ....[6]....
        /*00d0*/ 	.word	0x00005e40


	//   ....[7]....
        /*00d4*/ 	.word	0x00005e80


	//   ....[8]....
        /*00d8*/ 	.word	0x00005f20


	//   ....[9]....
        /*00dc*/ 	.word	0x00005f70


	//   ....[10]....
        /*00e0*/ 	.word	0x00005fa0


	//   ....[11]....
        /*00e4*/ 	.word	0x00006060


	//   ....[12]....
        /*00e8*/ 	.word	0x000061a0


	//   ....[13]....
        /*00ec*/ 	.word	0x000062e0


	//   ....[14]....
        /*00f0*/ 	.word	0x00006430


	//   ....[15]....
        /*00f4*/ 	.word	0x00006460


	//   ....[16]....
        /*00f8*/ 	.word	0x00006480


	//   ....[17]....
        /*00fc*/ 	.word	0x00006500


	//   ....[18]....
        /*0100*/ 	.word	0x00006540


	//   ....[19]....
        /*0104*/ 	.word	0x000066b0


	//   ....[20]....
        /*0108*/ 	.word	0x00006790


	//   ....[21]....
        /*010c*/ 	.word	0x00006830


	//   ....[22]....
        /*0110*/ 	.word	0x00006860


	//   ....[23]....
        /*0114*/ 	.word	0x000068b0


	//   ....[24]....
        /*0118*/ 	.word	0x000068f0


	//----- nvinfo : EIATTR_MAX_THREADS
	.align		4
.L_1103:
        /*011c*/ 	.byte	0x04, 0x05
        /*011e*/ 	.short	(.L_1105 - .L_1104)
.L_1104:
        /*0120*/ 	.word	0x00000080
        /*0124*/ 	.word	0x00000001
        /*0128*/ 	.word	0x00000001


	//----- nvinfo : EIATTR_CRS_STACK_SIZE
	.align		4
.L_1105:
        /*012c*/ 	.byte	0x04, 0x1e
        /*012e*/ 	.short	(.L_1107 - .L_1106)
.L_1106:
        /*0130*/ 	.word	0x00000000


	//----- nvinfo : EIATTR_CBANK_PARAM_SIZE
	.align		4
.L_1107:
        /*0134*/ 	.byte	0x03, 0x19
        /*0136*/ 	.short	0x002c


	//----- nvinfo : EIATTR_PARAM_CBANK
	.align		4
        /*0138*/ 	.byte	0x04, 0x0a
        /*013a*/ 	.short	(.L_1109 - .L_1108)
	.align		4
.L_1108:
        /*013c*/ 	.word	index@(.nv.constant0._ZN2at6native27unrolled_elementwise_kernelINS0_13AUnaryFunctorIbbbNS0_15binary_internal10MulFunctorIbEEEESt5arrayIPcLm2EELi4E23TrivialOffsetCalculatorILi1EjESB_NS0_6memory12LoadWithCastILi1EEENSC_13StoreWithCastILi1EEEEEviT_T0_T2_T3_T4_T5_)
        /*0140*/ 	.short	0x0380
        /*0142*/ 	.short	0x002c


	//----- nvinfo : EIATTR_SW_WAR
	.align		4
.L_1109:
        /*0144*/ 	.byte	0x04, 0x36
        /*0146*/ 	.short	(.L_1111 - .L_1110)
.L_1110:
        /*0148*/ 	.word	0x00000008
.L_1111:


//--------------------- .nv.info._ZN2at6native18elementwise_kernelILi128ELi4EZNS0_22gpu_kernel_impl_nocastINS0_13AUnaryFunctorIbbbNS0_15binary_internal10MulFunctorIbEEEEEEvRNS_18TensorIteratorBaseERKT_EUliE_EEviT1_ --------------------------
	.section	.nv.info._ZN2at6native18elementwise_kernelILi128ELi4EZNS0_22gpu_kernel_impl_nocastINS0_13AUnaryFunctorIbbbNS0_15binary_internal10MulFunctorIbEEEEEEvRNS_18TensorIteratorBaseERKT_EUliE_EEviT1_,"",@"SHT_CUDA_INFO"
	.sectionflags	@""
	.align	4


	//----- nvinfo : EIATTR_CUDA_API_VERSION
	.align		4
        /*0000*/ 	.byte	0x04, 0x37
        /*0002*/ 	.short	(.L_1113 - .L_1112)
.L_1112:
        /*0004*/ 	.word	0x00000082


	//----- nvinfo : EIATTR_KPARAM_INFO
	.align		4
.L_1113:
        /*0008*/ 	.byte	0x04, 0x17
        /*000a*/ 	.short	(.L_1115 - .L_1114)
.L_1114:
        /*000c*/ 	.word	0x00000000
        /*0010*/ 	.short	0x0001
        /*0012*/ 	.short	0x0008
        /*0014*/ 	.byte	0x00, 0xf0, 0x61, 0x08


	//----- nvinfo : EIATTR_KPARAM_INFO
	.align		4
.L_1115:
        /*0018*/ 	.byte	0x04, 0x17
        /*001a*/ 	.short	(.L_1117 - .L_1116)
.L_1116:
        /*001c*/ 	.word	0x00000000
        /*0020*/ 	.short	0x0000
        /*0022*/ 	.short	0x0000
        /*0024*/ 	.byte	0x00, 0xf0, 0x11, 0x00


	//----- nvinfo : EIATTR_SPARSE_MMA_MASK
	.align		4
.L_1117:
        /*0028*/ 	.byte	0x03, 0x50
        /*002a*/ 	.short	0x0000


	//----- nvinfo : EIATTR_MAXREG_COUNT
	.align		4
        /*002c*/ 	.byte	0x03, 0x1b
        /*002e*/ 	.short	0x0080


	//----- nvinfo : EIATTR_MERCURY_ISA_VERSION
	.align		4
        /*0030*/ 	.byte	0x03, 0x5f
        /*0032*/ 	.short	0x0101


	//----- nvinfo : EIATTR_VRC_CTA_INIT_COUNT
	.align		4
        /*0034*/ 	.byte	0x02, 0x4a
	.zero		1
	.zero		1


	//----- nvinfo : EIATTR_EXIT_INSTR_OFFSETS
	.align		4
        /*0038*/ 	.byte	0x04, 0x1c
        /*003a*/ 	.short	(.L_1119 - .L_1118)


	//   ....[0]....
.L_1118:
        /*003c*/ 	.word	0x00000310


	//   ....[1]....
        /*0040*/ 	.word	0x00000390


	//   ....[2]....
        /*0044*/ 	.word	0x00003eb0


	//   ....[3]....
        /*0048*/ 	.word	0x00005200


	//----- nvinfo : EIATTR_MAX_THREADS
	.align		4
.L_1119:
        /*004c*/ 	.byte	0x04, 0x05
        /*004e*/ 	.short	(.L_1121 - .L_1120)
.L_1120:
        /*0050*/ 	.word	0x00000080
        /*0054*/ 	.word	0x00000001
        /*0058*/ 	.word	0x00000001


	//----- nvinfo : EIATTR_CRS_STACK_SIZE
	.align		4
.L_1121:
        /*005c*/ 	.byte	0x04, 0x1e
        /*005e*/ 	.short	(.L_1123 - .L_1122)
.L_1122:
        /*0060*/ 	.word	0x00000000


	//----- nvinfo : EIATTR_CBANK_PARAM_SIZE
	.align		4
.L_1123:
        /*0064*/ 	.byte	0x03, 0x19
        /*0066*/ 	.short	0x0220


	//----- nvinfo : EIATTR_PARAM_CBANK
	.align		4
        /*0068*/ 	.byte	0x04, 0x0a
        /*006a*/ 	.short	(.L_1125 - .L_1124)
	.align		4
.L_1124:
        /*006c*/ 	.word	index@(.nv.constant0._ZN2at6native18elementwise_kernelILi128ELi4EZNS0_22gpu_kernel_impl_nocastINS0_13AUnaryFunctorIbbbNS0_15binary_internal10MulFunctorIbEEEEEEvRNS_18TensorIteratorBaseERKT_EUliE_EEviT1_)
        /*0070*/ 	.short	0x0380
        /*0072*/ 	.short	0x0220


	//----- nvinfo : EIATTR_SW_WAR
	.align		4
.L_1125:
        /*0074*/ 	.byte	0x04, 0x36
        /*0076*/ 	.short	(.L_1127 - .L_1126)
.L_1126:
        /*0078*/ 	.word	0x00000008
.L_1127:


//--------------------- .nv.info._ZN2at6native27unrolled_elementwise_kernelINS0_13AUnaryFunctorIbbbNS0_15binary_internal10MulFunctorIbEEEESt5arrayIPcLm2EELi4E23TrivialOffsetCalculatorILi1EjESB_NS0_6memory15LoadWithoutCastENSC_16StoreWithoutCastEEEviT_T0_T2_T3_T4_T5_ --------------------------
	.section	.nv.info._ZN2at6native27unrolled_elementwise_kernelINS0_13AUnaryFunctorIbbbNS0_15binary_internal10MulFunctorIbEEEESt5arrayIPcLm2EELi4E23TrivialOffsetCalculatorILi1EjESB_NS0_6memory15LoadWithoutCastENSC_16StoreWithoutCastEEEviT_T0_T2_T3_T4_T5_,"",@"SHT_CUDA_INFO"
	.sectionflags	@""
	.align	4


	//----- nvinfo : EIATTR_CUDA_API_VERSION
	.align		4
        /*0000*/ 	.byte	0x04, 0x37
        /*0002*/ 	.short	(.L_1129 - .L_1128)
.L_1128:
        /*0004*/ 	.word	0x00000082


	//----- nvinfo : EIATTR_KPARAM_INFO
	.align		4
.L_1129:
        /*0008*/ 	.byte	0x04, 0x17
        /*000a*/ 	.short	(.L_1131 - .L_1130)
.L_1130:
        /*000c*/ 	.word	0x00000000
        /*0010*/ 	.short	0x0006
        /*0012*/ 	.short	0x001b
        /*0014*/ 	.byte	0x00, 0xf0, 0x05, 0x00


	//----- nvinfo : EIATTR_KPARAM_INFO
	.align		4
.L_1131:
        /*0018*/ 	.byte	0x04, 0x17
        /*001a*/ 	.short	(.L_1133 - .L_1132)
.L_1132:
        /*001c*/ 	.word	0x00000000
        /*0020*/ 	.short	0x0005
        /*0022*/ 	.short	0x001a
        /*0024*/ 	.byte	0x00, 0xf0, 0x05, 0x00


	//----- nvinfo : EIATTR_KPARAM_INFO
	.align		4
.L_1133:
        /*0028*/ 	.byte	0x04, 0x17
        /*002a*/ 	.short	(.L_1135 - .L_1134)
.L_1134:
        /*002c*/ 	.word	0x00000000
        /*0030*/ 	.short	0x0004
        /*0032*/ 	.short	0x0019
        /*0034*/ 	.byte	0x00, 0xf0, 0x05, 0x00


	//----- nvinfo : EIATTR_KPARAM_INFO
	.align		4
.L_1135:
        /*0038*/ 	.byte	0x04, 0x17
        /*003a*/ 	.short	(.L_1137 - .L_1136)
.L_1136:
        /*003c*/ 	.word	0x00000000
        /*0040*/ 	.short	0x0003
        /*0042*/ 	.short	0x0018
        /*0044*/ 	.byte	0x00, 0xf0, 0x05, 0x00


	//----- nvinfo : EIATTR_KPARAM_INFO
	.align		4
.L_1137:
        /*0048*/ 	.byte	0x04, 0x17
        /*004a*/ 	.short	(.L_1139 - .L_1138)
.L_1138:
        /*004c*/ 	.word	0x00000000
        /*0050*/ 	.short	0x0002
        /*0052*/ 	.short	0x0008
        /*0054*/ 	.byte	0x00, 0xf0, 0x41, 0x00


	//----- nvinfo : EIATTR_KPARAM_INFO
	.align		4
.L_1139:
        /*0058*/ 	.byte	0x04, 0x17
        /*005a*/ 	.short	(.L_1141 - .L_1140)
.L_1140:
        /*005c*/ 	.word	0x00000000
        /*0060*/ 	.short	0x0001
        /*0062*/ 	.short	0x0004
        /*0064*/ 	.byte	0x00, 0xf0, 0x09, 0x00


	//----- nvinfo : EIATTR_KPARAM_INFO
	.align		4
.L_1141:
        /*0068*/ 	.byte	0x04, 0x17
        /*006a*/ 	.short	(.L_1143 - .L_1142)
.L_1142:
        /*006c*/ 	.word	0x00000000
        /*0070*/ 	.short	0x0000
        /*0072*/ 	.short	0x0000
        /*0074*/ 	.byte	0x00, 0xf0, 0x11, 0x00


	//----- nvinfo : EIATTR_SPARSE_MMA_MASK
	.align		4
.L_1143:
        /*0078*/ 	.byte	0x03, 0x50
        /*007a*/ 	.short	0x0000


	//----- nvinfo : EIATTR_MAXREG_COUNT
	.align		4
        /*007c*/ 	.byte	0x03, 0x1b
        /*007e*/ 	.short	0x00ff


	//----- nvinfo : EIATTR_MERCURY_ISA_VERSION
	.align		4
        /*0080*/ 	.byte	0x03, 0x5f
        /*0082*/ 	.short	0x0101


	//----- nvinfo : EIATTR_VRC_CTA_INIT_COUNT
	.align		4
        /*0084*/ 	.byte	0x02, 0x4a
	.zero		1
	.zero		1


	//----- nvinfo : EIATTR_EXIT_INSTR_OFFSETS
	.align		4
        /*0088*/ 	.byte	0x04, 0x1c
        /*008a*/ 	.short	(.L_1145 - .L_1144)


	//   ....[0]....
.L_1144:
        /*008c*/ 	.word	0x000004d0


	//   ....[1]....
        /*0090*/ 	.word	0x00000530


	//----- nvinfo : EIATTR_MAX_THREADS
	.align		4
.L_1145:
        /*0094*/ 	.byte	0x04, 0x05
        /*0096*/ 	.short	(.L_1147 - .L_1146)
.L_1146:
        /*0098*/ 	.word	0x00000080
        /*009c*/ 	.word	0x00000001
        /*00a0*/ 	.word	0x00000001


	//----- nvinfo : EIATTR_CRS_STACK_SIZE
	.align		4
.L_1147:
        /*00a4*/ 	.byte	0x04, 0x1e
        /*00a6*/ 	.short	(.L_1149 - .L_1148)
.L_1148:
        /*00a8*/ 	.word	0x00000000


	//----- nvinfo : EIATTR_CBANK_PARAM_SIZE
	.align		4
.L_1149:
        /*00ac*/ 	.byte	0x03, 0x19
        /*00ae*/ 	.short	0x001c


	//----- nvinfo : EIATTR_PARAM_CBANK
	.align		4
        /*00b0*/ 	.byte	0x04, 0x0a
        /*00b2*/ 	.short	(.L_1151 - .L_1150)
	.align		4
.L_1150:
        /*00b4*/ 	.word	index@(.nv.constant0._ZN2at6native27unrolled_elementwise_kernelINS0_13AUnaryFunctorIbbbNS0_15binary_internal10MulFunctorIbEEEESt5arrayIPcLm2EELi4E23TrivialOffsetCalculatorILi1EjESB_NS0_6memory15LoadWithoutCastENSC_16StoreWithoutCastEEEviT_T0_T2_T3_T4_T5_)
        /*00b8*/ 	.short	0x0380
        /*00ba*/ 	.short	0x001c


	//----- nvinfo : EIATTR_SW_WAR
	.align		4
.L_1151:
        /*00bc*/ 	.byte	0x04, 0x36
        /*00be*/ 	.short	(.L_1153 - .L_1152)
.L_1152:
        /*00c0*/ 	.word	0x00000008
.L_1153:


//--------------------- .nv.info._ZN2at6native29vectorized_elementwise_kernelILi2ENS0_13AUnaryFunctorIbbbNS0_15binary_internal10MulFunctorIbEEEESt5arrayIPcLm2EEEEviT0_T1_ --------------------------
	.section	.nv.info._ZN2at6native29vectorized_elementwise_kernelILi2ENS0_13AUnaryFunctorIbbbNS0_15binary_internal10MulFunctorIbEEEESt5arrayIPcLm2EEEEviT0_T1_,"",@"SHT_CUDA_INFO"
	.sectionflags	@""
	.align	4


	//----- nvinfo : EIATTR_CUDA_API_VERSION
	.align		4
        /*0000*/ 	.byte	0x04, 0x37
        /*0002*/ 	.short	(.L_1155 - .L_1154)
.L_1154:
        /*0004*/ 	.word	0x00000082


	//----- nvinfo : EIATTR_KPARAM_INFO
	.align		4
.L_1155:
        /*0008*/ 	.byte	0x04, 0x17
        /*000a*/ 	.short	(.L_1157 - .L_1156)
.L_1156:
        /*000c*/ 	.word	0x00000000
        /*0010*/ 	.short	0x0002
        /*0012*/ 	.short	0x0008
        /*0014*/ 	.byte	0x00, 0xf0, 0x41, 0x00


	//----- nvinfo : EIATTR_KPARAM_INFO
	.align		4
.L_1157:
        /*0018*/ 	.byte	0x04, 0x17
        /*001a*/ 	.short	(.L_1159 - .L_1158)
.L_1158:
        /*001c*/ 	.word	0x00000000
        /*0020*/ 	.short	0x0001
        /*0022*/ 	.short	0x0004
        /*0024*/ 	.byte	0x00, 0xf0, 0x09, 0x00


	//----- nvinfo : EIATTR_KPARAM_INFO
	.align		4
.L_1159:
        /*0028*/ 	.byte	0x04, 0x17
        /*002a*/ 	.short	(.L_1161 - .L_1160)
.L_1160:
        /*002c*/ 	.word	0x00000000
        /*0030*/ 	.short	0x0000
        /*0032*/ 	.short	0x0000
        /*0034*/ 	.byte	0x00, 0xf0, 0x11, 0x00


	//----- nvinfo : EIATTR_SPARSE_MMA_MASK
	.align		4
.L_1161:
        /*0038*/ 	.byte	0x03, 0x50
        /*003a*/ 	.short	0x0000


	//----- nvinfo : EIATTR_MAXREG_COUNT
	.align		4
        /*003c*/ 	.byte	0x03, 0x1b
        /*003e*/ 	.short	0x00ff


	//----- nvinfo : EIATTR_MERCURY_ISA_VERSION
	.align		4
        /*0040*/ 	.byte	0x03, 0x5f
        /*0042*/ 	.short	0x0101


	//----- nvinfo : EIATTR_VRC_CTA_INIT_COUNT
	.align		4
        /*0044*/ 	.byte	0x02, 0x4a
	.zero		1
	.zero		1


	//----- nvinfo : EIATTR_EXIT_INSTR_OFFSETS
	.align		4
        /*0048*/ 	.byte	0x04, 0x1c
        /*004a*/ 	.short	(.L_1163 - .L_1162)


	//   ....[0]....
.L_1162:
        /*004c*/ 	.word	0x000009e0


	//   ....[1]....
        /*0050*/ 	.word	0x00000a40


	//   ....[2]....
        /*0054*/ 	.word	0x00000d70


	//----- nvinfo : EIATTR_MAX_THREADS
	.align		4
.L_1163:
        /*0058*/ 	.byte	0x04, 0x05
        /*005a*/ 	.short	(.L_1165 - .L_1164)
.L_1164:
        /*005c*/ 	.word	0x00000080
        /*0060*/ 	.word	0x00000001
        /*0064*/ 	.word	0x00000001


	//----- nvinfo : EIATTR_CRS_STACK_SIZE
	.align		4
.L_1165:
        /*0068*/ 	.byte	0x04, 0x1e
        /*006a*/ 	.short	(.L_1167 - .L_1166)
.L_1166:
        /*006c*/ 	.word	0x00000000


	//----- nvinfo : EIATTR_CBANK_PARAM_SIZE
	.align		4
.L_1167:
        /*0070*/ 	.byte	0x03, 0x19
        /*0072*/ 	.short	0x0018


	//----- nvinfo : EIATTR_PARAM_CBANK
	.align		4
        /*0074*/ 	.byte	0x04, 0x0a
        /*0076*/ 	.short	(.L_1169 - .L_1168)
	.align		4
.L_1168:
        /*0078*/ 	.word	index@(.nv.constant0._ZN2at6native29vectorized_elementwise_kernelILi2ENS0_13AUnaryFunctorIbbbNS0_15binary_internal10MulFunctorIbEEEESt5arrayIPcLm2EEEEviT0_T1_)
        /*007c*/ 	.short	0x0380
        /*007e*/ 	.short	0x0018


	//----- nvinfo : EIATTR_SW_WAR
	.align		4
.L_1169:
        /*0080*/ 	.byte	0x04, 0x36
        /*0082*/ 	.short	(.L_1171 - .L_1170)
.L_1170:
        /*0084*/ 	.word	0x00000008
.L_1171:


//--------------------- .nv.info._ZN2at6native29vectorized_elementwise_kernelILi4ENS0_13AUnaryFunctorIbbbNS0_15binary_internal10MulFunctorIbEEEESt5arrayIPcLm2EEEEviT0_T1_ --------------------------
	.section	.nv.info._ZN2at6native29vectorized_elementwise_kernelILi4ENS0_13AUnaryFunctorIbbbNS0_15binary_internal10MulFunctorIbEEEESt5arrayIPcLm2EEEEviT0_T1_,"",@"SHT_CUDA_INFO"
	.sectionflags	@""
	.align	4


	//----- nvinfo : EIATTR_CUDA_API_VERSION
	.align		4
        /*0000*/ 	.byte	0x04, 0x37
        /*0002*/ 	.short	(.L_1173 - .L_1172)
.L_1172:
        /*0004*/ 	.word	0x00000082


	//----- nvinfo : EIATTR_KPARAM_INFO
	.align		4
.L_1173:
        /*0008*/ 	.byte	0x04, 0x17
        /*000a*/ 	.short	(.L_1175 - .L_1174)
.L_1174:
        /*000c*/ 	.word	0x00000000
        /*0010*/ 	.short	0x0002
        /*0012*/ 	.short	0x0008
        /*0014*/ 	.byte	0x00, 0xf0, 0x41, 0x00


	//----- nvinfo : EIATTR_KPARAM_INFO
	.align		4
.L_1175:
        /*0018*/ 	.byte	0x04, 0x17
        /*001a*/ 	.short	(.L_1177 - .L_1176)
.L_1176:
        /*001c*/ 	.word	0x00000000
        /*0020*/ 	.short	0x0001
        /*0022*/ 	.short	0x0004
        /*0024*/ 	.byte	0x00, 0xf0, 0x09, 0x00


	//----- nvinfo : EIATTR_KPARAM_INFO
	.align		4
.L_1177:
        /*0028*/ 	.byte	0x04, 0x17
        /*002a*/ 	.short	(.L_1179 - .L_1178)
.L_1178:
        /*002c*/ 	.word	0x00000000
        /*0030*/ 	.short	0x0000
        /*0032*/ 	.short	0x0000
        /*0034*/ 	.byte	0x00, 0xf0, 0x11, 0x00


	//----- nvinfo : EIATTR_SPARSE_MMA_MASK
	.align		4
.L_1179:
        /*0038*/ 	.byte	0x03, 0x50
        /*003a*/ 	.short	0x0000


	//----- nvinfo : EIATTR_MAXREG_COUNT
	.align		4
        /*003c*/ 	.byte	0x03, 0x1b
        /*003e*/ 	.short	0x00ff


	//----- nvinfo : EIATTR_MERCURY_ISA_VERSION
	.align		4
        /*0040*/ 	.byte	0x03, 0x5f
        /*0042*/ 	.short	0x0101


	//----- nvinfo : EIATTR_VRC_CTA_INIT_COUNT
	.align		4
        /*0044*/ 	.byte	0x02, 0x4a
	.zero		1
	.zero		1


	//----- nvinfo : EIATTR_EXIT_INSTR_OFFSETS
	.align		4
        /*0048*/ 	.byte	0x04, 0x1c
        /*004a*/ 	.short	(.L_1181 - .L_1180)


	//   ....[0]....
.L_1180:
        /*004c*/ 	.word	0x000009e0


	//   ....[1]....
        /*0050*/ 	.word	0x00000a40


	//   ....[2]....
        /*0054*/ 	.word	0x00000d50


	//----- nvinfo : EIATTR_MAX_THREADS
	.align		4
.L_1181:
        /*0058*/ 	.byte	0x04, 0x05
        /*005a*/ 	.short	(.L_1183 - .L_1182)
.L_1182:
        /*005c*/ 	.word	0x00000080
        /*0060*/ 	.word	0x00000001
        /*0064*/ 	.word	0x00000001


	//----- nvinfo : EIATTR_CRS_STACK_SIZE
	.align		4
.L_1183:
        /*0068*/ 	.byte	0x04, 0x1e
        /*006a*/ 	.short	(.L_1185 - .L_1184)
.L_1184:
        /*006c*/ 	.word	0x00000000


	//----- nvinfo : EIATTR_CBANK_PARAM_SIZE
	.align		4
.L_1185:
        /*0070*/ 	.byte	0x03, 0x19
        /*0072*/ 	.short	0x0018


	//----- nvinfo : EIATTR_PARAM_CBANK
	.align		4
        /*0074*/ 	.byte	0x04, 0x0a
        /*0076*/ 	.short	(.L_1187 - .L_1186)
	.align		4
.L_1186:
        /*0078*/ 	.word	index@(.nv.constant0._ZN2at6native29vectorized_elementwise_kernelILi4ENS0_13AUnaryFunctorIbbbNS0_15binary_internal10MulFunctorIbEEEESt5arrayIPcLm2EEEEviT0_T1_)
        /*007c*/ 	.short	0x0380
        /*007e*/ 	.short	0x0018


	//----- nvinfo : EIATTR_SW_WAR
	.align		4
.L_1187:
        /*0080*/ 	.byte	0x04, 0x36
        /*0082*/ 	.short	(.L_1189 - .L_1188)
.L_1188:
        /*0084*/ 	.word	0x00000008
.L_1189:


//--------------------- .nv.info._ZN2at6native29vectorized_elementwise_kernelILi8ENS0_13AUnaryFunctorIbbbNS0_15binary_internal10MulFunctorIbEEEESt5arrayIPcLm2EEEEviT0_T1_ --------------------------
	.section	.nv.info._ZN2at6native29vectorized_elementwise_kernelILi8ENS0_13AUnaryFunctorIbbbNS0_15binary_internal10MulFunctorIbEEEESt5arrayIPcLm2EEEEviT0_T1_,"",@"SHT_CUDA_INFO"
	.sectionflags	@""
	.align	4


	//----- nvinfo : EIATTR_CUDA_API_VERSION
	.align		4
        /*0000*/ 	.byte	0x04, 0x37
        /*0002*/ 	.short	(.L_1191 - .L_1190)
.L_1190:
        /*0004*/ 	.word	0x00000082


	//----- nvinfo : EIATTR_KPARAM_INFO
	.align		4
.L_1191:
        /*0008*/ 	.byte	0x04, 0x17
        /*000a*/ 	.short	(.L_1193 - .L_1192)
.L_1192:
        /*000c*/ 	.word	0x00000000
        /*0010*/ 	.short	0x0002
        /*0012*/ 	.short	0x0008
        /*0014*/ 	.byte	0x00, 0xf0, 0x41, 0x00


	//----- nvinfo : EIATTR_KPARAM_INFO
	.align		4
.L_1193:
        /*0018*/ 	.byte	0x04, 0x17
        /*001a*/ 	.short	(.L_1195 - .L_1194)
.L_1194:
        /*001c*/ 	.word	0x00000000
        /*0020*/ 	.short	0x0001
        /*0022*/ 	.short	0x0004
        /*0024*/ 	.byte	0x00, 0xf0, 0x09, 0x00


	//----- nvinfo : EIATTR_KPARAM_INFO
	.align		4
.L_1195:
        /*0028*/ 	.byte	0x04, 0x17
        /*002a*/ 	.short	(.L_1197 - .L_1196)
.L_1196:
        /*002c*/ 	.word	0x00000000
        /*0030*/ 	.short	0x0000
        /*0032*/ 	.short	0x0000
        /*0034*/ 	.byte	0x00, 0xf0, 0x11, 0x00


	//----- nvinfo : EIATTR_SPARSE_MMA_MASK
	.align		4
.L_1197:
        /*0038*/ 	.byte	0x03, 0x50
        /*003a*/ 	.short	0x0000


	//----- nvinfo : EIATTR_MAXREG_COUNT
	.align		4
        /*003c*/ 	.byte	0x03, 0x1b
        /*003e*/ 	.short	0x00ff


	//----- nvinfo : EIATTR_MERCURY_ISA_VERSION
	.align		4
        /*0040*/ 	.byte	0x03, 0x5f
        /*0042*/ 	.short	0x0101


	//----- nvinfo : EIATTR_VRC_CTA_INIT_COUNT
	.align		4
        /*0044*/ 	.byte	0x02, 0x4a
	.zero		1
	.zero		1


	//----- nvinfo : EIATTR_EXIT_INSTR_OFFSETS
	.align		4
        /*0048*/ 	.byte	0x04, 0x1c
        /*004a*/ 	.short	(.L_1199 - .L_1198)


	//   ....[0]....
.L_1198:
        /*004c*/ 	.word	0x000009e0


	//   ....[1]....
        /*0050*/ 	.word	0x00000a40


	//   ....[2]....
        /*0054*/ 	.word	0x00000d30


	//----- nvinfo : EIATTR_MAX_THREADS
	.align		4
.L_1199:
        /*0058*/ 	.byte	0x04, 0x05
        /*005a*/ 	.short	(.L_1201 - .L_1200)
.L_1200:
        /*005c*/ 	.word	0x00000080
        /*0060*/ 	.word	0x00000001
        /*0064*/ 	.word	0x00000001


	//----- nvinfo : EIATTR_CRS_STACK_SIZE
	.align		4
.L_1201:
        /*0068*/ 	.byte	0x04, 0x1e
        /*006a*/ 	.short	(.L_1203 - .L_1202)
.L_1202:
        /*006c*/ 	.word	0x00000000


	//----- nvinfo : EIATTR_CBANK_PARAM_SIZE
	.align		4
.L_1203:
        /*0070*/ 	.byte	0x03, 0x19
        /*0072*/ 	.short	0x0018


	//----- nvinfo : EIATTR_PARAM_CBANK
	.align		4
        /*0074*/ 	.byte	0x04, 0x0a
        /*0076*/ 	.short	(.L_1205 - .L_1204)
	.align		4
.L_1204:
        /*0078*/ 	.word	index@(.nv.constant0._ZN2at6native29vectorized_elementwise_kernelILi8ENS0_13AUnaryFunctorIbbbNS0_15binary_internal10MulFunctorIbEEEESt5arrayIPcLm2EEEEviT0_T1_)
        /*007c*/ 	.short	0x0380
        /*007e*/ 	.short	0x0018


	//----- nvinfo : EIATTR_SW_WAR
	.align		4
.L_1205:
        /*0080*/ 	.byte	0x04, 0x36
        /*0082*/ 	.short	(.L_1207 - .L_1206)
.L_1206:
        /*0084*/ 	.word	0x00000008
.L_1207:


//--------------------- .nv.info._ZN2at6native18elementwise_kernelILi128ELi4EZNS0_15gpu_kernel_implINS0_13BinaryFunctorIbbbNS0_15binary_internal10MulFunctorIbEEEEEEvRNS_18TensorIteratorBaseERKT_EUliE_EEviT1_ --------------------------
	.section	.nv.info._ZN2at6native18elementwise_kernelILi128ELi4EZNS0_15gpu_kernel_implINS0_13BinaryFunctorIbbbNS0_15binary_internal10MulFunctorIbEEEEEEvRNS_18TensorIteratorBaseERKT_EUliE_EEviT1_,"",@"SHT_CUDA_INFO"
	.sectionflags	@""
	.align	4


	//----- nvinfo : EIATTR_CUDA_API_VERSION
	.align		4
        /*0000*/ 	.byte	0x04, 0x37
        /*0002*/ 	.short	(.L_1209 - .L_1208)
.L_1208:
        /*0004*/ 	.word	0x00000082


	//----- nvinfo : EIATTR_KPARAM_INFO
	.align		4
.L_1209:
        /*0008*/ 	.byte	0x04, 0x17
        /*000a*/ 	.short	(.L_1211 - .L_1210)
.L_1210:
        /*000c*/ 	.word	0x00000000
        /*0010*/ 	.short	0x0001
        /*0012*/ 	.short	0x0008
        /*0014*/ 	.byte	0x00, 0xf0, 0x21, 0x0a


	//----- nvinfo : EIATTR_KPARAM_INFO
	.align		4
.L_1211:
        /*0018*/ 	.byte	0x04, 0x17
        /*001a*/ 	.short	(.L_1213 - .L_1212)
.L_1212:
        /*001c*/ 	.word	0x00000000
        /*0020*/ 	.short	0x0000
        /*0022*/ 	.short	0x0000
        /*0024*/ 	.byte	0x00, 0xf0, 0x11, 0x00


	//----- nvinfo : EIATTR_SPARSE_MMA_MASK
	.align		4
.L_1213:
        /*0028*/ 	.byte	0x03, 0x50
        /*002a*/ 	.short	0x0000


	//----- nvinfo : EIATTR_MAXREG_COUNT
	.align		4
        /*002c*/ 	.byte	0x03, 0x1b
        /*002e*/ 	.short	0x0080


	//----- nvinfo : EIATTR_EXTERNS
	.align		4
        /*0030*/ 	.byte	0x04, 0x0f
        /*0032*/ 	.short	(.L_1215 - .L_1214)


	//   ....[0]....
	.align		4
.L_1214:
        /*0034*/ 	.word	index@(__assertfail)


	//----- nvinfo : EIATTR_MERCURY_ISA_VERSION
	.align		4
.L_1215:
        /*0038*/ 	.byte	0x03, 0x5f
        /*003a*/ 	.short	0x0101


	//----- nvinfo : EIATTR_VRC_CTA_INIT_COUNT
	.align		4
        /*003c*/ 	.byte	0x02, 0x4a
	.zero		1
	.zero		1


	//----- nvinfo : EIATTR_SYSCALL_OFFSETS
	.align		4
        /*0040*/ 	.byte	0x04, 0x46
        /*0042*/ 	.short	(.L_1217 - .L_1216)


	//   ....[0]....
.L_1216:
        /*0044*/ 	.word	0x000021b0


	//   ....[1]....
        /*0048*/ 	.word	0x00002c10


	//   ....[2]....
        /*004c*/ 	.word	0x000038f0


	//   ....[3]....
        /*0050*/ 	.word	0x00005b90


	//   ....[4]....
        /*0054*/ 	.word	0x000065e0


	//   ....[5]....
        /*0058*/ 	.word	0x00007190


	//   ....[6]....
        /*005c*/ 	.word	0x00009520


	//   ....[7]....
        /*0060*/ 	.word	0x00009f70


	//   ....[8]....
        /*0064*/ 	.word	0x0000ab20


	//   ....[9]....
        /*0068*/ 	.word	0x0000ced0


	//   ....[10]....
        /*006c*/ 	.word	0x0000d920


	//   ....[11]....
        /*0070*/ 	.word	0x0000e490


	//----- nvinfo : EIATTR_EXIT_INSTR_OFFSETS
	.align		4
.L_1217:
        /*0074*/ 	.byte	0x04, 0x1c
        /*0076*/ 	.short	(.L_1219 - .L_1218)


	//   ....[0]....
.L_1218:
        /*0078*/ 	.word	0x0000adb0


	//   ....[1]....
        /*007c*/ 	.word	0x0000dab0


	//   ....[2]....
        /*0080*/ 	.word	0x0000dad0


	//   ....[3]....
        /*0084*/ 	.word	0x0000db60


	//   ....[4]....
        /*0088*/ 	.word	0x0000db80


	//   ....[5]....
        /*008c*/ 	.word	0x0000dba0


	//   ....[6]....
        /*0090*/ 	.word	0x0000dc30


	//   ....[7]....
        /*0094*/ 	.word	0x0000dc70


	//   ....[8]....
        /*0098*/ 	.word	0x0000dd10


	//   ....[9]....
        /*009c*/ 	.word	0x0000dd60


	//   ....[10]....
        /*00a0*/ 	.word	0x0000dd90


	//   ....[11]....
        /*00a4*/ 	.word	0x0000de50


	//   ....[12]....
        /*00a8*/ 	.word	0x0000df90


	//   ....[13]....
        /*00ac*/ 	.word	0x0000e0d0


	//   ....[14]....
        /*00b0*/ 	.word	0x0000e220


	//   ....[15]....
        /*00b4*/ 	.word	0x0000e250


	//   ....[16]....
        /*00b8*/ 	.word	0x0000e270


	//   ....[17]....
        /*00bc*/ 	.word	0x0000e2f0


	//   ....[18]....
        /*00c0*/ 	.word	0x0000e330


	//   ....[19]....
        /*00c4*/ 	.word	0x0000e4a0


	//   ....[20]....
        /*00c8*/ 	.word	0x0000e580


	//   ....[21]....
        /*00cc*/ 	.word	0x0000e620


	//   ....[22]....
        /*00d0*/ 	.word	0x0000e650


	//   ....[23]....
        /*00d4*/ 	.word	0x0000e6a0


	//   ....[24]....
        /*00d8*/ 	.word	0x0000e6e0


	//----- nvinfo : EIATTR_MAX_THREADS
	.align		4
.L_1219:
        /*00dc*/ 	.byte	0x04, 0x05
        /*00de*/ 	.short	(.L_1221 - .L_1220)
.L_1220:
        /*00e0*/ 	.word	0x00000080
        /*00e4*/ 	.word	0x00000001
        /*00e8*/ 	.word	0x00000001


	//----- nvinfo : EIATTR_CRS_STACK_SIZE
	.align		4
.L_1221:
        /*00ec*/ 	.byte	0x04, 0x1e
        /*00ee*/ 	.short	(.L_1223 - .L_1222)
.L_1222:
        /*00f0*/ 	.word	0x00000000


	//----- nvinfo : EIATTR_CBANK_PARAM_SIZE
	.align		4
.L_1223:
        /*00f4*/ 	.byte	0x03, 0x19
        /*00f6*/ 	.short	0x0290


	//----- nvinfo : EIATTR_PARAM_CBANK
	.align		4
        /*00f8*/ 	.byte	0x04, 0x0a
        /*00fa*/ 	.short	(.L_1225 - .L_1224)
	.align		4
.L_1224:
        /*00fc*/ 	.word	index@(.nv.constant0._ZN2at6native18elementwise_kernelILi128ELi4EZNS0_15gpu_kernel_implINS0_13BinaryFunctorIbbbNS0_15binary_internal10MulFunctorIbEEEEEEvRNS_18TensorIteratorBaseERKT_EUliE_EEviT1_)
        /*0100*/ 	.short	0x0380
        /*0102*/ 	.short	0x0290


	//----- nvinfo : EIATTR_SW_WAR
	.align		4
.L_1225:
        /*0104*/ 	.byte	0x04, 0x36
        /*0106*/ 	.short	(.L_1227 - .L_1226)
.L_1226:
        /*0108*/ 	.word	0x00000008
.L_1227:


//--------------------- .nv.info._ZN2at6native27unrolled_elementwise_kernelINS0_13BinaryFunctorIbbbNS0_15binary_internal10MulFunctorIbEEEESt5arrayIPcLm3EELi4E23TrivialOffsetCalculatorILi2EjESA_ILi1EjENS0_6memory12LoadWithCastILi2EEENSD_13StoreWithCastILi1EEEEEviT_T0_T2_T3_T4_T5_ --------------------------
	.section	.nv.info._ZN2at6native27unrolled_elementwise_kernelINS0_13BinaryFunctorIbbbNS0_15binary_internal10MulFunctorIbEEEESt5arrayIPcLm3EELi4E23TrivialOffsetCalculatorILi2EjESA_ILi1EjENS0_6memory12LoadWithCastILi2EEENSD_13StoreWithCastILi1EEEEEviT_T0_T2_T3_T4_T5_,"",@"SHT_CUDA_INFO"
	.sectionflags	@""
	.align	4


	//----- nvinfo : EIATTR_CUDA_API_VERSION
	.align		4
        /*0000*/ 	.byte	0x04, 0x37
        /*0002*/ 	.short	(.L_1229 - .L_1228)
.L_1228:
        /*0004*/ 	.word	0x00000082


	//----- nvinfo : EIATTR_KPARAM_INFO
	.align		4
.L_1229:
        /*0008*/ 	.byte	0x04, 0x17
        /*000a*/ 	.short	(.L_1231 - .L_1230)
.L_1230:
        /*000c*/ 	.word	0x00000000
        /*0010*/ 	.short	0x0006
        /*0012*/ 	.short	0x0030
        /*0014*/ 	.byte	0x00, 0xf0, 0x21, 0x00


	//----- nvinfo : EIATTR_KPARAM_INFO
	.align		4
.L_1231:
        /*0018*/ 	.byte	0x04, 0x17
        /*001a*/ 	.short	(.L_1233 - .L_1232)
.L_1232:
        /*001c*/ 	.word	0x00000000
        /*0020*/ 	.short	0x0005
        /*0022*/ 	.short	0x0024
        /*0024*/ 	.byte	0x00, 0xf0, 0x31, 0x00


	//----- nvinfo : EIATTR_KPARAM_INFO
	.align		4
.L_1233:
        /*0028*/ 	.byte	0x04, 0x17
        /*002a*/ 	.short	(.L_1235 - .L_1234)
.L_1234:
        /*002c*/ 	.word	0x00000000
        /*0030*/ 	.short	0x0004
        /*0032*/ 	.short	0x0021
        /*0034*/ 	.byte	0x00, 0xf0, 0x05, 0x00


	//----- nvinfo : EIATTR_KPARAM_INFO
	.align		4
.L_1235:
        /*0038*/ 	.byte	0x04, 0x17
        /*003a*/ 	.short	(.L_1237 - .L_1236)
.L_1236:
        /*003c*/ 	.word	0x00000000
        /*0040*/ 	.short	0x0003
        /*0042*/ 	.short	0x0020
        /*0044*/ 	.byte	0x00, 0xf0, 0x05, 0x00


	//----- nvinfo : EIATTR_KPARAM_INFO
	.align		4
.L_1237:
        /*0048*/ 	.byte	0x04, 0x17
        /*004a*/ 	.short	(.L_1239 - .L_1238)
.L_1238:
        /*004c*/ 	.word	0x00000000
        /*0050*/ 	.short	0x0002
        /*0052*/ 	.short	0x0008
        /*0054*/ 	.byte	0x00, 0xf0, 0x61, 0x00


	//----- nvinfo : EIATTR_KPARAM_INFO
	.align		4
.L_1239:
        /*0058*/ 	.byte	0x04, 0x17
        /*005a*/ 	.short	(.L_1241 - .L_1240)
.L_1240:
        /*005c*/ 	.word	0x00000000
        /*0060*/ 	.short	0x0001
        /*0062*/ 	.short	0x0004
        /*0064*/ 	.byte	0x00, 0xf0, 0x05, 0x00


	//----- nvinfo : EIATTR_KPARAM_INFO
	.align		4
.L_1241:
        /*0068*/ 	.byte	0x04, 0x17
        /*006a*/ 	.short	(.L_1243 - .L_1242)
.L_1242:
        /*006c*/ 	.word	0x00000000
        /*0070*/ 	.short	0x0000
        /*0072*/ 	.short	0x0000
        /*0074*/ 	.byte	0x00, 0xf0, 0x11, 0x00


	//----- nvinfo : EIATTR_SPARSE_MMA_MASK
	.align		4
.L_1243:
        /*0078*/ 	.byte	0x03, 0x50
        /*007a*/ 	.short	0x0000


	//----- nvinfo : EIATTR_MAXREG_COUNT
	.align		4
        /*007c*/ 	.byte	0x03, 0x1b
        /*007e*/ 	.short	0x00ff


	//----- nvinfo : EIATTR_EXTERNS
	.align		4
        /*0080*/ 	.byte	0x04, 0x0f
        /*0082*/ 	.short	(.L_1245 - .L_1244)


	//   ....[0]....
	.align		4
.L_1244:
        /*0084*/ 	.word	index@(__assertfail)


	//----- nvinfo : EIATTR_MERCURY_ISA_VERSION
	.align		4
.L_1245:
        /*0088*/ 	.byte	0x03, 0x5f
        /*008a*/ 	.short	0x0101


	//----- nvinfo : EIATTR_VRC_CTA_INIT_COUNT
	.align		4
        /*008c*/ 	.byte	0x02, 0x4a
	.zero		1
	.zero		1


	//----- nvinfo : EIATTR_SYSCALL_OFFSETS
	.align		4
        /*0090*/ 	.byte	0x04, 0x46
        /*0092*/ 	.short	(.L_1247 - .L_1246)


	//   ....[0]....
.L_1246:
        /*0094*/ 	.word	0x00000b90


	//   ....[1]....
        /*0098*/ 	.word	0x00001610


	//   ....[2]....
        /*009c*/ 	.word	0x00002270


	//   ....[3]....
        /*00a0*/ 	.word	0x00002ce0


	//   ....[4]....
        /*00a4*/ 	.word	0x00003910


	//   ....[5]....
        /*00a8*/ 	.word	0x00004390


	//   ....[6]....
        /*00ac*/ 	.word	0x00004fb0


	//   ....[7]....
        /*00b0*/ 	.word	0x00005a30


	//   ....[8]....
        /*00b4*/ 	.word	0x00006800


	//   ....[9]....
        /*00b8*/ 	.word	0x000074c0


	//   ....[10]....
        /*00bc*/ 	.word	0x00008280


	//   ....[11]....
        /*00c0*/ 	.word	0x00009010


	//----- nvinfo : EIATTR_EXIT_INSTR_OFFSETS
	.align		4
.L_1247:
        /*00c4*/ 	.byte	0x04, 0x1c
        /*00c6*/ 	.short	(.L_1249 - .L_1248)


	//   ....[0]....
.L_1248:
        /*00c8*/ 	.word	0x00008500


	//   ....[1]....
        /*00cc*/ 	.word	0x00008630


	//   ....[2]....
        /*00d0*/ 	.word	0x00008650


	//   ....[3]....
        /*00d4*/ 	.word	0x000086e0


	//   ....[4]....
        /*00d8*/ 	.word	0x00008700


	//   ....[5]....
        /*00dc*/ 	.word	0x00008720


	//   ....[6]....
        /*00e0*/ 	.word	0x000087b0


	//   ....[7]....
        /*00e4*/ 	.word	0x000087f0


	//   ....[8]....
        /*00e8*/ 	.word	0x00008890


	//   ....[9]....
        /*00ec*/ 	.word	0x000088e0


	//   ....[10]....
        /*00f0*/ 	.word	0x00008910


	//   ....[11]....
        /*00f4*/ 	.word	0x000089d0


	//   ....[12]....
        /*00f8*/ 	.word	0x00008b10


	//   ....[13]....
        /*00fc*/ 	.word	0x00008c50


	//   ....[14]....
        /*0100*/ 	.word	0x00008da0


	//   ....[15]....
        /*0104*/ 	.word	0x00008dd0


	//   ....[16]....
        /*0108*/ 	.word	0x00008df0


	//   ....[17]....
        /*010c*/ 	.word	0x00008e70


	//   ....[18]....
        /*0110*/ 	.word	0x00008eb0


	//   ....[19]....
        /*0114*/ 	.word	0x00009020


	//   ....[20]....
        /*0118*/ 	.word	0x00009100


	//   ....[21]....
        /*011c*/ 	.word	0x000091a0


	//   ....[22]....
        /*0120*/ 	.word	0x000091d0


	//   ....[23]....
        /*0124*/ 	.word	0x00009220


	//   ....[24]....
        /*0128*/ 	.word	0x00009260


	//----- nvinfo : EIATTR_MAX_THREADS
	.align		4
.L_1249:
        /*012c*/ 	.byte	0x04, 0x05
        /*012e*/ 	.short	(.L_1251 - .L_1250)
.L_1250:
        /*0130*/ 	.word	0x00000080
        /*0134*/ 	.word	0x00000001
        /*0138*/ 	.word	0x00000001


	//----- nvinfo : EIATTR_CRS_STACK_SIZE
	.align		4
.L_1251:
        /*013c*/ 	.byte	0x04, 0x1e
        /*013e*/ 	.short	(.L_1253 - .L_1252)
.L_1252:
        /*0140*/ 	.word	0x00000000


	//----- nvinfo : EIATTR_CBANK_PARAM_SIZE
	.align		4
.L_1253:
        /*0144*/ 	.byte	0x03, 0x19
        /*0146*/ 	.short	0x0038


	//----- nvinfo : EIATTR_PARAM_CBANK
	.align		4
        /*0148*/ 	.byte	0x04, 0x0a
        /*014a*/ 	.short	(.L_1255 - .L_1254)
	.align		4
.L_1254:
        /*014c*/ 	.word	index@(.nv.constant0._ZN2at6native27unrolled_elementwise_kernelINS0_13BinaryFunctorIbbbNS0_15binary_internal10MulFunctorIbEEEESt5arrayIPcLm3EELi4E23TrivialOffsetCalculatorILi2EjESA_ILi1EjENS0_6memory12LoadWithCastILi2EEENSD_13StoreWithCastILi1EEEEEviT_T0_T2_T3_T4_T5_)
        /*0150*/ 	.short	0x0380
        /*0152*/ 	.short	0x0038


	//----- nvinfo : EIATTR_SW_WAR
	.align		4
.L_1255:
        /*0154*/ 	.byte	0x04, 0x36
        /*0156*/ 	.short	(.L_1257 - .L_1256)
.L_1256:
        /*0158*/ 	.word	0x00000008
.L_1257:


//--------------------- .nv.info._ZN2at6native18elementwise_kernelILi128ELi4EZNS0_22gpu_kernel_impl_nocastINS0_13BinaryFunctorIbbbNS0_15binary_internal10MulFunctorIbEEEEEEvRNS_18TensorIteratorBaseERKT_EUliE_EEviT1_ --------------------------
	.section	.nv.info._ZN2at6native18elementwise_kernelILi128ELi4EZNS0_22gpu_kernel_impl_nocastINS0_13BinaryFunctorIbbbNS0_15binary_internal10MulFunctorIbEEEEEEvRNS_18TensorIteratorBaseERKT_EUliE_EEviT1_,"",@"SHT_CUDA_INFO"
	.sectionflags	@""
	.align	4


	//----- nvinfo : EIATTR_CUDA_API_VERSION
	.align		4
        /*0000*/ 	.byte	0x04, 0x37
        /*0002*/ 	.short	(.L_1259 - .L_1258)
.L_1258:
        /*0004*/ 	.word	0x00000082


	//----- nvinfo : EIATTR_KPARAM_INFO
	.align		4
.L_1259:
        /*0008*/ 	.byte	0x04, 0x17
        /*000a*/ 	.short	(.L_1261 - .L_1260)
.L_1260:
        /*000c*/ 	.word	0x00000000
        /*0010*/ 	.short	0x0001
        /*0012*/ 	.short	0x0008
        /*0014*/ 	.byte	0x00, 0xf0, 0x21, 0x0a


	//----- nvinfo : EIATTR_KPARAM_INFO
	.align		4
.L_1261:
        /*0018*/ 	.byte	0x04, 0x17
        /*001a*/ 	.short	(.L_1263 - .L_1262)
.L_1262:
        /*001c*/ 	.word	0x00000000
        /*0020*/ 	.short	0x0000
        /*0022*/ 	.short	0x0000
        /*0024*/ 	.byte	0x00, 0xf0, 0x11, 0x00


	//----- nvinfo : EIATTR_SPARSE_MMA_MASK
	.align		4
.L_1263:
        /*0028*/ 	.byte	0x03, 0x50
        /*002a*/ 	.short	0x0000


	//----- nvinfo : EIATTR_MAXREG_COUNT
	.align		4
        /*002c*/ 	.byte	0x03, 0x1b
        /*002e*/ 	.short	0x0080


	//----- nvinfo : EIATTR_MERCURY_ISA_VERSION
	.align		4
        /*0030*/ 	.byte	0x03, 0x5f
        /*0032*/ 	.short	0x0101


	//----- nvinfo : EIATTR_VRC_CTA_INIT_COUNT
	.align		4
        /*0034*/ 	.byte	0x02, 0x4a
	.zero		1
	.zero		1


	//----- nvinfo : EIATTR_EXIT_INSTR_OFFSETS
	.align		4
        /*0038*/ 	.byte	0x04, 0x1c
        /*003a*/ 	.short	(.L_1265 - .L_1264)


	//   ....[0]....
.L_1264:
        /*003c*/ 	.word	0x00000360


	//   ....[1]....
        /*0040*/ 	.word	0x00000400


	//   ....[2]....
        /*0044*/ 	.word	0x00004940


	//   ....[3]....
        /*0048*/ 	.word	0x00005ff0


	//----- nvinfo : EIATTR_MAX_THREADS
	.align		4
.L_1265:
        /*004c*/ 	.byte	0x04, 0x05
        /*004e*/ 	.short	(.L_1267 - .L_1266)
.L_1266:
        /*0050*/ 	.word	0x00000080
        /*0054*/ 	.word	0x00000001
        /*0058*/ 	.word	0x00000001


	//----- nvinfo : EIATTR_CRS_STACK_SIZE
	.align		4
.L_1267:
        /*005c*/ 	.byte	0x04, 0x1e
        /*005e*/ 	.short	(.L_1269 - .L_1268)
.L_1268:
        /*0060*/ 	.word	0x00000000


	//----- nvinfo : EIATTR_CBANK_PARAM_SIZE
	.align		4
.L_1269:
        /*0064*/ 	.byte	0x03, 0x19
        /*0066*/ 	.short	0x0290


	//----- nvinfo : EIATTR_PARAM_CBANK
	.align		4
        /*0068*/ 	.byte	0x04, 0x0a
        /*006a*/ 	.short	(.L_1271 - .L_1270)
	.align		4
.L_1270:
        /*006c*/ 	.word	index@(.nv.constant0._ZN2at6native18elementwise_kernelILi128ELi4EZNS0_22gpu_kernel_impl_nocastINS0_13BinaryFunctorIbbbNS0_15binary_internal10MulFunctorIbEEEEEEvRNS_18TensorIteratorBaseERKT_EUliE_EEviT1_)
        /*0070*/ 	.short	0x0380
        /*0072*/ 	.short	0x0290


	//----- nvinfo : EIATTR_SW_WAR
	.align		4
.L_1271:
        /*0074*/ 	.byte	0x04, 0x36
        /*0076*/ 	.short	(.L_1273 - .L_1272)
.L_1272:
        /*0078*/ 	.word	0x00000008
.L_1273:


//--------------------- .nv.info._ZN2at6native27unrolled_elementwise_kernelINS0_13BinaryFunctorIbbbNS0_15binary_internal10MulFunctorIbEEEESt5arrayIPcLm3EELi4E23TrivialOffsetCalculatorILi2EjESA_ILi1EjENS0_6memory15LoadWithoutCastENSD_16StoreWithoutCastEEEviT_T0_T2_T3_T4_T5_ --------------------------
	.section	.nv.info._ZN2at6native27unrolled_elementwise_kernelINS0_13BinaryFunctorIbbbNS0_15binary_internal10MulFunctorIbEEEESt5arrayIPcLm3EELi4E23TrivialOffsetCalculatorILi2EjESA_ILi1EjENS0_6memory15LoadWithoutCastENSD_16StoreWithoutCastEEEviT_T0_T2_T3_T4_T5_,"",@"SHT_CUDA_INFO"
	.sectionflags	@""
	.align	4


	//----- nvinfo : EIATTR_CUDA_API_VERSION
	.align		4
        /*0000*/ 	.byte	0x04, 0x37
        /*0002*/ 	.short	(.L_1275 - .L_1274)
.L_1274:
        /*0004*/ 	.word	0x00000082


	//----- nvinfo : EIATTR_KPARAM_INFO
	.align		4
.L_1275:
        /*0008*/ 	.byte	0x04, 0x17
        /*000a*/ 	.short	(.L_1277 - .L_1276)
.L_1276:
        /*000c*/ 	.word	0x00000000
        /*0010*/ 	.short	0x0006
        /*0012*/ 	.short	0x0023
        /*0014*/ 	.byte	0x00, 0xf0, 0x05, 0x00


	//----- nvinfo : EIATTR_KPARAM_INFO
	.align		4
.L_1277:
        /*0018*/ 	.byte	0x04, 0x17
        /*001a*/ 	.short	(.L_1279 - .L_1278)
.L_1278:
        /*001c*/ 	.word	0x00000000
        /*0020*/ 	.short	0x0005
        /*0022*/ 	.short	0x0022
        /*0024*/ 	.byte	0x00, 0xf0, 0x05, 0x00


	//----- nvinfo : EIATTR_KPARAM_INFO
	.align		4
.L_1279:
        /*0028*/ 	.byte	0x04, 0x17
        /*002a*/ 	.short	(.L_1281 - .L_1280)
.L_1280:
        /*002c*/ 	.word	0x00000000
        /*0030*/ 	.short	0x0004
        /*0032*/ 	.short	0x0021
        /*0034*/ 	.byte	0x00, 0xf0, 0x05, 0x00


	//----- nvinfo : EIATTR_KPARAM_INFO
	.align		4
.L_1281:
        /*0038*/ 	.byte	0x04, 0x17
        /*003a*/ 	.short	(.L_1283 - .L_1282)
.L_1282:
        /*003c*/ 	.word	0x00000000
        /*0040*/ 	.short	0x0003
        /*0042*/ 	.short	0x0020
        /*0044*/ 	.byte	0x00, 0xf0, 0x05, 0x00


	//----- nvinfo : EIATTR_KPARAM_INFO
	.align		4
.L_1283:
        /*0048*/ 	.byte	0x04, 0x17
        /*004a*/ 	.short	(.L_1285 - .L_1284)
.L_1284:
        /*004c*/ 	.word	0x00000000
        /*0050*/ 	.short	0x0002
        /*0052*/ 	.short	0x0008
        /*0054*/ 	.byte	0x00, 0xf0, 0x61, 0x00


	//----- nvinfo : EIATTR_KPARAM_INFO
	.align		4
.L_1285:
        /*0058*/ 	.byte	0x04, 0x17
        /*005a*/ 	.short	(.L_1287 - .L_1286)
.L_1286:
        /*005c*/ 	.word	0x00000000
        /*0060*/ 	.short	0x0001
        /*0062*/ 	.short	0x0004
        /*0064*/ 	.byte	0x00, 0xf0, 0x05, 0x00


	//----- nvinfo : EIATTR_KPARAM_INFO
	.align		4
.L_1287:
        /*0068*/ 	.byte	0x04, 0x17
        /*006a*/ 	.short	(.L_1289 - .L_1288)
.L_1288:
        /*006c*/ 	.word	0x00000000
        /*0070*/ 	.short	0x0000
        /*0072*/ 	.short	0x0000
        /*0074*/ 	.byte	0x00, 0xf0, 0x11, 0x00


	//----- nvinfo : EIATTR_SPARSE_MMA_MASK
	.align		4
.L_1289:
        /*0078*/ 	.byte	0x03, 0x50
        /*007a*/ 	.short	0x0000


	//----- nvinfo : EIATTR_MAXREG_COUNT
	.align		4
        /*007c*/ 	.byte	0x03, 0x1b
        /*007e*/ 	.short	0x00ff


	//----- nvinfo : EIATTR_MERCURY_ISA_VERSION
	.align		4
        /*0080*/ 	.byte	0x03, 0x5f
        /*0082*/ 	.short	0x0101


	//----- nvinfo : EIATTR_VRC_CTA_INIT_COUNT
	.align		4
        /*0084*/ 	.byte	0x02, 0x4a
	.zero		1
	.zero		1


	//----- nvinfo : EIATTR_EXIT_INSTR_OFFSETS
	.align		4
        /*0088*/ 	.byte	0x04, 0x1c
        /*008a*/ 	.short	(.L_1291 - .L_1290)


	//   ....[0]....
.L_1290:
        /*008c*/ 	.word	0x00000600


	//   ....[1]....
        /*0090*/ 	.word	0x00000660


	//----- nvinfo : EIATTR_MAX_THREADS
	.align		4
.L_1291:
        /*0094*/ 	.byte	0x04, 0x05
        /*0096*/ 	.short	(.L_1293 - .L_1292)
.L_1292:
        /*0098*/ 	.word	0x00000080
        /*009c*/ 	.word	0x00000001
        /*00a0*/ 	.word	0x00000001


	//----- nvinfo : EIATTR_CRS_STACK_SIZE
	.align		4
.L_1293:
        /*00a4*/ 	.byte	0x04, 0x1e
        /*00a6*/ 	.short	(.L_1295 - .L_1294)
.L_1294:
        /*00a8*/ 	.word	0x00000000


	//----- nvinfo : EIATTR_CBANK_PARAM_SIZE
	.align		4
.L_1295:
        /*00ac*/ 	.byte	0x03, 0x19
        /*00ae*/ 	.short	0x0024


	//----- nvinfo : EIATTR_PARAM_CBANK
	.align		4
        /*00b0*/ 	.byte	0x04, 0x0a
        /*00b2*/ 	.short	(.L_1297 - .L_1296)
	.align		4
.L_1296:
        /*00b4*/ 	.word	index@(.nv.constant0._ZN2at6native27unrolled_elementwise_kernelINS0_13BinaryFunctorIbbbNS0_15binary_internal10MulFunctorIbEEEESt5arrayIPcLm3EELi4E23TrivialOffsetCalculatorILi2EjESA_ILi1EjENS0_6memory15LoadWithoutCastENSD_16StoreWithoutCastEEEviT_T0_T2_T3_T4_T5_)
        /*00b8*/ 	.short	0x0380
        /*00ba*/ 	.short	0x0024


	//----- nvinfo : EIATTR_SW_WAR
	.align		4
.L_1297:
        /*00bc*/ 	.byte	0x04, 0x36
        /*00be*/ 	.short	(.L_1299 - .L_1298)
.L_1298:
        /*00c0*/ 	.word	0x00000008
.L_1299:


//--------------------- .nv.info._ZN2at6native29vectorized_elementwise_kernelILi2ENS0_13BinaryFunctorIbbbNS0_15binary_internal10MulFunctorIbEEEESt5arrayIPcLm3EEEEviT0_T1_ --------------------------
	.section	.nv.info._ZN2at6native29vectorized_elementwise_kernelILi2ENS0_13BinaryFunctorIbbbNS0_15binary_internal10MulFunctorIbEEEESt5arrayIPcLm3EEEEviT0_T1_,"",@"SHT_CUDA_INFO"
	.sectionflags	@""
	.align	4


	//----- nvinfo : EIATTR_CUDA_API_VERSION
	.align		4
        /*0000*/ 	.byte	0x04, 0x37
        /*0002*/ 	.short	(.L_1301 - .L_1300)
.L_1300:
        /*0004*/ 	.word	0x00000082


	//----- nvinfo : EIATTR_KPARAM_INFO
	.align		4
.L_1301:
        /*0008*/ 	.byte	0x04, 0x17
        /*000a*/ 	.short	(.L_1303 - .L_1302)
.L_1302:
        /*000c*/ 	.word	0x00000000
        /*0010*/ 	.short	0x0002
        /*0012*/ 	.short	0x0008
        /*0014*/ 	.byte	0x00, 0xf0, 0x61, 0x00


	//----- nvinfo : EIATTR_KPARAM_INFO
	.align		4
.L_1303:
        /*0018*/ 	.byte	0x04, 0x17
        /*001a*/ 	.short	(.L_1305 - .L_1304)
.L_1304:
        /*001c*/ 	.word	0x00000000
        /*0020*/ 	.short	0x0001
        /*0022*/ 	.short	0x0004
        /*0024*/ 	.byte	0x00, 0xf0, 0x05, 0x00


	//----- nvinfo : EIATTR_KPARAM_INFO
	.align		4
.L_1305:
        /*0028*/ 	.byte	0x04, 0x17
        /*002a*/ 	.short	(.L_1307 - .L_1306)
.L_1306:
        /*002c*/ 	.word	0x00000000
        /*0030*/ 	.short	0x0000
        /*0032*/ 	.short	0x0000
        /*0034*/ 	.byte	0x00, 0xf0, 0x11, 0x00


	//----- nvinfo : EIATTR_SPARSE_MMA_MASK
	.align		4
.L_1307:
        /*0038*/ 	.byte	0x03, 0x50
        /*003a*/ 	.short	0x0000


	//----- nvinfo : EIATTR_MAXREG_COUNT
	.align		4
        /*003c*/ 	.byte	0x03, 0x1b
        /*003e*/ 	.short	0x00ff


	//----- nvinfo : EIATTR_MERCURY_ISA_VERSION
	.align		4
        /*0040*/ 	.byte	0x03, 0x5f
        /*0042*/ 	.short	0x0101


	//----- nvinfo : EIATTR_VRC_CTA_INIT_COUNT
	.align		4
        /*0044*/ 	.byte	0x02, 0x4a
	.zero		1
	.zero		1


	//----- nvinfo : EIATTR_EXIT_INSTR_OFFSETS
	.align		4
        /*0048*/ 	.byte	0x04, 0x1c
        /*004a*/ 	.short	(.L_1309 - .L_1308)


	//   ....[0]....
.L_1308:
        /*004c*/ 	.word	0x00000c70


	//   ....[1]....
        /*0050*/ 	.word	0x00000cd0


	//   ....[2]....
        /*0054*/ 	.word	0x00001180


	//----- nvinfo : EIATTR_MAX_THREADS
	.align		4
.L_1309:
        /*0058*/ 	.byte	0x04, 0x05
        /*005a*/ 	.short	(.L_1311 - .L_1310)
.L_1310:
        /*005c*/ 	.word	0x00000080
        /*0060*/ 	.word	0x00000001
        /*0064*/ 	.word	0x00000001


	//----- nvinfo : EIATTR_CRS_STACK_SIZE
	.align		4
.L_1311:
        /*0068*/ 	.byte	0x04, 0x1e
        /*006a*/ 	.short	(.L_1313 - .L_1312)
.L_1312:
        /*006c*/ 	.word	0x00000000


	//----- nvinfo : EIATTR_CBANK_PARAM_SIZE
	.align		4
.L_1313:
        /*0070*/ 	.byte	0x03, 0x19
        /*0072*/ 	.short	0x0020


	//----- nvinfo : EIATTR_PARAM_CBANK
	.align		4
        /*0074*/ 	.byte	0x04, 0x0a
        /*0076*/ 	.short	(.L_1315 - .L_1314)
	.align		4
.L_1314:
        /*0078*/ 	.word	index@(.nv.constant0._ZN2at6native29vectorized_elementwise_kernelILi2ENS0_13BinaryFunctorIbbbNS0_15binary_internal10MulFunctorIbEEEESt5arrayIPcLm3EEEEviT0_T1_)
        /*007c*/ 	.short	0x0380
        /*007e*/ 	.short	0x0020


	//----- nvinfo : EIATTR_SW_WAR
	.align		4
.L_1315:
        /*0080*/ 	.byte	0x04, 0x36
        /*0082*/ 	.short	(.L_1317 - .L_1316)
.L_1316:
        /*0084*/ 	.word	0x00000008
.L_1317:


//--------------------- .nv.info._ZN2at6native29vectorized_elementwise_kernelILi4ENS0_13BinaryFunctorIbbbNS0_15binary_internal10MulFunctorIbEEEESt5arrayIPcLm3EEEEviT0_T1_ --------------------------
	.section	.nv.info._ZN2at6native29vectorized_elementwise_kernelILi4ENS0_13BinaryFunctorIbbbNS0_15binary_internal10MulFunctorIbEEEESt5arrayIPcLm3EEEEviT0_T1_,"",@"SHT_CUDA_INFO"
	.sectionflags	@""
	.align	4


	//----- nvinfo : EIATTR_CUDA_API_VERSION
	.align		4
        /*0000*/ 	.byte	0x04, 0x37
        /*0002*/ 	.short	(.L_1319 - .L_1318)
.L_1318:
        /*0004*/ 	.word	0x00000082


	//----- nvinfo : EIATTR_KPARAM_INFO
	.align		4
.L_1319:
        /*0008*/ 	.byte	0x04, 0x17
        /*000a*/ 	.short	(.L_1321 - .L_1320)
.L_1320:
        /*000c*/ 	.word	0x00000000
        /*0010*/ 	.short	0x0002
        /*0012*/ 	.short	0x0008
        /*0014*/ 	.byte	0x00, 0xf0, 0x61, 0x00


	//----- nvinfo : EIATTR_KPARAM_INFO
	.align		4
.L_1321:
        /*0018*/ 	.byte	0x04, 0x17
        /*001a*/ 	.short	(.L_1323 - .L_1322)
.L_1322:
        /*001c*/ 	.word	0x00000000
        /*0020*/ 	.short	0x0001
        /*0022*/ 	.short	0x0004
        /*0024*/ 	.byte	0x00, 0xf0, 0x05, 0x00


	//----- nvinfo : EIATTR_KPARAM_INFO
	.align		4
.L_1323:
        /*0028*/ 	.byte	0x04, 0x17
        /*002a*/ 	.short	(.L_1325 - .L_1324)
.L_1324:
        /*002c*/ 	.word	0x00000000
        /*0030*/ 	.short	0x0000
        /*0032*/ 	.short	0x0000
        /*0034*/ 	.byte	0x00, 0xf0, 0x11, 0x00


	//----- nvinfo : EIATTR_SPARSE_MMA_MASK
	.align		4
.L_1325:
        /*0038*/ 	.byte	0x03, 0x50
        /*003a*/ 	.short	0x0000


	//----- nvinfo : EIATTR_MAXREG_COUNT
	.align		4
        /*003c*/ 	.byte	0x03, 0x1b
        /*003e*/ 	.short	0x00ff


	//----- nvinfo : EIATTR_MERCURY_ISA_VERSION
	.align		4
        /*0040*/ 	.byte	0x03, 0x5f
        /*0042*/ 	.short	0x0101


	//----- nvinfo : EIATTR_VRC_CTA_INIT_COUNT
	.align		4
        /*0044*/ 	.byte	0x02, 0x4a
	.zero		1
	.zero		1


	//----- nvinfo : EIATTR_EXIT_INSTR_OFFSETS
	.align		4
        /*0048*/ 	.byte	0x04, 0x1c
        /*004a*/ 	.short	(.L_1327 - .L_1326)


	//   ....[0]....
.L_1326:
        /*004c*/ 	.word	0x00000c70


	//   ....[1]....
        /*0050*/ 	.word	0x00000cd0


	//   ....[2]....
        /*0054*/ 	.word	0x00001140


	//----- nvinfo : EIATTR_MAX_THREADS
	.align		4
.L_1327:
        /*0058*/ 	.byte	0x04, 0x05
        /*005a*/ 	.short	(.L_1329 - .L_1328)
.L_1328:
        /*005c*/ 	.word	0x00000080
        /*0060*/ 	.word	0x00000001
        /*0064*/ 	.word	0x00000001


	//----- nvinfo : EIATTR_CRS_STACK_SIZE
	.align		4
.L_1329:
        /*0068*/ 	.byte	0x04, 0x1e
        /*006a*/ 	.short	(.L_1331 - .L_1330)
.L_1330:
        /*006c*/ 	.word	0x00000000


	//----- nvinfo : EIATTR_CBANK_PARAM_SIZE
	.align		4
.L_1331:
        /*0070*/ 	.byte	0x03, 0x19
        /*0072*/ 	.short	0x0020


	//----- nvinfo : EIATTR_PARAM_CBANK
	.align		4
        /*0074*/ 	.byte	0x04, 0x0a
        /*0076*/ 	.short	(.L_1333 - .L_1332)
	.align		4
.L_1332:
        /*0078*/ 	.word	index@(.nv.constant0._ZN2at6native29vectorized_elementwise_kernelILi4ENS0_13BinaryFunctorIbbbNS0_15binary_internal10MulFunctorIbEEEESt5arrayIPcLm3EEEEviT0_T1_)
        /*007c*/ 	.short	0x0380
        /*007e*/ 	.short	0x0020


	//----- nvinfo : EIATTR_SW_WAR
	.align		4
.L_1333:
        /*0080*/ 	.byte	0x04, 0x36
        /*0082*/ 	.short	(.L_1335 - .L_1334)
.L_1334:
        /*0084*/ 	.word	0x00000008
.L_1335:


//--------------------- .nv.info._ZN2at6native29vectorized_elementwise_kernelILi8ENS0_13BinaryFunctorIbbbNS0_15binary_internal10MulFunctorIbEEEESt5arrayIPcLm3EEEEviT0_T1_ --------------------------
	.section	.nv.info._ZN2at6native29vectorized_elementwise_kernelILi8ENS0_13BinaryFunctorIbbbNS0_15binary_internal10MulFunctorIbEEEESt5arrayIPcLm3EEEEviT0_T1_,"",@"SHT_CUDA_INFO"
	.sectionflags	@""
	.align	4


	//----- nvinfo : EIATTR_CUDA_API_VERSION
	.align		4
        /*0000*/ 	.byte	0x04, 0x37
        /*0002*/ 	.short	(.L_1337 - .L_1336)
.L_1336:
        /*0004*/ 	.word	0x00000082


	//----- nvinfo : EIATTR_KPARAM_INFO
	.align		4
.L_1337:
        /*0008*/ 	.byte	0x04, 0x17
        /*000a*/ 	.short	(.L_1339 - .L_1338)
.L_1338:
        /*000c*/ 	.word	0x00000000
        /*0010*/ 	.short	0x0002
        /*0012*/ 	.short	0x0008
        /*0014*/ 	.byte	0x00, 0xf0, 0x61, 0x00


	//----- nvinfo : EIATTR_KPARAM_INFO
	.align		4
.L_1339:
        /*0018*/ 	.byte	0x04, 0x17
        /*001a*/ 	.short	(.L_1341 - .L_1340)
.L_1340:
        /*001c*/ 	.word	0x00000000
        /*0020*/ 	.short	0x0001
        /*0022*/ 	.short	0x0004
        /*0024*/ 	.byte	0x00, 0xf0, 0x05, 0x00


	//----- nvinfo : EIATTR_KPARAM_INFO
	.align		4
.L_1341:
        /*0028*/ 	.byte	0x04, 0x17
        /*002a*/ 	.short	(.L_1343 - .L_1342)
.L_1342:
        /*002c*/ 	.word	0x00000000
        /*0030*/ 	.short	0x0000
        /*0032*/ 	.short	0x0000
        /*0034*/ 	.byte	0x00, 0xf0, 0x11, 0x00


	//----- nvinfo : EIATTR_SPARSE_MMA_MASK
	.align		4
.L_1343:
        /*0038*/ 	.byte	0x03, 0x50
        /*003a*/ 	.short	0x0000


	//----- nvinfo : EIATTR_MAXREG_COUNT
	.align		4
        /*003c*/ 	.byte	0x03, 0x1b
        /*003e*/ 	.short	0x00ff


	//----- nvinfo : EIATTR_MERCURY_ISA_VERSION
	.align		4
        /*0040*/ 	.byte	0x03, 0x5f
        /*0042*/ 	.short	0x0101


	//----- nvinfo : EIATTR_VRC_CTA_INIT_COUNT
	.align		4
        /*0044*/ 	.byte	0x02, 0x4a
	.zero		1
	.zero		1


	//----- nvinfo : EIATTR_EXIT_INSTR_OFFSETS
	.align		4
        /*0048*/ 	.byte	0x04, 0x1c
        /*004a*/ 	.short	(.L_1345 - .L_1344)


	//   ....[0]....
.L_1344:
        /*004c*/ 	.word	0x00000c70


	//   ....[1]....
        /*0050*/ 	.word	0x00000cd0


	//   ....[2]....
        /*0054*/ 	.word	0x00001110


	//----- nvinfo : EIATTR_MAX_THREADS
	.align		4
.L_1345:
        /*0058*/ 	.byte	0x04, 0x05
        /*005a*/ 	.short	(.L_1347 - .L_1346)
.L_1346:
        /*005c*/ 	.word	0x00000080
        /*0060*/ 	.word	0x00000001
        /*0064*/ 	.word	0x00000001


	//----- nvinfo : EIATTR_CRS_STACK_SIZE
	.align		4
.L_1347:
        /*0068*/ 	.byte	0x04, 0x1e
        /*006a*/ 	.short	(.L_1349 - .L_1348)
.L_1348:
        /*006c*/ 	.word	0x00000000


	//----- nvinfo : EIATTR_CBANK_PARAM_SIZE
	.align		4
.L_1349:
        /*0070*/ 	.byte	0x03, 0x19
        /*0072*/ 	.short	0x0020


	//----- nvinfo : EIATTR_PARAM_CBANK
	.align		4
        /*0074*/ 	.byte	0x04, 0x0a
        /*0076*/ 	.short	(.L_1351 - .L_1350)
	.align		4
.L_1350:
        /*0078*/ 	.word	index@(.nv.constant0._ZN2at6native29vectorized_elementwise_kernelILi8ENS0_13BinaryFunctorIbbbNS0_15binary_internal10MulFunctorIbEEEESt5arrayIPcLm3EEEEviT0_T1_)
        /*007c*/ 	.short	0x0380
        /*007e*/ 	.short	0x0020


	//----- nvinfo : EIATTR_SW_WAR
	.align		4
.L_1351:
        /*0080*/ 	.byte	0x04, 0x36
        /*0082*/ 	.short	(.L_1353 - .L_1352)
.L_1352:
        /*0084*/ 	.word	0x00000008
.L_1353:


//--------------------- .nv.info._ZN2at6native18elementwise_kernelILi128ELi4EZNS0_15gpu_kernel_implINS0_13AUnaryFunctorIN3c108BFloat16ES5_S5_NS0_15binary_internal10MulFunctorIfEEEEEEvRNS_18TensorIteratorBaseERKT_EUliE_EEviT1_ --------------------------
	.section	.nv.info._ZN2at6native18elementwise_kernelILi128ELi4EZNS0_15gpu_kernel_implINS0_13AUnaryFunctorIN3c108BFloat16ES5_S5_NS0_15binary_internal10MulFunctorIfEEEEEEvRNS_18TensorIteratorBaseERKT_EUliE_EEviT1_,"",@"SHT_CUDA_INFO"
	.sectionflags	@""
	.align	4


	//----- nvinfo : EIATTR_CUDA_API_VERSION
	.align		4
        /*0000*/ 	.byte	0x04, 0x37
        /*0002*/ 	.short	(.L_1355 - .L_1354)
.L_1354:
        /*0004*/ 	.word	0x00000082


	//----- nvinfo : EIATTR_KPARAM_INFO
	.align		4
.L_1355:
        /*0008*/ 	.byte	0x04, 0x17
        /*000a*/ 	.short	(.L_1357 - .L_1356)
.L_1356:
        /*000c*/ 	.word	0x00000000
        /*0010*/ 	.short	0x0001
        /*0012*/ 	.short	0x0008
        /*0014*/ 	.byte	0x00, 0xf0, 0x81, 0x08


	//----- nvinfo : EIATTR_KPARAM_INFO
	.align		4
.L_1357:
        /*0018*/ 	.byte	0x04, 0x17
        /*001a*/ 	.short	(.L_1359 - .L_1358)
.L_1358:
        /*001c*/ 	.word	0x00000000
        /*0020*/ 	.short	0x0000
        /*0022*/ 	.short	0x0000
        /*0024*/ 	.byte	0x00, 0xf0, 0x11, 0x00


	//----- nvinfo : EIATTR_SPARSE_MMA_MASK
	.align		4
.L_1359:
        /*0028*/ 	.byte	0x03, 0x50
        /*002a*/ 	.short	0x0000


	//----- nvinfo : EIATTR_MAXREG_COUNT
	.align		4
        /*002c*/ 	.byte	0x03, 0x1b
        /*002e*/ 	.short	0x0080


	//----- nvinfo : EIATTR_EXTERNS
	.align		4
        /*0030*/ 	.byte	0x04, 0x0f
        /*0032*/ 	.short	(.L_1361 - .L_1360)


	//   ....[0]....
	.align		4
.L_1360:
        /*0034*/ 	.word	index@(__assertfail)


	//----- nvinfo : EIATTR_MERCURY_ISA_VERSION
	.align		4
.L_1361:
        /*0038*/ 	.byte	0x03, 0x5f
        /*003a*/ 	.short	0x0101


	//----- nvinfo : EIATTR_VRC_CTA_INIT_COUNT
	.align		4
        /*003c*/ 	.byte	0x02, 0x4a
	.zero		1
	.zero		1


	//----- nvinfo : EIATTR_SYSCALL_OFFSETS
	.align		4
        /*0040*/ 	.byte	0x04, 0x46
        /*0042*/ 	.short	(.L_1363 - .L_1362)


	//   ....[0]....
.L_1362:
        /*0044*/ 	.word	0x00002210


	//   ....[1]....
        /*0048*/ 	.word	0x00003130


	//   ....[2]....
        /*004c*/ 	.word	0x000054e0


	//   ....[3]....
        /*0050*/ 	.word	0x00006250


	//   ....[4]....
        /*0054*/ 	.word	0x000086f0


	//   ....[5]....
        /*0058*/ 	.word	0x00009460


	//   ....[6]....
        /*005c*/ 	.word	0x0000b910


	//   ....[7]....
        /*0060*/ 	.word	0x0000c650


	//----- nvinfo : EIATTR_EXIT_INSTR_OFFSETS
	.align		4
.L_1363:
        /*0064*/ 	.byte	0x04, 0x1c
        /*0066*/ 	.short	(.L_1365 - .L_1364)


	//   ....[0]....
.L_1364:
        /*0068*/ 	.word	0x00009720


	//   ....[1]....
        /*006c*/ 	.word	0x0000bad0


	//   ....[2]....
        /*0070*/ 	.word	0x0000bb10


	//   ....[3]....
        /*0074*/ 	.word	0x0000bbb0


	//   ....[4]....
        /*0078*/ 	.word	0x0000bbf0


	//   ....[5]....
        /*007c*/ 	.word	0x0000bc30


	//   ....[6]....
        /*0080*/ 	.word	0x0000bcc0


	//   ....[7]....
        /*0084*/ 	.word	0x0000bd00


	//   ....[8]....
        /*0088*/ 	.word	0x0000bda0


	//   ....[9]....
        /*008c*/ 	.word	0x0000bdf0


	//   ....[10]....
        /*0090*/ 	.word	0x0000be40


	//   ....[11]....
        /*0094*/ 	.word	0x0000bf20


	//   ....[12]....
        /*0098*/ 	.word	0x0000c090


	//   ....[13]....
        /*009c*/ 	.word	0x0000c200


	//   ....[14]....
        /*00a0*/ 	.word	0x0000c360


	//   ....[15]....
        /*00a4*/ 	.word	0x0000c3a0


	//   ....[16]....
        /*00a8*/ 	.word	0x0000c3e0


	//   ....[17]....
        /*00ac*/ 	.word	0x0000c490


	//   ....[18]....
        /*00b0*/ 	.word	0x0000c4f0


	//   ....[19]....
        /*00b4*/ 	.word	0x0000c660


	//   ....[20]....
        /*00b8*/ 	.word	0x0000c770


	//   ....[21]....
        /*00bc*/ 	.word	0x0000c8b0


	//   ....[22]....
        /*00c0*/ 	.word	0x0000c8d0


	//----- nvinfo : EIATTR_MAX_THREADS
	.align		4
.L_1365:
        /*00c4*/ 	.byte	0x04, 0x05
        /*00c6*/ 	.short	(.L_1367 - .L_1366)
.L_1366:
        /*00c8*/ 	.word	0x00000080
        /*00cc*/ 	.word	0x00000001
        /*00d0*/ 	.word	0x00000001


	//----- nvinfo : EIATTR_CRS_STACK_SIZE
	.align		4
.L_1367:
        /*00d4*/ 	.byte	0x04, 0x1e
        /*00d6*/ 	.short	(.L_1369 - .L_1368)
.L_1368:
        /*00d8*/ 	.word	0x00000000


	//----- nvinfo : EIATTR_CBANK_PARAM_SIZE
	.align		4
.L_1369:
        /*00dc*/ 	.byte	0x03, 0x19
        /*00de*/ 	.short	0x0228


	//----- nvinfo : EIATTR_PARAM_CBANK
	.align		4
        /*00e0*/ 	.byte	0x04, 0x0a
        /*00e2*/ 	.short	(.L_1371 - .L_1370)
	.align		4
.L_1370:
        /*00e4*/ 	.word	index@(.nv.constant0._ZN2at6native18elementwise_kernelILi128ELi4EZNS0_15gpu_kernel_implINS0_13AUnaryFunctorIN3c108BFloat16ES5_S5_NS0_15binary_internal10MulFunctorIfEEEEEEvRNS_18TensorIteratorBaseERKT_EUliE_EEviT1_)
        /*00e8*/ 	.short	0x0380
        /*00ea*/ 	.short	0x0228


	//----- nvinfo : EIATTR_SW_WAR
	.align		4
.L_1371:
        /*00ec*/ 	.byte	0x04, 0x36
        /*00ee*/ 	.short	(.L_1373 - .L_1372)
.L_1372:
        /*00f0*/ 	.word	0x00000008
.L_1373:


//--------------------- .nv.info._ZN2at6native27unrolled_elementwise_kernelINS0_13AUnaryFunctorIN3c108BFloat16ES4_S4_NS0_15binary_internal10MulFunctorIfEEEESt5arrayIPcLm2EELi4E23TrivialOffsetCalculatorILi1EjESD_NS0_6memory12LoadWithCastILi1EEENSE_13StoreWithCastILi1EEEEEviT_T0_T2_T3_T4_T5_ --------------------------
	.section	.nv.info._ZN2at6native27unrolled_elementwise_kernelINS0_13AUnaryFunctorIN3c108BFloat16ES4_S4_NS0_15binary_internal10MulFunctorIfEEEESt5arrayIPcLm2EELi4E23TrivialOffsetCalculatorILi1EjESD_NS0_6memory12LoadWithCastILi1EEENSE_13StoreWithCastILi1EEEEEviT_T0_T2_T3_T4_T5_,"",@"SHT_CUDA_INFO"
	.sectionflags	@""
	.align	4


	//----- nvinfo : EIATTR_CUDA_API_VERSION
	.align		4
        /*0000*/ 	.byte	0x04, 0x37
        /*0002*/ 	.short	(.L_1375 - .L_1374)
.L_1374:
        /*0004*/ 	.word	0x00000082


	//----- nvinfo : EIATTR_KPARAM_INFO
	.align		4
.L_1375:
        /*0008*/ 	.byte	0x04, 0x17
        /*000a*/ 	.short	(.L_1377 - .L_1376)
.L_1376:
        /*000c*/ 	.word	0x00000000
        /*0010*/ 	.short	0x0006
        /*0012*/ 	.short	0x002c
        /*0014*/ 	.byte	0x00, 0xf0, 0x21, 0x00


	//----- nvinfo : EIATTR_KPARAM_INFO
	.align		4
.L_1377:
        /*0018*/ 	.byte	0x04, 0x17
        /*001a*/ 	.short	(.L_1379 - .L_1378)
.L_1378:
        /*001c*/ 	.word	0x00000000
        /*0020*/ 	.short	0x0005
        /*0022*/ 	.short	0x0024
        /*0024*/ 	.byte	0x00, 0xf0, 0x21, 0x00


	//----- nvinfo : EIATTR_KPARAM_INFO
	.align		4
.L_1379:
        /*0028*/ 	.byte	0x04, 0x17
        /*002a*/ 	.short	(.L_1381 - .L_1380)
.L_1380:
        /*002c*/ 	.word	0x00000000
        /*0030*/ 	.short	0x0004
        /*0032*/ 	.short	0x0021
        /*0034*/ 	.byte	0x00, 0xf0, 0x05, 0x00


	//----- nvinfo : EIATTR_KPARAM_INFO
	.align		4
.L_1381:
        /*0038*/ 	.byte	0x04, 0x17
        /*003a*/ 	.short	(.L_1383 - .L_1382)
.L_1382:
        /*003c*/ 	.word	0x00000000
        /*0040*/ 	.short	0x0003
        /*0042*/ 	.short	0x0020
        /*0044*/ 	.byte	0x00, 0xf0, 0x05, 0x00


	//----- nvinfo : EIATTR_KPARAM_INFO
	.align		4
.L_1383:
        /*0048*/ 	.byte	0x04, 0x17
        /*004a*/ 	.short	(.L_1385 - .L_1384)
.L_1384:
        /*004c*/ 	.word	0x00000000
        /*0050*/ 	.short	0x0002
        /*0052*/ 	.short	0x0010
        /*0054*/ 	.byte	0x00, 0xf0, 0x41, 0x00


	//----- nvinfo : EIATTR_KPARAM_INFO
	.align		4
.L_1385:
        /*0058*/ 	.byte	0x04, 0x17
        /*005a*/ 	.short	(.L_1387 - .L_1386)
.L_1386:
        /*005c*/ 	.word	0x00000000
        /*0060*/ 	.short	0x0001
        /*0062*/ 	.short	0x0004
        /*0064*/ 	.byte	0x00, 0xf0, 0x21, 0x00


	//----- nvinfo : EIATTR_KPARAM_INFO
	.align		4
.L_1387:
        /*0068*/ 	.byte	0x04, 0x17
        /*006a*/ 	.short	(.L_1389 - .L_1388)
.L_1388:
        /*006c*/ 	.word	0x00000000
        /*0070*/ 	.short	0x0000
        /*0072*/ 	.short	0x0000
        /*0074*/ 	.byte	0x00, 0xf0, 0x11, 0x00


	//----- nvinfo : EIATTR_SPARSE_MMA_MASK
	.align		4
.L_1389:
        /*0078*/ 	.byte	0x03, 0x50
        /*007a*/ 	.short	0x0000


	//----- nvinfo : EIATTR_MAXREG_COUNT
	.align		4
        /*007c*/ 	.byte	0x03, 0x1b
        /*007e*/ 	.short	0x00ff


	//----- nvinfo : EIATTR_EXTERNS
	.align		4
        /*0080*/ 	.byte	0x04, 0x0f
        /*0082*/ 	.short	(.L_1391 - .L_1390)


	//   ....[0]....
	.align		4
.L_1390:
        /*0084*/ 	.word	index@(__assertfail)


	//----- nvinfo : EIATTR_MERCURY_ISA_VERSION
	.align		4
.L_1391:
        /*0088*/ 	.byte	0x03, 0x5f
        /*008a*/ 	.short	0x0101


	//----- nvinfo : EIATTR_VRC_CTA_INIT_COUNT
	.align		4
        /*008c*/ 	.byte	0x02, 0x4a
	.zero		1
	.zero		1


	//----- nvinfo : EIATTR_SYSCALL_OFFSETS
	.align		4
        /*0090*/ 	.byte	0x04, 0x46
        /*0092*/ 	.short	(.L_1393 - .L_1392)


	//   ....[0]....
.L_1392:
        /*0094*/ 	.word	0x00001000


	//   ....[1]....
        /*0098*/ 	.word	0x000021e0


	//   ....[2]....
        /*009c*/ 	.word	0x00003300


	//   ....[3]....
        /*00a0*/ 	.word	0x00004330


	//   ....[4]....
        /*00a4*/ 	.word	0x00005470


	//   ....[5]....
        /*00a8*/ 	.word	0x00006350


	//   ....[6]....
        /*00ac*/ 	.word	0x000072d0


	//   ....[7]....
        /*00b0*/ 	.word	0x00008250


	//----- nvinfo : EIATTR_EXIT_INSTR_OFFSETS
	.align		4
.L_1393:
        /*00b4*/ 	.byte	0x04, 0x1c
        /*00b6*/ 	.short	(.L_1395 - .L_1394)


	//   ....[0]....
.L_1394:
        /*00b8*/ 	.word	0x00007580


	//   ....[1]....
        /*00bc*/ 	.word	0x000076d0


	//   ....[2]....
        /*00c0*/ 	.word	0x00007710


	//   ....[3]....
        /*00c4*/ 	.word	0x000077b0


	//   ....[4]....
        /*00c8*/ 	.word	0x000077f0


	//   ....[5]....
        /*00cc*/ 	.word	0x00007830


	//   ....[6]....
        /*00d0*/ 	.word	0x000078c0


	//   ....[7]....
        /*00d4*/ 	.word	0x00007900


	//   ....[8]....
        /*00d8*/ 	.word	0x000079a0


	//   ....[9]....
        /*00dc*/ 	.word	0x000079f0


	//   ....[10]....
        /*00e0*/ 	.word	0x00007a40


	//   ....[11]....
        /*00e4*/ 	.word	0x00007b20


	//   ....[12]....
        /*00e8*/ 	.word	0x00007c90


	//   ....[13]....
        /*00ec*/ 	.word	0x00007e00


	//   ....[14]....
        /*00f0*/ 	.word	0x00007f60


	//   ....[15]....
        /*00f4*/ 	.word	0x00007fa0


	//   ....[16]....
        /*00f8*/ 	.word	0x00007fe0


	//   ....[17]....
        /*00fc*/ 	.word	0x00008090


	//   ....[18]....
        /*0100*/ 	.word	0x000080f0


	//   ....[19]....
        /*0104*/ 	.word	0x00008260


	//   ....[20]....
        /*0108*/ 	.word	0x00008370


	//   ....[21]....
        /*010c*/ 	.word	0x000084b0


	//   ....[22]....
        /*0110*/ 	.word	0x000084d0


	//----- nvinfo : EIATTR_MAX_THREADS
	.align		4
.L_1395:
        /*0114*/ 	.byte	0x04, 0x05
        /*0116*/ 	.short	(.L_1397 - .L_1396)
.L_1396:
        /*0118*/ 	.word	0x00000080
        /*011c*/ 	.word	0x00000001
        /*0120*/ 	.word	0x00000001


	//----- nvinfo : EIATTR_CRS_STACK_SIZE
	.align		4
.L_1397:
        /*0124*/ 	.byte	0x04, 0x1e
        /*0126*/ 	.short	(.L_1399 - .L_1398)
.L_1398:
        /*0128*/ 	.word	0x00000000


	//----- nvinfo : EIATTR_CBANK_PARAM_SIZE
	.align		4
.L_1399:
        /*012c*/ 	.byte	0x03, 0x19
        /*012e*/ 	.short	0x0034


	//----- nvinfo : EIATTR_PARAM_CBANK
	.align		4
        /*0130*/ 	.byte	0x04, 0x0a
        /*0132*/ 	.short	(.L_1401 - .L_1400)
	.align		4
.L_1400:
        /*0134*/ 	.word	index@(.nv.constant0._ZN2at6native27unrolled_elementwise_kernelINS0_13AUnaryFunctorIN3c108BFloat16ES4_S4_NS0_15binary_internal10MulFunctorIfEEEESt5arrayIPcLm2EELi4E23TrivialOffsetCalculatorILi1EjESD_NS0_6memory12LoadWithCastILi1EEENSE_13StoreWithCastILi1EEEEEviT_T0_T2_T3_T4_T5_)
        /*0138*/ 	.short	0x0380
        /*013a*/ 	.short	0x0034


	//----- nvinfo : EIATTR_SW_WAR
	.align		4
.L_1401:
        /*013c*/ 	.byte	0x04, 0x36
        /*013e*/ 	.short	(.L_1403 - .L_1402)
.L_1402:
        /*0140*/ 	.word	0x00000008
.L_1403:


//--------------------- .nv.info._ZN2at6native18elementwise_kernelILi128ELi4EZNS0_22gpu_kernel_impl_nocastINS0_13AUnaryFunctorIN3c108BFloat16ES5_S5_NS0_15binary_internal10MulFunctorIfEEEEEEvRNS_18TensorIteratorBaseERKT_EUliE_EEviT1_ --------------------------
	.section	.nv.info._ZN2at6native18elementwise_kernelILi128ELi4EZNS0_22gpu_kernel_impl_nocastINS0_13AUnaryFunctorIN3c108BFloat16ES5_S5_NS0_15binary_internal10MulFunctorIfEEEEEEvRNS_18TensorIteratorBaseERKT_EUliE_EEviT1_,"",@"SHT_CUDA_INFO"
	.sectionflags	@""
	.align	4


	//----- nvinfo : EIATTR_CUDA_API_VERSION
	.align		4
        /*0000*/ 	.byte	0x04, 0x37
        /*0002*/ 	.short	(.L_1405 - .L_1404)
.L_1404:
        /*0004*/ 	.word	0x00000082


	//----- nvinfo : EIATTR_KPARAM_INFO
	.align		4
.L_1405:
        /*0008*/ 	.byte	0x04, 0x17
        /*000a*/ 	.short	(.L_1407 - .L_1406)
.L_1406:
        /*000c*/ 	.word	0x00000000
        /*0010*/ 	.short	0x0001
        /*0012*/ 	.short	0x0008
        /*0014*/ 	.byte	0x00, 0xf0, 0x61, 0x08


	//----- nvinfo : EIATTR_KPARAM_INFO
	.align		4
.L_1407:
        /*0018*/ 	.byte	0x04, 0x17
        /*001a*/ 	.short	(.L_1409 - .L_1408)
.L_1408:
        /*001c*/ 	.word	0x00000000
        /*0020*/ 	.short	0x0000
        /*0022*/ 	.short	0x0000
        /*0024*/ 	.byte	0x00, 0xf0, 0x11, 0x00


	//----- nvinfo : EIATTR_SPARSE_MMA_MASK
	.align		4
.L_1409:
        /*0028*/ 	.byte	0x03, 0x50
        /*002a*/ 	.short	0x0000


	//----- nvinfo : EIATTR_MAXREG_COUNT
	.align		4
        /*002c*/ 	.byte	0x03, 0x1b
        /*002e*/ 	.short	0x0080


	//----- nvinfo : EIATTR_MERCURY_ISA_VERSION
	.align		4
        /*0030*/ 	.byte	0x03, 0x5f
        /*0032*/ 	.short	0x0101


	//----- nvinfo : EIATTR_VRC_CTA_INIT_COUNT
	.align		4
        /*0034*/ 	.byte	0x02, 0x4a
	.zero		1
	.zero		1


	//----- nvinfo : EIATTR_EXIT_INSTR_OFFSETS
	.align		4
        /*0038*/ 	.byte	0x04, 0x1c
        /*003a*/ 	.short	(.L_1411 - .L_1410)


	//   ....[0]....
.L_1410:
        /*003c*/ 	.word	0x00000330


	//   ....[1]....
        /*0040*/ 	.word	0x000003c0


	//   ....[2]....
        /*0044*/ 	.word	0x00003f10


	//   ....[3]....
        /*0048*/ 	.word	0x00005270


	//----- nvinfo : EIATTR_MAX_THREADS
	.align		4
.L_1411:
        /*004c*/ 	.byte	0x04, 0x05
        /*004e*/ 	.short	(.L_1413 - .L_1412)
.L_1412:
        /*0050*/ 	.word	0x00000080
        /*0054*/ 	.word	0x00000001
        /*0058*/ 	.word	0x00000001


	//----- nvinfo : EIATTR_CRS_STACK_SIZE
	.align		4
.L_1413:
        /*005c*/ 	.byte	0x04, 0x1e
        /*005e*/ 	.short	(.L_1415 - .L_1414)
.L_1414:
        /*0060*/ 	.word	0x00000000


	//----- nvinfo : EIATTR_CBANK_PARAM_SIZE
	.align		4
.L_1415:
        /*0064*/ 	.byte	0x03, 0x19
        /*0066*/ 	.short	0x0220


	//----- nvinfo : EIATTR_PARAM_CBANK
	.align		4
        /*0068*/ 	.byte	0x04, 0x0a
        /*006a*/ 	.short	(.L_1417 - .L_1416)
	.align		4
.L_1416:
        /*006c*/ 	.word	index@(.nv.constant0._ZN2at6native18elementwise_kernelILi128ELi4EZNS0_22gpu_kernel_impl_nocastINS0_13AUnaryFunctorIN3c108BFloat16ES5_S5_NS0_15binary_internal10MulFunctorIfEEEEEEvRNS_18TensorIteratorBaseERKT_EUliE_EEviT1_)
        /*0070*/ 	.short	0x0380
        /*0072*/ 	.short	0x0220


	//----- nvinfo : EIATTR_SW_WAR
	.align		4
.L_1417:
        /*0074*/ 	.byte	0x04, 0x36
        /*0076*/ 	.short	(.L_1419 - .L_1418)
.L_1418:
        /*0078*/ 	.word	0x00000008
.L_1419:


//--------------------- .nv.info._ZN2at6native27unrolled_elementwise_kernelINS0_13AUnaryFunctorIN3c108BFloat16ES4_S4_NS0_15binary_internal10MulFunctorIfEEEESt5arrayIPcLm2EELi4E23TrivialOffsetCalculatorILi1EjESD_NS0_6memory15LoadWithoutCastENSE_16StoreWithoutCastEEEviT_T0_T2_T3_T4_T5_ --------------------------
	.section	.nv.info._ZN2at6native27unrolled_elementwise_kernelINS0_13AUnaryFunctorIN3c108BFloat16ES4_S4_NS0_15binary_internal10MulFunctorIfEEEESt5arrayIPcLm2EELi4E23TrivialOffsetCalculatorILi1EjESD_NS0_6memory15LoadWithoutCastENSE_16StoreWithoutCastEEEviT_T0_T2_T3_T4_T5_,"",@"SHT_CUDA_INFO"
	.sectionflags	@""
	.align	4


	//----- nvinfo : EIATTR_CUDA_API_VERSION
	.align		4
        /*0000*/ 	.byte	0x04, 0x37
        /*0002*/ 	.short	(.L_1421 - .L_1420)
.L_1420:
        /*0004*/ 	.word	0x00000082


	//----- nvinfo : EIATTR_KPARAM_INFO
	.align		4
.L_1421:
        /*0008*/ 	.byte	0x04, 0x17
        /*000a*/ 	.short	(.L_1423 - .L_1422)
.L_1422:
        /*000c*/ 	.word	0x00000000
        /*0010*/ 	.short	0x0006
        /*0012*/ 	.short	0x0023
        /*0014*/ 	.byte	0x00, 0xf0, 0x05, 0x00


	//----- nvinfo : EIATTR_KPARAM_INFO
	.align		4
.L_1423:
        /*0018*/ 	.byte	0x04, 0x17
        /*001a*/ 	.short	(.L_1425 - .L_1424)
.L_1424:
        /*001c*/ 	.word	0x00000000
        /*0020*/ 	.short	0x0005
        /*0022*/ 	.short	0x0022
        /*0024*/ 	.byte	0x00, 0xf0, 0x05, 0x00


	//----- nvinfo : EIATTR_KPARAM_INFO
	.align		4
.L_1425:
        /*0028*/ 	.byte	0x04, 0x17
        /*002a*/ 	.short	(.L_1427 - .L_1426)
.L_1426:
        /*002c*/ 	.word	0x00000000
        /*0030*/ 	.short	0x0004
        /*0032*/ 	.short	0x0021
        /*0034*/ 	.byte	0x00, 0xf0, 0x05, 0x00


	//----- nvinfo : EIATTR_KPARAM_INFO
	.align		4
.L_1427:
        /*0038*/ 	.byte	0x04, 0x17
        /*003a*/ 	.short	(.L_1429 - .L_1428)
.L_1428:
        /*003c*/ 	.word	0x00000000
        /*0040*/ 	.short	0x0003
        /*0042*/ 	.short	0x0020
        /*0044*/ 	.byte	0x00, 0xf0, 0x05, 0x00


	//----- nvinfo : EIATTR_KPARAM_INFO
	.align		4
.L_1429:
        /*0048*/ 	.byte	0x04, 0x17
        /*004a*/ 	.short	(.L_1431 - .L_1430)
.L_1430:
        /*004c*/ 	.word	0x00000000
        /*0050*/ 	.short	0x0002
        /*0052*/ 	.short	0x0010
        /*0054*/ 	.byte	0x00, 0xf0, 0x41, 0x00


	//----- nvinfo : EIATTR_KPARAM_INFO
	.align		4
.L_1431:
        /*0058*/ 	.byte	0x04, 0x17
        /*005a*/ 	.short	(.L_1433 - .L_1432)
.L_1432:
        /*005c*/ 	.word	0x00000000
        /*0060*/ 	.short	0x0001
        /*0062*/ 	.short	0x0004
        /*0064*/ 	.byte	0x00, 0xf0, 0x21, 0x00


	//----- nvinfo : EIATTR_KPARAM_INFO
	.align		4
.L_1433:
        /*0068*/ 	.byte	0x04, 0x17
        /*006a*/ 	.short	(.L_1435 - .L_1434)
.L_1434:
        /*006c*/ 	.word	0x00000000
        /*0070*/ 	.short	0x0000
        /*0072*/ 	.short	0x0000
        /*0074*/ 	.byte	0x00, 0xf0, 0x11, 0x00


	//----- nvinfo : EIATTR_SPARSE_MMA_MASK
	.align		4
.L_1435:
        /*0078*/ 	.byte	0x03, 0x50
        /*007a*/ 	.short	0x0000


	//----- nvinfo : EIATTR_MAXREG_COUNT
	.align		4
        /*007c*/ 	.byte	0x03, 0x1b
        /*007e*/ 	.short	0x00ff


	//----- nvinfo : EIATTR_MERCURY_ISA_VERSION
	.align		4
        /*0080*/ 	.byte	0x03, 0x5f
        /*0082*/ 	.short	0x0101


	//----- nvinfo : EIATTR_VRC_CTA_INIT_COUNT
	.align		4
        /*0084*/ 	.byte	0x02, 0x4a
	.zero		1
	.zero		1


	//----- nvinfo : EIATTR_EXIT_INSTR_OFFSETS
	.align		4
        /*0088*/ 	.byte	0x04, 0x1c
        /*008a*/ 	.short	(.L_1437 - .L_1436)


	//   ....[0]....
.L_1436:
        /*008c*/ 	.word	0x000004a0


	//   ....[1]....
        /*0090*/ 	.word	0x00000530


	//----- nvinfo : EIATTR_MAX_THREADS
	.align		4
.L_1437:
        /*0094*/ 	.byte	0x04, 0x05
        /*0096*/ 	.short	(.L_1439 - .L_1438)
.L_1438:
        /*0098*/ 	.word	0x00000080
        /*009c*/ 	.word	0x00000001
        /*00a0*/ 	.word	0x00000001


	//----- nvinfo : EIATTR_CRS_STACK_SIZE
	.align		4
.L_1439:
        /*00a4*/ 	.byte	0x04, 0x1e
        /*00a6*/ 	.short	(.L_1441 - .L_1440)
.L_1440:
        /*00a8*/ 	.word	0x00000000


	//----- nvinfo : EIATTR_CBANK_PARAM_SIZE
	.align		4
.L_1441:
        /*00ac*/ 	.byte	0x03, 0x19
        /*00ae*/ 	.short	0x0024


	//----- nvinfo : EIATTR_PARAM_CBANK
	.align		4
        /*00b0*/ 	.byte	0x04, 0x0a
        /*00b2*/ 	.short	(.L_1443 - .L_1442)
	.align		4
.L_1442:
        /*00b4*/ 	.word	index@(.nv.constant0._ZN2at6native27unrolled_elementwise_kernelINS0_13AUnaryFunctorIN3c108BFloat16ES4_S4_NS0_15binary_internal10MulFunctorIfEEEESt5arrayIPcLm2EELi4E23TrivialOffsetCalculatorILi1EjESD_NS0_6memory15LoadWithoutCastENSE_16StoreWithoutCastEEEviT_T0_T2_T3_T4_T5_)
        /*00b8*/ 	.short	0x0380
        /*00ba*/ 	.short	0x0024


	//----- nvinfo : EIATTR_SW_WAR
	.align		4
.L_1443:
        /*00bc*/ 	.byte	0x04, 0x36
        /*00be*/ 	.short	(.L_1445 - .L_1444)
.L_1444:
        /*00c0*/ 	.word	0x00000008
.L_1445:


//--------------------- .nv.info._ZN2at6native29vectorized_elementwise_kernelILi2ENS0_13AUnaryFunctorIN3c108BFloat16ES4_S4_NS0_15binary_internal10MulFunctorIfEEEESt5arrayIPcLm2EEEEviT0_T1_ --------------------------
	.section	.nv.info._ZN2at6native29vectorized_elementwise_kernelILi2ENS0_13AUnaryFunctorIN3c108BFloat16ES4_S4_NS0_15binary_internal10MulFunctorIfEEEESt5arrayIPcLm2EEEEviT0_T1_,"",@"SHT_CUDA_INFO"
	.sectionflags	@""
	.align	4


	//----- nvinfo : EIATTR_CUDA_API_VERSION
	.align		4
        /*0000*/ 	.byte	0x04, 0x37
        /*0002*/ 	.short	(.L_1447 - .L_1446)
.L_1446:
        /*0004*/ 	.word	0x00000082


	//----- nvinfo : EIATTR_KPARAM_INFO
	.align		4
.L_1447:
        /*0008*/ 	.byte	0x04, 0x17
        /*000a*/ 	.short	(.L_1449 - .L_1448)
.L_1448:
        /*000c*/ 	.word	0x00000000
        /*0010*/ 	.short	0x0002
        /*0012*/ 	.short	0x0010
        /*0014*/ 	.byte	0x00, 0xf0, 0x41, 0x00


	//----- nvinfo : EIATTR_KPARAM_INFO
	.align		4
.L_1449:
        /*0018*/ 	.byte	0x04, 0x17
        /*001a*/ 	.short	(.L_1451 - .L_1450)
.L_1450:
        /*001c*/ 	.word	0x00000000
        /*0020*/ 	.short	0x0001
        /*0022*/ 	.short	0x0004
        /*0024*/ 	.byte	0x00, 0xf0, 0x21, 0x00


	//----- nvinfo : EIATTR_KPARAM_INFO
	.align		4
.L_1451:
        /*0028*/ 	.byte	0x04, 0x17
        /*002a*/ 	.short	(.L_1453 - .L_1452)
.L_1452:
        /*002c*/ 	.word	0x00000000
        /*0030*/ 	.short	0x0000
        /*0032*/ 	.short	0x0000
        /*0034*/ 	.byte	0x00, 0xf0, 0x11, 0x00


	//----- nvinfo : EIATTR_SPARSE_MMA_MASK
	.align		4
.L_1453:
        /*0038*/ 	.byte	0x03, 0x50
        /*003a*/ 	.short	0x0000


	//----- nvinfo : EIATTR_MAXREG_COUNT
	.align		4
        /*003c*/ 	.byte	0x03, 0x1b
        /*003e*/ 	.short	0x00ff


	//----- nvinfo : EIATTR_MERCURY_ISA_VERSION
	.align		4
        /*0040*/ 	.byte	0x03, 0x5f
        /*0042*/ 	.short	0x0101


	//----- nvinfo : EIATTR_VRC_CTA_INIT_COUNT
	.align		4
        /*0044*/ 	.byte	0x02, 0x4a
	.zero		1
	.zero		1


	//----- nvinfo : EIATTR_EXIT_INSTR_OFFSETS
	.align		4
        /*0048*/ 	.byte	0x04, 0x1c
        /*004a*/ 	.short	(.L_1455 - .L_1454)


	//   ....[0]....
.L_1454:
        /*004c*/ 	.word	0x00000a60


	//   ....[1]....
        /*0050*/ 	.word	0x00000ab0


	//   ....[2]....
        /*0054*/ 	.word	0x00000d40


	//----- nvinfo : EIATTR_MAX_THREADS
	.align		4
.L_1455:
        /*0058*/ 	.byte	0x04, 0x05
        /*005a*/ 	.short	(.L_1457 - .L_1456)
.L_1456:
        /*005c*/ 	.word	0x00000080
        /*0060*/ 	.word	0x00000001
        /*0064*/ 	.word	0x00000001


	//----- nvinfo : EIATTR_CRS_STACK_SIZE
	.align		4
.L_1457:
        /*0068*/ 	.byte	0x04, 0x1e
        /*006a*/ 	.short	(.L_1459 - .L_1458)
.L_1458:
        /*006c*/ 	.word	0x00000000


	//----- nvinfo : EIATTR_CBANK_PARAM_SIZE
	.align		4
.L_1459:
        /*0070*/ 	.byte	0x03, 0x19
        /*0072*/ 	.short	0x0020


	//----- nvinfo : EIATTR_PARAM_CBANK
	.align		4
        /*0074*/ 	.byte	0x04, 0x0a
        /*0076*/ 	.short	(.L_1461 - .L_1460)
	.align		4
.L_1460:
        /*0078*/ 	.word	index@(.nv.constant0._ZN2at6native29vectorized_elementwise_kernelILi2ENS0_13AUnaryFunctorIN3c108BFloat16ES4_S4_NS0_15binary_internal10MulFunctorIfEEEESt5arrayIPcLm2EEEEviT0_T1_)
        /*007c*/ 	.short	0x0380
        /*007e*/ 	.short	0x0020


	//----- nvinfo : EIATTR_SW_WAR
	.align		4
.L_1461:
        /*0080*/ 	.byte	0x04, 0x36
        /*0082*/ 	.short	(.L_1463 - .L_1462)
.L_1462:
        /*0084*/ 	.word	0x00000008
.L_1463:


//--------------------- .nv.info._ZN2at6native29vectorized_elementwise_kernelILi4ENS0_13AUnaryFunctorIN3c108BFloat16ES4_S4_NS0_15binary_internal10MulFunctorIfEEEESt5arrayIPcLm2EEEEviT0_T1_ --------------------------
	.section	.nv.info._ZN2at6native29vectorized_elementwise_kernelILi4ENS0_13AUnaryFunctorIN3c108BFloat16ES4_S4_NS0_15binary_internal10MulFunctorIfEEEESt5arrayIPcLm2EEEEviT0_T1_,"",@"SHT_CUDA_INFO"
	.sectionflags	@""
	.align	4


	//----- nvinfo : EIATTR_CUDA_API_VERSION
	.align		4
        /*0000*/ 	.byte	0x04, 0x37
        /*0002*/ 	.short	(.L_1465 - .L_1464)
.L_1464:
        /*0004*/ 	.word	0x00000082


	//----- nvinfo : EIATTR_KPARAM_INFO
	.align		4
.L_1465:
        /*0008*/ 	.byte	0x04, 0x17
        /*000a*/ 	.short	(.L_1467 - .L_1466)
.L_1466:
        /*000c*/ 	.word	0x00000000
        /*0010*/ 	.short	0x0002
        /*0012*/ 	.short	0x0010
        /*0014*/ 	.byte	0x00, 0xf0, 0x41, 0x00


	//----- nvinfo : EIATTR_KPARAM_INFO
	.align		4
.L_1467:
        /*0018*/ 	.byte	0x04, 0x17
        /*001a*/ 	.short	(.L_1469 - .L_1468)
.L_1468:
        /*001c*/ 	.word	0x00000000
        /*0020*/ 	.short	0x0001
        /*0022*/ 	.short	0x0004
        /*0024*/ 	.byte	0x00, 0xf0, 0x21, 0x00


	//----- nvinfo : EIATTR_KPARAM_INFO
	.align		4
.L_1469:
        /*0028*/ 	.byte	0x04, 0x17
        /*002a*/ 	.short	(.L_1471 - .L_1470)
.L_1470:
        /*002c*/ 	.word	0x00000000
        /*0030*/ 	.short	0x0000
        /*0032*/ 	.short	0x0000
        /*0034*/ 	.byte	0x00, 0xf0, 0x11, 0x00


	//----- nvinfo : EIATTR_SPARSE_MMA_MASK
	.align		4
.L_1471:
        /*0038*/ 	.byte	0x03, 0x50
        /*003a*/ 	.short	0x0000


	//----- nvinfo : EIATTR_MAXREG_COUNT
	.align		4
        /*003c*/ 	.byte	0x03, 0x1b
        /*003e*/ 	.short	0x00ff


	//----- nvinfo : EIATTR_MERCURY_ISA_VERSION
	.align		4
        /*0040*/ 	.byte	0x03, 0x5f
        /*0042*/ 	.short	0x0101


	//----- nvinfo : EIATTR_VRC_CTA_INIT_COUNT
	.align		4
        /*0044*/ 	.byte	0x02, 0x4a
	.zero		1
	.zero		1


	//----- nvinfo : EIATTR_EXIT_INSTR_OFFSETS
	.align		4
        /*0048*/ 	.byte	0x04, 0x1c
        /*004a*/ 	.short	(.L_1473 - .L_1472)


	//   ....[0]....
.L_1472:
        /*004c*/ 	.word	0x00000a60


	//   ....[1]....
        /*0050*/ 	.word	0x00000ab0


	//   ....[2]....
        /*0054*/ 	.word	0x00000d00


	//----- nvinfo : EIATTR_MAX_THREADS
	.align		4
.L_1473:
        /*0058*/ 	.byte	0x04, 0x05
        /*005a*/ 	.short	(.L_1475 - .L_1474)
.L_1474:
        /*005c*/ 	.word	0x00000080
        /*0060*/ 	.word	0x00000001
        /*0064*/ 	.word	0x00000001


	//----- nvinfo : EIATTR_CRS_STACK_SIZE
	.align		4
.L_1475:
        /*0068*/ 	.byte	0x04, 0x1e
        /*006a*/ 	.short	(.L_1477 - .L_1476)
.L_1476:
        /*006c*/ 	.word	0x00000000


	//----- nvinfo : EIATTR_CBANK_PARAM_SIZE
	.align		4
.L_1477:
        /*0070*/ 	.byte	0x03, 0x19
        /*0072*/ 	.short	0x0020


	//----- nvinfo : EIATTR_PARAM_CBANK
	.align		4
        /*0074*/ 	.byte	0x04, 0x0a
        /*0076*/ 	.short	(.L_1479 - .L_1478)
	.align		4
.L_1478:
        /*0078*/ 	.word	index@(.nv.constant0._ZN2at6native29vectorized_elementwise_kernelILi4ENS0_13AUnaryFunctorIN3c108BFloat16ES4_S4_NS0_15binary_internal10MulFunctorIfEEEESt5arrayIPcLm2EEEEviT0_T1_)
        /*007c*/ 	.short	0x0380
        /*007e*/ 	.short	0x0020


	//----- nvinfo : EIATTR_SW_WAR
	.align		4
.L_1479:
        /*0080*/ 	.byte	0x04, 0x36
        /*0082*/ 	.short	(.L_1481 - .L_1480)
.L_1480:
        /*0084*/ 	.word	0x00000008
.L_1481:


//--------------------- .nv.info._ZN2at6native29vectorized_elementwise_kernelILi8ENS0_13AUnaryFunctorIN3c108BFloat16ES4_S4_NS0_15binary_internal10MulFunctorIfEEEESt5arrayIPcLm2EEEEviT0_T1_ --------------------------
	.section	.nv.info._ZN2at6native29vectorized_elementwise_kernelILi8ENS0_13AUnaryFunctorIN3c108BFloat16ES4_S4_NS0_15binary_internal10MulFunctorIfEEEESt5arrayIPcLm2EEEEviT0_T1_,"",@"SHT_CUDA_INFO"
	.sectionflags	@""
	.align	4


	//----- nvinfo : EIATTR_CUDA_API_VERSION
	.align		4
        /*0000*/ 	.byte	0x04, 0x37
        /*0002*/ 	.short	(.L_1483 - .L_1482)
.L_1482:
        /*0004*/ 	.word	0x00000082


	//----- nvinfo : EIATTR_KPARAM_INFO
	.align		4
.L_1483:
        /*0008*/ 	.byte	0x04, 0x17
        /*000a*/ 	.short	(.L_1485 - .L_1484)
.L_1484:
        /*000c*/ 	.word	0x00000000
        /*0010*/ 	.short	0x0002
        /*0012*/ 	.short	0x0010
        /*0014*/ 	.byte	0x00, 0xf0, 0x41, 0x00


	//----- nvinfo : EIATTR_KPARAM_INFO
	.align		4
.L_1485:
        /*0018*/ 	.byte	0x04, 0x17
        /*001a*/ 	.short	(.L_1487 - .L_1486)
.L_1486:
        /*001c*/ 	.word	0x00000000
        /*0020*/ 	.short	0x0001
        /*0022*/ 	.short	0x0004
        /*0024*/ 	.byte	0x00, 0xf0, 0x21, 0x00


	//----- nvinfo : EIATTR_KPARAM_INFO
	.align		4
.L_1487:
        /*0028*/ 	.byte	0x04, 0x17
        /*002a*/ 	.short	(.L_1489 - .L_1488)
.L_1488:
        /*002c*/ 	.word	0x00000000
        /*0030*/ 	.short	0x0000
        /*0032*/ 	.short	0x0000
        /*0034*/ 	.byte	0x00, 0xf0, 0x11, 0x00


	//----- nvinfo : EIATTR_SPARSE_MMA_MASK
	.align		4
.L_1489:
        /*0038*/ 	.byte	0x03, 0x50
        /*003a*/ 	.short	0x0000


	//----- nvinfo : EIATTR_MAXREG_COUNT
	.align		4
        /*003c*/ 	.byte	0x03, 0x1b
        /*003e*/ 	.short	0x00ff


	//----- nvinfo : EIATTR_MERCURY_ISA_VERSION
	.align		4
        /*0040*/ 	.byte	0x03, 0x5f
        /*0042*/ 	.short	0x0101


	//----- nvinfo : EIATTR_VRC_CTA_INIT_COUNT
	.align		4
        /*0044*/ 	.byte	0x02, 0x4a
	.zero		1
	.zero		1


	//----- nvinfo : EIATTR_EXIT_INSTR_OFFSETS
	.align		4
        /*0048*/ 	.byte	0x04, 0x1c
        /*004a*/ 	.short	(.L_1491 - .L_1490)


	//   ....[0]....
.L_1490:
        /*004c*/ 	.word	0x00000a60


	//   ....[1]....
        /*0050*/ 	.word	0x00000ab0


	//   ....[2]....
        /*0054*/ 	.word	0x00000ce0


	//----- nvinfo : EIATTR_MAX_THREADS
	.align		4
.L_1491:
        /*0058*/ 	.byte	0x04, 0x05
        /*005a*/ 	.short	(.L_1493 - .L_1492)
.L_1492:
        /*005c*/ 	.word	0x00000080
        /*0060*/ 	.word	0x00000001
        /*0064*/ 	.word	0x00000001


	//----- nvinfo : EIATTR_CRS_STACK_SIZE
	.align		4
.L_1493:
        /*0068*/ 	.byte	0x04, 0x1e
        /*006a*/ 	.short	(.L_1495 - .L_1494)
.L_1494:
        /*006c*/ 	.word	0x00000000


	//----- nvinfo : EIATTR_CBANK_PARAM_SIZE
	.align		4
.L_1495:
        /*0070*/ 	.byte	0x03, 0x19
        /*0072*/ 	.short	0x0020


	//----- nvinfo : EIATTR_PARAM_CBANK
	.align		4
        /*0074*/ 	.byte	0x04, 0x0a
        /*0076*/ 	.short	(.L_1497 - .L_1496)
	.align		4
.L_1496:
        /*0078*/ 	.word	index@(.nv.constant0._ZN2at6native29vectorized_elementwise_kernelILi8ENS0_13AUnaryFunctorIN3c108BFloat16ES4_S4_NS0_15binary_internal10MulFunctorIfEEEESt5arrayIPcLm2EEEEviT0_T1_)
        /*007c*/ 	.short	0x0380
        /*007e*/ 	.short	0x0020


	//----- nvinfo : EIATTR_SW_WAR
	.align		4
.L_1497:
        /*0080*/ 	.byte	0x04, 0x36
        /*0082*/ 	.short	(.L_1499 - .L_1498)
.L_1498:
        /*0084*/ 	.word	0x00000008
.L_1499:


//--------------------- .nv.info._ZN2at6native18elementwise_kernelILi128ELi4EZNS0_15gpu_kernel_implINS0_13BinaryFunctorIN3c108BFloat16ES5_S5_NS0_15binary_internal10MulFunctorIfEEEEEEvRNS_18TensorIteratorBaseERKT_EUliE_EEviT1_ --------------------------
	.section	.nv.info._ZN2at6native18elementwise_kernelILi128ELi4EZNS0_15gpu_kernel_implINS0_13BinaryFunctorIN3c108BFloat16ES5_S5_NS0_15binary_internal10MulFunctorIfEEEEEEvRNS_18TensorIteratorBaseERKT_EUliE_EEviT1_,"",@"SHT_CUDA_INFO"
	.sectionflags	@""
	.align	4


	//----- nvinfo : EIATTR_CUDA_API_VERSION
	.align		4
        /*0000*/ 	.byte	0x04, 0x37
        /*0002*/ 	.short	(.L_1501 - .L_1500)
.L_1500:
        /*0004*/ 	.word	0x00000082


	//----- nvinfo : EIATTR_KPARAM_INFO
	.align		4
.L_1501:
        /*0008*/ 	.byte	0x04, 0x17
        /*000a*/ 	.short	(.L_1503 - .L_1502)
.L_1502:
        /*000c*/ 	.word	0x00000000
        /*0010*/ 	.short	0x0001
        /*0012*/ 	.short	0x0008
        /*0014*/ 	.byte	0x00, 0xf0, 0x21, 0x0a


	//----- nvinfo : EIATTR_KPARAM_INFO
	.align		4
.L_1503:
        /*0018*/ 	.byte	0x04, 0x17
        /*001a*/ 	.short	(.L_1505 - .L_1504)
.L_1504:
        /*001c*/ 	.word	0x00000000
        /*0020*/ 	.short	0x0000
        /*0022*/ 	.short	0x0000
        /*0024*/ 	.byte	0x00, 0xf0, 0x11, 0x00


	//----- nvinfo : EIATTR_SPARSE_MMA_MASK
	.align		4
.L_1505:
        /*0028*/ 	.byte	0x03, 0x50
        /*002a*/ 	.short	0x0000


	//----- nvinfo : EIATTR_MAXREG_COUNT
	.align		4
        /*002c*/ 	.byte	0x03, 0x1b
        /*002e*/ 	.short	0x0080


	//----- nvinfo : EIATTR_EXTERNS
	.align		4
        /*0030*/ 	.byte	0x04, 0x0f
        /*0032*/ 	.short	(.L_1507 - .L_1506)


	//   ....[0]....
	.align		4
.L_1506:
        /*0034*/ 	.word	index@(__assertfail)


	//----- nvinfo : EIATTR_MERCURY_ISA_VERSION
	.align		4
.L_1507:
        /*0038*/ 	.byte	0x03, 0x5f
        /*003a*/ 	.short	0x0101


	//----- nvinfo : EIATTR_VRC_CTA_INIT_COUNT
	.align		4
        /*003c*/ 	.byte	0x02, 0x4a
	.zero		1
	.zero		1


	//----- nvinfo : EIATTR_SYSCALL_OFFSETS
	.align		4
        /*0040*/ 	.byte	0x04, 0x46
        /*0042*/ 	.short	(.L_1509 - .L_1508)


	//   ....[0]....
.L_1508:
        /*0044*/ 	.word	0x00002630


	//   ....[1]....
        /*0048*/ 	.word	0x000035d0


	//   ....[2]....
        /*004c*/ 	.word	0x000044f0


	//   ....[3]....
        /*0050*/ 	.word	0x00006cc0


	//   ....[4]....
        /*0054*/ 	.word	0x00007c50


	//   ....[5]....
        /*0058*/ 	.word	0x000089c0


	//   ....[6]....
        /*005c*/ 	.word	0x0000b280


	//   ....[7]....
        /*0060*/ 	.word	0x0000c210


	//   ....[8]....
        /*0064*/ 	.word	0x0000cf80


	//   ....[9]....
        /*0068*/ 	.word	0x0000f860


	//   ....[10]....
        /*006c*/ 	.word	0x000107f0


	//   ....[11]....
        /*0070*/ 	.word	0x00011530


	//----- nvinfo : EIATTR_EXIT_INSTR_OFFSETS
	.align		4
.L_1509:
        /*0074*/ 	.byte	0x04, 0x1c
        /*0076*/ 	.short	(.L_1511 - .L_1510)


	//   ....[0]....
.L_1510:
        /*0078*/ 	.word	0x0000d240


	//   ....[1]....
        /*007c*/ 	.word	0x000109b0


	//   ....[2]....
        /*0080*/ 	.word	0x000109f0


	//   ....[3]....
        /*0084*/ 	.word	0x00010a90


	//   ....[4]....
        /*0088*/ 	.word	0x00010ad0


	//   ....[5]....
        /*008c*/ 	.word	0x00010b10


	//   ....[6]....
        /*0090*/ 	.word	0x00010ba0


	//   ....[7]....
        /*0094*/ 	.word	0x00010be0


	//   ....[8]....
        /*0098*/ 	.word	0x00010c80


	//   ....[9]....
        /*009c*/ 	.word	0x00010cd0


	//   ....[10]....
        /*00a0*/ 	.word	0x00010d20


	//   ....[11]....
        /*00a4*/ 	.word	0x00010e00


	//   ....[12]....
        /*00a8*/ 	.word	0x00010f70


	//   ....[13]....
        /*00ac*/ 	.word	0x000110e0


	//   ....[14]....
        /*00b0*/ 	.word	0x00011240


	//   ....[15]....
        /*00b4*/ 	.word	0x00011280


	//   ....[16]....
        /*00b8*/ 	.word	0x000112c0


	//   ....[17]....
        /*00bc*/ 	.word	0x00011370


	//   ....[18]....
        /*00c0*/ 	.word	0x000113d0


	//   ....[19]....
        /*00c4*/ 	.word	0x00011540


	//   ....[20]....
        /*00c8*/ 	.word	0x00011650


	//   ....[21]....
        /*00cc*/ 	.word	0x00011790


	//   ....[22]....
        /*00d0*/ 	.word	0x000117b0


	//----- nvinfo : EIATTR_MAX_THREADS
	.align		4
.L_1511:
        /*00d4*/ 	.byte	0x04, 0x05
        /*00d6*/ 	.short	(.L_1513 - .L_1512)
.L_1512:
        /*00d8*/ 	.word	0x00000080
        /*00dc*/ 	.word	0x00000001
        /*00e0*/ 	.word	0x00000001


	//----- nvinfo : EIATTR_CRS_STACK_SIZE
	.align		4
.L_1513:
        /*00e4*/ 	.byte	0x04, 0x1e
        /*00e6*/ 	.short	(.L_1515 - .L_1514)
.L_1514:
        /*00e8*/ 	.word	0x00000000


	//----- nvinfo : EIATTR_CBANK_PARAM_SIZE
	.align		4
.L_1515:
        /*00ec*/ 	.byte	0x03, 0x19
        /*00ee*/ 	.short	0x0290


	//----- nvinfo : EIATTR_PARAM_CBANK
	.align		4
        /*00f0*/ 	.byte	0x04, 0x0a
        /*00f2*/ 	.short	(.L_1517 - .L_1516)
	.align		4
.L_1516:
        /*00f4*/ 	.word	index@(.nv.constant0._ZN2at6native18elementwise_kernelILi128ELi4EZNS0_15gpu_kernel_implINS0_13BinaryFunctorIN3c108BFloat16ES5_S5_NS0_15binary_internal10MulFunctorIfEEEEEEvRNS_18TensorIteratorBaseERKT_EUliE_EEviT1_)
        /*00f8*/ 	.short	0x0380
        /*00fa*/ 	.short	0x0290


	//----- nvinfo : EIATTR_SW_WAR
	.align		4
.L_1517:
        /*00fc*/ 	.byte	0x04, 0x36
        /*00fe*/ 	.short	(.L_1519 - .L_1518)
.L_1518:
        /*0100*/ 	.word	0x00000008
.L_1519:


//--------------------- .nv.info._ZN2at6native27unrolled_elementwise_kernelINS0_13BinaryFunctorIN3c108BFloat16ES4_S4_NS0_15binary_internal10MulFunctorIfEEEESt5arrayIPcLm3EELi4E23TrivialOffsetCalculatorILi2EjESC_ILi1EjENS0_6memory12LoadWithCastILi2EEENSF_13StoreWithCastILi1EEEEEviT_T0_T2_T3_T4_T5_ --------------------------
	.section	.nv.info._ZN2at6native27unrolled_elementwise_kernelINS0_13BinaryFunctorIN3c108BFloat16ES4_S4_NS0_15binary_internal10MulFunctorIfEEEESt5arrayIPcLm3EELi4E23TrivialOffsetCalculatorILi2EjESC_ILi1EjENS0_6memory12LoadWithCastILi2EEENSF_13StoreWithCastILi1EEEEEviT_T0_T2_T3_T4_T5_,"",@"SHT_CUDA_INFO"
	.sectionflags	@""
	.align	4


	//----- nvinfo : EIATTR_CUDA_API_VERSION
	.align		4
        /*0000*/ 	.byte	0x04, 0x37
        /*0002*/ 	.short	(.L_1521 - .L_1520)
.L_1520:
        /*0004*/ 	.word	0x00000082


	//----- nvinfo : EIATTR_KPARAM_INFO
	.align		4
.L_1521:
        /*0008*/ 	.byte	0x04, 0x17
        /*000a*/ 	.short	(.L_1523 - .L_1522)
.L_1522:
        /*000c*/ 	.word	0x00000000
        /*0010*/ 	.short	0x0006
        /*0012*/ 	.short	0x0030
        /*0014*/ 	.byte	0x00, 0xf0, 0x21, 0x00


	//----- nvinfo : EIATTR_KPARAM_INFO
	.align		4
.L_1523:
        /*0018*/ 	.byte	0x04, 0x17
        /*001a*/ 	.short	(.L_1525 - .L_1524)
.L_1524:
        /*001c*/ 	.word	0x00000000
        /*0020*/ 	.short	0x0005
        /*0022*/ 	.short	0x0024
        /*0024*/ 	.byte	0x00, 0xf0, 0x31, 0x00


	//----- nvinfo : EIATTR_KPARAM_INFO
	.align		4
.L_1525:
        /*0028*/ 	.byte	0x04, 0x17
        /*002a*/ 	.short	(.L_1527 - .L_1526)
.L_1526:
        /*002c*/ 	.word	0x00000000
        /*0030*/ 	.short	0x0004
        /*0032*/ 	.short	0x0021
        /*0034*/ 	.byte	0x00, 0xf0, 0x05, 0x00


	//----- nvinfo : EIATTR_KPARAM_INFO
	.align		4
.L_1527:
        /*0038*/ 	.byte	0x04, 0x17
        /*003a*/ 	.short	(.L_1529 - .L_1528)
.L_1528:
        /*003c*/ 	.word	0x00000000
        /*0040*/ 	.short	0x0003
        /*0042*/ 	.short	0x0020
        /*0044*/ 	.byte	0x00, 0xf0, 0x05, 0x00


	//----- nvinfo : EIATTR_KPARAM_INFO
	.align		4
.L_1529:
        /*0048*/ 	.byte	0x04, 0x17
        /*004a*/ 	.short	(.L_1531 - .L_1530)
.L_1530:
        /*004c*/ 	.word	0x00000000
        /*0050*/ 	.short	0x0002
        /*0052*/ 	.short	0x0008
        /*0054*/ 	.byte	0x00, 0xf0, 0x61, 0x00


	//----- nvinfo : EIATTR_KPARAM_INFO
	.align		4
.L_1531:
        /*0058*/ 	.byte	0x04, 0x17
        /*005a*/ 	.short	(.L_1533 - .L_1532)
.L_1532:
        /*005c*/ 	.word	0x00000000
        /*0060*/ 	.short	0x0001
        /*0062*/ 	.short	0x0004
        /*0064*/ 	.byte	0x00, 0xf0, 0x05, 0x00


	//----- nvinfo : EIATTR_KPARAM_INFO
	.align		4
.L_1533:
        /*0068*/ 	.byte	0x04, 0x17
        /*006a*/ 	.short	(.L_1535 - .L_1534)
.L_1534:
        /*006c*/ 	.word	0x00000000
        /*0070*/ 	.short	0x0000
        /*0072*/ 	.short	0x0000
        /*0074*/ 	.byte	0x00, 0xf0, 0x11, 0x00


	//----- nvinfo : EIATTR_SPARSE_MMA_MASK
	.align		4
.L_1535:
        /*0078*/ 	.byte	0x03, 0x50
        /*007a*/ 	.short	0x0000


	//----- nvinfo : EIATTR_MAXREG_COUNT
	.align		4
        /*007c*/ 	.byte	0x03, 0x1b
        /*007e*/ 	.short	0x00ff


	//----- nvinfo : EIATTR_EXTERNS
	.align		4
        /*0080*/ 	.byte	0x04, 0x0f
        /*0082*/ 	.short	(.L_1537 - .L_1536)


	//   ....[0]....
	.align		4
.L_1536:
        /*0084*/ 	.word	index@(__assertfail)


	//----- nvinfo : EIATTR_MERCURY_ISA_VERSION
	.align		4
.L_1537:
        /*0088*/ 	.byte	0x03, 0x5f
        /*008a*/ 	.short	0x0101


	//----- nvinfo : EIATTR_VRC_CTA_INIT_COUNT
	.align		4
        /*008c*/ 	.byte	0x02, 0x4a
	.zero		1
	.zero		1


	//----- nvinfo : EIATTR_SYSCALL_OFFSETS
	.align		4
        /*0090*/ 	.byte	0x04, 0x46
        /*0092*/ 	.short	(.L_1539 - .L_1538)


	//   ....[0]....
.L_1538:
        /*0094*/ 	.word	0x00001020


	//   ....[1]....
        /*0098*/ 	.word	0x000020d0


	//   ....[2]....
        /*009c*/ 	.word	0x000032c0


	//   ....[3]....
        /*00a0*/ 	.word	0x00004370


	//   ....[4]....
        /*00a4*/ 	.word	0x000054a0


	//   ....[5]....
        /*00a8*/ 	.word	0x00006560


	//   ....[6]....
        /*00ac*/ 	.word	0x00007690


	//   ....[7]....
        /*00b0*/ 	.word	0x00008660


	//   ....[8]....
        /*00b4*/ 	.word	0x000097a0


	//   ....[9]....
        /*00b8*/ 	.word	0x0000a680


	//   ....[10]....
        /*00bc*/ 	.word	0x0000b600


	//   ....[11]....
        /*00c0*/ 	.word	0x0000c580


	//----- nvinfo : EIATTR_EXIT_INSTR_OFFSETS
	.align		4
.L_1539:
        /*00c4*/ 	.byte	0x04, 0x1c
        /*00c6*/ 	.short	(.L_1541 - .L_1540)


	//   ....[0]....
.L_1540:
        /*00c8*/ 	.word	0x0000b8b0


	//   ....[1]....
        /*00cc*/ 	.word	0x0000ba00


	//   ....[2]....
        /*00d0*/ 	.word	0x0000ba40


	//   ....[3]....
        /*00d4*/ 	.word	0x0000bae0


	//   ....[4]....
        /*00d8*/ 	.word	0x0000bb20


	//   ....[5]....
        /*00dc*/ 	.word	0x0000bb60


	//   ....[6]....
        /*00e0*/ 	.word	0x0000bbf0


	//   ....[7]....
        /*00e4*/ 	.word	0x0000bc30


	//   ....[8]....
        /*00e8*/ 	.word	0x0000bcd0


	//   ....[9]....
        /*00ec*/ 	.word	0x0000bd20


	//   ....[10]....
        /*00f0*/ 	.word	0x0000bd70


	//   ....[11]....
        /*00f4*/ 	.word	0x0000be50


	//   ....[12]....
        /*00f8*/ 	.word	0x0000bfc0


	//   ....[13]....
        /*00fc*/ 	.word	0x0000c130


	//   ....[14]....
        /*0100*/ 	.word	0x0000c290


	//   ....[15]....
        /*0104*/ 	.word	0x0000c2d0


	//   ....[16]....
        /*0108*/ 	.word	0x0000c310


	//   ....[17]....
        /*010c*/ 	.word	0x0000c3c0


	//   ....[18]....
        /*0110*/ 	.word	0x0000c420


	//   ....[19]....
        /*0114*/ 	.word	0x0000c590


	//   ....[20]....
        /*0118*/ 	.word	0x0000c6a0


	//   ....[21]....
        /*011c*/ 	.word	0x0000c7e0


	//   ....[22]....
        /*0120*/ 	.word	0x0000c800


	//----- nvinfo : EIATTR_MAX_THREADS
	.align		4
.L_1541:
        /*0124*/ 	.byte	0x04, 0x05
        /*0126*/ 	.short	(.L_1543 - .L_1542)
.L_1542:
        /*0128*/ 	.word	0x00000080
        /*012c*/ 	.word	0x00000001
        /*0130*/ 	.word	0x00000001


	//----- nvinfo : EIATTR_CRS_STACK_SIZE
	.align		4
.L_1543:
        /*0134*/ 	.byte	0x04, 0x1e
        /*0136*/ 	.short	(.L_1545 - .L_1544)
.L_1544:
        /*0138*/ 	.word	0x00000000


	//----- nvinfo : EIATTR_CBANK_PARAM_SIZE
	.align		4
.L_1545:
        /*013c*/ 	.byte	0x03, 0x19
        /*013e*/ 	.short	0x0038


	//----- nvinfo : EIATTR_PARAM_CBANK
	.align		4
        /*0140*/ 	.byte	0x04, 0x0a
        /*0142*/ 	.short	(.L_1547 - .L_1546)
	.align		4
.L_1546:
        /*0144*/ 	.word	index@(.nv.constant0._ZN2at6native27unrolled_elementwise_kernelINS0_13BinaryFunctorIN3c108BFloat16ES4_S4_NS0_15binary_internal10MulFunctorIfEEEESt5arrayIPcLm3EELi4E23TrivialOffsetCalculatorILi2EjESC_ILi1EjENS0_6memory12LoadWithCastILi2EEENSF_13StoreWithCastILi1EEEEEviT_T0_T2_T3_T4_T5_)
        /*0148*/ 	.short	0x0380
        /*014a*/ 	.short	0x0038


	//----- nvinfo : EIATTR_SW_WAR
	.align		4
.L_1547:
        /*014c*/ 	.byte	0x04, 0x36
        /*014e*/ 	.short	(.L_1549 - .L_1548)
.L_1548:
        /*0150*/ 	.word	0x00000008
.L_1549:


//--------------------- .nv.info._ZN2at6native18elementwise_kernelILi128ELi4EZNS0_22gpu_kernel_impl_nocastINS0_13BinaryFunctorIN3c108BFloat16ES5_S5_NS0_15binary_internal10MulFunctorIfEEEEEEvRNS_18TensorIteratorBaseERKT_EUliE_EEviT1_ --------------------------
	.section	.nv.info._ZN2at6native18elementwise_kernelILi128ELi4EZNS0_22gpu_kernel_impl_nocastINS0_13BinaryFunctorIN3c108BFloat16ES5_S5_NS0_15binary_internal10MulFunctorIfEEEEEEvRNS_18TensorIteratorBaseERKT_EUliE_EEviT1_,"",@"SHT_CUDA_INFO"
	.sectionflags	@""
	.align	4


	//----- nvinfo : EIATTR_CUDA_API_VERSION
	.align		4
        /*0000*/ 	.byte	0x04, 0x37
        /*0002*/ 	.short	(.L_1551 - .L_1550)
.L_1550:
        /*0004*/ 	.word	0x00000082


	//----- nvinfo : EIATTR_KPARAM_INFO
	.align		4
.L_1551:
        /*0008*/ 	.byte	0x04, 0x17
        /*000a*/ 	.short	(.L_1553 - .L_1552)
.L_1552:
        /*000c*/ 	.word	0x00000000
        /*0010*/ 	.short	0x0001
        /*0012*/ 	.short	0x0008
        /*0014*/ 	.byte	0x00, 0xf0, 0x21, 0x0a


	//----- nvinfo : EIATTR_KPARAM_INFO
	.align		4
.L_1553:
        /*0018*/ 	.byte	0x04, 0x17
        /*001a*/ 	.short	(.L_1555 - .L_1554)
.L_1554:
        /*001c*/ 	.word	0x00000000
        /*0020*/ 	.short	0x0000
        /*0022*/ 	.short	0x0000
        /*0024*/ 	.byte	0x00, 0xf0, 0x11, 0x00


	//----- nvinfo : EIATTR_SPARSE_MMA_MASK
	.align		4
.L_1555:
        /*0028*/ 	.byte	0x03, 0x50
        /*002a*/ 	.short	0x0000


	//----- nvinfo : EIATTR_MAXREG_COUNT
	.align		4
        /*002c*/ 	.byte	0x03, 0x1b
        /*002e*/ 	.short	0x0080


	//----- nvinfo : EIATTR_MERCURY_ISA_VERSION
	.align		4
        /*0030*/ 	.byte	0x03, 0x5f
        /*0032*/ 	.short	0x0101


	//----- nvinfo : EIATTR_VRC_CTA_INIT_COUNT
	.align		4
        /*0034*/ 	.byte	0x02, 0x4a
	.zero		1
	.zero		1


	//----- nvinfo : EIATTR_EXIT_INSTR_OFFSETS
	.align		4
        /*0038*/ 	.byte	0x04, 0x1c
        /*003a*/ 	.short	(.L_1557 - .L_1556)


	//   ....[0]....
.L_1556:
        /*003c*/ 	.word	0x00000390


	//   ....[1]....
        /*0040*/ 	.word	0x00000440


	//   ....[2]....
        /*0044*/ 	.word	0x000049b0


	//   ....[3]....
        /*0048*/ 	.word	0x00006070


	//----- nvinfo : EIATTR_MAX_THREADS
	.align		4
.L_1557:
        /*004c*/ 	.byte	0x04, 0x05
        /*004e*/ 	.short	(.L_1559 - .L_1558)
.L_1558:
        /*0050*/ 	.word	0x00000080
        /*0054*/ 	.word	0x00000001
        /*0058*/ 	.word	0x00000001


	//----- nvinfo : EIATTR_CRS_STACK_SIZE
	.align		4
.L_1559:
        /*005c*/ 	.byte	0x04, 0x1e
        /*005e*/ 	.short	(.L_1561 - .L_1560)
.L_1560:
        /*0060*/ 	.word	0x00000000


	//----- nvinfo : EIATTR_CBANK_PARAM_SIZE
	.align		4
.L_1561:
        /*0064*/ 	.byte	0x03, 0x19
        /*0066*/ 	.short	0x0290


	//----- nvinfo : EIATTR_PARAM_CBANK
	.align		4
        /*0068*/ 	.byte	0x04, 0x0a
        /*006a*/ 	.short	(.L_1563 - .L_1562)
	.align		4
.L_1562:
        /*006c*/ 	.word	index@(.nv.constant0._ZN2at6native18elementwise_kernelILi128ELi4EZNS0_22gpu_kernel_impl_nocastINS0_13BinaryFunctorIN3c108BFloat16ES5_S5_NS0_15binary_internal10MulFunctorIfEEEEEEvRNS_18TensorIteratorBaseERKT_EUliE_EEviT1_)
        /*0070*/ 	.short	0x0380
        /*0072*/ 	.short	0x0290


	//----- nvinfo : EIATTR_SW_WAR
	.align		4
.L_1563:
        /*0074*/ 	.byte	0x04, 0x36
        /*0076*/ 	.short	(.L_1565 - .L_1564)
.L_1564:
        /*0078*/ 	.word	0x00000008
.L_1565:


//--------------------- .nv.info._ZN2at6native27unrolled_elementwise_kernelINS0_13BinaryFunctorIN3c108BFloat16ES4_S4_NS0_15binary_internal10MulFunctorIfEEEESt5arrayIPcLm3EELi4E23TrivialOffsetCalculatorILi2EjESC_ILi1EjENS0_6memory15LoadWithoutCastENSF_16StoreWithoutCastEEEviT_T0_T2_T3_T4_T5_ --------------------------
	.section	.nv.info._ZN2at6native27unrolled_elementwise_kernelINS0_13BinaryFunctorIN3c108BFloat16ES4_S4_NS0_15binary_internal10MulFunctorIfEEEESt5arrayIPcLm3EELi4E23TrivialOffsetCalculatorILi2EjESC_ILi1EjENS0_6memory15LoadWithoutCastENSF_16StoreWithoutCastEEEviT_T0_T2_T3_T4_T5_,"",@"SHT_CUDA_INFO"
	.sectionflags	@""
	.align	4


	//----- nvinfo : EIATTR_CUDA_API_VERSION
	.align		4
        /*0000*/ 	.byte	0x04, 0x37
        /*0002*/ 	.short	(.L_1567 - .L_1566)
.L_1566:
        /*0004*/ 	.word	0x00000082


	//----- nvinfo : EIATTR_KPARAM_INFO
	.align		4
.L_1567:
        /*0008*/ 	.byte	0x04, 0x17
        /*000a*/ 	.short	(.L_1569 - .L_1568)
.L_1568:
        /*000c*/ 	.word	0x00000000
        /*0010*/ 	.short	0x0006
        /*0012*/ 	.short	0x0023
        /*0014*/ 	.byte	0x00, 0xf0, 0x05, 0x00


	//----- nvinfo : EIATTR_KPARAM_INFO
	.align		4
.L_1569:
        /*0018*/ 	.byte	0x04, 0x17
        /*001a*/ 	.short	(.L_1571 - .L_1570)
.L_1570:
        /*001c*/ 	.word	0x00000000
        /*0020*/ 	.short	0x0005
        /*0022*/ 	.short	0x0022
        /*0024*/ 	.byte	0x00, 0xf0, 0x05, 0x00


	//----- nvinfo : EIATTR_KPARAM_INFO
	.align		4
.L_1571:
        /*0028*/ 	.byte	0x04, 0x17
        /*002a*/ 	.short	(.L_1573 - .L_1572)
.L_1572:
        /*002c*/ 	.word	0x00000000
        /*0030*/ 	.short	0x0004
        /*0032*/ 	.short	0x0021
        /*0034*/ 	.byte	0x00, 0xf0, 0x05, 0x00


	//----- nvinfo : EIATTR_KPARAM_INFO
	.align		4
.L_1573:
        /*0038*/ 	.byte	0x04, 0x17
        /*003a*/ 	.short	(.L_1575 - .L_1574)
.L_1574:
        /*003c*/ 	.word	0x00000000
        /*0040*/ 	.short	0x0003
        /*0042*/ 	.short	0x0020
        /*0044*/ 	.byte	0x00, 0xf0, 0x05, 0x00


	//----- nvinfo : EIATTR_KPARAM_INFO
	.align		4
.L_1575:
        /*0048*/ 	.byte	0x04, 0x17
        /*004a*/ 	.short	(.L_1577 - .L_1576)
.L_1576:
        /*004c*/ 	.word	0x00000000
        /*0050*/ 	.short	0x0002
        /*0052*/ 	.short	0x0008
        /*0054*/ 	.byte	0x00, 0xf0, 0x61, 0x00


	//----- nvinfo : EIATTR_KPARAM_INFO
	.align		4
.L_1577:
        /*0058*/ 	.byte	0x04, 0x17
        /*005a*/ 	.short	(.L_1579 - .L_1578)
.L_1578:
        /*005c*/ 	.word	0x00000000
        /*0060*/ 	.short	0x0001
        /*0062*/ 	.short	0x0004
        /*0064*/ 	.byte	0x00, 0xf0, 0x05, 0x00


	//----- nvinfo : EIATTR_KPARAM_INFO
	.align		4
.L_1579:
        /*0068*/ 	.byte	0x04, 0x17
        /*006a*/ 	.short	(.L_1581 - .L_1580)
.L_1580:
        /*006c*/ 	.word	0x00000000
        /*0070*/ 	.short	0x0000
        /*0072*/ 	.short	0x0000
        /*0074*/ 	.byte	0x00, 0xf0, 0x11, 0x00


	//----- nvinfo : EIATTR_SPARSE_MMA_MASK
	.align		4
.L_1581:
        /*0078*/ 	.byte	0x03, 0x50
        /*007a*/ 	.short	0x0000


	//----- nvinfo : EIATTR_MAXREG_COUNT
	.align		4
        /*007c*/ 	.byte	0x03, 0x1b
        /*007e*/ 	.short	0x00ff


	//----- nvinfo : EIATTR_MERCURY_ISA_VERSION
	.align		4
        /*0080*/ 	.byte	0x03, 0x5f
        /*0082*/ 	.short	0x0101


	//----- nvinfo : EIATTR_VRC_CTA_INIT_COUNT
	.align		4
        /*0084*/ 	.byte	0x02, 0x4a
	.zero		1
	.zero		1


	//----- nvinfo : EIATTR_EXIT_INSTR_OFFSETS
	.align		4
        /*0088*/ 	.byte	0x04, 0x1c
        /*008a*/ 	.short	(.L_1583 - .L_1582)


	//   ....[0]....
.L_1582:
        /*008c*/ 	.word	0x00000590


	//   ....[1]....
        /*0090*/ 	.word	0x00000620


	//----- nvinfo : EIATTR_MAX_THREADS
	.align		4
.L_1583:
        /*0094*/ 	.byte	0x04, 0x05
        /*0096*/ 	.short	(.L_1585 - .L_1584)
.L_1584:
        /*0098*/ 	.word	0x00000080
        /*009c*/ 	.word	0x00000001
        /*00a0*/ 	.word	0x00000001


	//----- nvinfo : EIATTR_CRS_STACK_SIZE
	.align		4
.L_1585:
        /*00a4*/ 	.byte	0x04, 0x1e
        /*00a6*/ 	.short	(.L_1587 - .L_1586)
.L_1586:
        /*00a8*/ 	.word	0x00000000


	//----- nvinfo : EIATTR_CBANK_PARAM_SIZE
	.align		4
.L_1587:
        /*00ac*/ 	.byte	0x03, 0x19
        /*00ae*/ 	.short	0x0024


	//----- nvinfo : EIATTR_PARAM_CBANK
	.align		4
        /*00b0*/ 	.byte	0x04, 0x0a
        /*00b2*/ 	.short	(.L_1589 - .L_1588)
	.align		4
.L_1588:
        /*00b4*/ 	.word	index@(.nv.constant0._ZN2at6native27unrolled_elementwise_kernelINS0_13BinaryFunctorIN3c108BFloat16ES4_S4_NS0_15binary_internal10MulFunctorIfEEEESt5arrayIPcLm3EELi4E23TrivialOffsetCalculatorILi2EjESC_ILi1EjENS0_6memory15LoadWithoutCastENSF_16StoreWithoutCastEEEviT_T0_T2_T3_T4_T5_)
        /*00b8*/ 	.short	0x0380
        /*00ba*/ 	.short	0x0024


	//----- nvinfo : EIATTR_SW_WAR
	.align		4
.L_1589:
        /*00bc*/ 	.byte	0x04, 0x36
        /*00be*/ 	.short	(.L_1591 - .L_1590)
.L_1590:
        /*00c0*/ 	.word	0x00000008
.L_1591:


//--------------------- .nv.info._ZN2at6native29vectorized_elementwise_kernelILi2ENS0_13BinaryFunctorIN3c108BFloat16ES4_S4_NS0_15binary_internal10MulFunctorIfEEEESt5arrayIPcLm3EEEEviT0_T1_ --------------------------
	.section	.nv.info._ZN2at6native29vectorized_elementwise_kernelILi2ENS0_13BinaryFunctorIN3c108BFloat16ES4_S4_NS0_15binary_internal10MulFunctorIfEEEESt5arrayIPcLm3EEEEviT0_T1_,"",@"SHT_CUDA_INFO"
	.sectionflags	@""
	.align	4


	//----- nvinfo : EIATTR_CUDA_API_VERSION
	.align		4
        /*0000*/ 	.byte	0x04, 0x37
        /*0002*/ 	.short	(.L_1593 - .L_1592)
.L_1592:
        /*0004*/ 	.word	0x00000082


	//----- nvinfo : EIATTR_KPARAM_INFO
	.align		4
.L_1593:
        /*0008*/ 	.byte	0x04, 0x17
        /*000a*/ 	.short	(.L_1595 - .L_1594)
.L_1594:
        /*000c*/ 	.word	0x00000000
        /*0010*/ 	.short	0x0002
        /*0012*/ 	.short	0x0008
        /*0014*/ 	.byte	0x00, 0xf0, 0x61, 0x00


	//----- nvinfo : EIATTR_KPARAM_INFO
	.align		4
.L_1595:
        /*0018*/ 	.byte	0x04, 0x17
        /*001a*/ 	.short	(.L_1597 - .L_1596)
.L_1596:
        /*001c*/ 	.word	0x00000000
        /*0020*/ 	.short	0x0001
        /*0022*/ 	.short	0x0004
        /*0024*/ 	.byte	0x00, 0xf0, 0x05, 0x00


	//----- nvinfo : EIATTR_KPARAM_INFO
	.align		4
.L_1597:
        /*0028*/ 	.byte	0x04, 0x17
        /*002a*/ 	.short	(.L_1599 - .L_1598)
.L_1598:
        /*002c*/ 	.word	0x00000000
        /*0030*/ 	.short	0x0000
        /*0032*/ 	.short	0x0000
        /*0034*/ 	.byte	0x00, 0xf0, 0x11, 0x00


	//----- nvinfo : EIATTR_SPARSE_MMA_MASK
	.align		4
.L_1599:
        /*0038*/ 	.byte	0x03, 0x50
        /*003a*/ 	.short	0x0000


	//----- nvinfo : EIATTR_MAXREG_COUNT
	.align		4
        /*003c*/ 	.byte	0x03, 0x1b
        /*003e*/ 	.short	0x00ff


	//----- nvinfo : EIATTR_MERCURY_ISA_VERSION
	.align		4
        /*0040*/ 	.byte	0x03, 0x5f
        /*0042*/ 	.short	0x0101


	//----- nvinfo : EIATTR_VRC_CTA_INIT_COUNT
	.align		4
        /*0044*/ 	.byte	0x02, 0x4a
	.zero		1
	.zero		1


	//----- nvinfo : EIATTR_EXIT_INSTR_OFFSETS
	.align		4
        /*0048*/ 	.byte	0x04, 0x1c
        /*004a*/ 	.short	(.L_1601 - .L_1600)


	//   ....[0]....
.L_1600:
        /*004c*/ 	.word	0x00000c50


	//   ....[1]....
        /*0050*/ 	.word	0x00000ca0


	//   ....[2]....
        /*0054*/ 	.word	0x00001050


	//----- nvinfo : EIATTR_MAX_THREADS
	.align		4
.L_1601:
        /*0058*/ 	.byte	0x04, 0x05
        /*005a*/ 	.short	(.L_1603 - .L_1602)
.L_1602:
        /*005c*/ 	.word	0x00000080
        /*0060*/ 	.word	0x00000001
        /*0064*/ 	.word	0x00000001


	//----- nvinfo : EIATTR_CRS_STACK_SIZE
	.align		4
.L_1603:
        /*0068*/ 	.byte	0x04, 0x1e
        /*006a*/ 	.short	(.L_1605 - .L_1604)
.L_1604:
        /*006c*/ 	.word	0x00000000


	//----- nvinfo : EIATTR_CBANK_PARAM_SIZE
	.align		4
.L_1605:
        /*0070*/ 	.byte	0x03, 0x19
        /*0072*/ 	.short	0x0020


	//----- nvinfo : EIATTR_PARAM_CBANK
	.align		4
        /*0074*/ 	.byte	0x04, 0x0a
        /*0076*/ 	.short	(.L_1607 - .L_1606)
	.align		4
.L_1606:
        /*0078*/ 	.word	index@(.nv.constant0._ZN2at6native29vectorized_elementwise_kernelILi2ENS0_13BinaryFunctorIN3c108BFloat16ES4_S4_NS0_15binary_internal10MulFunctorIfEEEESt5arrayIPcLm3EEEEviT0_T1_)
        /*007c*/ 	.short	0x0380
        /*007e*/ 	.short	0x0020


	//----- nvinfo : EIATTR_SW_WAR
	.align		4
.L_1607:
        /*0080*/ 	.byte	0x04, 0x36
        /*0082*/ 	.short	(.L_1609 - .L_1608)
.L_1608:
        /*0084*/ 	.word	0x00000008
.L_1609:


//--------------------- .nv.info._ZN2at6native29vectorized_elementwise_kernelILi4ENS0_13BinaryFunctorIN3c108BFloat16ES4_S4_NS0_15binary_internal10MulFunctorIfEEEESt5arrayIPcLm3EEEEviT0_T1_ --------------------------
	.section	.nv.info._ZN2at6native29vectorized_elementwise_kernelILi4ENS0_13BinaryFunctorIN3c108BFloat16ES4_S4_NS0_15binary_internal10MulFunctorIfEEEESt5arrayIPcLm3EEEEviT0_T1_,"",@"SHT_CUDA_INFO"
	.sectionflags	@""
	.align	4


	//----- nvinfo : EIATTR_CUDA_API_VERSION
	.align		4
        /*0000*/ 	.byte	0x04, 0x37
        /*0002*/ 	.short	(.L_1611 - .L_1610)
.L_1610:
        /*0004*/ 	.word	0x00000082


	//----- nvinfo : EIATTR_KPARAM_INFO
	.align		4
.L_1611:
        /*0008*/ 	.byte	0x04, 0x17
        /*000a*/ 	.short	(.L_1613 - .L_1612)
.L_1612:
        /*000c*/ 	.word	0x00000000
        /*0010*/ 	.short	0x0002
        /*0012*/ 	.short	0x0008
        /*0014*/ 	.byte	0x00, 0xf0, 0x61, 0x00


	//----- nvinfo : EIATTR_KPARAM_INFO
	.align		4
.L_1613:
        /*0018*/ 	.byte	0x04, 0x17
        /*001a*/ 	.short	(.L_1615 - .L_1614)
.L_1614:
        /*001c*/ 	.word	0x00000000
        /*0020*/ 	.short	0x0001
        /*0022*/ 	.short	0x0004
        /*0024*/ 	.byte	0x00, 0xf0, 0x05, 0x00


	//----- nvinfo : EIATTR_KPARAM_INFO
	.align		4
.L_1615:
        /*0028*/ 	.byte	0x04, 0x17
        /*002a*/ 	.short	(.L_1617 - .L_1616)
.L_1616:
        /*002c*/ 	.word	0x00000000
        /*0030*/ 	.short	0x0000
        /*0032*/ 	.short	0x0000
        /*0034*/ 	.byte	0x00, 0xf0, 0x11, 0x00


	//----- nvinfo : EIATTR_SPARSE_MMA_MASK
	.align		4
.L_1617:
        /*0038*/ 	.byte	0x03, 0x50
        /*003a*/ 	.short	0x0000


	//----- nvinfo : EIATTR_MAXREG_COUNT
	.align		4
        /*003c*/ 	.byte	0x03, 0x1b
        /*003e*/ 	.short	0x00ff


	//----- nvinfo : EIATTR_MERCURY_ISA_VERSION
	.align		4
        /*0040*/ 	.byte	0x03, 0x5f
        /*0042*/ 	.short	0x0101


	//----- nvinfo : EIATTR_VRC_CTA_INIT_COUNT
	.align		4
        /*0044*/ 	.byte	0x02, 0x4a
	.zero		1
	.zero		1


	//----- nvinfo : EIATTR_EXIT_INSTR_OFFSETS
	.align		4
        /*0048*/ 	.byte	0x04, 0x1c
        /*004a*/ 	.short	(.L_1619 - .L_1618)


	//   ....[0]....
.L_1618:
        /*004c*/ 	.word	0x00000c50


	//   ....[1]....
        /*0050*/ 	.word	0x00000ca0


	//   ....[2]....
        /*0054*/ 	.word	0x00000ff0


	//----- nvinfo : EIATTR_MAX_THREADS
	.align		4
.L_1619:
        /*0058*/ 	.byte	0x04, 0x05
        /*005a*/ 	.short	(.L_1621 - .L_1620)
.L_1620:
        /*005c*/ 	.word	0x00000080
        /*0060*/ 	.word	0x00000001
        /*0064*/ 	.word	0x00000001


	//----- nvinfo : EIATTR_CRS_STACK_SIZE
	.align		4
.L_1621:
        /*0068*/ 	.byte	0x04, 0x1e
        /*006a*/ 	.short	(.L_1623 - .L_1622)
.L_1622:
        /*006c*/ 	.word	0x00000000


	//----- nvinfo : EIATTR_CBANK_PARAM_SIZE
	.align		4
.L_1623:
        /*0070*/ 	.byte	0x03, 0x19
        /*0072*/ 	.short	0x0020


	//----- nvinfo : EIATTR_PARAM_CBANK
	.align		4
        /*0074*/ 	.byte	0x04, 0x0a
        /*0076*/ 	.short	(.L_1625 - .L_1624)
	.align		4
.L_1624:
        /*0078*/ 	.word	index@(.nv.constant0._ZN2at6native29vectorized_elementwise_kernelILi4ENS0_13BinaryFunctorIN3c108BFloat16ES4_S4_NS0_15binary_internal10MulFunctorIfEEEESt5arrayIPcLm3EEEEviT0_T1_)
        /*007c*/ 	.short	0x0380
        /*007e*/ 	.short	0x0020


	//----- nvinfo : EIATTR_SW_WAR
	.align		4
.L_1625:
        /*0080*/ 	.byte	0x04, 0x36
        /*0082*/ 	.short	(.L_1627 - .L_1626)
.L_1626:
        /*0084*/ 	.word	0x00000008
.L_1627:


//--------------------- .nv.info._ZN2at6native29vectorized_elementwise_kernelILi8ENS0_13BinaryFunctorIN3c108BFloat16ES4_S4_NS0_15binary_internal10MulFunctorIfEEEESt5arrayIPcLm3EEEEviT0_T1_ --------------------------
	.section	.nv.info._ZN2at6native29vectorized_elementwise_kernelILi8ENS0_13BinaryFunctorIN3c108BFloat16ES4_S4_NS0_15binary_internal10MulFunctorIfEEEESt5arrayIPcLm3EEEEviT0_T1_,"",@"SHT_CUDA_INFO"
	.sectionflags	@""
	.align	4


	//----- nvinfo : EIATTR_CUDA_API_VERSION
	.align		4
        /*0000*/ 	.byte	0x04, 0x37
        /*0002*/ 	.short	(.L_1629 - .L_1628)
.L_1628:
        /*0004*/ 	.word	0x00000082


	//----- nvinfo : EIATTR_KPARAM_INFO
	.align		4
.L_1629:
        /*0008*/ 	.byte	0x04, 0x17
        /*000a*/ 	.short	(.L_1631 - .L_1630)
.L_1630:
        /*000c*/ 	.word	0x00000000
        /*0010*/ 	.short	0x0002
        /*0012*/ 	.short	0x0008
        /*0014*/ 	.byte	0x00, 0xf0, 0x61, 0x00


	//----- nvinfo : EIATTR_KPARAM_INFO
	.align		4
.L_1631:
        /*0018*/ 	.byte	0x04, 0x17
        /*001a*/ 	.short	(.L_1633 - .L_1632)
.L_1632:
        /*001c*/ 	.word	0x00000000
        /*0020*/ 	.short	0x0001
        /*0022*/ 	.short	0x0004
        /*0024*/ 	.byte	0x00, 0xf0, 0x05, 0x00


	//----- nvinfo : EIATTR_KPARAM_INFO
	.align		4
.L_1633:
        /*0028*/ 	.byte	0x04, 0x17
        /*002a*/ 	.short	(.L_1635 - .L_1634)
.L_1634:
        /*002c*/ 	.word	0x00000000
        /*0030*/ 	.short	0x0000
        /*0032*/ 	.short	0x0000
        /*0034*/ 	.byte	0x00, 0xf0, 0x11, 0x00


	//----- nvinfo : EIATTR_SPARSE_MMA_MASK
	.align		4
.L_1635:
        /*0038*/ 	.byte	0x03, 0x50
        /*003a*/ 	.short	0x0000


	//----- nvinfo : EIATTR_MAXREG_COUNT
	.align		4
        /*003c*/ 	.byte	0x03, 0x1b
        /*003e*/ 	.short	0x00ff


	//----- nvinfo : EIATTR_MERCURY_ISA_VERSION
	.align		4
        /*0040*/ 	.byte	0x03, 0x5f
        /*0042*/ 	.short	0x0101


	//----- nvinfo : EIATTR_VRC_CTA_INIT_COUNT
	.align		4
        /*0044*/ 	.byte	0x02, 0x4a
	.zero		1
	.zero		1


	//----- nvinfo : EIATTR_EXIT_INSTR_OFFSETS
	.align		4
        /*0048*/ 	.byte	0x04, 0x1c
        /*004a*/ 	.short	(.L_1637 - .L_1636)


	//   ....[0]....
.L_1636:
        /*004c*/ 	.word	0x00000c50


	//   ....[1]....
        /*0050*/ 	.word	0x00000ca0


	//   ....[2]....
        /*0054*/ 	.word	0x00000fc0


	//----- nvinfo : EIATTR_MAX_THREADS
	.align		4
.L_1637:
        /*0058*/ 	.byte	0x04, 0x05
        /*005a*/ 	.short	(.L_1639 - .L_1638)
.L_1638:
        /*005c*/ 	.word	0x00000080
        /*0060*/ 	.word	0x00000001
        /*0064*/ 	.word	0x00000001


	//----- nvinfo : EIATTR_CRS_STACK_SIZE
	.align		4
.L_1639:
        /*0068*/ 	.byte	0x04, 0x1e
        /*006a*/ 	.short	(.L_1641 - .L_1640)
.L_1640:
        /*006c*/ 	.word	0x00000000


	//----- nvinfo : EIATTR_CBANK_PARAM_SIZE
	.align		4
.L_1641:
        /*0070*/ 	.byte	0x03, 0x19
        /*0072*/ 	.short	0x0020


	//----- nvinfo : EIATTR_PARAM_CBANK
	.align		4
        /*0074*/ 	.byte	0x04, 0x0a
        /*0076*/ 	.short	(.L_1643 - .L_1642)
	.align		4
.L_1642:
        /*0078*/ 	.word	index@(.nv.constant0._ZN2at6native29vectorized_elementwise_kernelILi8ENS0_13BinaryFunctorIN3c108BFloat16ES4_S4_NS0_15binary_internal10MulFunctorIfEEEESt5arrayIPcLm3EEEEviT0_T1_)
        /*007c*/ 	.short	0x0380
        /*007e*/ 	.short	0x0020


	//----- nvinfo : EIATTR_SW_WAR
	.align		4
.L_1643:
        /*0080*/ 	.byte	0x04, 0x36
        /*0082*/ 	.short	(.L_1645 - .L_1644)
.L_1644:
        /*0084*/ 	.word	0x00000008
.L_1645:


//--------------------- .nv.info._ZN2at6native18elementwise_kernelILi128ELi4EZNS0_15gpu_kernel_implINS0_13AUnaryFunctorIN3c104HalfES5_S5_NS0_15binary_internal10MulFunctorIfEEEEEEvRNS_18TensorIteratorBaseERKT_EUliE_EEviT1_ --------------------------
	.section	.nv.info._ZN2at6native18elementwise_kernelILi128ELi4EZNS0_15gpu_kernel_implINS0_13AUnaryFunctorIN3c104HalfES5_S5_NS0_15binary_internal10MulFunctorIfEEEEEEvRNS_18TensorIteratorBaseERKT_EUliE_EEviT1_,"",@"SHT_CUDA_INFO"
	.sectionflags	@""
	.align	4


	//----- nvinfo : EIATTR_CUDA_API_VERSION
	.align		4
        /*0000*/ 	.byte	0x04, 0x37
        /*0002*/ 	.short	(.L_1647 - .L_1646)
.L_1646:
        /*0004*/ 	.word	0x00000082


	//----- nvinfo : EIATTR_KPARAM_INFO
	.align		4
.L_1647:
        /*0008*/ 	.byte	0x04, 0x17
        /*000a*/ 	.short	(.L_1649 - .L_1648)
.L_1648:
        /*000c*/ 	.word	0x00000000
        /*0010*/ 	.short	0x0001
        /*0012*/ 	.short	0x0008
        /*0014*/ 	.byte	0x00, 0xf0, 0x81, 0x08


	//----- nvinfo : EIATTR_KPARAM_INFO
	.align		4
.L_1649:
        /*0018*/ 	.byte	0x04, 0x17
        /*001a*/ 	.short	(.L_1651 - .L_1650)
.L_1650:
        /*001c*/ 	.word	0x00000000
        /*0020*/ 	.short	0x0000
        /*0022*/ 	.short	0x0000
        /*0024*/ 	.byte	0x00, 0xf0, 0x11, 0x00


	//----- nvinfo : EIATTR_SPARSE_MMA_MASK
	.align		4
.L_1651:
        /*0028*/ 	.byte	0x03, 0x50
        /*002a*/ 	.short	0x0000


	//----- nvinfo : EIATTR_MAXREG_COUNT
	.align		4
        /*002c*/ 	.byte	0x03, 0x1b
        /*002e*/ 	.short	0x0080


	//----- nvinfo : EIATTR_EXTERNS
	.align		4
        /*0030*/ 	.byte	0x04, 0x0f
        /*0032*/ 	.short	(.L_1653 - .L_1652)


	//   ....[0]....
	.align		4
.L_1652:
        /*0034*/ 	.word	index@(__assertfail)


	//----- nvinfo : EIATTR_MERCURY_ISA_VERSION
	.align		4
.L_1653:
        /*0038*/ 	.byte	0x03, 0x5f
        /*003a*/ 	.short	0x0101


	//----- nvinfo : EIATTR_VRC_CTA_INIT_COUNT
	.align		4
        /*003c*/ 	.byte	0x02, 0x4a
	.zero		1
	.zero		1


	//----- nvinfo : EIATTR_SYSCALL_OFFSETS
	.align		4
        /*0040*/ 	.byte	0x04, 0x46
        /*0042*/ 	.short	(.L_1655 - .L_1654)


	//   ....[0]....
.L_1654:
        /*0044*/ 	.word	0x000021f0


	//   ....[1]....
        /*0048*/ 	.word	0x00003110


	//   ....[2]....
        /*004c*/ 	.word	0x000054a0


	//   ....[3]....
        /*0050*/ 	.word	0x000061f0


	//   ....[4]....
        /*0054*/ 	.word	0x00008690


	//   ....[5]....
        /*0058*/ 	.word	0x000093e0


	//   ....[6]....
        /*005c*/ 	.word	0x0000b890


	//   ....[7]....
        /*0060*/ 	.word	0x0000c5b0


	//----- nvinfo : EIATTR_EXIT_INSTR_OFFSETS
	.align		4
.L_1655:
        /*0064*/ 	.byte	0x04, 0x1c
        /*0066*/ 	.short	(.L_1657 - .L_1656)


	//   ....[0]....
.L_1656:
        /*0068*/ 	.word	0x000096c0


	//   ....[1]....
        /*006c*/ 	.word	0x0000ba50


	//   ....[2]....
        /*0070*/ 	.word	0x0000ba90


	//   ....[3]....
        /*0074*/ 	.word	0x0000bb30


	//   ....[4]....
        /*0078*/ 	.word	0x0000bb70


	//   ....[5]....
        /*007c*/ 	.word	0x0000bbb0


	//   ....[6]....
        /*0080*/ 	.word	0x0000bc40


	//   ....[7]....
        /*0084*/ 	.word	0x0000bc60


	//   ....[8]....
        /*0088*/ 	.word	0x0000bd00


	//   ....[9]....
        /*008c*/ 	.word	0x0000bd50


	//   ....[10]....
        /*0090*/ 	.word	0x0000bda0


	//   ....[11]....
        /*0094*/ 	.word	0x0000be80


	//   ....[12]....
        /*0098*/ 	.word	0x0000bff0


	//   ....[13]....
        /*009c*/ 	.word	0x0000c160


	//   ....[14]....
        /*00a0*/ 	.word	0x0000c2c0


	//   ....[15]....
        /*00a4*/ 	.word	0x0000c300


	//   ....[16]....
        /*00a8*/ 	.word	0x0000c340


	//   ....[17]....
        /*00ac*/ 	.word	0x0000c3f0


	//   ....[18]....
        /*00b0*/ 	.word	0x0000c450


	//   ....[19]....
        /*00b4*/ 	.word	0x0000c5c0


	//   ....[20]....
        /*00b8*/ 	.word	0x0000c6d0


	//   ....[21]....
        /*00bc*/ 	.word	0x0000c810


	//   ....[22]....
        /*00c0*/ 	.word	0x0000c850


	//----- nvinfo : EIATTR_MAX_THREADS
	.align		4
.L_1657:
        /*00c4*/ 	.byte	0x04, 0x05
        /*00c6*/ 	.short	(.L_1659 - .L_1658)
.L_1658:
        /*00c8*/ 	.word	0x00000080
        /*00cc*/ 	.word	0x00000001
        /*00d0*/ 	.word	0x00000001


	//----- nvinfo : EIATTR_CRS_STACK_SIZE
	.align		4
.L_1659:
        /*00d4*/ 	.byte	0x04, 0x1e
        /*00d6*/ 	.short	(.L_1661 - .L_1660)
.L_1660:
        /*00d8*/ 	.word	0x00000000


	//----- nvinfo : EIATTR_CBANK_PARAM_SIZE
	.align		4
.L_1661:
        /*00dc*/ 	.byte	0x03, 0x19
        /*00de*/ 	.short	0x0228


	//----- nvinfo : EIATTR_PARAM_CBANK
	.align		4
        /*00e0*/ 	.byte	0x04, 0x0a
        /*00e2*/ 	.short	(.L_1663 - .L_1662)
	.align		4
.L_1662:
        /*00e4*/ 	.word	index@(.nv.constant0._ZN2at6native18elementwise_kernelILi128ELi4EZNS0_15gpu_kernel_implINS0_13AUnaryFunctorIN3c104HalfES5_S5_NS0_15binary_internal10MulFunctorIfEEEEEEvRNS_18TensorIteratorBaseERKT_EUliE_EEviT1_)
        /*00e8*/ 	.short	0x0380
        /*00ea*/ 	.short	0x0228


	//----- nvinfo : EIATTR_SW_WAR
	.align		4
.L_1663:
        /*00ec*/ 	.byte	0x04, 0x36
        /*00ee*/ 	.short	(.L_1665 - .L_1664)
.L_1664:
        /*00f0*/ 	.word	0x00000008
.L_1665:


//--------------------- .nv.info._ZN2at6native27unrolled_elementwise_kernelINS0_13AUnaryFunctorIN3c104HalfES4_S4_NS0_15binary_internal10MulFunctorIfEEEESt5arrayIPcLm2EELi4E23TrivialOffsetCalculatorILi1EjESD_NS0_6memory12LoadWithCastILi1EEENSE_13StoreWithCastILi1EEEEEviT_T0_T2_T3_T4_T5_ --------------------------
	.section	.nv.info._ZN2at6native27unrolled_elementwise_kernelINS0_13AUnaryFunctorIN3c104HalfES4_S4_NS0_15binary_internal10MulFunctorIfEEEESt5arrayIPcLm2EELi4E23TrivialOffsetCalculatorILi1EjESD_NS0_6memory12LoadWithCastILi1EEENSE_13StoreWithCastILi1EEEEEviT_T0_T2_T3_T4_T5_,"",@"SHT_CUDA_INFO"
	.sectionflags	@""
	.align	4


	//----- nvinfo : EIATTR_CUDA_API_VERSION
	.align		4
        /*0000*/ 	.byte	0x04, 0x37
        /*0002*/ 	.short	(.L_1667 - .L_1666)
.L_1666:
        /*0004*/ 	.word	0x00000082


	//----- nvinfo : EIATTR_KPARAM_INFO
	.align		4
.L_1667:
        /*0008*/ 	.byte	0x04, 0x17
        /*000a*/ 	.short	(.L_1669 - .L_1668)
.L_1668:
        /*000c*/ 	.word	0x00000000
        /*0010*/ 	.short	0x0006
        /*0012*/ 	.short	0x002c
        /*0014*/ 	.byte	0x00, 0xf0, 0x21, 0x00


	//----- nvinfo : EIATTR_KPARAM_INFO
	.align		4
.L_1669:
        /*0018*/ 	.byte	0x04, 0x17
        /*001a*/ 	.short	(.L_1671 - .L_1670)
.L_1670:
        /*001c*/ 	.word	0x00000000
        /*0020*/ 	.short	0x0005
        /*0022*/ 	.short	0x0024
        /*0024*/ 	.byte	0x00, 0xf0, 0x21, 0x00


	//----- nvinfo : EIATTR_KPARAM_INFO
	.align		4
.L_1671:
        /*0028*/ 	.byte	0x04, 0x17
        /*002a*/ 	.short	(.L_1673 - .L_1672)
.L_1672:
        /*002c*/ 	.word	0x00000000
        /*0030*/ 	.short	0x0004
        /*0032*/ 	.short	0x0021
        /*0034*/ 	.byte	0x00, 0xf0, 0x05, 0x00


	//----- nvinfo : EIATTR_KPARAM_INFO
	.align		4
.L_1673:
        /*0038*/ 	.byte	0x04, 0x17
        /*003a*/ 	.short	(.L_1675 - .L_1674)
.L_1674:
        /*003c*/ 	.word	0x00000000
        /*0040*/ 	.short	0x0003
        /*0042*/ 	.short	0x0020
        /*0044*/ 	.byte	0x00, 0xf0, 0x05, 0x00


	//----- nvinfo : EIATTR_KPARAM_INFO
	.align		4
.L_1675:
        /*0048*/ 	.byte	0x04, 0x17
        /*004a*/ 	.short	(.L_1677 - .L_1676)
.L_1676:
        /*004c*/ 	.word	0x00000000
        /*0050*/ 	.short	0x0002
        /*0052*/ 	.short	0x0010
        /*0054*/ 	.byte	0x00, 0xf0, 0x41, 0x00


	//----- nvinfo : EIATTR_KPARAM_INFO
	.align		4
.L_1677:
        /*0058*/ 	.byte	0x04, 0x17
        /*005a*/ 	.short	(.L_1679 - .L_1678)
.L_1678:
        /*005c*/ 	.word	0x00000000
        /*0060*/ 	.short	0x0001
        /*0062*/ 	.short	0x0004
        /*0064*/ 	.byte	0x00, 0xf0, 0x21, 0x00


	//----- nvinfo : EIATTR_KPARAM_INFO
	.align		4
.L_1679:
        /*0068*/ 	.byte	0x04, 0x17
        /*006a*/ 	.short	(.L_1681 - .L_1680)
.L_1680:
        /*006c*/ 	.word	0x00000000
        /*0070*/ 	.short	0x0000
        /*0072*/ 	.short	0x0000
        /*0074*/ 	.byte	0x00, 0xf0, 0x11, 0x00


	//----- nvinfo : EIATTR_SPARSE_MMA_MASK
	.align		4
.L_1681:
        /*0078*/ 	.byte	0x03, 0x50
        /*007a*/ 	.short	0x0000


	//----- nvinfo : EIATTR_MAXREG_COUNT
	.align		4
        /*007c*/ 	.byte	0x03, 0x1b
        /*007e*/ 	.short	0x00ff


	//----- nvinfo : EIATTR_EXTERNS
	.align		4
        /*0080*/ 	.byte	0x04, 0x0f
        /*0082*/ 	.short	(.L_1683 - .L_1682)


	//   ....[0]....
	.align		4
.L_1682:
        /*0084*/ 	.word	index@(__assertfail)


	//----- nvinfo : EIATTR_MERCURY_ISA_VERSION
	.align		4
.L_1683:
        /*0088*/ 	.byte	0x03, 0x5f
        /*008a*/ 	.short	0x0101


	//----- nvinfo : EIATTR_VRC_CTA_INIT_COUNT
	.align		4
        /*008c*/ 	.byte	0x02, 0x4a
	.zero		1
	.zero		1


	//----- nvinfo : EIATTR_SYSCALL_OFFSETS
	.align		4
        /*0090*/ 	.byte	0x04, 0x46
        /*0092*/ 	.short	(.L_1685 - .L_1684)


	//   ....[0]....
.L_1684:
        /*0094*/ 	.word	0x00000fc0


	//   ....[1]....
        /*0098*/ 	.word	0x00002160


	//   ....[2]....
        /*009c*/ 	.word	0x00003240


	//   ....[3]....
        /*00a0*/ 	.word	0x00004240


	//   ....[4]....
        /*00a4*/ 	.word	0x00005380


	//   ....[5]....
        /*00a8*/ 	.word	0x00006240


	//   ....[6]....
        /*00ac*/ 	.word	0x000071c0


	//   ....[7]....
        /*00b0*/ 	.word	0x00008140


	//----- nvinfo : EIATTR_EXIT_INSTR_OFFSETS
	.align		4
.L_1685:
        /*00b4*/ 	.byte	0x04, 0x1c
        /*00b6*/ 	.short	(.L_1687 - .L_1686)


	//   ....[0]....
.L_1686:
        /*00b8*/ 	.word	0x00007490


	//   ....[1]....
        /*00bc*/ 	.word	0x000075e0


	//   ....[2]....
        /*00c0*/ 	.word	0x00007620


	//   ....[3]....
        /*00c4*/ 	.word	0x000076c0


	//   ....[4]....
        /*00c8*/ 	.word	0x00007700


	//   ....[5]....
        /*00cc*/ 	.word	0x00007740


	//   ....[6]....
        /*00d0*/ 	.word	0x000077d0


	//   ....[7]....
        /*00d4*/ 	.word	0x000077f0


	//   ....[8]....
        /*00d8*/ 	.word	0x00007890


	//   ....[9]....
        /*00dc*/ 	.word	0x000078e0


	//   ....[10]....
        /*00e0*/ 	.word	0x00007930


	//   ....[11]....
        /*00e4*/ 	.word	0x00007a10


	//   ....[12]....
        /*00e8*/ 	.word	0x00007b80


	//   ....[13]....
        /*00ec*/ 	.word	0x00007cf0


	//   ....[14]....
        /*00f0*/ 	.word	0x00007e50


	//   ....[15]....
        /*00f4*/ 	.word	0x00007e90


	//   ....[16]....
        /*00f8*/ 	.word	0x00007ed0


	//   ....[17]....
        /*00fc*/ 	.word	0x00007f80


	//   ....[18]....
        /*0100*/ 	.word	0x00007fe0


	//   ....[19]....
        /*0104*/ 	.word	0x00008150


	//   ....[20]....
        /*0108*/ 	.word	0x00008260


	//   ....[21]....
        /*010c*/ 	.word	0x000083a0


	//   ....[22]....
        /*0110*/ 	.word	0x000083e0


	//----- nvinfo : EIATTR_MAX_THREADS
	.align		4
.L_1687:
        /*0114*/ 	.byte	0x04, 0x05
        /*0116*/ 	.short	(.L_1689 - .L_1688)
.L_1688:
        /*0118*/ 	.word	0x00000080
        /*011c*/ 	.word	0x00000001
        /*0120*/ 	.word	0x00000001


	//----- nvinfo : EIATTR_CRS_STACK_SIZE
	.align		4
.L_1689:
        /*0124*/ 	.byte	0x04, 0x1e
        /*0126*/ 	.short	(.L_1691 - .L_1690)
.L_1690:
        /*0128*/ 	.word	0x00000000


	//----- nvinfo : EIATTR_CBANK_PARAM_SIZE
	.align		4
.L_1691:
        /*012c*/ 	.byte	0x03, 0x19
        /*012e*/ 	.short	0x0034


	//----- nvinfo : EIATTR_PARAM_CBANK
	.align		4
        /*0130*/ 	.byte	0x04, 0x0a
        /*0132*/ 	.short	(.L_1693 - .L_1692)
	.align		4
.L_1692:
        /*0134*/ 	.word	index@(.nv.constant0._ZN2at6native27unrolled_elementwise_kernelINS0_13AUnaryFunctorIN3c104HalfES4_S4_NS0_15binary_internal10MulFunctorIfEEEESt5arrayIPcLm2EELi4E23TrivialOffsetCalculatorILi1EjESD_NS0_6memory12LoadWithCastILi1EEENSE_13StoreWithCastILi1EEEEEviT_T0_T2_T3_T4_T5_)
        /*0138*/ 	.short	0x0380
        /*013a*/ 	.short	0x0034


	//----- nvinfo : EIATTR_SW_WAR
	.align		4
.L_1693:
        /*013c*/ 	.byte	0x04, 0x36
        /*013e*/ 	.short	(.L_1695 - .L_1694)
.L_1694:
        /*0140*/ 	.word	0x00000008
.L_1695:


//--------------------- .nv.info._ZN2at6native18elementwise_kernelILi128ELi4EZNS0_22gpu_kernel_impl_nocastINS0_13AUnaryFunctorIN3c104HalfES5_S5_NS0_15binary_internal10MulFunctorIfEEEEEEvRNS_18TensorIteratorBaseERKT_EUliE_EEviT1_ --------------------------
	.section	.nv.info._ZN2at6native18elementwise_kernelILi128ELi4EZNS0_22gpu_kernel_impl_nocastINS0_13AUnaryFunctorIN3c104HalfES5_S5_NS0_15binary_internal10MulFunctorIfEEEEEEvRNS_18TensorIteratorBaseERKT_EUliE_EEviT1_,"",@"SHT_CUDA_INFO"
	.sectionflags	@""
	.align	4


	//----- nvinfo : EIATTR_CUDA_API_VERSION
	.align		4
        /*0000*/ 	.byte	0x04, 0x37
        /*0002*/ 	.short	(.L_1697 - .L_1696)
.L_1696:
        /*0004*/ 	.word	0x00000082


	//----- nvinfo : EIATTR_KPARAM_INFO
	.align		4
.L_1697:
        /*0008*/ 	.byte	0x04, 0x17
        /*000a*/ 	.short	(.L_1699 - .L_1698)
.L_1698:
        /*000c*/ 	.word	0x00000000
        /*0010*/ 	.short	0x0001
        /*0012*/ 	.short	0x0008
        /*0014*/ 	.byte	0x00, 0xf0, 0x61, 0x08


	//----- nvinfo : EIATTR_KPARAM_INFO
	.align		4
.L_1699:
        /*0018*/ 	.byte	0x04, 0x17
        /*001a*/ 	.short	(.L_1701 - .L_1700)
.L_1700:
        /*001c*/ 	.word	0x00000000
        /*0020*/ 	.short	0x0000
        /*0022*/ 	.short	0x0000
        /*0024*/ 	.byte	0x00, 0xf0, 0x11, 0x00


	//----- nvinfo : EIATTR_SPARSE_MMA_MASK
	.align		4
.L_1701:
        /*0028*/ 	.byte	0x03, 0x50
        /*002a*/ 	.short	0x0000


	//----- nvinfo : EIATTR_MAXREG_COUNT
	.align		4
        /*002c*/ 	.byte	0x03, 0x1b
        /*002e*/ 	.short	0x0080


	//----- nvinfo : EIATTR_MERCURY_ISA_VERSION
	.align		4
        /*0030*/ 	.byte	0x03, 0x5f
        /*0032*/ 	.short	0x0101


	//----- nvinfo : EIATTR_VRC_CTA_INIT_COUNT
	.align		4
        /*0034*/ 	.byte	0x02, 0x4a
	.zero		1
	.zero		1


	//----- nvinfo : EIATTR_EXIT_INSTR_OFFSETS
	.align		4
        /*0038*/ 	.byte	0x04, 0x1c
        /*003a*/ 	.short	(.L_1703 - .L_1702)


	//   ....[0]....
.L_1702:
        /*003c*/ 	.word	0x00000330


	//   ....[1]....
        /*0040*/ 	.word	0x000003c0


	//   ....[2]....
        /*0044*/ 	.word	0x00003f10


	//   ....[3]....
        /*0048*/ 	.word	0x00005270


	//----- nvinfo : EIATTR_MAX_THREADS
	.align		4
.L_1703:
        /*004c*/ 	.byte	0x04, 0x05
        /*004e*/ 	.short	(.L_1705 - .L_1704)
.L_1704:
        /*0050*/ 	.word	0x00000080
        /*0054*/ 	.word	0x00000001
        /*0058*/ 	.word	0x00000001


	//----- nvinfo : EIATTR_CRS_STACK_SIZE
	.align		4
.L_1705:
        /*005c*/ 	.byte	0x04, 0x1e
        /*005e*/ 	.short	(.L_1707 - .L_1706)
.L_1706:
        /*0060*/ 	.word	0x00000000


	//----- nvinfo : EIATTR_CBANK_PARAM_SIZE
	.align		4
.L_1707:
        /*0064*/ 	.byte	0x03, 0x19
        /*0066*/ 	.short	0x0220


	//----- nvinfo : EIATTR_PARAM_CBANK
	.align		4
        /*0068*/ 	.byte	0x04, 0x0a
        /*006a*/ 	.short	(.L_1709 - .L_1708)
	.align		4
.L_1708:
        /*006c*/ 	.word	index@(.nv.constant0._ZN2at6native18elementwise_kernelILi128ELi4EZNS0_22gpu_kernel_impl_nocastINS0_13AUnaryFunctorIN3c104HalfES5_S5_NS0_15binary_internal10MulFunctorIfEEEEEEvRNS_18TensorIteratorBaseERKT_EUliE_EEviT1_)
        /*0070*/ 	.short	0x0380
        /*0072*/ 	.short	0x0220


	//----- nvinfo : EIATTR_SW_WAR
	.align		4
.L_1709:
        /*0074*/ 	.byte	0x04, 0x36
        /*0076*/ 	.short	(.L_1711 - .L_1710)
.L_1710:
        /*0078*/ 	.word	0x00000008
.L_1711:


//--------------------- .nv.info._ZN2at6native27unrolled_elementwise_kernelINS0_13AUnaryFunctorIN3c104HalfES4_S4_NS0_15binary_internal10MulFunctorIfEEEESt5arrayIPcLm2EELi4E23TrivialOffsetCalculatorILi1EjESD_NS0_6memory15LoadWithoutCastENSE_16StoreWithoutCastEEEviT_T0_T2_T3_T4_T5_ --------------------------
	.section	.nv.info._ZN2at6native27unrolled_elementwise_kernelINS0_13AUnaryFunctorIN3c104HalfES4_S4_NS0_15binary_internal10MulFunctorIfEEEESt5arrayIPcLm2EELi4E23TrivialOffsetCalculatorILi1EjESD_NS0_6memory15LoadWithoutCastENSE_16StoreWithoutCastEEEviT_T0_T2_T3_T4_T5_,"",@"SHT_CUDA_INFO"
	.sectionflags	@""
	.align	4


	//----- nvinfo : EIATTR_CUDA_API_VERSION
	.align		4
        /*0000*/ 	.byte	0x04, 0x37
        /*0002*/ 	.short	(.L_1713 - .L_1712)
.L_1712:
        /*0004*/ 	.word	0x00000082


	//----- nvinfo : EIATTR_KPARAM_INFO
	.align		4
.L_1713:
        /*0008*/ 	.byte	0x04, 0x17
        /*000a*/ 	.short	(.L_1715 - .L_1714)
.L_1714:
        /*000c*/ 	.word	0x00000000
        /*0010*/ 	.short	0x0006
        /*0012*/ 	.short	0x0023
        /*0014*/ 	.byte	0x00, 0xf0, 0x05, 0x00


	//----- nvinfo : EIATTR_KPARAM_INFO
	.align		4
.L_1715:
        /*0018*/ 	.byte	0x04, 0x17
        /*001a*/ 	.short	(.L_1717 - .L_1716)
.L_1716:
        /*001c*/ 	.word	0x00000000
        /*0020*/ 	.short	0x0005
        /*0022*/ 	.short	0x0022
        /*0024*/ 	.byte	0x00, 0xf0, 0x05, 0x00


	//----- nvinfo : EIATTR_KPARAM_INFO
	.align		4
.L_1717:
        /*0028*/ 	.byte	0x04, 0x17
        /*002a*/ 	.short	(.L_1719 - .L_1718)
.L_1718:
        /*002c*/ 	.word	0x00000000
        /*0030*/ 	.short	0x0004
        /*0032*/ 	.short	0x0021
        /*0034*/ 	.byte	0x00, 0xf0, 0x05, 0x00


	//----- nvinfo : EIATTR_KPARAM_INFO
	.align		4
.L_1719:
        /*0038*/ 	.byte	0x04, 0x17
        /*003a*/ 	.short	(.L_1721 - .L_1720)
.L_1720:
        /*003c*/ 	.word	0x00000000
        /*0040*/ 	.short	0x0003
        /*0042*/ 	.short	0x0020
        /*0044*/ 	.byte	0x00, 0xf0, 0x05, 0x00


	//----- nvinfo : EIATTR_KPARAM_INFO
	.align		4
.L_1721:
        /*0048*/ 	.byte	0x04, 0x17
        /*004a*/ 	.short	(.L_1723 - .L_1722)
.L_1722:
        /*004c*/ 	.word	0x00000000
        /*0050*/ 	.short	0x0002
        /*0052*/ 	.short	0x0010
        /*0054*/ 	.byte	0x00, 0xf0, 0x41, 0x00


	//----- nvinfo : EIATTR_KPARAM_INFO
	.align		4
.L_1723:
        /*0058*/ 	.byte	0x04, 0x17
        /*005a*/ 	.short	(.L_1725 - .L_1724)
.L_1724:
        /*005c*/ 	.word	0x00000000
        /*0060*/ 	.short	0x0001
        /*0062*/ 	.short	0x0004
        /*0064*/ 	.byte	0x00, 0xf0, 0x21, 0x00


	//----- nvinfo : EIATTR_KPARAM_INFO
	.align		4
.L_1725:
        /*0068*/ 	.byte	0x04, 0x17
        /*006a*/ 	.short	(.L_1727 - .L_1726)
.L_1726:
        /*006c*/ 	.word	0x00000000
        /*0070*/ 	.short	0x0000
        /*0072*/ 	.short	0x0000
        /*0074*/ 	.byte	0x00, 0xf0, 0x11, 0x00


	//----- nvinfo : EIATTR_SPARSE_MMA_MASK
	.align		4
.L_1727:
        /*0078*/ 	.byte	0x03, 0x50
        /*007a*/ 	.short	0x0000


	//----- nvinfo : EIATTR_MAXREG_COUNT
	.align		4
        /*007c*/ 	.byte	0x03, 0x1b
        /*007e*/ 	.short	0x00ff


	//----- nvinfo : EIATTR_MERCURY_ISA_VERSION
	.align		4
        /*0080*/ 	.byte	0x03, 0x5f
        /*0082*/ 	.short	0x0101


	//----- nvinfo : EIATTR_VRC_CTA_INIT_COUNT
	.align		4
        /*0084*/ 	.byte	0x02, 0x4a
	.zero		1
	.zero		1


	//----- nvinfo : EIATTR_EXIT_INSTR_OFFSETS
	.align		4
        /*0088*/ 	.byte	0x04, 0x1c
        /*008a*/ 	.short	(.L_1729 - .L_1728)


	//   ....[0]....
.L_1728:
        /*008c*/ 	.word	0x000004a0


	//   ....[1]....
        /*0090*/ 	.word	0x00000530


	//----- nvinfo : EIATTR_MAX_THREADS
	.align		4
.L_1729:
        /*0094*/ 	.byte	0x04, 0x05
        /*0096*/ 	.short	(.L_1731 - .L_1730)
.L_1730:
        /*0098*/ 	.word	0x00000080
        /*009c*/ 	.word	0x00000001
        /*00a0*/ 	.word	0x00000001


	//----- nvinfo : EIATTR_CRS_STACK_SIZE
	.align		4
.L_1731:
        /*00a4*/ 	.byte	0x04, 0x1e
        /*00a6*/ 	.short	(.L_1733 - .L_1732)
.L_1732:
        /*00a8*/ 	.word	0x00000000


	//----- nvinfo : EIATTR_CBANK_PARAM_SIZE
	.align		4
.L_1733:
        /*00ac*/ 	.byte	0x03, 0x19
        /*00ae*/ 	.short	0x0024


	//----- nvinfo : EIATTR_PARAM_CBANK
	.align		4
        /*00b0*/ 	.byte	0x04, 0x0a
        /*00b2*/ 	.short	(.L_1735 - .L_1734)
	.align		4
.L_1734:
        /*00b4*/ 	.word	index@(.nv.constant0._ZN2at6native27unrolled_elementwise_kernelINS0_13AUnaryFunctorIN3c104HalfES4_S4_NS0_15binary_internal10MulFunctorIfEEEESt5arrayIPcLm2EELi4E23TrivialOffsetCalculatorILi1EjESD_NS0_6memory15LoadWithoutCastENSE_16StoreWithoutCastEEEviT_T0_T2_T3_T4_T5_)
        /*00b8*/ 	.short	0x0380
        /*00ba*/ 	.short	0x0024


	//----- nvinfo : EIATTR_SW_WAR
	.align		4
.L_1735:
        /*00bc*/ 	.byte	0x04, 0x36
        /*00be*/ 	.short	(.L_1737 - .L_1736)
.L_1736:
        /*00c0*/ 	.word	0x00000008
.L_1737:


//--------------------- .nv.info._ZN2at6native29vectorized_elementwise_kernelILi2ENS0_13AUnaryFunctorIN3c104HalfES4_S4_NS0_15binary_internal10MulFunctorIfEEEESt5arrayIPcLm2EEEEviT0_T1_ --------------------------
	.section	.nv.info._ZN2at6native29vectorized_elementwise_kernelILi2ENS0_13AUnaryFunctorIN3c104HalfES4_S4_NS0_15binary_internal10MulFunctorIfEEEESt5arrayIPcLm2EEEEviT0_T1_,"",@"SHT_CUDA_INFO"
	.sectionflags	@""
	.align	4


	//----- nvinfo : EIATTR_CUDA_API_VERSION
	.align		4
        /*0000*/ 	.byte	0x04, 0x37
        /*0002*/ 	.short	(.L_1739 - .L_1738)
.L_1738:
        /*0004*/ 	.word	0x00000082


	//----- nvinfo : EIATTR_KPARAM_INFO
	.align		4
.L_1739:
        /*0008*/ 	.byte	0x04, 0x17
        /*000a*/ 	.short	(.L_1741 - .L_1740)
.L_1740:
        /*000c*/ 	.word	0x00000000
        /*0010*/ 	.short	0x0002
        /*0012*/ 	.short	0x0010
        /*0014*/ 	.byte	0x00, 0xf0, 0x41, 0x00


	//----- nvinfo : EIATTR_KPARAM_INFO
	.align		4
.L_1741:
        /*0018*/ 	.byte	0x04, 0x17
        /*001a*/ 	.short	(.L_1743 - .L_1742)
.L_1742:
        /*001c*/ 	.word	0x00000000
        /*0020*/ 	.short	0x0001
        /*0022*/ 	.short	0x0004
        /*0024*/ 	.byte	0x00, 0xf0, 0x21, 0x00


	//----- nvinfo : EIATTR_KPARAM_INFO
	.align		4
.L_1743:
        /*0028*/ 	.byte	0x04, 0x17
        /*002a*/ 	.short	(.L_1745 - .L_1744)
.L_1744:
        /*002c*/ 	.word	0x00000000
        /*0030*/ 	.short	0x0000
        /*0032*/ 	.short	0x0000
        /*0034*/ 	.byte	0x00, 0xf0, 0x11, 0x00


	//----- nvinfo : EIATTR_SPARSE_MMA_MASK
	.align		4
.L_1745:
        /*0038*/ 	.byte	0x03, 0x50
        /*003a*/ 	.short	0x0000


	//----- nvinfo : EIATTR_MAXREG_COUNT
	.align		4
        /*003c*/ 	.byte	0x03, 0x1b
        /*003e*/ 	.short	0x00ff


	//----- nvinfo : EIATTR_MERCURY_ISA_VERSION
	.align		4
        /*0040*/ 	.byte	0x03, 0x5f
        /*0042*/ 	.short	0x0101


	//----- nvinfo : EIATTR_VRC_CTA_INIT_COUNT
	.align		4
        /*0044*/ 	.byte	0x02, 0x4a
	.zero		1
	.zero		1


	//----- nvinfo : EIATTR_EXIT_INSTR_OFFSETS
	.align		4
        /*0048*/ 	.byte	0x04, 0x1c
        /*004a*/ 	.short	(.L_1747 - .L_1746)


	//   ....[0]....
.L_1746:
        /*004c*/ 	.word	0x00000a60


	//   ....[1]....
        /*0050*/ 	.word	0x00000ab0


	//   ....[2]....
        /*0054*/ 	.word	0x00000d00


	//----- nvinfo : EIATTR_MAX_THREADS
	.align		4
.L_1747:
        /*0058*/ 	.byte	0x04, 0x05
        /*005a*/ 	.short	(.L_1749 - .L_1748)
.L_1748:
        /*005c*/ 	.word	0x00000080
        /*0060*/ 	.word	0x00000001
        /*0064*/ 	.word	0x00000001


	//----- nvinfo : EIATTR_CRS_STACK_SIZE
	.align		4
.L_1749:
        /*0068*/ 	.byte	0x04, 0x1e
        /*006a*/ 	.short	(.L_1751 - .L_1750)
.L_1750:
        /*006c*/ 	.word	0x00000000


	//----- nvinfo : EIATTR_CBANK_PARAM_SIZE
	.align		4
.L_1751:
        /*0070*/ 	.byte	0x03, 0x19
        /*0072*/ 	.short	0x0020


	//----- nvinfo : EIATTR_PARAM_CBANK
	.align		4
        /*0074*/ 	.byte	0x04, 0x0a
        /*0076*/ 	.short	(.L_1753 - .L_1752)
	.align		4
.L_1752:
        /*0078*/ 	.word	index@(.nv.constant0._ZN2at6native29vectorized_elementwise_kernelILi2ENS0_13AUnaryFunctorIN3c104HalfES4_S4_NS0_15binary_internal10MulFunctorIfEEEESt5arrayIPcLm2EEEEviT0_T1_)
        /*007c*/ 	.short	0x0380
        /*007e*/ 	.short	0x0020


	//----- nvinfo : EIATTR_SW_WAR
	.align		4
.L_1753:
        /*0080*/ 	.byte	0x04, 0x36
        /*0082*/ 	.short	(.L_1755 - .L_1754)
.L_1754:
        /*0084*/ 	.word	0x00000008
.L_1755:


//--------------------- .nv.info._ZN2at6native29vectorized_elementwise_kernelILi4ENS0_13AUnaryFunctorIN3c104HalfES4_S4_NS0_15binary_internal10MulFunctorIfEEEESt5arrayIPcLm2EEEEviT0_T1_ --------------------------
	.section	.nv.info._ZN2at6native29vectorized_elementwise_kernelILi4ENS0_13AUnaryFunctorIN3c104HalfES4_S4_NS0_15binary_internal10MulFunctorIfEEEESt5arrayIPcLm2EEEEviT0_T1_,"",@"SHT_CUDA_INFO"
	.sectionflags	@""
	.align	4


	//----- nvinfo : EIATTR_CUDA_API_VERSION
	.align		4
        /*0000*/ 	.byte	0x04, 0x37
        /*0002*/ 	.short	(.L_1757 - .L_1756)
.L_1756:
        /*0004*/ 	.word	0x00000082


	//----- nvinfo : EIATTR_KPARAM_INFO
	.align		4
.L_1757:
        /*0008*/ 	.byte	0x04, 0x17
        /*000a*/ 	.short	(.L_1759 - .L_1758)
.L_1758:
        /*000c*/ 	.word	0x00000000
        /*0010*/ 	.short	0x0002
        /*0012*/ 	.short	0x0010
        /*0014*/ 	.byte	0x00, 0xf0, 0x41, 0x00


	//----- nvinfo : EIATTR_KPARAM_INFO
	.align		4
.L_1759:
        /*0018*/ 	.byte	0x04, 0x17
        /*001a*/ 	.short	(.L_1761 - .L_1760)
.L_1760:
        /*001c*/ 	.word	0x00000000
        /*0020*/ 	.short	0x0001
        /*0022*/ 	.short	0x0004
        /*0024*/ 	.byte	0x00, 0xf0, 0x21, 0x00


	//----- nvinfo : EIATTR_KPARAM_INFO
	.align		4
.L_1761:
        /*0028*/ 	.byte	0x04, 0x17
        /*002a*/ 	.short	(.L_1763 - .L_1762)
.L_1762:
        /*002c*/ 	.word	0x00000000
        /*0030*/ 	.short	0x0000
        /*0032*/ 	.short	0x0000
        /*0034*/ 	.byte	0x00, 0xf0, 0x11, 0x00


	//----- nvinfo : EIATTR_SPARSE_MMA_MASK
	.align		4
.L_1763:
        /*0038*/ 	.byte	0x03, 0x50
        /*003a*/ 	.short	0x0000


	//----- nvinfo : EIATTR_MAXREG_COUNT
	.align		4
        /*003c*/ 	.byte	0x03, 0x1b
        /*003e*/ 	.short	0x00ff


	//----- nvinfo : EIATTR_MERCURY_ISA_VERSION
	.align		4
        /*0040*/ 	.byte	0x03, 0x5f
        /*0042*/ 	.short	0x0101


	//----- nvinfo : EIATTR_VRC_CTA_INIT_COUNT
	.align		4
        /*0044*/ 	.byte	0x02, 0x4a
	.zero		1
	.zero		1


	//----- nvinfo : EIATTR_EXIT_INSTR_OFFSETS
	.align		4
        /*0048*/ 	.byte	0x04, 0x1c
        /*004a*/ 	.short	(.L_1765 - .L_1764)


	//   ....[0]....
.L_1764:
        /*004c*/ 	.word	0x00000a60


	//   ....[1]....
        /*0050*/ 	.word	0x00000ab0


	//   ....[2]....
        /*0054*/ 	.word	0x00000cc0


	//----- nvinfo : EIATTR_MAX_THREADS
	.align		4
.L_1765:
        /*0058*/ 	.byte	0x04, 0x05
        /*005a*/ 	.short	(.L_1767 - .L_1766)
.L_1766:
        /*005c*/ 	.word	0x00000080
        /*0060*/ 	.word	0x00000001
        /*0064*/ 	.word	0x00000001


	//----- nvinfo : EIATTR_CRS_STACK_SIZE
	.align		4
.L_1767:
        /*0068*/ 	.byte	0x04, 0x1e
        /*006a*/ 	.short	(.L_1769 - .L_1768)
.L_1768:
        /*006c*/ 	.word	0x00000000


	//----- nvinfo : EIATTR_CBANK_PARAM_SIZE
	.align		4
.L_1769:
        /*0070*/ 	.byte	0x03, 0x19
        /*0072*/ 	.short	0x0020


	//----- nvinfo : EIATTR_PARAM_CBANK
	.align		4
        /*0074*/ 	.byte	0x04, 0x0a
        /*0076*/ 	.short	(.L_1771 - .L_1770)
	.align		4
.L_1770:
        /*0078*/ 	.word	index@(.nv.constant0._ZN2at6native29vectorized_elementwise_kernelILi4ENS0_13AUnaryFunctorIN3c104HalfES4_S4_NS0_15binary_internal10MulFunctorIfEEEESt5arrayIPcLm2EEEEviT0_T1_)
        /*007c*/ 	.short	0x0380
        /*007e*/ 	.short	0x0020


	//----- nvinfo : EIATTR_SW_WAR
	.align		4
.L_1771:
        /*0080*/ 	.byte	0x04, 0x36
        /*0082*/ 	.short	(.L_1773 - .L_1772)
.L_1772:
        /*0084*/ 	.word	0x00000008
.L_1773:


//--------------------- .nv.info._ZN2at6native29vectorized_elementwise_kernelILi8ENS0_13AUnaryFunctorIN3c104HalfES4_S4_NS0_15binary_internal10MulFunctorIfEEEESt5arrayIPcLm2EEEEviT0_T1_ --------------------------
	.section	.nv.info._ZN2at6native29vectorized_elementwise_kernelILi8ENS0_13AUnaryFunctorIN3c104HalfES4_S4_NS0_15binary_internal10MulFunctorIfEEEESt5arrayIPcLm2EEEEviT0_T1_,"",@"SHT_CUDA_INFO"
	.sectionflags	@""
	.align	4


	//----- nvinfo : EIATTR_CUDA_API_VERSION
	.align		4
        /*0000*/ 	.byte	0x04, 0x37
        /*0002*/ 	.short	(.L_1775 - .L_1774)
.L_1774:
        /*0004*/ 	.word	0x00000082


	//----- nvinfo : EIATTR_KPARAM_INFO
	.align		4
.L_1775:
        /*0008*/ 	.byte	0x04, 0x17
        /*000a*/ 	.short	(.L_1777 - .L_1776)
.L_1776:
        /*000c*/ 	.word	0x00000000
        /*0010*/ 	.short	0x0002
        /*0012*/ 	.short	0x0010
        /*0014*/ 	.byte	0x00, 0xf0, 0x41, 0x00


	//----- nvinfo : EIATTR_KPARAM_INFO
	.align		4
.L_1777:
        /*0018*/ 	.byte	0x04, 0x17
        /*001a*/ 	.short	(.L_1779 - .L_1778)
.L_1778:
        /*001c*/ 	.word	0x00000000
        /*0020*/ 	.short	0x0001
        /*0022*/ 	.short	0x0004
        /*0024*/ 	.byte	0x00, 0xf0, 0x21, 0x00


	//----- nvinfo : EIATTR_KPARAM_INFO
	.align		4
.L_1779:
        /*0028*/ 	.byte	0x04, 0x17
        /*002a*/ 	.short	(.L_1781 - .L_1780)
.L_1780:
        /*002c*/ 	.word	0x00000000
        /*0030*/ 	.short	0x0000
        /*0032*/ 	.short	0x0000
        /*0034*/ 	.byte	0x00, 0xf0, 0x11, 0x00


	//----- nvinfo : EIATTR_SPARSE_MMA_MASK
	.align		4
.L_1781:
        /*0038*/ 	.byte	0x03, 0x50
        /*003a*/ 	.short	0x0000


	//----- nvinfo : EIATTR_MAXREG_COUNT
	.align		4
        /*003c*/ 	.byte	0x03, 0x1b
        /*003e*/ 	.short	0x00ff


	//----- nvinfo : EIATTR_MERCURY_ISA_VERSION
	.align		4
        /*0040*/ 	.byte	0x03, 0x5f
        /*0042*/ 	.short	0x0101


	//----- nvinfo : EIATTR_VRC_CTA_INIT_COUNT
	.align		4
        /*0044*/ 	.byte	0x02, 0x4a
	.zero		1
	.zero		1


	//----- nvinfo : EIATTR_EXIT_INSTR_OFFSETS
	.align		4
        /*0048*/ 	.byte	0x04, 0x1c
        /*004a*/ 	.short	(.L_1783 - .L_1782)


	//   ....[0]....
.L_1782:
        /*004c*/ 	.word	0x00000a60


	//   ....[1]....
        /*0050*/ 	.word	0x00000ab0


	//   ....[2]....
        /*0054*/ 	.word	0x00000ca0


	//----- nvinfo : EIATTR_MAX_THREADS
	.align		4
.L_1783:
        /*0058*/ 	.byte	0x04, 0x05
        /*005a*/ 	.short	(.L_1785 - .L_1784)
.L_1784:
        /*005c*/ 	.word	0x00000080
        /*0060*/ 	.word	0x00000001
        /*0064*/ 	.word	0x00000001


	//----- nvinfo : EIATTR_CRS_STACK_SIZE
	.align		4
.L_1785:
        /*0068*/ 	.byte	0x04, 0x1e
        /*006a*/ 	.short	(.L_1787 - .L_1786)
.L_1786:
        /*006c*/ 	.word	0x00000000


	//----- nvinfo : EIATTR_CBANK_PARAM_SIZE
	.align		4
.L_1787:
        /*0070*/ 	.byte	0x03, 0x19
        /*0072*/ 	.short	0x0020


	//----- nvinfo : EIATTR_PARAM_CBANK
	.align		4
        /*0074*/ 	.byte	0x04, 0x0a
        /*0076*/ 	.short	(.L_1789 - .L_1788)
	.align		4
.L_1788:
        /*0078*/ 	.word	index@(.nv.constant0._ZN2at6native29vectorized_elementwise_kernelILi8ENS0_13AUnaryFunctorIN3c104HalfES4_S4_NS0_15binary_internal10MulFunctorIfEEEESt5arrayIPcLm2EEEEviT0_T1_)
        /*007c*/ 	.short	0x0380
        /*007e*/ 	.short	0x0020


	//----- nvinfo : EIATTR_SW_WAR
	.align		4
.L_1789:
        /*0080*/ 	.byte	0x04, 0x36
        /*0082*/ 	.short	(.L_1791 - .L_1790)
.L_1790:
        /*0084*/ 	.word	0x00000008
.L_1791:


//--------------------- .nv.info._ZN2at6native18elementwise_kernelILi128ELi4EZNS0_15gpu_kernel_implINS0_13BinaryFunctorIN3c104HalfES5_S5_NS0_15binary_internal10MulFunctorIfEEEEEEvRNS_18TensorIteratorBaseERKT_EUliE_EEviT1_ --------------------------
	.section	.nv.info._ZN2at6native18elementwise_kernelILi128ELi4EZNS0_15gpu_kernel_implINS0_13BinaryFunctorIN3c104HalfES5_S5_NS0_15binary_internal10MulFunctorIfEEEEEEvRNS_18TensorIteratorBaseERKT_EUliE_EEviT1_,"",@"SHT_CUDA_INFO"
	.sectionflags	@""
	.align	4


	//----- nvinfo : EIATTR_CUDA_API_VERSION
	.align		4
        /*0000*/ 	.byte	0x04, 0x37
        /*0002*/ 	.short	(.L_1793 - .L_1792)
.L_1792:
        /*0004*/ 	.word	0x00000082


	//----- nvinfo : EIATTR_KPARAM_INFO
	.align		4
.L_1793:
        /*0008*/ 	.byte	0x04, 0x17
        /*000a*/ 	.short	(.L_1795 - .L_1794)
.L_1794:
        /*000c*/ 	.word	0x00000000
        /*0010*/ 	.short	0x0001
        /*0012*/ 	.short	0x0008
        /*0014*/ 	.byte	0x00, 0xf0, 0x21, 0x0a


	//----- nvinfo : EIATTR_KPARAM_INFO
	.align		4
.L_1795:
        /*0018*/ 	.byte	0x04, 0x17
        /*001a*/ 	.short	(.L_1797 - .L_1796)
.L_1796:
        /*001c*/ 	.word	0x00000000
        /*0020*/ 	.short	0x0000
        /*0022*/ 	.short	0x0000
        /*0024*/ 	.byte	0x00, 0xf0, 0x11, 0x00


	//----- nvinfo : EIATTR_SPARSE_MMA_MASK
	.align		4
.L_1797:
        /*0028*/ 	.byte	0x03, 0x50
        /*002a*/ 	.short	0x0000


	//----- nvinfo : EIATTR_MAXREG_COUNT
	.align		4
        /*002c*/ 	.byte	0x03, 0x1b
        /*002e*/ 	.short	0x0080


	//----- nvinfo : EIATTR_EXTERNS
	.align		4
        /*0030*/ 	.byte	0x04, 0x0f
        /*0032*/ 	.short	(.L_1799 - .L_1798)


	//   ....[0]....
	.align		4
.L_1798:
        /*0034*/ 	.word	index@(__assertfail)


	//----- nvinfo : EIATTR_MERCURY_ISA_VERSION
	.align		4
.L_1799:
        /*0038*/ 	.byte	0x03, 0x5f
        /*003a*/ 	.short	0x0101


	//----- nvinfo : EIATTR_VRC_CTA_INIT_COUNT
	.align		4
        /*003c*/ 	.byte	0x02, 0x4a
	.zero		1
	.zero		1


	//----- nvinfo : EIATTR_SYSCALL_OFFSETS
	.align		4
        /*0040*/ 	.byte	0x04, 0x46
        /*0042*/ 	.short	(.L_1801 - .L_1800)


	//   ....[0]....
.L_1800:
        /*0044*/ 	.word	0x00002600


	//   ....[1]....
        /*0048*/ 	.word	0x00003580


	//   ....[2]....
        /*004c*/ 	.word	0x000044a0


	//   ....[3]....
        /*0050*/ 	.word	0x00006c40


	//   ....[4]....
        /*0054*/ 	.word	0x00007bb0


	//   ....[5]....
        /*0058*/ 	.word	0x00008900


	//   ....[6]....
        /*005c*/ 	.word	0x0000b1b0


	//   ....[7]....
        /*0060*/ 	.word	0x0000c120


	//   ....[8]....
        /*0064*/ 	.word	0x0000ce70


	//   ....[9]....
        /*0068*/ 	.word	0x0000f740


	//   ....[10]....
        /*006c*/ 	.word	0x000106b0


	//   ....[11]....
        /*0070*/ 	.word	0x000113d0


	//----- nvinfo : EIATTR_EXIT_INSTR_OFFSETS
	.align		4
.L_1801:
        /*0074*/ 	.byte	0x04, 0x1c
        /*0076*/ 	.short	(.L_1803 - .L_1802)


	//   ....[0]....
.L_1802:
        /*0078*/ 	.word	0x0000d150


	//   ....[1]....
        /*007c*/ 	.word	0x00010870


	//   ....[2]....
        /*0080*/ 	.word	0x000108b0


	//   ....[3]....
        /*0084*/ 	.word	0x00010950


	//   ....[4]....
        /*0088*/ 	.word	0x00010990


	//   ....[5]....
        /*008c*/ 	.word	0x000109d0


	//   ....[6]....
        /*0090*/ 	.word	0x00010a60


	//   ....[7]....
        /*0094*/ 	.word	0x00010a80


	//   ....[8]....
        /*0098*/ 	.word	0x00010b20


	//   ....[9]....
        /*009c*/ 	.word	0x00010b70


	//   ....[10]....
        /*00a0*/ 	.word	0x00010bc0


	//   ....[11]....
        /*00a4*/ 	.word	0x00010ca0


	//   ....[12]....
        /*00a8*/ 	.word	0x00010e10


	//   ....[13]....
        /*00ac*/ 	.word	0x00010f80


	//   ....[14]....
        /*00b0*/ 	.word	0x000110e0


	//   ....[15]....
        /*00b4*/ 	.word	0x00011120


	//   ....[16]....
        /*00b8*/ 	.word	0x00011160


	//   ....[17]....
        /*00bc*/ 	.word	0x00011210


	//   ....[18]....
        /*00c0*/ 	.word	0x00011270


	//   ....[19]....
        /*00c4*/ 	.word	0x000113e0


	//   ....[20]....
        /*00c8*/ 	.word	0x000114f0


	//   ....[21]....
        /*00cc*/ 	.word	0x00011630


	//   ....[22]....
        /*00d0*/ 	.word	0x00011670


	//----- nvinfo : EIATTR_MAX_THREADS
	.align		4
.L_1803:
        /*00d4*/ 	.byte	0x04, 0x05
        /*00d6*/ 	.short	(.L_1805 - .L_1804)
.L_1804:
        /*00d8*/ 	.word	0x00000080
        /*00dc*/ 	.word	0x00000001
        /*00e0*/ 	.word	0x00000001


	//----- nvinfo : EIATTR_CRS_STACK_SIZE
	.align		4
.L_1805:
        /*00e4*/ 	.byte	0x04, 0x1e
        /*00e6*/ 	.short	(.L_1807 - .L_1806)
.L_1806:
        /*00e8*/ 	.word	0x00000000


	//----- nvinfo : EIATTR_CBANK_PARAM_SIZE
	.align		4
.L_1807:
        /*00ec*/ 	.byte	0x03, 0x19
        /*00ee*/ 	.short	0x0290


	//----- nvinfo : EIATTR_PARAM_CBANK
	.align		4
        /*00f0*/ 	.byte	0x04, 0x0a
        /*00f2*/ 	.short	(.L_1809 - .L_1808)
	.align		4
.L_1808:
        /*00f4*/ 	.word	index@(.nv.constant0._ZN2at6native18elementwise_kernelILi128ELi4EZNS0_15gpu_kernel_implINS0_13BinaryFunctorIN3c104HalfES5_S5_NS0_15binary_internal10MulFunctorIfEEEEEEvRNS_18TensorIteratorBaseERKT_EUliE_EEviT1_)
        /*00f8*/ 	.short	0x0380
        /*00fa*/ 	.short	0x0290


	//----- nvinfo : EIATTR_SW_WAR
	.align		4
.L_1809:
        /*00fc*/ 	.byte	0x04, 0x36
        /*00fe*/ 	.short	(.L_1811 - .L_1810)
.L_1810:
        /*0100*/ 	.word	0x00000008
.L_1811:


//--------------------- .nv.info._ZN2at6native27unrolled_elementwise_kernelINS0_13BinaryFunctorIN3c104HalfES4_S4_NS0_15binary_internal10MulFunctorIfEEEESt5arrayIPcLm3EELi4E23TrivialOffsetCalculatorILi2EjESC_ILi1EjENS0_6memory12LoadWithCastILi2EEENSF_13StoreWithCastILi1EEEEEviT_T0_T2_T3_T4_T5_ --------------------------
	.section	.nv.info._ZN2at6native27unrolled_elementwise_kernelINS0_13BinaryFunctorIN3c104HalfES4_S4_NS0_15binary_internal10MulFunctorIfEEEESt5arrayIPcLm3EELi4E23TrivialOffsetCalculatorILi2EjESC_ILi1EjENS0_6memory12LoadWithCastILi2EEENSF_13StoreWithCastILi1EEEEEviT_T0_T2_T3_T4_T5_,"",@"SHT_CUDA_INFO"
	.sectionflags	@""
	.align	4


	//----- nvinfo : EIATTR_CUDA_API_VERSION
	.align		4
        /*0000*/ 	.byte	0x04, 0x37
        /*0002*/ 	.short	(.L_1813 - .L_1812)
.L_1812:
        /*0004*/ 	.word	0x00000082


	//----- nvinfo : EIATTR_KPARAM_INFO
	.align		4
.L_1813:
        /*0008*/ 	.byte	0x04, 0x17
        /*000a*/ 	.short	(.L_1815 - .L_1814)
.L_1814:
        /*000c*/ 	.word	0x00000000
        /*0010*/ 	.short	0x0006
        /*0012*/ 	.short	0x0030
        /*0014*/ 	.byte	0x00, 0xf0, 0x21, 0x00


	//----- nvinfo : EIATTR_KPARAM_INFO
	.align		4
.L_1815:
        /*0018*/ 	.byte	0x04, 0x17
        /*001a*/ 	.short	(.L_1817 - .L_1816)
.L_1816:
        /*001c*/ 	.word	0x00000000
        /*0020*/ 	.short	0x0005
        /*0022*/ 	.short	0x0024
        /*0024*/ 	.byte	0x00, 0xf0, 0x31, 0x00


	//----- nvinfo : EIATTR_KPARAM_INFO
	.align		4
.L_1817:
        /*0028*/ 	.byte	0x04, 0x17
        /*002a*/ 	.short	(.L_1819 - .L_1818)
.L_1818:
        /*002c*/ 	.word	0x00000000
        /*0030*/ 	.short	0x0004
        /*0032*/ 	.short	0x0021
        /*0034*/ 	.byte	0x00, 0xf0, 0x05, 0x00


	//----- nvinfo : EIATTR_KPARAM_INFO
	.align		4
.L_1819:
        /*0038*/ 	.byte	0x04, 0x17
        /*003a*/ 	.short	(.L_1821 - .L_1820)
.L_1820:
        /*003c*/ 	.word	0x00000000
        /*0040*/ 	.short	0x0003
        /*0042*/ 	.short	0x0020
        /*0044*/ 	.byte	0x00, 0xf0, 0x05, 0x00


	//----- nvinfo : EIATTR_KPARAM_INFO
	.align		4
.L_1821:
        /*0048*/ 	.byte	0x04, 0x17
        /*004a*/ 	.short	(.L_1823 - .L_1822)
.L_1822:
        /*004c*/ 	.word	0x00000000
        /*0050*/ 	.short	0x0002
        /*0052*/ 	.short	0x0008
        /*0054*/ 	.byte	0x00, 0xf0, 0x61, 0x00


	//----- nvinfo : EIATTR_KPARAM_INFO
	.align		4
.L_1823:
        /*0058*/ 	.byte	0x04, 0x17
        /*005a*/ 	.short	(.L_1825 - .L_1824)
.L_1824:
        /*005c*/ 	.word	0x00000000
        /*0060*/ 	.short	0x0001
        /*0062*/ 	.short	0x0004
        /*0064*/ 	.byte	0x00, 0xf0, 0x05, 0x00


	//----- nvinfo : EIATTR_KPARAM_INFO
	.align		4
.L_1825:
        /*0068*/ 	.byte	0x04, 0x17
        /*006a*/ 	.short	(.L_1827 - .L_1826)
.L_1826:
        /*006c*/ 	.word	0x00000000
        /*0070*/ 	.short	0x0000
        /*0072*/ 	.short	0x0000
        /*0074*/ 	.byte	0x00, 0xf0, 0x11, 0x00


	//----- nvinfo : EIATTR_SPARSE_MMA_MASK
	.align		4
.L_1827:
        /*0078*/ 	.byte	0x03, 0x50
        /*007a*/ 	.short	0x0000


	//----- nvinfo : EIATTR_MAXREG_COUNT
	.align		4
        /*007c*/ 	.byte	0x03, 0x1b
        /*007e*/ 	.short	0x00ff


	//----- nvinfo : EIATTR_EXTERNS
	.align		4
        /*0080*/ 	.byte	0x04, 0x0f
        /*0082*/ 	.short	(.L_1829 - .L_1828)


	//   ....[0]....
	.align		4
.L_1828:
        /*0084*/ 	.word	index@(__assertfail)


	//----- nvinfo : EIATTR_MERCURY_ISA_VERSION
	.align		4
.L_1829:
        /*0088*/ 	.byte	0x03, 0x5f
        /*008a*/ 	.short	0x0101


	//----- nvinfo : EIATTR_VRC_CTA_INIT_COUNT
	.align		4
        /*008c*/ 	.byte	0x02, 0x4a
	.zero		1
	.zero		1


	//----- nvinfo : EIATTR_SYSCALL_OFFSETS
	.align		4
        /*0090*/ 	.byte	0x04, 0x46
        /*0092*/ 	.short	(.L_1831 - .L_1830)


	//   ....[0]....
.L_1830:
        /*0094*/ 	.word	0x00000ff0


	//   ....[1]....
        /*0098*/ 	.word	0x00002070


	//   ....[2]....
        /*009c*/ 	.word	0x00003230


	//   ....[3]....
        /*00a0*/ 	.word	0x000042b0


	//   ....[4]....
        /*00a4*/ 	.word	0x000053b0


	//   ....[5]....
        /*00a8*/ 	.word	0x00006440


	//   ....[6]....
        /*00ac*/ 	.word	0x00007540


	//   ....[7]....
        /*00b0*/ 	.word	0x000084f0


	//   ....[8]....
        /*00b4*/ 	.word	0x00009630


	//   ....[9]....
        /*00b8*/ 	.word	0x0000a4f0


	//   ....[10]....
        /*00bc*/ 	.word	0x0000b470


	//   ....[11]....
        /*00c0*/ 	.word	0x0000c3f0


	//----- nvinfo : EIATTR_EXIT_INSTR_OFFSETS
	.align		4
.L_1831:
        /*00c4*/ 	.byte	0x04, 0x1c
        /*00c6*/ 	.short	(.L_1833 - .L_1832)


	//   ....[0]....
.L_1832:
        /*00c8*/ 	.word	0x0000b740


	//   ....[1]....
        /*00cc*/ 	.word	0x0000b890


	//   ....[2]....
        /*00d0*/ 	.word	0x0000b8d0


	//   ....[3]....
        /*00d4*/ 	.word	0x0000b970


	//   ....[4]....
        /*00d8*/ 	.word	0x0000b9b0


	//   ....[5]....
        /*00dc*/ 	.word	0x0000b9f0


	//   ....[6]....
        /*00e0*/ 	.word	0x0000ba80


	//   ....[7]....
        /*00e4*/ 	.word	0x0000baa0


	//   ....[8]....
        /*00e8*/ 	.word	0x0000bb40


	//   ....[9]....
        /*00ec*/ 	.word	0x0000bb90


	//   ....[10]....
        /*00f0*/ 	.word	0x0000bbe0


	//   ....[11]....
        /*00f4*/ 	.word	0x0000bcc0


	//   ....[12]....
        /*00f8*/ 	.word	0x0000be30


	//   ....[13]....
        /*00fc*/ 	.word	0x0000bfa0


	//   ....[14]....
        /*0100*/ 	.word	0x0000c100


	//   ....[15]....
        /*0104*/ 	.word	0x0000c140


	//   ....[16]....
        /*0108*/ 	.word	0x0000c180


	//   ....[17]....
        /*010c*/ 	.word	0x0000c230


	//   ....[18]....
        /*0110*/ 	.word	0x0000c290


	//   ....[19]....
        /*0114*/ 	.word	0x0000c400


	//   ....[20]....
        /*0118*/ 	.word	0x0000c510


	//   ....[21]....
        /*011c*/ 	.word	0x0000c650


	//   ....[22]....
        /*0120*/ 	.word	0x0000c690


	//----- nvinfo : EIATTR_MAX_THREADS
	.align		4
.L_1833:
        /*0124*/ 	.byte	0x04, 0x05
        /*0126*/ 	.short	(.L_1835 - .L_1834)
.L_1834:
        /*0128*/ 	.word	0x00000080
        /*012c*/ 	.word	0x00000001
        /*0130*/ 	.word	0x00000001


	//----- nvinfo : EIATTR_CRS_STACK_SIZE
	.align		4
.L_1835:
        /*0134*/ 	.byte	0x04, 0x1e
        /*0136*/ 	.short	(.L_1837 - .L_1836)
.L_1836:
        /*0138*/ 	.word	0x00000000


	//----- nvinfo : EIATTR_CBANK_PARAM_SIZE
	.align		4
.L_1837:
        /*013c*/ 	.byte	0x03, 0x19
        /*013e*/ 	.short	0x0038


	//----- nvinfo : EIATTR_PARAM_CBANK
	.align		4
        /*0140*/ 	.byte	0x04, 0x0a
        /*0142*/ 	.short	(.L_1839 - .L_1838)
	.align		4
.L_1838:
        /*0144*/ 	.word	index@(.nv.constant0._ZN2at6native27unrolled_elementwise_kernelINS0_13BinaryFunctorIN3c104HalfES4_S4_NS0_15binary_internal10MulFunctorIfEEEESt5arrayIPcLm3EELi4E23TrivialOffsetCalculatorILi2EjESC_ILi1EjENS0_6memory12LoadWithCastILi2EEENSF_13StoreWithCastILi1EEEEEviT_T0_T2_T3_T4_T5_)
        /*0148*/ 	.short	0x0380
        /*014a*/ 	.short	0x0038


	//----- nvinfo : EIATTR_SW_WAR
	.align		4
.L_1839:
        /*014c*/ 	.byte	0x04, 0x36
        /*014e*/ 	.short	(.L_1841 - .L_1840)
.L_1840:
        /*0150*/ 	.word	0x00000008
.L_1841:


//--------------------- .nv.info._ZN2at6native18elementwise_kernelILi128ELi4EZNS0_22gpu_kernel_impl_nocastINS0_13BinaryFunctorIN3c104HalfES5_S5_NS0_15binary_internal10MulFunctorIfEEEEEEvRNS_18TensorIteratorBaseERKT_EUliE_EEviT1_ --------------------------
	.section	.nv.info._ZN2at6native18elementwise_kernelILi128ELi4EZNS0_22gpu_kernel_impl_nocastINS0_13BinaryFunctorIN3c104HalfES5_S5_NS0_15binary_internal10MulFunctorIfEEEEEEvRNS_18TensorIteratorBaseERKT_EUliE_EEviT1_,"",@"SHT_CUDA_INFO"
	.sectionflags	@""
	.align	4


	//----- nvinfo : EIATTR_CUDA_API_VERSION
	.align		4
        /*0000*/ 	.byte	0x04, 0x37
        /*0002*/ 	.short	(.L_1843 - .L_1842)
.L_1842:
        /*0004*/ 	.word	0x00000082


	//----- nvinfo : EIATTR_KPARAM_INFO
	.align		4
.L_1843:
        /*0008*/ 	.byte	0x04, 0x17
        /*000a*/ 	.short	(.L_1845 - .L_1844)
.L_1844:
        /*000c*/ 	.word	0x00000000
        /*0010*/ 	.short	0x0001
        /*0012*/ 	.short	0x0008
        /*0014*/ 	.byte	0x00, 0xf0, 0x21, 0x0a


	//----- nvinfo : EIATTR_KPARAM_INFO
	.align		4
.L_1845:
        /*0018*/ 	.byte	0x04, 0x17
        /*001a*/ 	.short	(.L_1847 - .L_1846)
.L_1846:
        /*001c*/ 	.word	0x00000000
        /*0020*/ 	.short	0x0000
        /*0022*/ 	.short	0x0000
        /*0024*/ 	.byte	0x00, 0xf0, 0x11, 0x00


	//----- nvinfo : EIATTR_SPARSE_MMA_MASK
	.align		4
.L_1847:
        /*0028*/ 	.byte	0x03, 0x50
        /*002a*/ 	.short	0x0000


	//----- nvinfo : EIATTR_MAXREG_COUNT
	.align		4
        /*002c*/ 	.byte	0x03, 0x1b
        /*002e*/ 	.short	0x0080


	//----- nvinfo : EIATTR_MERCURY_ISA_VERSION
	.align		4
        /*0030*/ 	.byte	0x03, 0x5f
        /*0032*/ 	.short	0x0101


	//----- nvinfo : EIATTR_VRC_CTA_INIT_COUNT
	.align		4
        /*0034*/ 	.byte	0x02, 0x4a
	.zero		1
	.zero		1


	//----- nvinfo : EIATTR_EXIT_INSTR_OFFSETS
	.align		4
        /*0038*/ 	.byte	0x04, 0x1c
        /*003a*/ 	.short	(.L_1849 - .L_1848)


	//   ....[0]....
.L_1848:
        /*003c*/ 	.word	0x00000390


	//   ....[1]....
        /*0040*/ 	.word	0x00000440


	//   ....[2]....
        /*0044*/ 	.word	0x000049b0


	//   ....[3]....
        /*0048*/ 	.word	0x00006070


	//----- nvinfo : EIATTR_MAX_THREADS
	.align		4
.L_1849:
        /*004c*/ 	.byte	0x04, 0x05
        /*004e*/ 	.short	(.L_1851 - .L_1850)
.L_1850:
        /*0050*/ 	.word	0x00000080
        /*0054*/ 	.word	0x00000001
        /*0058*/ 	.word	0x00000001


	//----- nvinfo : EIATTR_CRS_STACK_SIZE
	.align		4
.L_1851:
        /*005c*/ 	.byte	0x04, 0x1e
        /*005e*/ 	.short	(.L_1853 - .L_1852)
.L_1852:
        /*0060*/ 	.word	0x00000000


	//----- nvinfo : EIATTR_CBANK_PARAM_SIZE
	.align		4
.L_1853:
        /*0064*/ 	.byte	0x03, 0x19
        /*0066*/ 	.short	0x0290


	//----- nvinfo : EIATTR_PARAM_CBANK
	.align		4
        /*0068*/ 	.byte	0x04, 0x0a
        /*006a*/ 	.short	(.L_1855 - .L_1854)
	.align		4
.L_1854:
        /*006c*/ 	.word	index@(.nv.constant0._ZN2at6native18elementwise_kernelILi128ELi4EZNS0_22gpu_kernel_impl_nocastINS0_13BinaryFunctorIN3c104HalfES5_S5_NS0_15binary_internal10MulFunctorIfEEEEEEvRNS_18TensorIteratorBaseERKT_EUliE_EEviT1_)
        /*0070*/ 	.short	0x0380
        /*0072*/ 	.short	0x0290


	//----- nvinfo : EIATTR_SW_WAR
	.align		4
.L_1855:
        /*0074*/ 	.byte	0x04, 0x36
        /*0076*/ 	.short	(.L_1857 - .L_1856)
.L_1856:
        /*0078*/ 	.word	0x00000008
.L_1857:


//--------------------- .nv.info._ZN2at6native27unrolled_elementwise_kernelINS0_13BinaryFunctorIN3c104HalfES4_S4_NS0_15binary_internal10MulFunctorIfEEEESt5arrayIPcLm3EELi4E23TrivialOffsetCalculatorILi2EjESC_ILi1EjENS0_6memory15LoadWithoutCastENSF_16StoreWithoutCastEEEviT_T0_T2_T3_T4_T5_ --------------------------
	.section	.nv.info._ZN2at6native27unrolled_elementwise_kernelINS0_13BinaryFunctorIN3c104HalfES4_S4_NS0_15binary_internal10MulFunctorIfEEEESt5arrayIPcLm3EELi4E23TrivialOffsetCalculatorILi2EjESC_ILi1EjENS0_6memory15LoadWithoutCastENSF_16StoreWithoutCastEEEviT_T0_T2_T3_T4_T5_,"",@"SHT_CUDA_INFO"
	.sectionflags	@""
	.align	4


	//----- nvinfo : EIATTR_CUDA_API_VERSION
	.align		4
        /*0000*/ 	.byte	0x04, 0x37
        /*0002*/ 	.short	(.L_1859 - .L_1858)
.L_1858:
        /*0004*/ 	.word	0x00000082


	//----- nvinfo : EIATTR_KPARAM_INFO
	.align		4
.L_1859:
        /*0008*/ 	.byte	0x04, 0x17
        /*000a*/ 	.short	(.L_1861 - .L_1860)
.L_1860:
        /*000c*/ 	.word	0x00000000
        /*0010*/ 	.short	0x0006
        /*0012*/ 	.short	0x0023
        /*0014*/ 	.byte	0x00, 0xf0, 0x05, 0x00


	//----- nvinfo : EIATTR_KPARAM_INFO
	.align		4
.L_1861:
        /*0018*/ 	.byte	0x04, 0x17
        /*001a*/ 	.short	(.L_1863 - .L_1862)
.L_1862:
        /*001c*/ 	.word	0x00000000
        /*0020*/ 	.short	0x0005
        /*0022*/ 	.short	0x0022
        /*0024*/ 	.byte	0x00, 0xf0, 0x05, 0x00


	//----- nvinfo : EIATTR_KPARAM_INFO
	.align		4
.L_1863:
        /*0028*/ 	.byte	0x04, 0x17
        /*002a*/ 	.short	(.L_1865 - .L_1864)
.L_1864:
        /*002c*/ 	.word	0x00000000
        /*0030*/ 	.short	0x0004
        /*0032*/ 	.short	0x0021
        /*0034*/ 	.byte	0x00, 0xf0, 0x05, 0x00


	//----- nvinfo : EIATTR_KPARAM_INFO
	.align		4
.L_1865:
        /*0038*/ 	.byte	0x04, 0x17
        /*003a*/ 	.short	(.L_1867 - .L_1866)
.L_1866:
        /*003c*/ 	.word	0x00000000
        /*0040*/ 	.short	0x0003
        /*0042*/ 	.short	0x0020
        /*0044*/ 	.byte	0x00, 0xf0, 0x05, 0x00


	//----- nvinfo : EIATTR_KPARAM_INFO
	.align		4
.L_1867:
        /*0048*/ 	.byte	0x04, 0x17
        /*004a*/ 	.short	(.L_1869 - .L_1868)
.L_1868:
        /*004c*/ 	.word	0x00000000
        /*0050*/ 	.short	0x0002
        /*0052*/ 	.short	0x0008
        /*0054*/ 	.byte	0x00, 0xf0, 0x61, 0x00


	//----- nvinfo : EIATTR_KPARAM_INFO
	.align		4
.L_1869:
        /*0058*/ 	.byte	0x04, 0x17
        /*005a*/ 	.short	(.L_1871 - .L_1870)
.L_1870:
        /*005c*/ 	.word	0x00000000
        /*0060*/ 	.short	0x0001
        /*0062*/ 	.short	0x0004
        /*0064*/ 	.byte	0x00, 0xf0, 0x05, 0x00


	//----- nvinfo : EIATTR_KPARAM_INFO
	.align		4
.L_1871:
        /*0068*/ 	.byte	0x04, 0x17
        /*006a*/ 	.short	(.L_1873 - .L_1872)
.L_1872:
        /*006c*/ 	.word	0x00000000
        /*0070*/ 	.short	0x0000
        /*0072*/ 	.short	0x0000
        /*0074*/ 	.byte	0x00, 0xf0, 0x11, 0x00


	//----- nvinfo : EIATTR_SPARSE_MMA_MASK
	.align		4
.L_1873:
        /*0078*/ 	.byte	0x03, 0x50
        /*007a*/ 	.short	0x0000


	//----- nvinfo : EIATTR_MAXREG_COUNT
	.align		4
        /*007c*/ 	.byte	0x03, 0x1b
        /*007e*/ 	.short	0x00ff


	//----- nvinfo : EIATTR_MERCURY_ISA_VERSION
	.align		4
        /*0080*/ 	.byte	0x03, 0x5f
        /*0082*/ 	.short	0x0101


	//----- nvinfo : EIATTR_VRC_CTA_INIT_COUNT
	.align		4
        /*0084*/ 	.byte	0x02, 0x4a
	.zero		1
	.zero		1


	//----- nvinfo : EIATTR_EXIT_INSTR_OFFSETS
	.align		4
        /*0088*/ 	.byte	0x04, 0x1c
        /*008a*/ 	.short	(.L_1875 - .L_1874)


	//   ....[0]....
.L_1874:
        /*008c*/ 	.word	0x00000590


	//   ....[1]....
        /*0090*/ 	.word	0x00000620


	//----- nvinfo : EIATTR_MAX_THREADS
	.align		4
.L_1875:
        /*0094*/ 	.byte	0x04, 0x05
        /*0096*/ 	.short	(.L_1877 - .L_1876)
.L_1876:
        /*0098*/ 	.word	0x00000080
        /*009c*/ 	.word	0x00000001
        /*00a0*/ 	.word	0x00000001


	//----- nvinfo : EIATTR_CRS_STACK_SIZE
	.align		4
.L_1877:
        /*00a4*/ 	.byte	0x04, 0x1e
        /*00a6*/ 	.short	(.L_1879 - .L_1878)
.L_1878:
        /*00a8*/ 	.word	0x00000000


	//----- nvinfo : EIATTR_CBANK_PARAM_SIZE
	.align		4
.L_1879:
        /*00ac*/ 	.byte	0x03, 0x19
        /*00ae*/ 	.short	0x0024


	//----- nvinfo : EIATTR_PARAM_CBANK
	.align		4
        /*00b0*/ 	.byte	0x04, 0x0a
        /*00b2*/ 	.short	(.L_1881 - .L_1880)
	.align		4
.L_1880:
        /*00b4*/ 	.word	index@(.nv.constant0._ZN2at6native27unrolled_elementwise_kernelINS0_13BinaryFunctorIN3c104HalfES4_S4_NS0_15binary_internal10MulFunctorIfEEEESt5arrayIPcLm3EELi4E23TrivialOffsetCalculatorILi2EjESC_ILi1EjENS0_6memory15LoadWithoutCastENSF_16StoreWithoutCastEEEviT_T0_T2_T3_T4_T5_)
        /*00b8*/ 	.short	0x0380
        /*00ba*/ 	.short	0x0024


	//----- nvinfo : EIATTR_SW_WAR
	.align		4
.L_1881:
        /*00bc*/ 	.byte	0x04, 0x36
        /*00be*/ 	.short	(.L_1883 - .L_1882)
.L_1882:
        /*00c0*/ 	.word	0x00000008
.L_1883:


//--------------------- .nv.info._ZN2at6native29vectorized_elementwise_kernelILi2ENS0_13BinaryFunctorIN3c104HalfES4_S4_NS0_15binary_internal10MulFunctorIfEEEESt5arrayIPcLm3EEEEviT0_T1_ --------------------------
	.section	.nv.info._ZN2at6native29vectorized_elementwise_kernelILi2ENS0_13BinaryFunctorIN3c104HalfES4_S4_NS0_15binary_internal10MulFunctorIfEEEESt5arrayIPcLm3EEEEviT0_T1_,"",@"SHT_CUDA_INFO"
	.sectionflags	@""
	.align	4


	//----- nvinfo : EIATTR_CUDA_API_VERSION
	.align		4
        /*0000*/ 	.byte	0x04, 0x37
        /*0002*/ 	.short	(.L_1885 - .L_1884)
.L_1884:
        /*0004*/ 	.word	0x00000082


	//----- nvinfo : EIATTR_KPARAM_INFO
	.align		4
.L_1885:
        /*0008*/ 	.byte	0x04, 0x17
        /*000a*/ 	.short	(.L_1887 - .L_1886)
.L_1886:
        /*000c*/ 	.word	0x00000000
        /*0010*/ 	.short	0x0002
        /*0012*/ 	.short	0x0008
        /*0014*/ 	.byte	0x00, 0xf0, 0x61, 0x00


	//----- nvinfo : EIATTR_KPARAM_INFO
	.align		4
.L_1887:
        /*0018*/ 	.byte	0x04, 0x17
        /*001a*/ 	.short	(.L_1889 - .L_1888)
.L_1888:
        /*001c*/ 	.word	0x00000000
        /*0020*/ 	.short	0x0001
        /*0022*/ 	.short	0x0004
        /*0024*/ 	.byte	0x00, 0xf0, 0x05, 0x00


	//----- nvinfo : EIATTR_KPARAM_INFO
	.align		4
.L_1889:
        /*0028*/ 	.byte	0x04, 0x17
        /*002a*/ 	.short	(.L_1891 - .L_1890)
.L_1890:
        /*002c*/ 	.word	0x00000000
        /*0030*/ 	.short	0x0000
        /*0032*/ 	.short	0x0000
        /*0034*/ 	.byte	0x00, 0xf0, 0x11, 0x00


	//----- nvinfo : EIATTR_SPARSE_MMA_MASK
	.align		4
.L_1891:
        /*0038*/ 	.byte	0x03, 0x50
        /*003a*/ 	.short	0x0000


	//----- nvinfo : EIATTR_MAXREG_COUNT
	.align		4
        /*003c*/ 	.byte	0x03, 0x1b
        /*003e*/ 	.short	0x00ff


	//----- nvinfo : EIATTR_MERCURY_ISA_VERSION
	.align		4
        /*0040*/ 	.byte	0x03, 0x5f
        /*0042*/ 	.short	0x0101


	//----- nvinfo : EIATTR_VRC_CTA_INIT_COUNT
	.align		4
        /*0044*/ 	.byte	0x02, 0x4a
	.zero		1
	.zero		1


	//----- nvinfo : EIATTR_EXIT_INSTR_OFFSETS
	.align		4
        /*0048*/ 	.byte	0x04, 0x1c
        /*004a*/ 	.short	(.L_1893 - .L_1892)


	//   ....[0]....
.L_1892:
        /*004c*/ 	.word	0x00000c50


	//   ....[1]....
        /*0050*/ 	.word	0x00000ca0


	//   ....[2]....
        /*0054*/ 	.word	0x00000fd0


	//----- nvinfo : EIATTR_MAX_THREADS
	.align		4
.L_1893:
        /*0058*/ 	.byte	0x04, 0x05
        /*005a*/ 	.short	(.L_1895 - .L_1894)
.L_1894:
        /*005c*/ 	.word	0x00000080
        /*0060*/ 	.word	0x00000001
        /*0064*/ 	.word	0x00000001


	//----- nvinfo : EIATTR_CRS_STACK_SIZE
	.align		4
.L_1895:
        /*0068*/ 	.byte	0x04, 0x1e
        /*006a*/ 	.short	(.L_1897 - .L_1896)
.L_1896:
        /*006c*/ 	.word	0x00000000


	//----- nvinfo : EIATTR_CBANK_PARAM_SIZE
	.align		4
.L_1897:
        /*0070*/ 	.byte	0x03, 0x19
        /*0072*/ 	.short	0x0020


	//----- nvinfo : EIATTR_PARAM_CBANK
	.align		4
        /*0074*/ 	.byte	0x04, 0x0a
        /*0076*/ 	.short	(.L_1899 - .L_1898)
	.align		4
.L_1898:
        /*0078*/ 	.word	index@(.nv.constant0._ZN2at6native29vectorized_elementwise_kernelILi2ENS0_13BinaryFunctorIN3c104HalfES4_S4_NS0_15binary_internal10MulFunctorIfEEEESt5arrayIPcLm3EEEEviT0_T1_)
        /*007c*/ 	.short	0x0380
        /*007e*/ 	.short	0x0020


	//----- nvinfo : EIATTR_SW_WAR
	.align		4
.L_1899:
        /*0080*/ 	.byte	0x04, 0x36
        /*0082*/ 	.short	(.L_1901 - .L_1900)
.L_1900:
        /*0084*/ 	.word	0x00000008
.L_1901:


//--------------------- .nv.info._ZN2at6native29vectorized_elementwise_kernelILi4ENS0_13BinaryFunctorIN3c104HalfES4_S4_NS0_15binary_internal10MulFunctorIfEEEESt5arrayIPcLm3EEEEviT0_T1_ --------------------------
	.section	.nv.info._ZN2at6native29vectorized_elementwise_kernelILi4ENS0_13BinaryFunctorIN3c104HalfES4_S4_NS0_15binary_internal10MulFunctorIfEEEESt5arrayIPcLm3EEEEviT0_T1_,"",@"SHT_CUDA_INFO"
	.sectionflags	@""
	.align	4


	//----- nvinfo : EIATTR_CUDA_API_VERSION
	.align		4
        /*0000*/ 	.byte	0x04, 0x37
        /*0002*/ 	.short	(.L_1903 - .L_1902)
.L_1902:
        /*0004*/ 	.word	0x00000082


	//----- nvinfo : EIATTR_KPARAM_INFO
	.align		4
.L_1903:
        /*0008*/ 	.byte	0x04, 0x17
        /*000a*/ 	.short	(.L_1905 - .L_1904)
.L_1904:
        /*000c*/ 	.word	0x00000000
        /*0010*/ 	.short	0x0002
        /*0012*/ 	.short	0x0008
        /*0014*/ 	.byte	0x00, 0xf0, 0x61, 0x00


	//----- nvinfo : EIATTR_KPARAM_INFO
	.align		4
.L_1905:
        /*0018*/ 	.byte	0x04, 0x17
        /*001a*/ 	.short	(.L_1907 - .L_1906)
.L_1906:
        /*001c*/ 	.word	0x00000000
        /*0020*/ 	.short	0x0001
        /*0022*/ 	.short	0x0004
        /*0024*/ 	.byte	0x00, 0xf0, 0x05, 0x00


	//----- nvinfo : EIATTR_KPARAM_INFO
	.align		4
.L_1907:
        /*0028*/ 	.byte	0x04, 0x17
        /*002a*/ 	.short	(.L_1909 - .L_1908)
.L_1908:
        /*002c*/ 	.word	0x00000000
        /*0030*/ 	.short	0x0000
        /*0032*/ 	.short	0x0000
        /*0034*/ 	.byte	0x00, 0xf0, 0x11, 0x00


	//----- nvinfo : EIATTR_SPARSE_MMA_MASK
	.align		4
.L_1909:
        /*0038*/ 	.byte	0x03, 0x50
        /*003a*/ 	.short	0x0000


	//----- nvinfo : EIATTR_MAXREG_COUNT
	.align		4
        /*003c*/ 	.byte	0x03, 0x1b
        /*003e*/ 	.short	0x00ff


	//----- nvinfo : EIATTR_MERCURY_ISA_VERSION
	.align		4
        /*0040*/ 	.byte	0x03, 0x5f
        /*0042*/ 	.short	0x0101


	//----- nvinfo : EIATTR_VRC_CTA_INIT_COUNT
	.align		4
        /*0044*/ 	.byte	0x02, 0x4a
	.zero		1
	.zero		1


	//----- nvinfo : EIATTR_EXIT_INSTR_OFFSETS
	.align		4
        /*0048*/ 	.byte	0x04, 0x1c
        /*004a*/ 	.short	(.L_1911 - .L_1910)


	//   ....[0]....
.L_1910:
        /*004c*/ 	.word	0x00000c50


	//   ....[1]....
        /*0050*/ 	.word	0x00000ca0


	//   ....[2]....
        /*0054*/ 	.word	0x00000f70


	//----- nvinfo : EIATTR_MAX_THREADS
	.align		4
.L_1911:
        /*0058*/ 	.byte	0x04, 0x05
        /*005a*/ 	.short	(.L_1913 - .L_1912)
.L_1912:
        /*005c*/ 	.word	0x00000080
        /*0060*/ 	.word	0x00000001
        /*0064*/ 	.word	0x00000001


	//----- nvinfo : EIATTR_CRS_STACK_SIZE
	.align		4
.L_1913:
        /*0068*/ 	.byte	0x04, 0x1e
        /*006a*/ 	.short	(.L_1915 - .L_1914)
.L_1914:
        /*006c*/ 	.word	0x00000000


	//----- nvinfo : EIATTR_CBANK_PARAM_SIZE
	.align		4
.L_1915:
        /*0070*/ 	.byte	0x03, 0x19
        /*0072*/ 	.short	0x0020


	//----- nvinfo : EIATTR_PARAM_CBANK
	.align		4
        /*0074*/ 	.byte	0x04, 0x0a
        /*0076*/ 	.short	(.L_1917 - .L_1916)
	.align		4
.L_1916:
        /*0078*/ 	.word	index@(.nv.constant0._ZN2at6native29vectorized_elementwise_kernelILi4ENS0_13BinaryFunctorIN3c104HalfES4_S4_NS0_15binary_internal10MulFunctorIfEEEESt5arrayIPcLm3EEEEviT0_T1_)
        /*007c*/ 	.short	0x0380
        /*007e*/ 	.short	0x0020


	//----- nvinfo : EIATTR_SW_WAR
	.align		4
.L_1917:
        /*0080*/ 	.byte	0x04, 0x36
        /*0082*/ 	.short	(.L_1919 - .L_1918)
.L_1918:
        /*0084*/ 	.word	0x00000008
.L_1919:


//--------------------- .nv.info._ZN2at6native29vectorized_elementwise_kernelILi8ENS0_13BinaryFunctorIN3c104HalfES4_S4_NS0_15binary_internal10MulFunctorIfEEEESt5arrayIPcLm3EEEEviT0_T1_ --------------------------
	.section	.nv.info._ZN2at6native29vectorized_elementwise_kernelILi8ENS0_13BinaryFunctorIN3c104HalfES4_S4_NS0_15binary_internal10MulFunctorIfEEEESt5arrayIPcLm3EEEEviT0_T1_,"",@"SHT_CUDA_INFO"
	.sectionflags	@""
	.align	4


	//----- nvinfo : EIATTR_CUDA_API_VERSION
	.align		4
        /*0000*/ 	.byte	0x04, 0x37
        /*0002*/ 	.short	(.L_1921 - .L_1920)
.L_1920:
        /*0004*/ 	.word	0x00000082


	//----- nvinfo : EIATTR_KPARAM_INFO
	.align		4
.L_1921:
        /*0008*/ 	.byte	0x04, 0x17
        /*000a*/ 	.short	(.L_1923 - .L_1922)
.L_1922:
        /*000c*/ 	.word	0x00000000
        /*0010*/ 	.short	0x0002
        /*0012*/ 	.short	0x0008
        /*0014*/ 	.byte	0x00, 0xf0, 0x61, 0x00


	//----- nvinfo : EIATTR_KPARAM_INFO
	.align		4
.L_1923:
        /*0018*/ 	.byte	0x04, 0x17
        /*001a*/ 	.short	(.L_1925 - .L_1924)
.L_1924:
        /*001c*/ 	.word	0x00000000
        /*0020*/ 	.short	0x0001
        /*0022*/ 	.short	0x0004
        /*0024*/ 	.byte	0x00, 0xf0, 0x05, 0x00


	//----- nvinfo : EIATTR_KPARAM_INFO
	.align		4
.L_1925:
        /*0028*/ 	.byte	0x04, 0x17
        /*002a*/ 	.short	(.L_1927 - .L_1926)
.L_1926:
        /*002c*/ 	.word	0x00000000
        /*0030*/ 	.short	0x0000
        /*0032*/ 	.short	0x0000
        /*0034*/ 	.byte	0x00, 0xf0, 0x11, 0x00


	//----- nvinfo : EIATTR_SPARSE_MMA_MASK
	.align		4
.L_1927:
        /*0038*/ 	.byte	0x03, 0x50
        /*003a*/ 	.short	0x0000


	//----- nvinfo : EIATTR_MAXREG_COUNT
	.align		4
        /*003c*/ 	.byte	0x03, 0x1b
        /*003e*/ 	.short	0x00ff


	//----- nvinfo : EIATTR_MERCURY_ISA_VERSION
	.align		4
        /*0040*/ 	.byte	0x03, 0x5f
        /*0042*/ 	.short	0x0101


	//----- nvinfo : EIATTR_VRC_CTA_INIT_COUNT
	.align		4
        /*0044*/ 	.byte	0x02, 0x4a
	.zero		1
	.zero		1


	//----- nvinfo : EIATTR_EXIT_INSTR_OFFSETS
	.align		4
        /*0048*/ 	.byte	0x04, 0x1c
        /*004a*/ 	.short	(.L_1929 - .L_1928)


	//   ....[0]....
.L_1928:
        /*004c*/ 	.word	0x00000c50


	//   ....[1]....
        /*0050*/ 	.word	0x00000ca0


	//   ....[2]....
        /*0054*/ 	.word	0x00000f40


	//----- nvinfo : EIATTR_MAX_THREADS
	.align		4
.L_1929:
        /*0058*/ 	.byte	0x04, 0x05
        /*005a*/ 	.short	(.L_1931 - .L_1930)
.L_1930:
        /*005c*/ 	.word	0x00000080
        /*0060*/ 	.word	0x00000001
        /*0064*/ 	.word	0x00000001


	//----- nvinfo : EIATTR_CRS_STACK_SIZE
	.align		4
.L_1931:
        /*0068*/ 	.byte	0x04, 0x1e
        /*006a*/ 	.short	(.L_1933 - .L_1932)
.L_1932:
        /*006c*/ 	.word	0x00000000


	//----- nvinfo : EIATTR_CBANK_PARAM_SIZE
	.align		4
.L_1933:
        /*0070*/ 	.byte	0x03, 0x19
        /*0072*/ 	.short	0x0020


	//----- nvinfo : EIATTR_PARAM_CBANK
	.align		4
        /*0074*/ 	.byte	0x04, 0x0a
        /*0076*/ 	.short	(.L_1935 - .L_1934)
	.align		4
.L_1934:
        /*0078*/ 	.word	index@(.nv.constant0._ZN2at6native29vectorized_elementwise_kernelILi8ENS0_13BinaryFunctorIN3c104HalfES4_S4_NS0_15binary_internal10MulFunctorIfEEEESt5arrayIPcLm3EEEEviT0_T1_)
        /*007c*/ 	.short	0x0380
        /*007e*/ 	.short	0x0020


	//----- nvinfo : EIATTR_SW_WAR
	.align		4
.L_1935:
        /*0080*/ 	.byte	0x04, 0x36
        /*0082*/ 	.short	(.L_1937 - .L_1936)
.L_1936:
        /*0084*/ 	.word	0x00000008
.L_1937:


//--------------------- .nv.info._ZN2at6native18elementwise_kernelILi128ELi4EZNS0_15gpu_kernel_implINS0_13AUnaryFunctorIN3c107complexIfEES6_S6_NS0_15binary_internal10MulFunctorIS6_EEEEEEvRNS_18TensorIteratorBaseERKT_EUliE_EEviT1_ --------------------------
	.section	.nv.info._ZN2at6native18elementwise_kernelILi128ELi4EZNS0_15gpu_kernel_implINS0_13AUnaryFunctorIN3c107complexIfEES6_S6_NS0_15binary_internal10MulFunctorIS6_EEEEEEvRNS_18TensorIteratorBaseERKT_EUliE_EEviT1_,"",@"SHT_CUDA_INFO"
	.sectionflags	@""
	.align	4


	//----- nvinfo : EIATTR_CUDA_API_VERSION
	.align		4
        /*0000*/ 	.byte	0x04, 0x37
        /*0002*/ 	.short	(.L_1939 - .L_1938)
.L_1938:
        /*0004*/ 	.word	0x00000082


	//----- nvinfo : EIATTR_KPARAM_INFO
	.align		4
.L_1939:
        /*0008*/ 	.byte	0x04, 0x17
        /*000a*/ 	.short	(.L_1941 - .L_1940)
.L_1940:
        /*000c*/ 	.word	0x00000000
        /*0010*/ 	.short	0x0001
        /*0012*/ 	.short	0x0008
        /*0014*/ 	.byte	0x00, 0xf0, 0xa1, 0x08


	//----- nvinfo : EIATTR_KPARAM_INFO
	.align		4
.L_1941:
        /*0018*/ 	.byte	0x04, 0x17
        /*001a*/ 	.short	(.L_1943 - .L_1942)
.L_1942:
        /*001c*/ 	.word	0x00000000
        /*0020*/ 	.short	0x0000
        /*0022*/ 	.short	0x0000
        /*0024*/ 	.byte	0x00, 0xf0, 0x11, 0x00


	//----- nvinfo : EIATTR_SPARSE_MMA_MASK
	.align		4
.L_1943:
        /*0028*/ 	.byte	0x03, 0x50
        /*002a*/ 	.short	0x0000


	//----- nvinfo : EIATTR_MAXREG_COUNT
	.align		4
        /*002c*/ 	.byte	0x03, 0x1b
        /*002e*/ 	.short	0x0080


	//----- nvinfo : EIATTR_EXTERNS
	.align		4
        /*0030*/ 	.byte	0x04, 0x0f
        /*0032*/ 	.short	(.L_1945 - .L_1944)


	//   ....[0]....
	.align		4
.L_1944:
        /*0034*/ 	.word	index@(__assertfail)


	//----- nvinfo : EIATTR_MERCURY_ISA_VERSION
	.align		4
.L_1945:
        /*0038*/ 	.byte	0x03, 0x5f
        /*003a*/ 	.short	0x0101


	//----- nvinfo : EIATTR_VRC_CTA_INIT_COUNT
	.align		4
        /*003c*/ 	.byte	0x02, 0x4a
	.zero		1
	.zero		1


	//----- nvinfo : EIATTR_SYSCALL_OFFSETS
	.align		4
        /*0040*/ 	.byte	0x04, 0x46
        /*0042*/ 	.short	(.L_1947 - .L_1946)


	//   ....[0]....
.L_1946:
        /*0044*/ 	.word	0x000021e0


	//   ....[1]....
        /*0048*/ 	.word	0x00003020


	//   ....[2]....
        /*004c*/ 	.word	0x00005350


	//   ....[3]....
        /*0050*/ 	.word	0x00005fe0


	//   ....[4]....
        /*0054*/ 	.word	0x00008420


	//   ....[5]....
        /*0058*/ 	.word	0x000090b0


	//   ....[6]....
        /*005c*/ 	.word	0x0000b500


	//   ....[7]....
        /*0060*/ 	.word	0x0000c160


	//----- nvinfo : EIATTR_EXIT_INSTR_OFFSETS
	.align		4
.L_1947:
        /*0064*/ 	.byte	0x04, 0x1c
        /*0066*/ 	.short	(.L_1949 - .L_1948)


	//   ....[0]....
.L_1948:
        /*0068*/ 	.word	0x00009360


	//   ....[1]....
        /*006c*/ 	.word	0x0000b6d0


	//   ....[2]....
        /*0070*/ 	.word	0x0000b710


	//   ....[3]....
        /*0074*/ 	.word	0x0000b7a0


	//   ....[4]....
        /*0078*/ 	.word	0x0000b7d0


	//   ....[5]....
        /*007c*/ 	.word	0x0000b800


	//   ....[6]....
        /*0080*/ 	.word	0x0000b880


	//   ....[7]....
        /*0084*/ 	.word	0x0000b8b0


	//   ....[8]....
        /*0088*/ 	.word	0x0000b930


	//   ....[9]....
        /*008c*/ 	.word	0x0000b960


	//   ....[10]....
        /*0090*/ 	.word	0x0000b9a0


	//   ....[11]....
        /*0094*/ 	.word	0x0000ba70


	//   ....[12]....
        /*0098*/ 	.word	0x0000bbd0


	//   ....[13]....
        /*009c*/ 	.word	0x0000bd30


	//   ....[14]....
        /*00a0*/ 	.word	0x0000be80


	//   ....[15]....
        /*00a4*/ 	.word	0x0000beb0


	//   ....[16]....
        /*00a8*/ 	.word	0x0000bee0


	//   ....[17]....
        /*00ac*/ 	.word	0x0000bfa0


	//   ....[18]....
        /*00b0*/ 	.word	0x0000c000


	//   ....[19]....
        /*00b4*/ 	.word	0x0000c170


	//   ....[20]....
        /*00b8*/ 	.word	0x0000c270


	//   ....[21]....
        /*00bc*/ 	.word	0x0000c3a0


	//   ....[22]....
        /*00c0*/ 	.word	0x0000c3d0


	//----- nvinfo : EIATTR_MAX_THREADS
	.align		4
.L_1949:
        /*00c4*/ 	.byte	0x04, 0x05
        /*00c6*/ 	.short	(.L_1951 - .L_1950)
.L_1950:
        /*00c8*/ 	.word	0x00000080
        /*00cc*/ 	.word	0x00000001
        /*00d0*/ 	.word	0x00000001


	//----- nvinfo : EIATTR_CRS_STACK_SIZE
	.align		4
.L_1951:
        /*00d4*/ 	.byte	0x04, 0x1e
        /*00d6*/ 	.short	(.L_1953 - .L_1952)
.L_1952:
        /*00d8*/ 	.word	0x00000000


	//----- nvinfo : EIATTR_CBANK_PARAM_SIZE
	.align		4
.L_1953:
        /*00dc*/ 	.byte	0x03, 0x19
        /*00de*/ 	.short	0x0230


	//----- nvinfo : EIATTR_PARAM_CBANK
	.align		4
        /*00e0*/ 	.byte	0x04, 0x0a
        /*00e2*/ 	.short	(.L_1955 - .L_1954)
	.align		4
.L_1954:
        /*00e4*/ 	.word	index@(.nv.constant0._ZN2at6native18elementwise_kernelILi128ELi4EZNS0_15gpu_kernel_implINS0_13AUnaryFunctorIN3c107complexIfEES6_S6_NS0_15binary_internal10MulFunctorIS6_EEEEEEvRNS_18TensorIteratorBaseERKT_EUliE_EEviT1_)
        /*00e8*/ 	.short	0x0380
        /*00ea*/ 	.short	0x0230


	//----- nvinfo : EIATTR_SW_WAR
	.align		4
.L_1955:
        /*00ec*/ 	.byte	0x04, 0x36
        /*00ee*/ 	.short	(.L_1957 - .L_1956)
.L_1956:
        /*00f0*/ 	.word	0x00000008
.L_1957:


//--------------------- .nv.info._ZN2at6native27unrolled_elementwise_kernelINS0_13AUnaryFunctorIN3c107complexIfEES5_S5_NS0_15binary_internal10MulFunctorIS5_EEEESt5arrayIPcLm2EELi4E23TrivialOffsetCalculatorILi1EjESE_NS0_6memory12LoadWithCastILi1EEENSF_13StoreWithCastILi1EEEEEviT_T0_T2_T3_T4_T5_ --------------------------
	.section	.nv.info._ZN2at6native27unrolled_elementwise_kernelINS0_13AUnaryFunctorIN3c107complexIfEES5_S5_NS0_15binary_internal10MulFunctorIS5_EEEESt5arrayIPcLm2EELi4E23TrivialOffsetCalculatorILi1EjESE_NS0_6memory12LoadWithCastILi1EEENSF_13StoreWithCastILi1EEEEEviT_T0_T2_T3_T4_T5_,"",@"SHT_CUDA_INFO"
	.sectionflags	@""
	.align	4


	//----- nvinfo : EIATTR_CUDA_API_VERSION
	.align		4
        /*0000*/ 	.byte	0x04, 0x37
        /*0002*/ 	.short	(.L_1959 - .L_1958)
.L_1958:
        /*0004*/ 	.word	0x00000082


	//----- nvinfo : EIATTR_KPARAM_INFO
	.align		4
.L_1959:
        /*0008*/ 	.byte	0x04, 0x17
        /*000a*/ 	.short	(.L_1961 - .L_1960)
.L_1960:
        /*000c*/ 	.word	0x00000000
        /*0010*/ 	.short	0x0006
        /*0012*/ 	.short	0x0034
        /*0014*/ 	.byte	0x00, 0xf0, 0x21, 0x00


	//----- nvinfo : EIATTR_KPARAM_INFO
	.align		4
.L_1961:
        /*0018*/ 	.byte	0x04, 0x17
        /*001a*/ 	.short	(.L_1963 - .L_1962)
.L_1962:
        /*001c*/ 	.word	0x00000000
        /*0020*/ 	.short	0x0005
        /*0022*/ 	.short	0x002c
        /*0024*/ 	.byte	0x00, 0xf0, 0x21, 0x00


	//----- nvinfo : EIATTR_KPARAM_INFO
	.align		4
.L_1963:
        /*0028*/ 	.byte	0x04, 0x17
        /*002a*/ 	.short	(.L_1965 - .L_1964)
.L_1964:
        /*002c*/ 	.word	0x00000000
        /*0030*/ 	.short	0x0004
        /*0032*/ 	.short	0x0029
        /*0034*/ 	.byte	0x00, 0xf0, 0x05, 0x00


	//----- nvinfo : EIATTR_KPARAM_INFO
	.align		4
.L_1965:
        /*0038*/ 	.byte	0x04, 0x17
        /*003a*/ 	.short	(.L_1967 - .L_1966)
.L_1966:
        /*003c*/ 	.word	0x00000000
        /*0040*/ 	.short	0x0003
        /*0042*/ 	.short	0x0028
        /*0044*/ 	.byte	0x00, 0xf0, 0x05, 0x00


	//----- nvinfo : EIATTR_KPARAM_INFO
	.align		4
.L_1967:
        /*0048*/ 	.byte	0x04, 0x17
        /*004a*/ 	.short	(.L_1969 - .L_1968)
.L_1968:
        /*004c*/ 	.word	0x00000000
        /*0050*/ 	.short	0x0002
        /*0052*/ 	.short	0x0018
        /*0054*/ 	.byte	0x00, 0xf0, 0x41, 0x00


	//----- nvinfo : EIATTR_KPARAM_INFO
	.align		4
.L_1969:
        /*0058*/ 	.byte	0x04, 0x17
        /*005a*/ 	.short	(.L_1971 - .L_1970)
.L_1970:
        /*005c*/ 	.word	0x00000000
        /*0060*/ 	.short	0x0001
        /*0062*/ 	.short	0x0008
        /*0064*/ 	.byte	0x00, 0xf0, 0x41, 0x00


	//----- nvinfo : EIATTR_KPARAM_INFO
	.align		4
.L_1971:
        /*0068*/ 	.byte	0x04, 0x17
        /*006a*/ 	.short	(.L_1973 - .L_1972)
.L_1972:
        /*006c*/ 	.word	0x00000000
        /*0070*/ 	.short	0x0000
        /*0072*/ 	.short	0x0000
        /*0074*/ 	.byte	0x00, 0xf0, 0x11, 0x00


	//----- nvinfo : EIATTR_SPARSE_MMA_MASK
	.align		4
.L_1973:
        /*0078*/ 	.byte	0x03, 0x50
        /*007a*/ 	.short	0x0000


	//----- nvinfo : EIATTR_MAXREG_COUNT
	.align		4
        /*007c*/ 	.byte	0x03, 0x1b
        /*007e*/ 	.short	0x00ff


	//----- nvinfo : EIATTR_EXTERNS
	.align		4
        /*0080*/ 	.byte	0x04, 0x0f
        /*0082*/ 	.short	(.L_1975 - .L_1974)


	//   ....[0]....
	.align		4
.L_1974:
        /*0084*/ 	.word	index@(__assertfail)


	//----- nvinfo : EIATTR_MERCURY_ISA_VERSION
	.align		4
.L_1975:
        /*0088*/ 	.byte	0x03, 0x5f
        /*008a*/ 	.short	0x0101


	//----- nvinfo : EIATTR_VRC_CTA_INIT_COUNT
	.align		4
        /*008c*/ 	.byte	0x02, 0x4a
	.zero		1
	.zero		1


	//----- nvinfo : EIATTR_SYSCALL_OFFSETS
	.align		4
        /*0090*/ 	.byte	0x04, 0x46
        /*0092*/ 	.short	(.L_1977 - .L_1976)


	//   ....[0]....
.L_1976:
        /*0094*/ 	.word	0x00000ee0


	//   ....[1]....
        /*0098*/ 	.word	0x00001f30


	//   ....[2]....
        /*009c*/ 	.word	0x00002ef0


	//   ....[3]....
        /*00a0*/ 	.word	0x00003dc0


	//   ....[4]....
        /*00a4*/ 	.word	0x00004ea0


	//   ....[5]....
        /*00a8*/ 	.word	0x00005c80


	//   ....[6]....
        /*00ac*/ 	.word	0x00006af0


	//   ....[7]....
        /*00b0*/ 	.word	0x00007980


	//----- nvinfo : EIATTR_EXIT_INSTR_OFFSETS
	.align		4
.L_1977:
        /*00b4*/ 	.byte	0x04, 0x1c
        /*00b6*/ 	.short	(.L_1979 - .L_1978)


	//   ....[0]....
.L_1978:
        /*00b8*/ 	.word	0x00006d90


	//   ....[1]....
        /*00bc*/ 	.word	0x00006ef0


	//   ....[2]....
        /*00c0*/ 	.word	0x00006f30


	//   ....[3]....
        /*00c4*/ 	.word	0x00006fc0


	//   ....[4]....
        /*00c8*/ 	.word	0x00006ff0


	//   ....[5]....
        /*00cc*/ 	.word	0x00007020


	//   ....[6]....
        /*00d0*/ 	.word	0x000070a0


	//   ....[7]....
        /*00d4*/ 	.word	0x000070d0


	//   ....[8]....
        /*00d8*/ 	.word	0x00007150


	//   ....[9]....
        /*00dc*/ 	.word	0x00007180


	//   ....[10]....
        /*00e0*/ 	.word	0x000071c0


	//   ....[11]....
        /*00e4*/ 	.word	0x00007290


	//   ....[12]....
        /*00e8*/ 	.word	0x000073f0


	//   ....[13]....
        /*00ec*/ 	.word	0x00007550


	//   ....[14]....
        /*00f0*/ 	.word	0x000076a0


	//   ....[15]....
        /*00f4*/ 	.word	0x000076d0


	//   ....[16]....
        /*00f8*/ 	.word	0x00007700


	//   ....[17]....
        /*00fc*/ 	.word	0x000077c0


	//   ....[18]....
        /*0100*/ 	.word	0x00007820


	//   ....[19]....
        /*0104*/ 	.word	0x00007990


	//   ....[20]....
        /*0108*/ 	.word	0x00007a90


	//   ....[21]....
        /*010c*/ 	.word	0x00007bc0


	//   ....[22]....
        /*0110*/ 	.word	0x00007bf0


	//----- nvinfo : EIATTR_MAX_THREADS
	.align		4
.L_1979:
        /*0114*/ 	.byte	0x04, 0x05
        /*0116*/ 	.short	(.L_1981 - .L_1980)
.L_1980:
        /*0118*/ 	.word	0x00000080
        /*011c*/ 	.word	0x00000001
        /*0120*/ 	.word	0x00000001


	//----- nvinfo : EIATTR_CRS_STACK_SIZE
	.align		4
.L_1981:
        /*0124*/ 	.byte	0x04, 0x1e
        /*0126*/ 	.short	(.L_1983 - .L_1982)
.L_1982:
        /*0128*/ 	.word	0x00000000


	//----- nvinfo : EIATTR_CBANK_PARAM_SIZE
	.align		4
.L_1983:
        /*012c*/ 	.byte	0x03, 0x19
        /*012e*/ 	.short	0x003c


	//----- nvinfo : EIATTR_PARAM_CBANK
	.align		4
        /*0130*/ 	.byte	0x04, 0x0a
        /*0132*/ 	.short	(.L_1985 - .L_1984)
	.align		4
.L_1984:
        /*0134*/ 	.word	index@(.nv.constant0._ZN2at6native27unrolled_elementwise_kernelINS0_13AUnaryFunctorIN3c107complexIfEES5_S5_NS0_15binary_internal10MulFunctorIS5_EEEESt5arrayIPcLm2EELi4E23TrivialOffsetCalculatorILi1EjESE_NS0_6memory12LoadWithCastILi1EEENSF_13StoreWithCastILi1EEEEEviT_T0_T2_T3_T4_T5_)
        /*0138*/ 	.short	0x0380
        /*013a*/ 	.short	0x003c


	//----- nvinfo : EIATTR_SW_WAR
	.align		4
.L_1985:
        /*013c*/ 	.byte	0x04, 0x36
        /*013e*/ 	.short	(.L_1987 - .L_1986)
.L_1986:
        /*0140*/ 	.word	0x00000008
.L_1987:


//--------------------- .nv.info._ZN2at6native18elementwise_kernelILi128ELi2EZNS0_22gpu_kernel_impl_nocastINS0_13AUnaryFunctorIN3c107complexIfEES6_S6_NS0_15binary_internal10MulFunctorIS6_EEEEEEvRNS_18TensorIteratorBaseERKT_EUliE_EEviT1_ --------------------------
	.section	.nv.info._ZN2at6native18elementwise_kernelILi128ELi2EZNS0_22gpu_kernel_impl_nocastINS0_13AUnaryFunctorIN3c107complexIfEES6_S6_NS0_15binary_internal10MulFunctorIS6_EEEEEEvRNS_18TensorIteratorBaseERKT_EUliE_EEviT1_,"",@"SHT_CUDA_INFO"
	.sectionflags	@""
	.align	4


	//----- nvinfo : EIATTR_CUDA_API_VERSION
	.align		4
        /*0000*/ 	.byte	0x04, 0x37
        /*0002*/ 	.short	(.L_1989 - .L_1988)
.L_1988:
        /*0004*/ 	.word	0x00000082


	//----- nvinfo : EIATTR_KPARAM_INFO
	.align		4
.L_1989:
        /*0008*/ 	.byte	0x04, 0x17
        /*000a*/ 	.short	(.L_1991 - .L_1990)
.L_1990:
        /*000c*/ 	.word	0x00000000
        /*0010*/ 	.short	0x0001
        /*0012*/ 	.short	0x0008
        /*0014*/ 	.byte	0x00, 0xf0, 0x81, 0x08


	//----- nvinfo : EIATTR_KPARAM_INFO
	.align		4
.L_1991:
        /*0018*/ 	.byte	0x04, 0x17
        /*001a*/ 	.short	(.L_1993 - .L_1992)
.L_1992:
        /*001c*/ 	.word	0x00000000
        /*0020*/ 	.short	0x0000
        /*0022*/ 	.short	0x0000
        /*0024*/ 	.byte	0x00, 0xf0, 0x11, 0x00


	//----- nvinfo : EIATTR_SPARSE_MMA_MASK
	.align		4
.L_1993:
        /*0028*/ 	.byte	0x03, 0x50
        /*002a*/ 	.short	0x0000


	//----- nvinfo : EIATTR_MAXREG_COUNT
	.align		4
        /*002c*/ 	.byte	0x03, 0x1b
        /*002e*/ 	.short	0x0080


	//----- nvinfo : EIATTR_MERCURY_ISA_VERSION
	.align		4
        /*0030*/ 	.byte	0x03, 0x5f
        /*0032*/ 	.short	0x0101


	//----- nvinfo : EIATTR_VRC_CTA_INIT_COUNT
	.align		4
        /*0034*/ 	.byte	0x02, 0x4a
	.zero		1
	.zero		1


	//----- nvinfo : EIATTR_EXIT_INSTR_OFFSETS
	.align		4
        /*0038*/ 	.byte	0x04, 0x1c
        /*003a*/ 	.short	(.L_1995 - .L_1994)


	//   ....[0]....
.L_1994:
        /*003c*/ 	.word	0x00000190


	//   ....[1]....
        /*0040*/ 	.word	0x00000230


	//   ....[2]....
        /*0044*/ 	.word	0x00001640


	//   ....[3]....
        /*0048*/ 	.word	0x000029b0


	//----- nvinfo : EIATTR_MAX_THREADS
	.align		4
.L_1995:
        /*004c*/ 	.byte	0x04, 0x05
        /*004e*/ 	.short	(.L_1997 - .L_1996)
.L_1996:
        /*0050*/ 	.word	0x00000080
        /*0054*/ 	.word	0x00000001
        /*0058*/ 	.word	0x00000001


	//----- nvinfo : EIATTR_CRS_STACK_SIZE
	.align		4
.L_1997:
        /*005c*/ 	.byte	0x04, 0x1e
        /*005e*/ 	.short	(.L_1999 - .L_1998)
.L_1998:
        /*0060*/ 	.word	0x00000000


	//----- nvinfo : EIATTR_CBANK_PARAM_SIZE
	.align		4
.L_1999:
        /*0064*/ 	.byte	0x03, 0x19
        /*0066*/ 	.short	0x0228


	//----- nvinfo : EIATTR_PARAM_CBANK
	.align		4
        /*0068*/ 	.byte	0x04, 0x0a
        /*006a*/ 	.short	(.L_2001 - .L_2000)
	.align		4
.L_2000:
        /*006c*/ 	.word	index@(.nv.constant0._ZN2at6native18elementwise_kernelILi128ELi2EZNS0_22gpu_kernel_impl_nocastINS0_13AUnaryFunctorIN3c107complexIfEES6_S6_NS0_15binary_internal10MulFunctorIS6_EEEEEEvRNS_18TensorIteratorBaseERKT_EUliE_EEviT1_)
        /*0070*/ 	.short	0x0380
        /*0072*/ 	.short	0x0228


	//----- nvinfo : EIATTR_SW_WAR
	.align		4
.L_2001:
        /*0074*/ 	.byte	0x04, 0x36
        /*0076*/ 	.short	(.L_2003 - .L_2002)
.L_2002:
        /*0078*/ 	.word	0x00000008
.L_2003:


//--------------------- .nv.info._ZN2at6native27unrolled_elementwise_kernelINS0_13AUnaryFunctorIN3c107complexIfEES5_S5_NS0_15binary_internal10MulFunctorIS5_EEEESt5arrayIPcLm2EELi4E23TrivialOffsetCalculatorILi1EjESE_NS0_6memory15LoadWithoutCastENSF_16StoreWithoutCastEEEviT_T0_T2_T3_T4_T5_ --------------------------
	.section	.nv.info._ZN2at6native27unrolled_elementwise_kernelINS0_13AUnaryFunctorIN3c107complexIfEES5_S5_NS0_15binary_internal10MulFunctorIS5_EEEESt5arrayIPcLm2EELi4E23TrivialOffsetCalculatorILi1EjESE_NS0_6memory15LoadWithoutCastENSF_16StoreWithoutCastEEEviT_T0_T2_T3_T4_T5_,"",@"SHT_CUDA_INFO"
	.sectionflags	@""
	.align	4


	//----- nvinfo : EIATTR_CUDA_API_VERSION
	.align		4
        /*0000*/ 	.byte	0x04, 0x37
        /*0002*/ 	.short	(.L_2005 - .L_2004)
.L_2004:
        /*0004*/ 	.word	0x00000082


	//----- nvinfo : EIATTR_KPARAM_INFO
	.align		4
.L_2005:
        /*0008*/ 	.byte	0x04, 0x17
        /*000a*/ 	.short	(.L_2007 - .L_2006)
.L_2006:
        /*000c*/ 	.word	0x00000000
        /*0010*/ 	.short	0x0006
        /*0012*/ 	.short	0x002b
        /*0014*/ 	.byte	0x00, 0xf0, 0x05, 0x00


	//----- nvinfo : EIATTR_KPARAM_INFO
	.align		4
.L_2007:
        /*0018*/ 	.byte	0x04, 0x17
        /*001a*/ 	.short	(.L_2009 - .L_2008)
.L_2008:
        /*001c*/ 	.word	0x00000000
        /*0020*/ 	.short	0x0005
        /*0022*/ 	.short	0x002a
        /*0024*/ 	.byte	0x00, 0xf0, 0x05, 0x00


	//----- nvinfo : EIATTR_KPARAM_INFO
	.align		4
.L_2009:
        /*0028*/ 	.byte	0x04, 0x17
        /*002a*/ 	.short	(.L_2011 - .L_2010)
.L_2010:
        /*002c*/ 	.word	0x00000000
        /*0030*/ 	.short	0x0004
        /*0032*/ 	.short	0x0029
        /*0034*/ 	.byte	0x00, 0xf0, 0x05, 0x00


	//----- nvinfo : EIATTR_KPARAM_INFO
	.align		4
.L_2011:
        /*0038*/ 	.byte	0x04, 0x17
        /*003a*/ 	.short	(.L_2013 - .L_2012)
.L_2012:
        /*003c*/ 	.word	0x00000000
        /*0040*/ 	.short	0x0003
        /*0042*/ 	.short	0x0028
        /*0044*/ 	.byte	0x00, 0xf0, 0x05, 0x00


	//----- nvinfo : EIATTR_KPARAM_INFO
	.align		4
.L_2013:
        /*0048*/ 	.byte	0x04, 0x17
        /*004a*/ 	.short	(.L_2015 - .L_2014)
.L_2014:
        /*004c*/ 	.word	0x00000000
        /*0050*/ 	.short	0x0002
        /*0052*/ 	.short	0x0018
        /*0054*/ 	.byte	0x00, 0xf0, 0x41, 0x00


	//----- nvinfo : EIATTR_KPARAM_INFO
	.align		4
.L_2015:
        /*0058*/ 	.byte	0x04, 0x17
        /*005a*/ 	.short	(.L_2017 - .L_2016)
.L_2016:
        /*005c*/ 	.word	0x00000000
        /*0060*/ 	.short	0x0001
        /*0062*/ 	.short	0x0008
        /*0064*/ 	.byte	0x00, 0xf0, 0x41, 0x00


	//----- nvinfo : EIATTR_KPARAM_INFO
	.align		4
.L_2017:
        /*0068*/ 	.byte	0x04, 0x17
        /*006a*/ 	.short	(.L_2019 - .L_2018)
.L_2018:
        /*006c*/ 	.word	0x00000000
        /*0070*/ 	.short	0x0000
        /*0072*/ 	.short	0x0000
        /*0074*/ 	.byte	0x00, 0xf0, 0x11, 0x00


	//----- nvinfo : EIATTR_SPARSE_MMA_MASK
	.align		4
.L_2019:
        /*0078*/ 	.byte	0x03, 0x50
        /*007a*/ 	.short	0x0000


	//----- nvinfo : EIATTR_MAXREG_COUNT
	.align		4
        /*007c*/ 	.byte	0x03, 0x1b
        /*007e*/ 	.short	0x00ff


	//----- nvinfo : EIATTR_MERCURY_ISA_VERSION
	.align		4
        /*0080*/ 	.byte	0x03, 0x5f
        /*0082*/ 	.short	0x0101


	//----- nvinfo : EIATTR_VRC_CTA_INIT_COUNT
	.align		4
        /*0084*/ 	.byte	0x02, 0x4a
	.zero		1
	.zero		1


	//----- nvinfo : EIATTR_EXIT_INSTR_OFFSETS
	.align		4
        /*0088*/ 	.byte	0x04, 0x1c
        /*008a*/ 	.short	(.L_2021 - .L_2020)


	//   ....[0]....
.L_2020:
        /*008c*/ 	.word	0x00000510


	//   ....[1]....
        /*0090*/ 	.word	0x000005b0


	//----- nvinfo : EIATTR_MAX_THREADS
	.align		4
.L_2021:
        /*0094*/ 	.byte	0x04, 0x05
        /*0096*/ 	.short	(.L_2023 - .L_2022)
.L_2022:
        /*0098*/ 	.word	0x00000080
        /*009c*/ 	.word	0x00000001
        /*00a0*/ 	.word	0x00000001


	//----- nvinfo : EIATTR_CRS_STACK_SIZE
	.align		4
.L_2023:
        /*00a4*/ 	.byte	0x04, 0x1e
        /*00a6*/ 	.short	(.L_2025 - .L_2024)
.L_2024:
        /*00a8*/ 	.word	0x00000000


	//----- nvinfo : EIATTR_CBANK_PARAM_SIZE
	.align		4
.L_2025:
        /*00ac*/ 	.byte	0x03, 0x19
        /*00ae*/ 	.short	0x002c


	//----- nvinfo : EIATTR_PARAM_CBANK
	.align		4
        /*00b0*/ 	.byte	0x04, 0x0a
        /*00b2*/ 	.short	(.L_2027 - .L_2026)
	.align		4
.L_2026:
        /*00b4*/ 	.word	index@(.nv.constant0._ZN2at6native27unrolled_elementwise_kernelINS0_13AUnaryFunctorIN3c107complexIfEES5_S5_NS0_15binary_internal10MulFunctorIS5_EEEESt5arrayIPcLm2EELi4E23TrivialOffsetCalculatorILi1EjESE_NS0_6memory15LoadWithoutCastENSF_16StoreWithoutCastEEEviT_T0_T2_T3_T4_T5_)
        /*00b8*/ 	.short	0x0380
        /*00ba*/ 	.short	0x002c


	//----- nvinfo : EIATTR_SW_WAR
	.align		4
.L_2027:
        /*00bc*/ 	.byte	0x04, 0x36
        /*00be*/ 	.short	(.L_2029 - .L_2028)
.L_2028:
        /*00c0*/ 	.word	0x00000008
.L_2029:


//--------------------- .nv.info._ZN2at6native29vectorized_elementwise_kernelILi2ENS0_13AUnaryFunctorIN3c107complexIfEES5_S5_NS0_15binary_internal10MulFunctorIS5_EEEESt5arrayIPcLm2EEEEviT0_T1_ --------------------------
	.section	.nv.info._ZN2at6native29vectorized_elementwise_kernelILi2ENS0_13AUnaryFunctorIN3c107complexIfEES5_S5_NS0_15binary_internal10MulFunctorIS5_EEEESt5arrayIPcLm2EEEEviT0_T1_,"",@"SHT_CUDA_INFO"
	.sectionflags	@""
	.align	4


	//----- nvinfo : EIATTR_CUDA_API_VERSION
	.align		4
        /*0000*/ 	.byte	0x04, 0x37
        /*0002*/ 	.short	(.L_2031 - .L_2030)
.L_2030:
        /*0004*/ 	.word	0x00000082


	//----- nvinfo : EIATTR_KPARAM_INFO
	.align		4
.L_2031:
        /*0008*/ 	.byte	0x04, 0x17
        /*000a*/ 	.short	(.L_2033 - .L_2032)
.L_2032:
        /*000c*/ 	.word	0x00000000
        /*0010*/ 	.short	0x0002
        /*0012*/ 	.short	0x0018
        /*0014*/ 	.byte	0x00, 0xf0, 0x41, 0x00


	//----- nvinfo : EIATTR_KPARAM_INFO
	.align		4
.L_2033:
        /*0018*/ 	.byte	0x04, 0x17
        /*001a*/ 	.short	(.L_2035 - .L_2034)
.L_2034:
        /*001c*/ 	.word	0x00000000
        /*0020*/ 	.short	0x0001
        /*0022*/ 	.short	0x0008
        /*0024*/ 	.byte	0x00, 0xf0, 0x41, 0x00


	//----- nvinfo : EIATTR_KPARAM_INFO
	.align		4
.L_2035:
        /*0028*/ 	.byte	0x04, 0x17
        /*002a*/ 	.short	(.L_2037 - .L_2036)
.L_2036:
        /*002c*/ 	.word	0x00000000
        /*0030*/ 	.short	0x0000
        /*0032*/ 	.short	0x0000
        /*0034*/ 	.byte	0x00, 0xf0, 0x11, 0x00


	//----- nvinfo : EIATTR_SPARSE_MMA_MASK
	.align		4
.L_2037:
        /*0038*/ 	.byte	0x03, 0x50
        /*003a*/ 	.short	0x0000


	//----- nvinfo : EIATTR_MAXREG_COUNT
	.align		4
        /*003c*/ 	.byte	0x03, 0x1b
        /*003e*/ 	.short	0x00ff


	//----- nvinfo : EIATTR_MERCURY_ISA_VERSION
	.align		4
        /*0040*/ 	.byte	0x03, 0x5f
        /*0042*/ 	.short	0x0101


	//----- nvinfo : EIATTR_VRC_CTA_INIT_COUNT
	.align		4
        /*0044*/ 	.byte	0x02, 0x4a
	.zero		1
	.zero		1


	//----- nvinfo : EIATTR_EXIT_INSTR_OFFSETS
	.align		4
        /*0048*/ 	.byte	0x04, 0x1c
        /*004a*/ 	.short	(.L_2039 - .L_2038)


	//   ....[0]....
.L_2038:
        /*004c*/ 	.word	0x00000bd0


	//   ....[1]....
        /*0050*/ 	.word	0x00000c20


	//   ....[2]....
        /*0054*/ 	.word	0x00000f30


	//----- nvinfo : EIATTR_MAX_THREADS
	.align		4
.L_2039:
        /*0058*/ 	.byte	0x04, 0x05
        /*005a*/ 	.short	(.L_2041 - .L_2040)
.L_2040:
        /*005c*/ 	.word	0x00000080
        /*0060*/ 	.word	0x00000001
        /*0064*/ 	.word	0x00000001


	//----- nvinfo : EIATTR_CRS_STACK_SIZE
	.align		4
.L_2041:
        /*0068*/ 	.byte	0x04, 0x1e
        /*006a*/ 	.short	(.L_2043 - .L_2042)
.L_2042:
        /*006c*/ 	.word	0x00000000


	//----- nvinfo : EIATTR_CBANK_PARAM_SIZE
	.align		4
.L_2043:
        /*0070*/ 	.byte	0x03, 0x19
        /*0072*/ 	.short	0x0028


	//----- nvinfo : EIATTR_PARAM_CBANK
	.align		4
        /*0074*/ 	.byte	0x04, 0x0a
        /*0076*/ 	.short	(.L_2045 - .L_2044)
	.align		4
.L_2044:
        /*0078*/ 	.word	index@(.nv.constant0._ZN2at6native29vectorized_elementwise_kernelILi2ENS0_13AUnaryFunctorIN3c107complexIfEES5_S5_NS0_15binary_internal10MulFunctorIS5_EEEESt5arrayIPcLm2EEEEviT0_T1_)
        /*007c*/ 	.short	0x0380
        /*007e*/ 	.short	0x0028


	//----- nvinfo : EIATTR_SW_WAR
	.align		4
.L_2045:
        /*0080*/ 	.byte	0x04, 0x36
        /*0082*/ 	.short	(.L_2047 - .L_2046)
.L_2046:
        /*0084*/ 	.word	0x00000008
.L_2047:


//--------------------- .nv.info._ZN2at6native29vectorized_elementwise_kernelILi4ENS0_13AUnaryFunctorIN3c107complexIfEES5_S5_NS0_15binary_internal10MulFunctorIS5_EEEESt5arrayIPcLm2EEEEviT0_T1_ --------------------------
	.section	.nv.info._ZN2at6native29vectorized_elementwise_kernelILi4ENS0_13AUnaryFunctorIN3c107complexIfEES5_S5_NS0_15binary_internal10MulFunctorIS5_EEEESt5arrayIPcLm2EEEEviT0_T1_,"",@"SHT_CUDA_INFO"
	.sectionflags	@""
	.align	4


	//----- nvinfo : EIATTR_CUDA_API_VERSION
	.align		4
        /*0000*/ 	.byte	0x04, 0x37
        /*0002*/ 	.short	(.L_2049 - .L_2048)
.L_2048:
        /*0004*/ 	.word	0x00000082


	//----- nvinfo : EIATTR_KPARAM_INFO
	.align		4
.L_2049:
        /*0008*/ 	.byte	0x04, 0x17
        /*000a*/ 	.short	(.L_2051 - .L_2050)
.L_2050:
        /*000c*/ 	.word	0x00000000
        /*0010*/ 	.short	0x0002
        /*0012*/ 	.short	0x0018
        /*0014*/ 	.byte	0x00, 0xf0, 0x41, 0x00


	//----- nvinfo : EIATTR_KPARAM_INFO
	.align		4
.L_2051:
        /*0018*/ 	.byte	0x04, 0x17
        /*001a*/ 	.short	(.L_2053 - .L_2052)
.L_2052:
        /*001c*/ 	.word	0x00000000
        /*0020*/ 	.short	0x0001
        /*0022*/ 	.short	0x0008
        /*0024*/ 	.byte	0x00, 0xf0, 0x41, 0x00


	//----- nvinfo : EIATTR_KPARAM_INFO
	.align		4
.L_2053:
        /*0028*/ 	.byte	0x04, 0x17
        /*002a*/ 	.short	(.L_2055 - .L_2054)
.L_2054:
        /*002c*/ 	.word	0x00000000
        /*0030*/ 	.short	0x0000
        /*0032*/ 	.short	0x0000
        /*0034*/ 	.byte	0x00, 0xf0, 0x11, 0x00


	//----- nvinfo : EIATTR_SPARSE_MMA_MASK
	.align		4
.L_2055:
        /*0038*/ 	.byte	0x03, 0x50
        /*003a*/ 	.short	0x0000


	//----- nvinfo : EIATTR_MAXREG_COUNT
	.align		4
        /*003c*/ 	.byte	0x03, 0x1b
        /*003e*/ 	.short	0x00ff


	//----- nvinfo : EIATTR_MERCURY_ISA_VERSION
	.align		4
        /*0040*/ 	.byte	0x03, 0x5f
        /*0042*/ 	.short	0x0101


	//----- nvinfo : EIATTR_VRC_CTA_INIT_COUNT
	.align		4
        /*0044*/ 	.byte	0x02, 0x4a
	.zero		1
	.zero		1


	//----- nvinfo : EIATTR_EXIT_INSTR_OFFSETS
	.align		4
        /*0048*/ 	.byte	0x04, 0x1c
        /*004a*/ 	.short	(.L_2057 - .L_2056)


	//   ....[0]....
.L_2056:
        /*004c*/ 	.word	0x00000bd0


	//   ....[1]....
        /*0050*/ 	.word	0x00000c20


	//   ....[2]....
        /*0054*/ 	.word	0x00000ef0


	//----- nvinfo : EIATTR_MAX_THREADS
	.align		4
.L_2057:
        /*0058*/ 	.byte	0x04, 0x05
        /*005a*/ 	.short	(.L_2059 - .L_2058)
.L_2058:
        /*005c*/ 	.word	0x00000080
        /*0060*/ 	.word	0x00000001
        /*0064*/ 	.word	0x00000001


	//----- nvinfo : EIATTR_CRS_STACK_SIZE
	.align		4
.L_2059:
        /*0068*/ 	.byte	0x04, 0x1e
        /*006a*/ 	.short	(.L_2061 - .L_2060)
.L_2060:
        /*006c*/ 	.word	0x00000000


	//----- nvinfo : EIATTR_CBANK_PARAM_SIZE
	.align		4
.L_2061:
        /*0070*/ 	.byte	0x03, 0x19
        /*0072*/ 	.short	0x0028


	//----- nvinfo : EIATTR_PARAM_CBANK
	.align		4
        /*0074*/ 	.byte	0x04, 0x0a
        /*0076*/ 	.short	(.L_2063 - .L_2062)
	.align		4
.L_2062:
        /*0078*/ 	.word	index@(.nv.constant0._ZN2at6native29vectorized_elementwise_kernelILi4ENS0_13AUnaryFunctorIN3c107complexIfEES5_S5_NS0_15binary_internal10MulFunctorIS5_EEEESt5arrayIPcLm2EEEEviT0_T1_)
        /*007c*/ 	.short	0x0380
        /*007e*/ 	.short	0x0028


	//----- nvinfo : EIATTR_SW_WAR
	.align		4
.L_2063:
        /*0080*/ 	.byte	0x04, 0x36
        /*0082*/ 	.short	(.L_2065 - .L_2064)
.L_2064:
        /*0084*/ 	.word	0x00000008
.L_2065:


//--------------------- .nv.info._ZN2at6native29vectorized_elementwise_kernelILi8ENS0_13AUnaryFunctorIN3c107complexIfEES5_S5_NS0_15binary_internal10MulFunctorIS5_EEEESt5arrayIPcLm2EEEEviT0_T1_ --------------------------
	.section	.nv.info._ZN2at6native29vectorized_elementwise_kernelILi8ENS0_13AUnaryFunctorIN3c107complexIfEES5_S5_NS0_15binary_internal10MulFunctorIS5_EEEESt5arrayIPcLm2EEEEviT0_T1_,"",@"SHT_CUDA_INFO"
	.sectionflags	@""
	.align	4


	//----- nvinfo : EIATTR_CUDA_API_VERSION
	.align		4
        /*0000*/ 	.byte	0x04, 0x37
        /*0002*/ 	.short	(.L_2067 - .L_2066)
.L_2066:
        /*0004*/ 	.word	0x00000082


	//----- nvinfo : EIATTR_KPARAM_INFO
	.align		4
.L_2067:
        /*0008*/ 	.byte	0x04, 0x17
        /*000a*/ 	.short	(.L_2069 - .L_2068)
.L_2068:
        /*000c*/ 	.word	0x00000000
        /*0010*/ 	.short	0x0002
        /*0012*/ 	.short	0x0018
        /*0014*/ 	.byte	0x00, 0xf0, 0x41, 0x00


	//----- nvinfo : EIATTR_KPARAM_INFO
	.align		4
.L_2069:
        /*0018*/ 	.byte	0x04, 0x17
        /*001a*/ 	.short	(.L_2071 - .L_2070)
.L_2070:
        /*001c*/ 	.word	0x00000000
        /*0020*/ 	.short	0x0001
        /*0022*/ 	.short	0x0008
        /*0024*/ 	.byte	0x00, 0xf0, 0x41, 0x00


	//----- nvinfo : EIATTR_KPARAM_INFO
	.align		4
.L_2071:
        /*0028*/ 	.byte	0x04, 0x17
        /*002a*/ 	.short	(.L_2073 - .L_2072)
.L_2072:
        /*002c*/ 	.word	0x00000000
        /*0030*/ 	.short	0x0000
        /*0032*/ 	.short	0x0000
        /*0034*/ 	.byte	0x00, 0xf0, 0x11, 0x00


	//----- nvinfo : EIATTR_SPARSE_MMA_MASK
	.align		4
.L_2073:
        /*0038*/ 	.byte	0x03, 0x50
        /*003a*/ 	.short	0x0000


	//----- nvinfo : EIATTR_MAXREG_COUNT
	.align		4
        /*003c*/ 	.byte	0x03, 0x1b
        /*003e*/ 	.short	0x00ff


	//----- nvinfo : EIATTR_MERCURY_ISA_VERSION
	.align		4
        /*0040*/ 	.byte	0x03, 0x5f
        /*0042*/ 	.short	0x0101


	//----- nvinfo : EIATTR_VRC_CTA_INIT_COUNT
	.align		4
        /*0044*/ 	.byte	0x02, 0x4a
	.zero		1
	.zero		1


	//----- nvinfo : EIATTR_EXIT_INSTR_OFFSETS
	.align		4
        /*0048*/ 	.byte	0x04, 0x1c
        /*004a*/ 	.short	(.L_2075 - .L_2074)


	//   ....[0]....
.L_2074:
        /*004c*/ 	.word	0x00000bd0


	//   ....[1]....
        /*0050*/ 	.word	0x00000c20


	//   ....[2]....
        /*0054*/ 	.word	0x00000ef0


	//----- nvinfo : EIATTR_MAX_THREADS
	.align		4
.L_2075:
        /*0058*/ 	.byte	0x04, 0x05
        /*005a*/ 	.short	(.L_2077 - .L_2076)
.L_2076:
        /*005c*/ 	.word	0x00000080
        /*0060*/ 	.word	0x00000001
        /*0064*/ 	.word	0x00000001


	//----- nvinfo : EIATTR_CRS_STACK_SIZE
	.align		4
.L_2077:
        /*0068*/ 	.byte	0x04, 0x1e
        /*006a*/ 	.short	(.L_2079 - .L_2078)
.L_2078:
        /*006c*/ 	.word	0x00000000


	//----- nvinfo : EIATTR_CBANK_PARAM_SIZE
	.align		4
.L_2079:
        /*0070*/ 	.byte	0x03, 0x19
        /*0072*/ 	.short	0x0028


	//----- nvinfo : EIATTR_PARAM_CBANK
	.align		4
        /*0074*/ 	.byte	0x04, 0x0a
        /*0076*/ 	.short	(.L_2081 - .L_2080)
	.align		4
.L_2080:
        /*0078*/ 	.word	index@(.nv.constant0._ZN2at6native29vectorized_elementwise_kernelILi8ENS0_13AUnaryFunctorIN3c107complexIfEES5_S5_NS0_15binary_internal10MulFunctorIS5_EEEESt5arrayIPcLm2EEEEviT0_T1_)
        /*007c*/ 	.short	0x0380
        /*007e*/ 	.short	0x0028


	//----- nvinfo : EIATTR_SW_WAR
	.align		4
.L_2081:
        /*0080*/ 	.byte	0x04, 0x36
        /*0082*/ 	.short	(.L_2083 - .L_2082)
.L_2082:
        /*0084*/ 	.word	0x00000008
.L_2083:


//--------------------- .nv.info._ZN2at6native18elementwise_kernelILi128ELi4EZNS0_15gpu_kernel_implINS0_13BinaryFunctorIN3c107complexIfEES6_S6_NS0_15binary_internal10MulFunctorIS6_EEEEEEvRNS_18TensorIteratorBaseERKT_EUliE_EEviT1_ --------------------------
	.section	.nv.info._ZN2at6native18elementwise_kernelILi128ELi4EZNS0_15gpu_kernel_implINS0_13BinaryFunctorIN3c107complexIfEES6_S6_NS0_15binary_internal10MulFunctorIS6_EEEEEEvRNS_18TensorIteratorBaseERKT_EUliE_EEviT1_,"",@"SHT_CUDA_INFO"
	.sectionflags	@""
	.align	4


	//----- nvinfo : EIATTR_CUDA_API_VERSION
	.align		4
        /*0000*/ 	.byte	0x04, 0x37
        /*0002*/ 	.short	(.L_2085 - .L_2084)
.L_2084:
        /*0004*/ 	.word	0x00000082


	//----- nvinfo : EIATTR_KPARAM_INFO
	.align		4
.L_2085:
        /*0008*/ 	.byte	0x04, 0x17
        /*000a*/ 	.short	(.L_2087 - .L_2086)
.L_2086:
        /*000c*/ 	.word	0x00000000
        /*0010*/ 	.short	0x0001
        /*0012*/ 	.short	0x0008
        /*0014*/ 	.byte	0x00, 0xf0, 0x21, 0x0a


	//----- nvinfo : EIATTR_KPARAM_INFO
	.align		4
.L_2087:
        /*0018*/ 	.byte	0x04, 0x17
        /*001a*/ 	.short	(.L_2089 - .L_2088)
.L_2088:
        /*001c*/ 	.word	0x00000000
        /*0020*/ 	.short	0x0000
        /*0022*/ 	.short	0x0000
        /*0024*/ 	.byte	0x00, 0xf0, 0x11, 0x00


	//----- nvinfo : EIATTR_SPARSE_MMA_MASK
	.align		4
.L_2089:
        /*0028*/ 	.byte	0x03, 0x50
        /*002a*/ 	.short	0x0000


	//----- nvinfo : EIATTR_MAXREG_COUNT
	.align		4
        /*002c*/ 	.byte	0x03, 0x1b
        /*002e*/ 	.short	0x0080


	//----- nvinfo : EIATTR_EXTERNS
	.align		4
        /*0030*/ 	.byte	0x04, 0x0f
        /*0032*/ 	.short	(.L_2091 - .L_2090)


	//   ....[0]....
	.align		4
.L_2090:
        /*0034*/ 	.word	index@(__assertfail)


	//----- nvinfo : EIATTR_MERCURY_ISA_VERSION
	.align		4
.L_2091:
        /*0038*/ 	.byte	0x03, 0x5f
        /*003a*/ 	.short	0x0101


	//----- nvinfo : EIATTR_VRC_CTA_INIT_COUNT
	.align		4
        /*003c*/ 	.byte	0x02, 0x4a
	.zero		1
	.zero		1


	//----- nvinfo : EIATTR_SYSCALL_OFFSETS
	.align		4
        /*0040*/ 	.byte	0x04, 0x46
        /*0042*/ 	.short	(.L_2093 - .L_2092)


	//   ....[0]....
.L_2092:
        /*0044*/ 	.word	0x00002520


	//   ....[1]....
        /*0048*/ 	.word	0x00003450


	//   ....[2]....
        /*004c*/ 	.word	0x00004280


	//   ....[3]....
        /*0050*/ 	.word	0x000068e0


	//   ....[4]....
        /*0054*/ 	.word	0x00007810


	//   ....[5]....
        /*0058*/ 	.word	0x00008490


	//   ....[6]....
        /*005c*/ 	.word	0x0000ac00


	//   ....[7]....
        /*0060*/ 	.word	0x0000bb30


	//   ....[8]....
        /*0064*/ 	.word	0x0000c7b0


	//   ....[9]....
        /*0068*/ 	.word	0x0000ef40


	//   ....[10]....
        /*006c*/ 	.word	0x0000fe70


	//   ....[11]....
        /*0070*/ 	.word	0x00010ac0


	//----- nvinfo : EIATTR_EXIT_INSTR_OFFSETS
	.align		4
.L_2093:
        /*0074*/ 	.byte	0x04, 0x1c
        /*0076*/ 	.short	(.L_2095 - .L_2094)


	//   ....[0]....
.L_2094:
        /*0078*/ 	.word	0x0000ca60


	//   ....[1]....
        /*007c*/ 	.word	0x00010030


	//   ....[2]....
        /*0080*/ 	.word	0x00010070


	//   ....[3]....
        /*0084*/ 	.word	0x00010100


	//   ....[4]....
        /*0088*/ 	.word	0x00010130


	//   ....[5]....
        /*008c*/ 	.word	0x00010160


	//   ....[6]....
        /*0090*/ 	.word	0x000101e0


	//   ....[7]....
        /*0094*/ 	.word	0x00010210


	//   ....[8]....
        /*0098*/ 	.word	0x00010290


	//   ....[9]....
        /*009c*/ 	.word	0x000102c0


	//   ....[10]....
        /*00a0*/ 	.word	0x00010300


	//   ....[11]....
        /*00a4*/ 	.word	0x000103d0


	//   ....[12]....
        /*00a8*/ 	.word	0x00010530


	//   ....[13]....
        /*00ac*/ 	.word	0x00010690


	//   ....[14]....
        /*00b0*/ 	.word	0x000107e0


	//   ....[15]....
        /*00b4*/ 	.word	0x00010810


	//   ....[16]....
        /*00b8*/ 	.word	0x00010840


	//   ....[17]....
        /*00bc*/ 	.word	0x00010900


	//   ....[18]....
        /*00c0*/ 	.word	0x00010960


	//   ....[19]....
        /*00c4*/ 	.word	0x00010ad0


	//   ....[20]....
        /*00c8*/ 	.word	0x00010bd0


	//   ....[21]....
        /*00cc*/ 	.word	0x00010d00


	//   ....[22]....
        /*00d0*/ 	.word	0x00010d30


	//----- nvinfo : EIATTR_MAX_THREADS
	.align		4
.L_2095:
        /*00d4*/ 	.byte	0x04, 0x05
        /*00d6*/ 	.short	(.L_2097 - .L_2096)
.L_2096:
        /*00d8*/ 	.word	0x00000080
        /*00dc*/ 	.word	0x00000001
        /*00e0*/ 	.word	0x00000001


	//----- nvinfo : EIATTR_CRS_STACK_SIZE
	.align		4
.L_2097:
        /*00e4*/ 	.byte	0x04, 0x1e
        /*00e6*/ 	.short	(.L_2099 - .L_2098)
.L_2098:
        /*00e8*/ 	.word	0x00000000


	//----- nvinfo : EIATTR_CBANK_PARAM_SIZE
	.align		4
.L_2099:
        /*00ec*/ 	.byte	0x03, 0x19
        /*00ee*/ 	.short	0x0290


	//----- nvinfo : EIATTR_PARAM_CBANK
	.align		4
        /*00f0*/ 	.byte	0x04, 0x0a
        /*00f2*/ 	.short	(.L_2101 - .L_2100)
	.align		4
.L_2100:
        /*00f4*/ 	.word	index@(.nv.constant0._ZN2at6native18elementwise_kernelILi128ELi4EZNS0_15gpu_kernel_implINS0_13BinaryFunctorIN3c107complexIfEES6_S6_NS0_15binary_internal10MulFunctorIS6_EEEEEEvRNS_18TensorIteratorBaseERKT_EUliE_EEviT1_)
        /*00f8*/ 	.short	0x0380
        /*00fa*/ 	.short	0x0290


	//----- nvinfo : EIATTR_SW_WAR
	.align		4
.L_2101:
        /*00fc*/ 	.byte	0x04, 0x36
        /*00fe*/ 	.short	(.L_2103 - .L_2102)
.L_2102:
        /*0100*/ 	.word	0x00000008
.L_2103:


//--------------------- .nv.info._ZN2at6native27unrolled_elementwise_kernelINS0_13BinaryFunctorIN3c107complexIfEES5_S5_NS0_15binary_internal10MulFunctorIS5_EEEESt5arrayIPcLm3EELi4E23TrivialOffsetCalculatorILi2EjESD_ILi1EjENS0_6memory12LoadWithCastILi2EEENSG_13StoreWithCastILi1EEEEEviT_T0_T2_T3_T4_T5_ --------------------------
	.section	.nv.info._ZN2at6native27unrolled_elementwise_kernelINS0_13BinaryFunctorIN3c107complexIfEES5_S5_NS0_15binary_internal10MulFunctorIS5_EEEESt5arrayIPcLm3EELi4E23TrivialOffsetCalculatorILi2EjESD_ILi1EjENS0_6memory12LoadWithCastILi2EEENSG_13StoreWithCastILi1EEEEEviT_T0_T2_T3_T4_T5_,"",@"SHT_CUDA_INFO"
	.sectionflags	@""
	.align	4


	//----- nvinfo : EIATTR_CUDA_API_VERSION
	.align		4
        /*0000*/ 	.byte	0x04, 0x37
        /*0002*/ 	.short	(.L_2105 - .L_2104)
.L_2104:
        /*0004*/ 	.word	0x00000082


	//----- nvinfo : EIATTR_KPARAM_INFO
	.align		4
.L_2105:
        /*0008*/ 	.byte	0x04, 0x17
        /*000a*/ 	.short	(.L_2107 - .L_2106)
.L_2106:
        /*000c*/ 	.word	0x00000000
        /*0010*/ 	.short	0x0006
        /*0012*/ 	.short	0x0030
        /*0014*/ 	.byte	0x00, 0xf0, 0x21, 0x00


	//----- nvinfo : EIATTR_KPARAM_INFO
	.align		4
.L_2107:
        /*0018*/ 	.byte	0x04, 0x17
        /*001a*/ 	.short	(.L_2109 - .L_2108)
.L_2108:
        /*001c*/ 	.word	0x00000000
        /*0020*/ 	.short	0x0005
        /*0022*/ 	.short	0x0024
        /*0024*/ 	.byte	0x00, 0xf0, 0x31, 0x00


	//----- nvinfo : EIATTR_KPARAM_INFO
	.align		4
.L_2109:
        /*0028*/ 	.byte	0x04, 0x17
        /*002a*/ 	.short	(.L_2111 - .L_2110)
.L_2110:
        /*002c*/ 	.word	0x00000000
        /*0030*/ 	.short	0x0004
        /*0032*/ 	.short	0x0021
        /*0034*/ 	.byte	0x00, 0xf0, 0x05, 0x00


	//----- nvinfo : EIATTR_KPARAM_INFO
	.align		4
.L_2111:
        /*0038*/ 	.byte	0x04, 0x17
        /*003a*/ 	.short	(.L_2113 - .L_2112)
.L_2112:
        /*003c*/ 	.word	0x00000000
        /*0040*/ 	.short	0x0003
        /*0042*/ 	.short	0x0020
        /*0044*/ 	.byte	0x00, 0xf0, 0x05, 0x00


	//----- nvinfo : EIATTR_KPARAM_INFO
	.align		4
.L_2113:
        /*0048*/ 	.byte	0x04, 0x17
        /*004a*/ 	.short	(.L_2115 - .L_2114)
.L_2114:
        /*004c*/ 	.word	0x00000000
        /*0050*/ 	.short	0x0002
        /*0052*/ 	.short	0x0008
        /*0054*/ 	.byte	0x00, 0xf0, 0x61, 0x00


	//----- nvinfo : EIATTR_KPARAM_INFO
	.align		4
.L_2115:
        /*0058*/ 	.byte	0x04, 0x17
        /*005a*/ 	.short	(.L_2117 - .L_2116)
.L_2116:
        /*005c*/ 	.word	0x00000000
        /*0060*/ 	.short	0x0001
        /*0062*/ 	.short	0x0004
        /*0064*/ 	.byte	0x00, 0xf0, 0x05, 0x00


	//----- nvinfo : EIATTR_KPARAM_INFO
	.align		4
.L_2117:
        /*0068*/ 	.byte	0x04, 0x17
        /*006a*/ 	.short	(.L_2119 - .L_2118)
.L_2118:
        /*006c*/ 	.word	0x00000000
        /*0070*/ 	.short	0x0000
        /*0072*/ 	.short	0x0000
        /*0074*/ 	.byte	0x00, 0xf0, 0x11, 0x00


	//----- nvinfo : EIATTR_SPARSE_MMA_MASK
	.align		4
.L_2119:
        /*0078*/ 	.byte	0x03, 0x50
        /*007a*/ 	.short	0x0000


	//----- nvinfo : EIATTR_MAXREG_COUNT
	.align		4
        /*007c*/ 	.byte	0x03, 0x1b
        /*007e*/ 	.short	0x00ff


	//----- nvinfo : EIATTR_EXTERNS
	.align		4
        /*0080*/ 	.byte	0x04, 0x0f
        /*0082*/ 	.short	(.L_2121 - .L_2120)


	//   ....[0]....
	.align		4
.L_2120:
        /*0084*/ 	.word	index@(__assertfail)


	//----- nvinfo : EIATTR_MERCURY_ISA_VERSION
	.align		4
.L_2121:
        /*0088*/ 	.byte	0x03, 0x5f
        /*008a*/ 	.short	0x0101


	//----- nvinfo : EIATTR_VRC_CTA_INIT_COUNT
	.align		4
        /*008c*/ 	.byte	0x02, 0x4a
	.zero		1
	.zero		1


	//----- nvinfo : EIATTR_SYSCALL_OFFSETS
	.align		4
        /*0090*/ 	.byte	0x04, 0x46
        /*0092*/ 	.short	(.L_2123 - .L_2122)


	//   ....[0]....
.L_2122:
        /*0094*/ 	.word	0x00000f00


	//   ....[1]....
        /*0098*/ 	.word	0x00001e50


	//   ....[2]....
        /*009c*/ 	.word	0x00002eb0


	//   ....[3]....
        /*00a0*/ 	.word	0x00003e00


	//   ....[4]....
        /*00a4*/ 	.word	0x00004dd0


	//   ....[5]....
        /*00a8*/ 	.word	0x00005d20


	//   ....[6]....
        /*00ac*/ 	.word	0x00006cf0


	//   ....[7]....
        /*00b0*/ 	.word	0x00007b50


	//   ....[8]....
        /*00b4*/ 	.word	0x00008be0


	//   ....[9]....
        /*00b8*/ 	.word	0x000099a0


	//   ....[10]....
        /*00bc*/ 	.word	0x0000a810


	//   ....[11]....
        /*00c0*/ 	.word	0x0000b690


	//----- nvinfo : EIATTR_EXIT_INSTR_OFFSETS
	.align		4
.L_2123:
        /*00c4*/ 	.byte	0x04, 0x1c
        /*00c6*/ 	.short	(.L_2125 - .L_2124)


	//   ....[0]....
.L_2124:
        /*00c8*/ 	.word	0x0000aab0


	//   ....[1]....
        /*00cc*/ 	.word	0x0000ac00


	//   ....[2]....
        /*00d0*/ 	.word	0x0000ac40


	//   ....[3]....
        /*00d4*/ 	.word	0x0000acd0


	//   ....[4]....
        /*00d8*/ 	.word	0x0000ad00


	//   ....[5]....
        /*00dc*/ 	.word	0x0000ad30


	//   ....[6]....
        /*00e0*/ 	.word	0x0000adb0


	//   ....[7]....
        /*00e4*/ 	.word	0x0000ade0


	//   ....[8]....
        /*00e8*/ 	.word	0x0000ae60


	//   ....[9]....
        /*00ec*/ 	.word	0x0000ae90


	//   ....[10]....
        /*00f0*/ 	.word	0x0000aed0


	//   ....[11]....
        /*00f4*/ 	.word	0x0000afa0


	//   ....[12]....
        /*00f8*/ 	.word	0x0000b100


	//   ....[13]....
        /*00fc*/ 	.word	0x0000b260


	//   ....[14]....
        /*0100*/ 	.word	0x0000b3b0


	//   ....[15]....
        /*0104*/ 	.word	0x0000b3e0


	//   ....[16]....
        /*0108*/ 	.word	0x0000b410


	//   ....[17]....
        /*010c*/ 	.word	0x0000b4d0


	//   ....[18]....
        /*0110*/ 	.word	0x0000b530


	//   ....[19]....
        /*0114*/ 	.word	0x0000b6a0


	//   ....[20]....
        /*0118*/ 	.word	0x0000b7a0


	//   ....[21]....
        /*011c*/ 	.word	0x0000b8d0


	//   ....[22]....
        /*0120*/ 	.word	0x0000b900


	//----- nvinfo : EIATTR_MAX_THREADS
	.align		4
.L_2125:
        /*0124*/ 	.byte	0x04, 0x05
        /*0126*/ 	.short	(.L_2127 - .L_2126)
.L_2126:
        /*0128*/ 	.word	0x00000080
        /*012c*/ 	.word	0x00000001
        /*0130*/ 	.word	0x00000001


	//----- nvinfo : EIATTR_CRS_STACK_SIZE
	.align		4
.L_2127:
        /*0134*/ 	.byte	0x04, 0x1e
        /*0136*/ 	.short	(.L_2129 - .L_2128)
.L_2128:
        /*0138*/ 	.word	0x00000000


	//----- nvinfo : EIATTR_CBANK_PARAM_SIZE
	.align		4
.L_2129:
        /*013c*/ 	.byte	0x03, 0x19
        /*013e*/ 	.short	0x0038


	//----- nvinfo : EIATTR_PARAM_CBANK
	.align		4
        /*0140*/ 	.byte	0x04, 0x0a
        /*0142*/ 	.short	(.L_2131 - .L_2130)
	.align		4
.L_2130:
        /*0144*/ 	.word	index@(.nv.constant0._ZN2at6native27unrolled_elementwise_kernelINS0_13BinaryFunctorIN3c107complexIfEES5_S5_NS0_15binary_internal10MulFunctorIS5_EEEESt5arrayIPcLm3EELi4E23TrivialOffsetCalculatorILi2EjESD_ILi1EjENS0_6memory12LoadWithCastILi2EEENSG_13StoreWithCastILi1EEEEEviT_T0_T2_T3_T4_T5_)
        /*0148*/ 	.short	0x0380
        /*014a*/ 	.short	0x0038


	//----- nvinfo : EIATTR_SW_WAR
	.align		4
.L_2131:
        /*014c*/ 	.byte	0x04, 0x36
        /*014e*/ 	.short	(.L_2133 - .L_2132)
.L_2132:
        /*0150*/ 	.word	0x00000008
.L_2133:


//--------------------- .nv.info._ZN2at6native18elementwise_kernelILi128ELi2EZNS0_22gpu_kernel_impl_nocastINS0_13BinaryFunctorIN3c107complexIfEES6_S6_NS0_15binary_internal10MulFunctorIS6_EEEEEEvRNS_18TensorIteratorBaseERKT_EUliE_EEviT1_ --------------------------
	.section	.nv.info._ZN2at6native18elementwise_kernelILi128ELi2EZNS0_22gpu_kernel_impl_nocastINS0_13BinaryFunctorIN3c107complexIfEES6_S6_NS0_15binary_internal10MulFunctorIS6_EEEEEEvRNS_18TensorIteratorBaseERKT_EUliE_EEviT1_,"",@"SHT_CUDA_INFO"
	.sectionflags	@""
	.align	4


	//----- nvinfo : EIATTR_CUDA_API_VERSION
	.align		4
        /*0000*/ 	.byte	0x04, 0x37
        /*0002*/ 	.short	(.L_2135 - .L_2134)
.L_2134:
        /*0004*/ 	.word	0x00000082


	//----- nvinfo : EIATTR_KPARAM_INFO
	.align		4
.L_2135:
        /*0008*/ 	.byte	0x04, 0x17
        /*000a*/ 	.short	(.L_2137 - .L_2136)
.L_2136:
        /*000c*/ 	.word	0x00000000
        /*0010*/ 	.short	0x0001
        /*0012*/ 	.short	0x0008
        /*0014*/ 	.byte	0x00, 0xf0, 0x21, 0x0a


	//----- nvinfo : EIATTR_KPARAM_INFO
	.align		4
.L_2137:
        /*0018*/ 	.byte	0x04, 0x17
        /*001a*/ 	.short	(.L_2139 - .L_2138)
.L_2138:
        /*001c*/ 	.word	0x00000000
        /*0020*/ 	.short	0x0000
        /*0022*/ 	.short	0x0000
        /*0024*/ 	.byte	0x00, 0xf0, 0x11, 0x00


	//----- nvinfo : EIATTR_SPARSE_MMA_MASK
	.align		4
.L_2139:
        /*0028*/ 	.byte	0x03, 0x50
        /*002a*/ 	.short	0x0000


	//----- nvinfo : EIATTR_MAXREG_COUNT
	.align		4
        /*002c*/ 	.byte	0x03, 0x1b
        /*002e*/ 	.short	0x0080


	//----- nvinfo : EIATTR_MERCURY_ISA_VERSION
	.align		4
        /*0030*/ 	.byte	0x03, 0x5f
        /*0032*/ 	.short	0x0101


	//----- nvinfo : EIATTR_VRC_CTA_INIT_COUNT
	.align		4
        /*0034*/ 	.byte	0x02, 0x4a
	.zero		1
	.zero		1


	//----- nvinfo : EIATTR_EXIT_INSTR_OFFSETS
	.align		4
        /*0038*/ 	.byte	0x04, 0x1c
        /*003a*/ 	.short	(.L_2141 - .L_2140)


	//   ....[0]....
.L_2140:
        /*003c*/ 	.word	0x000001a0


	//   ....[1]....
        /*0040*/ 	.word	0x00000250


	//   ....[2]....
        /*0044*/ 	.word	0x000019b0


	//   ....[3]....
        /*0048*/ 	.word	0x00003070


	//----- nvinfo : EIATTR_MAX_THREADS
	.align		4
.L_2141:
        /*004c*/ 	.byte	0x04, 0x05
        /*004e*/ 	.short	(.L_2143 - .L_2142)
.L_2142:
        /*0050*/ 	.word	0x00000080
        /*0054*/ 	.word	0x00000001
        /*0058*/ 	.word	0x00000001


	//----- nvinfo : EIATTR_CRS_STACK_SIZE
	.align		4
.L_2143:
        /*005c*/ 	.byte	0x04, 0x1e
        /*005e*/ 	.short	(.L_2145 - .L_2144)
.L_2144:
        /*0060*/ 	.word	0x00000000


	//----- nvinfo : EIATTR_CBANK_PARAM_SIZE
	.align		4
.L_2145:
        /*0064*/ 	.byte	0x03, 0x19
        /*0066*/ 	.short	0x0290


	//----- nvinfo : EIATTR_PARAM_CBANK
	.align		4
        /*0068*/ 	.byte	0x04, 0x0a
        /*006a*/ 	.short	(.L_2147 - .L_2146)
	.align		4
.L_2146:
        /*006c*/ 	.word	index@(.nv.constant0._ZN2at6native18elementwise_kernelILi128ELi2EZNS0_22gpu_kernel_impl_nocastINS0_13BinaryFunctorIN3c107complexIfEES6_S6_NS0_15binary_internal10MulFunctorIS6_EEEEEEvRNS_18TensorIteratorBaseERKT_EUliE_EEviT1_)
        /*0070*/ 	.short	0x0380
        /*0072*/ 	.short	0x0290


	//----- nvinfo : EIATTR_SW_WAR
	.align		4
.L_2147:
        /*0074*/ 	.byte	0x04, 0x36
        /*0076*/ 	.short	(.L_2149 - .L_2148)
.L_2148:
        /*0078*/ 	.word	0x00000008
.L_2149:


//--------------------- .nv.info._ZN2at6native27unrolled_elementwise_kernelINS0_13BinaryFunctorIN3c107complexIfEES5_S5_NS0_15binary_internal10MulFunctorIS5_EEEESt5arrayIPcLm3EELi4E23TrivialOffsetCalculatorILi2EjESD_ILi1EjENS0_6memory15LoadWithoutCastENSG_16StoreWithoutCastEEEviT_T0_T2_T3_T4_T5_ --------------------------
	.section	.nv.info._ZN2at6native27unrolled_elementwise_kernelINS0_13BinaryFunctorIN3c107complexIfEES5_S5_NS0_15binary_internal10MulFunctorIS5_EEEESt5arrayIPcLm3EELi4E23TrivialOffsetCalculatorILi2EjESD_ILi1EjENS0_6memory15LoadWithoutCastENSG_16StoreWithoutCastEEEviT_T0_T2_T3_T4_T5_,"",@"SHT_CUDA_INFO"
	.sectionflags	@""
	.align	4


	//----- nvinfo : EIATTR_CUDA_API_VERSION
	.align		4
        /*0000*/ 	.byte	0x04, 0x37
        /*0002*/ 	.short	(.L_2151 - .L_2150)
.L_2150:
        /*0004*/ 	.word	0x00000082


	//----- nvinfo : EIATTR_KPARAM_INFO
	.align		4
.L_2151:
        /*0008*/ 	.byte	0x04, 0x17
        /*000a*/ 	.short	(.L_2153 - .L_2152)
.L_2152:
        /*000c*/ 	.word	0x00000000
        /*0010*/ 	.short	0x0006
        /*0012*/ 	.short	0x0023
        /*0014*/ 	.byte	0x00, 0xf0, 0x05, 0x00


	//----- nvinfo : EIATTR_KPARAM_INFO
	.align		4
.L_2153:
        /*0018*/ 	.byte	0x04, 0x17
        /*001a*/ 	.short	(.L_2155 - .L_2154)
.L_2154:
        /*001c*/ 	.word	0x00000000
        /*0020*/ 	.short	0x0005
        /*0022*/ 	.short	0x0022
        /*0024*/ 	.byte	0x00, 0xf0, 0x05, 0x00


	//----- nvinfo : EIATTR_KPARAM_INFO
	.align		4
.L_2155:
        /*0028*/ 	.byte	0x04, 0x17
        /*002a*/ 	.short	(.L_2157 - .L_2156)
.L_2156:
        /*002c*/ 	.word	0x00000000
        /*0030*/ 	.short	0x0004
        /*0032*/ 	.short	0x0021
        /*0034*/ 	.byte	0x00, 0xf0, 0x05, 0x00


	//----- nvinfo : EIATTR_KPARAM_INFO
	.align		4
.L_2157:
        /*0038*/ 	.byte	0x04, 0x17
        /*003a*/ 	.short	(.L_2159 - .L_2158)
.L_2158:
        /*003c*/ 	.word	0x00000000
        /*0040*/ 	.short	0x0003
        /*0042*/ 	.short	0x0020
        /*0044*/ 	.byte	0x00, 0xf0, 0x05, 0x00


	//----- nvinfo : EIATTR_KPARAM_INFO
	.align		4
.L_2159:
        /*0048*/ 	.byte	0x04, 0x17
        /*004a*/ 	.short	(.L_2161 - .L_2160)
.L_2160:
        /*004c*/ 	.word	0x00000000
        /*0050*/ 	.short	0x0002
        /*0052*/ 	.short	0x0008
        /*0054*/ 	.byte	0x00, 0xf0, 0x61, 0x00


	//----- nvinfo : EIATTR_KPARAM_INFO
	.align		4
.L_2161:
        /*0058*/ 	.byte	0x04, 0x17
        /*005a*/ 	.short	(.L_2163 - .L_2162)
.L_2162:
        /*005c*/ 	.word	0x00000000
        /*0060*/ 	.short	0x0001
        /*0062*/ 	.short	0x0004
        /*0064*/ 	.byte	0x00, 0xf0, 0x05, 0x00


	//----- nvinfo : EIATTR_KPARAM_INFO
	.align		4
.L_2163:
        /*0068*/ 	.byte	0x04, 0x17
        /*006a*/ 	.short	(.L_2165 - .L_2164)
.L_2164:
        /*006c*/ 	.word	0x00000000
        /*0070*/ 	.short	0x0000
        /*0072*/ 	.short	0x0000
        /*0074*/ 	.byte	0x00, 0xf0, 0x11, 0x00


	//----- nvinfo : EIATTR_SPARSE_MMA_MASK
	.align		4
.L_2165:
        /*0078*/ 	.byte	0x03, 0x50
        /*007a*/ 	.short	0x0000


	//----- nvinfo : EIATTR_MAXREG_COUNT
	.align		4
        /*007c*/ 	.byte	0x03, 0x1b
        /*007e*/ 	.short	0x00ff


	//----- nvinfo : EIATTR_MERCURY_ISA_VERSION
	.align		4
        /*0080*/ 	.byte	0x03, 0x5f
        /*0082*/ 	.short	0x0101


	//----- nvinfo : EIATTR_VRC_CTA_INIT_COUNT
	.align		4
        /*0084*/ 	.byte	0x02, 0x4a
	.zero		1
	.zero		1


	//----- nvinfo : EIATTR_EXIT_INSTR_OFFSETS
	.align		4
        /*0088*/ 	.byte	0x04, 0x1c
        /*008a*/ 	.short	(.L_2167 - .L_2166)


	//   ....[0]....
.L_2166:
        /*008c*/ 	.word	0x000005d0


	//   ....[1]....
        /*0090*/ 	.word	0x00000680


	//----- nvinfo : EIATTR_MAX_THREADS
	.align		4
.L_2167:
        /*0094*/ 	.byte	0x04, 0x05
        /*0096*/ 	.short	(.L_2169 - .L_2168)
.L_2168:
        /*0098*/ 	.word	0x00000080
        /*009c*/ 	.word	0x00000001
        /*00a0*/ 	.word	0x00000001


	//----- nvinfo : EIATTR_CRS_STACK_SIZE
	.align		4
.L_2169:
        /*00a4*/ 	.byte	0x04, 0x1e
        /*00a6*/ 	.short	(.L_2171 - .L_2170)
.L_2170:
        /*00a8*/ 	.word	0x00000000


	//----- nvinfo : EIATTR_CBANK_PARAM_SIZE
	.align		4
.L_2171:
        /*00ac*/ 	.byte	0x03, 0x19
        /*00ae*/ 	.short	0x0024


	//----- nvinfo : EIATTR_PARAM_CBANK
	.align		4
        /*00b0*/ 	.byte	0x04, 0x0a
        /*00b2*/ 	.short	(.L_2173 - .L_2172)
	.align		4
.L_2172:
        /*00b4*/ 	.word	index@(.nv.constant0._ZN2at6native27unrolled_elementwise_kernelINS0_13BinaryFunctorIN3c107complexIfEES5_S5_NS0_15binary_internal10MulFunctorIS5_EEEESt5arrayIPcLm3EELi4E23TrivialOffsetCalculatorILi2EjESD_ILi1EjENS0_6memory15LoadWithoutCastENSG_16StoreWithoutCastEEEviT_T0_T2_T3_T4_T5_)
        /*00b8*/ 	.short	0x0380
        /*00ba*/ 	.short	0x0024


	//----- nvinfo : EIATTR_SW_WAR
	.align		4
.L_2173:
        /*00bc*/ 	.byte	0x04, 0x36
        /*00be*/ 	.short	(.L_2175 - .L_2174)
.L_2174:
        /*00c0*/ 	.word	0x00000008
.L_2175:


//--------------------- .nv.info._ZN2at6native29vectorized_elementwise_kernelILi2ENS0_13BinaryFunctorIN3c107complexIfEES5_S5_NS0_15binary_internal10MulFunctorIS5_EEEESt5arrayIPcLm3EEEEviT0_T1_ --------------------------
	.section	.nv.info._ZN2at6native29vectorized_elementwise_kernelILi2ENS0_13BinaryFunctorIN3c107complexIfEES5_S5_NS0_15binary_internal10MulFunctorIS5_EEEESt5arrayIPcLm3EEEEviT0_T1_,"",@"SHT_CUDA_INFO"
	.sectionflags	@""
	.align	4


	//----- nvinfo : EIATTR_CUDA_API_VERSION
	.align		4
        /*0000*/ 	.byte	0x04, 0x37
        /*0002*/ 	.short	(.L_2177 - .L_2176)
.L_2176:
        /*0004*/ 	.word	0x00000082


	//----- nvinfo : EIATTR_KPARAM_INFO
	.align		4
.L_2177:
        /*0008*/ 	.byte	0x04, 0x17
        /*000a*/ 	.short	(.L_2179 - .L_2178)
.L_2178:
        /*000c*/ 	.word	0x00000000
        /*0010*/ 	.short	0x0002
        /*0012*/ 	.short	0x0008
        /*0014*/ 	.byte	0x00, 0xf0, 0x61, 0x00


	//----- nvinfo : EIATTR_KPARAM_INFO
	.align		4
.L_2179:
        /*0018*/ 	.byte	0x04, 0x17
        /*001a*/ 	.short	(.L_2181 - .L_2180)
.L_2180:
        /*001c*/ 	.word	0x00000000
        /*0020*/ 	.short	0x0001
        /*0022*/ 	.short	0x0004
        /*0024*/ 	.byte	0x00, 0xf0, 0x05, 0x00


	//----- nvinfo : EIATTR_KPARAM_INFO
	.align		4
.L_2181:
        /*0028*/ 	.byte	0x04, 0x17
        /*002a*/ 	.short	(.L_2183 - .L_2182)
.L_2182:
        /*002c*/ 	.word	0x00000000
        /*0030*/ 	.short	0x0000
        /*0032*/ 	.short	0x0000
        /*0034*/ 	.byte	0x00, 0xf0, 0x11, 0x00


	//----- nvinfo : EIATTR_SPARSE_MMA_MASK
	.align		4
.L_2183:
        /*0038*/ 	.byte	0x03, 0x50
        /*003a*/ 	.short	0x0000


	//----- nvinfo : EIATTR_MAXREG_COUNT
	.align		4
        /*003c*/ 	.byte	0x03, 0x1b
        /*003e*/ 	.short	0x00ff


	//----- nvinfo : EIATTR_MERCURY_ISA_VERSION
	.align		4
        /*0040*/ 	.byte	0x03, 0x5f
        /*0042*/ 	.short	0x0101


	//----- nvinfo : EIATTR_VRC_CTA_INIT_COUNT
	.align		4
        /*0044*/ 	.byte	0x02, 0x4a
	.zero		1
	.zero		1


	//----- nvinfo : EIATTR_EXIT_INSTR_OFFSETS
	.align		4
        /*0048*/ 	.byte	0x04, 0x1c
        /*004a*/ 	.short	(.L_2185 - .L_2184)


	//   ....[0]....
.L_2184:
        /*004c*/ 	.word	0x00000d10


	//   ....[1]....
        /*0050*/ 	.word	0x00000d60


	//   ....[2]....
        /*0054*/ 	.word	0x000010e0


	//----- nvinfo : EIATTR_MAX_THREADS
	.align		4
.L_2185:
        /*0058*/ 	.byte	0x04, 0x05
        /*005a*/ 	.short	(.L_2187 - .L_2186)
.L_2186:
        /*005c*/ 	.word	0x00000080
        /*0060*/ 	.word	0x00000001
        /*0064*/ 	.word	0x00000001


	//----- nvinfo : EIATTR_CRS_STACK_SIZE
	.align		4
.L_2187:
        /*0068*/ 	.byte	0x04, 0x1e
        /*006a*/ 	.short	(.L_2189 - .L_2188)
.L_2188:
        /*006c*/ 	.word	0x00000000


	//----- nvinfo : EIATTR_CBANK_PARAM_SIZE
	.align		4
.L_2189:
        /*0070*/ 	.byte	0x03, 0x19
        /*0072*/ 	.short	0x0020


	//----- nvinfo : EIATTR_PARAM_CBANK
	.align		4
        /*0074*/ 	.byte	0x04, 0x0a
        /*0076*/ 	.short	(.L_2191 - .L_2190)
	.align		4
.L_2190:
        /*0078*/ 	.word	index@(.nv.constant0._ZN2at6native29vectorized_elementwise_kernelILi2ENS0_13BinaryFunctorIN3c107complexIfEES5_S5_NS0_15binary_internal10MulFunctorIS5_EEEESt5arrayIPcLm3EEEEviT0_T1_)
        /*007c*/ 	.short	0x0380
        /*007e*/ 	.short	0x0020


	//----- nvinfo : EIATTR_SW_WAR
	.align		4
.L_2191:
        /*0080*/ 	.byte	0x04, 0x36
        /*0082*/ 	.short	(.L_2193 - .L_2192)
.L_2192:
        /*0084*/ 	.word	0x00000008
.L_2193:


//--------------------- .nv.info._ZN2at6native29vectorized_elementwise_kernelILi4ENS0_13BinaryFunctorIN3c107complexIfEES5_S5_NS0_15binary_internal10MulFunctorIS5_EEEESt5arrayIPcLm3EEEEviT0_T1_ --------------------------
	.section	.nv.info._ZN2at6native29vectorized_elementwise_kernelILi4ENS0_13BinaryFunctorIN3c107complexIfEES5_S5_NS0_15binary_internal10MulFunctorIS5_EEEESt5arrayIPcLm3EEEEviT0_T1_,"",@"SHT_CUDA_INFO"
	.sectionflags	@""
	.align	4


	//----- nvinfo : EIATTR_CUDA_API_VERSION
	.align		4
        /*0000*/ 	.byte	0x04, 0x37
        /*0002*/ 	.short	(.L_2195 - .L_2194)
.L_2194:
        /*0004*/ 	.word	0x00000082


	//----- nvinfo : EIATTR_KPARAM_INFO
	.align		4
.L_2195:
        /*0008*/ 	.byte	0x04, 0x17
        /*000a*/ 	.short	(.L_2197 - .L_2196)
.L_2196:
        /*000c*/ 	.word	0x00000000
        /*0010*/ 	.short	0x0002
        /*0012*/ 	.short	0x0008
        /*0014*/ 	.byte	0x00, 0xf0, 0x61, 0x00


	//----- nvinfo : EIATTR_KPARAM_INFO
	.align		4
.L_2197:
        /*0018*/ 	.byte	0x04, 0x17
        /*001a*/ 	.short	(.L_2199 - .L_2198)
.L_2198:
        /*001c*/ 	.word	0x00000000
        /*0020*/ 	.short	0x0001
        /*0022*/ 	.short	0x0004
        /*0024*/ 	.byte	0x00, 0xf0, 0x05, 0x00


	//----- nvinfo : EIATTR_KPARAM_INFO
	.align		4
.L_2199:
        /*0028*/ 	.byte	0x04, 0x17
        /*002a*/ 	.short	(.L_2201 - .L_2200)
.L_2200:
        /*002c*/ 	.word	0x00000000
        /*0030*/ 	.short	0x0000
        /*0032*/ 	.short	0x0000
        /*0034*/ 	.byte	0x00, 0xf0, 0x11, 0x00


	//----- nvinfo : EIATTR_SPARSE_MMA_MASK
	.align		4
.L_2201:
        /*0038*/ 	.byte	0x03, 0x50
        /*003a*/ 	.short	0x0000


	//----- nvinfo : EIATTR_MAXREG_COUNT
	.align		4
        /*003c*/ 	.byte	0x03, 0x1b
        /*003e*/ 	.short	0x00ff


	//----- nvinfo : EIATTR_MERCURY_ISA_VERSION
	.align		4
        /*0040*/ 	.byte	0x03, 0x5f
        /*0042*/ 	.short	0x0101


	//----- nvinfo : EIATTR_VRC_CTA_INIT_COUNT
	.align		4
        /*0044*/ 	.byte	0x02, 0x4a
	.zero		1
	.zero		1


	//----- nvinfo : EIATTR_EXIT_INSTR_OFFSETS
	.align		4
        /*0048*/ 	.byte	0x04, 0x1c
        /*004a*/ 	.short	(.L_2203 - .L_2202)


	//   ....[0]....
.L_2202:
        /*004c*/ 	.word	0x00000d10


	//   ....[1]....
        /*0050*/ 	.word	0x00000d60


	//   ....[2]....
        /*0054*/ 	.word	0x00001080


	//----- nvinfo : EIATTR_MAX_THREADS
	.align		4
.L_2203:
        /*0058*/ 	.byte	0x04, 0x05
        /*005a*/ 	.short	(.L_2205 - .L_2204)
.L_2204:
        /*005c*/ 	.word	0x00000080
        /*0060*/ 	.word	0x00000001
        /*0064*/ 	.word	0x00000001


	//----- nvinfo : EIATTR_CRS_STACK_SIZE
	.align		4
.L_2205:
        /*0068*/ 	.byte	0x04, 0x1e
        /*006a*/ 	.short	(.L_2207 - .L_2206)
.L_2206:
        /*006c*/ 	.word	0x00000000


	//----- nvinfo : EIATTR_CBANK_PARAM_SIZE
	.align		4
.L_2207:
        /*0070*/ 	.byte	0x03, 0x19
        /*0072*/ 	.short	0x0020


	//----- nvinfo : EIATTR_PARAM_CBANK
	.align		4
        /*0074*/ 	.byte	0x04, 0x0a
        /*0076*/ 	.short	(.L_2209 - .L_2208)
	.align		4
.L_2208:
        /*0078*/ 	.word	index@(.nv.constant0._ZN2at6native29vectorized_elementwise_kernelILi4ENS0_13BinaryFunctorIN3c107complexIfEES5_S5_NS0_15binary_internal10MulFunctorIS5_EEEESt5arrayIPcLm3EEEEviT0_T1_)
        /*007c*/ 	.short	0x0380
        /*007e*/ 	.short	0x0020


	//----- nvinfo : EIATTR_SW_WAR
	.align		4
.L_2209:
        /*0080*/ 	.byte	0x04, 0x36
        /*0082*/ 	.short	(.L_2211 - .L_2210)
.L_2210:
        /*0084*/ 	.word	0x00000008
.L_2211:


//--------------------- .nv.info._ZN2at6native29vectorized_elementwise_kernelILi8ENS0_13BinaryFunctorIN3c107complexIfEES5_S5_NS0_15binary_internal10MulFunctorIS5_EEEESt5arrayIPcLm3EEEEviT0_T1_ --------------------------
	.section	.nv.info._ZN2at6native29vectorized_elementwise_kernelILi8ENS0_13BinaryFunctorIN3c107complexIfEES5_S5_NS0_15binary_internal10MulFunctorIS5_EEEESt5arrayIPcLm3EEEEviT0_T1_,"",@"SHT_CUDA_INFO"
	.sectionflags	@""
	.align	4


	//----- nvinfo : EIATTR_CUDA_API_VERSION
	.align		4
        /*0000*/ 	.byte	0x04, 0x37
        /*0002*/ 	.short	(.L_2213 - .L_2212)
.L_2212:
        /*0004*/ 	.word	0x00000082


	//----- nvinfo : EIATTR_KPARAM_INFO
	.align		4
.L_2213:
        /*0008*/ 	.byte	0x04, 0x17
        /*000a*/ 	.short	(.L_2215 - .L_2214)
.L_2214:
        /*000c*/ 	.word	0x00000000
        /*0010*/ 	.short	0x0002
        /*0012*/ 	.short	0x0008
        /*0014*/ 	.byte	0x00, 0xf0, 0x61, 0x00


	//----- nvinfo : EIATTR_KPARAM_INFO
	.align		4
.L_2215:
        /*0018*/ 	.byte	0x04, 0x17
        /*001a*/ 	.short	(.L_2217 - .L_2216)
.L_2216:
        /*001c*/ 	.word	0x00000000
        /*0020*/ 	.short	0x0001
        /*0022*/ 	.short	0x0004
        /*0024*/ 	.byte	0x00, 0xf0, 0x05, 0x00


	//----- nvinfo : EIATTR_KPARAM_INFO
	.align		4
.L_2217:
        /*0028*/ 	.byte	0x04, 0x17
        /*002a*/ 	.short	(.L_2219 - .L_2218)
.L_2218:
        /*002c*/ 	.word	0x00000000
        /*0030*/ 	.short	0x0000
        /*0032*/ 	.short	0x0000
        /*0034*/ 	.byte	0x00, 0xf0, 0x11, 0x00


	//----- nvinfo : EIATTR_SPARSE_MMA_MASK
	.align		4
.L_2219:
        /*0038*/ 	.byte	0x03, 0x50
        /*003a*/ 	.short	0x0000


	//----- nvinfo : EIATTR_MAXREG_COUNT
	.align		4
        /*003c*/ 	.byte	0x03, 0x1b
        /*003e*/ 	.short	0x00ff


	//----- nvinfo : EIATTR_MERCURY_ISA_VERSION
	.align		4
        /*0040*/ 	.byte	0x03, 0x5f
        /*0042*/ 	.short	0x0101


	//----- nvinfo : EIATTR_VRC_CTA_INIT_COUNT
	.align		4
        /*0044*/ 	.byte	0x02, 0x4a
	.zero		1
	.zero		1


	//----- nvinfo : EIATTR_EXIT_INSTR_OFFSETS
	.align		4
        /*0048*/ 	.byte	0x04, 0x1c
        /*004a*/ 	.short	(.L_2221 - .L_2220)


	//   ....[0]....
.L_2220:
        /*004c*/ 	.word	0x00000d10


	//   ....[1]....
        /*0050*/ 	.word	0x00000d60


	//   ....[2]....
        /*0054*/ 	.word	0x00001080


	//----- nvinfo : EIATTR_MAX_THREADS
	.align		4
.L_2221:
        /*0058*/ 	.byte	0x04, 0x05
        /*005a*/ 	.short	(.L_2223 - .L_2222)
.L_2222:
        /*005c*/ 	.word	0x00000080
        /*0060*/ 	.word	0x00000001
        /*0064*/ 	.word	0x00000001


	//----- nvinfo : EIATTR_CRS_STACK_SIZE
	.align		4
.L_2223:
        /*0068*/ 	.byte	0x04, 0x1e
        /*006a*/ 	.short	(.L_2225 - .L_2224)
.L_2224:
        /*006c*/ 	.word	0x00000000


	//----- nvinfo : EIATTR_CBANK_PARAM_SIZE
	.align		4
.L_2225:
        /*0070*/ 	.byte	0x03, 0x19
        /*0072*/ 	.short	0x0020


	//----- nvinfo : EIATTR_PARAM_CBANK
	.align		4
        /*0074*/ 	.byte	0x04, 0x0a
        /*0076*/ 	.short	(.L_2227 - .L_2226)
	.align		4
.L_2226:
        /*0078*/ 	.word	index@(.nv.constant0._ZN2at6native29vectorized_elementwise_kernelILi8ENS0_13BinaryFunctorIN3c107complexIfEES5_S5_NS0_15binary_internal10MulFunctorIS5_EEEESt5arrayIPcLm3EEEEviT0_T1_)
        /*007c*/ 	.short	0x0380
        /*007e*/ 	.short	0x0020


	//----- nvinfo : EIATTR_SW_WAR
	.align		4
.L_2227:
        /*0080*/ 	.byte	0x04, 0x36
        /*0082*/ 	.short	(.L_2229 - .L_2228)
.L_2228:
        /*0084*/ 	.word	0x00000008
.L_2229:


//--------------------- .nv.info._ZN2at6native18elementwise_kernelILi128ELi4EZNS0_15gpu_kernel_implINS0_13AUnaryFunctorIN3c107complexIdEES6_S6_NS0_15binary_internal10MulFunctorIS6_EEEEEEvRNS_18TensorIteratorBaseERKT_EUliE_EEviT1_ --------------------------
	.section	.nv.info._ZN2at6native18elementwise_kernelILi128ELi4EZNS0_15gpu_kernel_implINS0_13AUnaryFunctorIN3c107complexIdEES6_S6_NS0_15binary_internal10MulFunctorIS6_EEEEEEvRNS_18TensorIteratorBaseERKT_EUliE_EEviT1_,"",@"SHT_CUDA_INFO"
	.sectionflags	@""
	.align	4


	//----- nvinfo : EIATTR_CUDA_API_VERSION
	.align		4
        /*0000*/ 	.byte	0x04, 0x37
        /*0002*/ 	.short	(.L_2231 - .L_2230)
.L_2230:
        /*0004*/ 	.word	0x00000082


	//----- nvinfo : EIATTR_KPARAM_INFO
	.align		4
.L_2231:
        /*0008*/ 	.byte	0x04, 0x17
        /*000a*/ 	.short	(.L_2233 - .L_2232)
.L_2232:
        /*000c*/ 	.word	0x00000000
        /*0010*/ 	.short	0x0001
        /*0012*/ 	.short	0x0010
        /*0014*/ 	.byte	0x00, 0xf0, 0x01, 0x09


	//----- nvinfo : EIATTR_KPARAM_INFO
	.align		4
.L_2233:
        /*0018*/ 	.byte	0x04, 0x17
        /*001a*/ 	.short	(.L_2235 - .L_2234)
.L_2234:
        /*001c*/ 	.word	0x00000000
        /*0020*/ 	.short	0x0000
        /*0022*/ 	.short	0x0000
        /*0024*/ 	.byte	0x00, 0xf0, 0x11, 0x00


	//----- nvinfo : EIATTR_SPARSE_MMA_MASK
	.align		4
.L_2235:
        /*0028*/ 	.byte	0x03, 0x50
        /*002a*/ 	.short	0x0000


	//----- nvinfo : EIATTR_MAXREG_COUNT
	.align		4
        /*002c*/ 	.byte	0x03, 0x1b
        /*002e*/ 	.short	0x0080


	//----- nvinfo : EIATTR_EXTERNS
	.align		4
        /*0030*/ 	.byte	0x04, 0x0f
        /*0032*/ 	.short	(.L_2237 - .L_2236)


	//   ....[0]....
	.align		4
.L_2236:
        /*0034*/ 	.word	index@(__assertfail)


	//----- nvinfo : EIATTR_MERCURY_ISA_VERSION
	.align		4
.L_2237:
        /*0038*/ 	.byte	0x03, 0x5f
        /*003a*/ 	.short	0x0101


	//----- nvinfo : EIATTR_VRC_CTA_INIT_COUNT
	.align		4
        /*003c*/ 	.byte	0x02, 0x4a
	.zero		1
	.zero		1


	//----- nvinfo : EIATTR_SYSCALL_OFFSETS
	.align		4
        /*0040*/ 	.byte	0x04, 0x46
        /*0042*/ 	.short	(.L_2239 - .L_2238)


	//   ....[0]....
.L_2238:
        /*0044*/ 	.word	0x000022c0


	//   ....[1]....
        /*0048*/ 	.word	0x00003410


	//   ....[2]....
        /*004c*/ 	.word	0x000058b0


	//   ....[3]....
        /*0050*/ 	.word	0x00006770


	//   ....[4]....
        /*0054*/ 	.word	0x00008dc0


	//   ....[5]....
        /*0058*/ 	.word	0x00009c80


	//   ....[6]....
        /*005c*/ 	.word	0x0000c2f0


	//   ....[7]....
        /*0060*/ 	.word	0x0000d180


	//----- nvinfo : EIATTR_EXIT_INSTR_OFFSETS
	.align		4
.L_2239:
        /*0064*/ 	.byte	0x04, 0x1c
        /*0066*/ 	.short	(.L_2241 - .L_2240)


	//   ....[0]....
.L_2240:
        /*0068*/ 	.word	0x0000a020


	//   ....[1]....
        /*006c*/ 	.word	0x0000c4d0


	//   ....[2]....
        /*0070*/ 	.word	0x0000c510


	//   ....[3]....
        /*0074*/ 	.word	0x0000c5a0


	//   ....[4]....
        /*0078*/ 	.word	0x0000c5d0


	//   ....[5]....
        /*007c*/ 	.word	0x0000c600


	//   ....[6]....
        /*0080*/ 	.word	0x0000c6d0


	//   ....[7]....
        /*0084*/ 	.word	0x0000c750


	//   ....[8]....
        /*0088*/ 	.word	0x0000c850


	//   ....[9]....
        /*008c*/ 	.word	0x0000c900


	//   ....[10]....
        /*0090*/ 	.word	0x0000c920


	//   ....[11]....
        /*0094*/ 	.word	0x0000c9f0


	//   ....[12]....
        /*0098*/ 	.word	0x0000cba0


	//   ....[13]....
        /*009c*/ 	.word	0x0000cd50


	//   ....[14]....
        /*00a0*/ 	.word	0x0000cef0


	//   ....[15]....
        /*00a4*/ 	.word	0x0000cf20


	//   ....[16]....
        /*00a8*/ 	.word	0x0000cf50


	//   ....[17]....
        /*00ac*/ 	.word	0x0000d000


	//   ....[18]....
        /*00b0*/ 	.word	0x0000d020


	//   ....[19]....
        /*00b4*/ 	.word	0x0000d190


	//   ....[20]....
        /*00b8*/ 	.word	0x0000d2e0


	//   ....[21]....
        /*00bc*/ 	.word	0x0000d460


	//   ....[22]....
        /*00c0*/ 	.word	0x0000d4e0


	//----- nvinfo : EIATTR_MAX_THREADS
	.align		4
.L_2241:
        /*00c4*/ 	.byte	0x04, 0x05
        /*00c6*/ 	.short	(.L_2243 - .L_2242)
.L_2242:
        /*00c8*/ 	.word	0x00000080
        /*00cc*/ 	.word	0x00000001
        /*00d0*/ 	.word	0x00000001


	//----- nvinfo : EIATTR_CRS_STACK_SIZE
	.align		4
.L_2243:
        /*00d4*/ 	.byte	0x04, 0x1e
        /*00d6*/ 	.short	(.L_2245 - .L_2244)
.L_2244:
        /*00d8*/ 	.word	0x00000000


	//----- nvinfo : EIATTR_CBANK_PARAM_SIZE
	.align		4
.L_2245:
        /*00dc*/ 	.byte	0x03, 0x19
        /*00de*/ 	.short	0x0250


	//----- nvinfo : EIATTR_PARAM_CBANK
	.align		4
        /*00e0*/ 	.byte	0x04, 0x0a
        /*00e2*/ 	.short	(.L_2247 - .L_2246)
	.align		4
.L_2246:
        /*00e4*/ 	.word	index@(.nv.constant0._ZN2at6native18elementwise_kernelILi128ELi4EZNS0_15gpu_kernel_implINS0_13AUnaryFunctorIN3c107complexIdEES6_S6_NS0_15binary_internal10MulFunctorIS6_EEEEEEvRNS_18TensorIteratorBaseERKT_EUliE_EEviT1_)
        /*00e8*/ 	.short	0x0380
        /*00ea*/ 	.short	0x0250


	//----- nvinfo : EIATTR_SW_WAR
	.align		4
.L_2247:
        /*00ec*/ 	.byte	0x04, 0x36
        /*00ee*/ 	.short	(.L_2249 - .L_2248)
.L_2248:
        /*00f0*/ 	.word	0x00000008
.L_2249:


//--------------------- .nv.info._ZN2at6native27unrolled_elementwise_kernelINS0_13AUnaryFunctorIN3c107complexIdEES5_S5_NS0_15binary_internal10MulFunctorIS5_EEEESt5arrayIPcLm2EELi4E23TrivialOffsetCalculatorILi1EjESE_NS0_6memory12LoadWithCastILi1EEENSF_13StoreWithCastILi1EEEEEviT_T0_T2_T3_T4_T5_ --------------------------
	.section	.nv.info._ZN2at6native27unrolled_elementwise_kernelINS0_13AUnaryFunctorIN3c107complexIdEES5_S5_NS0_15binary_internal10MulFunctorIS5_EEEESt5arrayIPcLm2EELi4E23TrivialOffsetCalculatorILi1EjESE_NS0_6memory12LoadWithCastILi1EEENSF_13StoreWithCastILi1EEEEEviT_T0_T2_T3_T4_T5_,"",@"SHT_CUDA_INFO"
	.sectionflags	@""
	.align	4


	//----- nvinfo : EIATTR_CUDA_API_VERSION
	.align		4
        /*0000*/ 	.byte	0x04, 0x37
        /*0002*/ 	.short	(.L_2251 - .L_2250)
.L_2250:
        /*0004*/ 	.word	0x00000082


	//----- nvinfo : EIATTR_KPARAM_INFO
	.align		4
.L_2251:
        /*0008*/ 	.byte	0x04, 0x17
        /*000a*/ 	.short	(.L_2253 - .L_2252)
.L_2252:
        /*000c*/ 	.word	0x00000000
        /*0010*/ 	.short	0x0006
        /*0012*/ 	.short	0x004c
        /*0014*/ 	.byte	0x00, 0xf0, 0x21, 0x00


	//----- nvinfo : EIATTR_KPARAM_INFO
	.align		4
.L_2253:
        /*0018*/ 	.byte	0x04, 0x17
        /*001a*/ 	.short	(.L_2255 - .L_2254)
.L_2254:
        /*001c*/ 	.word	0x00000000
        /*0020*/ 	.short	0x0005
        /*0022*/ 	.short	0x0044
        /*0024*/ 	.byte	0x00, 0xf0, 0x21, 0x00


	//----- nvinfo : EIATTR_KPARAM_INFO
	.align		4
.L_2255:
        /*0028*/ 	.byte	0x04, 0x17
        /*002a*/ 	.short	(.L_2257 - .L_2256)
.L_2256:
        /*002c*/ 	.word	0x00000000
        /*0030*/ 	.short	0x0004
        /*0032*/ 	.short	0x0041
        /*0034*/ 	.byte	0x00, 0xf0, 0x05, 0x00


	//----- nvinfo : EIATTR_KPARAM_INFO
	.align		4
.L_2257:
        /*0038*/ 	.byte	0x04, 0x17
        /*003a*/ 	.short	(.L_2259 - .L_2258)
.L_2258:
        /*003c*/ 	.word	0x00000000
        /*0040*/ 	.short	0x0003
        /*0042*/ 	.short	0x0040
        /*0044*/ 	.byte	0x00, 0xf0, 0x05, 0x00


	//----- nvinfo : EIATTR_KPARAM_INFO
	.align		4
.L_2259:
        /*0048*/ 	.byte	0x04, 0x17
        /*004a*/ 	.short	(.L_2261 - .L_2260)
.L_2260:
        /*004c*/ 	.word	0x00000000
        /*0050*/ 	.short	0x0002
        /*0052*/ 	.short	0x0030
        /*0054*/ 	.byte	0x00, 0xf0, 0x41, 0x00


	//----- nvinfo : EIATTR_KPARAM_INFO
	.align		4
.L_2261:
        /*0058*/ 	.byte	0x04, 0x17
        /*005a*/ 	.short	(.L_2263 - .L_2262)
.L_2262:
        /*005c*/ 	.word	0x00000000
        /*0060*/ 	.short	0x0001
        /*0062*/ 	.short	0x0010
        /*0064*/ 	.byte	0x00, 0xf0, 0x81, 0x00


	//----- nvinfo : EIATTR_KPARAM_INFO
	.align		4
.L_2263:
        /*0068*/ 	.byte	0x04, 0x17
        /*006a*/ 	.short	(.L_2265 - .L_2264)
.L_2264:
        /*006c*/ 	.word	0x00000000
        /*0070*/ 	.short	0x0000
        /*0072*/ 	.short	0x0000
        /*0074*/ 	.byte	0x00, 0xf0, 0x11, 0x00


	//----- nvinfo : EIATTR_SPARSE_MMA_MASK
	.align		4
.L_2265:
        /*0078*/ 	.byte	0x03, 0x50
        /*007a*/ 	.short	0x0000


	//----- nvinfo : EIATTR_MAXREG_COUNT
	.align		4
        /*007c*/ 	.byte	0x03, 0x1b
        /*007e*/ 	.short	0x00ff


	//----- nvinfo : EIATTR_EXTERNS
	.align		4
        /*0080*/ 	.byte	0x04, 0x0f
        /*0082*/ 	.short	(.L_2267 - .L_2266)


	//   ....[0]....
	.align		4
.L_2266:
        /*0084*/ 	.word	index@(__assertfail)


	//----- nvinfo : EIATTR_MERCURY_ISA_VERSION
	.align		4
.L_2267:
        /*0088*/ 	.byte	0x03, 0x5f
        /*008a*/ 	.short	0x0101


	//----- nvinfo : EIATTR_VRC_CTA_INIT_COUNT
	.align		4
        /*008c*/ 	.byte	0x02, 0x4a
	.zero		1
	.zero		1


	//----- nvinfo : EIATTR_SYSCALL_OFFSETS
	.align		4
        /*0090*/ 	.byte	0x04, 0x46
        /*0092*/ 	.short	(.L_2269 - .L_2268)


	//   ....[0]....
.L_2268:
        /*0094*/ 	.word	0x00000fe0


	//   ....[1]....
        /*0098*/ 	.word	0x000021c0


	//   ....[2]....
        /*009c*/ 	.word	0x000032d0


	//   ....[3]....
        /*00a0*/ 	.word	0x000042d0


	//   ....[4]....
        /*00a4*/ 	.word	0x000056b0


	//   ....[5]....
        /*00a8*/ 	.word	0x000066d0


	//   ....[6]....
        /*00ac*/ 	.word	0x00007850


	//   ....[7]....
        /*00b0*/ 	.word	0x000089d0


	//----- nvinfo : EIATTR_EXIT_INSTR_OFFSETS
	.align		4
.L_2269:
        /*00b4*/ 	.byte	0x04, 0x1c
        /*00b6*/ 	.short	(.L_2271 - .L_2270)


	//   ....[0]....
.L_2270:
        /*00b8*/ 	.word	0x00007be0


	//   ....[1]....
        /*00bc*/ 	.word	0x00007d20


	//   ....[2]....
        /*00c0*/ 	.word	0x00007d60


	//   ....[3]....
        /*00c4*/ 	.word	0x00007df0


	//   ....[4]....
        /*00c8*/ 	.word	0x00007e20


	//   ....[5]....
        /*00cc*/ 	.word	0x00007e50


	//   ....[6]....
        /*00d0*/ 	.word	0x00007f20


	//   ....[7]....
        /*00d4*/ 	.word	0x00007fa0


	//   ....[8]....
        /*00d8*/ 	.word	0x000080a0


	//   ....[9]....
        /*00dc*/ 	.word	0x00008150


	//   ....[10]....
        /*00e0*/ 	.word	0x00008170


	//   ....[11]....
        /*00e4*/ 	.word	0x00008240


	//   ....[12]....
        /*00e8*/ 	.word	0x000083f0


	//   ....[13]....
        /*00ec*/ 	.word	0x000085a0


	//   ....[14]....
        /*00f0*/ 	.word	0x00008740


	//   ....[15]....
        /*00f4*/ 	.word	0x00008770


	//   ....[16]....
        /*00f8*/ 	.word	0x000087a0


	//   ....[17]....
        /*00fc*/ 	.word	0x00008850


	//   ....[18]....
        /*0100*/ 	.word	0x00008870


	//   ....[19]....
        /*0104*/ 	.word	0x000089e0


	//   ....[20]....
        /*0108*/ 	.word	0x00008b30


	//   ....[21]....
        /*010c*/ 	.word	0x00008cb0


	//   ....[22]....
        /*0110*/ 	.word	0x00008d30


	//----- nvinfo : EIATTR_MAX_THREADS
	.align		4
.L_2271:
        /*0114*/ 	.byte	0x04, 0x05
        /*0116*/ 	.short	(.L_2273 - .L_2272)
.L_2272:
        /*0118*/ 	.word	0x00000080
        /*011c*/ 	.word	0x00000001
        /*0120*/ 	.word	0x00000001


	//----- nvinfo : EIATTR_CRS_STACK_SIZE
	.align		4
.L_2273:
        /*0124*/ 	.byte	0x04, 0x1e
        /*0126*/ 	.short	(.L_2275 - .L_2274)
.L_2274:
        /*0128*/ 	.word	0x00000000


	//----- nvinfo : EIATTR_CBANK_PARAM_SIZE
	.align		4
.L_2275:
        /*012c*/ 	.byte	0x03, 0x19
        /*012e*/ 	.short	0x0054


	//----- nvinfo : EIATTR_PARAM_CBANK
	.align		4
        /*0130*/ 	.byte	0x04, 0x0a
        /*0132*/ 	.short	(.L_2277 - .L_2276)
	.align		4
.L_2276:
        /*0134*/ 	.word	index@(.nv.constant0._ZN2at6native27unrolled_elementwise_kernelINS0_13AUnaryFunctorIN3c107complexIdEES5_S5_NS0_15binary_internal10MulFunctorIS5_EEEESt5arrayIPcLm2EELi4E23TrivialOffsetCalculatorILi1EjESE_NS0_6memory12LoadWithCastILi1EEENSF_13StoreWithCastILi1EEEEEviT_T0_T2_T3_T4_T5_)
        /*0138*/ 	.short	0x0380
        /*013a*/ 	.short	0x0054


	//----- nvinfo : EIATTR_SW_WAR
	.align		4
.L_2277:
        /*013c*/ 	.byte	0x04, 0x36
        /*013e*/ 	.short	(.L_2279 - .L_2278)
.L_2278:
        /*0140*/ 	.word	0x00000008
.L_2279:


//--------------------- .nv.info._ZN2at6native18elementwise_kernelILi128ELi2EZNS0_22gpu_kernel_impl_nocastINS0_13AUnaryFunctorIN3c107complexIdEES6_S6_NS0_15binary_internal10MulFunctorIS6_EEEEEEvRNS_18TensorIteratorBaseERKT_EUliE_EEviT1_ --------------------------
	.section	.nv.info._ZN2at6native18elementwise_kernelILi128ELi2EZNS0_22gpu_kernel_impl_nocastINS0_13AUnaryFunctorIN3c107complexIdEES6_S6_NS0_15binary_internal10MulFunctorIS6_EEEEEEvRNS_18TensorIteratorBaseERKT_EUliE_EEviT1_,"",@"SHT_CUDA_INFO"
	.sectionflags	@""
	.align	4


	//----- nvinfo : EIATTR_CUDA_API_VERSION
	.align		4
        /*0000*/ 	.byte	0x04, 0x37
        /*0002*/ 	.short	(.L_2281 - .L_2280)
.L_2280:
        /*0004*/ 	.word	0x00000082


	//----- nvinfo : EIATTR_KPARAM_INFO
	.align		4
.L_2281:
        /*0008*/ 	.byte	0x04, 0x17
        /*000a*/ 	.short	(.L_2283 - .L_2282)
.L_2282:
        /*000c*/ 	.word	0x00000000
        /*0010*/ 	.short	0x0001
        /*0012*/ 	.short	0x0010
        /*0014*/ 	.byte	0x00, 0xf0, 0x01, 0x09


	//----- nvinfo : EIATTR_KPARAM_INFO
	.align		4
.L_2283:
        /*0018*/ 	.byte	0x04, 0x17
        /*001a*/ 	.short	(.L_2285 - .L_2284)
.L_2284:
        /*001c*/ 	.word	0x00000000
        /*0020*/ 	.short	0x0000
        /*0022*/ 	.short	0x0000
        /*0024*/ 	.byte	0x00, 0xf0, 0x11, 0x00


	//----- nvinfo : EIATTR_SPARSE_MMA_MASK
	.align		4
.L_2285:
        /*0028*/ 	.byte	0x03, 0x50
        /*002a*/ 	.short	0x0000


	//----- nvinfo : EIATTR_MAXREG_COUNT
	.align		4
        /*002c*/ 	.byte	0x03, 0x1b
        /*002e*/ 	.short	0x0080


	//----- nvinfo : EIATTR_MERCURY_ISA_VERSION
	.align		4
        /*0030*/ 	.byte	0x03, 0x5f
        /*0032*/ 	.short	0x0101


	//----- nvinfo : EIATTR_VRC_CTA_INIT_COUNT
	.align		4
        /*0034*/ 	.byte	0x02, 0x4a
	.zero		1
	.zero		1


	//----- nvinfo : EIATTR_EXIT_INSTR_OFFSETS
	.align		4
        /*0038*/ 	.byte	0x04, 0x1c
        /*003a*/ 	.short	(.L_2287 - .L_2286)


	//   ....[0]....
.L_2286:
        /*003c*/ 	.word	0x00000190


	//   ....[1]....
        /*0040*/ 	.word	0x00000230


	//   ....[2]....
        /*0044*/ 	.word	0x00001650


	//   ....[3]....
        /*0048*/ 	.word	0x000029d0


	//----- nvinfo : EIATTR_MAX_THREADS
	.align		4
.L_2287:
        /*004c*/ 	.byte	0x04, 0x05
        /*004e*/ 	.short	(.L_2289 - .L_2288)
.L_2288:
        /*0050*/ 	.word	0x00000080
        /*0054*/ 	.word	0x00000001
        /*0058*/ 	.word	0x00000001


	//----- nvinfo : EIATTR_CRS_STACK_SIZE
	.align		4
.L_2289:
        /*005c*/ 	.byte	0x04, 0x1e
        /*005e*/ 	.short	(.L_2291 - .L_2290)
.L_2290:
        /*0060*/ 	.word	0x00000000


	//----- nvinfo : EIATTR_CBANK_PARAM_SIZE
	.align		4
.L_2291:
        /*0064*/ 	.byte	0x03, 0x19
        /*0066*/ 	.short	0x0250


	//----- nvinfo : EIATTR_PARAM_CBANK
	.align		4
        /*0068*/ 	.byte	0x04, 0x0a
        /*006a*/ 	.short	(.L_2293 - .L_2292)
	.align		4
.L_2292:
        /*006c*/ 	.word	index@(.nv.constant0._ZN2at6native18elementwise_kernelILi128ELi2EZNS0_22gpu_kernel_impl_nocastINS0_13AUnaryFunctorIN3c107complexIdEES6_S6_NS0_15binary_internal10MulFunctorIS6_EEEEEEvRNS_18TensorIteratorBaseERKT_EUliE_EEviT1_)
        /*0070*/ 	.short	0x0380
        /*0072*/ 	.short	0x0250


	//----- nvinfo : EIATTR_SW_WAR
	.align		4
.L_2293:
        /*0074*/ 	.byte	0x04, 0x36
        /*0076*/ 	.short	(.L_2295 - .L_2294)
.L_2294:
        /*0078*/ 	.word	0x00000008
.L_2295:


//--------------------- .nv.info._ZN2at6native27unrolled_elementwise_kernelINS0_13AUnaryFunctorIN3c107complexIdEES5_S5_NS0_15binary_internal10MulFunctorIS5_EEEESt5arrayIPcLm2EELi4E23TrivialOffsetCalculatorILi1EjESE_NS0_6memory15LoadWithoutCastENSF_16StoreWithoutCastEEEviT_T0_T2_T3_T4_T5_ --------------------------
	.section	.nv.info._ZN2at6native27unrolled_elementwise_kernelINS0_13AUnaryFunctorIN3c107complexIdEES5_S5_NS0_15binary_internal10MulFunctorIS5_EEEESt5arrayIPcLm2EELi4E23TrivialOffsetCalculatorILi1EjESE_NS0_6memory15LoadWithoutCastENSF_16StoreWithoutCastEEEviT_T0_T2_T3_T4_T5_,"",@"SHT_CUDA_INFO"
	.sectionflags	@""
	.align	4


	//----- nvinfo : EIATTR_CUDA_API_VERSION
	.align		4
        /*0000*/ 	.byte	0x04, 0x37
        /*0002*/ 	.short	(.L_2297 - .L_2296)
.L_2296:
        /*0004*/ 	.word	0x00000082


	//----- nvinfo : EIATTR_KPARAM_INFO
	.align		4
.L_2297:
        /*0008*/ 	.byte	0x04, 0x17
        /*000a*/ 	.short	(.L_2299 - .L_2298)
.L_2298:
        /*000c*/ 	.word	0x00000000
        /*0010*/ 	.short	0x0006
        /*0012*/ 	.short	0x0043
        /*0014*/ 	.byte	0x00, 0xf0, 0x05, 0x00


	//----- nvinfo : EIATTR_KPARAM_INFO
	.align		4
.L_2299:
        /*0018*/ 	.byte	0x04, 0x17
        /*001a*/ 	.short	(.L_2301 - .L_2300)
.L_2300:
        /*001c*/ 	.word	0x00000000
        /*0020*/ 	.short	0x0005
        /*0022*/ 	.short	0x0042
        /*0024*/ 	.byte	0x00, 0xf0, 0x05, 0x00


	//----- nvinfo : EIATTR_KPARAM_INFO
	.align		4
.L_2301:
        /*0028*/ 	.byte	0x04, 0x17
        /*002a*/ 	.short	(.L_2303 - .L_2302)
.L_2302:
        /*002c*/ 	.word	0x00000000
        /*0030*/ 	.short	0x0004
        /*0032*/ 	.short	0x0041
        /*0034*/ 	.byte	0x00, 0xf0, 0x05, 0x00


	//----- nvinfo : EIATTR_KPARAM_INFO
	.align		4
.L_2303:
        /*0038*/ 	.byte	0x04, 0x17
        /*003a*/ 	.short	(.L_2305 - .L_2304)
.L_2304:
        /*003c*/ 	.word	0x00000000
        /*0040*/ 	.short	0x0003
        /*0042*/ 	.short	0x0040
        /*0044*/ 	.byte	0x00, 0xf0, 0x05, 0x00


	//----- nvinfo : EIATTR_KPARAM_INFO
	.align		4
.L_2305:
        /*0048*/ 	.byte	0x04, 0x17
        /*004a*/ 	.short	(.L_2307 - .L_2306)
.L_2306:
        /*004c*/ 	.word	0x00000000
        /*0050*/ 	.short	0x0002
        /*0052*/ 	.short	0x0030
        /*0054*/ 	.byte	0x00, 0xf0, 0x41, 0x00


	//----- nvinfo : EIATTR_KPARAM_INFO
	.align		4
.L_2307:
        /*0058*/ 	.byte	0x04, 0x17
        /*005a*/ 	.short	(.L_2309 - .L_2308)
.L_2308:
        /*005c*/ 	.word	0x00000000
        /*0060*/ 	.short	0x0001
        /*0062*/ 	.short	0x0010
        /*0064*/ 	.byte	0x00, 0xf0, 0x81, 0x00


	//----- nvinfo : EIATTR_KPARAM_INFO
	.align		4
.L_2309:
        /*0068*/ 	.byte	0x04, 0x17
        /*006a*/ 	.short	(.L_2311 - .L_2310)
.L_2310:
        /*006c*/ 	.word	0x00000000
        /*0070*/ 	.short	0x0000
        /*0072*/ 	.short	0x0000
        /*0074*/ 	.byte	0x00, 0xf0, 0x11, 0x00


	//----- nvinfo : EIATTR_SPARSE_MMA_MASK
	.align		4
.L_2311:
        /*0078*/ 	.byte	0x03, 0x50
        /*007a*/ 	.short	0x0000


	//----- nvinfo : EIATTR_MAXREG_COUNT
	.align		4
        /*007c*/ 	.byte	0x03, 0x1b
        /*007e*/ 	.short	0x00ff


	//----- nvinfo : EIATTR_MERCURY_ISA_VERSION
	.align		4
        /*0080*/ 	.byte	0x03, 0x5f
        /*0082*/ 	.short	0x0101


	//----- nvinfo : EIATTR_VRC_CTA_INIT_COUNT
	.align		4
        /*0084*/ 	.byte	0x02, 0x4a
	.zero		1
	.zero		1


	//----- nvinfo : EIATTR_EXIT_INSTR_OFFSETS
	.align		4
        /*0088*/ 	.byte	0x04, 0x1c
        /*008a*/ 	.short	(.L_2313 - .L_2312)


	//   ....[0]....
.L_2312:
        /*008c*/ 	.word	0x000005b0


	//   ....[1]....
        /*0090*/ 	.word	0x00000660


	//----- nvinfo : EIATTR_MAX_THREADS
	.align		4
.L_2313:
        /*0094*/ 	.byte	0x04, 0x05
        /*0096*/ 	.short	(.L_2315 - .L_2314)
.L_2314:
        /*0098*/ 	.word	0x00000080
        /*009c*/ 	.word	0x00000001
        /*00a0*/ 	.word	0x00000001


	//----- nvinfo : EIATTR_CRS_STACK_SIZE
	.align		4
.L_2315:
        /*00a4*/ 	.byte	0x04, 0x1e
        /*00a6*/ 	.short	(.L_2317 - .L_2316)
.L_2316:
        /*00a8*/ 	.word	0x00000000


	//----- nvinfo : EIATTR_CBANK_PARAM_SIZE
	.align		4
.L_2317:
        /*00ac*/ 	.byte	0x03, 0x19
        /*00ae*/ 	.short	0x0044


	//----- nvinfo : EIATTR_PARAM_CBANK
	.align		4
        /*00b0*/ 	.byte	0x04, 0x0a
        /*00b2*/ 	.short	(.L_2319 - .L_2318)
	.align		4
.L_2318:
        /*00b4*/ 	.word	index@(.nv.constant0._ZN2at6native27unrolled_elementwise_kernelINS0_13AUnaryFunctorIN3c107complexIdEES5_S5_NS0_15binary_internal10MulFunctorIS5_EEEESt5arrayIPcLm2EELi4E23TrivialOffsetCalculatorILi1EjESE_NS0_6memory15LoadWithoutCastENSF_16StoreWithoutCastEEEviT_T0_T2_T3_T4_T5_)
        /*00b8*/ 	.short	0x0380
        /*00ba*/ 	.short	0x0044


	//----- nvinfo : EIATTR_SW_WAR
	.align		4
.L_2319:
        /*00bc*/ 	.byte	0x04, 0x36
        /*00be*/ 	.short	(.L_2321 - .L_2320)
.L_2320:
        /*00c0*/ 	.word	0x00000008
.L_2321:


//--------------------- .nv.info._ZN2at6native29vectorized_elementwise_kernelILi2ENS0_13AUnaryFunctorIN3c107complexIdEES5_S5_NS0_15binary_internal10MulFunctorIS5_EEEESt5arrayIPcLm2EEEEviT0_T1_ --------------------------
	.section	.nv.info._ZN2at6native29vectorized_elementwise_kernelILi2ENS0_13AUnaryFunctorIN3c107complexIdEES5_S5_NS0_15binary_internal10MulFunctorIS5_EEEESt5arrayIPcLm2EEEEviT0_T1_,"",@"SHT_CUDA_INFO"
	.sectionflags	@""
	.align	4


	//----- nvinfo : EIATTR_CUDA_API_VERSION
	.align		4
        /*0000*/ 	.byte	0x04, 0x37
        /*0002*/ 	.short	(.L_2323 - .L_2322)
.L_2322:
        /*0004*/ 	.word	0x00000082


	//----- nvinfo : EIATTR_KPARAM_INFO
	.align		4
.L_2323:
        /*0008*/ 	.byte	0x04, 0x17
        /*000a*/ 	.short	(.L_2325 - .L_2324)
.L_2324:
        /*000c*/ 	.word	0x00000000
        /*0010*/ 	.short	0x0002
        /*0012*/ 	.short	0x0030
        /*0014*/ 	.byte	0x00, 0xf0, 0x41, 0x00


	//----- nvinfo : EIATTR_KPARAM_INFO
	.align		4
.L_2325:
        /*0018*/ 	.byte	0x04, 0x17
        /*001a*/ 	.short	(.L_2327 - .L_2326)
.L_2326:
        /*001c*/ 	.word	0x00000000
        /*0020*/ 	.short	0x0001
        /*0022*/ 	.short	0x0010
        /*0024*/ 	.byte	0x00, 0xf0, 0x81, 0x00


	//----- nvinfo : EIATTR_KPARAM_INFO
	.align		4
.L_2327:
        /*0028*/ 	.byte	0x04, 0x17
        /*002a*/ 	.short	(.L_2329 - .L_2328)
.L_2328:
        /*002c*/ 	.word	0x00000000
        /*0030*/ 	.short	0x0000
        /*0032*/ 	.short	0x0000
        /*0034*/ 	.byte	0x00, 0xf0, 0x11, 0x00


	//----- nvinfo : EIATTR_SPARSE_MMA_MASK
	.align		4
.L_2329:
        /*0038*/ 	.byte	0x03, 0x50
        /*003a*/ 	.short	0x0000


	//----- nvinfo : EIATTR_MAXREG_COUNT
	.align		4
        /*003c*/ 	.byte	0x03, 0x1b
        /*003e*/ 	.short	0x00ff


	//----- nvinfo : EIATTR_MERCURY_ISA_VERSION
	.align		4
        /*0040*/ 	.byte	0x03, 0x5f
        /*0042*/ 	.short	0x0101


	//----- nvinfo : EIATTR_VRC_CTA_INIT_COUNT
	.align		4
        /*0044*/ 	.byte	0x02, 0x4a
	.zero		1
	.zero		1


	//----- nvinfo : EIATTR_EXIT_INSTR_OFFSETS
	.align		4
        /*0048*/ 	.byte	0x04, 0x1c
        /*004a*/ 	.short	(.L_2331 - .L_2330)


	//   ....[0]....
.L_2330:
        /*004c*/ 	.word	0x00000cd0


	//   ....[1]....
        /*0050*/ 	.word	0x00000d20


	//   ....[2]....
        /*0054*/ 	.word	0x00001050


	//----- nvinfo : EIATTR_MAX_THREADS
	.align		4
.L_2331:
        /*0058*/ 	.byte	0x04, 0x05
        /*005a*/ 	.short	(.L_2333 - .L_2332)
.L_2332:
        /*005c*/ 	.word	0x00000080
        /*0060*/ 	.word	0x00000001
        /*0064*/ 	.word	0x00000001


	//----- nvinfo : EIATTR_CRS_STACK_SIZE
	.align		4
.L_2333:
        /*0068*/ 	.byte	0x04, 0x1e
        /*006a*/ 	.short	(.L_2335 - .L_2334)
.L_2334:
        /*006c*/ 	.word	0x00000000


	//----- nvinfo : EIATTR_CBANK_PARAM_SIZE
	.align		4
.L_2335:
        /*0070*/ 	.byte	0x03, 0x19
        /*0072*/ 	.short	0x0040


	//----- nvinfo : EIATTR_PARAM_CBANK
	.align		4
        /*0074*/ 	.byte	0x04, 0x0a
        /*0076*/ 	.short	(.L_2337 - .L_2336)
	.align		4
.L_2336:
        /*0078*/ 	.word	index@(.nv.constant0._ZN2at6native29vectorized_elementwise_kernelILi2ENS0_13AUnaryFunctorIN3c107complexIdEES5_S5_NS0_15binary_internal10MulFunctorIS5_EEEESt5arrayIPcLm2EEEEviT0_T1_)
        /*007c*/ 	.short	0x0380
        /*007e*/ 	.short	0x0040


	//----- nvinfo : EIATTR_SW_WAR
	.align		4
.L_2337:
        /*0080*/ 	.byte	0x04, 0x36
        /*0082*/ 	.short	(.L_2339 - .L_2338)
.L_2338:
        /*0084*/ 	.word	0x00000008
.L_2339:


//--------------------- .nv.info._ZN2at6native29vectorized_elementwise_kernelILi4ENS0_13AUnaryFunctorIN3c107complexIdEES5_S5_NS0_15binary_internal10MulFunctorIS5_EEEESt5arrayIPcLm2EEEEviT0_T1_ --------------------------
	.section	.nv.info._ZN2at6native29vectorized_elementwise_kernelILi4ENS0_13AUnaryFunctorIN3c107complexIdEES5_S5_NS0_15binary_internal10MulFunctorIS5_EEEESt5arrayIPcLm2EEEEviT0_T1_,"",@"SHT_CUDA_INFO"
	.sectionflags	@""
	.align	4


	//----- nvinfo : EIATTR_CUDA_API_VERSION
	.align		4
        /*0000*/ 	.byte	0x04, 0x37
        /*0002*/ 	.short	(.L_2341 - .L_2340)
.L_2340:
        /*0004*/ 	.word	0x00000082


	//----- nvinfo : EIATTR_KPARAM_INFO
	.align		4
.L_2341:
        /*0008*/ 	.byte	0x04, 0x17
        /*000a*/ 	.short	(.L_2343 - .L_2342)
.L_2342:
        /*000c*/ 	.word	0x00000000
        /*0010*/ 	.short	0x0002
        /*0012*/ 	.short	0x0030
        /*0014*/ 	.byte	0x00, 0xf0, 0x41, 0x00


	//----- nvinfo : EIATTR_KPARAM_INFO
	.align		4
.L_2343:
        /*0018*/ 	.byte	0x04, 0x17
        /*001a*/ 	.short	(.L_2345 - .L_2344)
.L_2344:
        /*001c*/ 	.word	0x00000000
        /*0020*/ 	.short	0x0001
        /*0022*/ 	.short	0x0010
        /*0024*/ 	.byte	0x00, 0xf0, 0x81, 0x00


	//----- nvinfo : EIATTR_KPARAM_INFO
	.align		4
.L_2345:
        /*0028*/ 	.byte	0x04, 0x17
        /*002a*/ 	.short	(.L_2347 - .L_2346)
.L_2346:
        /*002c*/ 	.word	0x00000000
        /*0030*/ 	.short	0x0000
        /*0032*/ 	.short	0x0000
        /*0034*/ 	.byte	0x00, 0xf0, 0x11, 0x00


	//----- nvinfo : EIATTR_SPARSE_MMA_MASK
	.align		4
.L_2347:
        /*0038*/ 	.byte	0x03, 0x50
        /*003a*/ 	.short	0x0000


	//----- nvinfo : EIATTR_MAXREG_COUNT
	.align		4
        /*003c*/ 	.byte	0x03, 0x1b
        /*003e*/ 	.short	0x00ff


	//----- nvinfo : EIATTR_MERCURY_ISA_VERSION
	.align		4
        /*0040*/ 	.byte	0x03, 0x5f
        /*0042*/ 	.short	0x0101


	//----- nvinfo : EIATTR_VRC_CTA_INIT_COUNT
	.align		4
        /*0044*/ 	.byte	0x02, 0x4a
	.zero		1
	.zero		1


	//----- nvinfo : EIATTR_EXIT_INSTR_OFFSETS
	.align		4
        /*0048*/ 	.byte	0x04, 0x1c
        /*004a*/ 	.short	(.L_2349 - .L_2348)


	//   ....[0]....
.L_2348:
        /*004c*/ 	.word	0x00000cd0


	//   ....[1]....
        /*0050*/ 	.word	0x00000d20


	//   ....[2]....
        /*0054*/ 	.word	0x00001050


	//----- nvinfo : EIATTR_MAX_THREADS
	.align		4
.L_2349:
        /*0058*/ 	.byte	0x04, 0x05
        /*005a*/ 	.short	(.L_2351 - .L_2350)
.L_2350:
        /*005c*/ 	.word	0x00000080
        /*0060*/ 	.word	0x00000001
        /*0064*/ 	.word	0x00000001


	//----- nvinfo : EIATTR_CRS_STACK_SIZE
	.align		4
.L_2351:
        /*0068*/ 	.byte	0x04, 0x1e
        /*006a*/ 	.short	(.L_2353 - .L_2352)
.L_2352:
        /*006c*/ 	.word	0x00000000


	//----- nvinfo : EIATTR_CBANK_PARAM_SIZE
	.align		4
.L_2353:
        /*0070*/ 	.byte	0x03, 0x19
        /*0072*/ 	.short	0x0040


	//----- nvinfo : EIATTR_PARAM_CBANK
	.align		4
        /*0074*/ 	.byte	0x04, 0x0a
        /*0076*/ 	.short	(.L_2355 - .L_2354)
	.align		4
.L_2354:
        /*0078*/ 	.word	index@(.nv.constant0._ZN2at6native29vectorized_elementwise_kernelILi4ENS0_13AUnaryFunctorIN3c107complexIdEES5_S5_NS0_15binary_internal10MulFunctorIS5_EEEESt5arrayIPcLm2EEEEviT0_T1_)
        /*007c*/ 	.short	0x0380
        /*007e*/ 	.short	0x0040


	//----- nvinfo : EIATTR_SW_WAR
	.align		4
.L_2355:
        /*0080*/ 	.byte	0x04, 0x36
        /*0082*/ 	.short	(.L_2357 - .L_2356)
.L_2356:
        /*0084*/ 	.word	0x00000008
.L_2357:


//--------------------- .nv.info._ZN2at6native29vectorized_elementwise_kernelILi8ENS0_13AUnaryFunctorIN3c107complexIdEES5_S5_NS0_15binary_internal10MulFunctorIS5_EEEESt5arrayIPcLm2EEEEviT0_T1_ --------------------------
	.section	.nv.info._ZN2at6native29vectorized_elementwise_kernelILi8ENS0_13AUnaryFunctorIN3c107complexIdEES5_S5_NS0_15binary_internal10MulFunctorIS5_EEEESt5arrayIPcLm2EEEEviT0_T1_,"",@"SHT_CUDA_INFO"
	.sectionflags	@""
	.align	4


	//----- nvinfo : EIATTR_CUDA_API_VERSION
	.align		4
        /*0000*/ 	.byte	0x04, 0x37
        /*0002*/ 	.short	(.L_2359 - .L_2358)
.L_2358:
        /*0004*/ 	.word	0x00000082


	//----- nvinfo : EIATTR_KPARAM_INFO
	.align		4
.L_2359:
        /*0008*/ 	.byte	0x04, 0x17
        /*000a*/ 	.short	(.L_2361 - .L_2360)
.L_2360:
        /*000c*/ 	.word	0x00000000
        /*0010*/ 	.short	0x0002
        /*0012*/ 	.short	0x0030
        /*0014*/ 	.byte	0x00, 0xf0, 0x41, 0x00


	//----- nvinfo : EIATTR_KPARAM_INFO
	.align		4
.L_2361:
        /*0018*/ 	.byte	0x04, 0x17
        /*001a*/ 	.short	(.L_2363 - .L_2362)
.L_2362:
        /*001c*/ 	.word	0x00000000
        /*0020*/ 	.short	0x0001
        /*0022*/ 	.short	0x0010
        /*0024*/ 	.byte	0x00, 0xf0, 0x81, 0x00


	//----- nvinfo : EIATTR_KPARAM_INFO
	.align		4
.L_2363:
        /*0028*/ 	.byte	0x04, 0x17
        /*002a*/ 	.short	(.L_2365 - .L_2364)
.L_2364:
        /*002c*/ 	.word	0x00000000
        /*0030*/ 	.short	0x0000
        /*0032*/ 	.short	0x0000
        /*0034*/ 	.byte	0x00, 0xf0, 0x11, 0x00


	//----- nvinfo : EIATTR_SPARSE_MMA_MASK
	.align		4
.L_2365:
        /*0038*/ 	.byte	0x03, 0x50
        /*003a*/ 	.short	0x0000


	//----- nvinfo : EIATTR_MAXREG_COUNT
	.align		4
        /*003c*/ 	.byte	0x03, 0x1b
        /*003e*/ 	.short	0x00ff


	//----- nvinfo : EIATTR_MERCURY_ISA_VERSION
	.align		4
        /*0040*/ 	.byte	0x03, 0x5f
        /*0042*/ 	.short	0x0101


	//----- nvinfo : EIATTR_VRC_CTA_INIT_COUNT
	.align		4
        /*0044*/ 	.byte	0x02, 0x4a
	.zero		1
	.zero		1


	//----- nvinfo : EIATTR_EXIT_INSTR_OFFSETS
	.align		4
        /*0048*/ 	.byte	0x04, 0x1c
        /*004a*/ 	.short	(.L_2367 - .L_2366)


	//   ....[0]....
.L_2366:
        /*004c*/ 	.word	0x00000cd0


	//   ....[1]....
        /*0050*/ 	.word	0x00000d20


	//   ....[2]....
        /*0054*/ 	.word	0x00001050


	//----- nvinfo : EIATTR_MAX_THREADS
	.align		4
.L_2367:
        /*0058*/ 	.byte	0x04, 0x05
        /*005a*/ 	.short	(.L_2369 - .L_2368)
.L_2368:
        /*005c*/ 	.word	0x00000080
        /*0060*/ 	.word	0x00000001
        /*0064*/ 	.word	0x00000001


	//----- nvinfo : EIATTR_CRS_STACK_SIZE
	.align		4
.L_2369:
        /*0068*/ 	.byte	0x04, 0x1e
        /*006a*/ 	.short	(.L_2371 - .L_2370)
.L_2370:
        /*006c*/ 	.word	0x00000000


	//----- nvinfo : EIATTR_CBANK_PARAM_SIZE
	.align		4
.L_2371:
        /*0070*/ 	.byte	0x03, 0x19
        /*0072*/ 	.short	0x0040


	//----- nvinfo : EIATTR_PARAM_CBANK
	.align		4
        /*0074*/ 	.byte	0x04, 0x0a
        /*0076*/ 	.short	(.L_2373 - .L_2372)
	.align		4
.L_2372:
        /*0078*/ 	.word	index@(.nv.constant0._ZN2at6native29vectorized_elementwise_kernelILi8ENS0_13AUnaryFunctorIN3c107complexIdEES5_S5_NS0_15binary_internal10MulFunctorIS5_EEEESt5arrayIPcLm2EEEEviT0_T1_)
        /*007c*/ 	.short	0x0380
        /*007e*/ 	.short	0x0040


	//----- nvinfo : EIATTR_SW_WAR
	.align		4
.L_2373:
        /*0080*/ 	.byte	0x04, 0x36
        /*0082*/ 	.short	(.L_2375 - .L_2374)
.L_2374:
        /*0084*/ 	.word	0x00000008
.L_2375:


//--------------------- .nv.info._ZN2at6native18elementwise_kernelILi128ELi4EZNS0_15gpu_kernel_implINS0_13BinaryFunctorIN3c107complexIdEES6_S6_NS0_15binary_internal10MulFunctorIS6_EEEEEEvRNS_18TensorIteratorBaseERKT_EUliE_EEviT1_ --------------------------
	.section	.nv.info._ZN2at6native18elementwise_kernelILi128ELi4EZNS0_15gpu_kernel_implINS0_13BinaryFunctorIN3c107complexIdEES6_S6_NS0_15binary_internal10MulFunctorIS6_EEEEEEvRNS_18TensorIteratorBaseERKT_EUliE_EEviT1_,"",@"SHT_CUDA_INFO"
	.sectionflags	@""
	.align	4


	//----- nvinfo : EIATTR_CUDA_API_VERSION
	.align		4
        /*0000*/ 	.byte	0x04, 0x37
        /*0002*/ 	.short	(.L_2377 - .L_2376)
.L_2376:
        /*0004*/ 	.word	0x00000082


	//----- nvinfo : EIATTR_KPARAM_INFO
	.align		4
.L_2377:
        /*0008*/ 	.byte	0x04, 0x17
        /*000a*/ 	.short	(.L_2379 - .L_2378)
.L_2378:
        /*000c*/ 	.word	0x00000000
        /*0010*/ 	.short	0x0001
        /*0012*/ 	.short	0x0008
        /*0014*/ 	.byte	0x00, 0xf0, 0x21, 0x0a


	//----- nvinfo : EIATTR_KPARAM_INFO
	.align		4
.L_2379:
        /*0018*/ 	.byte	0x04, 0x17
        /*001a*/ 	.short	(.L_2381 - .L_2380)
.L_2380:
        /*001c*/ 	.word	0x00000000
        /*0020*/ 	.short	0x0000
        /*0022*/ 	.short	0x0000
        /*0024*/ 	.byte	0x00, 0xf0, 0x11, 0x00


	//----- nvinfo : EIATTR_SPARSE_MMA_MASK
	.align		4
.L_2381:
        /*0028*/ 	.byte	0x03, 0x50
        /*002a*/ 	.short	0x0000


	//----- nvinfo : EIATTR_MAXREG_COUNT
	.align		4
        /*002c*/ 	.byte	0x03, 0x1b
        /*002e*/ 	.short	0x0080


	//----- nvinfo : EIATTR_EXTERNS
	.align		4
        /*0030*/ 	.byte	0x04, 0x0f
        /*0032*/ 	.short	(.L_2383 - .L_2382)


	//   ....[0]....
	.align		4
.L_2382:
        /*0034*/ 	.word	index@(__assertfail)


	//----- nvinfo : EIATTR_MERCURY_ISA_VERSION
	.align		4
.L_2383:
        /*0038*/ 	.byte	0x03, 0x5f
        /*003a*/ 	.short	0x0101


	//----- nvinfo : EIATTR_VRC_CTA_INIT_COUNT
	.align		4
        /*003c*/ 	.byte	0x02, 0x4a
	.zero		1
	.zero		1


	//----- nvinfo : EIATTR_SYSCALL_OFFSETS
	.align		4
        /*0040*/ 	.byte	0x04, 0x46
        /*0042*/ 	.short	(.L_2385 - .L_2384)


	//   ....[0]....
.L_2384:
        /*0044*/ 	.word	0x00002600


	//   ....[1]....
        /*0048*/ 	.word	0x00003660


	//   ....[2]....
        /*004c*/ 	.word	0x000047a0


	//   ....[3]....
        /*0050*/ 	.word	0x00006f70


	//   ....[4]....
        /*0054*/ 	.word	0x00007fd0


	//   ....[5]....
        /*0058*/ 	.word	0x00008e80


	//   ....[6]....
        /*005c*/ 	.word	0x0000b800


	//   ....[7]....
        /*0060*/ 	.word	0x0000c860


	//   ....[8]....
        /*0064*/ 	.word	0x0000d710


	//   ....[9]....
        /*0068*/ 	.word	0x000100b0


	//   ....[10]....
        /*006c*/ 	.word	0x00011110


	//   ....[11]....
        /*0070*/ 	.word	0x00011f90


	//----- nvinfo : EIATTR_EXIT_INSTR_OFFSETS
	.align		4
.L_2385:
        /*0074*/ 	.byte	0x04, 0x1c
        /*0076*/ 	.short	(.L_2387 - .L_2386)


	//   ....[0]....
.L_2386:
        /*0078*/ 	.word	0x0000dab0


	//   ....[1]....
        /*007c*/ 	.word	0x000112e0


	//   ....[2]....
        /*0080*/ 	.word	0x00011320


	//   ....[3]....
        /*0084*/ 	.word	0x000113b0


	//   ....[4]....
        /*0088*/ 	.word	0x000113e0


	//   ....[5]....
        /*008c*/ 	.word	0x00011410


	//   ....[6]....
        /*0090*/ 	.word	0x000114e0


	//   ....[7]....
        /*0094*/ 	.word	0x00011560


	//   ....[8]....
        /*0098*/ 	.word	0x00011660


	//   ....[9]....
        /*009c*/ 	.word	0x00011710


	//   ....[10]....
        /*00a0*/ 	.word	0x00011730


	//   ....[11]....
        /*00a4*/ 	.word	0x00011800


	//   ....[12]....
        /*00a8*/ 	.word	0x000119b0


	//   ....[13]....
        /*00ac*/ 	.word	0x00011b60


	//   ....[14]....
        /*00b0*/ 	.word	0x00011d00


	//   ....[15]....
        /*00b4*/ 	.word	0x00011d30


	//   ....[16]....
        /*00b8*/ 	.word	0x00011d60


	//   ....[17]....
        /*00bc*/ 	.word	0x00011e10


	//   ....[18]....
        /*00c0*/ 	.word	0x00011e30


	//   ....[19]....
        /*00c4*/ 	.word	0x00011fa0


	//   ....[20]....
        /*00c8*/ 	.word	0x000120f0


	//   ....[21]....
        /*00cc*/ 	.word	0x00012270


	//   ....[22]....
        /*00d0*/ 	.word	0x000122f0


	//----- nvinfo : EIATTR_MAX_THREADS
	.align		4
.L_2387:
        /*00d4*/ 	.byte	0x04, 0x05
        /*00d6*/ 	.short	(.L_2389 - .L_2388)
.L_2388:
        /*00d8*/ 	.word	0x00000080
        /*00dc*/ 	.word	0x00000001
        /*00e0*/ 	.word	0x00000001


	//----- nvinfo : EIATTR_CRS_STACK_SIZE
	.align		4
.L_2389:
        /*00e4*/ 	.byte	0x04, 0x1e
        /*00e6*/ 	.short	(.L_2391 - .L_2390)
.L_2390:
        /*00e8*/ 	.word	0x00000000


	//----- nvinfo : EIATTR_CBANK_PARAM_SIZE
	.align		4
.L_2391:
        /*00ec*/ 	.byte	0x03, 0x19
        /*00ee*/ 	.short	0x0290


	//----- nvinfo : EIATTR_PARAM_CBANK
	.align		4
        /*00f0*/ 	.byte	0x04, 0x0a
        /*00f2*/ 	.short	(.L_2393 - .L_2392)
	.align		4
.L_2392:
        /*00f4*/ 	.word	index@(.nv.constant0._ZN2at6native18elementwise_kernelILi128ELi4EZNS0_15gpu_kernel_implINS0_13BinaryFunctorIN3c107complexIdEES6_S6_NS0_15binary_internal10MulFunctorIS6_EEEEEEvRNS_18TensorIteratorBaseERKT_EUliE_EEviT1_)
        /*00f8*/ 	.short	0x0380
        /*00fa*/ 	.short	0x0290


	//----- nvinfo : EIATTR_SW_WAR
	.align		4
.L_2393:
        /*00fc*/ 	.byte	0x04, 0x36
        /*00fe*/ 	.short	(.L_2395 - .L_2394)
.L_2394:
        /*0100*/ 	.word	0x00000008
.L_2395:


//--------------------- .nv.info._ZN2at6native27unrolled_elementwise_kernelINS0_13BinaryFunctorIN3c107complexIdEES5_S5_NS0_15binary_internal10MulFunctorIS5_EEEESt5arrayIPcLm3EELi4E23TrivialOffsetCalculatorILi2EjESD_ILi1EjENS0_6memory12LoadWithCastILi2EEENSG_13StoreWithCastILi1EEEEEviT_T0_T2_T3_T4_T5_ --------------------------
	.section	.nv.info._ZN2at6native27unrolled_elementwise_kernelINS0_13BinaryFunctorIN3c107complexIdEES5_S5_NS0_15binary_internal10MulFunctorIS5_EEEESt5arrayIPcLm3EELi4E23TrivialOffsetCalculatorILi2EjESD_ILi1EjENS0_6memory12LoadWithCastILi2EEENSG_13StoreWithCastILi1EEEEEviT_T0_T2_T3_T4_T5_,"",@"SHT_CUDA_INFO"
	.sectionflags	@""
	.align	4


	//----- nvinfo : EIATTR_CUDA_API_VERSION
	.align		4
        /*0000*/ 	.byte	0x04, 0x37
        /*0002*/ 	.short	(.L_2397 - .L_2396)
.L_2396:
        /*0004*/ 	.word	0x00000082


	//----- nvinfo : EIATTR_KPARAM_INFO
	.align		4
.L_2397:
        /*0008*/ 	.byte	0x04, 0x17
        /*000a*/ 	.short	(.L_2399 - .L_2398)
.L_2398:
        /*000c*/ 	.word	0x00000000
        /*0010*/ 	.short	0x0006
        /*0012*/ 	.short	0x0030
        /*0014*/ 	.byte	0x00, 0xf0, 0x21, 0x00


	//----- nvinfo : EIATTR_KPARAM_INFO
	.align		4
.L_2399:
        /*0018*/ 	.byte	0x04, 0x17
        /*001a*/ 	.short	(.L_2401 - .L_2400)
.L_2400:
        /*001c*/ 	.word	0x00000000
        /*0020*/ 	.short	0x0005
        /*0022*/ 	.short	0x0024
        /*0024*/ 	.byte	0x00, 0xf0, 0x31, 0x00


	//----- nvinfo : EIATTR_KPARAM_INFO
	.align		4
.L_2401:
        /*0028*/ 	.byte	0x04, 0x17
        /*002a*/ 	.short	(.L_2403 - .L_2402)
.L_2402:
        /*002c*/ 	.word	0x00000000
        /*0030*/ 	.short	0x0004
        /*0032*/ 	.short	0x0021
        /*0034*/ 	.byte	0x00, 0xf0, 0x05, 0x00


	//----- nvinfo : EIATTR_KPARAM_INFO
	.align		4
.L_2403:
        /*0038*/ 	.byte	0x04, 0x17
        /*003a*/ 	.short	(.L_2405 - .L_2404)
.L_2404:
        /*003c*/ 	.word	0x00000000
        /*0040*/ 	.short	0x0003
        /*0042*/ 	.short	0x0020
        /*0044*/ 	.byte	0x00, 0xf0, 0x05, 0x00


	//----- nvinfo : EIATTR_KPARAM_INFO
	.align		4
.L_2405:
        /*0048*/ 	.byte	0x04, 0x17
        /*004a*/ 	.short	(.L_2407 - .L_2406)
.L_2406:
        /*004c*/ 	.word	0x00000000
        /*0050*/ 	.short	0x0002
        /*0052*/ 	.short	0x0008
        /*0054*/ 	.byte	0x00, 0xf0, 0x61, 0x00


	//----- nvinfo : EIATTR_KPARAM_INFO
	.align		4
.L_2407:
        /*0058*/ 	.byte	0x04, 0x17
        /*005a*/ 	.short	(.L_2409 - .L_2408)
.L_2408:
        /*005c*/ 	.word	0x00000000
        /*0060*/ 	.short	0x0001
        /*0062*/ 	.short	0x0004
        /*0064*/ 	.byte	0x00, 0xf0, 0x05, 0x00


	//----- nvinfo : EIATTR_KPARAM_INFO
	.align		4
.L_2409:
        /*0068*/ 	.byte	0x04, 0x17
        /*006a*/ 	.short	(.L_2411 - .L_2410)
.L_2410:
        /*006c*/ 	.word	0x00000000
        /*0070*/ 	.short	0x0000
        /*0072*/ 	.short	0x0000
        /*0074*/ 	.byte	0x00, 0xf0, 0x11, 0x00


	//----- nvinfo : EIATTR_SPARSE_MMA_MASK
	.align		4
.L_2411:
        /*0078*/ 	.byte	0x03, 0x50
        /*007a*/ 	.short	0x0000


	//----- nvinfo : EIATTR_MAXREG_COUNT
	.align		4
        /*007c*/ 	.byte	0x03, 0x1b
        /*007e*/ 	.short	0x00ff


	//----- nvinfo : EIATTR_EXTERNS
	.align		4
        /*0080*/ 	.byte	0x04, 0x0f
        /*0082*/ 	.short	(.L_2413 - .L_2412)


	//   ....[0]....
	.align		4
.L_2412:
        /*0084*/ 	.word	index@(__assertfail)


	//----- nvinfo : EIATTR_MERCURY_ISA_VERSION
	.align		4
.L_2413:
        /*0088*/ 	.byte	0x03, 0x5f
        /*008a*/ 	.short	0x0101


	//----- nvinfo : EIATTR_VRC_CTA_INIT_COUNT
	.align		4
        /*008c*/ 	.byte	0x02, 0x4a
	.zero		1
	.zero		1


	//----- nvinfo : EIATTR_SYSCALL_OFFSETS
	.align		4
        /*0090*/ 	.byte	0x04, 0x46
        /*0092*/ 	.short	(.L_2415 - .L_2414)


	//   ....[0]....
.L_2414:
        /*0094*/ 	.word	0x00001000


	//   ....[1]....
        /*0098*/ 	.word	0x00002090


	//   ....[2]....
        /*009c*/ 	.word	0x00003290


	//   ....[3]....
        /*00a0*/ 	.word	0x00004320


	//   ....[4]....
        /*00a4*/ 	.word	0x00005450


	//   ....[5]....
        /*00a8*/ 	.word	0x000064e0


	//   ....[6]....
        /*00ac*/ 	.word	0x00007610


	//   ....[7]....
        /*00b0*/ 	.word	0x00008740


	//   ....[8]....
        /*00b4*/ 	.word	0x00009b40


	//   ....[9]....
        /*00b8*/ 	.word	0x0000ab50


	//   ....[10]....
        /*00bc*/ 	.word	0x0000bcf0


	//   ....[11]....
        /*00c0*/ 	.word	0x0000ce70


	//----- nvinfo : EIATTR_EXIT_INSTR_OFFSETS
	.align		4
.L_2415:
        /*00c4*/ 	.byte	0x04, 0x1c
        /*00c6*/ 	.short	(.L_2417 - .L_2416)


	//   ....[0]....
.L_2416:
        /*00c8*/ 	.word	0x0000c080


	//   ....[1]....
        /*00cc*/ 	.word	0x0000c1c0


	//   ....[2]....
        /*00d0*/ 	.word	0x0000c200


	//   ....[3]....
        /*00d4*/ 	.word	0x0000c290


	//   ....[4]....
        /*00d8*/ 	.word	0x0000c2c0


	//   ....[5]....
        /*00dc*/ 	.word	0x0000c2f0


	//   ....[6]....
        /*00e0*/ 	.word	0x0000c3c0


	//   ....[7]....
        /*00e4*/ 	.word	0x0000c440


	//   ....[8]....
        /*00e8*/ 	.word	0x0000c540


	//   ....[9]....
        /*00ec*/ 	.word	0x0000c5f0


	//   ....[10]....
        /*00f0*/ 	.word	0x0000c610


	//   ....[11]....
        /*00f4*/ 	.word	0x0000c6e0


	//   ....[12]....
        /*00f8*/ 	.word	0x0000c890


	//   ....[13]....
        /*00fc*/ 	.word	0x0000ca40


	//   ....[14]....
        /*0100*/ 	.word	0x0000cbe0


	//   ....[15]....
        /*0104*/ 	.word	0x0000cc10


	//   ....[16]....
        /*0108*/ 	.word	0x0000cc40


	//   ....[17]....
        /*010c*/ 	.word	0x0000ccf0


	//   ....[18]....
        /*0110*/ 	.word	0x0000cd10


	//   ....[19]....
        /*0114*/ 	.word	0x0000ce80


	//   ....[20]....
        /*0118*/ 	.word	0x0000cfd0


	//   ....[21]....
        /*011c*/ 	.word	0x0000d150


	//   ....[22]....
        /*0120*/ 	.word	0x0000d1d0


	//----- nvinfo : EIATTR_MAX_THREADS
	.align		4
.L_2417:
        /*0124*/ 	.byte	0x04, 0x05
        /*0126*/ 	.short	(.L_2419 - .L_2418)
.L_2418:
        /*0128*/ 	.word	0x00000080
        /*012c*/ 	.word	0x00000001
        /*0130*/ 	.word	0x00000001


	//----- nvinfo : EIATTR_CRS_STACK_SIZE
	.align		4
.L_2419:
        /*0134*/ 	.byte	0x04, 0x1e
        /*0136*/ 	.short	(.L_2421 - .L_2420)
.L_2420:
        /*0138*/ 	.word	0x00000000


	//----- nvinfo : EIATTR_CBANK_PARAM_SIZE
	.align		4
.L_2421:
        /*013c*/ 	.byte	0x03, 0x19
        /*013e*/ 	.short	0x0038


	//----- nvinfo : EIATTR_PARAM_CBANK
	.align		4
        /*0140*/ 	.byte	0x04, 0x0a
        /*0142*/ 	.short	(.L_2423 - .L_2422)
	.align		4
.L_2422:
        /*0144*/ 	.word	index@(.nv.constant0._ZN2at6native27unrolled_elementwise_kernelINS0_13BinaryFunctorIN3c107complexIdEES5_S5_NS0_15binary_internal10MulFunctorIS5_EEEESt5arrayIPcLm3EELi4E23TrivialOffsetCalculatorILi2EjESD_ILi1EjENS0_6memory12LoadWithCastILi2EEENSG_13StoreWithCastILi1EEEEEviT_T0_T2_T3_T4_T5_)
        /*0148*/ 	.short	0x0380
        /*014a*/ 	.short	0x0038


	//----- nvinfo : EIATTR_SW_WAR
	.align		4
.L_2423:
        /*014c*/ 	.byte	0x04, 0x36
        /*014e*/ 	.short	(.L_2425 - .L_2424)
.L_2424:
        /*0150*/ 	.word	0x00000008
.L_2425:


//--------------------- .nv.info._ZN2at6native18elementwise_kernelILi128ELi2EZNS0_22gpu_kernel_impl_nocastINS0_13BinaryFunctorIN3c107complexIdEES6_S6_NS0_15binary_internal10MulFunctorIS6_EEEEEEvRNS_18TensorIteratorBaseERKT_EUliE_EEviT1_ --------------------------
	.section	.nv.info._ZN2at6native18elementwise_kernelILi128ELi2EZNS0_22gpu_kernel_impl_nocastINS0_13BinaryFunctorIN3c107complexIdEES6_S6_NS0_15binary_internal10MulFunctorIS6_EEEEEEvRNS_18TensorIteratorBaseERKT_EUliE_EEviT1_,"",@"SHT_CUDA_INFO"
	.sectionflags	@""
	.align	4


	//----- nvinfo : EIATTR_CUDA_API_VERSION
	.align		4
        /*0000*/ 	.byte	0x04, 0x37
        /*0002*/ 	.short	(.L_2427 - .L_2426)
.L_2426:
        /*0004*/ 	.word	0x00000082


	//----- nvinfo : EIATTR_KPARAM_INFO
	.align		4
.L_2427:
        /*0008*/ 	.byte	0x04, 0x17
        /*000a*/ 	.short	(.L_2429 - .L_2428)
.L_2428:
        /*000c*/ 	.word	0x00000000
        /*0010*/ 	.short	0x0001
        /*0012*/ 	.short	0x0008
        /*0014*/ 	.byte	0x00, 0xf0, 0x21, 0x0a


	//----- nvinfo : EIATTR_KPARAM_INFO
	.align		4
.L_2429:
        /*0018*/ 	.byte	0x04, 0x17
        /*001a*/ 	.short	(.L_2431 - .L_2430)
.L_2430:
        /*001c*/ 	.word	0x00000000
        /*0020*/ 	.short	0x0000
        /*0022*/ 	.short	0x0000
        /*0024*/ 	.byte	0x00, 0xf0, 0x11, 0x00


	//----- nvinfo : EIATTR_SPARSE_MMA_MASK
	.align		4
.L_2431:
        /*0028*/ 	.byte	0x03, 0x50
        /*002a*/ 	.short	0x0000


	//----- nvinfo : EIATTR_MAXREG_COUNT
	.align		4
        /*002c*/ 	.byte	0x03, 0x1b
        /*002e*/ 	.short	0x0080


	//----- nvinfo : EIATTR_MERCURY_ISA_VERSION
	.align		4
        /*0030*/ 	.byte	0x03, 0x5f
        /*0032*/ 	.short	0x0101


	//----- nvinfo : EIATTR_VRC_CTA_INIT_COUNT
	.align		4
        /*0034*/ 	.byte	0x02, 0x4a
	.zero		1
	.zero		1


	//----- nvinfo : EIATTR_EXIT_INSTR_OFFSETS
	.align		4
        /*0038*/ 	.byte	0x04, 0x1c
        /*003a*/ 	.short	(.L_2433 - .L_2432)


	//   ....[0]....
.L_2432:
        /*003c*/ 	.word	0x000001a0


	//   ....[1]....
        /*0040*/ 	.word	0x00000250


	//   ....[2]....
        /*0044*/ 	.word	0x000019b0


	//   ....[3]....
        /*0048*/ 	.word	0x00003070


	//----- nvinfo : EIATTR_MAX_THREADS
	.align		4
.L_2433:
        /*004c*/ 	.byte	0x04, 0x05
        /*004e*/ 	.short	(.L_2435 - .L_2434)
.L_2434:
        /*0050*/ 	.word	0x00000080
        /*0054*/ 	.word	0x00000001
        /*0058*/ 	.word	0x00000001


	//----- nvinfo : EIATTR_CRS_STACK_SIZE
	.align		4
.L_2435:
        /*005c*/ 	.byte	0x04, 0x1e
        /*005e*/ 	.short	(.L_2437 - .L_2436)
.L_2436:
        /*0060*/ 	.word	0x00000000


	//----- nvinfo : EIATTR_CBANK_PARAM_SIZE
	.align		4
.L_2437:
        /*0064*/ 	.byte	0x03, 0x19
        /*0066*/ 	.short	0x0290


	//----- nvinfo : EIATTR_PARAM_CBANK
	.align		4
        /*0068*/ 	.byte	0x04, 0x0a
        /*006a*/ 	.short	(.L_2439 - .L_2438)
	.align		4
.L_2438:
        /*006c*/ 	.word	index@(.nv.constant0._ZN2at6native18elementwise_kernelILi128ELi2EZNS0_22gpu_kernel_impl_nocastINS0_13BinaryFunctorIN3c107complexIdEES6_S6_NS0_15binary_internal10MulFunctorIS6_EEEEEEvRNS_18TensorIteratorBaseERKT_EUliE_EEviT1_)
        /*0070*/ 	.short	0x0380
        /*0072*/ 	.short	0x0290


	//----- nvinfo : EIATTR_SW_WAR
	.align		4
.L_2439:
        /*0074*/ 	.byte	0x04, 0x36
        /*0076*/ 	.short	(.L_2441 - .L_2440)
.L_2440:
        /*0078*/ 	.word	0x00000008
.L_2441:


//--------------------- .nv.info._ZN2at6native27unrolled_elementwise_kernelINS0_13BinaryFunctorIN3c107complexIdEES5_S5_NS0_15binary_internal10MulFunctorIS5_EEEESt5arrayIPcLm3EELi4E23TrivialOffsetCalculatorILi2EjESD_ILi1EjENS0_6memory15LoadWithoutCastENSG_16StoreWithoutCastEEEviT_T0_T2_T3_T4_T5_ --------------------------
	.section	.nv.info._ZN2at6native27unrolled_elementwise_kernelINS0_13BinaryFunctorIN3c107complexIdEES5_S5_NS0_15binary_internal10MulFunctorIS5_EEEESt5arrayIPcLm3EELi4E23TrivialOffsetCalculatorILi2EjESD_ILi1EjENS0_6memory15LoadWithoutCastENSG_16StoreWithoutCastEEEviT_T0_T2_T3_T4_T5_,"",@"SHT_CUDA_INFO"
	.sectionflags	@""
	.align	4


	//----- nvinfo : EIATTR_CUDA_API_VERSION
	.align		4
        /*0000*/ 	.byte	0x04, 0x37
        /*0002*/ 	.short	(.L_2443 - .L_2442)
.L_2442:
        /*0004*/ 	.word	0x00000082


	//----- nvinfo : EIATTR_KPARAM_INFO
	.align		4
.L_2443:
        /*0008*/ 	.byte	0x04, 0x17
        /*000a*/ 	.short	(.L_2445 - .L_2444)
.L_2444:
        /*000c*/ 	.word	0x00000000
        /*0010*/ 	.short	0x0006
        /*0012*/ 	.short	0x0023
        /*0014*/ 	.byte	0x00, 0xf0, 0x05, 0x00


	//----- nvinfo : EIATTR_KPARAM_INFO
	.align		4
.L_2445:
        /*0018*/ 	.byte	0x04, 0x17
        /*001a*/ 	.short	(.L_2447 - .L_2446)
.L_2446:
        /*001c*/ 	.word	0x00000000
        /*0020*/ 	.short	0x0005
        /*0022*/ 	.short	0x0022
        /*0024*/ 	.byte	0x00, 0xf0, 0x05, 0x00


	//----- nvinfo : EIATTR_KPARAM_INFO
	.align		4
.L_2447:
        /*0028*/ 	.byte	0x04, 0x17
        /*002a*/ 	.short	(.L_2449 - .L_2448)
.L_2448:
        /*002c*/ 	.word	0x00000000
        /*0030*/ 	.short	0x0004
        /*0032*/ 	.short	0x0021
        /*0034*/ 	.byte	0x00, 0xf0, 0x05, 0x00


	//----- nvinfo : EIATTR_KPARAM_INFO
	.align		4
.L_2449:
        /*0038*/ 	.byte	0x04, 0x17
        /*003a*/ 	.short	(.L_2451 - .L_2450)
.L_2450:
        /*003c*/ 	.word	0x00000000
        /*0040*/ 	.short	0x0003
        /*0042*/ 	.short	0x0020
        /*0044*/ 	.byte	0x00, 0xf0, 0x05, 0x00


	//----- nvinfo : EIATTR_KPARAM_INFO
	.align		4
.L_2451:
        /*0048*/ 	.byte	0x04, 0x17
        /*004a*/ 	.short	(.L_2453 - .L_2452)
.L_2452:
        /*004c*/ 	.word	0x00000000
        /*0050*/ 	.short	0x0002
        /*0052*/ 	.short	0x0008
        /*0054*/ 	.byte	0x00, 0xf0, 0x61, 0x00


	//----- nvinfo : EIATTR_KPARAM_INFO
	.align		4
.L_2453:
        /*0058*/ 	.byte	0x04, 0x17
        /*005a*/ 	.short	(.L_2455 - .L_2454)
.L_2454:
        /*005c*/ 	.word	0x00000000
        /*0060*/ 	.short	0x0001
        /*0062*/ 	.short	0x0004
        /*0064*/ 	.byte	0x00, 0xf0, 0x05, 0x00


	//----- nvinfo : EIATTR_KPARAM_INFO
	.align		4
.L_2455:
        /*0068*/ 	.byte	0x04, 0x17
        /*006a*/ 	.short	(.L_2457 - .L_2456)
.L_2456:
        /*006c*/ 	.word	0x00000000
        /*0070*/ 	.short	0x0000
        /*0072*/ 	.short	0x0000
        /*0074*/ 	.byte	0x00, 0xf0, 0x11, 0x00


	//----- nvinfo : EIATTR_SPARSE_MMA_MASK
	.align		4
.L_2457:
        /*0078*/ 	.byte	0x03, 0x50
        /*007a*/ 	.short	0x0000


	//----- nvinfo : EIATTR_MAXREG_COUNT
	.align		4
        /*007c*/ 	.byte	0x03, 0x1b
        /*007e*/ 	.short	0x00ff


	//----- nvinfo : EIATTR_MERCURY_ISA_VERSION
	.align		4
        /*0080*/ 	.byte	0x03, 0x5f
        /*0082*/ 	.short	0x0101


	//----- nvinfo : EIATTR_VRC_CTA_INIT_COUNT
	.align		4
        /*0084*/ 	.byte	0x02, 0x4a
	.zero		1
	.zero		1


	//----- nvinfo : EIATTR_EXIT_INSTR_OFFSETS
	.align		4
        /*0088*/ 	.byte	0x04, 0x1c
        /*008a*/ 	.short	(.L_2459 - .L_2458)


	//   ....[0]....
.L_2458:
        /*008c*/ 	.word	0x00000730


	//   ....[1]....
        /*0090*/ 	.word	0x00000780


	//----- nvinfo : EIATTR_MAX_THREADS
	.align		4
.L_2459:
        /*0094*/ 	.byte	0x04, 0x05
        /*0096*/ 	.short	(.L_2461 - .L_2460)
.L_2460:
        /*0098*/ 	.word	0x00000080
        /*009c*/ 	.word	0x00000001
        /*00a0*/ 	.word	0x00000001


	//----- nvinfo : EIATTR_CRS_STACK_SIZE
	.align		4
.L_2461:
        /*00a4*/ 	.byte	0x04, 0x1e
        /*00a6*/ 	.short	(.L_2463 - .L_2462)
.L_2462:
        /*00a8*/ 	.word	0x00000000


	//----- nvinfo : EIATTR_CBANK_PARAM_SIZE
	.align		4
.L_2463:
        /*00ac*/ 	.byte	0x03, 0x19
        /*00ae*/ 	.short	0x0024


	//----- nvinfo : EIATTR_PARAM_CBANK
	.align		4
        /*00b0*/ 	.byte	0x04, 0x0a
        /*00b2*/ 	.short	(.L_2465 - .L_2464)
	.align		4
.L_2464:
        /*00b4*/ 	.word	index@(.nv.constant0._ZN2at6native27unrolled_elementwise_kernelINS0_13BinaryFunctorIN3c107complexIdEES5_S5_NS0_15binary_internal10MulFunctorIS5_EEEESt5arrayIPcLm3EELi4E23TrivialOffsetCalculatorILi2EjESD_ILi1EjENS0_6memory15LoadWithoutCastENSG_16StoreWithoutCastEEEviT_T0_T2_T3_T4_T5_)
        /*00b8*/ 	.short	0x0380
        /*00ba*/ 	.short	0x0024


	//----- nvinfo : EIATTR_SW_WAR
	.align		4
.L_2465:
        /*00bc*/ 	.byte	0x04, 0x36
        /*00be*/ 	.short	(.L_2467 - .L_2466)
.L_2466:
        /*00c0*/ 	.word	0x00000008
.L_2467:


//--------------------- .nv.info._ZN2at6native29vectorized_elementwise_kernelILi2ENS0_13BinaryFunctorIN3c107complexIdEES5_S5_NS0_15binary_internal10MulFunctorIS5_EEEESt5arrayIPcLm3EEEEviT0_T1_ --------------------------
	.section	.nv.info._ZN2at6native29vectorized_elementwise_kernelILi2ENS0_13BinaryFunctorIN3c107complexIdEES5_S5_NS0_15binary_internal10MulFunctorIS5_EEEESt5arrayIPcLm3EEEEviT0_T1_,"",@"SHT_CUDA_INFO"
	.sectionflags	@""
	.align	4


	//----- nvinfo : EIATTR_CUDA_API_VERSION
	.align		4
        /*0000*/ 	.byte	0x04, 0x37
        /*0002*/ 	.short	(.L_2469 - .L_2468)
.L_2468:
        /*0004*/ 	.word	0x00000082


	//----- nvinfo : EIATTR_KPARAM_INFO
	.align		4
.L_2469:
        /*0008*/ 	.byte	0x04, 0x17
        /*000a*/ 	.short	(.L_2471 - .L_2470)
.L_2470:
        /*000c*/ 	.word	0x00000000
        /*0010*/ 	.short	0x0002
        /*0012*/ 	.short	0x0008
        /*0014*/ 	.byte	0x00, 0xf0, 0x61, 0x00


	//----- nvinfo : EIATTR_KPARAM_INFO
	.align		4
.L_2471:
        /*0018*/ 	.byte	0x04, 0x17
        /*001a*/ 	.short	(.L_2473 - .L_2472)
.L_2472:
        /*001c*/ 	.word	0x00000000
        /*0020*/ 	.short	0x0001
        /*0022*/ 	.short	0x0004
        /*0024*/ 	.byte	0x00, 0xf0, 0x05, 0x00


	//----- nvinfo : EIATTR_KPARAM_INFO
	.align		4
.L_2473:
        /*0028*/ 	.byte	0x04, 0x17
        /*002a*/ 	.short	(.L_2475 - .L_2474)
.L_2474:
        /*002c*/ 	.word	0x00000000
        /*0030*/ 	.short	0x0000
        /*0032*/ 	.short	0x0000
        /*0034*/ 	.byte	0x00, 0xf0, 0x11, 0x00


	//----- nvinfo : EIATTR_SPARSE_MMA_MASK
	.align		4
.L_2475:
        /*0038*/ 	.byte	0x03, 0x50
        /*003a*/ 	.short	0x0000


	//----- nvinfo : EIATTR_MAXREG_COUNT
	.align		4
        /*003c*/ 	.byte	0x03, 0x1b
        /*003e*/ 	.short	0x00ff


	//----- nvinfo : EIATTR_MERCURY_ISA_VERSION
	.align		4
        /*0040*/ 	.byte	0x03, 0x5f
        /*0042*/ 	.short	0x0101


	//----- nvinfo : EIATTR_VRC_CTA_INIT_COUNT
	.align		4
        /*0044*/ 	.byte	0x02, 0x4a
	.zero		1
	.zero		1


	//----- nvinfo : EIATTR_EXIT_INSTR_OFFSETS
	.align		4
        /*0048*/ 	.byte	0x04, 0x1c
        /*004a*/ 	.short	(.L_2477 - .L_2476)


	//   ....[0]....
.L_2476:
        /*004c*/ 	.word	0x00000e50


	//   ....[1]....
        /*0050*/ 	.word	0x00000ea0


	//   ....[2]....
        /*0054*/ 	.word	0x00001230


	//----- nvinfo : EIATTR_MAX_THREADS
	.align		4
.L_2477:
        /*0058*/ 	.byte	0x04, 0x05
        /*005a*/ 	.short	(.L_2479 - .L_2478)
.L_2478:
        /*005c*/ 	.word	0x00000080
        /*0060*/ 	.word	0x00000001
        /*0064*/ 	.word	0x00000001


	//----- nvinfo : EIATTR_CRS_STACK_SIZE
	.align		4
.L_2479:
        /*0068*/ 	.byte	0x04, 0x1e
        /*006a*/ 	.short	(.L_2481 - .L_2480)
.L_2480:
        /*006c*/ 	.word	0x00000000


	//----- nvinfo : EIATTR_CBANK_PARAM_SIZE
	.align		4
.L_2481:
        /*0070*/ 	.byte	0x03, 0x19
        /*0072*/ 	.short	0x0020


	//----- nvinfo : EIATTR_PARAM_CBANK
	.align		4
        /*0074*/ 	.byte	0x04, 0x0a
        /*0076*/ 	.short	(.L_2483 - .L_2482)
	.align		4
.L_2482:
        /*0078*/ 	.word	index@(.nv.constant0._ZN2at6native29vectorized_elementwise_kernelILi2ENS0_13BinaryFunctorIN3c107complexIdEES5_S5_NS0_15binary_internal10MulFunctorIS5_EEEESt5arrayIPcLm3EEEEviT0_T1_)
        /*007c*/ 	.short	0x0380
        /*007e*/ 	.short	0x0020


	//----- nvinfo : EIATTR_SW_WAR
	.align		4
.L_2483:
        /*0080*/ 	.byte	0x04, 0x36
        /*0082*/ 	.short	(.L_2485 - .L_2484)
.L_2484:
        /*0084*/ 	.word	0x00000008
.L_2485:


//--------------------- .nv.info._ZN2at6native29vectorized_elementwise_kernelILi4ENS0_13BinaryFunctorIN3c107complexIdEES5_S5_NS0_15binary_internal10MulFunctorIS5_EEEESt5arrayIPcLm3EEEEviT0_T1_ --------------------------
	.section	.nv.info._ZN2at6native29vectorized_elementwise_kernelILi4ENS0_13BinaryFunctorIN3c107complexIdEES5_S5_NS0_15binary_internal10MulFunctorIS5_EEEESt5arrayIPcLm3EEEEviT0_T1_,"",@"SHT_CUDA_INFO"
	.sectionflags	@""
	.align	4


	//----- nvinfo : EIATTR_CUDA_API_VERSION
	.align		4
        /*0000*/ 	.byte	0x04, 0x37
        /*0002*/ 	.short	(.L_2487 - .L_2486)
.L_2486:
        /*0004*/ 	.word	0x00000082


	//----- nvinfo : EIATTR_KPARAM_INFO
	.align		4
.L_2487:
        /*0008*/ 	.byte	0x04, 0x17
        /*000a*/ 	.short	(.L_2489 - .L_2488)
.L_2488:
        /*000c*/ 	.word	0x00000000
        /*0010*/ 	.short	0x0002
        /*0012*/ 	.short	0x0008
        /*0014*/ 	.byte	0x00, 0xf0, 0x61, 0x00


	//----- nvinfo : EIATTR_KPARAM_INFO
	.align		4
.L_2489:
        /*0018*/ 	.byte	0x04, 0x17
        /*001a*/ 	.short	(.L_2491 - .L_2490)
.L_2490:
        /*001c*/ 	.word	0x00000000
        /*0020*/ 	.short	0x0001
        /*0022*/ 	.short	0x0004
        /*0024*/ 	.byte	0x00, 0xf0, 0x05, 0x00


	//----- nvinfo : EIATTR_KPARAM_INFO
	.align		4
.L_2491:
        /*0028*/ 	.byte	0x04, 0x17
        /*002a*/ 	.short	(.L_2493 - .L_2492)
.L_2492:
        /*002c*/ 	.word	0x00000000
        /*0030*/ 	.short	0x0000
        /*0032*/ 	.short	0x0000
        /*0034*/ 	.byte	0x00, 0xf0, 0x11, 0x00


	//----- nvinfo : EIATTR_SPARSE_MMA_MASK
	.align		4
.L_2493:
        /*0038*/ 	.byte	0x03, 0x50
        /*003a*/ 	.short	0x0000


	//----- nvinfo : EIATTR_MAXREG_COUNT
	.align		4
        /*003c*/ 	.byte	0x03, 0x1b
        /*003e*/ 	.short	0x00ff


	//----- nvinfo : EIATTR_MERCURY_ISA_VERSION
	.align		4
        /*0040*/ 	.byte	0x03, 0x5f
        /*0042*/ 	.short	0x0101


	//----- nvinfo : EIATTR_VRC_CTA_INIT_COUNT
	.align		4
        /*0044*/ 	.byte	0x02, 0x4a
	.zero		1
	.zero		1


	//----- nvinfo : EIATTR_EXIT_INSTR_OFFSETS
	.align		4
        /*0048*/ 	.byte	0x04, 0x1c
        /*004a*/ 	.short	(.L_2495 - .L_2494)


	//   ....[0]....
.L_2494:
        /*004c*/ 	.word	0x00000e50


	//   ....[1]....
        /*0050*/ 	.word	0x00000ea0


	//   ....[2]....
        /*0054*/ 	.word	0x00001230


	//----- nvinfo : EIATTR_MAX_THREADS
	.align		4
.L_2495:
        /*0058*/ 	.byte	0x04, 0x05
        /*005a*/ 	.short	(.L_2497 - .L_2496)
.L_2496:
        /*005c*/ 	.word	0x00000080
        /*0060*/ 	.word	0x00000001
        /*0064*/ 	.word	0x00000001


	//----- nvinfo : EIATTR_CRS_STACK_SIZE
	.align		4
.L_2497:
        /*0068*/ 	.byte	0x04, 0x1e
        /*006a*/ 	.short	(.L_2499 - .L_2498)
.L_2498:
        /*006c*/ 	.word	0x00000000


	//----- nvinfo : EIATTR_CBANK_PARAM_SIZE
	.align		4
.L_2499:
        /*0070*/ 	.byte	0x03, 0x19
        /*0072*/ 	.short	0x0020


	//----- nvinfo : EIATTR_PARAM_CBANK
	.align		4
        /*0074*/ 	.byte	0x04, 0x0a
        /*0076*/ 	.short	(.L_2501 - .L_2500)
	.align		4
.L_2500:
        /*0078*/ 	.word	index@(.nv.constant0._ZN2at6native29vectorized_elementwise_kernelILi4ENS0_13BinaryFunctorIN3c107complexIdEES5_S5_NS0_15binary_internal10MulFunctorIS5_EEEESt5arrayIPcLm3EEEEviT0_T1_)
        /*007c*/ 	.short	0x0380
        /*007e*/ 	.short	0x0020


	//----- nvinfo : EIATTR_SW_WAR
	.align		4
.L_2501:
        /*0080*/ 	.byte	0x04, 0x36
        /*0082*/ 	.short	(.L_2503 - .L_2502)
.L_2502:
        /*0084*/ 	.word	0x00000008
.L_2503:


//--------------------- .nv.info._ZN2at6native29vectorized_elementwise_kernelILi8ENS0_13BinaryFunctorIN3c107complexIdEES5_S5_NS0_15binary_internal10MulFunctorIS5_EEEESt5arrayIPcLm3EEEEviT0_T1_ --------------------------
	.section	.nv.info._ZN2at6native29vectorized_elementwise_kernelILi8ENS0_13BinaryFunctorIN3c107complexIdEES5_S5_NS0_15binary_internal10MulFunctorIS5_EEEESt5arrayIPcLm3EEEEviT0_T1_,"",@"SHT_CUDA_INFO"
	.sectionflags	@""
	.align	4


	//----- nvinfo : EIATTR_CUDA_API_VERSION
	.align		4
        /*0000*/ 	.byte	0x04, 0x37
        /*0002*/ 	.short	(.L_2505 - .L_2504)
.L_2504:
        /*0004*/ 	.word	0x00000082


	//----- nvinfo : EIATTR_KPARAM_INFO
	.align		4
.L_2505:
        /*0008*/ 	.byte	0x04, 0x17
        /*000a*/ 	.short	(.L_2507 - .L_2506)
.L_2506:
        /*000c*/ 	.word	0x00000000
        /*0010*/ 	.short	0x0002
        /*0012*/ 	.short	0x0008
        /*0014*/ 	.byte	0x00, 0xf0, 0x61, 0x00


	//----- nvinfo : EIATTR_KPARAM_INFO
	.align		4
.L_2507:
        /*0018*/ 	.byte	0x04, 0x17
        /*001a*/ 	.short	(.L_2509 - .L_2508)
.L_2508:
        /*001c*/ 	.word	0x00000000
        /*0020*/ 	.short	0x0001
        /*0022*/ 	.short	0x0004
        /*0024*/ 	.byte	0x00, 0xf0, 0x05, 0x00


	//----- nvinfo : EIATTR_KPARAM_INFO
	.align		4
.L_2509:
        /*0028*/ 	.byte	0x04, 0x17
        /*002a*/ 	.short	(.L_2511 - .L_2510)
.L_2510:
        /*002c*/ 	.word	0x00000000
        /*0030*/ 	.short	0x0000
        /*0032*/ 	.short	0x0000
        /*0034*/ 	.byte	0x00, 0xf0, 0x11, 0x00


	//----- nvinfo : EIATTR_SPARSE_MMA_MASK
	.align		4
.L_2511:
        /*0038*/ 	.byte	0x03, 0x50
        /*003a*/ 	.short	0x0000


	//----- nvinfo : EIATTR_MAXREG_COUNT
	.align		4
        /*003c*/ 	.byte	0x03, 0x1b
        /*003e*/ 	.short	0x00ff


	//----- nvinfo : EIATTR_MERCURY_ISA_VERSION
	.align		4
        /*0040*/ 	.byte	0x03, 0x5f
        /*0042*/ 	.short	0x0101


	//----- nvinfo : EIATTR_VRC_CTA_INIT_COUNT
	.align		4
        /*0044*/ 	.byte	0x02, 0x4a
	.zero		1
	.zero		1


	//----- nvinfo : EIATTR_EXIT_INSTR_OFFSETS
	.align		4
        /*0048*/ 	.byte	0x04, 0x1c
        /*004a*/ 	.short	(.L_2513 - .L_2512)


	//   ....[0]....
.L_2512:
        /*004c*/ 	.word	0x00000e50


	//   ....[1]....
        /*0050*/ 	.word	0x00000ea0


	//   ....[2]....
        /*0054*/ 	.word	0x00001230


	//----- nvinfo : EIATTR_MAX_THREADS
	.align		4
.L_2513:
        /*0058*/ 	.byte	0x04, 0x05
        /*005a*/ 	.short	(.L_2515 - .L_2514)
.L_2514:
        /*005c*/ 	.word	0x00000080
        /*0060*/ 	.word	0x00000001
        /*0064*/ 	.word	0x00000001


	//----- nvinfo : EIATTR_CRS_STACK_SIZE
	.align		4
.L_2515:
        /*0068*/ 	.byte	0x04, 0x1e
        /*006a*/ 	.short	(.L_2517 - .L_2516)
.L_2516:
        /*006c*/ 	.word	0x00000000


	//----- nvinfo : EIATTR_CBANK_PARAM_SIZE
	.align		4
.L_2517:
        /*0070*/ 	.byte	0x03, 0x19
        /*0072*/ 	.short	0x0020


	//----- nvinfo : EIATTR_PARAM_CBANK
	.align		4
        /*0074*/ 	.byte	0x04, 0x0a
        /*0076*/ 	.short	(.L_2519 - .L_2518)
	.align		4
.L_2518:
        /*0078*/ 	.word	index@(.nv.constant0._ZN2at6native29vectorized_elementwise_kernelILi8ENS0_13BinaryFunctorIN3c107complexIdEES5_S5_NS0_15binary_internal10MulFunctorIS5_EEEESt5arrayIPcLm3EEEEviT0_T1_)
        /*007c*/ 	.short	0x0380
        /*007e*/ 	.short	0x0020


	//----- nvinfo : EIATTR_SW_WAR
	.align		4
.L_2519:
        /*0080*/ 	.byte	0x04, 0x36
        /*0082*/ 	.short	(.L_2521 - .L_2520)
.L_2520:
        /*0084*/ 	.word	0x00000008
.L_2521:


//--------------------- .nv.info._ZN2at6native18elementwise_kernelILi128ELi4EZNS0_15gpu_kernel_implINS0_13AUnaryFunctorIfffNS0_15binary_internal10MulFunctorIfEEEEEEvRNS_18TensorIteratorBaseERKT_EUliE_EEviT1_ --------------------------
	.section	.nv.info._ZN2at6native18elementwise_kernelILi128ELi4EZNS0_15gpu_kernel_implINS0_13AUnaryFunctorIfffNS0_15binary_internal10MulFunctorIfEEEEEEvRNS_18TensorIteratorBaseERKT_EUliE_EEviT1_,"",@"SHT_CUDA_INFO"
	.sectionflags	@""
	.align	4


	//----- nvinfo : EIATTR_CUDA_API_VERSION
	.align		4
        /*0000*/ 	.byte	0x04, 0x37
        /*0002*/ 	.short	(.L_2523 - .L_2522)
.L_2522:
        /*0004*/ 	.word	0x00000082


	//----- nvinfo : EIATTR_KPARAM_INFO
	.align		4
.L_2523:
        /*0008*/ 	.byte	0x04, 0x17
        /*000a*/ 	.short	(.L_2525 - .L_2524)
.L_2524:
        /*000c*/ 	.word	0x00000000
        /*0010*/ 	.short	0x0001
        /*0012*/ 	.short	0x0008
        /*0014*/ 	.byte	0x00, 0xf0, 0x81, 0x08


	//----- nvinfo : EIATTR_KPARAM_INFO
	.align		4
.L_2525:
        /*0018*/ 	.byte	0x04, 0x17
        /*001a*/ 	.short	(.L_2527 - .L_2526)
.L_2526:
        /*001c*/ 	.word	0x00000000
        /*0020*/ 	.short	0x0000
        /*0022*/ 	.short	0x0000
        /*0024*/ 	.byte	0x00, 0xf0, 0x11, 0x00


	//----- nvinfo : EIATTR_SPARSE_MMA_MASK
	.align		4
.L_2527:
        /*0028*/ 	.byte	0x03, 0x50
        /*002a*/ 	.short	0x0000


	//----- nvinfo : EIATTR_MAXREG_COUNT
	.align		4
        /*002c*/ 	.byte	0x03, 0x1b
        /*002e*/ 	.short	0x0080


	//----- nvinfo : EIATTR_EXTERNS
	.align		4
        /*0030*/ 	.byte	0x04, 0x0f
        /*0032*/ 	.short	(.L_2529 - .L_2528)


	//   ....[0]....
	.align		4
.L_2528:
        /*0034*/ 	.word	index@(__assertfail)


	//----- nvinfo : EIATTR_MERCURY_ISA_VERSION
	.align		4
.L_2529:
        /*0038*/ 	.byte	0x03, 0x5f
        /*003a*/ 	.short	0x0101


	//----- nvinfo : EIATTR_VRC_CTA_INIT_COUNT
	.align		4
        /*003c*/ 	.byte	0x02, 0x4a
	.zero		1
	.zero		1


	//----- nvinfo : EIATTR_SYSCALL_OFFSETS
	.align		4
        /*0040*/ 	.byte	0x04, 0x46
        /*0042*/ 	.short	(.L_2531 - .L_2530)


	//   ....[0]....
.L_2530:
        /*0044*/ 	.word	0x000020d0


	//   ....[1]....
        /*0048*/ 	.word	0x00002ea0


	//   ....[2]....
        /*004c*/ 	.word	0x000050b0


	//   ....[3]....
        /*0050*/ 	.word	0x00005ce0


	//   ....[4]....
        /*0054*/ 	.word	0x00008000


	//   ....[5]....
        /*0058*/ 	.word	0x00008c30


	//   ....[6]....
        /*005c*/ 	.word	0x0000af60


	//   ....[7]....
        /*0060*/ 	.word	0x0000bb60


	//----- nvinfo : EIATTR_EXIT_INSTR_OFFSETS
	.align		4
.L_2531:
        /*0064*/ 	.byte	0x04, 0x1c
        /*0066*/ 	.short	(.L_2533 - .L_2532)


	//   ....[0]....
.L_2532:
        /*0068*/ 	.word	0x00008ee0


	//   ....[1]....
        /*006c*/ 	.word	0x0000b0e0


	//   ....[2]....
        /*0070*/ 	.word	0x0000b120


	//   ....[3]....
        /*0074*/ 	.word	0x0000b1b0


	//   ....[4]....
        /*0078*/ 	.word	0x0000b1e0


	//   ....[5]....
        /*007c*/ 	.word	0x0000b210


	//   ....[6]....
        /*0080*/ 	.word	0x0000b290


	//   ....[7]....
        /*0084*/ 	.word	0x0000b2c0


	//   ....[8]....
        /*0088*/ 	.word	0x0000b350


	//   ....[9]....
        /*008c*/ 	.word	0x0000b390


	//   ....[10]....
        /*0090*/ 	.word	0x0000b3d0


	//   ....[11]....
        /*0094*/ 	.word	0x0000b4a0


	//   ....[12]....
        /*0098*/ 	.word	0x0000b600


	//   ....[13]....
        /*009c*/ 	.word	0x0000b760


	//   ....[14]....
        /*00a0*/ 	.word	0x0000b8b0


	//   ....[15]....
        /*00a4*/ 	.word	0x0000b8e0


	//   ....[16]....
        /*00a8*/ 	.word	0x0000b910


	//   ....[17]....
        /*00ac*/ 	.word	0x0000b9b0


	//   ....[18]....
        /*00b0*/ 	.word	0x0000ba00


	//   ....[19]....
        /*00b4*/ 	.word	0x0000bb70


	//   ....[20]....
        /*00b8*/ 	.word	0x0000bc70


	//   ....[21]....
        /*00bc*/ 	.word	0x0000bda0


	//   ....[22]....
        /*00c0*/ 	.word	0x0000bdd0


	//----- nvinfo : EIATTR_MAX_THREADS
	.align		4
.L_2533:
        /*00c4*/ 	.byte	0x04, 0x05
        /*00c6*/ 	.short	(.L_2535 - .L_2534)
.L_2534:
        /*00c8*/ 	.word	0x00000080
        /*00cc*/ 	.word	0x00000001
        /*00d0*/ 	.word	0x00000001


	//----- nvinfo : EIATTR_CRS_STACK_SIZE
	.align		4
.L_2535:
        /*00d4*/ 	.byte	0x04, 0x1e
        /*00d6*/ 	.short	(.L_2537 - .L_2536)
.L_2536:
        /*00d8*/ 	.word	0x00000000


	//----- nvinfo : EIATTR_CBANK_PARAM_SIZE
	.align		4
.L_2537:
        /*00dc*/ 	.byte	0x03, 0x19
        /*00de*/ 	.short	0x0228


	//----- nvinfo : EIATTR_PARAM_CBANK
	.align		4
        /*00e0*/ 	.byte	0x04, 0x0a
        /*00e2*/ 	.short	(.L_2539 - .L_2538)
	.align		4
.L_2538:
        /*00e4*/ 	.word	index@(.nv.constant0._ZN2at6native18elementwise_kernelILi128ELi4EZNS0_15gpu_kernel_implINS0_13AUnaryFunctorIfffNS0_15binary_internal10MulFunctorIfEEEEEEvRNS_18TensorIteratorBaseERKT_EUliE_EEviT1_)
        /*00e8*/ 	.short	0x0380
        /*00ea*/ 	.short	0x0228


	//----- nvinfo : EIATTR_SW_WAR
	.align		4
.L_2539:
        /*00ec*/ 	.byte	0x04, 0x36
        /*00ee*/ 	.short	(.L_2541 - .L_2540)
.L_2540:
        /*00f0*/ 	.word	0x00000008
.L_2541:


//--------------------- .nv.info._ZN2at6native27unrolled_elementwise_kernelINS0_13AUnaryFunctorIfffNS0_15binary_internal10MulFunctorIfEEEESt5arrayIPcLm2EELi4E23TrivialOffsetCalculatorILi1EjESB_NS0_6memory12LoadWithCastILi1EEENSC_13StoreWithCastILi1EEEEEviT_T0_T2_T3_T4_T5_ --------------------------
	.section	.nv.info._ZN2at6native27unrolled_elementwise_kernelINS0_13AUnaryFunctorIfffNS0_15binary_internal10MulFunctorIfEEEESt5arrayIPcLm2EELi4E23TrivialOffsetCalculatorILi1EjESB_NS0_6memory12LoadWithCastILi1EEENSC_13StoreWithCastILi1EEEEEviT_T0_T2_T3_T4_T5_,"",@"SHT_CUDA_INFO"
	.sectionflags	@""
	.align	4


	//----- nvinfo : EIATTR_CUDA_API_VERSION
	.align		4
        /*0000*/ 	.byte	0x04, 0x37
        /*0002*/ 	.short	(.L_2543 - .L_2542)
.L_2542:
        /*0004*/ 	.word	0x00000082


	//----- nvinfo : EIATTR_KPARAM_INFO
	.align		4
.L_2543:
        /*0008*/ 	.byte	0x04, 0x17
        /*000a*/ 	.short	(.L_2545 - .L_2544)
.L_2544:
        /*000c*/ 	.word	0x00000000
        /*0010*/ 	.short	0x0006
        /*0012*/ 	.short	0x002c
        /*0014*/ 	.byte	0x00, 0xf0, 0x21, 0x00


	//----- nvinfo : EIATTR_KPARAM_INFO
	.align		4
.L_2545:
        /*0018*/ 	.byte	0x04, 0x17
        /*001a*/ 	.short	(.L_2547 - .L_2546)
.L_2546:
        /*001c*/ 	.word	0x00000000
        /*0020*/ 	.short	0x0005
        /*0022*/ 	.short	0x0024
        /*0024*/ 	.byte	0x00, 0xf0, 0x21, 0x00


	//----- nvinfo : EIATTR_KPARAM_INFO
	.align		4
.L_2547:
        /*0028*/ 	.byte	0x04, 0x17
        /*002a*/ 	.short	(.L_2549 - .L_2548)
.L_2548:
        /*002c*/ 	.word	0x00000000
        /*0030*/ 	.short	0x0004
        /*0032*/ 	.short	0x0021
        /*0034*/ 	.byte	0x00, 0xf0, 0x05, 0x00


	//----- nvinfo : EIATTR_KPARAM_INFO
	.align		4
.L_2549:
        /*0038*/ 	.byte	0x04, 0x17
        /*003a*/ 	.short	(.L_2551 - .L_2550)
.L_2550:
        /*003c*/ 	.word	0x00000000
        /*0040*/ 	.short	0x0003
        /*0042*/ 	.short	0x0020
        /*0044*/ 	.byte	0x00, 0xf0, 0x05, 0x00


	//----- nvinfo : EIATTR_KPARAM_INFO
	.align		4
.L_2551:
        /*0048*/ 	.byte	0x04, 0x17
        /*004a*/ 	.short	(.L_2553 - .L_2552)
.L_2552:
        /*004c*/ 	.word	0x00000000
        /*0050*/ 	.short	0x0002
        /*0052*/ 	.short	0x0010
        /*0054*/ 	.byte	0x00, 0xf0, 0x41, 0x00


	//----- nvinfo : EIATTR_KPARAM_INFO
	.align		4
.L_2553:
        /*0058*/ 	.byte	0x04, 0x17
        /*005a*/ 	.short	(.L_2555 - .L_2554)
.L_2554:
        /*005c*/ 	.word	0x00000000
        /*0060*/ 	.short	0x0001
        /*0062*/ 	.short	0x0004
        /*0064*/ 	.byte	0x00, 0xf0, 0x21, 0x00


	//----- nvinfo : EIATTR_KPARAM_INFO
	.align		4
.L_2555:
        /*0068*/ 	.byte	0x04, 0x17
        /*006a*/ 	.short	(.L_2557 - .L_2556)
.L_2556:
        /*006c*/ 	.word	0x00000000
        /*0070*/ 	.short	0x0000
        /*0072*/ 	.short	0x0000
        /*0074*/ 	.byte	0x00, 0xf0, 0x11, 0x00


	//----- nvinfo : EIATTR_SPARSE_MMA_MASK
	.align		4
.L_2557:
        /*0078*/ 	.byte	0x03, 0x50
        /*007a*/ 	.short	0x0000


	//----- nvinfo : EIATTR_MAXREG_COUNT
	.align		4
        /*007c*/ 	.byte	0x03, 0x1b
        /*007e*/ 	.short	0x00ff


	//----- nvinfo : EIATTR_EXTERNS
	.align		4
        /*0080*/ 	.byte	0x04, 0x0f
        /*0082*/ 	.short	(.L_2559 - .L_2558)


	//   ....[0]....
	.align		4
.L_2558:
        /*0084*/ 	.word	index@(__assertfail)


	//----- nvinfo : EIATTR_MERCURY_ISA_VERSION
	.align		4
.L_2559:
        /*0088*/ 	.byte	0x03, 0x5f
        /*008a*/ 	.short	0x0101


	//----- nvinfo : EIATTR_VRC_CTA_INIT_COUNT
	.align		4
        /*008c*/ 	.byte	0x02, 0x4a
	.zero		1
	.zero		1


	//----- nvinfo : EIATTR_SYSCALL_OFFSETS
	.align		4
        /*0090*/ 	.byte	0x04, 0x46
        /*0092*/ 	.short	(.L_2561 - .L_2560)


	//   ....[0]....
.L_2560:
        /*0094*/ 	.word	0x00000de0


	//   ....[1]....
        /*0098*/ 	.word	0x00001ce0


	//   ....[2]....
        /*009c*/ 	.word	0x00002b70


	//   ....[3]....
        /*00a0*/ 	.word	0x000039d0


	//   ....[4]....
        /*00a4*/ 	.word	0x000047e0


	//   ....[5]....
        /*00a8*/ 	.word	0x00005530


	//   ....[6]....
        /*00ac*/ 	.word	0x000063b0


	//   ....[7]....
        /*00b0*/ 	.word	0x00007210


	//----- nvinfo : EIATTR_EXIT_INSTR_OFFSETS
	.align		4
.L_2561:
        /*00b4*/ 	.byte	0x04, 0x1c
        /*00b6*/ 	.short	(.L_2563 - .L_2562)


	//   ....[0]....
.L_2562:
        /*00b8*/ 	.word	0x00006650


	//   ....[1]....
        /*00bc*/ 	.word	0x00006790


	//   ....[2]....
        /*00c0*/ 	.word	0x000067d0


	//   ....[3]....
        /*00c4*/ 	.word	0x00006860


	//   ....[4]....
        /*00c8*/ 	.word	0x00006890


	//   ....[5]....
        /*00cc*/ 	.word	0x000068c0


	//   ....[6]....
        /*00d0*/ 	.word	0x00006940


	//   ....[7]....
        /*00d4*/ 	.word	0x00006970


	//   ....[8]....
        /*00d8*/ 	.word	0x00006a00


	//   ....[9]....
        /*00dc*/ 	.word	0x00006a40


	//   ....[10]....
        /*00e0*/ 	.word	0x00006a80


	//   ....[11]....
        /*00e4*/ 	.word	0x00006b50


	//   ....[12]....
        /*00e8*/ 	.word	0x00006cb0


	//   ....[13]....
        /*00ec*/ 	.word	0x00006e10


	//   ....[14]....
        /*00f0*/ 	.word	0x00006f60


	//   ....[15]....
        /*00f4*/ 	.word	0x00006f90


	//   ....[16]....
        /*00f8*/ 	.word	0x00006fc0


	//   ....[17]....
        /*00fc*/ 	.word	0x00007060


	//   ....[18]....
        /*0100*/ 	.word	0x000070b0


	//   ....[19]....
        /*0104*/ 	.word	0x00007220


	//   ....[20]....
        /*0108*/ 	.word	0x00007320


	//   ....[21]....
        /*010c*/ 	.word	0x00007450


	//   ....[22]....
        /*0110*/ 	.word	0x00007480


	//----- nvinfo : EIATTR_MAX_THREADS
	.align		4
.L_2563:
        /*0114*/ 	.byte	0x04, 0x05
        /*0116*/ 	.short	(.L_2565 - .L_2564)
.L_2564:
        /*0118*/ 	.word	0x00000080
        /*011c*/ 	.word	0x00000001
        /*0120*/ 	.word	0x00000001


	//----- nvinfo : EIATTR_CRS_STACK_SIZE
	.align		4
.L_2565:
        /*0124*/ 	.byte	0x04, 0x1e
        /*0126*/ 	.short	(.L_2567 - .L_2566)
.L_2566:
        /*0128*/ 	.word	0x00000000


	//----- nvinfo : EIATTR_CBANK_PARAM_SIZE
	.align		4
.L_2567:
        /*012c*/ 	.byte	0x03, 0x19
        /*012e*/ 	.short	0x0034


	//----- nvinfo : EIATTR_PARAM_CBANK
	.align		4
        /*0130*/ 	.byte	0x04, 0x0a
        /*0132*/ 	.short	(.L_2569 - .L_2568)
	.align		4
.L_2568:
        /*0134*/ 	.word	index@(.nv.constant0._ZN2at6native27unrolled_elementwise_kernelINS0_13AUnaryFunctorIfffNS0_15binary_internal10MulFunctorIfEEEESt5arrayIPcLm2EELi4E23TrivialOffsetCalculatorILi1EjESB_NS0_6memory12LoadWithCastILi1EEENSC_13StoreWithCastILi1EEEEEviT_T0_T2_T3_T4_T5_)
        /*0138*/ 	.short	0x0380
        /*013a*/ 	.short	0x0034


	//----- nvinfo : EIATTR_SW_WAR
	.align		4
.L_2569:
        /*013c*/ 	.byte	0x04, 0x36
        /*013e*/ 	.short	(.L_2571 - .L_2570)
.L_2570:
        /*0140*/ 	.word	0x00000008
.L_2571:


//--------------------- .nv.info._ZN2at6native18elementwise_kernelILi128ELi2EZNS0_22gpu_kernel_impl_nocastINS0_13AUnaryFunctorIfffNS0_15binary_internal10MulFunctorIfEEEEEEvRNS_18TensorIteratorBaseERKT_EUliE_EEviT1_ --------------------------
	.section	.nv.info._ZN2at6native18elementwise_kernelILi128ELi2EZNS0_22gpu_kernel_impl_nocastINS0_13AUnaryFunctorIfffNS0_15binary_internal10MulFunctorIfEEEEEEvRNS_18TensorIteratorBaseERKT_EUliE_EEviT1_,"",@"SHT_CUDA_INFO"
	.sectionflags	@""
	.align	4


	//----- nvinfo : EIATTR_CUDA_API_VERSION
	.align		4
        /*0000*/ 	.byte	0x04, 0x37
        /*0002*/ 	.short	(.L_2573 - .L_2572)
.L_2572:
        /*0004*/ 	.word	0x00000082


	//----- nvinfo : EIATTR_KPARAM_INFO
	.align		4
.L_2573:
        /*0008*/ 	.byte	0x04, 0x17
        /*000a*/ 	.short	(.L_2575 - .L_2574)
.L_2574:
        /*000c*/ 	.word	0x00000000
        /*0010*/ 	.short	0x0001
        /*0012*/ 	.short	0x0008
        /*0014*/ 	.byte	0x00, 0xf0, 0x61, 0x08


	//----- nvinfo : EIATTR_KPARAM_INFO
	.align		4
.L_2575:
        /*0018*/ 	.byte	0x04, 0x17
        /*001a*/ 	.short	(.L_2577 - .L_2576)
.L_2576:
        /*001c*/ 	.word	0x00000000
        /*0020*/ 	.short	0x0000
        /*0022*/ 	.short	0x0000
        /*0024*/ 	.byte	0x00, 0xf0, 0x11, 0x00


	//----- nvinfo : EIATTR_SPARSE_MMA_MASK
	.align		4
.L_2577:
        /*0028*/ 	.byte	0x03, 0x50
        /*002a*/ 	.short	0x0000


	//----- nvinfo : EIATTR_MAXREG_COUNT
	.align		4
        /*002c*/ 	.byte	0x03, 0x1b
        /*002e*/ 	.short	0x0080


	//----- nvinfo : EIATTR_MERCURY_ISA_VERSION
	.align		4
        /*0030*/ 	.byte	0x03, 0x5f
        /*0032*/ 	.short	0x0101


	//----- nvinfo : EIATTR_VRC_CTA_INIT_COUNT
	.align		4
        /*0034*/ 	.byte	0x02, 0x4a
	.zero		1
	.zero		1


	//----- nvinfo : EIATTR_EXIT_INSTR_OFFSETS
	.align		4
        /*0038*/ 	.byte	0x04, 0x1c
        /*003a*/ 	.short	(.L_2579 - .L_2578)


	//   ....[0]....
.L_2578:
        /*003c*/ 	.word	0x00000160


	//   ....[1]....
        /*0040*/ 	.word	0x000001d0


	//   ....[2]....
        /*0044*/ 	.word	0x000015b0


	//   ....[3]....
        /*0048*/ 	.word	0x000028f0


	//----- nvinfo : EIATTR_MAX_THREADS
	.align		4
.L_2579:
        /*004c*/ 	.byte	0x04, 0x05
        /*004e*/ 	.short	(.L_2581 - .L_2580)
.L_2580:
        /*0050*/ 	.word	0x00000080
        /*0054*/ 	.word	0x00000001
        /*0058*/ 	.word	0x00000001


	//----- nvinfo : EIATTR_CRS_STACK_SIZE
	.align		4
.L_2581:
        /*005c*/ 	.byte	0x04, 0x1e
        /*005e*/ 	.short	(.L_2583 - .L_2582)
.L_2582:
        /*0060*/ 	.word	0x00000000


	//----- nvinfo : EIATTR_CBANK_PARAM_SIZE
	.align		4
.L_2583:
        /*0064*/ 	.byte	0x03, 0x19
        /*0066*/ 	.short	0x0220


	//----- nvinfo : EIATTR_PARAM_CBANK
	.align		4
        /*0068*/ 	.byte	0x04, 0x0a
        /*006a*/ 	.short	(.L_2585 - .L_2584)
	.align		4
.L_2584:
        /*006c*/ 	.word	index@(.nv.constant0._ZN2at6native18elementwise_kernelILi128ELi2EZNS0_22gpu_kernel_impl_nocastINS0_13AUnaryFunctorIfffNS0_15binary_internal10MulFunctorIfEEEEEEvRNS_18TensorIteratorBaseERKT_EUliE_EEviT1_)
        /*0070*/ 	.short	0x0380
        /*0072*/ 	.short	0x0220


	//----- nvinfo : EIATTR_SW_WAR
	.align		4
.L_2585:
        /*0074*/ 	.byte	0x04, 0x36
        /*0076*/ 	.short	(.L_2587 - .L_2586)
.L_2586:
        /*0078*/ 	.word	0x00000008
.L_2587:


//--------------------- .nv.info._ZN2at6native27unrolled_elementwise_kernelINS0_13AUnaryFunctorIfffNS0_15binary_internal10MulFunctorIfEEEESt5arrayIPcLm2EELi4E23TrivialOffsetCalculatorILi1EjESB_NS0_6memory15LoadWithoutCastENSC_16StoreWithoutCastEEEviT_T0_T2_T3_T4_T5_ --------------------------
	.section	.nv.info._ZN2at6native27unrolled_elementwise_kernelINS0_13AUnaryFunctorIfffNS0_15binary_internal10MulFunctorIfEEEESt5arrayIPcLm2EELi4E23TrivialOffsetCalculatorILi1EjESB_NS0_6memory15LoadWithoutCastENSC_16StoreWithoutCastEEEviT_T0_T2_T3_T4_T5_,"",@"SHT_CUDA_INFO"
	.sectionflags	@""
	.align	4


	//----- nvinfo : EIATTR_CUDA_API_VERSION
	.align		4
        /*0000*/ 	.byte	0x04, 0x37
        /*0002*/ 	.short	(.L_2589 - .L_2588)
.L_2588:
        /*0004*/ 	.word	0x00000082


	//----- nvinfo : EIATTR_KPARAM_INFO
	.align		4
.L_2589:
        /*0008*/ 	.byte	0x04, 0x17
        /*000a*/ 	.short	(.L_2591 - .L_2590)
.L_2590:
        /*000c*/ 	.word	0x00000000
        /*0010*/ 	.short	0x0006
        /*0012*/ 	.short	0x0023
        /*0014*/ 	.byte	0x00, 0xf0, 0x05, 0x00


	//----- nvinfo : EIATTR_KPARAM_INFO
	.align		4
.L_2591:
        /*0018*/ 	.byte	0x04, 0x17
        /*001a*/ 	.short	(.L_2593 - .L_2592)
.L_2592:
        /*001c*/ 	.word	0x00000000
        /*0020*/ 	.short	0x0005
        /*0022*/ 	.short	0x0022
        /*0024*/ 	.byte	0x00, 0xf0, 0x05, 0x00


	//----- nvinfo : EIATTR_KPARAM_INFO
	.align		4
.L_2593:
        /*0028*/ 	.byte	0x04, 0x17
        /*002a*/ 	.short	(.L_2595 - .L_2594)
.L_2594:
        /*002c*/ 	.word	0x00000000
        /*0030*/ 	.short	0x0004
        /*0032*/ 	.short	0x0021
        /*0034*/ 	.byte	0x00, 0xf0, 0x05, 0x00


	//----- nvinfo : EIATTR_KPARAM_INFO
	.align		4
.L_2595:
        /*0038*/ 	.byte	0x04, 0x17
        /*003a*/ 	.short	(.L_2597 - .L_2596)
.L_2596:
        /*003c*/ 	.word	0x00000000
        /*0040*/ 	.short	0x0003
        /*0042*/ 	.short	0x0020
        /*0044*/ 	.byte	0x00, 0xf0, 0x05, 0x00


	//----- nvinfo : EIATTR_KPARAM_INFO
	.align		4
.L_2597:
        /*0048*/ 	.byte	0x04, 0x17
        /*004a*/ 	.short	(.L_2599 - .L_2598)
.L_2598:
        /*004c*/ 	.word	0x00000000
        /*0050*/ 	.short	0x0002
        /*0052*/ 	.short	0x0010
        /*0054*/ 	.byte	0x00, 0xf0, 0x41, 0x00


	//----- nvinfo : EIATTR_KPARAM_INFO
	.align		4
.L_2599:
        /*0058*/ 	.byte	0x04, 0x17
        /*005a*/ 	.short	(.L_2601 - .L_2600)
.L_2600:
        /*005c*/ 	.word	0x00000000
        /*0060*/ 	.short	0x0001
        /*0062*/ 	.short	0x0004
        /*0064*/ 	.byte	0x00, 0xf0, 0x21, 0x00


	//----- nvinfo : EIATTR_KPARAM_INFO
	.align		4
.L_2601:
        /*0068*/ 	.byte	0x04, 0x17
        /*006a*/ 	.short	(.L_2603 - .L_2602)
.L_2602:
        /*006c*/ 	.word	0x00000000
        /*0070*/ 	.short	0x0000
        /*0072*/ 	.short	0x0000
        /*0074*/ 	.byte	0x00, 0xf0, 0x11, 0x00


	//----- nvinfo : EIATTR_SPARSE_MMA_MASK
	.align		4
.L_2603:
        /*0078*/ 	.byte	0x03, 0x50
        /*007a*/ 	.short	0x0000


	//----- nvinfo : EIATTR_MAXREG_COUNT
	.align		4
        /*007c*/ 	.byte	0x03, 0x1b
        /*007e*/ 	.short	0x00ff


	//----- nvinfo : EIATTR_MERCURY_ISA_VERSION
	.align		4
        /*0080*/ 	.byte	0x03, 0x5f
        /*0082*/ 	.short	0x0101


	//----- nvinfo : EIATTR_VRC_CTA_INIT_COUNT
	.align		4
        /*0084*/ 	.byte	0x02, 0x4a
	.zero		1
	.zero		1


	//----- nvinfo : EIATTR_EXIT_INSTR_OFFSETS
	.align		4
        /*0088*/ 	.byte	0x04, 0x1c
        /*008a*/ 	.short	(.L_2605 - .L_2604)


	//   ....[0]....
.L_2604:
        /*008c*/ 	.word	0x00000400


	//   ....[1]....
        /*0090*/ 	.word	0x00000450


	//----- nvinfo : EIATTR_MAX_THREADS
	.align		4
.L_2605:
        /*0094*/ 	.byte	0x04, 0x05
        /*0096*/ 	.short	(.L_2607 - .L_2606)
.L_2606:
        /*0098*/ 	.word	0x00000080
        /*009c*/ 	.word	0x00000001
        /*00a0*/ 	.word	0x00000001


	//----- nvinfo : EIATTR_CRS_STACK_SIZE
	.align		4
.L_2607:
        /*00a4*/ 	.byte	0x04, 0x1e
        /*00a6*/ 	.short	(.L_2609 - .L_2608)
.L_2608:
        /*00a8*/ 	.word	0x00000000


	//----- nvinfo : EIATTR_CBANK_PARAM_SIZE
	.align		4
.L_2609:
        /*00ac*/ 	.byte	0x03, 0x19
        /*00ae*/ 	.short	0x0024


	//----- nvinfo : EIATTR_PARAM_CBANK
	.align		4
        /*00b0*/ 	.byte	0x04, 0x0a
        /*00b2*/ 	.short	(.L_2611 - .L_2610)
	.align		4
.L_2610:
        /*00b4*/ 	.word	index@(.nv.constant0._ZN2at6native27unrolled_elementwise_kernelINS0_13AUnaryFunctorIfffNS0_15binary_internal10MulFunctorIfEEEESt5arrayIPcLm2EELi4E23TrivialOffsetCalculatorILi1EjESB_NS0_6memory15LoadWithoutCastENSC_16StoreWithoutCastEEEviT_T0_T2_T3_T4_T5_)
        /*00b8*/ 	.short	0x0380
        /*00ba*/ 	.short	0x0024


	//----- nvinfo : EIATTR_SW_WAR
	.align		4
.L_2611:
        /*00bc*/ 	.byte	0x04, 0x36
        /*00be*/ 	.short	(.L_2613 - .L_2612)
.L_2612:
        /*00c0*/ 	.word	0x00000008
.L_2613:


//--------------------- .nv.info._ZN2at6native29vectorized_elementwise_kernelILi2ENS0_13AUnaryFunctorIfffNS0_15binary_internal10MulFunctorIfEEEESt5arrayIPcLm2EEEEviT0_T1_ --------------------------
	.section	.nv.info._ZN2at6native29vectorized_elementwise_kernelILi2ENS0_13AUnaryFunctorIfffNS0_15binary_internal10MulFunctorIfEEEESt5arrayIPcLm2EEEEviT0_T1_,"",@"SHT_CUDA_INFO"
	.sectionflags	@""
	.align	4


	//----- nvinfo : EIATTR_CUDA_API_VERSION
	.align		4
        /*0000*/ 	.byte	0x04, 0x37
        /*0002*/ 	.short	(.L_2615 - .L_2614)
.L_2614:
        /*0004*/ 	.word	0x00000082


	//----- nvinfo : EIATTR_KPARAM_INFO
	.align		4
.L_2615:
        /*0008*/ 	.byte	0x04, 0x17
        /*000a*/ 	.short	(.L_2617 - .L_2616)
.L_2616:
        /*000c*/ 	.word	0x00000000
        /*0010*/ 	.short	0x0002
        /*0012*/ 	.short	0x0010
        /*0014*/ 	.byte	0x00, 0xf0, 0x41, 0x00


	//----- nvinfo : EIATTR_KPARAM_INFO
	.align		4
.L_2617:
        /*0018*/ 	.byte	0x04, 0x17
        /*001a*/ 	.short	(.L_2619 - .L_2618)
.L_2618:
        /*001c*/ 	.word	0x00000000
        /*0020*/ 	.short	0x0001
        /*0022*/ 	.short	0x0004
        /*0024*/ 	.byte	0x00, 0xf0, 0x21, 0x00


	//----- nvinfo : EIATTR_KPARAM_INFO
	.align		4
.L_2619:
        /*0028*/ 	.byte	0x04, 0x17
        /*002a*/ 	.short	(.L_2621 - .L_2620)
.L_2620:
        /*002c*/ 	.word	0x00000000
        /*0030*/ 	.short	0x0000
        /*0032*/ 	.short	0x0000
        /*0034*/ 	.byte	0x00, 0xf0, 0x11, 0x00


	//----- nvinfo : EIATTR_SPARSE_MMA_MASK
	.align		4
.L_2621:
        /*0038*/ 	.byte	0x03, 0x50
        /*003a*/ 	.short	0x0000


	//----- nvinfo : EIATTR_MAXREG_COUNT
	.align		4
        /*003c*/ 	.byte	0x03, 0x1b
        /*003e*/ 	.short	0x00ff


	//----- nvinfo : EIATTR_MERCURY_ISA_VERSION
	.align		4
        /*0040*/ 	.byte	0x03, 0x5f
        /*0042*/ 	.short	0x0101


	//----- nvinfo : EIATTR_VRC_CTA_INIT_COUNT
	.align		4
        /*0044*/ 	.byte	0x02, 0x4a
	.zero		1
	.zero		1


	//----- nvinfo : EIATTR_EXIT_INSTR_OFFSETS
	.align		4
        /*0048*/ 	.byte	0x04, 0x1c
        /*004a*/ 	.short	(.L_2623 - .L_2622)


	//   ....[0]....
.L_2622:
        /*004c*/ 	.word	0x00000800


	//   ....[1]....
        /*0050*/ 	.word	0x00000850


	//   ....[2]....
        /*0054*/ 	.word	0x000009e0


	//----- nvinfo : EIATTR_MAX_THREADS
	.align		4
.L_2623:
        /*0058*/ 	.byte	0x04, 0x05
        /*005a*/ 	.short	(.L_2625 - .L_2624)
.L_2624:
        /*005c*/ 	.word	0x00000080
        /*0060*/ 	.word	0x00000001
        /*0064*/ 	.word	0x00000001


	//----- nvinfo : EIATTR_CRS_STACK_SIZE
	.align		4
.L_2625:
        /*0068*/ 	.byte	0x04, 0x1e
        /*006a*/ 	.short	(.L_2627 - .L_2626)
.L_2626:
        /*006c*/ 	.word	0x00000000


	//----- nvinfo : EIATTR_CBANK_PARAM_SIZE
	.align		4
.L_2627:
        /*0070*/ 	.byte	0x03, 0x19
        /*0072*/ 	.short	0x0020


	//----- nvinfo : EIATTR_PARAM_CBANK
	.align		4
        /*0074*/ 	.byte	0x04, 0x0a
        /*0076*/ 	.short	(.L_2629 - .L_2628)
	.align		4
.L_2628:
        /*0078*/ 	.word	index@(.nv.constant0._ZN2at6native29vectorized_elementwise_kernelILi2ENS0_13AUnaryFunctorIfffNS0_15binary_internal10MulFunctorIfEEEESt5arrayIPcLm2EEEEviT0_T1_)
        /*007c*/ 	.short	0x0380
        /*007e*/ 	.short	0x0020


	//----- nvinfo : EIATTR_SW_WAR
	.align		4
.L_2629:
        /*0080*/ 	.byte	0x04, 0x36
        /*0082*/ 	.short	(.L_2631 - .L_2630)
.L_2630:
        /*0084*/ 	.word	0x00000008
.L_2631:


//--------------------- .nv.info._ZN2at6native29vectorized_elementwise_kernelILi4ENS0_13AUnaryFunctorIfffNS0_15binary_internal10MulFunctorIfEEEESt5arrayIPcLm2EEEEviT0_T1_ --------------------------
	.section	.nv.info._ZN2at6native29vectorized_elementwise_kernelILi4ENS0_13AUnaryFunctorIfffNS0_15binary_internal10MulFunctorIfEEEESt5arrayIPcLm2EEEEviT0_T1_,"",@"SHT_CUDA_INFO"
	.sectionflags	@""
	.align	4


	//----- nvinfo : EIATTR_CUDA_API_VERSION
	.align		4
        /*0000*/ 	.byte	0x04, 0x37
        /*0002*/ 	.short	(.L_2633 - .L_2632)
.L_2632:
        /*0004*/ 	.word	0x00000082


	//----- nvinfo : EIATTR_KPARAM_INFO
	.align		4
.L_2633:
        /*0008*/ 	.byte	0x04, 0x17
        /*000a*/ 	.short	(.L_2635 - .L_2634)
.L_2634:
        /*000c*/ 	.word	0x00000000
        /*0010*/ 	.short	0x0002
        /*0012*/ 	.short	0x0010
        /*0014*/ 	.byte	0x00, 0xf0, 0x41, 0x00


	//----- nvinfo : EIATTR_KPARAM_INFO
	.align		4
.L_2635:
        /*0018*/ 	.byte	0x04, 0x17
        /*001a*/ 	.short	(.L_2637 - .L_2636)
.L_2636:
        /*001c*/ 	.word	0x00000000
        /*0020*/ 	.short	0x0001
        /*0022*/ 	.short	0x0004
        /*0024*/ 	.byte	0x00, 0xf0, 0x21, 0x00


	//----- nvinfo : EIATTR_KPARAM_INFO
	.align		4
.L_2637:
        /*0028*/ 	.byte	0x04, 0x17
        /*002a*/ 	.short	(.L_2639 - .L_2638)
.L_2638:
        /*002c*/ 	.word	0x00000000
        /*0030*/ 	.short	0x0000
        /*0032*/ 	.short	0x0000
        /*0034*/ 	.byte	0x00, 0xf0, 0x11, 0x00


	//----- nvinfo : EIATTR_SPARSE_MMA_MASK
	.align		4
.L_2639:
        /*0038*/ 	.byte	0x03, 0x50
        /*003a*/ 	.short	0x0000


	//----- nvinfo : EIATTR_MAXREG_COUNT
	.align		4
        /*003c*/ 	.byte	0x03, 0x1b
        /*003e*/ 	.short	0x00ff


	//----- nvinfo : EIATTR_MERCURY_ISA_VERSION
	.align		4
        /*0040*/ 	.byte	0x03, 0x5f
        /*0042*/ 	.short	0x0101


	//----- nvinfo : EIATTR_VRC_CTA_INIT_COUNT
	.align		4
        /*0044*/ 	.byte	0x02, 0x4a
	.zero		1
	.zero		1


	//----- nvinfo : EIATTR_EXIT_INSTR_OFFSETS
	.align		4
        /*0048*/ 	.byte	0x04, 0x1c
        /*004a*/ 	.short	(.L_2641 - .L_2640)


	//   ....[0]....
.L_2640:
        /*004c*/ 	.word	0x00000800


	//   ....[1]....
        /*0050*/ 	.word	0x00000850


	//   ....[2]....
        /*0054*/ 	.word	0x000009a0


	//----- nvinfo : EIATTR_MAX_THREADS
	.align		4
.L_2641:
        /*0058*/ 	.byte	0x04, 0x05
        /*005a*/ 	.short	(.L_2643 - .L_2642)
.L_2642:
        /*005c*/ 	.word	0x00000080
        /*0060*/ 	.word	0x00000001
        /*0064*/ 	.word	0x00000001


	//----- nvinfo : EIATTR_CRS_STACK_SIZE
	.align		4
.L_2643:
        /*0068*/ 	.byte	0x04, 0x1e
        /*006a*/ 	.short	(.L_2645 - .L_2644)
.L_2644:
        /*006c*/ 	.word	0x00000000


	//----- nvinfo : EIATTR_CBANK_PARAM_SIZE
	.align		4
.L_2645:
        /*0070*/ 	.byte	0x03, 0x19
        /*0072*/ 	.short	0x0020


	//----- nvinfo : EIATTR_PARAM_CBANK
	.align		4
        /*0074*/ 	.byte	0x04, 0x0a
        /*0076*/ 	.short	(.L_2647 - .L_2646)
	.align		4
.L_2646:
        /*0078*/ 	.word	index@(.nv.constant0._ZN2at6native29vectorized_elementwise_kernelILi4ENS0_13AUnaryFunctorIfffNS0_15binary_internal10MulFunctorIfEEEESt5arrayIPcLm2EEEEviT0_T1_)
        /*007c*/ 	.short	0x0380
        /*007e*/ 	.short	0x0020


	//----- nvinfo : EIATTR_SW_WAR
	.align		4
.L_2647:
        /*0080*/ 	.byte	0x04, 0x36
        /*0082*/ 	.short	(.L_2649 - .L_2648)
.L_2648:
        /*0084*/ 	.word	0x00000008
.L_2649:


//--------------------- .nv.info._ZN2at6native29vectorized_elementwise_kernelILi8ENS0_13AUnaryFunctorIfffNS0_15binary_internal10MulFunctorIfEEEESt5arrayIPcLm2EEEEviT0_T1_ --------------------------
	.section	.nv.info._ZN2at6native29vectorized_elementwise_kernelILi8ENS0_13AUnaryFunctorIfffNS0_15binary_internal10MulFunctorIfEEEESt5arrayIPcLm2EEEEviT0_T1_,"",@"SHT_CUDA_INFO"
	.sectionflags	@""
	.align	4


	//----- nvinfo : EIATTR_CUDA_API_VERSION
	.align		4
        /*0000*/ 	.byte	0x04, 0x37
        /*0002*/ 	.short	(.L_2651 - .L_2650)
.L_2650:
        /*0004*/ 	.word	0x00000082


	//----- nvinfo : EIATTR_KPARAM_INFO
	.align		4
.L_2651:
        /*0008*/ 	.byte	0x04, 0x17
        /*000a*/ 	.short	(.L_2653 - .L_2652)
.L_2652:
        /*000c*/ 	.word	0x00000000
        /*0010*/ 	.short	0x0002
        /*0012*/ 	.short	0x0010
        /*0014*/ 	.byte	0x00, 0xf0, 0x41, 0x00


	//----- nvinfo : EIATTR_KPARAM_INFO
	.align		4
.L_2653:
        /*0018*/ 	.byte	0x04, 0x17
        /*001a*/ 	.short	(.L_2655 - .L_2654)
.L_2654:
        /*001c*/ 	.word	0x00000000
        /*0020*/ 	.short	0x0001
        /*0022*/ 	.short	0x0004
        /*0024*/ 	.byte	0x00, 0xf0, 0x21, 0x00


	//----- nvinfo : EIATTR_KPARAM_INFO
	.align		4
.L_2655:
        /*0028*/ 	.byte	0x04, 0x17
        /*002a*/ 	.short	(.L_2657 - .L_2656)
.L_2656:
        /*002c*/ 	.word	0x00000000
        /*0030*/ 	.short	0x0000
        /*0032*/ 	.short	0x0000
        /*0034*/ 	.byte	0x00, 0xf0, 0x11, 0x00


	//----- nvinfo : EIATTR_SPARSE_MMA_MASK
	.align		4
.L_2657:
        /*0038*/ 	.byte	0x03, 0x50
        /*003a*/ 	.short	0x0000


	//----- nvinfo : EIATTR_MAXREG_COUNT
	.align		4
        /*003c*/ 	.byte	0x03, 0x1b
        /*003e*/ 	.short	0x00ff


	//----- nvinfo : EIATTR_MERCURY_ISA_VERSION
	.align		4
        /*0040*/ 	.byte	0x03, 0x5f
        /*0042*/ 	.short	0x0101


	//----- nvinfo : EIATTR_VRC_CTA_INIT_COUNT
	.align		4
        /*0044*/ 	.byte	0x02, 0x4a
	.zero		1
	.zero		1


	//----- nvinfo : EIATTR_EXIT_INSTR_OFFSETS
	.align		4
        /*0048*/ 	.byte	0x04, 0x1c
        /*004a*/ 	.short	(.L_2659 - .L_2658)


	//   ....[0]....
.L_2658:
        /*004c*/ 	.word	0x00000800


	//   ....[1]....
        /*0050*/ 	.word	0x00000850


	//   ....[2]....
        /*0054*/ 	.word	0x00000980


	//----- nvinfo : EIATTR_MAX_THREADS
	.align		4
.L_2659:
        /*0058*/ 	.byte	0x04, 0x05
        /*005a*/ 	.short	(.L_2661 - .L_2660)
.L_2660:
        /*005c*/ 	.word	0x00000080
        /*0060*/ 	.word	0x00000001
        /*0064*/ 	.word	0x00000001


	//----- nvinfo : EIATTR_CRS_STACK_SIZE
	.align		4
.L_2661:
        /*0068*/ 	.byte	0x04, 0x1e
        /*006a*/ 	.short	(.L_2663 - .L_2662)
.L_2662:
        /*006c*/ 	.word	0x00000000


	//----- nvinfo : EIATTR_CBANK_PARAM_SIZE
	.align		4
.L_2663:
        /*0070*/ 	.byte	0x03, 0x19
        /*0072*/ 	.short	0x0020


	//----- nvinfo : EIATTR_PARAM_CBANK
	.align		4
        /*0074*/ 	.byte	0x04, 0x0a
        /*0076*/ 	.short	(.L_2665 - .L_2664)
	.align		4
.L_2664:
        /*0078*/ 	.word	index@(.nv.constant0._ZN2at6native29vectorized_elementwise_kernelILi8ENS0_13AUnaryFunctorIfffNS0_15binary_internal10MulFunctorIfEEEESt5arrayIPcLm2EEEEviT0_T1_)
        /*007c*/ 	.short	0x0380
        /*007e*/ 	.short	0x0020


	//----- nvinfo : EIATTR_SW_WAR
	.align		4
.L_2665:
        /*0080*/ 	.byte	0x04, 0x36
        /*0082*/ 	.short	(.L_2667 - .L_2666)
.L_2666:
        /*0084*/ 	.word	0x00000008
.L_2667:


//--------------------- .nv.info._ZN2at6native18elementwise_kernelILi128ELi4EZNS0_15gpu_kernel_implINS0_13BinaryFunctorIfffNS0_15binary_internal10MulFunctorIfEEEEEEvRNS_18TensorIteratorBaseERKT_EUliE_EEviT1_ --------------------------
	.section	.nv.info._ZN2at6native18elementwise_kernelILi128ELi4EZNS0_15gpu_kernel_implINS0_13BinaryFunctorIfffNS0_15binary_internal10MulFunctorIfEEEEEEvRNS_18TensorIteratorBaseERKT_EUliE_EEviT1_,"",@"SHT_CUDA_INFO"
	.sectionflags	@""
	.align	4


	//----- nvinfo : EIATTR_CUDA_API_VERSION
	.align		4
        /*0000*/ 	.byte	0x04, 0x37
        /*0002*/ 	.short	(.L_2669 - .L_2668)
.L_2668:
        /*0004*/ 	.word	0x00000082


	//----- nvinfo : EIATTR_KPARAM_INFO
	.align		4
.L_2669:
        /*0008*/ 	.byte	0x04, 0x17
        /*000a*/ 	.short	(.L_2671 - .L_2670)
.L_2670:
        /*000c*/ 	.word	0x00000000
        /*0010*/ 	.short	0x0001
        /*0012*/ 	.short	0x0008
        /*0014*/ 	.byte	0x00, 0xf0, 0x21, 0x0a


	//----- nvinfo : EIATTR_KPARAM_INFO
	.align		4
.L_2671:
        /*0018*/ 	.byte	0x04, 0x17
        /*001a*/ 	.short	(.L_2673 - .L_2672)
.L_2672:
        /*001c*/ 	.word	0x00000000
        /*0020*/ 	.short	0x0000
        /*0022*/ 	.short	0x0000
        /*0024*/ 	.byte	0x00, 0xf0, 0x11, 0x00


	//----- nvinfo : EIATTR_SPARSE_MMA_MASK
	.align		4
.L_2673:
        /*0028*/ 	.byte	0x03, 0x50
        /*002a*/ 	.short	0x0000


	//----- nvinfo : EIATTR_MAXREG_COUNT
	.align		4
        /*002c*/ 	.byte	0x03, 0x1b
        /*002e*/ 	.short	0x0080


	//----- nvinfo : EIATTR_EXTERNS
	.align		4
        /*0030*/ 	.byte	0x04, 0x0f
        /*0032*/ 	.short	(.L_2675 - .L_2674)


	//   ....[0]....
	.align		4
.L_2674:
        /*0034*/ 	.word	index@(__assertfail)


	//----- nvinfo : EIATTR_MERCURY_ISA_VERSION
	.align		4
.L_2675:
        /*0038*/ 	.byte	0x03, 0x5f
        /*003a*/ 	.short	0x0101


	//----- nvinfo : EIATTR_VRC_CTA_INIT_COUNT
	.align		4
        /*003c*/ 	.byte	0x02, 0x4a
	.zero		1
	.zero		1


	//----- nvinfo : EIATTR_SYSCALL_OFFSETS
	.align		4
        /*0040*/ 	.byte	0x04, 0x46
        /*0042*/ 	.short	(.L_2677 - .L_2676)


	//   ....[0]....
.L_2676:
        /*0044*/ 	.word	0x00002410


	//   ....[1]....
        /*0048*/ 	.word	0x00003200


	//   ....[2]....
        /*004c*/ 	.word	0x00003fc0


	//   ....[3]....
        /*0050*/ 	.word	0x00006500


	//   ....[4]....
        /*0054*/ 	.word	0x000072f0


	//   ....[5]....
        /*0058*/ 	.word	0x00007f10


	//   ....[6]....
        /*005c*/ 	.word	0x0000a560


	//   ....[7]....
        /*0060*/ 	.word	0x0000b350


	//   ....[8]....
        /*0064*/ 	.word	0x0000bf70


	//   ....[9]....
        /*0068*/ 	.word	0x0000e5e0


	//   ....[10]....
        /*006c*/ 	.word	0x0000f3d0


	//   ....[11]....
        /*0070*/ 	.word	0x0000ffc0


	//----- nvinfo : EIATTR_EXIT_INSTR_OFFSETS
	.align		4
.L_2677:
        /*0074*/ 	.byte	0x04, 0x1c
        /*0076*/ 	.short	(.L_2679 - .L_2678)


	//   ....[0]....
.L_2678:
        /*0078*/ 	.word	0x0000c220


	//   ....[1]....
        /*007c*/ 	.word	0x0000f540


	//   ....[2]....
        /*0080*/ 	.word	0x0000f580


	//   ....[3]....
        /*0084*/ 	.word	0x0000f610


	//   ....[4]....
        /*0088*/ 	.word	0x0000f640


	//   ....[5]....
        /*008c*/ 	.word	0x0000f670


	//   ....[6]....
        /*0090*/ 	.word	0x0000f6f0


	//   ....[7]....
        /*0094*/ 	.word	0x0000f720


	//   ....[8]....
        /*0098*/ 	.word	0x0000f7b0


	//   ....[9]....
        /*009c*/ 	.word	0x0000f7f0


	//   ....[10]....
        /*00a0*/ 	.word	0x0000f830


	//   ....[11]....
        /*00a4*/ 	.word	0x0000f900


	//   ....[12]....
        /*00a8*/ 	.word	0x0000fa60


	//   ....[13]....
        /*00ac*/ 	.word	0x0000fbc0


	//   ....[14]....
        /*00b0*/ 	.word	0x0000fd10


	//   ....[15]....
        /*00b4*/ 	.word	0x0000fd40


	//   ....[16]....
        /*00b8*/ 	.word	0x0000fd70


	//   ....[17]....
        /*00bc*/ 	.word	0x0000fe10


	//   ....[18]....
        /*00c0*/ 	.word	0x0000fe60


	//   ....[19]....
        /*00c4*/ 	.word	0x0000ffd0


	//   ....[20]....
        /*00c8*/ 	.word	0x000100d0


	//   ....[21]....
        /*00cc*/ 	.word	0x00010200


	//   ....[22]....
        /*00d0*/ 	.word	0x00010230


	//----- nvinfo : EIATTR_MAX_THREADS
	.align		4
.L_2679:
        /*00d4*/ 	.byte	0x04, 0x05
        /*00d6*/ 	.short	(.L_2681 - .L_2680)
.L_2680:
        /*00d8*/ 	.word	0x00000080
        /*00dc*/ 	.word	0x00000001
        /*00e0*/ 	.word	0x00000001


	//----- nvinfo : EIATTR_CRS_STACK_SIZE
	.align		4
.L_2681:
        /*00e4*/ 	.byte	0x04, 0x1e
        /*00e6*/ 	.short	(.L_2683 - .L_2682)
.L_2682:
        /*00e8*/ 	.word	0x00000000


	//----- nvinfo : EIATTR_CBANK_PARAM_SIZE
	.align		4
.L_2683:
        /*00ec*/ 	.byte	0x03, 0x19
        /*00ee*/ 	.short	0x0290


	//----- nvinfo : EIATTR_PARAM_CBANK
	.align		4
        /*00f0*/ 	.byte	0x04, 0x0a
        /*00f2*/ 	.short	(.L_2685 - .L_2684)
	.align		4
.L_2684:
        /*00f4*/ 	.word	index@(.nv.constant0._ZN2at6native18elementwise_kernelILi128ELi4EZNS0_15gpu_kernel_implINS0_13BinaryFunctorIfffNS0_15binary_internal10MulFunctorIfEEEEEEvRNS_18TensorIteratorBaseERKT_EUliE_EEviT1_)
        /*00f8*/ 	.short	0x0380
        /*00fa*/ 	.short	0x0290


	//----- nvinfo : EIATTR_SW_WAR
	.align		4
.L_2685:
        /*00fc*/ 	.byte	0x04, 0x36
        /*00fe*/ 	.short	(.L_2687 - .L_2686)
.L_2686:
        /*0100*/ 	.word	0x00000008
.L_2687:


//--------------------- .nv.info._ZN2at6native27unrolled_elementwise_kernelINS0_13BinaryFunctorIfffNS0_15binary_internal10MulFunctorIfEEEESt5arrayIPcLm3EELi4E23TrivialOffsetCalculatorILi2EjESA_ILi1EjENS0_6memory12LoadWithCastILi2EEENSD_13StoreWithCastILi1EEEEEviT_T0_T2_T3_T4_T5_ --------------------------
	.section	.nv.info._ZN2at6native27unrolled_elementwise_kernelINS0_13BinaryFunctorIfffNS0_15binary_internal10MulFunctorIfEEEESt5arrayIPcLm3EELi4E23TrivialOffsetCalculatorILi2EjESA_ILi1EjENS0_6memory12LoadWithCastILi2EEENSD_13StoreWithCastILi1EEEEEviT_T0_T2_T3_T4_T5_,"",@"SHT_CUDA_INFO"
	.sectionflags	@""
	.align	4


	//----- nvinfo : EIATTR_CUDA_API_VERSION
	.align		4
        /*0000*/ 	.byte	0x04, 0x37
        /*0002*/ 	.short	(.L_2689 - .L_2688)
.L_2688:
        /*0004*/ 	.word	0x00000082


	//----- nvinfo : EIATTR_KPARAM_INFO
	.align		4
.L_2689:
        /*0008*/ 	.byte	0x04, 0x17
        /*000a*/ 	.short	(.L_2691 - .L_2690)
.L_2690:
        /*000c*/ 	.word	0x00000000
        /*0010*/ 	.short	0x0006
        /*0012*/ 	.short	0x0030
        /*0014*/ 	.byte	0x00, 0xf0, 0x21, 0x00


	//----- nvinfo : EIATTR_KPARAM_INFO
	.align		4
.L_2691:
        /*0018*/ 	.byte	0x04, 0x17
        /*001a*/ 	.short	(.L_2693 - .L_2692)
.L_2692:
        /*001c*/ 	.word	0x00000000
        /*0020*/ 	.short	0x0005
        /*0022*/ 	.short	0x0024
        /*0024*/ 	.byte	0x00, 0xf0, 0x31, 0x00


	//----- nvinfo : EIATTR_KPARAM_INFO
	.align		4
.L_2693:
        /*0028*/ 	.byte	0x04, 0x17
        /*002a*/ 	.short	(.L_2695 - .L_2694)
.L_2694:
        /*002c*/ 	.word	0x00000000
        /*0030*/ 	.short	0x0004
        /*0032*/ 	.short	0x0021
        /*0034*/ 	.byte	0x00, 0xf0, 0x05, 0x00


	//----- nvinfo : EIATTR_KPARAM_INFO
	.align		4
.L_2695:
        /*0038*/ 	.byte	0x04, 0x17
        /*003a*/ 	.short	(.L_2697 - .L_2696)
.L_2696:
        /*003c*/ 	.word	0x00000000
        /*0040*/ 	.short	0x0003
        /*0042*/ 	.short	0x0020
        /*0044*/ 	.byte	0x00, 0xf0, 0x05, 0x00


	//----- nvinfo : EIATTR_KPARAM_INFO
	.align		4
.L_2697:
        /*0048*/ 	.byte	0x04, 0x17
        /*004a*/ 	.short	(.L_2699 - .L_2698)
.L_2698:
        /*004c*/ 	.word	0x00000000
        /*0050*/ 	.short	0x0002
        /*0052*/ 	.short	0x0008
        /*0054*/ 	.byte	0x00, 0xf0, 0x61, 0x00


	//----- nvinfo : EIATTR_KPARAM_INFO
	.align		4
.L_2699:
        /*0058*/ 	.byte	0x04, 0x17
        /*005a*/ 	.short	(.L_2701 - .L_2700)
.L_2700:
        /*005c*/ 	.word	0x00000000
        /*0060*/ 	.short	0x0001
        /*0062*/ 	.short	0x0004
        /*0064*/ 	.byte	0x00, 0xf0, 0x05, 0x00


	//----- nvinfo : EIATTR_KPARAM_INFO
	.align		4
.L_2701:
        /*0068*/ 	.byte	0x04, 0x17
        /*006a*/ 	.short	(.L_2703 - .L_2702)
.L_2702:
        /*006c*/ 	.word	0x00000000
        /*0070*/ 	.short	0x0000
        /*0072*/ 	.short	0x0000
        /*0074*/ 	.byte	0x00, 0xf0, 0x11, 0x00


	//----- nvinfo : EIATTR_SPARSE_MMA_MASK
	.align		4
.L_2703:
        /*0078*/ 	.byte	0x03, 0x50
        /*007a*/ 	.short	0x0000


	//----- nvinfo : EIATTR_MAXREG_COUNT
	.align		4
        /*007c*/ 	.byte	0x03, 0x1b
        /*007e*/ 	.short	0x00ff


	//----- nvinfo : EIATTR_EXTERNS
	.align		4
        /*0080*/ 	.byte	0x04, 0x0f
        /*0082*/ 	.short	(.L_2705 - .L_2704)


	//   ....[0]....
	.align		4
.L_2704:
        /*0084*/ 	.word	index@(__assertfail)


	//----- nvinfo : EIATTR_MERCURY_ISA_VERSION
	.align		4
.L_2705:
        /*0088*/ 	.byte	0x03, 0x5f
        /*008a*/ 	.short	0x0101


	//----- nvinfo : EIATTR_VRC_CTA_INIT_COUNT
	.align		4
        /*008c*/ 	.byte	0x02, 0x4a
	.zero		1
	.zero		1


	//----- nvinfo : EIATTR_SYSCALL_OFFSETS
	.align		4
        /*0090*/ 	.byte	0x04, 0x46
        /*0092*/ 	.short	(.L_2707 - .L_2706)


	//   ....[0]....
.L_2706:
        /*0094*/ 	.word	0x00000df0


	//   ....[1]....
        /*0098*/ 	.word	0x00001c10


	//   ....[2]....
        /*009c*/ 	.word	0x00002b30


	//   ....[3]....
        /*00a0*/ 	.word	0x00003940


	//   ....[4]....
        /*00a4*/ 	.word	0x000047d0


	//   ....[5]....
        /*00a8*/ 	.word	0x000055e0


	//   ....[6]....
        /*00ac*/ 	.word	0x00006480


	//   ....[7]....
        /*00b0*/ 	.word	0x00007270


	//   ....[8]....
        /*00b4*/ 	.word	0x00008070


	//   ....[9]....
        /*00b8*/ 	.word	0x00008dc0


	//   ....[10]....
        /*00bc*/ 	.word	0x00009c40


	//   ....[11]....
        /*00c0*/ 	.word	0x0000aaa0


	//----- nvinfo : EIATTR_EXIT_INSTR_OFFSETS
	.align		4
.L_2707:
        /*00c4*/ 	.byte	0x04, 0x1c
        /*00c6*/ 	.short	(.L_2709 - .L_2708)


	//   ....[0]....
.L_2708:
        /*00c8*/ 	.word	0x00009ee0


	//   ....[1]....
        /*00cc*/ 	.word	0x0000a020


	//   ....[2]....
        /*00d0*/ 	.word	0x0000a060


	//   ....[3]....
        /*00d4*/ 	.word	0x0000a0f0


	//   ....[4]....
        /*00d8*/ 	.word	0x0000a120


	//   ....[5]....
        /*00dc*/ 	.word	0x0000a150


	//   ....[6]....
        /*00e0*/ 	.word	0x0000a1d0


	//   ....[7]....
        /*00e4*/ 	.word	0x0000a200


	//   ....[8]....
        /*00e8*/ 	.word	0x0000a290


	//   ....[9]....
        /*00ec*/ 	.word	0x0000a2d0


	//   ....[10]....
        /*00f0*/ 	.word	0x0000a310


	//   ....[11]....
        /*00f4*/ 	.word	0x0000a3e0


	//   ....[12]....
        /*00f8*/ 	.word	0x0000a540


	//   ....[13]....
        /*00fc*/ 	.word	0x0000a6a0


	//   ....[14]....
        /*0100*/ 	.word	0x0000a7f0


	//   ....[15]....
        /*0104*/ 	.word	0x0000a820


	//   ....[16]....
        /*0108*/ 	.word	0x0000a850


	//   ....[17]....
        /*010c*/ 	.word	0x0000a8f0


	//   ....[18]....
        /*0110*/ 	.word	0x0000a940


	//   ....[19]....
        /*0114*/ 	.word	0x0000aab0


	//   ....[20]....
        /*0118*/ 	.word	0x0000abb0


	//   ....[21]....
        /*011c*/ 	.word	0x0000ace0


	//   ....[22]....
        /*0120*/ 	.word	0x0000ad10


	//----- nvinfo : EIATTR_MAX_THREADS
	.align		4
.L_2709:
        /*0124*/ 	.byte	0x04, 0x05
        /*0126*/ 	.short	(.L_2711 - .L_2710)
.L_2710:
        /*0128*/ 	.word	0x00000080
        /*012c*/ 	.word	0x00000001
        /*0130*/ 	.word	0x00000001


	//----- nvinfo : EIATTR_CRS_STACK_SIZE
	.align		4
.L_2711:
        /*0134*/ 	.byte	0x04, 0x1e
        /*0136*/ 	.short	(.L_2713 - .L_2712)
.L_2712:
        /*0138*/ 	.word	0x00000000


	//----- nvinfo : EIATTR_CBANK_PARAM_SIZE
	.align		4
.L_2713:
        /*013c*/ 	.byte	0x03, 0x19
        /*013e*/ 	.short	0x0038


	//----- nvinfo : EIATTR_PARAM_CBANK
	.align		4
        /*0140*/ 	.byte	0x04, 0x0a
        /*0142*/ 	.short	(.L_2715 - .L_2714)
	.align		4
.L_2714:
        /*0144*/ 	.word	index@(.nv.constant0._ZN2at6native27unrolled_elementwise_kernelINS0_13BinaryFunctorIfffNS0_15binary_internal10MulFunctorIfEEEESt5arrayIPcLm3EELi4E23TrivialOffsetCalculatorILi2EjESA_ILi1EjENS0_6memory12LoadWithCastILi2EEENSD_13StoreWithCastILi1EEEEEviT_T0_T2_T3_T4_T5_)
        /*0148*/ 	.short	0x0380
        /*014a*/ 	.short	0x0038


	//----- nvinfo : EIATTR_SW_WAR
	.align		4
.L_2715:
        /*014c*/ 	.byte	0x04, 0x36
        /*014e*/ 	.short	(.L_2717 - .L_2716)
.L_2716:
        /*0150*/ 	.word	0x00000008
.L_2717:


//--------------------- .nv.info._ZN2at6native18elementwise_kernelILi128ELi2EZNS0_22gpu_kernel_impl_nocastINS0_13BinaryFunctorIfffNS0_15binary_internal10MulFunctorIfEEEEEEvRNS_18TensorIteratorBaseERKT_EUliE_EEviT1_ --------------------------
	.section	.nv.info._ZN2at6native18elementwise_kernelILi128ELi2EZNS0_22gpu_kernel_impl_nocastINS0_13BinaryFunctorIfffNS0_15binary_internal10MulFunctorIfEEEEEEvRNS_18TensorIteratorBaseERKT_EUliE_EEviT1_,"",@"SHT_CUDA_INFO"
	.sectionflags	@""
	.align	4


	//----- nvinfo : EIATTR_CUDA_API_VERSION
	.align		4
        /*0000*/ 	.byte	0x04, 0x37
        /*0002*/ 	.short	(.L_2719 - .L_2718)
.L_2718:
        /*0004*/ 	.word	0x00000082


	//----- nvinfo : EIATTR_KPARAM_INFO
	.align		4
.L_2719:
        /*0008*/ 	.byte	0x04, 0x17
        /*000a*/ 	.short	(.L_2721 - .L_2720)
.L_2720:
        /*000c*/ 	.word	0x00000000
        /*0010*/ 	.short	0x0001
        /*0012*/ 	.short	0x0008
        /*0014*/ 	.byte	0x00, 0xf0, 0x21, 0x0a


	//----- nvinfo : EIATTR_KPARAM_INFO
	.align		4
.L_2721:
        /*0018*/ 	.byte	0x04, 0x17
        /*001a*/ 	.short	(.L_2723 - .L_2722)
.L_2722:
        /*001c*/ 	.word	0x00000000
        /*0020*/ 	.short	0x0000
        /*0022*/ 	.short	0x0000
        /*0024*/ 	.byte	0x00, 0xf0, 0x11, 0x00


	//----- nvinfo : EIATTR_SPARSE_MMA_MASK
	.align		4
.L_2723:
        /*0028*/ 	.byte	0x03, 0x50
        /*002a*/ 	.short	0x0000


	//----- nvinfo : EIATTR_MAXREG_COUNT
	.align		4
        /*002c*/ 	.byte	0x03, 0x1b
        /*002e*/ 	.short	0x0080


	//----- nvinfo : EIATTR_MERCURY_ISA_VERSION
	.align		4
        /*0030*/ 	.byte	0x03, 0x5f
        /*0032*/ 	.short	0x0101


	//----- nvinfo : EIATTR_VRC_CTA_INIT_COUNT
	.align		4
        /*0034*/ 	.byte	0x02, 0x4a
	.zero		1
	.zero		1


	//----- nvinfo : EIATTR_EXIT_INSTR_OFFSETS
	.align		4
        /*0038*/ 	.byte	0x04, 0x1c
        /*003a*/ 	.short	(.L_2725 - .L_2724)


	//   ....[0]....
.L_2724:
        /*003c*/ 	.word	0x00000170


	//   ....[1]....
        /*0040*/ 	.word	0x000001f0


	//   ....[2]....
        /*0044*/ 	.word	0x00001920


	//   ....[3]....
        /*0048*/ 	.word	0x00002fb0


	//----- nvinfo : EIATTR_MAX_THREADS
	.align		4
.L_2725:
        /*004c*/ 	.byte	0x04, 0x05
        /*004e*/ 	.short	(.L_2727 - .L_2726)
.L_2726:
        /*0050*/ 	.word	0x00000080
        /*0054*/ 	.word	0x00000001
        /*0058*/ 	.word	0x00000001


	//----- nvinfo : EIATTR_CRS_STACK_SIZE
	.align		4
.L_2727:
        /*005c*/ 	.byte	0x04, 0x1e
        /*005e*/ 	.short	(.L_2729 - .L_2728)
.L_2728:
        /*0060*/ 	.word	0x00000000


	//----- nvinfo : EIATTR_CBANK_PARAM_SIZE
	.align		4
.L_2729:
        /*0064*/ 	.byte	0x03, 0x19
        /*0066*/ 	.short	0x0290


	//----- nvinfo : EIATTR_PARAM_CBANK
	.align		4
        /*0068*/ 	.byte	0x04, 0x0a
        /*006a*/ 	.short	(.L_2731 - .L_2730)
	.align		4
.L_2730:
        /*006c*/ 	.word	index@(.nv.constant0._ZN2at6native18elementwise_kernelILi128ELi2EZNS0_22gpu_kernel_impl_nocastINS0_13BinaryFunctorIfffNS0_15binary_internal10MulFunctorIfEEEEEEvRNS_18TensorIteratorBaseERKT_EUliE_EEviT1_)
        /*0070*/ 	.short	0x0380
        /*0072*/ 	.short	0x0290


	//----- nvinfo : EIATTR_SW_WAR
	.align		4
.L_2731:
        /*0074*/ 	.byte	0x04, 0x36
        /*0076*/ 	.short	(.L_2733 - .L_2732)
.L_2732:
        /*0078*/ 	.word	0x00000008
.L_2733:


//--------------------- .nv.info._ZN2at6native27unrolled_elementwise_kernelINS0_13BinaryFunctorIfffNS0_15binary_internal10MulFunctorIfEEEESt5arrayIPcLm3EELi4E23TrivialOffsetCalculatorILi2EjESA_ILi1EjENS0_6memory15LoadWithoutCastENSD_16StoreWithoutCastEEEviT_T0_T2_T3_T4_T5_ --------------------------
	.section	.nv.info._ZN2at6native27unrolled_elementwise_kernelINS0_13BinaryFunctorIfffNS0_15binary_internal10MulFunctorIfEEEESt5arrayIPcLm3EELi4E23TrivialOffsetCalculatorILi2EjESA_ILi1EjENS0_6memory15LoadWithoutCastENSD_16StoreWithoutCastEEEviT_T0_T2_T3_T4_T5_,"",@"SHT_CUDA_INFO"
	.sectionflags	@""
	.align	4


	//----- nvinfo : EIATTR_CUDA_API_VERSION
	.align		4
        /*0000*/ 	.byte	0x04, 0x37
        /*0002*/ 	.short	(.L_2735 - .L_2734)
.L_2734:
        /*0004*/ 	.word	0x00000082


	//----- nvinfo : EIATTR_KPARAM_INFO
	.align		4
.L_2735:
        /*0008*/ 	.byte	0x04, 0x17
        /*000a*/ 	.short	(.L_2737 - .L_2736)
.L_2736:
        /*000c*/ 	.word	0x00000000
        /*0010*/ 	.short	0x0006
        /*0012*/ 	.short	0x0023
        /*0014*/ 	.byte	0x00, 0xf0, 0x05, 0x00


	//----- nvinfo : EIATTR_KPARAM_INFO
	.align		4
.L_2737:
        /*0018*/ 	.byte	0x04, 0x17
        /*001a*/ 	.short	(.L_2739 - .L_2738)
.L_2738:
        /*001c*/ 	.word	0x00000000
        /*0020*/ 	.short	0x0005
        /*0022*/ 	.short	0x0022
        /*0024*/ 	.byte	0x00, 0xf0, 0x05, 0x00


	//----- nvinfo : EIATTR_KPARAM_INFO
	.align		4
.L_2739:
        /*0028*/ 	.byte	0x04, 0x17
        /*002a*/ 	.short	(.L_2741 - .L_2740)
.L_2740:
        /*002c*/ 	.word	0x00000000
        /*0030*/ 	.short	0x0004
        /*0032*/ 	.short	0x0021
        /*0034*/ 	.byte	0x00, 0xf0, 0x05, 0x00


	//----- nvinfo : EIATTR_KPARAM_INFO
	.align		4
.L_2741:
        /*0038*/ 	.byte	0x04, 0x17
        /*003a*/ 	.short	(.L_2743 - .L_2742)
.L_2742:
        /*003c*/ 	.word	0x00000000
        /*0040*/ 	.short	0x0003
        /*0042*/ 	.short	0x0020
        /*0044*/ 	.byte	0x00, 0xf0, 0x05, 0x00


	//----- nvinfo : EIATTR_KPARAM_INFO
	.align		4
.L_2743:
        /*0048*/ 	.byte	0x04, 0x17
        /*004a*/ 	.short	(.L_2745 - .L_2744)
.L_2744:
        /*004c*/ 	.word	0x00000000
        /*0050*/ 	.short	0x0002
        /*0052*/ 	.short	0x0008
        /*0054*/ 	.byte	0x00, 0xf0, 0x61, 0x00


	//----- nvinfo : EIATTR_KPARAM_INFO
	.align		4
.L_2745:
        /*0058*/ 	.byte	0x04, 0x17
        /*005a*/ 	.short	(.L_2747 - .L_2746)
.L_2746:
        /*005c*/ 	.word	0x00000000
        /*0060*/ 	.short	0x0001
        /*0062*/ 	.short	0x0004
        /*0064*/ 	.byte	0x00, 0xf0, 0x05, 0x00


	//----- nvinfo : EIATTR_KPARAM_INFO
	.align		4
.L_2747:
        /*0068*/ 	.byte	0x04, 0x17
        /*006a*/ 	.short	(.L_2749 - .L_2748)
.L_2748:
        /*006c*/ 	.word	0x00000000
        /*0070*/ 	.short	0x0000
        /*0072*/ 	.short	0x0000
        /*0074*/ 	.byte	0x00, 0xf0, 0x11, 0x00


	//----- nvinfo : EIATTR_SPARSE_MMA_MASK
	.align		4
.L_2749:
        /*0078*/ 	.byte	0x03, 0x50
        /*007a*/ 	.short	0x0000


	//----- nvinfo : EIATTR_MAXREG_COUNT
	.align		4
        /*007c*/ 	.byte	0x03, 0x1b
        /*007e*/ 	.short	0x00ff


	//----- nvinfo : EIATTR_MERCURY_ISA_VERSION
	.align		4
        /*0080*/ 	.byte	0x03, 0x5f
        /*0082*/ 	.short	0x0101


	//----- nvinfo : EIATTR_VRC_CTA_INIT_COUNT
	.align		4
        /*0084*/ 	.byte	0x02, 0x4a
	.zero		1
	.zero		1


	//----- nvinfo : EIATTR_EXIT_INSTR_OFFSETS
	.align		4
        /*0088*/ 	.byte	0x04, 0x1c
        /*008a*/ 	.short	(.L_2751 - .L_2750)


	//   ....[0]....
.L_2750:
        /*008c*/ 	.word	0x000004f0


	//   ....[1]....
        /*0090*/ 	.word	0x00000540


	//----- nvinfo : EIATTR_MAX_THREADS
	.align		4
.L_2751:
        /*0094*/ 	.byte	0x04, 0x05
        /*0096*/ 	.short	(.L_2753 - .L_2752)
.L_2752:
        /*0098*/ 	.word	0x00000080
        /*009c*/ 	.word	0x00000001
        /*00a0*/ 	.word	0x00000001


	//----- nvinfo : EIATTR_CRS_STACK_SIZE
	.align		4
.L_2753:
        /*00a4*/ 	.byte	0x04, 0x1e
        /*00a6*/ 	.short	(.L_2755 - .L_2754)
.L_2754:
        /*00a8*/ 	.word	0x00000000


	//----- nvinfo : EIATTR_CBANK_PARAM_SIZE
	.align		4
.L_2755:
        /*00ac*/ 	.byte	0x03, 0x19
        /*00ae*/ 	.short	0x0024


	//----- nvinfo : EIATTR_PARAM_CBANK
	.align		4
        /*00b0*/ 	.byte	0x04, 0x0a
        /*00b2*/ 	.short	(.L_2757 - .L_2756)
	.align		4
.L_2756:
        /*00b4*/ 	.word	index@(.nv.constant0._ZN2at6native27unrolled_elementwise_kernelINS0_13BinaryFunctorIfffNS0_15binary_internal10MulFunctorIfEEEESt5arrayIPcLm3EELi4E23TrivialOffsetCalculatorILi2EjESA_ILi1EjENS0_6memory15LoadWithoutCastENSD_16StoreWithoutCastEEEviT_T0_T2_T3_T4_T5_)
        /*00b8*/ 	.short	0x0380
        /*00ba*/ 	.short	0x0024


	//----- nvinfo : EIATTR_SW_WAR
	.align		4
.L_2757:
        /*00bc*/ 	.byte	0x04, 0x36
        /*00be*/ 	.short	(.L_2759 - .L_2758)
.L_2758:
        /*00c0*/ 	.word	0x00000008
.L_2759:


//--------------------- .nv.info._ZN2at6native29vectorized_elementwise_kernelILi2ENS0_13BinaryFunctorIfffNS0_15binary_internal10MulFunctorIfEEEESt5arrayIPcLm3EEEEviT0_T1_ --------------------------
	.section	.nv.info._ZN2at6native29vectorized_elementwise_kernelILi2ENS0_13BinaryFunctorIfffNS0_15binary_internal10MulFunctorIfEEEESt5arrayIPcLm3EEEEviT0_T1_,"",@"SHT_CUDA_INFO"
	.sectionflags	@""
	.align	4


	//----- nvinfo : EIATTR_CUDA_API_VERSION
	.align		4
        /*0000*/ 	.byte	0x04, 0x37
        /*0002*/ 	.short	(.L_2761 - .L_2760)
.L_2760:
        /*0004*/ 	.word	0x00000082


	//----- nvinfo : EIATTR_KPARAM_INFO
	.align		4
.L_2761:
        /*0008*/ 	.byte	0x04, 0x17
        /*000a*/ 	.short	(.L_2763 - .L_2762)
.L_2762:
        /*000c*/ 	.word	0x00000000
        /*0010*/ 	.short	0x0002
        /*0012*/ 	.short	0x0008
        /*0014*/ 	.byte	0x00, 0xf0, 0x61, 0x00


	//----- nvinfo : EIATTR_KPARAM_INFO
	.align		4
.L_2763:
        /*0018*/ 	.byte	0x04, 0x17
        /*001a*/ 	.short	(.L_2765 - .L_2764)
.L_2764:
        /*001c*/ 	.word	0x00000000
        /*0020*/ 	.short	0x0001
        /*0022*/ 	.short	0x0004
        /*0024*/ 	.byte	0x00, 0xf0, 0x05, 0x00


	//----- nvinfo : EIATTR_KPARAM_INFO
	.align		4
.L_2765:
        /*0028*/ 	.byte	0x04, 0x17
        /*002a*/ 	.short	(.L_2767 - .L_2766)
.L_2766:
        /*002c*/ 	.word	0x00000000
        /*0030*/ 	.short	0x0000
        /*0032*/ 	.short	0x0000
        /*0034*/ 	.byte	0x00, 0xf0, 0x11, 0x00


	//----- nvinfo : EIATTR_SPARSE_MMA_MASK
	.align		4
.L_2767:
        /*0038*/ 	.byte	0x03, 0x50
        /*003a*/ 	.short	0x0000


	//----- nvinfo : EIATTR_MAXREG_COUNT
	.align		4
        /*003c*/ 	.byte	0x03, 0x1b
        /*003e*/ 	.short	0x00ff


	//----- nvinfo : EIATTR_MERCURY_ISA_VERSION
	.align		4
        /*0040*/ 	.byte	0x03, 0x5f
        /*0042*/ 	.short	0x0101


	//----- nvinfo : EIATTR_VRC_CTA_INIT_COUNT
	.align		4
        /*0044*/ 	.byte	0x02, 0x4a
	.zero		1
	.zero		1


	//----- nvinfo : EIATTR_EXIT_INSTR_OFFSETS
	.align		4
        /*0048*/ 	.byte	0x04, 0x1c
        /*004a*/ 	.short	(.L_2769 - .L_2768)


	//   ....[0]....
.L_2768:
        /*004c*/ 	.word	0x000009c0


	//   ....[1]....
        /*0050*/ 	.word	0x00000a10


	//   ....[2]....
        /*0054*/ 	.word	0x00000c00


	//----- nvinfo : EIATTR_MAX_THREADS
	.align		4
.L_2769:
        /*0058*/ 	.byte	0x04, 0x05
        /*005a*/ 	.short	(.L_2771 - .L_2770)
.L_2770:
        /*005c*/ 	.word	0x00000080
        /*0060*/ 	.word	0x00000001
        /*0064*/ 	.word	0x00000001


	//----- nvinfo : EIATTR_CRS_STACK_SIZE
	.align		4
.L_2771:
        /*0068*/ 	.byte	0x04, 0x1e
        /*006a*/ 	.short	(.L_2773 - .L_2772)
.L_2772:
        /*006c*/ 	.word	0x00000000


	//----- nvinfo : EIATTR_CBANK_PARAM_SIZE
	.align		4
.L_2773:
        /*0070*/ 	.byte	0x03, 0x19
        /*0072*/ 	.short	0x0020


	//----- nvinfo : EIATTR_PARAM_CBANK
	.align		4
        /*0074*/ 	.byte	0x04, 0x0a
        /*0076*/ 	.short	(.L_2775 - .L_2774)
	.align		4
.L_2774:
        /*0078*/ 	.word	index@(.nv.constant0._ZN2at6native29vectorized_elementwise_kernelILi2ENS0_13BinaryFunctorIfffNS0_15binary_internal10MulFunctorIfEEEESt5arrayIPcLm3EEEEviT0_T1_)
        /*007c*/ 	.short	0x0380
        /*007e*/ 	.short	0x0020


	//----- nvinfo : EIATTR_SW_WAR
	.align		4
.L_2775:
        /*0080*/ 	.byte	0x04, 0x36
        /*0082*/ 	.short	(.L_2777 - .L_2776)
.L_2776:
        /*0084*/ 	.word	0x00000008
.L_2777:


//--------------------- .nv.info._ZN2at6native29vectorized_elementwise_kernelILi4ENS0_13BinaryFunctorIfffNS0_15binary_internal10MulFunctorIfEEEESt5arrayIPcLm3EEEEviT0_T1_ --------------------------
	.section	.nv.info._ZN2at6native29vectorized_elementwise_kernelILi4ENS0_13BinaryFunctorIfffNS0_15binary_internal10MulFunctorIfEEEESt5arrayIPcLm3EEEEviT0_T1_,"",@"SHT_CUDA_INFO"
	.sectionflags	@""
	.align	4


	//----- nvinfo : EIATTR_CUDA_API_VERSION
	.align		4
        /*0000*/ 	.byte	0x04, 0x37
        /*0002*/ 	.short	(.L_2779 - .L_2778)
.L_2778:
        /*0004*/ 	.word	0x00000082


	//----- nvinfo : EIATTR_KPARAM_INFO
	.align		4
.L_2779:
        /*0008*/ 	.byte	0x04, 0x17
        /*000a*/ 	.short	(.L_2781 - .L_2780)
.L_2780:
        /*000c*/ 	.word	0x00000000
        /*0010*/ 	.short	0x0002
        /*0012*/ 	.short	0x0008
        /*0014*/ 	.byte	0x00, 0xf0, 0x61, 0x00


	//----- nvinfo : EIATTR_KPARAM_INFO
	.align		4
.L_2781:
        /*0018*/ 	.byte	0x04, 0x17
        /*001a*/ 	.short	(.L_2783 - .L_2782)
.L_2782:
        /*001c*/ 	.word	0x00000000
        /*0020*/ 	.short	0x0001
        /*0022*/ 	.short	0x0004
        /*0024*/ 	.byte	0x00, 0xf0, 0x05, 0x00


	//----- nvinfo : EIATTR_KPARAM_INFO
	.align		4
.L_2783:
        /*0028*/ 	.byte	0x04, 0x17
        /*002a*/ 	.short	(.L_2785 - .L_2784)
.L_2784:
        /*002c*/ 	.word	0x00000000
        /*0030*/ 	.short	0x0000
        /*0032*/ 	.short	0x0000
        /*0034*/ 	.byte	0x00, 0xf0, 0x11, 0x00


	//----- nvinfo : EIATTR_SPARSE_MMA_MASK
	.align		4
.L_2785:
        /*0038*/ 	.byte	0x03, 0x50
        /*003a*/ 	.short	0x0000


	//----- nvinfo : EIATTR_MAXREG_COUNT
	.align		4
        /*003c*/ 	.byte	0x03, 0x1b
        /*003e*/ 	.short	0x00ff


	//----- nvinfo : EIATTR_MERCURY_ISA_VERSION
	.align		4
        /*0040*/ 	.byte	0x03, 0x5f
        /*0042*/ 	.short	0x0101


	//----- nvinfo : EIATTR_VRC_CTA_INIT_COUNT
	.align		4
        /*0044*/ 	.byte	0x02, 0x4a
	.zero		1
	.zero		1


	//----- nvinfo : EIATTR_EXIT_INSTR_OFFSETS
	.align		4
        /*0048*/ 	.byte	0x04, 0x1c
        /*004a*/ 	.short	(.L_2787 - .L_2786)


	//   ....[0]....
.L_2786:
        /*004c*/ 	.word	0x000009c0


	//   ....[1]....
        /*0050*/ 	.word	0x00000a10


	//   ....[2]....
        /*0054*/ 	.word	0x00000ba0


	//----- nvinfo : EIATTR_MAX_THREADS
	.align		4
.L_2787:
        /*0058*/ 	.byte	0x04, 0x05
        /*005a*/ 	.short	(.L_2789 - .L_2788)
.L_2788:
        /*005c*/ 	.word	0x00000080
        /*0060*/ 	.word	0x00000001
        /*0064*/ 	.word	0x00000001


	//----- nvinfo : EIATTR_CRS_STACK_SIZE
	.align		4
.L_2789:
        /*0068*/ 	.byte	0x04, 0x1e
        /*006a*/ 	.short	(.L_2791 - .L_2790)
.L_2790:
        /*006c*/ 	.word	0x00000000


	//----- nvinfo : EIATTR_CBANK_PARAM_SIZE
	.align		4
.L_2791:
        /*0070*/ 	.byte	0x03, 0x19
        /*0072*/ 	.short	0x0020


	//----- nvinfo : EIATTR_PARAM_CBANK
	.align		4
        /*0074*/ 	.byte	0x04, 0x0a
        /*0076*/ 	.short	(.L_2793 - .L_2792)
	.align		4
.L_2792:
        /*0078*/ 	.word	index@(.nv.constant0._ZN2at6native29vectorized_elementwise_kernelILi4ENS0_13BinaryFunctorIfffNS0_15binary_internal10MulFunctorIfEEEESt5arrayIPcLm3EEEEviT0_T1_)
        /*007c*/ 	.short	0x0380
        /*007e*/ 	.short	0x0020


	//----- nvinfo : EIATTR_SW_WAR
	.align		4
.L_2793:
        /*0080*/ 	.byte	0x04, 0x36
        /*0082*/ 	.short	(.L_2795 - .L_2794)
.L_2794:
        /*0084*/ 	.word	0x00000008
.L_2795:


//--------------------- .nv.info._ZN2at6native29vectorized_elementwise_kernelILi8ENS0_13BinaryFunctorIfffNS0_15binary_internal10MulFunctorIfEEEESt5arrayIPcLm3EEEEviT0_T1_ --------------------------
	.section	.nv.info._ZN2at6native29vectorized_elementwise_kernelILi8ENS0_13BinaryFunctorIfffNS0_15binary_internal10MulFunctorIfEEEESt5arrayIPcLm3EEEEviT0_T1_,"",@"SHT_CUDA_INFO"
	.sectionflags	@""
	.align	4


	//----- nvinfo : EIATTR_CUDA_API_VERSION
	.align		4
        /*0000*/ 	.byte	0x04, 0x37
        /*0002*/ 	.short	(.L_2797 - .L_2796)
.L_2796:
        /*0004*/ 	.word	0x00000082


	//----- nvinfo : EIATTR_KPARAM_INFO
	.align		4
.L_2797:
        /*0008*/ 	.byte	0x04, 0x17
        /*000a*/ 	.short	(.L_2799 - .L_2798)
.L_2798:
        /*000c*/ 	.word	0x00000000
        /*0010*/ 	.short	0x0002
        /*0012*/ 	.short	0x0008
        /*0014*/ 	.byte	0x00, 0xf0, 0x61, 0x00


	//----- nvinfo : EIATTR_KPARAM_INFO
	.align		4
.L_2799:
        /*0018*/ 	.byte	0x04, 0x17
        /*001a*/ 	.short	(.L_2801 - .L_2800)
.L_2800:
        /*001c*/ 	.word	0x00000000
        /*0020*/ 	.short	0x0001
        /*0022*/ 	.short	0x0004
        /*0024*/ 	.byte	0x00, 0xf0, 0x05, 0x00


	//----- nvinfo : EIATTR_KPARAM_INFO
	.align		4
.L_2801:
        /*0028*/ 	.byte	0x04, 0x17
        /*002a*/ 	.short	(.L_2803 - .L_2802)
.L_2802:
        /*002c*/ 	.word	0x00000000
        /*0030*/ 	.short	0x0000
        /*0032*/ 	.short	0x0000
        /*0034*/ 	.byte	0x00, 0xf0, 0x11, 0x00


	//----- nvinfo : EIATTR_SPARSE_MMA_MASK
	.align		4
.L_2803:
        /*0038*/ 	.byte	0x03, 0x50
        /*003a*/ 	.short	0x0000


	//----- nvinfo : EIATTR_MAXREG_COUNT
	.align		4
        /*003c*/ 	.byte	0x03, 0x1b
        /*003e*/ 	.short	0x00ff


	//----- nvinfo : EIATTR_MERCURY_ISA_VERSION
	.align		4
        /*0040*/ 	.byte	0x03, 0x5f
        /*0042*/ 	.short	0x0101


	//----- nvinfo : EIATTR_VRC_CTA_INIT_COUNT
	.align		4
        /*0044*/ 	.byte	0x02, 0x4a
	.zero		1
	.zero		1


	//----- nvinfo : EIATTR_EXIT_INSTR_OFFSETS
	.align		4
        /*0048*/ 	.byte	0x04, 0x1c
        /*004a*/ 	.short	(.L_2805 - .L_2804)


	//   ....[0]....
.L_2804:
        /*004c*/ 	.word	0x000009c0


	//   ....[1]....
        /*0050*/ 	.word	0x00000a10


	//   ....[2]....
        /*0054*/ 	.word	0x00000b70


	//----- nvinfo : EIATTR_MAX_THREADS
	.align		4
.L_2805:
        /*0058*/ 	.byte	0x04, 0x05
        /*005a*/ 	.short	(.L_2807 - .L_2806)
.L_2806:
        /*005c*/ 	.word	0x00000080
        /*0060*/ 	.word	0x00000001
        /*0064*/ 	.word	0x00000001


	//----- nvinfo : EIATTR_CRS_STACK_SIZE
	.align		4
.L_2807:
        /*0068*/ 	.byte	0x04, 0x1e
        /*006a*/ 	.short	(.L_2809 - .L_2808)
.L_2808:
        /*006c*/ 	.word	0x00000000


	//----- nvinfo : EIATTR_CBANK_PARAM_SIZE
	.align		4
.L_2809:
        /*0070*/ 	.byte	0x03, 0x19
        /*0072*/ 	.short	0x0020


	//----- nvinfo : EIATTR_PARAM_CBANK
	.align		4
        /*0074*/ 	.byte	0x04, 0x0a
        /*0076*/ 	.short	(.L_2811 - .L_2810)
	.align		4
.L_2810:
        /*0078*/ 	.word	index@(.nv.constant0._ZN2at6native29vectorized_elementwise_kernelILi8ENS0_13BinaryFunctorIfffNS0_15binary_internal10MulFunctorIfEEEESt5arrayIPcLm3EEEEviT0_T1_)
        /*007c*/ 	.short	0x0380
        /*007e*/ 	.short	0x0020


	//----- nvinfo : EIATTR_SW_WAR
	.align		4
.L_2811:
        /*0080*/ 	.byte	0x04, 0x36
        /*0082*/ 	.short	(.L_2813 - .L_2812)
.L_2812:
        /*0084*/ 	.word	0x00000008
.L_2813:


//--------------------- .nv.info._ZN2at6native18elementwise_kernelILi128ELi4EZNS0_15gpu_kernel_implINS0_13AUnaryFunctorIdddNS0_15binary_internal10MulFunctorIdEEEEEEvRNS_18TensorIteratorBaseERKT_EUliE_EEviT1_ --------------------------
	.section	.nv.info._ZN2at6native18elementwise_kernelILi128ELi4EZNS0_15gpu_kernel_implINS0_13AUnaryFunctorIdddNS0_15binary_internal10MulFunctorIdEEEEEEvRNS_18TensorIteratorBaseERKT_EUliE_EEviT1_,"",@"SHT_CUDA_INFO"
	.sectionflags	@""
	.align	4


	//----- nvinfo : EIATTR_CUDA_API_VERSION
	.align		4
        /*0000*/ 	.byte	0x04, 0x37
        /*0002*/ 	.short	(.L_2815 - .L_2814)
.L_2814:
        /*0004*/ 	.word	0x00000082


	//----- nvinfo : EIATTR_KPARAM_INFO
	.align		4
.L_2815:
        /*0008*/ 	.byte	0x04, 0x17
        /*000a*/ 	.short	(.L_2817 - .L_2816)
.L_2816:
        /*000c*/ 	.word	0x00000000
        /*0010*/ 	.short	0x0001
        /*0012*/ 	.short	0x0008
        /*0014*/ 	.byte	0x00, 0xf0, 0xa1, 0x08


	//----- nvinfo : EIATTR_KPARAM_INFO
	.align		4
.L_2817:
        /*0018*/ 	.byte	0x04, 0x17
        /*001a*/ 	.short	(.L_2819 - .L_2818)
.L_2818:
        /*001c*/ 	.word	0x00000000
        /*0020*/ 	.short	0x0000
        /*0022*/ 	.short	0x0000
        /*0024*/ 	.byte	0x00, 0xf0, 0x11, 0x00


	//----- nvinfo : EIATTR_SPARSE_MMA_MASK
	.align		4
.L_2819:
        /*0028*/ 	.byte	0x03, 0x50
        /*002a*/ 	.short	0x0000


	//----- nvinfo : EIATTR_MAXREG_COUNT
	.align		4
        /*002c*/ 	.byte	0x03, 0x1b
        /*002e*/ 	.short	0x0080


	//----- nvinfo : EIATTR_EXTERNS
	.align		4
        /*0030*/ 	.byte	0x04, 0x0f
        /*0032*/ 	.short	(.L_2821 - .L_2820)


	//   ....[0]....
	.align		4
.L_2820:
        /*0034*/ 	.word	index@(__assertfail)


	//----- nvinfo : EIATTR_MERCURY_ISA_VERSION
	.align		4
.L_2821:
        /*0038*/ 	.byte	0x03, 0x5f
        /*003a*/ 	.short	0x0101


	//----- nvinfo : EIATTR_VRC_CTA_INIT_COUNT
	.align		4
        /*003c*/ 	.byte	0x02, 0x4a
	.zero		1
	.zero		1


	//----- nvinfo : EIATTR_SYSCALL_OFFSETS
	.align		4
        /*0040*/ 	.byte	0x04, 0x46
        /*0042*/ 	.short	(.L_2823 - .L_2822)


	//   ....[0]....
.L_2822:
        /*0044*/ 	.word	0x00002180


	//   ....[1]....
        /*0048*/ 	.word	0x00003220


	//   ....[2]....
        /*004c*/ 	.word	0x00005570


	//   ....[3]....
        /*0050*/ 	.word	0x00006390


	//   ....[4]....
        /*0054*/ 	.word	0x00008890


	//   ....[5]....
        /*0058*/ 	.word	0x000096b0


	//   ....[6]....
        /*005c*/ 	.word	0x0000bbc0


	//   ....[7]....
        /*0060*/ 	.word	0x0000c9b0


	//----- nvinfo : EIATTR_EXIT_INSTR_OFFSETS
	.align		4
.L_2823:
        /*0064*/ 	.byte	0x04, 0x1c
        /*0066*/ 	.short	(.L_2825 - .L_2824)


	//   ....[0]....
.L_2824:
        /*0068*/ 	.word	0x00009a50


	//   ....[1]....
        /*006c*/ 	.word	0x0000bd40


	//   ....[2]....
        /*0070*/ 	.word	0x0000bd80


	//   ....[3]....
        /*0074*/ 	.word	0x0000be10


	//   ....[4]....
        /*0078*/ 	.word	0x0000be40


	//   ....[5]....
        /*007c*/ 	.word	0x0000be70


	//   ....[6]....
        /*0080*/ 	.word	0x0000bf40


	//   ....[7]....
        /*0084*/ 	.word	0x0000bfc0


	//   ....[8]....
        /*0088*/ 	.word	0x0000c0a0


	//   ....[9]....
        /*008c*/ 	.word	0x0000c130


	//   ....[10]....
        /*0090*/ 	.word	0x0000c150


	//   ....[11]....
        /*0094*/ 	.word	0x0000c220


	//   ....[12]....
        /*0098*/ 	.word	0x0000c3d0


	//   ....[13]....
        /*009c*/ 	.word	0x0000c580


	//   ....[14]....
        /*00a0*/ 	.word	0x0000c720


	//   ....[15]....
        /*00a4*/ 	.word	0x0000c750


	//   ....[16]....
        /*00a8*/ 	.word	0x0000c780


	//   ....[17]....
        /*00ac*/ 	.word	0x0000c820


	//   ....[18]....
        /*00b0*/ 	.word	0x0000c850


	//   ....[19]....
        /*00b4*/ 	.word	0x0000c9c0


	//   ....[20]....
        /*00b8*/ 	.word	0x0000cb10


	//   ....[21]....
        /*00bc*/ 	.word	0x0000cc90


	//   ....[22]....
        /*00c0*/ 	.word	0x0000cd10


	//----- nvinfo : EIATTR_MAX_THREADS
	.align		4
.L_2825:
        /*00c4*/ 	.byte	0x04, 0x05
        /*00c6*/ 	.short	(.L_2827 - .L_2826)
.L_2826:
        /*00c8*/ 	.word	0x00000080
        /*00cc*/ 	.word	0x00000001
        /*00d0*/ 	.word	0x00000001


	//----- nvinfo : EIATTR_CRS_STACK_SIZE
	.align		4
.L_2827:
        /*00d4*/ 	.byte	0x04, 0x1e
        /*00d6*/ 	.short	(.L_2829 - .L_2828)
.L_2828:
        /*00d8*/ 	.word	0x00000000


	//----- nvinfo : EIATTR_CBANK_PARAM_SIZE
	.align		4
.L_2829:
        /*00dc*/ 	.byte	0x03, 0x19
        /*00de*/ 	.short	0x0230


	//----- nvinfo : EIATTR_PARAM_CBANK
	.align		4
        /*00e0*/ 	.byte	0x04, 0x0a
        /*00e2*/ 	.short	(.L_2831 - .L_2830)
	.align		4
.L_2830:
        /*00e4*/ 	.word	index@(.nv.constant0._ZN2at6native18elementwise_kernelILi128ELi4EZNS0_15gpu_kernel_implINS0_13AUnaryFunctorIdddNS0_15binary_internal10MulFunctorIdEEEEEEvRNS_18TensorIteratorBaseERKT_EUliE_EEviT1_)
        /*00e8*/ 	.short	0x0380
        /*00ea*/ 	.short	0x0230


	//----- nvinfo : EIATTR_SW_WAR
	.align		4
.L_2831:
        /*00ec*/ 	.byte	0x04, 0x36
        /*00ee*/ 	.short	(.L_2833 - .L_2832)
.L_2832:
        /*00f0*/ 	.word	0x00000008
.L_2833:


//--------------------- .nv.info._ZN2at6native27unrolled_elementwise_kernelINS0_13AUnaryFunctorIdddNS0_15binary_internal10MulFunctorIdEEEESt5arrayIPcLm2EELi4E23TrivialOffsetCalculatorILi1EjESB_NS0_6memory12LoadWithCastILi1EEENSC_13StoreWithCastILi1EEEEEviT_T0_T2_T3_T4_T5_ --------------------------
	.section	.nv.info._ZN2at6native27unrolled_elementwise_kernelINS0_13AUnaryFunctorIdddNS0_15binary_internal10MulFunctorIdEEEESt5arrayIPcLm2EELi4E23TrivialOffsetCalculatorILi1EjESB_NS0_6memory12LoadWithCastILi1EEENSC_13StoreWithCastILi1EEEEEviT_T0_T2_T3_T4_T5_,"",@"SHT_CUDA_INFO"
	.sectionflags	@""
	.align	4


	//----- nvinfo : EIATTR_CUDA_API_VERSION
	.align		4
        /*0000*/ 	.byte	0x04, 0x37
        /*0002*/ 	.short	(.L_2835 - .L_2834)
.L_2834:
        /*0004*/ 	.word	0x00000082


	//----- nvinfo : EIATTR_KPARAM_INFO
	.align		4
.L_2835:
        /*0008*/ 	.byte	0x04, 0x17
        /*000a*/ 	.short	(.L_2837 - .L_2836)
.L_2836:
        /*000c*/ 	.word	0x00000000
        /*0010*/ 	.short	0x0006
        /*0012*/ 	.short	0x0034
        /*0014*/ 	.byte	0x00, 0xf0, 0x21, 0x00


	//----- nvinfo : EIATTR_KPARAM_INFO
	.align		4
.L_2837:
        /*0018*/ 	.byte	0x04, 0x17
        /*001a*/ 	.short	(.L_2839 - .L_2838)
.L_2838:
        /*001c*/ 	.word	0x00000000
        /*0020*/ 	.short	0x0005
        /*0022*/ 	.short	0x002c
        /*0024*/ 	.byte	0x00, 0xf0, 0x21, 0x00


	//----- nvinfo : EIATTR_KPARAM_INFO
	.align		4
.L_2839:
        /*0028*/ 	.byte	0x04, 0x17
        /*002a*/ 	.short	(.L_2841 - .L_2840)
.L_2840:
        /*002c*/ 	.word	0x00000000
        /*0030*/ 	.short	0x0004
        /*0032*/ 	.short	0x0029
        /*0034*/ 	.byte	0x00, 0xf0, 0x05, 0x00


	//----- nvinfo : EIATTR_KPARAM_INFO
	.align		4
.L_2841:
        /*0038*/ 	.byte	0x04, 0x17
        /*003a*/ 	.short	(.L_2843 - .L_2842)
.L_2842:
        /*003c*/ 	.word	0x00000000
        /*0040*/ 	.short	0x0003
        /*0042*/ 	.short	0x0028
        /*0044*/ 	.byte	0x00, 0xf0, 0x05, 0x00


	//----- nvinfo : EIATTR_KPARAM_INFO
	.align		4
.L_2843:
        /*0048*/ 	.byte	0x04, 0x17
        /*004a*/ 	.short	(.L_2845 - .L_2844)
.L_2844:
        /*004c*/ 	.word	0x00000000
        /*0050*/ 	.short	0x0002
        /*0052*/ 	.short	0x0018
        /*0054*/ 	.byte	0x00, 0xf0, 0x41, 0x00


	//----- nvinfo : EIATTR_KPARAM_INFO
	.align		4
.L_2845:
        /*0058*/ 	.byte	0x04, 0x17
        /*005a*/ 	.short	(.L_2847 - .L_2846)
.L_2846:
        /*005c*/ 	.word	0x00000000
        /*0060*/ 	.short	0x0001
        /*0062*/ 	.short	0x0008
        /*0064*/ 	.byte	0x00, 0xf0, 0x41, 0x00


	//----- nvinfo : EIATTR_KPARAM_INFO
	.align		4
.L_2847:
        /*0068*/ 	.byte	0x04, 0x17
        /*006a*/ 	.short	(.L_2849 - .L_2848)
.L_2848:
        /*006c*/ 	.word	0x00000000
        /*0070*/ 	.short	0x0000
        /*0072*/ 	.short	0x0000
        /*0074*/ 	.byte	0x00, 0xf0, 0x11, 0x00


	//----- nvinfo : EIATTR_SPARSE_MMA_MASK
	.align		4
.L_2849:
        /*0078*/ 	.byte	0x03, 0x50
        /*007a*/ 	.short	0x0000


	//----- nvinfo : EIATTR_MAXREG_COUNT
	.align		4
        /*007c*/ 	.byte	0x03, 0x1b
        /*007e*/ 	.short	0x00ff


	//----- nvinfo : EIATTR_EXTERNS
	.align		4
        /*0080*/ 	.byte	0x04, 0x0f
        /*0082*/ 	.short	(.L_2851 - .L_2850)


	//   ....[0]....
	.align		4
.L_2850:
        /*0084*/ 	.word	index@(__assertfail)


	//----- nvinfo : EIATTR_MERCURY_ISA_VERSION
	.align		4
.L_2851:
        /*0088*/ 	.byte	0x03, 0x5f
        /*008a*/ 	.short	0x0101


	//----- nvinfo : EIATTR_VRC_CTA_INIT_COUNT
	.align		4
        /*008c*/ 	.byte	0x02, 0x4a
	.zero		1
	.zero		1


	//----- nvinfo : EIATTR_SYSCALL_OFFSETS
	.align		4
        /*0090*/ 	.byte	0x04, 0x46
        /*0092*/ 	.short	(.L_2853 - .L_2852)


	//   ....[0]....
.L_2852:
        /*0094*/ 	.word	0x00000e80


	//   ....[1]....
        /*0098*/ 	.word	0x00001ec0


	//   ....[2]....
        /*009c*/ 	.word	0x00002e40


	//   ....[3]....
        /*00a0*/ 	.word	0x00003d80


	//   ....[4]....
        /*00a4*/ 	.word	0x00004e00


	//   ....[5]....
        /*00a8*/ 	.word	0x00005d90


	//   ....[6]....
        /*00ac*/ 	.word	0x00006ef0


	//   ....[7]....
        /*00b0*/ 	.word	0x00008030


	//----- nvinfo : EIATTR_EXIT_INSTR_OFFSETS
	.align		4
.L_2853:
        /*00b4*/ 	.byte	0x04, 0x1c
        /*00b6*/ 	.short	(.L_2855 - .L_2854)


	//   ....[0]....
.L_2854:
        /*00b8*/ 	.word	0x00007280


	//   ....[1]....
        /*00bc*/ 	.word	0x000073c0


	//   ....[2]....
        /*00c0*/ 	.word	0x00007400


	//   ....[3]....
        /*00c4*/ 	.word	0x00007490


	//   ....[4]....
        /*00c8*/ 	.word	0x000074c0


	//   ....[5]....
        /*00cc*/ 	.word	0x000074f0


	//   ....[6]....
        /*00d0*/ 	.word	0x000075c0


	//   ....[7]....
        /*00d4*/ 	.word	0x00007640


	//   ....[8]....
        /*00d8*/ 	.word	0x00007720


	//   ....[9]....
        /*00dc*/ 	.word	0x000077b0


	//   ....[10]....
        /*00e0*/ 	.word	0x000077d0


	//   ....[11]....
        /*00e4*/ 	.word	0x000078a0


	//   ....[12]....
        /*00e8*/ 	.word	0x00007a50


	//   ....[13]....
        /*00ec*/ 	.word	0x00007c00


	//   ....[14]....
        /*00f0*/ 	.word	0x00007da0


	//   ....[15]....
        /*00f4*/ 	.word	0x00007dd0


	//   ....[16]....
        /*00f8*/ 	.word	0x00007e00


	//   ....[17]....
        /*00fc*/ 	.word	0x00007ea0


	//   ....[18]....
        /*0100*/ 	.word	0x00007ed0


	//   ....[19]....
        /*0104*/ 	.word	0x00008040


	//   ....[20]....
        /*0108*/ 	.word	0x00008190


	//   ....[21]....
        /*010c*/ 	.word	0x00008310


	//   ....[22]....
        /*0110*/ 	.word	0x00008390


	//----- nvinfo : EIATTR_MAX_THREADS
	.align		4
.L_2855:
        /*0114*/ 	.byte	0x04, 0x05
        /*0116*/ 	.short	(.L_2857 - .L_2856)
.L_2856:
        /*0118*/ 	.word	0x00000080
        /*011c*/ 	.word	0x00000001
        /*0120*/ 	.word	0x00000001


	//----- nvinfo : EIATTR_CRS_STACK_SIZE
	.align		4
.L_2857:
        /*0124*/ 	.byte	0x04, 0x1e
        /*0126*/ 	.short	(.L_2859 - .L_2858)
.L_2858:
        /*0128*/ 	.word	0x00000000


	//----- nvinfo : EIATTR_CBANK_PARAM_SIZE
	.align		4
.L_2859:
        /*012c*/ 	.byte	0x03, 0x19
        /*012e*/ 	.short	0x003c


	//----- nvinfo : EIATTR_PARAM_CBANK
	.align		4
        /*0130*/ 	.byte	0x04, 0x0a
        /*0132*/ 	.short	(.L_2861 - .L_2860)
	.align		4
.L_2860:
        /*0134*/ 	.word	index@(.nv.constant0._ZN2at6native27unrolled_elementwise_kernelINS0_13AUnaryFunctorIdddNS0_15binary_internal10MulFunctorIdEEEESt5arrayIPcLm2EELi4E23TrivialOffsetCalculatorILi1EjESB_NS0_6memory12LoadWithCastILi1EEENSC_13StoreWithCastILi1EEEEEviT_T0_T2_T3_T4_T5_)
        /*0138*/ 	.short	0x0380
        /*013a*/ 	.short	0x003c


	//----- nvinfo : EIATTR_SW_WAR
	.align		4
.L_2861:
        /*013c*/ 	.byte	0x04, 0x36
        /*013e*/ 	.short	(.L_2863 - .L_2862)
.L_2862:
        /*0140*/ 	.word	0x00000008
.L_2863:


//--------------------- .nv.info._ZN2at6native18elementwise_kernelILi128ELi2EZNS0_22gpu_kernel_impl_nocastINS0_13AUnaryFunctorIdddNS0_15binary_internal10MulFunctorIdEEEEEEvRNS_18TensorIteratorBaseERKT_EUliE_EEviT1_ --------------------------
	.section	.nv.info._ZN2at6native18elementwise_kernelILi128ELi2EZNS0_22gpu_kernel_impl_nocastINS0_13AUnaryFunctorIdddNS0_15binary_internal10MulFunctorIdEEEEEEvRNS_18TensorIteratorBaseERKT_EUliE_EEviT1_,"",@"SHT_CUDA_INFO"
	.sectionflags	@""
	.align	4


	//----- nvinfo : EIATTR_CUDA_API_VERSION
	.align		4
        /*0000*/ 	.byte	0x04, 0x37
        /*0002*/ 	.short	(.L_2865 - .L_2864)
.L_2864:
        /*0004*/ 	.word	0x00000082


	//----- nvinfo : EIATTR_KPARAM_INFO
	.align		4
.L_2865:
        /*0008*/ 	.byte	0x04, 0x17
        /*000a*/ 	.short	(.L_2867 - .L_2866)
.L_2866:
        /*000c*/ 	.word	0x00000000
        /*0010*/ 	.short	0x0001
        /*0012*/ 	.short	0x0008
        /*0014*/ 	.byte	0x00, 0xf0, 0x81, 0x08


	//----- nvinfo : EIATTR_KPARAM_INFO
	.align		4
.L_2867:
        /*0018*/ 	.byte	0x04, 0x17
        /*001a*/ 	.short	(.L_2869 - .L_2868)
.L_2868:
        /*001c*/ 	.word	0x00000000
        /*0020*/ 	.short	0x0000
        /*0022*/ 	.short	0x0000
        /*0024*/ 	.byte	0x00, 0xf0, 0x11, 0x00


	//----- nvinfo : EIATTR_SPARSE_MMA_MASK
	.align		4
.L_2869:
        /*0028*/ 	.byte	0x03, 0x50
        /*002a*/ 	.short	0x0000


	//----- nvinfo : EIATTR_MAXREG_COUNT
	.align		4
        /*002c*/ 	.byte	0x03, 0x1b
        /*002e*/ 	.short	0x0080


	//----- nvinfo : EIATTR_MERCURY_ISA_VERSION
	.align		4
        /*0030*/ 	.byte	0x03, 0x5f
        /*0032*/ 	.short	0x0101


	//----- nvinfo : EIATTR_VRC_CTA_INIT_COUNT
	.align		4
        /*0034*/ 	.byte	0x02, 0x4a
	.zero		1
	.zero		1


	//----- nvinfo : EIATTR_EXIT_INSTR_OFFSETS
	.align		4
        /*0038*/ 	.byte	0x04, 0x1c
        /*003a*/ 	.short	(.L_2871 - .L_2870)


	//   ....[0]....
.L_2870:
        /*003c*/ 	.word	0x00000160


	//   ....[1]....
        /*0040*/ 	.word	0x000001d0


	//   ....[2]....
        /*0044*/ 	.word	0x000015b0


	//   ....[3]....
        /*0048*/ 	.word	0x000028f0


	//----- nvinfo : EIATTR_MAX_THREADS
	.align		4
.L_2871:
        /*004c*/ 	.byte	0x04, 0x05
        /*004e*/ 	.short	(.L_2873 - .L_2872)
.L_2872:
        /*0050*/ 	.word	0x00000080
        /*0054*/ 	.word	0x00000001
        /*0058*/ 	.word	0x00000001


	//----- nvinfo : EIATTR_CRS_STACK_SIZE
	.align		4
.L_2873:
        /*005c*/ 	.byte	0x04, 0x1e
        /*005e*/ 	.short	(.L_2875 - .L_2874)
.L_2874:
        /*0060*/ 	.word	0x00000000


	//----- nvinfo : EIATTR_CBANK_PARAM_SIZE
	.align		4
.L_2875:
        /*0064*/ 	.byte	0x03, 0x19
        /*0066*/ 	.short	0x0228


	//----- nvinfo : EIATTR_PARAM_CBANK
	.align		4
        /*0068*/ 	.byte	0x04, 0x0a
        /*006a*/ 	.short	(.L_2877 - .L_2876)
	.align		4
.L_2876:
        /*006c*/ 	.word	index@(.nv.constant0._ZN2at6native18elementwise_kernelILi128ELi2EZNS0_22gpu_kernel_impl_nocastINS0_13AUnaryFunctorIdddNS0_15binary_internal10MulFunctorIdEEEEEEvRNS_18TensorIteratorBaseERKT_EUliE_EEviT1_)
        /*0070*/ 	.short	0x0380
        /*0072*/ 	.short	0x0228


	//----- nvinfo : EIATTR_SW_WAR
	.align		4
.L_2877:
        /*0074*/ 	.byte	0x04, 0x36
        /*0076*/ 	.short	(.L_2879 - .L_2878)
.L_2878:
        /*0078*/ 	.word	0x00000008
.L_2879:


//--------------------- .nv.info._ZN2at6native27unrolled_elementwise_kernelINS0_13AUnaryFunctorIdddNS0_15binary_internal10MulFunctorIdEEEESt5arrayIPcLm2EELi4E23TrivialOffsetCalculatorILi1EjESB_NS0_6memory15LoadWithoutCastENSC_16StoreWithoutCastEEEviT_T0_T2_T3_T4_T5_ --------------------------
	.section	.nv.info._ZN2at6native27unrolled_elementwise_kernelINS0_13AUnaryFunctorIdddNS0_15binary_internal10MulFunctorIdEEEESt5arrayIPcLm2EELi4E23TrivialOffsetCalculatorILi1EjESB_NS0_6memory15LoadWithoutCastENSC_16StoreWithoutCastEEEviT_T0_T2_T3_T4_T5_,"",@"SHT_CUDA_INFO"
	.sectionflags	@""
	.align	4


	//----- nvinfo : EIATTR_CUDA_API_VERSION
	.align		4
        /*0000*/ 	.byte	0x04, 0x37
        /*0002*/ 	.short	(.L_2881 - .L_2880)
.L_2880:
        /*0004*/ 	.word	0x00000082


	//----- nvinfo : EIATTR_KPARAM_INFO
	.align		4
.L_2881:
        /*0008*/ 	.byte	0x04, 0x17
        /*000a*/ 	.short	(.L_2883 - .L_2882)
.L_2882:
        /*000c*/ 	.word	0x00000000
        /*0010*/ 	.short	0x0006
        /*0012*/ 	.short	0x002b
        /*0014*/ 	.byte	0x00, 0xf0, 0x05, 0x00


	//----- nvinfo : EIATTR_KPARAM_INFO
	.align		4
.L_2883:
        /*0018*/ 	.byte	0x04, 0x17
        /*001a*/ 	.short	(.L_2885 - .L_2884)
.L_2884:
        /*001c*/ 	.word	0x00000000
        /*0020*/ 	.short	0x0005
        /*0022*/ 	.short	0x002a
        /*0024*/ 	.byte	0x00, 0xf0, 0x05, 0x00


	//----- nvinfo : EIATTR_KPARAM_INFO
	.align		4
.L_2885:
        /*0028*/ 	.byte	0x04, 0x17
        /*002a*/ 	.short	(.L_2887 - .L_2886)
.L_2886:
        /*002c*/ 	.word	0x00000000
        /*0030*/ 	.short	0x0004
        /*0032*/ 	.short	0x0029
        /*0034*/ 	.byte	0x00, 0xf0, 0x05, 0x00


	//----- nvinfo : EIATTR_KPARAM_INFO
	.align		4
.L_2887:
        /*0038*/ 	.byte	0x04, 0x17
        /*003a*/ 	.short	(.L_2889 - .L_2888)
.L_2888:
        /*003c*/ 	.word	0x00000000
        /*0040*/ 	.short	0x0003
        /*0042*/ 	.short	0x0028
        /*0044*/ 	.byte	0x00, 0xf0, 0x05, 0x00


	//----- nvinfo : EIATTR_KPARAM_INFO
	.align		4
.L_2889:
        /*0048*/ 	.byte	0x04, 0x17
        /*004a*/ 	.short	(.L_2891 - .L_2890)
.L_2890:
        /*004c*/ 	.word	0x00000000
        /*0050*/ 	.short	0x0002
        /*0052*/ 	.short	0x0018
        /*0054*/ 	.byte	0x00, 0xf0, 0x41, 0x00


	//----- nvinfo : EIATTR_KPARAM_INFO
	.align		4
.L_2891:
        /*0058*/ 	.byte	0x04, 0x17
        /*005a*/ 	.short	(.L_2893 - .L_2892)
.L_2892:
        /*005c*/ 	.word	0x00000000
        /*0060*/ 	.short	0x0001
        /*0062*/ 	.short	0x0008
        /*0064*/ 	.byte	0x00, 0xf0, 0x41, 0x00


	//----- nvinfo : EIATTR_KPARAM_INFO
	.align		4
.L_2893:
        /*0068*/ 	.byte	0x04, 0x17
        /*006a*/ 	.short	(.L_2895 - .L_2894)
.L_2894:
        /*006c*/ 	.word	0x00000000
        /*0070*/ 	.short	0x0000
        /*0072*/ 	.short	0x0000
        /*0074*/ 	.byte	0x00, 0xf0, 0x11, 0x00


	//----- nvinfo : EIATTR_SPARSE_MMA_MASK
	.align		4
.L_2895:
        /*0078*/ 	.byte	0x03, 0x50
        /*007a*/ 	.short	0x0000


	//----- nvinfo : EIATTR_MAXREG_COUNT
	.align		4
        /*007c*/ 	.byte	0x03, 0x1b
        /*007e*/ 	.short	0x00ff


	//----- nvinfo : EIATTR_MERCURY_ISA_VERSION
	.align		4
        /*0080*/ 	.byte	0x03, 0x5f
        /*0082*/ 	.short	0x0101


	//----- nvinfo : EIATTR_VRC_CTA_INIT_COUNT
	.align		4
        /*0084*/ 	.byte	0x02, 0x4a
	.zero		1
	.zero		1


	//----- nvinfo : EIATTR_EXIT_INSTR_OFFSETS
	.align		4
        /*0088*/ 	.byte	0x04, 0x1c
        /*008a*/ 	.short	(.L_2897 - .L_2896)


	//   ....[0]....
.L_2896:
        /*008c*/ 	.word	0x00000420


	//   ....[1]....
        /*0090*/ 	.word	0x00000470


	//----- nvinfo : EIATTR_MAX_THREADS
	.align		4
.L_2897:
        /*0094*/ 	.byte	0x04, 0x05
        /*0096*/ 	.short	(.L_2899 - .L_2898)
.L_2898:
        /*0098*/ 	.word	0x00000080
        /*009c*/ 	.word	0x00000001
        /*00a0*/ 	.word	0x00000001


	//----- nvinfo : EIATTR_CRS_STACK_SIZE
	.align		4
.L_2899:
        /*00a4*/ 	.byte	0x04, 0x1e
        /*00a6*/ 	.short	(.L_2901 - .L_2900)
.L_2900:
        /*00a8*/ 	.word	0x00000000


	//----- nvinfo : EIATTR_CBANK_PARAM_SIZE
	.align		4
.L_2901:
        /*00ac*/ 	.byte	0x03, 0x19
        /*00ae*/ 	.short	0x002c


	//----- nvinfo : EIATTR_PARAM_CBANK
	.align		4
        /*00b0*/ 	.byte	0x04, 0x0a
        /*00b2*/ 	.short	(.L_2903 - .L_2902)
	.align		4
.L_2902:
        /*00b4*/ 	.word	index@(.nv.constant0._ZN2at6native27unrolled_elementwise_kernelINS0_13AUnaryFunctorIdddNS0_15binary_internal10MulFunctorIdEEEESt5arrayIPcLm2EELi4E23TrivialOffsetCalculatorILi1EjESB_NS0_6memory15LoadWithoutCastENSC_16StoreWithoutCastEEEviT_T0_T2_T3_T4_T5_)
        /*00b8*/ 	.short	0x0380
        /*00ba*/ 	.short	0x002c


	//----- nvinfo : EIATTR_SW_WAR
	.align		4
.L_2903:
        /*00bc*/ 	.byte	0x04, 0x36
        /*00be*/ 	.short	(.L_2905 - .L_2904)
.L_2904:
        /*00c0*/ 	.word	0x00000008
.L_2905:


//--------------------- .nv.info._ZN2at6native29vectorized_elementwise_kernelILi2ENS0_13AUnaryFunctorIdddNS0_15binary_internal10MulFunctorIdEEEESt5arrayIPcLm2EEEEviT0_T1_ --------------------------
	.section	.nv.info._ZN2at6native29vectorized_elementwise_kernelILi2ENS0_13AUnaryFunctorIdddNS0_15binary_internal10MulFunctorIdEEEESt5arrayIPcLm2EEEEviT0_T1_,"",@"SHT_CUDA_INFO"
	.sectionflags	@""
	.align	4


	//----- nvinfo : EIATTR_CUDA_API_VERSION
	.align		4
        /*0000*/ 	.byte	0x04, 0x37
        /*0002*/ 	.short	(.L_2907 - .L_2906)
.L_2906:
        /*0004*/ 	.word	0x00000082


	//----- nvinfo : EIATTR_KPARAM_INFO
	.align		4
.L_2907:
        /*0008*/ 	.byte	0x04, 0x17
        /*000a*/ 	.short	(.L_2909 - .L_2908)
.L_2908:
        /*000c*/ 	.word	0x00000000
        /*0010*/ 	.short	0x0002
        /*0012*/ 	.short	0x0018
        /*0014*/ 	.byte	0x00, 0xf0, 0x41, 0x00


	//----- nvinfo : EIATTR_KPARAM_INFO
	.align		4
.L_2909:
        /*0018*/ 	.byte	0x04, 0x17
        /*001a*/ 	.short	(.L_2911 - .L_2910)
.L_2910:
        /*001c*/ 	.word	0x00000000
        /*0020*/ 	.short	0x0001
        /*0022*/ 	.short	0x0008
        /*0024*/ 	.byte	0x00, 0xf0, 0x41, 0x00


	//----- nvinfo : EIATTR_KPARAM_INFO
	.align		4
.L_2911:
        /*0028*/ 	.byte	0x04, 0x17
        /*002a*/ 	.short	(.L_2913 - .L_2912)
.L_2912:
        /*002c*/ 	.word	0x00000000
        /*0030*/ 	.short	0x0000
        /*0032*/ 	.short	0x0000
        /*0034*/ 	.byte	0x00, 0xf0, 0x11, 0x00


	//----- nvinfo : EIATTR_SPARSE_MMA_MASK
	.align		4
.L_2913:
        /*0038*/ 	.byte	0x03, 0x50
        /*003a*/ 	.short	0x0000


	//----- nvinfo : EIATTR_MAXREG_COUNT
	.align		4
        /*003c*/ 	.byte	0x03, 0x1b
        /*003e*/ 	.short	0x00ff


	//----- nvinfo : EIATTR_MERCURY_ISA_VERSION
	.align		4
        /*0040*/ 	.byte	0x03, 0x5f
        /*0042*/ 	.short	0x0101


	//----- nvinfo : EIATTR_VRC_CTA_INIT_COUNT
	.align		4
        /*0044*/ 	.byte	0x02, 0x4a
	.zero		1
	.zero		1


	//----- nvinfo : EIATTR_EXIT_INSTR_OFFSETS
	.align		4
        /*0048*/ 	.byte	0x04, 0x1c
        /*004a*/ 	.short	(.L_2915 - .L_2914)


	//   ....[0]....
.L_2914:
        /*004c*/ 	.word	0x00000810


	//   ....[1]....
        /*0050*/ 	.word	0x00000860


	//   ....[2]....
        /*0054*/ 	.word	0x000009f0


	//----- nvinfo : EIATTR_MAX_THREADS
	.align		4
.L_2915:
        /*0058*/ 	.byte	0x04, 0x05
        /*005a*/ 	.short	(.L_2917 - .L_2916)
.L_2916:
        /*005c*/ 	.word	0x00000080
        /*0060*/ 	.word	0x00000001
        /*0064*/ 	.word	0x00000001


	//----- nvinfo : EIATTR_CRS_STACK_SIZE
	.align		4
.L_2917:
        /*0068*/ 	.byte	0x04, 0x1e
        /*006a*/ 	.short	(.L_2919 - .L_2918)
.L_2918:
        /*006c*/ 	.word	0x00000000


	//----- nvinfo : EIATTR_CBANK_PARAM_SIZE
	.align		4
.L_2919:
        /*0070*/ 	.byte	0x03, 0x19
        /*0072*/ 	.short	0x0028


	//----- nvinfo : EIATTR_PARAM_CBANK
	.align		4
        /*0074*/ 	.byte	0x04, 0x0a
        /*0076*/ 	.short	(.L_2921 - .L_2920)
	.align		4
.L_2920:
        /*0078*/ 	.word	index@(.nv.constant0._ZN2at6native29vectorized_elementwise_kernelILi2ENS0_13AUnaryFunctorIdddNS0_15binary_internal10MulFunctorIdEEEESt5arrayIPcLm2EEEEviT0_T1_)
        /*007c*/ 	.short	0x0380
        /*007e*/ 	.short	0x0028


	//----- nvinfo : EIATTR_SW_WAR
	.align		4
.L_2921:
        /*0080*/ 	.byte	0x04, 0x36
        /*0082*/ 	.short	(.L_2923 - .L_2922)
.L_2922:
        /*0084*/ 	.word	0x00000008
.L_2923:


//--------------------- .nv.info._ZN2at6native29vectorized_elementwise_kernelILi4ENS0_13AUnaryFunctorIdddNS0_15binary_internal10MulFunctorIdEEEESt5arrayIPcLm2EEEEviT0_T1_ --------------------------
	.section	.nv.info._ZN2at6native29vectorized_elementwise_kernelILi4ENS0_13AUnaryFunctorIdddNS0_15binary_internal10MulFunctorIdEEEESt5arrayIPcLm2EEEEviT0_T1_,"",@"SHT_CUDA_INFO"
	.sectionflags	@""
	.align	4


	//----- nvinfo : EIATTR_CUDA_API_VERSION
	.align		4
        /*0000*/ 	.byte	0x04, 0x37
        /*0002*/ 	.short	(.L_2925 - .L_2924)
.L_2924:
        /*0004*/ 	.word	0x00000082


	//----- nvinfo : EIATTR_KPARAM_INFO
	.align		4
.L_2925:
        /*0008*/ 	.byte	0x04, 0x17
        /*000a*/ 	.short	(.L_2927 - .L_2926)
.L_2926:
        /*000c*/ 	.word	0x00000000
        /*0010*/ 	.short	0x0002
        /*0012*/ 	.short	0x0018
        /*0014*/ 	.byte	0x00, 0xf0, 0x41, 0x00


	//----- nvinfo : EIATTR_KPARAM_INFO
	.align		4
.L_2927:
        /*0018*/ 	.byte	0x04, 0x17
        /*001a*/ 	.short	(.L_2929 - .L_2928)
.L_2928:
        /*001c*/ 	.word	0x00000000
        /*0020*/ 	.short	0x0001
        /*0022*/ 	.short	0x0008
        /*0024*/ 	.byte	0x00, 0xf0, 0x41, 0x00


	//----- nvinfo : EIATTR_KPARAM_INFO
	.align		4
.L_2929:
        /*0028*/ 	.byte	0x04, 0x17
        /*002a*/ 	.short	(.L_2931 - .L_2930)
.L_2930:
        /*002c*/ 	.word	0x00000000
        /*0030*/ 	.short	0x0000
        /*0032*/ 	.short	0x0000
        /*0034*/ 	.byte	0x00, 0xf0, 0x11, 0x00


	//----- nvinfo : EIATTR_SPARSE_MMA_MASK
	.align		4
.L_2931:
        /*0038*/ 	.byte	0x03, 0x50
        /*003a*/ 	.short	0x0000


	//----- nvinfo : EIATTR_MAXREG_COUNT
	.align		4
        /*003c*/ 	.byte	0x03, 0x1b
        /*003e*/ 	.short	0x00ff


	//----- nvinfo : EIATTR_MERCURY_ISA_VERSION
	.align		4
        /*0040*/ 	.byte	0x03, 0x5f
        /*0042*/ 	.short	0x0101


	//----- nvinfo : EIATTR_VRC_CTA_INIT_COUNT
	.align		4
        /*0044*/ 	.byte	0x02, 0x4a
	.zero		1
	.zero		1


	//----- nvinfo : EIATTR_EXIT_INSTR_OFFSETS
	.align		4
        /*0048*/ 	.byte	0x04, 0x1c
        /*004a*/ 	.short	(.L_2933 - .L_2932)


	//   ....[0]....
.L_2932:
        /*004c*/ 	.word	0x00000810


	//   ....[1]....
        /*0050*/ 	.word	0x00000860


	//   ....[2]....
        /*0054*/ 	.word	0x000009b0


	//----- nvinfo : EIATTR_MAX_THREADS
	.align		4
.L_2933:
        /*0058*/ 	.byte	0x04, 0x05
        /*005a*/ 	.short	(.L_2935 - .L_2934)
.L_2934:
        /*005c*/ 	.word	0x00000080
        /*0060*/ 	.word	0x00000001
        /*0064*/ 	.word	0x00000001


	//----- nvinfo : EIATTR_CRS_STACK_SIZE
	.align		4
.L_2935:
        /*0068*/ 	.byte	0x04, 0x1e
        /*006a*/ 	.short	(.L_2937 - .L_2936)
.L_2936:
        /*006c*/ 	.word	0x00000000


	//----- nvinfo : EIATTR_CBANK_PARAM_SIZE
	.align		4
.L_2937:
        /*0070*/ 	.byte	0x03, 0x19
        /*0072*/ 	.short	0x0028


	//----- nvinfo : EIATTR_PARAM_CBANK
	.align		4
        /*0074*/ 	.byte	0x04, 0x0a
        /*0076*/ 	.short	(.L_2939 - .L_2938)
	.align		4
.L_2938:
        /*0078*/ 	.word	index@(.nv.constant0._ZN2at6native29vectorized_elementwise_kernelILi4ENS0_13AUnaryFunctorIdddNS0_15binary_internal10MulFunctorIdEEEESt5arrayIPcLm2EEEEviT0_T1_)
        /*007c*/ 	.short	0x0380
        /*007e*/ 	.short	0x0028


	//----- nvinfo : EIATTR_SW_WAR
	.align		4
.L_2939:
        /*0080*/ 	.byte	0x04, 0x36
        /*0082*/ 	.short	(.L_2941 - .L_2940)
.L_2940:
        /*0084*/ 	.word	0x00000008
.L_2941:


//--------------------- .nv.info._ZN2at6native29vectorized_elementwise_kernelILi8ENS0_13AUnaryFunctorIdddNS0_15binary_internal10MulFunctorIdEEEESt5arrayIPcLm2EEEEviT0_T1_ --------------------------
	.section	.nv.info._ZN2at6native29vectorized_elementwise_kernelILi8ENS0_13AUnaryFunctorIdddNS0_15binary_internal10MulFunctorIdEEEESt5arrayIPcLm2EEEEviT0_T1_,"",@"SHT_CUDA_INFO"
	.sectionflags	@""
	.align	4


	//----- nvinfo : EIATTR_CUDA_API_VERSION
	.align		4
        /*0000*/ 	.byte	0x04, 0x37
        /*0002*/ 	.short	(.L_2943 - .L_2942)
.L_2942:
        /*0004*/ 	.word	0x00000082


	//----- nvinfo : EIATTR_KPARAM_INFO
	.align		4
.L_2943:
        /*0008*/ 	.byte	0x04, 0x17
        /*000a*/ 	.short	(.L_2945 - .L_2944)
.L_2944:
        /*000c*/ 	.word	0x00000000
        /*0010*/ 	.short	0x0002
        /*0012*/ 	.short	0x0018
        /*0014*/ 	.byte	0x00, 0xf0, 0x41, 0x00


	//----- nvinfo : EIATTR_KPARAM_INFO
	.align		4
.L_2945:
        /*0018*/ 	.byte	0x04, 0x17
        /*001a*/ 	.short	(.L_2947 - .L_2946)
.L_2946:
        /*001c*/ 	.word	0x00000000
        /*0020*/ 	.short	0x0001
        /*0022*/ 	.short	0x0008
        /*0024*/ 	.byte	0x00, 0xf0, 0x41, 0x00


	//----- nvinfo : EIATTR_KPARAM_INFO
	.align		4
.L_2947:
        /*0028*/ 	.byte	0x04, 0x17
        /*002a*/ 	.short	(.L_2949 - .L_2948)
.L_2948:
        /*002c*/ 	.word	0x00000000
        /*0030*/ 	.short	0x0000
        /*0032*/ 	.short	0x0000
        /*0034*/ 	.byte	0x00, 0xf0, 0x11, 0x00


	//----- nvinfo : EIATTR_SPARSE_MMA_MASK
	.align		4
.L_2949:
        /*0038*/ 	.byte	0x03, 0x50
        /*003a*/ 	.short	0x0000


	//----- nvinfo : EIATTR_MAXREG_COUNT
	.align		4
        /*003c*/ 	.byte	0x03, 0x1b
        /*003e*/ 	.short	0x00ff


	//----- nvinfo : EIATTR_MERCURY_ISA_VERSION
	.align		4
        /*0040*/ 	.byte	0x03, 0x5f
        /*0042*/ 	.short	0x0101


	//----- nvinfo : EIATTR_VRC_CTA_INIT_COUNT
	.align		4
        /*0044*/ 	.byte	0x02, 0x4a
	.zero		1
	.zero		1


	//----- nvinfo : EIATTR_EXIT_INSTR_OFFSETS
	.align		4
        /*0048*/ 	.byte	0x04, 0x1c
        /*004a*/ 	.short	(.L_2951 - .L_2950)


	//   ....[0]....
.L_2950:
        /*004c*/ 	.word	0x00000810


	//   ....[1]....
        /*0050*/ 	.word	0x00000860


	//   ....[2]....
        /*0054*/ 	.word	0x000009b0


	//----- nvinfo : EIATTR_MAX_THREADS
	.align		4
.L_2951:
        /*0058*/ 	.byte	0x04, 0x05
        /*005a*/ 	.short	(.L_2953 - .L_2952)
.L_2952:
        /*005c*/ 	.word	0x00000080
        /*0060*/ 	.word	0x00000001
        /*0064*/ 	.word	0x00000001


	//----- nvinfo : EIATTR_CRS_STACK_SIZE
	.align		4
.L_2953:
        /*0068*/ 	.byte	0x04, 0x1e
        /*006a*/ 	.short	(.L_2955 - .L_2954)
.L_2954:
        /*006c*/ 	.word	0x00000000


	//----- nvinfo : EIATTR_CBANK_PARAM_SIZE
	.align		4
.L_2955:
        /*0070*/ 	.byte	0x03, 0x19
        /*0072*/ 	.short	0x0028


	//----- nvinfo : EIATTR_PARAM_CBANK
	.align		4
        /*0074*/ 	.byte	0x04, 0x0a
        /*0076*/ 	.short	(.L_2957 - .L_2956)
	.align		4
.L_2956:
        /*0078*/ 	.word	index@(.nv.constant0._ZN2at6native29vectorized_elementwise_kernelILi8ENS0_13AUnaryFunctorIdddNS0_15binary_internal10MulFunctorIdEEEESt5arrayIPcLm2EEEEviT0_T1_)
        /*007c*/ 	.short	0x0380
        /*007e*/ 	.short	0x0028


	//----- nvinfo : EIATTR_SW_WAR
	.align		4
.L_2957:
        /*0080*/ 	.byte	0x04, 0x36
        /*0082*/ 	.short	(.L_2959 - .L_2958)
.L_2958:
        /*0084*/ 	.word	0x00000008
.L_2959:


//--------------------- .nv.info._ZN2at6native18elementwise_kernelILi128ELi4EZNS0_15gpu_kernel_implINS0_13BinaryFunctorIdddNS0_15binary_internal10MulFunctorIdEEEEEEvRNS_18TensorIteratorBaseERKT_EUliE_EEviT1_ --------------------------
	.section	.nv.info._ZN2at6native18elementwise_kernelILi128ELi4EZNS0_15gpu_kernel_implINS0_13BinaryFunctorIdddNS0_15binary_internal10MulFunctorIdEEEEEEvRNS_18TensorIteratorBaseERKT_EUliE_EEviT1_,"",@"SHT_CUDA_INFO"
	.sectionflags	@""
	.align	4


	//----- nvinfo : EIATTR_CUDA_API_VERSION
	.align		4
        /*0000*/ 	.byte	0x04, 0x37
        /*0002*/ 	.short	(.L_2961 - .L_2960)
.L_2960:
        /*0004*/ 	.word	0x00000082


	//----- nvinfo : EIATTR_KPARAM_INFO
	.align		4
.L_2961:
        /*0008*/ 	.byte	0x04, 0x17
        /*000a*/ 	.short	(.L_2963 - .L_2962)
.L_2962:
        /*000c*/ 	.word	0x00000000
        /*0010*/ 	.short	0x0001
        /*0012*/ 	.short	0x0008
        /*0014*/ 	.byte	0x00, 0xf0, 0x21, 0x0a


	//----- nvinfo : EIATTR_KPARAM_INFO
	.align		4
.L_2963:
        /*0018*/ 	.byte	0x04, 0x17
        /*001a*/ 	.short	(.L_2965 - .L_2964)
.L_2964:
        /*001c*/ 	.word	0x00000000
        /*0020*/ 	.short	0x0000
        /*0022*/ 	.short	0x0000
        /*0024*/ 	.byte	0x00, 0xf0, 0x11, 0x00


	//----- nvinfo : EIATTR_SPARSE_MMA_MASK
	.align		4
.L_2965:
        /*0028*/ 	.byte	0x03, 0x50
        /*002a*/ 	.short	0x0000


	//----- nvinfo : EIATTR_MAXREG_COUNT
	.align		4
        /*002c*/ 	.byte	0x03, 0x1b
        /*002e*/ 	.short	0x0080


	//----- nvinfo : EIATTR_EXTERNS
	.align		4
        /*0030*/ 	.byte	0x04, 0x0f
        /*0032*/ 	.short	(.L_2967 - .L_2966)


	//   ....[0]....
	.align		4
.L_2966:
        /*0034*/ 	.word	index@(__assertfail)


	//----- nvinfo : EIATTR_MERCURY_ISA_VERSION
	.align		4
.L_2967:
        /*0038*/ 	.byte	0x03, 0x5f
        /*003a*/ 	.short	0x0101


	//----- nvinfo : EIATTR_VRC_CTA_INIT_COUNT
	.align		4
        /*003c*/ 	.byte	0x02, 0x4a
	.zero		1
	.zero		1


	//----- nvinfo : EIATTR_SYSCALL_OFFSETS
	.align		4
        /*0040*/ 	.byte	0x04, 0x46
        /*0042*/ 	.short	(.L_2969 - .L_2968)


	//   ....[0]....
.L_2968:
        /*0044*/ 	.word	0x000024c0


	//   ....[1]....
        /*0048*/ 	.word	0x000033a0


	//   ....[2]....
        /*004c*/ 	.word	0x00004430


	//   ....[3]....
        /*0050*/ 	.word	0x00006ab0


	//   ....[4]....
        /*0054*/ 	.word	0x00007990


	//   ....[5]....
        /*0058*/ 	.word	0x000087a0


	//   ....[6]....
        /*005c*/ 	.word	0x0000afd0


	//   ....[7]....
        /*0060*/ 	.word	0x0000beb0


	//   ....[8]....
        /*0064*/ 	.word	0x0000ccc0


	//   ....[9]....
        /*0068*/ 	.word	0x0000f510


	//   ....[10]....
        /*006c*/ 	.word	0x000103f0


	//   ....[11]....
        /*0070*/ 	.word	0x000111d0


	//----- nvinfo : EIATTR_EXIT_INSTR_OFFSETS
	.align		4
.L_2969:
        /*0074*/ 	.byte	0x04, 0x1c
        /*0076*/ 	.short	(.L_2971 - .L_2970)


	//   ....[0]....
.L_2970:
        /*0078*/ 	.word	0x0000d060


	//   ....[1]....
        /*007c*/ 	.word	0x00010560


	//   ....[2]....
        /*0080*/ 	.word	0x000105a0


	//   ....[3]....
        /*0084*/ 	.word	0x00010630


	//   ....[4]....
        /*0088*/ 	.word	0x00010660


	//   ....[5]....
        /*008c*/ 	.word	0x00010690


	//   ....[6]....
        /*0090*/ 	.word	0x00010760


	//   ....[7]....
        /*0094*/ 	.word	0x000107e0


	//   ....[8]....
        /*0098*/ 	.word	0x000108c0


	//   ....[9]....
        /*009c*/ 	.word	0x00010950


	//   ....[10]....
        /*00a0*/ 	.word	0x00010970


	//   ....[11]....
        /*00a4*/ 	.word	0x00010a40


	//   ....[12]....
        /*00a8*/ 	.word	0x00010bf0


	//   ....[13]....
        /*00ac*/ 	.word	0x00010da0


	//   ....[14]....
        /*00b0*/ 	.word	0x00010f40


	//   ....[15]....
        /*00b4*/ 	.word	0x00010f70


	//   ....[16]....
        /*00b8*/ 	.word	0x00010fa0


	//   ....[17]....
        /*00bc*/ 	.word	0x00011040


	//   ....[18]....
        /*00c0*/ 	.word	0x00011070


	//   ....[19]....
        /*00c4*/ 	.word	0x000111e0


	//   ....[20]....
        /*00c8*/ 	.word	0x00011330


	//   ....[21]....
        /*00cc*/ 	.word	0x000114b0


	//   ....[22]....
        /*00d0*/ 	.word	0x00011530


	//----- nvinfo : EIATTR_MAX_THREADS
	.align		4
.L_2971:
        /*00d4*/ 	.byte	0x04, 0x05
        /*00d6*/ 	.short	(.L_2973 - .L_2972)
.L_2972:
        /*00d8*/ 	.word	0x00000080
        /*00dc*/ 	.word	0x00000001
        /*00e0*/ 	.word	0x00000001


	//----- nvinfo : EIATTR_CRS_STACK_SIZE
	.align		4
.L_2973:
        /*00e4*/ 	.byte	0x04, 0x1e
        /*00e6*/ 	.short	(.L_2975 - .L_2974)
.L_2974:
        /*00e8*/ 	.word	0x00000000


	//----- nvinfo : EIATTR_CBANK_PARAM_SIZE
	.align		4
.L_2975:
        /*00ec*/ 	.byte	0x03, 0x19
        /*00ee*/ 	.short	0x0290


	//----- nvinfo : EIATTR_PARAM_CBANK
	.align		4
        /*00f0*/ 	.byte	0x04, 0x0a
        /*00f2*/ 	.short	(.L_2977 - .L_2976)
	.align		4
.L_2976:
        /*00f4*/ 	.word	index@(.nv.constant0._ZN2at6native18elementwise_kernelILi128ELi4EZNS0_15gpu_kernel_implINS0_13BinaryFunctorIdddNS0_15binary_internal10MulFunctorIdEEEEEEvRNS_18TensorIteratorBaseERKT_EUliE_EEviT1_)
        /*00f8*/ 	.short	0x0380
        /*00fa*/ 	.short	0x0290


	//----- nvinfo : EIATTR_SW_WAR
	.align		4
.L_2977:
        /*00fc*/ 	.byte	0x04, 0x36
        /*00fe*/ 	.short	(.L_2979 - .L_2978)
.L_2978:
        /*0100*/ 	.word	0x00000008
.L_2979:


//--------------------- .nv.info._ZN2at6native27unrolled_elementwise_kernelINS0_13BinaryFunctorIdddNS0_15binary_internal10MulFunctorIdEEEESt5arrayIPcLm3EELi4E23TrivialOffsetCalculatorILi2EjESA_ILi1EjENS0_6memory12LoadWithCastILi2EEENSD_13StoreWithCastILi1EEEEEviT_T0_T2_T3_T4_T5_ --------------------------
	.section	.nv.info._ZN2at6native27unrolled_elementwise_kernelINS0_13BinaryFunctorIdddNS0_15binary_internal10MulFunctorIdEEEESt5arrayIPcLm3EELi4E23TrivialOffsetCalculatorILi2EjESA_ILi1EjENS0_6memory12LoadWithCastILi2EEENSD_13StoreWithCastILi1EEEEEviT_T0_T2_T3_T4_T5_,"",@"SHT_CUDA_INFO"
	.sectionflags	@""
	.align	4


	//----- nvinfo : EIATTR_CUDA_API_VERSION
	.align		4
        /*0000*/ 	.byte	0x04, 0x37
        /*0002*/ 	.short	(.L_2981 - .L_2980)
.L_2980:
        /*0004*/ 	.word	0x00000082


	//----- nvinfo : EIATTR_KPARAM_INFO
	.align		4
.L_2981:
        /*0008*/ 	.byte	0x04, 0x17
        /*000a*/ 	.short	(.L_2983 - .L_2982)
.L_2982:
        /*000c*/ 	.word	0x00000000
        /*0010*/ 	.short	0x0006
        /*0012*/ 	.short	0x0030
        /*0014*/ 	.byte	0x00, 0xf0, 0x21, 0x00


	//----- nvinfo : EIATTR_KPARAM_INFO
	.align		4
.L_2983:
        /*0018*/ 	.byte	0x04, 0x17
        /*001a*/ 	.short	(.L_2985 - .L_2984)
.L_2984:
        /*001c*/ 	.word	0x00000000
        /*0020*/ 	.short	0x0005
        /*0022*/ 	.short	0x0024
        /*0024*/ 	.byte	0x00, 0xf0, 0x31, 0x00


	//----- nvinfo : EIATTR_KPARAM_INFO
	.align		4
.L_2985:
        /*0028*/ 	.byte	0x04, 0x17
        /*002a*/ 	.short	(.L_2987 - .L_2986)
.L_2986:
        /*002c*/ 	.word	0x00000000
        /*0030*/ 	.short	0x0004
        /*0032*/ 	.short	0x0021
        /*0034*/ 	.byte	0x00, 0xf0, 0x05, 0x00


	//----- nvinfo : EIATTR_KPARAM_INFO
	.align		4
.L_2987:
        /*0038*/ 	.byte	0x04, 0x17
        /*003a*/ 	.short	(.L_2989 - .L_2988)
.L_2988:
        /*003c*/ 	.word	0x00000000
        /*0040*/ 	.short	0x0003
        /*0042*/ 	.short	0x0020
        /*0044*/ 	.byte	0x00, 0xf0, 0x05, 0x00


	//----- nvinfo : EIATTR_KPARAM_INFO
	.align		4
.L_2989:
        /*0048*/ 	.byte	0x04, 0x17
        /*004a*/ 	.short	(.L_2991 - .L_2990)
.L_2990:
        /*004c*/ 	.word	0x00000000
        /*0050*/ 	.short	0x0002
        /*0052*/ 	.short	0x0008
        /*0054*/ 	.byte	0x00, 0xf0, 0x61, 0x00


	//----- nvinfo : EIATTR_KPARAM_INFO
	.align		4
.L_2991:
        /*0058*/ 	.byte	0x04, 0x17
        /*005a*/ 	.short	(.L_2993 - .L_2992)
.L_2992:
        /*005c*/ 	.word	0x00000000
        /*0060*/ 	.short	0x0001
        /*0062*/ 	.short	0x0004
        /*0064*/ 	.byte	0x00, 0xf0, 0x05, 0x00


	//----- nvinfo : EIATTR_KPARAM_INFO
	.align		4
.L_2993:
        /*0068*/ 	.byte	0x04, 0x17
        /*006a*/ 	.short	(.L_2995 - .L_2994)
.L_2994:
        /*006c*/ 	.word	0x00000000
        /*0070*/ 	.short	0x0000
        /*0072*/ 	.short	0x0000
        /*0074*/ 	.byte	0x00, 0xf0, 0x11, 0x00


	//----- nvinfo : EIATTR_SPARSE_MMA_MASK
	.align		4
.L_2995:
        /*0078*/ 	.byte	0x03, 0x50
        /*007a*/ 	.short	0x0000


	//----- nvinfo : EIATTR_MAXREG_COUNT
	.align		4
        /*007c*/ 	.byte	0x03, 0x1b
        /*007e*/ 	.short	0x00ff


	//----- nvinfo : EIATTR_EXTERNS
	.align		4
        /*0080*/ 	.byte	0x04, 0x0f
        /*0082*/ 	.short	(.L_2997 - .L_2996)


	//   ....[0]....
	.align		4
.L_2996:
        /*0084*/ 	.word	index@(__assertfail)


	//----- nvinfo : EIATTR_MERCURY_ISA_VERSION
	.align		4
.L_2997:
        /*0088*/ 	.byte	0x03, 0x5f
        /*008a*/ 	.short	0x0101


	//----- nvinfo : EIATTR_VRC_CTA_INIT_COUNT
	.align		4
        /*008c*/ 	.byte	0x02, 0x4a
	.zero		1
	.zero		1


	//----- nvinfo : EIATTR_SYSCALL_OFFSETS
	.align		4
        /*0090*/ 	.byte	0x04, 0x46
        /*0092*/ 	.short	(.L_2999 - .L_2998)


	//   ....[0]....
.L_2998:
        /*0094*/ 	.word	0x00000eb0


	//   ....[1]....
        /*0098*/ 	.word	0x00001dc0


	//   ....[2]....
        /*009c*/ 	.word	0x00002e10


	//   ....[3]....
        /*00a0*/ 	.word	0x00003d20


	//   ....[4]....
        /*00a4*/ 	.word	0x00004cb0


	//   ....[5]....
        /*00a8*/ 	.word	0x00005bc0


	//   ....[6]....
        /*00ac*/ 	.word	0x00006b50


	//   ....[7]....
        /*00b0*/ 	.word	0x00007a30


	//   ....[8]....
        /*00b4*/ 	.word	0x00008aa0


	//   ....[9]....
        /*00b8*/ 	.word	0x00009a30


	//   ....[10]....
        /*00bc*/ 	.word	0x0000ab90


	//   ....[11]....
        /*00c0*/ 	.word	0x0000bcd0


	//----- nvinfo : EIATTR_EXIT_INSTR_OFFSETS
	.align		4
.L_2999:
        /*00c4*/ 	.byte	0x04, 0x1c
        /*00c6*/ 	.short	(.L_3001 - .L_3000)


	//   ....[0]....
.L_3000:
        /*00c8*/ 	.word	0x0000af20


	//   ....[1]....
        /*00cc*/ 	.word	0x0000b060


	//   ....[2]....
        /*00d0*/ 	.word	0x0000b0a0


	//   ....[3]....
        /*00d4*/ 	.word	0x0000b130


	//   ....[4]....
        /*00d8*/ 	.word	0x0000b160


	//   ....[5]....
        /*00dc*/ 	.word	0x0000b190


	//   ....[6]....
        /*00e0*/ 	.word	0x0000b260


	//   ....[7]....
        /*00e4*/ 	.word	0x0000b2e0


	//   ....[8]....
        /*00e8*/ 	.word	0x0000b3c0


	//   ....[9]....
        /*00ec*/ 	.word	0x0000b450


	//   ....[10]....
        /*00f0*/ 	.word	0x0000b470


	//   ....[11]....
        /*00f4*/ 	.word	0x0000b540


	//   ....[12]....
        /*00f8*/ 	.word	0x0000b6f0


	//   ....[13]....
        /*00fc*/ 	.word	0x0000b8a0


	//   ....[14]....
        /*0100*/ 	.word	0x0000ba40


	//   ....[15]....
        /*0104*/ 	.word	0x0000ba70


	//   ....[16]....
        /*0108*/ 	.word	0x0000baa0


	//   ....[17]....
        /*010c*/ 	.word	0x0000bb40


	//   ....[18]....
        /*0110*/ 	.word	0x0000bb70


	//   ....[19]....
        /*0114*/ 	.word	0x0000bce0


	//   ....[20]....
        /*0118*/ 	.word	0x0000be30


	//   ....[21]....
        /*011c*/ 	.word	0x0000bfb0


	//   ....[22]....
        /*0120*/ 	.word	0x0000c030


	//----- nvinfo : EIATTR_MAX_THREADS
	.align		4
.L_3001:
        /*0124*/ 	.byte	0x04, 0x05
        /*0126*/ 	.short	(.L_3003 - .L_3002)
.L_3002:
        /*0128*/ 	.word	0x00000080
        /*012c*/ 	.word	0x00000001
        /*0130*/ 	.word	0x00000001


	//----- nvinfo : EIATTR_CRS_STACK_SIZE
	.align		4
.L_3003:
        /*0134*/ 	.byte	0x04, 0x1e
        /*0136*/ 	.short	(.L_3005 - .L_3004)
.L_3004:
        /*0138*/ 	.word	0x00000000


	//----- nvinfo : EIATTR_CBANK_PARAM_SIZE
	.align		4
.L_3005:
        /*013c*/ 	.byte	0x03, 0x19
        /*013e*/ 	.short	0x0038


	//----- nvinfo : EIATTR_PARAM_CBANK
	.align		4
        /*0140*/ 	.byte	0x04, 0x0a
        /*0142*/ 	.short	(.L_3007 - .L_3006)
	.align		4
.L_3006:
        /*0144*/ 	.word	index@(.nv.constant0._ZN2at6native27unrolled_elementwise_kernelINS0_13BinaryFunctorIdddNS0_15binary_internal10MulFunctorIdEEEESt5arrayIPcLm3EELi4E23TrivialOffsetCalculatorILi2EjESA_ILi1EjENS0_6memory12LoadWithCastILi2EEENSD_13StoreWithCastILi1EEEEEviT_T0_T2_T3_T4_T5_)
        /*0148*/ 	.short	0x0380
        /*014a*/ 	.short	0x0038


	//----- nvinfo : EIATTR_SW_WAR
	.align		4
.L_3007:
        /*014c*/ 	.byte	0x04, 0x36
        /*014e*/ 	.short	(.L_3009 - .L_3008)
.L_3008:
        /*0150*/ 	.word	0x00000008
.L_3009:


//--------------------- .nv.info._ZN2at6native18elementwise_kernelILi128ELi2EZNS0_22gpu_kernel_impl_nocastINS0_13BinaryFunctorIdddNS0_15binary_internal10MulFunctorIdEEEEEEvRNS_18TensorIteratorBaseERKT_EUliE_EEviT1_ --------------------------
	.section	.nv.info._ZN2at6native18elementwise_kernelILi128ELi2EZNS0_22gpu_kernel_impl_nocastINS0_13BinaryFunctorIdddNS0_15binary_internal10MulFunctorIdEEEEEEvRNS_18TensorIteratorBaseERKT_EUliE_EEviT1_,"",@"SHT_CUDA_INFO"
	.sectionflags	@""
	.align	4


	//----- nvinfo : EIATTR_CUDA_API_VERSION
	.align		4
        /*0000*/ 	.byte	0x04, 0x37
        /*0002*/ 	.short	(.L_3011 - .L_3010)
.L_3010:
        /*0004*/ 	.word	0x00000082


	//----- nvinfo : EIATTR_KPARAM_INFO
	.align		4
.L_3011:
        /*0008*/ 	.byte	0x04, 0x17
        /*000a*/ 	.short	(.L_3013 - .L_3012)
.L_3012:
        /*000c*/ 	.word	0x00000000
        /*0010*/ 	.short	0x0001
        /*0012*/ 	.short	0x0008
        /*0014*/ 	.byte	0x00, 0xf0, 0x21, 0x0a


	//----- nvinfo : EIATTR_KPARAM_INFO
	.align		4
.L_3013:
        /*0018*/ 	.byte	0x04, 0x17
        /*001a*/ 	.short	(.L_3015 - .L_3014)
.L_3014:
        /*001c*/ 	.word	0x00000000
        /*0020*/ 	.short	0x0000
        /*0022*/ 	.short	0x0000
        /*0024*/ 	.byte	0x00, 0xf0, 0x11, 0x00


	//----- nvinfo : EIATTR_SPARSE_MMA_MASK
	.align		4
.L_3015:
        /*0028*/ 	.byte	0x03, 0x50
        /*002a*/ 	.short	0x0000


	//----- nvinfo : EIATTR_MAXREG_COUNT
	.align		4
        /*002c*/ 	.byte	0x03, 0x1b
        /*002e*/ 	.short	0x0080


	//----- nvinfo : EIATTR_MERCURY_ISA_VERSION
	.align		4
        /*0030*/ 	.byte	0x03, 0x5f
        /*0032*/ 	.short	0x0101


	//----- nvinfo : EIATTR_VRC_CTA_INIT_COUNT
	.align		4
        /*0034*/ 	.byte	0x02, 0x4a
	.zero		1
	.zero		1


	//----- nvinfo : EIATTR_EXIT_INSTR_OFFSETS
	.align		4
        /*0038*/ 	.byte	0x04, 0x1c
        /*003a*/ 	.short	(.L_3017 - .L_3016)


	//   ....[0]....
.L_3016:
        /*003c*/ 	.word	0x00000170


	//   ....[1]....
        /*0040*/ 	.word	0x000001f0


	//   ....[2]....
        /*0044*/ 	.word	0x00001920


	//   ....[3]....
        /*0048*/ 	.word	0x00002fb0


	//----- nvinfo : EIATTR_MAX_THREADS
	.align		4
.L_3017:
        /*004c*/ 	.byte	0x04, 0x05
        /*004e*/ 	.short	(.L_3019 - .L_3018)
.L_3018:
        /*0050*/ 	.word	0x00000080
        /*0054*/ 	.word	0x00000001
        /*0058*/ 	.word	0x00000001


	//----- nvinfo : EIATTR_CRS_STACK_SIZE
	.align		4
.L_3019:
        /*005c*/ 	.byte	0x04, 0x1e
        /*005e*/ 	.short	(.L_3021 - .L_3020)
.L_3020:
        /*0060*/ 	.word	0x00000000


	//----- nvinfo : EIATTR_CBANK_PARAM_SIZE
	.align		4
.L_3021:
        /*0064*/ 	.byte	0x03, 0x19
        /*0066*/ 	.short	0x0290


	//----- nvinfo : EIATTR_PARAM_CBANK
	.align		4
        /*0068*/ 	.byte	0x04, 0x0a
        /*006a*/ 	.short	(.L_3023 - .L_3022)
	.align		4
.L_3022:
        /*006c*/ 	.word	index@(.nv.constant0._ZN2at6native18elementwise_kernelILi128ELi2EZNS0_22gpu_kernel_impl_nocastINS0_13BinaryFunctorIdddNS0_15binary_internal10MulFunctorIdEEEEEEvRNS_18TensorIteratorBaseERKT_EUliE_EEviT1_)
        /*0070*/ 	.short	0x0380
        /*0072*/ 	.short	0x0290


	//----- nvinfo : EIATTR_SW_WAR
	.align		4
.L_3023:
        /*0074*/ 	.byte	0x04, 0x36
        /*0076*/ 	.short	(.L_3025 - .L_3024)
.L_3024:
        /*0078*/ 	.word	0x00000008
.L_3025:


//--------------------- .nv.info._ZN2at6native27unrolled_elementwise_kernelINS0_13BinaryFunctorIdddNS0_15binary_internal10MulFunctorIdEEEESt5arrayIPcLm3EELi4E23TrivialOffsetCalculatorILi2EjESA_ILi1EjENS0_6memory15LoadWithoutCastENSD_16StoreWithoutCastEEEviT_T0_T2_T3_T4_T5_ --------------------------
	.section	.nv.info._ZN2at6native27unrolled_elementwise_kernelINS0_13BinaryFunctorIdddNS0_15binary_internal10MulFunctorIdEEEESt5arrayIPcLm3EELi4E23TrivialOffsetCalculatorILi2EjESA_ILi1EjENS0_6memory15LoadWithoutCastENSD_16StoreWithoutCastEEEviT_T0_T2_T3_T4_T5_,"",@"SHT_CUDA_INFO"
	.sectionflags	@""
	.align	4


	//----- nvinfo : EIATTR_CUDA_API_VERSION
	.align		4
        /*0000*/ 	.byte	0x04, 0x37
        /*0002*/ 	.short	(.L_3027 - .L_3026)
.L_3026:
        /*0004*/ 	.word	0x00000082


	//----- nvinfo : EIATTR_KPARAM_INFO
	.align		4
.L_3027:
        /*0008*/ 	.byte	0x04, 0x17
        /*000a*/ 	.short	(.L_3029 - .L_3028)
.L_3028:
        /*000c*/ 	.word	0x00000000
        /*0010*/ 	.short	0x0006
        /*0012*/ 	.short	0x0023
        /*0014*/ 	.byte	0x00, 0xf0, 0x05, 0x00


	//----- nvinfo : EIATTR_KPARAM_INFO
	.align		4
.L_3029:
        /*0018*/ 	.byte	0x04, 0x17
        /*001a*/ 	.short	(.L_3031 - .L_3030)
.L_3030:
        /*001c*/ 	.word	0x00000000
        /*0020*/ 	.short	0x0005
        /*0022*/ 	.short	0x0022
        /*0024*/ 	.byte	0x00, 0xf0, 0x05, 0x00


	//----- nvinfo : EIATTR_KPARAM_INFO
	.align		4
.L_3031:
        /*0028*/ 	.byte	0x04, 0x17
        /*002a*/ 	.short	(.L_3033 - .L_3032)
.L_3032:
        /*002c*/ 	.word	0x00000000
        /*0030*/ 	.short	0x0004
        /*0032*/ 	.short	0x0021
        /*0034*/ 	.byte	0x00, 0xf0, 0x05, 0x00


	//----- nvinfo : EIATTR_KPARAM_INFO
	.align		4
.L_3033:
        /*0038*/ 	.byte	0x04, 0x17
        /*003a*/ 	.short	(.L_3035 - .L_3034)
.L_3034:
        /*003c*/ 	.word	0x00000000
        /*0040*/ 	.short	0x0003
        /*0042*/ 	.short	0x0020
        /*0044*/ 	.byte	0x00, 0xf0, 0x05, 0x00


	//----- nvinfo : EIATTR_KPARAM_INFO
	.align		4
.L_3035:
        /*0048*/ 	.byte	0x04, 0x17
        /*004a*/ 	.short	(.L_3037 - .L_3036)
.L_3036:
        /*004c*/ 	.word	0x00000000
        /*0050*/ 	.short	0x0002
        /*0052*/ 	.short	0x0008
        /*0054*/ 	.byte	0x00, 0xf0, 0x61, 0x00


	//----- nvinfo : EIATTR_KPARAM_INFO
	.align		4
.L_3037:
        /*0058*/ 	.byte	0x04, 0x17
        /*005a*/ 	.short	(.L_3039 - .L_3038)
.L_3038:
        /*005c*/ 	.word	0x00000000
        /*0060*/ 	.short	0x0001
        /*0062*/ 	.short	0x0004
        /*0064*/ 	.byte	0x00, 0xf0, 0x05, 0x00


	//----- nvinfo : EIATTR_KPARAM_INFO
	.align		4
.L_3039:
        /*0068*/ 	.byte	0x04, 0x17
        /*006a*/ 	.short	(.L_3041 - .L_3040)
.L_3040:
        /*006c*/ 	.word	0x00000000
        /*0070*/ 	.short	0x0000
        /*0072*/ 	.short	0x0000
        /*0074*/ 	.byte	0x00, 0xf0, 0x11, 0x00


	//----- nvinfo : EIATTR_SPARSE_MMA_MASK
	.align		4
.L_3041:
        /*0078*/ 	.byte	0x03, 0x50
        /*007a*/ 	.short	0x0000


	//----- nvinfo : EIATTR_MAXREG_COUNT
	.align		4
        /*007c*/ 	.byte	0x03, 0x1b
        /*007e*/ 	.short	0x00ff


	//----- nvinfo : EIATTR_MERCURY_ISA_VERSION
	.align		4
        /*0080*/ 	.byte	0x03, 0x5f
        /*0082*/ 	.short	0x0101


	//----- nvinfo : EIATTR_VRC_CTA_INIT_COUNT
	.align		4
        /*0084*/ 	.byte	0x02, 0x4a
	.zero		1
	.zero		1


	//----- nvinfo : EIATTR_EXIT_INSTR_OFFSETS
	.align		4
        /*0088*/ 	.byte	0x04, 0x1c
        /*008a*/ 	.short	(.L_3043 - .L_3042)


	//   ....[0]....
.L_3042:
        /*008c*/ 	.word	0x00000500


	//   ....[1]....
        /*0090*/ 	.word	0x00000550


	//----- nvinfo : EIATTR_MAX_THREADS
	.align		4
.L_3043:
        /*0094*/ 	.byte	0x04, 0x05
        /*0096*/ 	.short	(.L_3045 - .L_3044)
.L_3044:
        /*0098*/ 	.word	0x00000080
        /*009c*/ 	.word	0x00000001
        /*00a0*/ 	.word	0x00000001


	//----- nvinfo : EIATTR_CRS_STACK_SIZE
	.align		4
.L_3045:
        /*00a4*/ 	.byte	0x04, 0x1e
        /*00a6*/ 	.short	(.L_3047 - .L_3046)
.L_3046:
        /*00a8*/ 	.word	0x00000000


	//----- nvinfo : EIATTR_CBANK_PARAM_SIZE
	.align		4
.L_3047:
        /*00ac*/ 	.byte	0x03, 0x19
        /*00ae*/ 	.short	0x0024


	//----- nvinfo : EIATTR_PARAM_CBANK
	.align		4
        /*00b0*/ 	.byte	0x04, 0x0a
        /*00b2*/ 	.short	(.L_3049 - .L_3048)
	.align		4
.L_3048:
        /*00b4*/ 	.word	index@(.nv.constant0._ZN2at6native27unrolled_elementwise_kernelINS0_13BinaryFunctorIdddNS0_15binary_internal10MulFunctorIdEEEESt5arrayIPcLm3EELi4E23TrivialOffsetCalculatorILi2EjESA_ILi1EjENS0_6memory15LoadWithoutCastENSD_16StoreWithoutCastEEEviT_T0_T2_T3_T4_T5_)
        /*00b8*/ 	.short	0x0380
        /*00ba*/ 	.short	0x0024


	//----- nvinfo : EIATTR_SW_WAR
	.align		4
.L_3049:
        /*00bc*/ 	.byte	0x04, 0x36
        /*00be*/ 	.short	(.L_3051 - .L_3050)
.L_3050:
        /*00c0*/ 	.word	0x00000008
.L_3051:


//--------------------- .nv.info._ZN2at6native29vectorized_elementwise_kernelILi2ENS0_13BinaryFunctorIdddNS0_15binary_internal10MulFunctorIdEEEESt5arrayIPcLm3EEEEviT0_T1_ --------------------------
	.section	.nv.info._ZN2at6native29vectorized_elementwise_kernelILi2ENS0_13BinaryFunctorIdddNS0_15binary_internal10MulFunctorIdEEEESt5arrayIPcLm3EEEEviT0_T1_,"",@"SHT_CUDA_INFO"
	.sectionflags	@""
	.align	4


	//----- nvinfo : EIATTR_CUDA_API_VERSION
	.align		4
        /*0000*/ 	.byte	0x04, 0x37
        /*0002*/ 	.short	(.L_3053 - .L_3052)
.L_3052:
        /*0004*/ 	.word	0x00000082


	//----- nvinfo : EIATTR_KPARAM_INFO
	.align		4
.L_3053:
        /*0008*/ 	.byte	0x04, 0x17
        /*000a*/ 	.short	(.L_3055 - .L_3054)
.L_3054:
        /*000c*/ 	.word	0x00000000
        /*0010*/ 	.short	0x0002
        /*0012*/ 	.short	0x0008
        /*0014*/ 	.byte	0x00, 0xf0, 0x61, 0x00


	//----- nvinfo : EIATTR_KPARAM_INFO
	.align		4
.L_3055:
        /*0018*/ 	.byte	0x04, 0x17
        /*001a*/ 	.short	(.L_3057 - .L_3056)
.L_3056:
        /*001c*/ 	.word	0x00000000
        /*0020*/ 	.short	0x0001
        /*0022*/ 	.short	0x0004
        /*0024*/ 	.byte	0x00, 0xf0, 0x05, 0x00


	//----- nvinfo : EIATTR_KPARAM_INFO
	.align		4
.L_3057:
        /*0028*/ 	.byte	0x04, 0x17
        /*002a*/ 	.short	(.L_3059 - .L_3058)
.L_3058:
        /*002c*/ 	.word	0x00000000
        /*0030*/ 	.short	0x0000
        /*0032*/ 	.short	0x0000
        /*0034*/ 	.byte	0x00, 0xf0, 0x11, 0x00


	//----- nvinfo : EIATTR_SPARSE_MMA_MASK
	.align		4
.L_3059:
        /*0038*/ 	.byte	0x03, 0x50
        /*003a*/ 	.short	0x0000


	//----- nvinfo : EIATTR_MAXREG_COUNT
	.align		4
        /*003c*/ 	.byte	0x03, 0x1b
        /*003e*/ 	.short	0x00ff


	//----- nvinfo : EIATTR_MERCURY_ISA_VERSION
	.align		4
        /*0040*/ 	.byte	0x03, 0x5f
        /*0042*/ 	.short	0x0101


	//----- nvinfo : EIATTR_VRC_CTA_INIT_COUNT
	.align		4
        /*0044*/ 	.byte	0x02, 0x4a
	.zero		1
	.zero		1


	//----- nvinfo : EIATTR_EXIT_INSTR_OFFSETS
	.align		4
        /*0048*/ 	.byte	0x04, 0x1c
        /*004a*/ 	.short	(.L_3061 - .L_3060)


	//   ....[0]....
.L_3060:
        /*004c*/ 	.word	0x000009d0


	//   ....[1]....
        /*0050*/ 	.word	0x00000a20


	//   ....[2]....
        /*0054*/ 	.word	0x00000c30


	//----- nvinfo : EIATTR_MAX_THREADS
	.align		4
.L_3061:
        /*0058*/ 	.byte	0x04, 0x05
        /*005a*/ 	.short	(.L_3063 - .L_3062)
.L_3062:
        /*005c*/ 	.word	0x00000080
        /*0060*/ 	.word	0x00000001
        /*0064*/ 	.word	0x00000001


	//----- nvinfo : EIATTR_CRS_STACK_SIZE
	.align		4
.L_3063:
        /*0068*/ 	.byte	0x04, 0x1e
        /*006a*/ 	.short	(.L_3065 - .L_3064)
.L_3064:
        /*006c*/ 	.word	0x00000000


	//----- nvinfo : EIATTR_CBANK_PARAM_SIZE
	.align		4
.L_3065:
        /*0070*/ 	.byte	0x03, 0x19
        /*0072*/ 	.short	0x0020


	//----- nvinfo : EIATTR_PARAM_CBANK
	.align		4
        /*0074*/ 	.byte	0x04, 0x0a
        /*0076*/ 	.short	(.L_3067 - .L_3066)
	.align		4
.L_3066:
        /*0078*/ 	.word	index@(.nv.constant0._ZN2at6native29vectorized_elementwise_kernelILi2ENS0_13BinaryFunctorIdddNS0_15binary_internal10MulFunctorIdEEEESt5arrayIPcLm3EEEEviT0_T1_)
        /*007c*/ 	.short	0x0380
        /*007e*/ 	.short	0x0020


	//----- nvinfo : EIATTR_SW_WAR
	.align		4
.L_3067:
        /*0080*/ 	.byte	0x04, 0x36
        /*0082*/ 	.short	(.L_3069 - .L_3068)
.L_3068:
        /*0084*/ 	.word	0x00000008
.L_3069:


//--------------------- .nv.info._ZN2at6native29vectorized_elementwise_kernelILi4ENS0_13BinaryFunctorIdddNS0_15binary_internal10MulFunctorIdEEEESt5arrayIPcLm3EEEEviT0_T1_ --------------------------
	.section	.nv.info._ZN2at6native29vectorized_elementwise_kernelILi4ENS0_13BinaryFunctorIdddNS0_15binary_internal10MulFunctorIdEEEESt5arrayIPcLm3EEEEviT0_T1_,"",@"SHT_CUDA_INFO"
	.sectionflags	@""
	.align	4


	//----- nvinfo : EIATTR_CUDA_API_VERSION
	.align		4
        /*0000*/ 	.byte	0x04, 0x37
        /*0002*/ 	.short	(.L_3071 - .L_3070)
.L_3070:
        /*0004*/ 	.word	0x00000082


	//----- nvinfo : EIATTR_KPARAM_INFO
	.align		4
.L_3071:
        /*0008*/ 	.byte	0x04, 0x17
        /*000a*/ 	.short	(.L_3073 - .L_3072)
.L_3072:
        /*000c*/ 	.word	0x00000000
        /*0010*/ 	.short	0x0002
        /*0012*/ 	.short	0x0008
        /*0014*/ 	.byte	0x00, 0xf0, 0x61, 0x00


	//----- nvinfo : EIATTR_KPARAM_INFO
	.align		4
.L_3073:
        /*0018*/ 	.byte	0x04, 0x17
        /*001a*/ 	.short	(.L_3075 - .L_3074)
.L_3074:
        /*001c*/ 	.word	0x00000000
        /*0020*/ 	.short	0x0001
        /*0022*/ 	.short	0x0004
        /*0024*/ 	.byte	0x00, 0xf0, 0x05, 0x00


	//----- nvinfo : EIATTR_KPARAM_INFO
	.align		4
.L_3075:
        /*0028*/ 	.byte	0x04, 0x17
        /*002a*/ 	.short	(.L_3077 - .L_3076)
.L_3076:
        /*002c*/ 	.word	0x00000000
        /*0030*/ 	.short	0x0000
        /*0032*/ 	.short	0x0000
        /*0034*/ 	.byte	0x00, 0xf0, 0x11, 0x00


	//----- nvinfo : EIATTR_SPARSE_MMA_MASK
	.align		4
.L_3077:
        /*0038*/ 	.byte	0x03, 0x50
        /*003a*/ 	.short	0x0000


	//----- nvinfo : EIATTR_MAXREG_COUNT
	.align		4
        /*003c*/ 	.byte	0x03, 0x1b
        /*003e*/ 	.short	0x00ff


	//----- nvinfo : EIATTR_MERCURY_ISA_VERSION
	.align		4
        /*0040*/ 	.byte	0x03, 0x5f
        /*0042*/ 	.short	0x0101


	//----- nvinfo : EIATTR_VRC_CTA_INIT_COUNT
	.align		4
        /*0044*/ 	.byte	0x02, 0x4a
	.zero		1
	.zero		1


	//----- nvinfo : EIATTR_EXIT_INSTR_OFFSETS
	.align		4
        /*0048*/ 	.byte	0x04, 0x1c
        /*004a*/ 	.short	(.L_3079 - .L_3078)


	//   ....[0]....
.L_3078:
        /*004c*/ 	.word	0x000009d0


	//   ....[1]....
        /*0050*/ 	.word	0x00000a20


	//   ....[2]....
        /*0054*/ 	.word	0x00000bd0


	//----- nvinfo : EIATTR_MAX_THREADS
	.align		4
.L_3079:
        /*0058*/ 	.byte	0x04, 0x05
        /*005a*/ 	.short	(.L_3081 - .L_3080)
.L_3080:
        /*005c*/ 	.word	0x00000080
        /*0060*/ 	.word	0x00000001
        /*0064*/ 	.word	0x00000001


	//----- nvinfo : EIATTR_CRS_STACK_SIZE
	.align		4
.L_3081:
        /*0068*/ 	.byte	0x04, 0x1e
        /*006a*/ 	.short	(.L_3083 - .L_3082)
.L_3082:
        /*006c*/ 	.word	0x00000000


	//----- nvinfo : EIATTR_CBANK_PARAM_SIZE
	.align		4
.L_3083:
        /*0070*/ 	.byte	0x03, 0x19
        /*0072*/ 	.short	0x0020


	//----- nvinfo : EIATTR_PARAM_CBANK
	.align		4
        /*0074*/ 	.byte	0x04, 0x0a
        /*0076*/ 	.short	(.L_3085 - .L_3084)
	.align		4
.L_3084:
        /*0078*/ 	.word	index@(.nv.constant0._ZN2at6native29vectorized_elementwise_kernelILi4ENS0_13BinaryFunctorIdddNS0_15binary_internal10MulFunctorIdEEEESt5arrayIPcLm3EEEEviT0_T1_)
        /*007c*/ 	.short	0x0380
        /*007e*/ 	.short	0x0020


	//----- nvinfo : EIATTR_SW_WAR
	.align		4
.L_3085:
        /*0080*/ 	.byte	0x04, 0x36
        /*0082*/ 	.short	(.L_3087 - .L_3086)
.L_3086:
        /*0084*/ 	.word	0x00000008
.L_3087:


//--------------------- .nv.info._ZN2at6native29vectorized_elementwise_kernelILi8ENS0_13BinaryFunctorIdddNS0_15binary_internal10MulFunctorIdEEEESt5arrayIPcLm3EEEEviT0_T1_ --------------------------
	.section	.nv.info._ZN2at6native29vectorized_elementwise_kernelILi8ENS0_13BinaryFunctorIdddNS0_15binary_internal10MulFunctorIdEEEESt5arrayIPcLm3EEEEviT0_T1_,"",@"SHT_CUDA_INFO"
	.sectionflags	@""
	.align	4


	//----- nvinfo : EIATTR_CUDA_API_VERSION
	.align		4
        /*0000*/ 	.byte	0x04, 0x37
        /*0002*/ 	.short	(.L_3089 - .L_3088)
.L_3088:
        /*0004*/ 	.word	0x00000082


	//----- nvinfo : EIATTR_KPARAM_INFO
	.align		4
.L_3089:
        /*0008*/ 	.byte	0x04, 0x17
        /*000a*/ 	.short	(.L_3091 - .L_3090)
.L_3090:
        /*000c*/ 	.word	0x00000000
        /*0010*/ 	.short	0x0002
        /*0012*/ 	.short	0x0008
        /*0014*/ 	.byte	0x00, 0xf0, 0x61, 0x00


	//----- nvinfo : EIATTR_KPARAM_INFO
	.align		4
.L_3091:
        /*0018*/ 	.byte	0x04, 0x17
        /*001a*/ 	.short	(.L_3093 - .L_3092)
.L_3092:
        /*001c*/ 	.word	0x00000000
        /*0020*/ 	.short	0x0001
        /*0022*/ 	.short	0x0004
        /*0024*/ 	.byte	0x00, 0xf0, 0x05, 0x00


	//----- nvinfo : EIATTR_KPARAM_INFO
	.align		4
.L_3093:
        /*0028*/ 	.byte	0x04, 0x17
        /*002a*/ 	.short	(.L_3095 - .L_3094)
.L_3094:
        /*002c*/ 	.word	0x00000000
        /*0030*/ 	.short	0x0000
        /*0032*/ 	.short	0x0000
        /*0034*/ 	.byte	0x00, 0xf0, 0x11, 0x00


	//----- nvinfo : EIATTR_SPARSE_MMA_MASK
	.align		4
.L_3095:
        /*0038*/ 	.byte	0x03, 0x50
        /*003a*/ 	.short	0x0000


	//----- nvinfo : EIATTR_MAXREG_COUNT
	.align		4
        /*003c*/ 	.byte	0x03, 0x1b
        /*003e*/ 	.short	0x00ff


	//----- nvinfo : EIATTR_MERCURY_ISA_VERSION
	.align		4
        /*0040*/ 	.byte	0x03, 0x5f
        /*0042*/ 	.short	0x0101


	//----- nvinfo : EIATTR_VRC_CTA_INIT_COUNT
	.align		4
        /*0044*/ 	.byte	0x02, 0x4a
	.zero		1
	.zero		1


	//----- nvinfo : EIATTR_EXIT_INSTR_OFFSETS
	.align		4
        /*0048*/ 	.byte	0x04, 0x1c
        /*004a*/ 	.short	(.L_3097 - .L_3096)


	//   ....[0]....
.L_3096:
        /*004c*/ 	.word	0x000009d0


	//   ....[1]....
        /*0050*/ 	.word	0x00000a20


	//   ....[2]....
        /*0054*/ 	.word	0x00000bd0


	//----- nvinfo : EIATTR_MAX_THREADS
	.align		4
.L_3097:
        /*0058*/ 	.byte	0x04, 0x05
        /*005a*/ 	.short	(.L_3099 - .L_3098)
.L_3098:
        /*005c*/ 	.word	0x00000080
        /*0060*/ 	.word	0x00000001
        /*0064*/ 	.word	0x00000001


	//----- nvinfo : EIATTR_CRS_STACK_SIZE
	.align		4
.L_3099:
        /*0068*/ 	.byte	0x04, 0x1e
        /*006a*/ 	.short	(.L_3101 - .L_3100)
.L_3100:
        /*006c*/ 	.word	0x00000000


	//----- nvinfo : EIATTR_CBANK_PARAM_SIZE
	.align		4
.L_3101:
        /*0070*/ 	.byte	0x03, 0x19
        /*0072*/ 	.short	0x0020


	//----- nvinfo : EIATTR_PARAM_CBANK
	.align		4
        /*0074*/ 	.byte	0x04, 0x0a
        /*0076*/ 	.short	(.L_3103 - .L_3102)
	.align		4
.L_3102:
        /*0078*/ 	.word	index@(.nv.constant0._ZN2at6native29vectorized_elementwise_kernelILi8ENS0_13BinaryFunctorIdddNS0_15binary_internal10MulFunctorIdEEEESt5arrayIPcLm3EEEEviT0_T1_)
        /*007c*/ 	.short	0x0380
        /*007e*/ 	.short	0x0020


	//----- nvinfo : EIATTR_SW_WAR
	.align		4
.L_3103:
        /*0080*/ 	.byte	0x04, 0x36
        /*0082*/ 	.short	(.L_3105 - .L_3104)
.L_3104:
        /*0084*/ 	.word	0x00000008
.L_3105:


//--------------------- .nv.info._ZN2at6native18elementwise_kernelILi128ELi4EZNS0_15gpu_kernel_implINS0_13AUnaryFunctorIsssNS0_15binary_internal10MulFunctorIsEEEEEEvRNS_18TensorIteratorBaseERKT_EUliE_EEviT1_ --------------------------
	.section	.nv.info._ZN2at6native18elementwise_kernelILi128ELi4EZNS0_15gpu_kernel_implINS0_13AUnaryFunctorIsssNS0_15binary_internal10MulFunctorIsEEEEEEvRNS_18TensorIteratorBaseERKT_EUliE_EEviT1_,"",@"SHT_CUDA_INFO"
	.sectionflags	@""
	.align	4


	//----- nvinfo : EIATTR_CUDA_API_VERSION
	.align		4
        /*0000*/ 	.byte	0x04, 0x37
        /*0002*/ 	.short	(.L_3107 - .L_3106)
.L_3106:
        /*0004*/ 	.word	0x00000082


	//----- nvinfo : EIATTR_KPARAM_INFO
	.align		4
.L_3107:
        /*0008*/ 	.byte	0x04, 0x17
        /*000a*/ 	.short	(.L_3109 - .L_3108)
.L_3108:
        /*000c*/ 	.word	0x00000000
        /*0010*/ 	.short	0x0001
        /*0012*/ 	.short	0x0008
        /*0014*/ 	.byte	0x00, 0xf0, 0x61, 0x08


	//----- nvinfo : EIATTR_KPARAM_INFO
	.align		4
.L_3109:
        /*0018*/ 	.byte	0x04, 0x17
        /*001a*/ 	.short	(.L_3111 - .L_3110)
.L_3110:
        /*001c*/ 	.word	0x00000000
        /*0020*/ 	.short	0x0000
        /*0022*/ 	.short	0x0000
        /*0024*/ 	.byte	0x00, 0xf0, 0x11, 0x00


	//----- nvinfo : EIATTR_SPARSE_MMA_MASK
	.align		4
.L_3111:
        /*0028*/ 	.byte	0x03, 0x50
        /*002a*/ 	.short	0x0000


	//----- nvinfo : EIATTR_MAXREG_COUNT
	.align		4
        /*002c*/ 	.byte	0x03, 0x1b
        /*002e*/ 	.short	0x0080


	//----- nvinfo : EIATTR_EXTERNS
	.align		4
        /*0030*/ 	.byte	0x04, 0x0f
        /*0032*/ 	.short	(.L_3113 - .L_3112)


	//   ....[0]....
	.align		4
.L_3112:
        /*0034*/ 	.word	index@(__assertfail)


	//----- nvinfo : EIATTR_MERCURY_ISA_VERSION
	.align		4
.L_3113:
        /*0038*/ 	.byte	0x03, 0x5f
        /*003a*/ 	.short	0x0101


	//----- nvinfo : EIATTR_VRC_CTA_INIT_COUNT
	.align		4
        /*003c*/ 	.byte	0x02, 0x4a
	.zero		1
	.zero		1


	//----- nvinfo : EIATTR_SYSCALL_OFFSETS
	.align		4
        /*0040*/ 	.byte	0x04, 0x46
        /*0042*/ 	.short	(.L_3115 - .L_3114)


	//   ....[0]....
.L_3114:
        /*0044*/ 	.word	0x00002120


	//   ....[1]....
        /*0048*/ 	.word	0x00002f60


	//   ....[2]....
        /*004c*/ 	.word	0x00005220


	//   ....[3]....
        /*0050*/ 	.word	0x00005e70


	//   ....[4]....
        /*0054*/ 	.word	0x00008250


	//   ....[5]....
        /*0058*/ 	.word	0x00008ea0


	//   ....[6]....
        /*005c*/ 	.word	0x0000b290


	//   ....[7]....
        /*0060*/ 	.word	0x0000beb0


	//----- nvinfo : EIATTR_EXIT_INSTR_OFFSETS
	.align		4
.L_3115:
        /*0064*/ 	.byte	0x04, 0x1c
        /*0066*/ 	.short	(.L_3117 - .L_3116)


	//   ....[0]....
.L_3116:
        /*0068*/ 	.word	0x00009180


	//   ....[1]....
        /*006c*/ 	.word	0x0000b3f0


	//   ....[2]....
        /*0070*/ 	.word	0x0000b410


	//   ....[3]....
        /*0074*/ 	.word	0x0000b4b0


	//   ....[4]....
        /*0078*/ 	.word	0x0000b4e0


	//   ....[5]....
        /*007c*/ 	.word	0x0000b500


	//   ....[6]....
        /*0080*/ 	.word	0x0000b590


	//   ....[7]....
        /*0084*/ 	.word	0x0000b5d0


	//   ....[8]....
        /*0088*/ 	.word	0x0000b670


	//   ....[9]....
        /*008c*/ 	.word	0x0000b6c0


	//   ....[10]....
        /*0090*/ 	.word	0x0000b6f0


	//   ....[11]....
        /*0094*/ 	.word	0x0000b7b0


	//   ....[12]....
        /*0098*/ 	.word	0x0000b920


	//   ....[13]....
        /*009c*/ 	.word	0x0000ba90


	//   ....[14]....
        /*00a0*/ 	.word	0x0000bbf0


	//   ....[15]....
        /*00a4*/ 	.word	0x0000bc30


	//   ....[16]....
        /*00a8*/ 	.word	0x0000bc60


	//   ....[17]....
        /*00ac*/ 	.word	0x0000bd10


	//   ....[18]....
        /*00b0*/ 	.word	0x0000bd50


	//   ....[19]....
        /*00b4*/ 	.word	0x0000bec0


	//   ....[20]....
        /*00b8*/ 	.word	0x0000bfd0


	//   ....[21]....
        /*00bc*/ 	.word	0x0000c110


	//   ....[22]....
        /*00c0*/ 	.word	0x0000c150


	//----- nvinfo : EIATTR_MAX_THREADS
	.align		4
.L_3117:
        /*00c4*/ 	.byte	0x04, 0x05
        /*00c6*/ 	.short	(.L_3119 - .L_3118)
.L_3118:
        /*00c8*/ 	.word	0x00000080
        /*00cc*/ 	.word	0x00000001
        /*00d0*/ 	.word	0x00000001


	//----- nvinfo : EIATTR_CRS_STACK_SIZE
	.align		4
.L_3119:
        /*00d4*/ 	.byte	0x04, 0x1e
        /*00d6*/ 	.short	(.L_3121 - .L_3120)
.L_3120:
        /*00d8*/ 	.word	0x00000000


	//----- nvinfo : EIATTR_CBANK_PARAM_SIZE
	.align		4
.L_3121:
        /*00dc*/ 	.byte	0x03, 0x19
        /*00de*/ 	.short	0x0220


	//----- nvinfo : EIATTR_PARAM_CBANK
	.align		4
        /*00e0*/ 	.byte	0x04, 0x0a
        /*00e2*/ 	.short	(.L_3123 - .L_3122)
	.align		4
.L_3122:
        /*00e4*/ 	.word	index@(.nv.constant0._ZN2at6native18elementwise_kernelILi128ELi4EZNS0_15gpu_kernel_implINS0_13AUnaryFunctorIsssNS0_15binary_internal10MulFunctorIsEEEEEEvRNS_18TensorIteratorBaseERKT_EUliE_EEviT1_)
        /*00e8*/ 	.short	0x0380
        /*00ea*/ 	.short	0x0220


	//----- nvinfo : EIATTR_SW_WAR
	.align		4
.L_3123:
        /*00ec*/ 	.byte	0x04, 0x36
        /*00ee*/ 	.short	(.L_3125 - .L_3124)
.L_3124:
        /*00f0*/ 	.word	0x00000008
.L_3125:


//--------------------- .nv.info._ZN2at6native27unrolled_elementwise_kernelINS0_13AUnaryFunctorIsssNS0_15binary_internal10MulFunctorIsEEEESt5arrayIPcLm2EELi4E23TrivialOffsetCalculatorILi1EjESB_NS0_6memory12LoadWithCastILi1EEENSC_13StoreWithCastILi1EEEEEviT_T0_T2_T3_T4_T5_ --------------------------
	.section	.nv.info._ZN2at6native27unrolled_elementwise_kernelINS0_13AUnaryFunctorIsssNS0_15binary_internal10MulFunctorIsEEEESt5arrayIPcLm2EELi4E23TrivialOffsetCalculatorILi1EjESB_NS0_6memory12LoadWithCastILi1EEENSC_13StoreWithCastILi1EEEEEviT_T0_T2_T3_T4_T5_,"",@"SHT_CUDA_INFO"
	.sectionflags	@""
	.align	4


	//----- nvinfo : EIATTR_CUDA_API_VERSION
	.align		4
        /*0000*/ 	.byte	0x04, 0x37
        /*0002*/ 	.short	(.L_3127 - .L_3126)
.L_3126:
        /*0004*/ 	.word	0x00000082


	//----- nvinfo : EIATTR_KPARAM_INFO
	.align		4
.L_3127:
        /*0008*/ 	.byte	0x04, 0x17
        /*000a*/ 	.short	(.L_3129 - .L_3128)
.L_3128:
        /*000c*/ 	.word	0x00000000
        /*0010*/ 	.short	0x0006
        /*0012*/ 	.short	0x0024
        /*0014*/ 	.byte	0x00, 0xf0, 0x21, 0x00


	//----- nvinfo : EIATTR_KPARAM_INFO
	.align		4
.L_3129:
        /*0018*/ 	.byte	0x04, 0x17
        /*001a*/ 	.short	(.L_3131 - .L_3130)
.L_3130:
        /*001c*/ 	.word	0x00000000
        /*0020*/ 	.short	0x0005
        /*0022*/ 	.short	0x001c
        /*0024*/ 	.byte	0x00, 0xf0, 0x21, 0x00


	//----- nvinfo : EIATTR_KPARAM_INFO
	.align		4
.L_3131:
        /*0028*/ 	.byte	0x04, 0x17
        /*002a*/ 	.short	(.L_3133 - .L_3132)
.L_3132:
        /*002c*/ 	.word	0x00000000
        /*0030*/ 	.short	0x0004
        /*0032*/ 	.short	0x0019
        /*0034*/ 	.byte	0x00, 0xf0, 0x05, 0x00


	//----- nvinfo : EIATTR_KPARAM_INFO
	.align		4
.L_3133:
        /*0038*/ 	.byte	0x04, 0x17
        /*003a*/ 	.short	(.L_3135 - .L_3134)
.L_3134:
        /*003c*/ 	.word	0x00000000
        /*0040*/ 	.short	0x0003
        /*0042*/ 	.short	0x0018
        /*0044*/ 	.byte	0x00, 0xf0, 0x05, 0x00


	//----- nvinfo : EIATTR_KPARAM_INFO
	.align		4
.L_3135:
        /*0048*/ 	.byte	0x04, 0x17
        /*004a*/ 	.short	(.L_3137 - .L_3136)
.L_3136:
        /*004c*/ 	.word	0x00000000
        /*0050*/ 	.short	0x0002
        /*0052*/ 	.short	0x0008
        /*0054*/ 	.byte	0x00, 0xf0, 0x41, 0x00


	//----- nvinfo : EIATTR_KPARAM_INFO
	.align		4
.L_3137:
        /*0058*/ 	.byte	0x04, 0x17
        /*005a*/ 	.short	(.L_3139 - .L_3138)
.L_3138:
        /*005c*/ 	.word	0x00000000
        /*0060*/ 	.short	0x0001
        /*0062*/ 	.short	0x0004
        /*0064*/ 	.byte	0x00, 0xf0, 0x11, 0x00


	//----- nvinfo : EIATTR_KPARAM_INFO
	.align		4
.L_3139:
        /*0068*/ 	.byte	0x04, 0x17
        /*006a*/ 	.short	(.L_3141 - .L_3140)
.L_3140:
        /*006c*/ 	.word	0x00000000
        /*0070*/ 	.short	0x0000
        /*0072*/ 	.short	0x0000
        /*0074*/ 	.byte	0x00, 0xf0, 0x11, 0x00


	//----- nvinfo : EIATTR_SPARSE_MMA_MASK
	.align		4
.L_3141:
        /*0078*/ 	.byte	0x03, 0x50
        /*007a*/ 	.short	0x0000


	//----- nvinfo : EIATTR_MAXREG_COUNT
	.align		4
        /*007c*/ 	.byte	0x03, 0x1b
        /*007e*/ 	.short	0x00ff


	//----- nvinfo : EIATTR_EXTERNS
	.align		4
        /*0080*/ 	.byte	0x04, 0x0f
        /*0082*/ 	.short	(.L_3143 - .L_3142)


	//   ....[0]....
	.align		4
.L_3142:
        /*0084*/ 	.word	index@(__assertfail)


	//----- nvinfo : EIATTR_MERCURY_ISA_VERSION
	.align		4
.L_3143:
        /*0088*/ 	.byte	0x03, 0x5f
        /*008a*/ 	.short	0x0101


	//----- nvinfo : EIATTR_VRC_CTA_INIT_COUNT
	.align		4
        /*008c*/ 	.byte	0x02, 0x4a
	.zero		1
	.zero		1


	//----- nvinfo : EIATTR_SYSCALL_OFFSETS
	.align		4
        /*0090*/ 	.byte	0x04, 0x46
        /*0092*/ 	.short	(.L_3145 - .L_3144)


	//   ....[0]....
.L_3144:
        /*0094*/ 	.word	0x00000e30


	//   ....[1]....
        /*0098*/ 	.word	0x00001de0


	//   ....[2]....
        /*009c*/ 	.word	0x00002cd0


	//   ....[3]....
        /*00a0*/ 	.word	0x00003bc0


	//   ....[4]....
        /*00a4*/ 	.word	0x00004a70


	//   ....[5]....
        /*00a8*/ 	.word	0x00005830


	//   ....[6]....
        /*00ac*/ 	.word	0x00006710


	//   ....[7]....
        /*00b0*/ 	.word	0x000075d0


	//----- nvinfo : EIATTR_EXIT_INSTR_OFFSETS
	.align		4
.L_3145:
        /*00b4*/ 	.byte	0x04, 0x1c
        /*00b6*/ 	.short	(.L_3147 - .L_3146)


	//   ....[0]....
.L_3146:
        /*00b8*/ 	.word	0x000069e0


	//   ....[1]....
        /*00bc*/ 	.word	0x00006b10


	//   ....[2]....
        /*00c0*/ 	.word	0x00006b30


	//   ....[3]....
        /*00c4*/ 	.word	0x00006bd0


	//   ....[4]....
        /*00c8*/ 	.word	0x00006c00


	//   ....[5]....
        /*00cc*/ 	.word	0x00006c20


	//   ....[6]....
        /*00d0*/ 	.word	0x00006cb0


	//   ....[7]....
        /*00d4*/ 	.word	0x00006cf0


	//   ....[8]....
        /*00d8*/ 	.word	0x00006d90


	//   ....[9]....
        /*00dc*/ 	.word	0x00006de0


	//   ....[10]....
        /*00e0*/ 	.word	0x00006e10


	//   ....[11]....
        /*00e4*/ 	.word	0x00006ed0


	//   ....[12]....
        /*00e8*/ 	.word	0x00007040


	//   ....[13]....
        /*00ec*/ 	.word	0x000071b0


	//   ....[14]....
        /*00f0*/ 	.word	0x00007310


	//   ....[15]....
        /*00f4*/ 	.word	0x00007350


	//   ....[16]....
        /*00f8*/ 	.word	0x00007380


	//   ....[17]....
        /*00fc*/ 	.word	0x00007430


	//   ....[18]....
        /*0100*/ 	.word	0x00007470


	//   ....[19]....
        /*0104*/ 	.word	0x000075e0


	//   ....[20]....
        /*0108*/ 	.word	0x000076f0


	//   ....[21]....
        /*010c*/ 	.word	0x00007830


	//   ....[22]....
        /*0110*/ 	.word	0x00007870


	//----- nvinfo : EIATTR_MAX_THREADS
	.align		4
.L_3147:
        /*0114*/ 	.byte	0x04, 0x05
        /*0116*/ 	.short	(.L_3149 - .L_3148)
.L_3148:
        /*0118*/ 	.word	0x00000080
        /*011c*/ 	.word	0x00000001
        /*0120*/ 	.word	0x00000001


	//----- nvinfo : EIATTR_CRS_STACK_SIZE
	.align		4
.L_3149:
        /*0124*/ 	.byte	0x04, 0x1e
        /*0126*/ 	.short	(.L_3151 - .L_3150)
.L_3150:
        /*0128*/ 	.word	0x00000000


	//----- nvinfo : EIATTR_CBANK_PARAM_SIZE
	.align		4
.L_3151:
        /*012c*/ 	.byte	0x03, 0x19
        /*012e*/ 	.short	0x002c


	//----- nvinfo : EIATTR_PARAM_CBANK
	.align		4
        /*0130*/ 	.byte	0x04, 0x0a
        /*0132*/ 	.short	(.L_3153 - .L_3152)
	.align		4
.L_3152:
        /*0134*/ 	.word	index@(.nv.constant0._ZN2at6native27unrolled_elementwise_kernelINS0_13AUnaryFunctorIsssNS0_15binary_internal10MulFunctorIsEEEESt5arrayIPcLm2EELi4E23TrivialOffsetCalculatorILi1EjESB_NS0_6memory12LoadWithCastILi1EEENSC_13StoreWithCastILi1EEEEEviT_T0_T2_T3_T4_T5_)
        /*0138*/ 	.short	0x0380
        /*013a*/ 	.short	0x002c


	//----- nvinfo : EIATTR_SW_WAR
	.align		4
.L_3153:
        /*013c*/ 	.byte	0x04, 0x36
        /*013e*/ 	.short	(.L_3155 - .L_3154)
.L_3154:
        /*0140*/ 	.word	0x00000008
.L_3155:


//--------------------- .nv.info._ZN2at6native18elementwise_kernelILi128ELi4EZNS0_22gpu_kernel_impl_nocastINS0_13AUnaryFunctorIsssNS0_15binary_internal10MulFunctorIsEEEEEEvRNS_18TensorIteratorBaseERKT_EUliE_EEviT1_ --------------------------
	.section	.nv.info._ZN2at6native18elementwise_kernelILi128ELi4EZNS0_22gpu_kernel_impl_nocastINS0_13AUnaryFunctorIsssNS0_15binary_internal10MulFunctorIsEEEEEEvRNS_18TensorIteratorBaseERKT_EUliE_EEviT1_,"",@"SHT_CUDA_INFO"
	.sectionflags	@""
	.align	4


	//----- nvinfo : EIATTR_CUDA_API_VERSION
	.align		4
        /*0000*/ 	.byte	0x04, 0x37
        /*0002*/ 	.short	(.L_3157 - .L_3156)
.L_3156:
        /*0004*/ 	.word	0x00000082


	//----- nvinfo : EIATTR_KPARAM_INFO
	.align		4
.L_3157:
        /*0008*/ 	.byte	0x04, 0x17
        /*000a*/ 	.short	(.L_3159 - .L_3158)
.L_3158:
        /*000c*/ 	.word	0x00000000
        /*0010*/ 	.short	0x0001
        /*0012*/ 	.short	0x0008
        /*0014*/ 	.byte	0x00, 0xf0, 0x61, 0x08


	//----- nvinfo : EIATTR_KPARAM_INFO
	.align		4
.L_3159:
        /*0018*/ 	.byte	0x04, 0x17
        /*001a*/ 	.short	(.L_3161 - .L_3160)
.L_3160:
        /*001c*/ 	.word	0x00000000
        /*0020*/ 	.short	0x0000
        /*0022*/ 	.short	0x0000
        /*0024*/ 	.byte	0x00, 0xf0, 0x11, 0x00


	//----- nvinfo : EIATTR_SPARSE_MMA_MASK
	.align		4
.L_3161:
        /*0028*/ 	.byte	0x03, 0x50
        /*002a*/ 	.short	0x0000


	//----- nvinfo : EIATTR_MAXREG_COUNT
	.align		4
        /*002c*/ 	.byte	0x03, 0x1b
        /*002e*/ 	.short	0x0080


	//----- nvinfo : EIATTR_MERCURY_ISA_VERSION
	.align		4
        /*0030*/ 	.byte	0x03, 0x5f
        /*0032*/ 	.short	0x0101


	//----- nvinfo : EIATTR_VRC_CTA_INIT_COUNT
	.align		4
        /*0034*/ 	.byte	0x02, 0x4a
	.zero		1
	.zero		1


	//----- nvinfo : EIATTR_EXIT_INSTR_OFFSETS
	.align		4
        /*0038*/ 	.byte	0x04, 0x1c
        /*003a*/ 	.short	(.L_3163 - .L_3162)


	//   ....[0]....
.L_3162:
        /*003c*/ 	.word	0x00000330


	//   ....[1]....
        /*0040*/ 	.word	0x000003c0


	//   ....[2]....
        /*0044*/ 	.word	0x00003f10


	//   ....[3]....
        /*0048*/ 	.word	0x00005270


	//----- nvinfo : EIATTR_MAX_THREADS
	.align		4
.L_3163:
        /*004c*/ 	.byte	0x04, 0x05
        /*004e*/ 	.short	(.L_3165 - .L_3164)
.L_3164:
        /*0050*/ 	.word	0x00000080
        /*0054*/ 	.word	0x00000001
        /*0058*/ 	.word	0x00000001


	//----- nvinfo : EIATTR_CRS_STACK_SIZE
	.align		4
.L_3165:
        /*005c*/ 	.byte	0x04, 0x1e
        /*005e*/ 	.short	(.L_3167 - .L_3166)
.L_3166:
        /*0060*/ 	.word	0x00000000


	//----- nvinfo : EIATTR_CBANK_PARAM_SIZE
	.align		4
.L_3167:
        /*0064*/ 	.byte	0x03, 0x19
        /*0066*/ 	.short	0x0220


	//----- nvinfo : EIATTR_PARAM_CBANK
	.align		4
        /*0068*/ 	.byte	0x04, 0x0a
        /*006a*/ 	.short	(.L_3169 - .L_3168)
	.align		4
.L_3168:
        /*006c*/ 	.word	index@(.nv.constant0._ZN2at6native18elementwise_kernelILi128ELi4EZNS0_22gpu_kernel_impl_nocastINS0_13AUnaryFunctorIsssNS0_15binary_internal10MulFunctorIsEEEEEEvRNS_18TensorIteratorBaseERKT_EUliE_EEviT1_)
        /*0070*/ 	.short	0x0380
        /*0072*/ 	.short	0x0220


	//----- nvinfo : EIATTR_SW_WAR
	.align		4
.L_3169:
        /*0074*/ 	.byte	0x04, 0x36
        /*0076*/ 	.short	(.L_3171 - .L_3170)
.L_3170:
        /*0078*/ 	.word	0x00000008
.L_3171:


//--------------------- .nv.info._ZN2at6native27unrolled_elementwise_kernelINS0_13AUnaryFunctorIsssNS0_15binary_internal10MulFunctorIsEEEESt5arrayIPcLm2EELi4E23TrivialOffsetCalculatorILi1EjESB_NS0_6memory15LoadWithoutCastENSC_16StoreWithoutCastEEEviT_T0_T2_T3_T4_T5_ --------------------------
	.section	.nv.info._ZN2at6native27unrolled_elementwise_kernelINS0_13AUnaryFunctorIsssNS0_15binary_internal10MulFunctorIsEEEESt5arrayIPcLm2EELi4E23TrivialOffsetCalculatorILi1EjESB_NS0_6memory15LoadWithoutCastENSC_16StoreWithoutCastEEEviT_T0_T2_T3_T4_T5_,"",@"SHT_CUDA_INFO"
	.sectionflags	@""
	.align	4


	//----- nvinfo : EIATTR_CUDA_API_VERSION
	.align		4
        /*0000*/ 	.byte	0x04, 0x37
        /*0002*/ 	.short	(.L_3173 - .L_3172)
.L_3172:
        /*0004*/ 	.word	0x00000082


	//----- nvinfo : EIATTR_KPARAM_INFO
	.align		4
.L_3173:
        /*0008*/ 	.byte	0x04, 0x17
        /*000a*/ 	.short	(.L_3175 - .L_3174)
.L_3174:
        /*000c*/ 	.word	0x00000000
        /*0010*/ 	.short	0x0006
        /*0012*/ 	.short	0x001b
        /*0014*/ 	.byte	0x00, 0xf0, 0x05, 0x00


	//----- nvinfo : EIATTR_KPARAM_INFO
	.align		4
.L_3175:
        /*0018*/ 	.byte	0x04, 0x17
        /*001a*/ 	.short	(.L_3177 - .L_3176)
.L_3176:
        /*001c*/ 	.word	0x00000000
        /*0020*/ 	.short	0x0005
        /*0022*/ 	.short	0x001a
        /*0024*/ 	.byte	0x00, 0xf0, 0x05, 0x00


	//----- nvinfo : EIATTR_KPARAM_INFO
	.align		4
.L_3177:
        /*0028*/ 	.byte	0x04, 0x17
        /*002a*/ 	.short	(.L_3179 - .L_3178)
.L_3178:
        /*002c*/ 	.word	0x00000000
        /*0030*/ 	.short	0x0004
        /*0032*/ 	.short	0x0019
        /*0034*/ 	.byte	0x00, 0xf0, 0x05, 0x00


	//----- nvinfo : EIATTR_KPARAM_INFO
	.align		4
.L_3179:
        /*0038*/ 	.byte	0x04, 0x17
        /*003a*/ 	.short	(.L_3181 - .L_3180)
.L_3180:
        /*003c*/ 	.word	0x00000000
        /*0040*/ 	.short	0x0003
        /*0042*/ 	.short	0x0018
        /*0044*/ 	.byte	0x00, 0xf0, 0x05, 0x00


	//----- nvinfo : EIATTR_KPARAM_INFO
	.align		4
.L_3181:
        /*0048*/ 	.byte	0x04, 0x17
        /*004a*/ 	.short	(.L_3183 - .L_3182)
.L_3182:
        /*004c*/ 	.word	0x00000000
        /*0050*/ 	.short	0x0002
        /*0052*/ 	.short	0x0008
        /*0054*/ 	.byte	0x00, 0xf0, 0x41, 0x00


	//----- nvinfo : EIATTR_KPARAM_INFO
	.align		4
.L_3183:
        /*0058*/ 	.byte	0x04, 0x17
        /*005a*/ 	.short	(.L_3185 - .L_3184)
.L_3184:
        /*005c*/ 	.word	0x00000000
        /*0060*/ 	.short	0x0001
        /*0062*/ 	.short	0x0004
        /*0064*/ 	.byte	0x00, 0xf0, 0x11, 0x00


	//----- nvinfo : EIATTR_KPARAM_INFO
	.align		4
.L_3185:
        /*0068*/ 	.byte	0x04, 0x17
        /*006a*/ 	.short	(.L_3187 - .L_3186)
.L_3186:
        /*006c*/ 	.word	0x00000000
        /*0070*/ 	.short	0x0000
        /*0072*/ 	.short	0x0000
        /*0074*/ 	.byte	0x00, 0xf0, 0x11, 0x00


	//----- nvinfo : EIATTR_SPARSE_MMA_MASK
	.align		4
.L_3187:
        /*0078*/ 	.byte	0x03, 0x50
        /*007a*/ 	.short	0x0000


	//----- nvinfo : EIATTR_MAXREG_COUNT
	.align		4
        /*007c*/ 	.byte	0x03, 0x1b
        /*007e*/ 	.short	0x00ff


	//----- nvinfo : EIATTR_MERCURY_ISA_VERSION
	.align		4
        /*0080*/ 	.byte	0x03, 0x5f
        /*0082*/ 	.short	0x0101


	//----- nvinfo : EIATTR_VRC_CTA_INIT_COUNT
	.align		4
        /*0084*/ 	.byte	0x02, 0x4a
	.zero		1
	.zero		1


	//----- nvinfo : EIATTR_EXIT_INSTR_OFFSETS
	.align		4
        /*0088*/ 	.byte	0x04, 0x1c
        /*008a*/ 	.short	(.L_3189 - .L_3188)


	//   ....[0]....
.L_3188:
        /*008c*/ 	.word	0x00000470


	//   ....[1]....
        /*0090*/ 	.word	0x000004c0


	//----- nvinfo : EIATTR_MAX_THREADS
	.align		4
.L_3189:
        /*0094*/ 	.byte	0x04, 0x05
        /*0096*/ 	.short	(.L_3191 - .L_3190)
.L_3190:
        /*0098*/ 	.word	0x00000080
        /*009c*/ 	.word	0x00000001
        /*00a0*/ 	.word	0x00000001


	//----- nvinfo : EIATTR_CRS_STACK_SIZE
	.align		4
.L_3191:
        /*00a4*/ 	.byte	0x04, 0x1e
        /*00a6*/ 	.short	(.L_3193 - .L_3192)
.L_3192:
        /*00a8*/ 	.word	0x00000000


	//----- nvinfo : EIATTR_CBANK_PARAM_SIZE
	.align		4
.L_3193:
        /*00ac*/ 	.byte	0x03, 0x19
        /*00ae*/ 	.short	0x001c


	//----- nvinfo : EIATTR_PARAM_CBANK
	.align		4
        /*00b0*/ 	.byte	0x04, 0x0a
        /*00b2*/ 	.short	(.L_3195 - .L_3194)
	.align		4
.L_3194:
        /*00b4*/ 	.word	index@(.nv.constant0._ZN2at6native27unrolled_elementwise_kernelINS0_13AUnaryFunctorIsssNS0_15binary_internal10MulFunctorIsEEEESt5arrayIPcLm2EELi4E23TrivialOffsetCalculatorILi1EjESB_NS0_6memory15LoadWithoutCastENSC_16StoreWithoutCastEEEviT_T0_T2_T3_T4_T5_)
        /*00b8*/ 	.short	0x0380
        /*00ba*/ 	.short	0x001c


	//----- nvinfo : EIATTR_SW_WAR
	.align		4
.L_3195:
        /*00bc*/ 	.byte	0x04, 0x36
        /*00be*/ 	.short	(.L_3197 - .L_3196)
.L_3196:
        /*00c0*/ 	.word	0x00000008
.L_3197:


//--------------------- .nv.info._ZN2at6native29vectorized_elementwise_kernelILi2ENS0_13AUnaryFunctorIsssNS0_15binary_internal10MulFunctorIsEEEESt5arrayIPcLm2EEEEviT0_T1_ --------------------------
	.section	.nv.info._ZN2at6native29vectorized_elementwise_kernelILi2ENS0_13AUnaryFunctorIsssNS0_15binary_internal10MulFunctorIsEEEESt5arrayIPcLm2EEEEviT0_T1_,"",@"SHT_CUDA_INFO"
	.sectionflags	@""
	.align	4


	//----- nvinfo : EIATTR_CUDA_API_VERSION
	.align		4
        /*0000*/ 	.byte	0x04, 0x37
        /*0002*/ 	.short	(.L_3199 - .L_3198)
.L_3198:
        /*0004*/ 	.word	0x00000082


	//----- nvinfo : EIATTR_KPARAM_INFO
	.align		4
.L_3199:
        /*0008*/ 	.byte	0x04, 0x17
        /*000a*/ 	.short	(.L_3201 - .L_3200)
.L_3200:
        /*000c*/ 	.word	0x00000000
        /*0010*/ 	.short	0x0002
        /*0012*/ 	.short	0x0008
        /*0014*/ 	.byte	0x00, 0xf0, 0x41, 0x00


	//----- nvinfo : EIATTR_KPARAM_INFO
	.align		4
.L_3201:
        /*0018*/ 	.byte	0x04, 0x17
        /*001a*/ 	.short	(.L_3203 - .L_3202)
.L_3202:
        /*001c*/ 	.word	0x00000000
        /*0020*/ 	.short	0x0001
        /*0022*/ 	.short	0x0004
        /*0024*/ 	.byte	0x00, 0xf0, 0x11, 0x00


	//----- nvinfo : EIATTR_KPARAM_INFO
	.align		4
.L_3203:
        /*0028*/ 	.byte	0x04, 0x17
        /*002a*/ 	.short	(.L_3205 - .L_3204)
.L_3204:
        /*002c*/ 	.word	0x00000000
        /*0030*/ 	.short	0x0000
        /*0032*/ 	.short	0x0000
        /*0034*/ 	.byte	0x00, 0xf0, 0x11, 0x00


	//----- nvinfo : EIATTR_SPARSE_MMA_MASK
	.align		4
.L_3205:
        /*0038*/ 	.byte	0x03, 0x50
        /*003a*/ 	.short	0x0000


	//----- nvinfo : EIATTR_MAXREG_COUNT
	.align		4
        /*003c*/ 	.byte	0x03, 0x1b
        /*003e*/ 	.short	0x00ff


	//----- nvinfo : EIATTR_MERCURY_ISA_VERSION
	.align		4
        /*0040*/ 	.byte	0x03, 0x5f
        /*0042*/ 	.short	0x0101


	//----- nvinfo : EIATTR_VRC_CTA_INIT_COUNT
	.align		4
        /*0044*/ 	.byte	0x02, 0x4a
	.zero		1
	.zero		1


	//----- nvinfo : EIATTR_EXIT_INSTR_OFFSETS
	.align		4
        /*0048*/ 	.byte	0x04, 0x1c
        /*004a*/ 	.short	(.L_3207 - .L_3206)


	//   ....[0]....
.L_3206:
        /*004c*/ 	.word	0x000008a0


	//   ....[1]....
        /*0050*/ 	.word	0x000008f0


	//   ....[2]....
        /*0054*/ 	.word	0x00000bb0


	//----- nvinfo : EIATTR_MAX_THREADS
	.align		4
.L_3207:
        /*0058*/ 	.byte	0x04, 0x05
        /*005a*/ 	.short	(.L_3209 - .L_3208)
.L_3208:
        /*005c*/ 	.word	0x00000080
        /*0060*/ 	.word	0x00000001
        /*0064*/ 	.word	0x00000001


	//----- nvinfo : EIATTR_CRS_STACK_SIZE
	.align		4
.L_3209:
        /*0068*/ 	.byte	0x04, 0x1e
        /*006a*/ 	.short	(.L_3211 - .L_3210)
.L_3210:
        /*006c*/ 	.word	0x00000000


	//----- nvinfo : EIATTR_CBANK_PARAM_SIZE
	.align		4
.L_3211:
        /*0070*/ 	.byte	0x03, 0x19
        /*0072*/ 	.short	0x0018


	//----- nvinfo : EIATTR_PARAM_CBANK
	.align		4
        /*0074*/ 	.byte	0x04, 0x0a
        /*0076*/ 	.short	(.L_3213 - .L_3212)
	.align		4
.L_3212:
        /*0078*/ 	.word	index@(.nv.constant0._ZN2at6native29vectorized_elementwise_kernelILi2ENS0_13AUnaryFunctorIsssNS0_15binary_internal10MulFunctorIsEEEESt5arrayIPcLm2EEEEviT0_T1_)
        /*007c*/ 	.short	0x0380
        /*007e*/ 	.short	0x0018


	//----- nvinfo : EIATTR_SW_WAR
	.align		4
.L_3213:
        /*0080*/ 	.byte	0x04, 0x36
        /*0082*/ 	.short	(.L_3215 - .L_3214)
.L_3214:
        /*0084*/ 	.word	0x00000008
.L_3215:


//--------------------- .nv.info._ZN2at6native29vectorized_elementwise_kernelILi4ENS0_13AUnaryFunctorIsssNS0_15binary_internal10MulFunctorIsEEEESt5arrayIPcLm2EEEEviT0_T1_ --------------------------
	.section	.nv.info._ZN2at6native29vectorized_elementwise_kernelILi4ENS0_13AUnaryFunctorIsssNS0_15binary_internal10MulFunctorIsEEEESt5arrayIPcLm2EEEEviT0_T1_,"",@"SHT_CUDA_INFO"
	.sectionflags	@""
	.align	4


	//----- nvinfo : EIATTR_CUDA_API_VERSION
	.align		4
        /*0000*/ 	.byte	0x04, 0x37
        /*0002*/ 	.short	(.L_3217 - .L_3216)
.L_3216:
        /*0004*/ 	.word	0x00000082


	//----- nvinfo : EIATTR_KPARAM_INFO
	.align		4
.L_3217:
        /*0008*/ 	.byte	0x04, 0x17
        /*000a*/ 	.short	(.L_3219 - .L_3218)
.L_3218:
        /*000c*/ 	.word	0x00000000
        /*0010*/ 	.short	0x0002
        /*0012*/ 	.short	0x0008
        /*0014*/ 	.byte	0x00, 0xf0, 0x41, 0x00


	//----- nvinfo : EIATTR_KPARAM_INFO
	.align		4
.L_3219:
        /*0018*/ 	.byte	0x04, 0x17
        /*001a*/ 	.short	(.L_3221 - .L_3220)
.L_3220:
        /*001c*/ 	.word	0x00000000
        /*0020*/ 	.short	0x0001
        /*0022*/ 	.short	0x0004
        /*0024*/ 	.byte	0x00, 0xf0, 0x11, 0x00


	//----- nvinfo : EIATTR_KPARAM_INFO
	.align		4
.L_3221:
        /*0028*/ 	.byte	0x04, 0x17
        /*002a*/ 	.short	(.L_3223 - .L_3222)
.L_3222:
        /*002c*/ 	.word	0x00000000
        /*0030*/ 	.short	0x0000
        /*0032*/ 	.short	0x0000
        /*0034*/ 	.byte	0x00, 0xf0, 0x11, 0x00


	//----- nvinfo : EIATTR_SPARSE_MMA_MASK
	.align		4
.L_3223:
        /*0038*/ 	.byte	0x03, 0x50
        /*003a*/ 	.short	0x0000


	//----- nvinfo : EIATTR_MAXREG_COUNT
	.align		4
        /*003c*/ 	.byte	0x03, 0x1b
        /*003e*/ 	.short	0x00ff


	//----- nvinfo : EIATTR_MERCURY_ISA_VERSION
	.align		4
        /*0040*/ 	.byte	0x03, 0x5f
        /*0042*/ 	.short	0x0101


	//----- nvinfo : EIATTR_VRC_CTA_INIT_COUNT
	.align		4
        /*0044*/ 	.byte	0x02, 0x4a
	.zero		1
	.zero		1


	//----- nvinfo : EIATTR_EXIT_INSTR_OFFSETS
	.align		4
        /*0048*/ 	.byte	0x04, 0x1c
        /*004a*/ 	.short	(.L_3225 - .L_3224)


	//   ....[0]....
.L_3224:
        /*004c*/ 	.word	0x000008a0


	//   ....[1]....
        /*0050*/ 	.word	0x000008f0


	//   ....[2]....
        /*0054*/ 	.word	0x00000b60


	//----- nvinfo : EIATTR_MAX_THREADS
	.align		4
.L_3225:
        /*0058*/ 	.byte	0x04, 0x05
        /*005a*/ 	.short	(.L_3227 - .L_3226)
.L_3226:
        /*005c*/ 	.word	0x00000080
        /*0060*/ 	.word	0x00000001
        /*0064*/ 	.word	0x00000001


	//----- nvinfo : EIATTR_CRS_STACK_SIZE
	.align		4
.L_3227:
        /*0068*/ 	.byte	0x04, 0x1e
        /*006a*/ 	.short	(.L_3229 - .L_3228)
.L_3228:
        /*006c*/ 	.word	0x00000000


	//----- nvinfo : EIATTR_CBANK_PARAM_SIZE
	.align		4
.L_3229:
        /*0070*/ 	.byte	0x03, 0x19
        /*0072*/ 	.short	0x0018


	//----- nvinfo : EIATTR_PARAM_CBANK
	.align		4
        /*0074*/ 	.byte	0x04, 0x0a
        /*0076*/ 	.short	(.L_3231 - .L_3230)
	.align		4
.L_3230:
        /*0078*/ 	.word	index@(.nv.constant0._ZN2at6native29vectorized_elementwise_kernelILi4ENS0_13AUnaryFunctorIsssNS0_15binary_internal10MulFunctorIsEEEESt5arrayIPcLm2EEEEviT0_T1_)
        /*007c*/ 	.short	0x0380
        /*007e*/ 	.short	0x0018


	//----- nvinfo : EIATTR_SW_WAR
	.align		4
.L_3231:
        /*0080*/ 	.byte	0x04, 0x36
        /*0082*/ 	.short	(.L_3233 - .L_3232)
.L_3232:
        /*0084*/ 	.word	0x00000008
.L_3233:


//--------------------- .nv.info._ZN2at6native29vectorized_elementwise_kernelILi8ENS0_13AUnaryFunctorIsssNS0_15binary_internal10MulFunctorIsEEEESt5arrayIPcLm2EEEEviT0_T1_ --------------------------
	.section	.nv.info._ZN2at6native29vectorized_elementwise_kernelILi8ENS0_13AUnaryFunctorIsssNS0_15binary_internal10MulFunctorIsEEEESt5arrayIPcLm2EEEEviT0_T1_,"",@"SHT_CUDA_INFO"
	.sectionflags	@""
	.align	4


	//----- nvinfo : EIATTR_CUDA_API_VERSION
	.align		4
        /*0000*/ 	.byte	0x04, 0x37
        /*0002*/ 	.short	(.L_3235 - .L_3234)
.L_3234:
        /*0004*/ 	.word	0x00000082


	//----- nvinfo : EIATTR_KPARAM_INFO
	.align		4
.L_3235:
        /*0008*/ 	.byte	0x04, 0x17
        /*000a*/ 	.short	(.L_3237 - .L_3236)
.L_3236:
        /*000c*/ 	.word	0x00000000
        /*0010*/ 	.short	0x0002
        /*0012*/ 	.short	0x0008
        /*0014*/ 	.byte	0x00, 0xf0, 0x41, 0x00


	//----- nvinfo : EIATTR_KPARAM_INFO
	.align		4
.L_3237:
        /*0018*/ 	.byte	0x04, 0x17
        /*001a*/ 	.short	(.L_3239 - .L_3238)
.L_3238:
        /*001c*/ 	.word	0x00000000
        /*0020*/ 	.short	0x0001
        /*0022*/ 	.short	0x0004
        /*0024*/ 	.byte	0x00, 0xf0, 0x11, 0x00


	//----- nvinfo : EIATTR_KPARAM_INFO
	.align		4
.L_3239:
        /*0028*/ 	.byte	0x04, 0x17
        /*002a*/ 	.short	(.L_3241 - .L_3240)
.L_3240:
        /*002c*/ 	.word	0x00000000
        /*0030*/ 	.short	0x0000
        /*0032*/ 	.short	0x0000
        /*0034*/ 	.byte	0x00, 0xf0, 0x11, 0x00


	//----- nvinfo : EIATTR_SPARSE_MMA_MASK
	.align		4
.L_3241:
        /*0038*/ 	.byte	0x03, 0x50
        /*003a*/ 	.short	0x0000


	//----- nvinfo : EIATTR_MAXREG_COUNT
	.align		4
        /*003c*/ 	.byte	0x03, 0x1b
        /*003e*/ 	.short	0x00ff


	//----- nvinfo : EIATTR_MERCURY_ISA_VERSION
	.align		4
        /*0040*/ 	.byte	0x03, 0x5f
        /*0042*/ 	.short	0x0101


	//----- nvinfo : EIATTR_VRC_CTA_INIT_COUNT
	.align		4
        /*0044*/ 	.byte	0x02, 0x4a
	.zero		1
	.zero		1


	//----- nvinfo : EIATTR_EXIT_INSTR_OFFSETS
	.align		4
        /*0048*/ 	.byte	0x04, 0x1c
        /*004a*/ 	.short	(.L_3243 - .L_3242)


	//   ....[0]....
.L_3242:
        /*004c*/ 	.word	0x000008a0


	//   ....[1]....
        /*0050*/ 	.word	0x000008f0


	//   ....[2]....
        /*0054*/ 	.word	0x00000b00


	//----- nvinfo : EIATTR_MAX_THREADS
	.align		4
.L_3243:
        /*0058*/ 	.byte	0x04, 0x05
        /*005a*/ 	.short	(.L_3245 - .L_3244)
.L_3244:
        /*005c*/ 	.word	0x00000080
        /*0060*/ 	.word	0x00000001
        /*0064*/ 	.word	0x00000001


	//----- nvinfo : EIATTR_CRS_STACK_SIZE
	.align		4
.L_3245:
        /*0068*/ 	.byte	0x04, 0x1e
        /*006a*/ 	.short	(.L_3247 - .L_3246)
.L_3246:
        /*006c*/ 	.word	0x00000000


	//----- nvinfo : EIATTR_CBANK_PARAM_SIZE
	.align		4
.L_3247:
        /*0070*/ 	.byte	0x03, 0x19
        /*0072*/ 	.short	0x0018


	//----- nvinfo : EIATTR_PARAM_CBANK
	.align		4
        /*0074*/ 	.byte	0x04, 0x0a
        /*0076*/ 	.short	(.L_3249 - .L_3248)
	.align		4
.L_3248:
        /*0078*/ 	.word	index@(.nv.constant0._ZN2at6native29vectorized_elementwise_kernelILi8ENS0_13AUnaryFunctorIsssNS0_15binary_internal10MulFunctorIsEEEESt5arrayIPcLm2EEEEviT0_T1_)
        /*007c*/ 	.short	0x0380
        /*007e*/ 	.short	0x0018


	//----- nvinfo : EIATTR_SW_WAR
	.align		4
.L_3249:
        /*0080*/ 	.byte	0x04, 0x36
        /*0082*/ 	.short	(.L_3251 - .L_3250)
.L_3250:
        /*0084*/ 	.word	0x00000008
.L_3251:


//--------------------- .nv.info._ZN2at6native18elementwise_kernelILi128ELi4EZNS0_15gpu_kernel_implINS0_13BinaryFunctorIsssNS0_15binary_internal10MulFunctorIsEEEEEEvRNS_18TensorIteratorBaseERKT_EUliE_EEviT1_ --------------------------
	.section	.nv.info._ZN2at6native18elementwise_kernelILi128ELi4EZNS0_15gpu_kernel_implINS0_13BinaryFunctorIsssNS0_15binary_internal10MulFunctorIsEEEEEEvRNS_18TensorIteratorBaseERKT_EUliE_EEviT1_,"",@"SHT_CUDA_INFO"
	.sectionflags	@""
	.align	4


	//----- nvinfo : EIATTR_CUDA_API_VERSION
	.align		4
        /*0000*/ 	.byte	0x04, 0x37
        /*0002*/ 	.short	(.L_3253 - .L_3252)
.L_3252:
        /*0004*/ 	.word	0x00000082


	//----- nvinfo : EIATTR_KPARAM_INFO
	.align		4
.L_3253:
        /*0008*/ 	.byte	0x04, 0x17
        /*000a*/ 	.short	(.L_3255 - .L_3254)
.L_3254:
        /*000c*/ 	.word	0x00000000
        /*0010*/ 	.short	0x0001
        /*0012*/ 	.short	0x0008
        /*0014*/ 	.byte	0x00, 0xf0, 0x21, 0x0a


	//----- nvinfo : EIATTR_KPARAM_INFO
	.align		4
.L_3255:
        /*0018*/ 	.byte	0x04, 0x17
        /*001a*/ 	.short	(.L_3257 - .L_3256)
.L_3256:
        /*001c*/ 	.word	0x00000000
        /*0020*/ 	.short	0x0000
        /*0022*/ 	.short	0x0000
        /*0024*/ 	.byte	0x00, 0xf0, 0x11, 0x00


	//----- nvinfo : EIATTR_SPARSE_MMA_MASK
	.align		4
.L_3257:
        /*0028*/ 	.byte	0x03, 0x50
        /*002a*/ 	.short	0x0000


	//----- nvinfo : EIATTR_MAXREG_COUNT
	.align		4
        /*002c*/ 	.byte	0x03, 0x1b
        /*002e*/ 	.short	0x0080


	//----- nvinfo : EIATTR_EXTERNS
	.align		4
        /*0030*/ 	.byte	0x04, 0x0f
        /*0032*/ 	.short	(.L_3259 - .L_3258)


	//   ....[0]....
	.align		4
.L_3258:
        /*0034*/ 	.word	index@(__assertfail)


	//----- nvinfo : EIATTR_MERCURY_ISA_VERSION
	.align		4
.L_3259:
        /*0038*/ 	.byte	0x03, 0x5f
        /*003a*/ 	.short	0x0101


	//----- nvinfo : EIATTR_VRC_CTA_INIT_COUNT
	.align		4
        /*003c*/ 	.byte	0x02, 0x4a
	.zero		1
	.zero		1


	//----- nvinfo : EIATTR_SYSCALL_OFFSETS
	.align		4
        /*0040*/ 	.byte	0x04, 0x46
        /*0042*/ 	.short	(.L_3261 - .L_3260)


	//   ....[0]....
.L_3260:
        /*0044*/ 	.word	0x00002460


	//   ....[1]....
        /*0048*/ 	.word	0x000032b0


	//   ....[2]....
        /*004c*/ 	.word	0x000040f0


	//   ....[3]....
        /*0050*/ 	.word	0x000066e0


	//   ....[4]....
        /*0054*/ 	.word	0x00007530


	//   ....[5]....
        /*0058*/ 	.word	0x00008180


	//   ....[6]....
        /*005c*/ 	.word	0x0000a890


	//   ....[7]....
        /*0060*/ 	.word	0x0000b6e0


	//   ....[8]....
        /*0064*/ 	.word	0x0000c330


	//   ....[9]....
        /*0068*/ 	.word	0x0000ea60


	//   ....[10]....
        /*006c*/ 	.word	0x0000f8b0


	//   ....[11]....
        /*0070*/ 	.word	0x000104d0


	//----- nvinfo : EIATTR_EXIT_INSTR_OFFSETS
	.align		4
.L_3261:
        /*0074*/ 	.byte	0x04, 0x1c
        /*0076*/ 	.short	(.L_3263 - .L_3262)


	//   ....[0]....
.L_3262:
        /*0078*/ 	.word	0x0000c610


	//   ....[1]....
        /*007c*/ 	.word	0x0000fa10


	//   ....[2]....
        /*0080*/ 	.word	0x0000fa30


	//   ....[3]....
        /*0084*/ 	.word	0x0000fad0


	//   ....[4]....
        /*0088*/ 	.word	0x0000fb00


	//   ....[5]....
        /*008c*/ 	.word	0x0000fb20


	//   ....[6]....
        /*0090*/ 	.word	0x0000fbb0


	//   ....[7]....
        /*0094*/ 	.word	0x0000fbf0


	//   ....[8]....
        /*0098*/ 	.word	0x0000fc90


	//   ....[9]....
        /*009c*/ 	.word	0x0000fce0


	//   ....[10]....
        /*00a0*/ 	.word	0x0000fd10


	//   ....[11]....
        /*00a4*/ 	.word	0x0000fdd0


	//   ....[12]....
        /*00a8*/ 	.word	0x0000ff40


	//   ....[13]....
        /*00ac*/ 	.word	0x000100b0


	//   ....[14]....
        /*00b0*/ 	.word	0x00010210


	//   ....[15]....
        /*00b4*/ 	.word	0x00010250


	//   ....[16]....
        /*00b8*/ 	.word	0x00010280


	//   ....[17]....
        /*00bc*/ 	.word	0x00010330


	//   ....[18]....
        /*00c0*/ 	.word	0x00010370


	//   ....[19]....
        /*00c4*/ 	.word	0x000104e0


	//   ....[20]....
        /*00c8*/ 	.word	0x000105f0


	//   ....[21]....
        /*00cc*/ 	.word	0x00010730


	//   ....[22]....
        /*00d0*/ 	.word	0x00010770


	//----- nvinfo : EIATTR_MAX_THREADS
	.align		4
.L_3263:
        /*00d4*/ 	.byte	0x04, 0x05
        /*00d6*/ 	.short	(.L_3265 - .L_3264)
.L_3264:
        /*00d8*/ 	.word	0x00000080
        /*00dc*/ 	.word	0x00000001
        /*00e0*/ 	.word	0x00000001


	//----- nvinfo : EIATTR_CRS_STACK_SIZE
	.align		4
.L_3265:
        /*00e4*/ 	.byte	0x04, 0x1e
        /*00e6*/ 	.short	(.L_3267 - .L_3266)
.L_3266:
        /*00e8*/ 	.word	0x00000000


	//----- nvinfo : EIATTR_CBANK_PARAM_SIZE
	.align		4
.L_3267:
        /*00ec*/ 	.byte	0x03, 0x19
        /*00ee*/ 	.short	0x0290


	//----- nvinfo : EIATTR_PARAM_CBANK
	.align		4
        /*00f0*/ 	.byte	0x04, 0x0a
        /*00f2*/ 	.short	(.L_3269 - .L_3268)
	.align		4
.L_3268:
        /*00f4*/ 	.word	index@(.nv.constant0._ZN2at6native18elementwise_kernelILi128ELi4EZNS0_15gpu_kernel_implINS0_13BinaryFunctorIsssNS0_15binary_internal10MulFunctorIsEEEEEEvRNS_18TensorIteratorBaseERKT_EUliE_EEviT1_)
        /*00f8*/ 	.short	0x0380
        /*00fa*/ 	.short	0x0290


	//----- nvinfo : EIATTR_SW_WAR
	.align		4
.L_3269:
        /*00fc*/ 	.byte	0x04, 0x36
        /*00fe*/ 	.short	(.L_3271 - .L_3270)
.L_3270:
        /*0100*/ 	.word	0x00000008
.L_3271:


//--------------------- .nv.info._ZN2at6native27unrolled_elementwise_kernelINS0_13BinaryFunctorIsssNS0_15binary_internal10MulFunctorIsEEEESt5arrayIPcLm3EELi4E23TrivialOffsetCalculatorILi2EjESA_ILi1EjENS0_6memory12LoadWithCastILi2EEENSD_13StoreWithCastILi1EEEEEviT_T0_T2_T3_T4_T5_ --------------------------
	.section	.nv.info._ZN2at6native27unrolled_elementwise_kernelINS0_13BinaryFunctorIsssNS0_15binary_internal10MulFunctorIsEEEESt5arrayIPcLm3EELi4E23TrivialOffsetCalculatorILi2EjESA_ILi1EjENS0_6memory12LoadWithCastILi2EEENSD_13StoreWithCastILi1EEEEEviT_T0_T2_T3_T4_T5_,"",@"SHT_CUDA_INFO"
	.sectionflags	@""
	.align	4


	//----- nvinfo : EIATTR_CUDA_API_VERSION
	.align		4
        /*0000*/ 	.byte	0x04, 0x37
        /*0002*/ 	.short	(.L_3273 - .L_3272)
.L_3272:
        /*0004*/ 	.word	0x00000082


	//----- nvinfo : EIATTR_KPARAM_INFO
	.align		4
.L_3273:
        /*0008*/ 	.byte	0x04, 0x17
        /*000a*/ 	.short	(.L_3275 - .L_3274)
.L_3274:
        /*000c*/ 	.word	0x00000000
        /*0010*/ 	.short	0x0006
        /*0012*/ 	.short	0x0030
        /*0014*/ 	.byte	0x00, 0xf0, 0x21, 0x00


	//----- nvinfo : EIATTR_KPARAM_INFO
	.align		4
.L_3275:
        /*0018*/ 	.byte	0x04, 0x17
        /*001a*/ 	.short	(.L_3277 - .L_3276)
.L_3276:
        /*001c*/ 	.word	0x00000000
        /*0020*/ 	.short	0x0005
        /*0022*/ 	.short	0x0024
        /*0024*/ 	.byte	0x00, 0xf0, 0x31, 0x00


	//----- nvinfo : EIATTR_KPARAM_INFO
	.align		4
.L_3277:
        /*0028*/ 	.byte	0x04, 0x17
        /*002a*/ 	.short	(.L_3279 - .L_3278)
.L_3278:
        /*002c*/ 	.word	0x00000000
        /*0030*/ 	.short	0x0004
        /*0032*/ 	.short	0x0021
        /*0034*/ 	.byte	0x00, 0xf0, 0x05, 0x00


	//----- nvinfo : EIATTR_KPARAM_INFO
	.align		4
.L_3279:
        /*0038*/ 	.byte	0x04, 0x17
        /*003a*/ 	.short	(.L_3281 - .L_3280)
.L_3280:
        /*003c*/ 	.word	0x00000000
        /*0040*/ 	.short	0x0003
        /*0042*/ 	.short	0x0020
        /*0044*/ 	.byte	0x00, 0xf0, 0x05, 0x00


	//----- nvinfo : EIATTR_KPARAM_INFO
	.align		4
.L_3281:
        /*0048*/ 	.byte	0x04, 0x17
        /*004a*/ 	.short	(.L_3283 - .L_3282)
.L_3282:
        /*004c*/ 	.word	0x00000000
        /*0050*/ 	.short	0x0002
        /*0052*/ 	.short	0x0008
        /*0054*/ 	.byte	0x00, 0xf0, 0x61, 0x00


	//----- nvinfo : EIATTR_KPARAM_INFO
	.align		4
.L_3283:
        /*0058*/ 	.byte	0x04, 0x17
        /*005a*/ 	.short	(.L_3285 - .L_3284)
.L_3284:
        /*005c*/ 	.word	0x00000000
        /*0060*/ 	.short	0x0001
        /*0062*/ 	.short	0x0004
        /*0064*/ 	.byte	0x00, 0xf0, 0x05, 0x00


	//----- nvinfo : EIATTR_KPARAM_INFO
	.align		4
.L_3285:
        /*0068*/ 	.byte	0x04, 0x17
        /*006a*/ 	.short	(.L_3287 - .L_3286)
.L_3286:
        /*006c*/ 	.word	0x00000000
        /*0070*/ 	.short	0x0000
        /*0072*/ 	.short	0x0000
        /*0074*/ 	.byte	0x00, 0xf0, 0x11, 0x00


	//----- nvinfo : EIATTR_SPARSE_MMA_MASK
	.align		4
.L_3287:
        /*0078*/ 	.byte	0x03, 0x50
        /*007a*/ 	.short	0x0000


	//----- nvinfo : EIATTR_MAXREG_COUNT
	.align		4
        /*007c*/ 	.byte	0x03, 0x1b
        /*007e*/ 	.short	0x00ff


	//----- nvinfo : EIATTR_EXTERNS
	.align		4
        /*0080*/ 	.byte	0x04, 0x0f
        /*0082*/ 	.short	(.L_3289 - .L_3288)


	//   ....[0]....
	.align		4
.L_3288:
        /*0084*/ 	.word	index@(__assertfail)


	//----- nvinfo : EIATTR_MERCURY_ISA_VERSION
	.align		4
.L_3289:
        /*0088*/ 	.byte	0x03, 0x5f
        /*008a*/ 	.short	0x0101


	//----- nvinfo : EIATTR_VRC_CTA_INIT_COUNT
	.align		4
        /*008c*/ 	.byte	0x02, 0x4a
	.zero		1
	.zero		1


	//----- nvinfo : EIATTR_SYSCALL_OFFSETS
	.align		4
        /*0090*/ 	.byte	0x04, 0x46
        /*0092*/ 	.short	(.L_3291 - .L_3290)


	//   ....[0]....
.L_3290:
        /*0094*/ 	.word	0x00000e50


	//   ....[1]....
        /*0098*/ 	.word	0x00001cd0


	//   ....[2]....
        /*009c*/ 	.word	0x00002c90


	//   ....[3]....
        /*00a0*/ 	.word	0x00003b10


	//   ....[4]....
        /*00a4*/ 	.word	0x00004a10


	//   ....[5]....
        /*00a8*/ 	.word	0x00005890


	//   ....[6]....
        /*00ac*/ 	.word	0x00006790


	//   ....[7]....
        /*00b0*/ 	.word	0x00007620


	//   ....[8]....
        /*00b4*/ 	.word	0x000084f0


	//   ....[9]....
        /*00b8*/ 	.word	0x000092b0


	//   ....[10]....
        /*00bc*/ 	.word	0x0000a190


	//   ....[11]....
        /*00c0*/ 	.word	0x0000b050


	//----- nvinfo : EIATTR_EXIT_INSTR_OFFSETS
	.align		4
.L_3291:
        /*00c4*/ 	.byte	0x04, 0x1c
        /*00c6*/ 	.short	(.L_3293 - .L_3292)


	//   ....[0]....
.L_3292:
        /*00c8*/ 	.word	0x0000a460


	//   ....[1]....
        /*00cc*/ 	.word	0x0000a590


	//   ....[2]....
        /*00d0*/ 	.word	0x0000a5b0


	//   ....[3]....
        /*00d4*/ 	.word	0x0000a650


	//   ....[4]....
        /*00d8*/ 	.word	0x0000a680


	//   ....[5]....
        /*00dc*/ 	.word	0x0000a6a0


	//   ....[6]....
        /*00e0*/ 	.word	0x0000a730


	//   ....[7]....
        /*00e4*/ 	.word	0x0000a770


	//   ....[8]....
        /*00e8*/ 	.word	0x0000a810


	//   ....[9]....
        /*00ec*/ 	.word	0x0000a860


	//   ....[10]....
        /*00f0*/ 	.word	0x0000a890


	//   ....[11]....
        /*00f4*/ 	.word	0x0000a950


	//   ....[12]....
        /*00f8*/ 	.word	0x0000aac0


	//   ....[13]....
        /*00fc*/ 	.word	0x0000ac30


	//   ....[14]....
        /*0100*/ 	.word	0x0000ad90


	//   ....[15]....
        /*0104*/ 	.word	0x0000add0


	//   ....[16]....
        /*0108*/ 	.word	0x0000ae00


	//   ....[17]....
        /*010c*/ 	.word	0x0000aeb0


	//   ....[18]....
        /*0110*/ 	.word	0x0000aef0


	//   ....[19]....
        /*0114*/ 	.word	0x0000b060


	//   ....[20]....
        /*0118*/ 	.word	0x0000b170


	//   ....[21]....
        /*011c*/ 	.word	0x0000b2b0


	//   ....[22]....
        /*0120*/ 	.word	0x0000b2f0


	//----- nvinfo : EIATTR_MAX_THREADS
	.align		4
.L_3293:
        /*0124*/ 	.byte	0x04, 0x05
        /*0126*/ 	.short	(.L_3295 - .L_3294)
.L_3294:
        /*0128*/ 	.word	0x00000080
        /*012c*/ 	.word	0x00000001
        /*0130*/ 	.word	0x00000001


	//----- nvinfo : EIATTR_CRS_STACK_SIZE
	.align		4
.L_3295:
        /*0134*/ 	.byte	0x04, 0x1e
        /*0136*/ 	.short	(.L_3297 - .L_3296)
.L_3296:
        /*0138*/ 	.word	0x00000000


	//----- nvinfo : EIATTR_CBANK_PARAM_SIZE
	.align		4
.L_3297:
        /*013c*/ 	.byte	0x03, 0x19
        /*013e*/ 	.short	0x0038


	//----- nvinfo : EIATTR_PARAM_CBANK
	.align		4
        /*0140*/ 	.byte	0x04, 0x0a
        /*0142*/ 	.short	(.L_3299 - .L_3298)
	.align		4
.L_3298:
        /*0144*/ 	.word	index@(.nv.constant0._ZN2at6native27unrolled_elementwise_kernelINS0_13BinaryFunctorIsssNS0_15binary_internal10MulFunctorIsEEEESt5arrayIPcLm3EELi4E23TrivialOffsetCalculatorILi2EjESA_ILi1EjENS0_6memory12LoadWithCastILi2EEENSD_13StoreWithCastILi1EEEEEviT_T0_T2_T3_T4_T5_)
        /*0148*/ 	.short	0x0380
        /*014a*/ 	.short	0x0038


	//----- nvinfo : EIATTR_SW_WAR
	.align		4
.L_3299:
        /*014c*/ 	.byte	0x04, 0x36
        /*014e*/ 	.short	(.L_3301 - .L_3300)
.L_3300:
        /*0150*/ 	.word	0x00000008
.L_3301:


//--------------------- .nv.info._ZN2at6native18elementwise_kernelILi128ELi4EZNS0_22gpu_kernel_impl_nocastINS0_13BinaryFunctorIsssNS0_15binary_internal10MulFunctorIsEEEEEEvRNS_18TensorIteratorBaseERKT_EUliE_EEviT1_ --------------------------
	.section	.nv.info._ZN2at6native18elementwise_kernelILi128ELi4EZNS0_22gpu_kernel_impl_nocastINS0_13BinaryFunctorIsssNS0_15binary_internal10MulFunctorIsEEEEEEvRNS_18TensorIteratorBaseERKT_EUliE_EEviT1_,"",@"SHT_CUDA_INFO"
	.sectionflags	@""
	.align	4


	//----- nvinfo : EIATTR_CUDA_API_VERSION
	.align		4
        /*0000*/ 	.byte	0x04, 0x37
        /*0002*/ 	.short	(.L_3303 - .L_3302)
.L_3302:
        /*0004*/ 	.word	0x00000082


	//----- nvinfo : EIATTR_KPARAM_INFO
	.align		4
.L_3303:
        /*0008*/ 	.byte	0x04, 0x17
        /*000a*/ 	.short	(.L_3305 - .L_3304)
.L_3304:
        /*000c*/ 	.word	0x00000000
        /*0010*/ 	.short	0x0001
        /*0012*/ 	.short	0x0008
        /*0014*/ 	.byte	0x00, 0xf0, 0x21, 0x0a


	//----- nvinfo : EIATTR_KPARAM_INFO
	.align		4
.L_3305:
        /*0018*/ 	.byte	0x04, 0x17
        /*001a*/ 	.short	(.L_3307 - .L_3306)
.L_3306:
        /*001c*/ 	.word	0x00000000
        /*0020*/ 	.short	0x0000
        /*0022*/ 	.short	0x0000
        /*0024*/ 	.byte	0x00, 0xf0, 0x11, 0x00


	//----- nvinfo : EIATTR_SPARSE_MMA_MASK
	.align		4
.L_3307:
        /*0028*/ 	.byte	0x03, 0x50
        /*002a*/ 	.short	0x0000


	//----- nvinfo : EIATTR_MAXREG_COUNT
	.align		4
        /*002c*/ 	.byte	0x03, 0x1b
        /*002e*/ 	.short	0x0080


	//----- nvinfo : EIATTR_MERCURY_ISA_VERSION
	.align		4
        /*0030*/ 	.byte	0x03, 0x5f
        /*0032*/ 	.short	0x0101


	//----- nvinfo : EIATTR_VRC_CTA_INIT_COUNT
	.align		4
        /*0034*/ 	.byte	0x02, 0x4a
	.zero		1
	.zero		1


	//----- nvinfo : EIATTR_EXIT_INSTR_OFFSETS
	.align		4
        /*0038*/ 	.byte	0x04, 0x1c
        /*003a*/ 	.short	(.L_3309 - .L_3308)


	//   ....[0]....
.L_3308:
        /*003c*/ 	.word	0x00000360


	//   ....[1]....
        /*0040*/ 	.word	0x00000400


	//   ....[2]....
        /*0044*/ 	.word	0x00004940


	//   ....[3]....
        /*0048*/ 	.word	0x00005ff0


	//----- nvinfo : EIATTR_MAX_THREADS
	.align		4
.L_3309:
        /*004c*/ 	.byte	0x04, 0x05
        /*004e*/ 	.short	(.L_3311 - .L_3310)
.L_3310:
        /*0050*/ 	.word	0x00000080
        /*0054*/ 	.word	0x00000001
        /*0058*/ 	.word	0x00000001


	//----- nvinfo : EIATTR_CRS_STACK_SIZE
	.align		4
.L_3311:
        /*005c*/ 	.byte	0x04, 0x1e
        /*005e*/ 	.short	(.L_3313 - .L_3312)
.L_3312:
        /*0060*/ 	.word	0x00000000


	//----- nvinfo : EIATTR_CBANK_PARAM_SIZE
	.align		4
.L_3313:
        /*0064*/ 	.byte	0x03, 0x19
        /*0066*/ 	.short	0x0290


	//----- nvinfo : EIATTR_PARAM_CBANK
	.align		4
        /*0068*/ 	.byte	0x04, 0x0a
        /*006a*/ 	.short	(.L_3315 - .L_3314)
	.align		4
.L_3314:
        /*006c*/ 	.word	index@(.nv.constant0._ZN2at6native18elementwise_kernelILi128ELi4EZNS0_22gpu_kernel_impl_nocastINS0_13BinaryFunctorIsssNS0_15binary_internal10MulFunctorIsEEEEEEvRNS_18TensorIteratorBaseERKT_EUliE_EEviT1_)
        /*0070*/ 	.short	0x0380
        /*0072*/ 	.short	0x0290


	//----- nvinfo : EIATTR_SW_WAR
	.align		4
.L_3315:
        /*0074*/ 	.byte	0x04, 0x36
        /*0076*/ 	.short	(.L_3317 - .L_3316)
.L_3316:
        /*0078*/ 	.word	0x00000008
.L_3317:


//--------------------- .nv.info._ZN2at6native27unrolled_elementwise_kernelINS0_13BinaryFunctorIsssNS0_15binary_internal10MulFunctorIsEEEESt5arrayIPcLm3EELi4E23TrivialOffsetCalculatorILi2EjESA_ILi1EjENS0_6memory15LoadWithoutCastENSD_16StoreWithoutCastEEEviT_T0_T2_T3_T4_T5_ --------------------------
	.section	.nv.info._ZN2at6native27unrolled_elementwise_kernelINS0_13BinaryFunctorIsssNS0_15binary_internal10MulFunctorIsEEEESt5arrayIPcLm3EELi4E23TrivialOffsetCalculatorILi2EjESA_ILi1EjENS0_6memory15LoadWithoutCastENSD_16StoreWithoutCastEEEviT_T0_T2_T3_T4_T5_,"",@"SHT_CUDA_INFO"
	.sectionflags	@""
	.align	4


	//----- nvinfo : EIATTR_CUDA_API_VERSION
	.align		4
        /*0000*/ 	.byte	0x04, 0x37
        /*0002*/ 	.short	(.L_3319 - .L_3318)
.L_3318:
        /*0004*/ 	.word	0x00000082


	//----- nvinfo : EIATTR_KPARAM_INFO
	.align		4
.L_3319:
        /*0008*/ 	.byte	0x04, 0x17
        /*000a*/ 	.short	(.L_3321 - .L_3320)
.L_3320:
        /*000c*/ 	.word	0x00000000
        /*0010*/ 	.short	0x0006
        /*0012*/ 	.short	0x0023
        /*0014*/ 	.byte	0x00, 0xf0, 0x05, 0x00


	//----- nvinfo : EIATTR_KPARAM_INFO
	.align		4
.L_3321:
        /*0018*/ 	.byte	0x04, 0x17
        /*001a*/ 	.short	(.L_3323 - .L_3322)
.L_3322:
        /*001c*/ 	.word	0x00000000
        /*0020*/ 	.short	0x0005
        /*0022*/ 	.short	0x0022
        /*0024*/ 	.byte	0x00, 0xf0, 0x05, 0x00


	//----- nvinfo : EIATTR_KPARAM_INFO
	.align		4
.L_3323:
        /*0028*/ 	.byte	0x04, 0x17
        /*002a*/ 	.short	(.L_3325 - .L_3324)
.L_3324:
        /*002c*/ 	.word	0x00000000
        /*0030*/ 	.short	0x0004
        /*0032*/ 	.short	0x0021
        /*0034*/ 	.byte	0x00, 0xf0, 0x05, 0x00


	//----- nvinfo : EIATTR_KPARAM_INFO
	.align		4
.L_3325:
        /*0038*/ 	.byte	0x04, 0x17
        /*003a*/ 	.short	(.L_3327 - .L_3326)
.L_3326:
        /*003c*/ 	.word	0x00000000
        /*0040*/ 	.short	0x0003
        /*0042*/ 	.short	0x0020
        /*0044*/ 	.byte	0x00, 0xf0, 0x05, 0x00


	//----- nvinfo : EIATTR_KPARAM_INFO
	.align		4
.L_3327:
        /*0048*/ 	.byte	0x04, 0x17
        /*004a*/ 	.short	(.L_3329 - .L_3328)
.L_3328:
        /*004c*/ 	.word	0x00000000
        /*0050*/ 	.short	0x0002
        /*0052*/ 	.short	0x0008
        /*0054*/ 	.byte	0x00, 0xf0, 0x61, 0x00


	//----- nvinfo : EIATTR_KPARAM_INFO
	.align		4
.L_3329:
        /*0058*/ 	.byte	0x04, 0x17
        /*005a*/ 	.short	(.L_3331 - .L_3330)
.L_3330:
        /*005c*/ 	.word	0x00000000
        /*0060*/ 	.short	0x0001
        /*0062*/ 	.short	0x0004
        /*0064*/ 	.byte	0x00, 0xf0, 0x05, 0x00


	//----- nvinfo : EIATTR_KPARAM_INFO
	.align		4
.L_3331:
        /*0068*/ 	.byte	0x04, 0x17
        /*006a*/ 	.short	(.L_3333 - .L_3332)
.L_3332:
        /*006c*/ 	.word	0x00000000
        /*0070*/ 	.short	0x0000
        /*0072*/ 	.short	0x0000
        /*0074*/ 	.byte	0x00, 0xf0, 0x11, 0x00


	//----- nvinfo : EIATTR_SPARSE_MMA_MASK
	.align		4
.L_3333:
        /*0078*/ 	.byte	0x03, 0x50
        /*007a*/ 	.short	0x0000


	//----- nvinfo : EIATTR_MAXREG_COUNT
	.align		4
        /*007c*/ 	.byte	0x03, 0x1b
        /*007e*/ 	.short	0x00ff


	//----- nvinfo : EIATTR_MERCURY_ISA_VERSION
	.align		4
        /*0080*/ 	.byte	0x03, 0x5f
        /*0082*/ 	.short	0x0101


	//----- nvinfo : EIATTR_VRC_CTA_INIT_COUNT
	.align		4
        /*0084*/ 	.byte	0x02, 0x4a
	.zero		1
	.zero		1


	//----- nvinfo : EIATTR_EXIT_INSTR_OFFSETS
	.align		4
        /*0088*/ 	.byte	0x04, 0x1c
        /*008a*/ 	.short	(.L_3335 - .L_3334)


	//   ....[0]....
.L_3334:
        /*008c*/ 	.word	0x000005a0


	//   ....[1]....
        /*0090*/ 	.word	0x000005f0


	//----- nvinfo : EIATTR_MAX_THREADS
	.align		4
.L_3335:
        /*0094*/ 	.byte	0x04, 0x05
        /*0096*/ 	.short	(.L_3337 - .L_3336)
.L_3336:
        /*0098*/ 	.word	0x00000080
        /*009c*/ 	.word	0x00000001
        /*00a0*/ 	.word	0x00000001


	//----- nvinfo : EIATTR_CRS_STACK_SIZE
	.align		4
.L_3337:
        /*00a4*/ 	.byte	0x04, 0x1e
        /*00a6*/ 	.short	(.L_3339 - .L_3338)
.L_3338:
        /*00a8*/ 	.word	0x00000000


	//----- nvinfo : EIATTR_CBANK_PARAM_SIZE
	.align		4
.L_3339:
        /*00ac*/ 	.byte	0x03, 0x19
        /*00ae*/ 	.short	0x0024


	//----- nvinfo : EIATTR_PARAM_CBANK
	.align		4
        /*00b0*/ 	.byte	0x04, 0x0a
        /*00b2*/ 	.short	(.L_3341 - .L_3340)
	.align		4
.L_3340:
        /*00b4*/ 	.word	index@(.nv.constant0._ZN2at6native27unrolled_elementwise_kernelINS0_13BinaryFunctorIsssNS0_15binary_internal10MulFunctorIsEEEESt5arrayIPcLm3EELi4E23TrivialOffsetCalculatorILi2EjESA_ILi1EjENS0_6memory15LoadWithoutCastENSD_16StoreWithoutCastEEEviT_T0_T2_T3_T4_T5_)
        /*00b8*/ 	.short	0x0380
        /*00ba*/ 	.short	0x0024


	//----- nvinfo : EIATTR_SW_WAR
	.align		4
.L_3341:
        /*00bc*/ 	.byte	0x04, 0x36
        /*00be*/ 	.short	(.L_3343 - .L_3342)
.L_3342:
        /*00c0*/ 	.word	0x00000008
.L_3343:


//--------------------- .nv.info._ZN2at6native29vectorized_elementwise_kernelILi2ENS0_13BinaryFunctorIsssNS0_15binary_internal10MulFunctorIsEEEESt5arrayIPcLm3EEEEviT0_T1_ --------------------------
	.section	.nv.info._ZN2at6native29vectorized_elementwise_kernelILi2ENS0_13BinaryFunctorIsssNS0_15binary_internal10MulFunctorIsEEEESt5arrayIPcLm3EEEEviT0_T1_,"",@"SHT_CUDA_INFO"
	.sectionflags	@""
	.align	4


	//----- nvinfo : EIATTR_CUDA_API_VERSION
	.align		4
        /*0000*/ 	.byte	0x04, 0x37
        /*0002*/ 	.short	(.L_3345 - .L_3344)
.L_3344:
        /*0004*/ 	.word	0x00000082


	//----- nvinfo : EIATTR_KPARAM_INFO
	.align		4
.L_3345:
        /*0008*/ 	.byte	0x04, 0x17
        /*000a*/ 	.short	(.L_3347 - .L_3346)
.L_3346:
        /*000c*/ 	.word	0x00000000
        /*0010*/ 	.short	0x0002
        /*0012*/ 	.short	0x0008
        /*0014*/ 	.byte	0x00, 0xf0, 0x61, 0x00


	//----- nvinfo : EIATTR_KPARAM_INFO
	.align		4
.L_3347:
        /*0018*/ 	.byte	0x04, 0x17
        /*001a*/ 	.short	(.L_3349 - .L_3348)
.L_3348:
        /*001c*/ 	.word	0x00000000
        /*0020*/ 	.short	0x0001
        /*0022*/ 	.short	0x0004
        /*0024*/ 	.byte	0x00, 0xf0, 0x05, 0x00


	//----- nvinfo : EIATTR_KPARAM_INFO
	.align		4
.L_3349:
        /*0028*/ 	.byte	0x04, 0x17
        /*002a*/ 	.short	(.L_3351 - .L_3350)
.L_3350:
        /*002c*/ 	.word	0x00000000
        /*0030*/ 	.short	0x0000
        /*0032*/ 	.short	0x0000
        /*0034*/ 	.byte	0x00, 0xf0, 0x11, 0x00


	//----- nvinfo : EIATTR_SPARSE_MMA_MASK
	.align		4
.L_3351:
        /*0038*/ 	.byte	0x03, 0x50
        /*003a*/ 	.short	0x0000


	//----- nvinfo : EIATTR_MAXREG_COUNT
	.align		4
        /*003c*/ 	.byte	0x03, 0x1b
        /*003e*/ 	.short	0x00ff


	//----- nvinfo : EIATTR_MERCURY_ISA_VERSION
	.align		4
        /*0040*/ 	.byte	0x03, 0x5f
        /*0042*/ 	.short	0x0101


	//----- nvinfo : EIATTR_VRC_CTA_INIT_COUNT
	.align		4
        /*0044*/ 	.byte	0x02, 0x4a
	.zero		1
	.zero		1


	//----- nvinfo : EIATTR_EXIT_INSTR_OFFSETS
	.align		4
        /*0048*/ 	.byte	0x04, 0x1c
        /*004a*/ 	.short	(.L_3353 - .L_3352)


	//   ....[0]....
.L_3352:
        /*004c*/ 	.word	0x00000b80


	//   ....[1]....
        /*0050*/ 	.word	0x00000bd0


	//   ....[2]....
        /*0054*/ 	.word	0x00000fa0


	//----- nvinfo : EIATTR_MAX_THREADS
	.align		4
.L_3353:
        /*0058*/ 	.byte	0x04, 0x05
        /*005a*/ 	.short	(.L_3355 - .L_3354)
.L_3354:
        /*005c*/ 	.word	0x00000080
        /*0060*/ 	.word	0x00000001
        /*0064*/ 	.word	0x00000001


	//----- nvinfo : EIATTR_CRS_STACK_SIZE
	.align		4
.L_3355:
        /*0068*/ 	.byte	0x04, 0x1e
        /*006a*/ 	.short	(.L_3357 - .L_3356)
.L_3356:
        /*006c*/ 	.word	0x00000000


	//----- nvinfo : EIATTR_CBANK_PARAM_SIZE
	.align		4
.L_3357:
        /*0070*/ 	.byte	0x03, 0x19
        /*0072*/ 	.short	0x0020


	//----- nvinfo : EIATTR_PARAM_CBANK
	.align		4
        /*0074*/ 	.byte	0x04, 0x0a
        /*0076*/ 	.short	(.L_3359 - .L_3358)
	.align		4
.L_3358:
        /*0078*/ 	.word	index@(.nv.constant0._ZN2at6native29vectorized_elementwise_kernelILi2ENS0_13BinaryFunctorIsssNS0_15binary_internal10MulFunctorIsEEEESt5arrayIPcLm3EEEEviT0_T1_)
        /*007c*/ 	.short	0x0380
        /*007e*/ 	.short	0x0020


	//----- nvinfo : EIATTR_SW_WAR
	.align		4
.L_3359:
        /*0080*/ 	.byte	0x04, 0x36
        /*0082*/ 	.short	(.L_3361 - .L_3360)
.L_3360:
        /*0084*/ 	.word	0x00000008
.L_3361:


//--------------------- .nv.info._ZN2at6native29vectorized_elementwise_kernelILi4ENS0_13BinaryFunctorIsssNS0_15binary_internal10MulFunctorIsEEEESt5arrayIPcLm3EEEEviT0_T1_ --------------------------
	.section	.nv.info._ZN2at6native29vectorized_elementwise_kernelILi4ENS0_13BinaryFunctorIsssNS0_15binary_internal10MulFunctorIsEEEESt5arrayIPcLm3EEEEviT0_T1_,"",@"SHT_CUDA_INFO"
	.sectionflags	@""
	.align	4


	//----- nvinfo : EIATTR_CUDA_API_VERSION
	.align		4
        /*0000*/ 	.byte	0x04, 0x37
        /*0002*/ 	.short	(.L_3363 - .L_3362)
.L_3362:
        /*0004*/ 	.word	0x00000082


	//----- nvinfo : EIATTR_KPARAM_INFO
	.align		4
.L_3363:
        /*0008*/ 	.byte	0x04, 0x17
        /*000a*/ 	.short	(.L_3365 - .L_3364)
.L_3364:
        /*000c*/ 	.word	0x00000000
        /*0010*/ 	.short	0x0002
        /*0012*/ 	.short	0x0008
        /*0014*/ 	.byte	0x00, 0xf0, 0x61, 0x00


	//----- nvinfo : EIATTR_KPARAM_INFO
	.align		4
.L_3365:
        /*0018*/ 	.byte	0x04, 0x17
        /*001a*/ 	.short	(.L_3367 - .L_3366)
.L_3366:
        /*001c*/ 	.word	0x00000000
        /*0020*/ 	.short	0x0001
        /*0022*/ 	.short	0x0004
        /*0024*/ 	.byte	0x00, 0xf0, 0x05, 0x00


	//----- nvinfo : EIATTR_KPARAM_INFO
	.align		4
.L_3367:
        /*0028*/ 	.byte	0x04, 0x17
        /*002a*/ 	.short	(.L_3369 - .L_3368)
.L_3368:
        /*002c*/ 	.word	0x00000000
        /*0030*/ 	.short	0x0000
        /*0032*/ 	.short	0x0000
        /*0034*/ 	.byte	0x00, 0xf0, 0x11, 0x00


	//----- nvinfo : EIATTR_SPARSE_MMA_MASK
	.align		4
.L_3369:
        /*0038*/ 	.byte	0x03, 0x50
        /*003a*/ 	.short	0x0000


	//----- nvinfo : EIATTR_MAXREG_COUNT
	.align		4
        /*003c*/ 	.byte	0x03, 0x1b
        /*003e*/ 	.short	0x00ff


	//----- nvinfo : EIATTR_MERCURY_ISA_VERSION
	.align		4
        /*0040*/ 	.byte	0x03, 0x5f
        /*0042*/ 	.short	0x0101


	//----- nvinfo : EIATTR_VRC_CTA_INIT_COUNT
	.align		4
        /*0044*/ 	.byte	0x02, 0x4a
	.zero		1
	.zero		1


	//----- nvinfo : EIATTR_EXIT_INSTR_OFFSETS
	.align		4
        /*0048*/ 	.byte	0x04, 0x1c
        /*004a*/ 	.short	(.L_3371 - .L_3370)


	//   ....[0]....
.L_3370:
        /*004c*/ 	.word	0x00000b80


	//   ....[1]....
        /*0050*/ 	.word	0x00000bd0


	//   ....[2]....
        /*0054*/ 	.word	0x00000f30


	//----- nvinfo : EIATTR_MAX_THREADS
	.align		4
.L_3371:
        /*0058*/ 	.byte	0x04, 0x05
        /*005a*/ 	.short	(.L_3373 - .L_3372)
.L_3372:
        /*005c*/ 	.word	0x00000080
        /*0060*/ 	.word	0x00000001
        /*0064*/ 	.word	0x00000001


	//----- nvinfo : EIATTR_CRS_STACK_SIZE
	.align		4
.L_3373:
        /*0068*/ 	.byte	0x04, 0x1e
        /*006a*/ 	.short	(.L_3375 - .L_3374)
.L_3374:
        /*006c*/ 	.word	0x00000000


	//----- nvinfo : EIATTR_CBANK_PARAM_SIZE
	.align		4
.L_3375:
        /*0070*/ 	.byte	0x03, 0x19
        /*0072*/ 	.short	0x0020


	//----- nvinfo : EIATTR_PARAM_CBANK
	.align		4
        /*0074*/ 	.byte	0x04, 0x0a
        /*0076*/ 	.short	(.L_3377 - .L_3376)
	.align		4
.L_3376:
        /*0078*/ 	.word	index@(.nv.constant0._ZN2at6native29vectorized_elementwise_kernelILi4ENS0_13BinaryFunctorIsssNS0_15binary_internal10MulFunctorIsEEEESt5arrayIPcLm3EEEEviT0_T1_)
        /*007c*/ 	.short	0x0380
        /*007e*/ 	.short	0x0020


	//----- nvinfo : EIATTR_SW_WAR
	.align		4
.L_3377:
        /*0080*/ 	.byte	0x04, 0x36
        /*0082*/ 	.short	(.L_3379 - .L_3378)
.L_3378:
        /*0084*/ 	.word	0x00000008
.L_3379:


//--------------------- .nv.info._ZN2at6native29vectorized_elementwise_kernelILi8ENS0_13BinaryFunctorIsssNS0_15binary_internal10MulFunctorIsEEEESt5arrayIPcLm3EEEEviT0_T1_ --------------------------
	.section	.nv.info._ZN2at6native29vectorized_elementwise_kernelILi8ENS0_13BinaryFunctorIsssNS0_15binary_internal10MulFunctorIsEEEESt5arrayIPcLm3EEEEviT0_T1_,"",@"SHT_CUDA_INFO"
	.sectionflags	@""
	.align	4


	//----- nvinfo : EIATTR_CUDA_API_VERSION
	.align		4
        /*0000*/ 	.byte	0x04, 0x37
        /*0002*/ 	.short	(.L_3381 - .L_3380)
.L_3380:
        /*0004*/ 	.word	0x00000082


	//----- nvinfo : EIATTR_KPARAM_INFO
	.align		4
.L_3381:
        /*0008*/ 	.byte	0x04, 0x17
        /*000a*/ 	.short	(.L_3383 - .L_3382)
.L_3382:
        /*000c*/ 	.word	0x00000000
        /*0010*/ 	.short	0x0002
        /*0012*/ 	.short	0x0008
        /*0014*/ 	.byte	0x00, 0xf0, 0x61, 0x00


	//----- nvinfo : EIATTR_KPARAM_INFO
	.align		4
.L_3383:
        /*0018*/ 	.byte	0x04, 0x17
        /*001a*/ 	.short	(.L_3385 - .L_3384)
.L_3384:
        /*001c*/ 	.word	0x00000000
        /*0020*/ 	.short	0x0001
        /*0022*/ 	.short	0x0004
        /*0024*/ 	.byte	0x00, 0xf0, 0x05, 0x00


	//----- nvinfo : EIATTR_KPARAM_INFO
	.align		4
.L_3385:
        /*0028*/ 	.byte	0x04, 0x17
        /*002a*/ 	.short	(.L_3387 - .L_3386)
.L_3386:
        /*002c*/ 	.word	0x00000000
        /*0030*/ 	.short	0x0000
        /*0032*/ 	.short	0x0000
        /*0034*/ 	.byte	0x00, 0xf0, 0x11, 0x00


	//----- nvinfo : EIATTR_SPARSE_MMA_MASK
	.align		4
.L_3387:
        /*0038*/ 	.byte	0x03, 0x50
        /*003a*/ 	.short	0x0000


	//----- nvinfo : EIATTR_MAXREG_COUNT
	.align		4
        /*003c*/ 	.byte	0x03, 0x1b
        /*003e*/ 	.short	0x00ff


	//----- nvinfo : EIATTR_MERCURY_ISA_VERSION
	.align		4
        /*0040*/ 	.byte	0x03, 0x5f
        /*0042*/ 	.short	0x0101


	//----- nvinfo : EIATTR_VRC_CTA_INIT_COUNT
	.align		4
        /*0044*/ 	.byte	0x02, 0x4a
	.zero		1
	.zero		1


	//----- nvinfo : EIATTR_EXIT_INSTR_OFFSETS
	.align		4
        /*0048*/ 	.byte	0x04, 0x1c
        /*004a*/ 	.short	(.L_3389 - .L_3388)


	//   ....[0]....
.L_3388:
        /*004c*/ 	.word	0x00000b80


	//   ....[1]....
        /*0050*/ 	.word	0x00000bd0


	//   ....[2]....
        /*0054*/ 	.word	0x00000ee0


	//----- nvinfo : EIATTR_MAX_THREADS
	.align		4
.L_3389:
        /*0058*/ 	.byte	0x04, 0x05
        /*005a*/ 	.short	(.L_3391 - .L_3390)
.L_3390:
        /*005c*/ 	.word	0x00000080
        /*0060*/ 	.word	0x00000001
        /*0064*/ 	.word	0x00000001


	//----- nvinfo : EIATTR_CRS_STACK_SIZE
	.align		4
.L_3391:
        /*0068*/ 	.byte	0x04, 0x1e
        /*006a*/ 	.short	(.L_3393 - .L_3392)
.L_3392:
        /*006c*/ 	.word	0x00000000


	//----- nvinfo : EIATTR_CBANK_PARAM_SIZE
	.align		4
.L_3393:
        /*0070*/ 	.byte	0x03, 0x19
        /*0072*/ 	.short	0x0020


	//----- nvinfo : EIATTR_PARAM_CBANK
	.align		4
        /*0074*/ 	.byte	0x04, 0x0a
        /*0076*/ 	.short	(.L_3395 - .L_3394)
	.align		4
.L_3394:
        /*0078*/ 	.word	index@(.nv.constant0._ZN2at6native29vectorized_elementwise_kernelILi8ENS0_13BinaryFunctorIsssNS0_15binary_internal10MulFunctorIsEEEESt5arrayIPcLm3EEEEviT0_T1_)
        /*007c*/ 	.short	0x0380
        /*007e*/ 	.short	0x0020


	//----- nvinfo : EIATTR_SW_WAR
	.align		4
.L_3395:
        /*0080*/ 	.byte	0x04, 0x36
        /*0082*/ 	.short	(.L_3397 - .L_3396)
.L_3396:
        /*0084*/ 	.word	0x00000008
.L_3397:


//--------------------- .nv.info._ZN2at6native18elementwise_kernelILi128ELi4EZNS0_15gpu_kernel_implINS0_13AUnaryFunctorIlllNS0_15binary_internal10MulFunctorIlEEEEEEvRNS_18TensorIteratorBaseERKT_EUliE_EEviT1_ --------------------------
	.section	.nv.info._ZN2at6native18elementwise_kernelILi128ELi4EZNS0_15gpu_kernel_implINS0_13AUnaryFunctorIlllNS0_15binary_internal10MulFunctorIlEEEEEEvRNS_18TensorIteratorBaseERKT_EUliE_EEviT1_,"",@"SHT_CUDA_INFO"
	.sectionflags	@""
	.align	4


	//----- nvinfo : EIATTR_CUDA_API_VERSION
	.align		4
        /*0000*/ 	.byte	0x04, 0x37
        /*0002*/ 	.short	(.L_3399 - .L_3398)
.L_3398:
        /*0004*/ 	.word	0x00000082


	//----- nvinfo : EIATTR_KPARAM_INFO
	.align		4
.L_3399:
        /*0008*/ 	.byte	0x04, 0x17
        /*000a*/ 	.short	(.L_3401 - .L_3400)
.L_3400:
        /*000c*/ 	.word	0x00000000
        /*0010*/ 	.short	0x0001
        /*0012*/ 	.short	0x0008
        /*0014*/ 	.byte	0x00, 0xf0, 0xa1, 0x08


	//----- nvinfo : EIATTR_KPARAM_INFO
	.align		4
.L_3401:
        /*0018*/ 	.byte	0x04, 0x17
        /*001a*/ 	.short	(.L_3403 - .L_3402)
.L_3402:
        /*001c*/ 	.word	0x00000000
        /*0020*/ 	.short	0x0000
        /*0022*/ 	.short	0x0000
        /*0024*/ 	.byte	0x00, 0xf0, 0x11, 0x00


	//----- nvinfo : EIATTR_SPARSE_MMA_MASK
	.align		4
.L_3403:
        /*0028*/ 	.byte	0x03, 0x50
        /*002a*/ 	.short	0x0000


	//----- nvinfo : EIATTR_MAXREG_COUNT
	.align		4
        /*002c*/ 	.byte	0x03, 0x1b
        /*002e*/ 	.short	0x0080


	//----- nvinfo : EIATTR_EXTERNS
	.align		4
        /*0030*/ 	.byte	0x04, 0x0f
        /*0032*/ 	.short	(.L_3405 - .L_3404)


	//   ....[0]....
	.align		4
.L_3404:
        /*0034*/ 	.word	index@(__assertfail)


	//----- nvinfo : EIATTR_MERCURY_ISA_VERSION
	.align		4
.L_3405:
        /*0038*/ 	.byte	0x03, 0x5f
        /*003a*/ 	.short	0x0101


	//----- nvinfo : EIATTR_VRC_CTA_INIT_COUNT
	.align		4
        /*003c*/ 	.byte	0x02, 0x4a
	.zero		1
	.zero		1


	//----- nvinfo : EIATTR_SYSCALL_OFFSETS
	.align		4
        /*0040*/ 	.byte	0x04, 0x46
        /*0042*/ 	.short	(.L_3407 - .L_3406)


	//   ....[0]....
.L_3406:
        /*0044*/ 	.word	0x00002110


	//   ....[1]....
        /*0048*/ 	.word	0x00002f40


	//   ....[2]....
        /*004c*/ 	.word	0x000051b0


	//   ....[3]....
        /*0050*/ 	.word	0x00005dd0


	//   ....[4]....
        /*0054*/ 	.word	0x00008190


	//   ....[5]....
        /*0058*/ 	.word	0x00008db0


	//   ....[6]....
        /*005c*/ 	.word	0x0000b180


	//   ....[7]....
        /*0060*/ 	.word	0x0000bd80


	//----- nvinfo : EIATTR_EXIT_INSTR_OFFSETS
	.align		4
.L_3407:
        /*0064*/ 	.byte	0x04, 0x1c
        /*0066*/ 	.short	(.L_3409 - .L_3408)


	//   ....[0]....
.L_3408:
        /*0068*/ 	.word	0x00009090


	//   ....[1]....
        /*006c*/ 	.word	0x0000b310


	//   ....[2]....
        /*0070*/ 	.word	0x0000b330


	//   ....[3]....
        /*0074*/ 	.word	0x0000b3b0


	//   ....[4]....
        /*0078*/ 	.word	0x0000b3d0


	//   ....[5]....
        /*007c*/ 	.word	0x0000b3f0


	//   ....[6]....
        /*0080*/ 	.word	0x0000b480


	//   ....[7]....
        /*0084*/ 	.word	0x0000b4c0


	//   ....[8]....
        /*0088*/ 	.word	0x0000b560


	//   ....[9]....
        /*008c*/ 	.word	0x0000b5b0


	//   ....[10]....
        /*0090*/ 	.word	0x0000b5e0


	//   ....[11]....
        /*0094*/ 	.word	0x0000b6a0


	//   ....[12]....
        /*0098*/ 	.word	0x0000b810


	//   ....[13]....
        /*009c*/ 	.word	0x0000b980


	//   ....[14]....
        /*00a0*/ 	.word	0x0000baf0


	//   ....[15]....
        /*00a4*/ 	.word	0x0000bb10


	//   ....[16]....
        /*00a8*/ 	.word	0x0000bb30


	//   ....[17]....
        /*00ac*/ 	.word	0x0000bbe0


	//   ....[18]....
        /*00b0*/ 	.word	0x0000bc20


	//   ....[19]....
        /*00b4*/ 	.word	0x0000bd90


	//   ....[20]....
        /*00b8*/ 	.word	0x0000bea0


	//   ....[21]....
        /*00bc*/ 	.word	0x0000bfe0


	//   ....[22]....
        /*00c0*/ 	.word	0x0000c020


	//----- nvinfo : EIATTR_MAX_THREADS
	.align		4
.L_3409:
        /*00c4*/ 	.byte	0x04, 0x05
        /*00c6*/ 	.short	(.L_3411 - .L_3410)
.L_3410:
        /*00c8*/ 	.word	0x00000080
        /*00cc*/ 	.word	0x00000001
        /*00d0*/ 	.word	0x00000001


	//----- nvinfo : EIATTR_CRS_STACK_SIZE
	.align		4
.L_3411:
        /*00d4*/ 	.byte	0x04, 0x1e
        /*00d6*/ 	.short	(.L_3413 - .L_3412)
.L_3412:
        /*00d8*/ 	.word	0x00000000


	//----- nvinfo : EIATTR_CBANK_PARAM_SIZE
	.align		4
.L_3413:
        /*00dc*/ 	.byte	0x03, 0x19
        /*00de*/ 	.short	0x0230


	//----- nvinfo : EIATTR_PARAM_CBANK
	.align		4
        /*00e0*/ 	.byte	0x04, 0x0a
        /*00e2*/ 	.short	(.L_3415 - .L_3414)
	.align		4
.L_3414:
        /*00e4*/ 	.word	index@(.nv.constant0._ZN2at6native18elementwise_kernelILi128ELi4EZNS0_15gpu_kernel_implINS0_13AUnaryFunctorIlllNS0_15binary_internal10MulFunctorIlEEEEEEvRNS_18TensorIteratorBaseERKT_EUliE_EEviT1_)
        /*00e8*/ 	.short	0x0380
        /*00ea*/ 	.short	0x0230


	//----- nvinfo : EIATTR_SW_WAR
	.align		4
.L_3415:
        /*00ec*/ 	.byte	0x04, 0x36
        /*00ee*/ 	.short	(.L_3417 - .L_3416)
.L_3416:
        /*00f0*/ 	.word	0x00000008
.L_3417:


//--------------------- .nv.info._ZN2at6native27unrolled_elementwise_kernelINS0_13AUnaryFunctorIlllNS0_15binary_internal10MulFunctorIlEEEESt5arrayIPcLm2EELi4E23TrivialOffsetCalculatorILi1EjESB_NS0_6memory12LoadWithCastILi1EEENSC_13StoreWithCastILi1EEEEEviT_T0_T2_T3_T4_T5_ --------------------------
	.section	.nv.info._ZN2at6native27unrolled_elementwise_kernelINS0_13AUnaryFunctorIlllNS0_15binary_internal10MulFunctorIlEEEESt5arrayIPcLm2EELi4E23TrivialOffsetCalculatorILi1EjESB_NS0_6memory12LoadWithCastILi1EEENSC_13StoreWithCastILi1EEEEEviT_T0_T2_T3_T4_T5_,"",@"SHT_CUDA_INFO"
	.sectionflags	@""
	.align	4


	//----- nvinfo : EIATTR_CUDA_API_VERSION
	.align		4
        /*0000*/ 	.byte	0x04, 0x37
        /*0002*/ 	.short	(.L_3419 - .L_3418)
.L_3418:
        /*0004*/ 	.word	0x00000082


	//----- nvinfo : EIATTR_KPARAM_INFO
	.align		4
.L_3419:
        /*0008*/ 	.byte	0x04, 0x17
        /*000a*/ 	.short	(.L_3421 - .L_3420)
.L_3420:
        /*000c*/ 	.word	0x00000000
        /*0010*/ 	.short	0x0006
        /*0012*/ 	.short	0x0034
        /*0014*/ 	.byte	0x00, 0xf0, 0x21, 0x00


	//----- nvinfo : EIATTR_KPARAM_INFO
	.align		4
.L_3421:
        /*0018*/ 	.byte	0x04, 0x17
        /*001a*/ 	.short	(.L_3423 - .L_3422)
.L_3422:
        /*001c*/ 	.word	0x00000000
        /*0020*/ 	.short	0x0005
        /*0022*/ 	.short	0x002c
        /*0024*/ 	.byte	0x00, 0xf0, 0x21, 0x00


	//----- nvinfo : EIATTR_KPARAM_INFO
	.align		4
.L_3423:
        /*0028*/ 	.byte	0x04, 0x17
        /*002a*/ 	.short	(.L_3425 - .L_3424)
.L_3424:
        /*002c*/ 	.word	0x00000000
        /*0030*/ 	.short	0x0004
        /*0032*/ 	.short	0x0029
        /*0034*/ 	.byte	0x00, 0xf0, 0x05, 0x00


	//----- nvinfo : EIATTR_KPARAM_INFO
	.align		4
.L_3425:
        /*0038*/ 	.byte	0x04, 0x17
        /*003a*/ 	.short	(.L_3427 - .L_3426)
.L_3426:
        /*003c*/ 	.word	0x00000000
        /*0040*/ 	.short	0x0003
        /*0042*/ 	.short	0x0028
        /*0044*/ 	.byte	0x00, 0xf0, 0x05, 0x00


	//----- nvinfo : EIATTR_KPARAM_INFO
	.align		4
.L_3427:
        /*0048*/ 	.byte	0x04, 0x17
        /*004a*/ 	.short	(.L_3429 - .L_3428)
.L_3428:
        /*004c*/ 	.word	0x00000000
        /*0050*/ 	.short	0x0002
        /*0052*/ 	.short	0x0018
        /*0054*/ 	.byte	0x00, 0xf0, 0x41, 0x00


	//----- nvinfo : EIATTR_KPARAM_INFO
	.align		4
.L_3429:
        /*0058*/ 	.byte	0x04, 0x17
        /*005a*/ 	.short	(.L_3431 - .L_3430)
.L_3430:
        /*005c*/ 	.word	0x00000000
        /*0060*/ 	.short	0x0001
        /*0062*/ 	.short	0x0008
        /*0064*/ 	.byte	0x00, 0xf0, 0x41, 0x00


	//----- nvinfo : EIATTR_KPARAM_INFO
	.align		4
.L_3431:
        /*0068*/ 	.byte	0x04, 0x17
        /*006a*/ 	.short	(.L_3433 - .L_3432)
.L_3432:
        /*006c*/ 	.word	0x00000000
        /*0070*/ 	.short	0x0000
        /*0072*/ 	.short	0x0000
        /*0074*/ 	.byte	0x00, 0xf0, 0x11, 0x00


	//----- nvinfo : EIATTR_SPARSE_MMA_MASK
	.align		4
.L_3433:
        /*0078*/ 	.byte	0x03, 0x50
        /*007a*/ 	.short	0x0000


	//----- nvinfo : EIATTR_MAXREG_COUNT
	.align		4
        /*007c*/ 	.byte	0x03, 0x1b
        /*007e*/ 	.short	0x00ff


	//----- nvinfo : EIATTR_EXTERNS
	.align		4
        /*0080*/ 	.byte	0x04, 0x0f
        /*0082*/ 	.short	(.L_3435 - .L_3434)


	//   ....[0]....
	.align		4
.L_3434:
        /*0084*/ 	.word	index@(__assertfail)


	//----- nvinfo : EIATTR_MERCURY_ISA_VERSION
	.align		4
.L_3435:
        /*0088*/ 	.byte	0x03, 0x5f
        /*008a*/ 	.short	0x0101


	//----- nvinfo : EIATTR_VRC_CTA_INIT_COUNT
	.align		4
        /*008c*/ 	.byte	0x02, 0x4a
	.zero		1
	.zero		1


	//----- nvinfo : EIATTR_SYSCALL_OFFSETS
	.align		4
        /*0090*/ 	.byte	0x04, 0x46
        /*0092*/ 	.short	(.L_3437 - .L_3436)


	//   ....[0]....
.L_3436:
        /*0094*/ 	.word	0x00000e20


	//   ....[1]....
        /*0098*/ 	.word	0x00001db0


	//   ....[2]....
        /*009c*/ 	.word	0x00002c90


	//   ....[3]....
        /*00a0*/ 	.word	0x00003b70


	//   ....[4]....
        /*00a4*/ 	.word	0x00004a80


	//   ....[5]....
        /*00a8*/ 	.word	0x00005790


	//   ....[6]....
        /*00ac*/ 	.word	0x00006610


	//   ....[7]....
        /*00b0*/ 	.word	0x00007470


	//----- nvinfo : EIATTR_EXIT_INSTR_OFFSETS
	.align		4
.L_3437:
        /*00b4*/ 	.byte	0x04, 0x1c
        /*00b6*/ 	.short	(.L_3439 - .L_3438)


	//   ....[0]....
.L_3438:
        /*00b8*/ 	.word	0x000068e0


	//   ....[1]....
        /*00bc*/ 	.word	0x00006a10


	//   ....[2]....
        /*00c0*/ 	.word	0x00006a30


	//   ....[3]....
        /*00c4*/ 	.word	0x00006ab0


	//   ....[4]....
        /*00c8*/ 	.word	0x00006ad0


	//   ....[5]....
        /*00cc*/ 	.word	0x00006af0


	//   ....[6]....
        /*00d0*/ 	.word	0x00006b80


	//   ....[7]....
        /*00d4*/ 	.word	0x00006bc0


	//   ....[8]....
        /*00d8*/ 	.word	0x00006c60


	//   ....[9]....
        /*00dc*/ 	.word	0x00006cb0


	//   ....[10]....
        /*00e0*/ 	.word	0x00006ce0


	//   ....[11]....
        /*00e4*/ 	.word	0x00006da0


	//   ....[12]....
        /*00e8*/ 	.word	0x00006f10


	//   ....[13]....
        /*00ec*/ 	.word	0x00007080


	//   ....[14]....
        /*00f0*/ 	.word	0x000071e0


	//   ....[15]....
        /*00f4*/ 	.word	0x00007200


	//   ....[16]....
        /*00f8*/ 	.word	0x00007220


	//   ....[17]....
        /*00fc*/ 	.word	0x000072d0


	//   ....[18]....
        /*0100*/ 	.word	0x00007310


	//   ....[19]....
        /*0104*/ 	.word	0x00007480


	//   ....[20]....
        /*0108*/ 	.word	0x00007590


	//   ....[21]....
        /*010c*/ 	.word	0x000076d0


	//   ....[22]....
        /*0110*/ 	.word	0x00007710


	//----- nvinfo : EIATTR_MAX_THREADS
	.align		4
.L_3439:
        /*0114*/ 	.byte	0x04, 0x05
        /*0116*/ 	.short	(.L_3441 - .L_3440)
.L_3440:
        /*0118*/ 	.word	0x00000080
        /*011c*/ 	.word	0x00000001
        /*0120*/ 	.word	0x00000001


	//----- nvinfo : EIATTR_CRS_STACK_SIZE
	.align		4
.L_3441:
        /*0124*/ 	.byte	0x04, 0x1e
        /*0126*/ 	.short	(.L_3443 - .L_3442)
.L_3442:
        /*0128*/ 	.word	0x00000000


	//----- nvinfo : EIATTR_CBANK_PARAM_SIZE
	.align		4
.L_3443:
        /*012c*/ 	.byte	0x03, 0x19
        /*012e*/ 	.short	0x003c


	//----- nvinfo : EIATTR_PARAM_CBANK
	.align		4
        /*0130*/ 	.byte	0x04, 0x0a
        /*0132*/ 	.short	(.L_3445 - .L_3444)
	.align		4
.L_3444:
        /*0134*/ 	.word	index@(.nv.constant0._ZN2at6native27unrolled_elementwise_kernelINS0_13AUnaryFunctorIlllNS0_15binary_internal10MulFunctorIlEEEESt5arrayIPcLm2EELi4E23TrivialOffsetCalculatorILi1EjESB_NS0_6memory12LoadWithCastILi1EEENSC_13StoreWithCastILi1EEEEEviT_T0_T2_T3_T4_T5_)
        /*0138*/ 	.short	0x0380
        /*013a*/ 	.short	0x003c


	//----- nvinfo : EIATTR_SW_WAR
	.align		4
.L_3445:
        /*013c*/ 	.byte	0x04, 0x36
        /*013e*/ 	.short	(.L_3447 - .L_3446)
.L_3446:
        /*0140*/ 	.word	0x00000008
.L_3447:


//--------------------- .nv.info._ZN2at6native18elementwise_kernelILi128ELi2EZNS0_22gpu_kernel_impl_nocastINS0_13AUnaryFunctorIlllNS0_15binary_internal10MulFunctorIlEEEEEEvRNS_18TensorIteratorBaseERKT_EUliE_EEviT1_ --------------------------
	.section	.nv.info._ZN2at6native18elementwise_kernelILi128ELi2EZNS0_22gpu_kernel_impl_nocastINS0_13AUnaryFunctorIlllNS0_15binary_internal10MulFunctorIlEEEEEEvRNS_18TensorIteratorBaseERKT_EUliE_EEviT1_,"",@"SHT_CUDA_INFO"
	.sectionflags	@""
	.align	4


	//----- nvinfo : EIATTR_CUDA_API_VERSION
	.align		4
        /*0000*/ 	.byte	0x04, 0x37
        /*0002*/ 	.short	(.L_3449 - .L_3448)
.L_3448:
        /*0004*/ 	.word	0x00000082


	//----- nvinfo : EIATTR_KPARAM_INFO
	.align		4
.L_3449:
        /*0008*/ 	.byte	0x04, 0x17
        /*000a*/ 	.short	(.L_3451 - .L_3450)
.L_3450:
        /*000c*/ 	.word	0x00000000
        /*0010*/ 	.short	0x0001
        /*0012*/ 	.short	0x0008
        /*0014*/ 	.byte	0x00, 0xf0, 0x81, 0x08


	//----- nvinfo : EIATTR_KPARAM_INFO
	.align		4
.L_3451:
        /*0018*/ 	.byte	0x04, 0x17
        /*001a*/ 	.short	(.L_3453 - .L_3452)
.L_3452:
        /*001c*/ 	.word	0x00000000
        /*0020*/ 	.short	0x0000
        /*0022*/ 	.short	0x0000
        /*0024*/ 	.byte	0x00, 0xf0, 0x11, 0x00


	//----- nvinfo : EIATTR_SPARSE_MMA_MASK
	.align		4
.L_3453:
        /*0028*/ 	.byte	0x03, 0x50
        /*002a*/ 	.short	0x0000


	//----- nvinfo : EIATTR_MAXREG_COUNT
	.align		4
        /*002c*/ 	.byte	0x03, 0x1b
        /*002e*/ 	.short	0x0080


	//----- nvinfo : EIATTR_MERCURY_ISA_VERSION
	.align		4
        /*0030*/ 	.byte	0x03, 0x5f
        /*0032*/ 	.short	0x0101


	//----- nvinfo : EIATTR_VRC_CTA_INIT_COUNT
	.align		4
        /*0034*/ 	.byte	0x02, 0x4a
	.zero		1
	.zero		1


	//----- nvinfo : EIATTR_EXIT_INSTR_OFFSETS
	.align		4
        /*0038*/ 	.byte	0x04, 0x1c
        /*003a*/ 	.short	(.L_3455 - .L_3454)


	//   ....[0]....
.L_3454:
        /*003c*/ 	.word	0x00000190


	//   ....[1]....
        /*0040*/ 	.word	0x00000230


	//   ....[2]....
        /*0044*/ 	.word	0x00001640


	//   ....[3]....
        /*0048*/ 	.word	0x000029b0


	//----- nvinfo : EIATTR_MAX_THREADS
	.align		4
.L_3455:
        /*004c*/ 	.byte	0x04, 0x05
        /*004e*/ 	.short	(.L_3457 - .L_3456)
.L_3456:
        /*0050*/ 	.word	0x00000080
        /*0054*/ 	.word	0x00000001
        /*0058*/ 	.word	0x00000001


	//----- nvinfo : EIATTR_CRS_STACK_SIZE
	.align		4
.L_3457:
        /*005c*/ 	.byte	0x04, 0x1e
        /*005e*/ 	.short	(.L_3459 - .L_3458)
.L_3458:
        /*0060*/ 	.word	0x00000000


	//----- nvinfo : EIATTR_CBANK_PARAM_SIZE
	.align		4
.L_3459:
        /*0064*/ 	.byte	0x03, 0x19
        /*0066*/ 	.short	0x0228


	//----- nvinfo : EIATTR_PARAM_CBANK
	.align		4
        /*0068*/ 	.byte	0x04, 0x0a
        /*006a*/ 	.short	(.L_3461 - .L_3460)
	.align		4
.L_3460:
        /*006c*/ 	.word	index@(.nv.constant0._ZN2at6native18elementwise_kernelILi128ELi2EZNS0_22gpu_kernel_impl_nocastINS0_13AUnaryFunctorIlllNS0_15binary_internal10MulFunctorIlEEEEEEvRNS_18TensorIteratorBaseERKT_EUliE_EEviT1_)
        /*0070*/ 	.short	0x0380
        /*0072*/ 	.short	0x0228


	//----- nvinfo : EIATTR_SW_WAR
	.align		4
.L_3461:
        /*0074*/ 	.byte	0x04, 0x36
        /*0076*/ 	.short	(.L_3463 - .L_3462)
.L_3462:
        /*0078*/ 	.word	0x00000008
.L_3463:


//--------------------- .nv.info._ZN2at6native27unrolled_elementwise_kernelINS0_13AUnaryFunctorIlllNS0_15binary_internal10MulFunctorIlEEEESt5arrayIPcLm2EELi4E23TrivialOffsetCalculatorILi1EjESB_NS0_6memory15LoadWithoutCastENSC_16StoreWithoutCastEEEviT_T0_T2_T3_T4_T5_ --------------------------
	.section	.nv.info._ZN2at6native27unrolled_elementwise_kernelINS0_13AUnaryFunctorIlllNS0_15binary_internal10MulFunctorIlEEEESt5arrayIPcLm2EELi4E23TrivialOffsetCalculatorILi1EjESB_NS0_6memory15LoadWithoutCastENSC_16StoreWithoutCastEEEviT_T0_T2_T3_T4_T5_,"",@"SHT_CUDA_INFO"
	.sectionflags	@""
	.align	4


	//----- nvinfo : EIATTR_CUDA_API_VERSION
	.align		4
        /*0000*/ 	.byte	0x04, 0x37
        /*0002*/ 	.short	(.L_3465 - .L_3464)
.L_3464:
        /*0004*/ 	.word	0x00000082


	//----- nvinfo : EIATTR_KPARAM_INFO
	.align		4
.L_3465:
        /*0008*/ 	.byte	0x04, 0x17
        /*000a*/ 	.short	(.L_3467 - .L_3466)
.L_3466:
        /*000c*/ 	.word	0x00000000
        /*0010*/ 	.short	0x0006
        /*0012*/ 	.short	0x002b
        /*0014*/ 	.byte	0x00, 0xf0, 0x05, 0x00


	//----- nvinfo : EIATTR_KPARAM_INFO
	.align		4
.L_3467:
        /*0018*/ 	.byte	0x04, 0x17
        /*001a*/ 	.short	(.L_3469 - .L_3468)
.L_3468:
        /*001c*/ 	.word	0x00000000
        /*0020*/ 	.short	0x0005
        /*0022*/ 	.short	0x002a
        /*0024*/ 	.byte	0x00, 0xf0, 0x05, 0x00


	//----- nvinfo : EIATTR_KPARAM_INFO
	.align		4
.L_3469:
        /*0028*/ 	.byte	0x04, 0x17
        /*002a*/ 	.short	(.L_3471 - .L_3470)
.L_3470:
        /*002c*/ 	.word	0x00000000
        /*0030*/ 	.short	0x0004
        /*0032*/ 	.short	0x0029
        /*0034*/ 	.byte	0x00, 0xf0, 0x05, 0x00


	//----- nvinfo : EIATTR_KPARAM_INFO
	.align		4
.L_3471:
        /*0038*/ 	.byte	0x04, 0x17
        /*003a*/ 	.short	(.L_3473 - .L_3472)
.L_3472:
        /*003c*/ 	.word	0x00000000
        /*0040*/ 	.short	0x0003
        /*0042*/ 	.short	0x0028
        /*0044*/ 	.byte	0x00, 0xf0, 0x05, 0x00


	//----- nvinfo : EIATTR_KPARAM_INFO
	.align		4
.L_3473:
        /*0048*/ 	.byte	0x04, 0x17
        /*004a*/ 	.short	(.L_3475 - .L_3474)
.L_3474:
        /*004c*/ 	.word	0x00000000
        /*0050*/ 	.short	0x0002
        /*0052*/ 	.short	0x0018
        /*0054*/ 	.byte	0x00, 0xf0, 0x41, 0x00


	//----- nvinfo : EIATTR_KPARAM_INFO
	.align		4
.L_3475:
        /*0058*/ 	.byte	0x04, 0x17
        /*005a*/ 	.short	(.L_3477 - .L_3476)
.L_3476:
        /*005c*/ 	.word	0x00000000
        /*0060*/ 	.short	0x0001
        /*0062*/ 	.short	0x0008
        /*0064*/ 	.byte	0x00, 0xf0, 0x41, 0x00


	//----- nvinfo : EIATTR_KPARAM_INFO
	.align		4
.L_3477:
        /*0068*/ 	.byte	0x04, 0x17
        /*006a*/ 	.short	(.L_3479 - .L_3478)
.L_3478:
        /*006c*/ 	.word	0x00000000
        /*0070*/ 	.short	0x0000
        /*0072*/ 	.short	0x0000
        /*0074*/ 	.byte	0x00, 0xf0, 0x11, 0x00


	//----- nvinfo : EIATTR_SPARSE_MMA_MASK
	.align		4
.L_3479:
        /*0078*/ 	.byte	0x03, 0x50
        /*007a*/ 	.short	0x0000


	//----- nvinfo : EIATTR_MAXREG_COUNT
	.align		4
        /*007c*/ 	.byte	0x03, 0x1b
        /*007e*/ 	.short	0x00ff


	//----- nvinfo : EIATTR_MERCURY_ISA_VERSION
	.align		4
        /*0080*/ 	.byte	0x03, 0x5f
        /*0082*/ 	.short	0x0101


	//----- nvinfo : EIATTR_VRC_CTA_INIT_COUNT
	.align		4
        /*0084*/ 	.byte	0x02, 0x4a
	.zero		1
	.zero		1


	//----- nvinfo : EIATTR_EXIT_INSTR_OFFSETS
	.align		4
        /*0088*/ 	.byte	0x04, 0x1c
        /*008a*/ 	.short	(.L_3481 - .L_3480)


	//   ....[0]....
.L_3480:
        /*008c*/ 	.word	0x000004f0


	//   ....[1]....
        /*0090*/ 	.word	0x00000550


	//----- nvinfo : EIATTR_MAX_THREADS
	.align		4
.L_3481:
        /*0094*/ 	.byte	0x04, 0x05
        /*0096*/ 	.short	(.L_3483 - .L_3482)
.L_3482:
        /*0098*/ 	.word	0x00000080
        /*009c*/ 	.word	0x00000001
        /*00a0*/ 	.word	0x00000001


	//----- nvinfo : EIATTR_CRS_STACK_SIZE
	.align		4
.L_3483:
        /*00a4*/ 	.byte	0x04, 0x1e
        /*00a6*/ 	.short	(.L_3485 - .L_3484)
.L_3484:
        /*00a8*/ 	.word	0x00000000


	//----- nvinfo : EIATTR_CBANK_PARAM_SIZE
	.align		4
.L_3485:
        /*00ac*/ 	.byte	0x03, 0x19
        /*00ae*/ 	.short	0x002c


	//----- nvinfo : EIATTR_PARAM_CBANK
	.align		4
        /*00b0*/ 	.byte	0x04, 0x0a
        /*00b2*/ 	.short	(.L_3487 - .L_3486)
	.align		4
.L_3486:
        /*00b4*/ 	.word	index@(.nv.constant0._ZN2at6native27unrolled_elementwise_kernelINS0_13AUnaryFunctorIlllNS0_15binary_internal10MulFunctorIlEEEESt5arrayIPcLm2EELi4E23TrivialOffsetCalculatorILi1EjESB_NS0_6memory15LoadWithoutCastENSC_16StoreWithoutCastEEEviT_T0_T2_T3_T4_T5_)
        /*00b8*/ 	.short	0x0380
        /*00ba*/ 	.short	0x002c


	//----- nvinfo : EIATTR_SW_WAR
	.align		4
.L_3487:
        /*00bc*/ 	.byte	0x04, 0x36
        /*00be*/ 	.short	(.L_3489 - .L_3488)
.L_3488:
        /*00c0*/ 	.word	0x00000008
.L_3489:


//--------------------- .nv.info._ZN2at6native29vectorized_elementwise_kernelILi2ENS0_13AUnaryFunctorIlllNS0_15binary_internal10MulFunctorIlEEEESt5arrayIPcLm2EEEEviT0_T1_ --------------------------
	.section	.nv.info._ZN2at6native29vectorized_elementwise_kernelILi2ENS0_13AUnaryFunctorIlllNS0_15binary_internal10MulFunctorIlEEEESt5arrayIPcLm2EEEEviT0_T1_,"",@"SHT_CUDA_INFO"
	.sectionflags	@""
	.align	4


	//----- nvinfo : EIATTR_CUDA_API_VERSION
	.align		4
        /*0000*/ 	.byte	0x04, 0x37
        /*0002*/ 	.short	(.L_3491 - .L_3490)
.L_3490:
        /*0004*/ 	.word	0x00000082


	//----- nvinfo : EIATTR_KPARAM_INFO
	.align		4
.L_3491:
        /*0008*/ 	.byte	0x04, 0x17
        /*000a*/ 	.short	(.L_3493 - .L_3492)
.L_3492:
        /*000c*/ 	.word	0x00000000
        /*0010*/ 	.short	0x0002
        /*0012*/ 	.short	0x0018
        /*0014*/ 	.byte	0x00, 0xf0, 0x41, 0x00


	//----- nvinfo : EIATTR_KPARAM_INFO
	.align		4
.L_3493:
        /*0018*/ 	.byte	0x04, 0x17
        /*001a*/ 	.short	(.L_3495 - .L_3494)
.L_3494:
        /*001c*/ 	.word	0x00000000
        /*0020*/ 	.short	0x0001
        /*0022*/ 	.short	0x0008
        /*0024*/ 	.byte	0x00, 0xf0, 0x41, 0x00


	//----- nvinfo : EIATTR_KPARAM_INFO
	.align		4
.L_3495:
        /*0028*/ 	.byte	0x04, 0x17
        /*002a*/ 	.short	(.L_3497 - .L_3496)
.L_3496:
        /*002c*/ 	.word	0x00000000
        /*0030*/ 	.short	0x0000
        /*0032*/ 	.short	0x0000
        /*0034*/ 	.byte	0x00, 0xf0, 0x11, 0x00


	//----- nvinfo : EIATTR_SPARSE_MMA_MASK
	.align		4
.L_3497:
        /*0038*/ 	.byte	0x03, 0x50
        /*003a*/ 	.short	0x0000


	//----- nvinfo : EIATTR_MAXREG_COUNT
	.align		4
        /*003c*/ 	.byte	0x03, 0x1b
        /*003e*/ 	.short	0x00ff


	//----- nvinfo : EIATTR_MERCURY_ISA_VERSION
	.align		4
        /*0040*/ 	.byte	0x03, 0x5f
        /*0042*/ 	.short	0x0101


	//----- nvinfo : EIATTR_VRC_CTA_INIT_COUNT
	.align		4
        /*0044*/ 	.byte	0x02, 0x4a
	.zero		1
	.zero		1


	//----- nvinfo : EIATTR_EXIT_INSTR_OFFSETS
	.align		4
        /*0048*/ 	.byte	0x04, 0x1c
        /*004a*/ 	.short	(.L_3499 - .L_3498)


	//   ....[0]....
.L_3498:
        /*004c*/ 	.word	0x000009e0


	//   ....[1]....
        /*0050*/ 	.word	0x00000a40


	//   ....[2]....
        /*0054*/ 	.word	0x00000d70


	//----- nvinfo : EIATTR_MAX_THREADS
	.align		4
.L_3499:
        /*0058*/ 	.byte	0x04, 0x05
        /*005a*/ 	.short	(.L_3501 - .L_3500)
.L_3500:
        /*005c*/ 	.word	0x00000080
        /*0060*/ 	.word	0x00000001
        /*0064*/ 	.word	0x00000001


	//----- nvinfo : EIATTR_CRS_STACK_SIZE
	.align		4
.L_3501:
        /*0068*/ 	.byte	0x04, 0x1e
        /*006a*/ 	.short	(.L_3503 - .L_3502)
.L_3502:
        /*006c*/ 	.word	0x00000000


	//----- nvinfo : EIATTR_CBANK_PARAM_SIZE
	.align		4
.L_3503:
        /*0070*/ 	.byte	0x03, 0x19
        /*0072*/ 	.short	0x0028


	//----- nvinfo : EIATTR_PARAM_CBANK
	.align		4
        /*0074*/ 	.byte	0x04, 0x0a
        /*0076*/ 	.short	(.L_3505 - .L_3504)
	.align		4
.L_3504:
        /*0078*/ 	.word	index@(.nv.constant0._ZN2at6native29vectorized_elementwise_kernelILi2ENS0_13AUnaryFunctorIlllNS0_15binary_internal10MulFunctorIlEEEESt5arrayIPcLm2EEEEviT0_T1_)
        /*007c*/ 	.short	0x0380
        /*007e*/ 	.short	0x0028


	//----- nvinfo : EIATTR_SW_WAR
	.align		4
.L_3505:
        /*0080*/ 	.byte	0x04, 0x36
        /*0082*/ 	.short	(.L_3507 - .L_3506)
.L_3506:
        /*0084*/ 	.word	0x00000008
.L_3507:


//--------------------- .nv.info._ZN2at6native29vectorized_elementwise_kernelILi4ENS0_13AUnaryFunctorIlllNS0_15binary_internal10MulFunctorIlEEEESt5arrayIPcLm2EEEEviT0_T1_ --------------------------
	.section	.nv.info._ZN2at6native29vectorized_elementwise_kernelILi4ENS0_13AUnaryFunctorIlllNS0_15binary_internal10MulFunctorIlEEEESt5arrayIPcLm2EEEEviT0_T1_,"",@"SHT_CUDA_INFO"
	.sectionflags	@""
	.align	4


	//----- nvinfo : EIATTR_CUDA_API_VERSION
	.align		4
        /*0000*/ 	.byte	0x04, 0x37
        /*0002*/ 	.short	(.L_3509 - .L_3508)
.L_3508:
        /*0004*/ 	.word	0x00000082


	//----- nvinfo : EIATTR_KPARAM_INFO
	.align		4
.L_3509:
        /*0008*/ 	.byte	0x04, 0x17
        /*000a*/ 	.short	(.L_3511 - .L_3510)
.L_3510:
        /*000c*/ 	.word	0x00000000
        /*0010*/ 	.short	0x0002
        /*0012*/ 	.short	0x0018
        /*0014*/ 	.byte	0x00, 0xf0, 0x41, 0x00


	//----- nvinfo : EIATTR_KPARAM_INFO
	.align		4
.L_3511:
        /*0018*/ 	.byte	0x04, 0x17
        /*001a*/ 	.short	(.L_3513 - .L_3512)
.L_3512:
        /*001c*/ 	.word	0x00000000
        /*0020*/ 	.short	0x0001
        /*0022*/ 	.short	0x0008
        /*0024*/ 	.byte	0x00, 0xf0, 0x41, 0x00


	//----- nvinfo : EIATTR_KPARAM_INFO
	.align		4
.L_3513:
        /*0028*/ 	.byte	0x04, 0x17
        /*002a*/ 	.short	(.L_3515 - .L_3514)
.L_3514:
        /*002c*/ 	.word	0x00000000
        /*0030*/ 	.short	0x0000
        /*0032*/ 	.short	0x0000
        /*0034*/ 	.byte	0x00, 0xf0, 0x11, 0x00


	//----- nvinfo : EIATTR_SPARSE_MMA_MASK
	.align		4
.L_3515:
        /*0038*/ 	.byte	0x03, 0x50
        /*003a*/ 	.short	0x0000


	//----- nvinfo : EIATTR_MAXREG_COUNT
	.align		4
        /*003c*/ 	.byte	0x03, 0x1b
        /*003e*/ 	.short	0x00ff


	//----- nvinfo : EIATTR_MERCURY_ISA_VERSION
	.align		4
        /*0040*/ 	.byte	0x03, 0x5f
        /*0042*/ 	.short	0x0101


	//----- nvinfo : EIATTR_VRC_CTA_INIT_COUNT
	.align		4
        /*0044*/ 	.byte	0x02, 0x4a
	.zero		1
	.zero		1


	//----- nvinfo : EIATTR_EXIT_INSTR_OFFSETS
	.align		4
        /*0048*/ 	.byte	0x04, 0x1c
        /*004a*/ 	.short	(.L_3517 - .L_3516)


	//   ....[0]....
.L_3516:
        /*004c*/ 	.word	0x000009e0


	//   ....[1]....
        /*0050*/ 	.word	0x00000a40


	//   ....[2]....
        /*0054*/ 	.word	0x00000d60


	//----- nvinfo : EIATTR_MAX_THREADS
	.align		4
.L_3517:
        /*0058*/ 	.byte	0x04, 0x05
        /*005a*/ 	.short	(.L_3519 - .L_3518)
.L_3518:
        /*005c*/ 	.word	0x00000080
        /*0060*/ 	.word	0x00000001
        /*0064*/ 	.word	0x00000001


	//----- nvinfo : EIATTR_CRS_STACK_SIZE
	.align		4
.L_3519:
        /*0068*/ 	.byte	0x04, 0x1e
        /*006a*/ 	.short	(.L_3521 - .L_3520)
.L_3520:
        /*006c*/ 	.word	0x00000000


	//----- nvinfo : EIATTR_CBANK_PARAM_SIZE
	.align		4
.L_3521:
        /*0070*/ 	.byte	0x03, 0x19
        /*0072*/ 	.short	0x0028


	//----- nvinfo : EIATTR_PARAM_CBANK
	.align		4
        /*0074*/ 	.byte	0x04, 0x0a
        /*0076*/ 	.short	(.L_3523 - .L_3522)
	.align		4
.L_3522:
        /*0078*/ 	.word	index@(.nv.constant0._ZN2at6native29vectorized_elementwise_kernelILi4ENS0_13AUnaryFunctorIlllNS0_15binary_internal10MulFunctorIlEEEESt5arrayIPcLm2EEEEviT0_T1_)
        /*007c*/ 	.short	0x0380
        /*007e*/ 	.short	0x0028


	//----- nvinfo : EIATTR_SW_WAR
	.align		4
.L_3523:
        /*0080*/ 	.byte	0x04, 0x36
        /*0082*/ 	.short	(.L_3525 - .L_3524)
.L_3524:
        /*0084*/ 	.word	0x00000008
.L_3525:


//--------------------- .nv.info._ZN2at6native29vectorized_elementwise_kernelILi8ENS0_13AUnaryFunctorIlllNS0_15binary_internal10MulFunctorIlEEEESt5arrayIPcLm2EEEEviT0_T1_ --------------------------
	.section	.nv.info._ZN2at6native29vectorized_elementwise_kernelILi8ENS0_13AUnaryFunctorIlllNS0_15binary_internal10MulFunctorIlEEEESt5arrayIPcLm2EEEEviT0_T1_,"",@"SHT_CUDA_INFO"
	.sectionflags	@""
	.align	4


	//----- nvinfo : EIATTR_CUDA_API_VERSION
	.align		4
        /*0000*/ 	.byte	0x04, 0x37
        /*0002*/ 	.short	(.L_3527 - .L_3526)
.L_3526:
        /*0004*/ 	.word	0x00000082


	//----- nvinfo : EIATTR_KPARAM_INFO
	.align		4
.L_3527:
        /*0008*/ 	.byte	0x04, 0x17
        /*000a*/ 	.short	(.L_3529 - .L_3528)
.L_3528:
        /*000c*/ 	.word	0x00000000
        /*0010*/ 	.short	0x0002
        /*0012*/ 	.short	0x0018
        /*0014*/ 	.byte	0x00, 0xf0, 0x41, 0x00


	//----- nvinfo : EIATTR_KPARAM_INFO
	.align		4
.L_3529:
        /*0018*/ 	.byte	0x04, 0x17
        /*001a*/ 	.short	(.L_3531 - .L_3530)
.L_3530:
        /*001c*/ 	.word	0x00000000
        /*0020*/ 	.short	0x0001
        /*0022*/ 	.short	0x0008
        /*0024*/ 	.byte	0x00, 0xf0, 0x41, 0x00


	//----- nvinfo : EIATTR_KPARAM_INFO
	.align		4
.L_3531:
        /*0028*/ 	.byte	0x04, 0x17
        /*002a*/ 	.short	(.L_3533 - .L_3532)
.L_3532:
        /*002c*/ 	.word	0x00000000
        /*0030*/ 	.short	0x0000
        /*0032*/ 	.short	0x0000
        /*0034*/ 	.byte	0x00, 0xf0, 0x11, 0x00


	//----- nvinfo : EIATTR_SPARSE_MMA_MASK
	.align		4
.L_3533:
        /*0038*/ 	.byte	0x03, 0x50
        /*003a*/ 	.short	0x0000


	//----- nvinfo : EIATTR_MAXREG_COUNT
	.align		4
        /*003c*/ 	.byte	0x03, 0x1b
        /*003e*/ 	.short	0x00ff


	//----- nvinfo : EIATTR_MERCURY_ISA_VERSION
	.align		4
        /*0040*/ 	.byte	0x03, 0x5f
        /*0042*/ 	.short	0x0101


	//----- nvinfo : EIATTR_VRC_CTA_INIT_COUNT
	.align		4
        /*0044*/ 	.byte	0x02, 0x4a
	.zero		1
	.zero		1


	//----- nvinfo : EIATTR_EXIT_INSTR_OFFSETS
	.align		4
        /*0048*/ 	.byte	0x04, 0x1c
        /*004a*/ 	.short	(.L_3535 - .L_3534)


	//   ....[0]....
.L_3534:
        /*004c*/ 	.word	0x000009e0


	//   ....[1]....
        /*0050*/ 	.word	0x00000a40


	//   ....[2]....
        /*0054*/ 	.word	0x00000d60


	//----- nvinfo : EIATTR_MAX_THREADS
	.align		4
.L_3535:
        /*0058*/ 	.byte	0x04, 0x05
        /*005a*/ 	.short	(.L_3537 - .L_3536)
.L_3536:
        /*005c*/ 	.word	0x00000080
        /*0060*/ 	.word	0x00000001
        /*0064*/ 	.word	0x00000001


	//----- nvinfo : EIATTR_CRS_STACK_SIZE
	.align		4
.L_3537:
        /*0068*/ 	.byte	0x04, 0x1e
        /*006a*/ 	.short	(.L_3539 - .L_3538)
.L_3538:
        /*006c*/ 	.word	0x00000000


	//----- nvinfo : EIATTR_CBANK_PARAM_SIZE
	.align		4
.L_3539:
        /*0070*/ 	.byte	0x03, 0x19
        /*0072*/ 	.short	0x0028


	//----- nvinfo : EIATTR_PARAM_CBANK
	.align		4
        /*0074*/ 	.byte	0x04, 0x0a
        /*0076*/ 	.short	(.L_3541 - .L_3540)
	.align		4
.L_3540:
        /*0078*/ 	.word	index@(.nv.constant0._ZN2at6native29vectorized_elementwise_kernelILi8ENS0_13AUnaryFunctorIlllNS0_15binary_internal10MulFunctorIlEEEESt5arrayIPcLm2EEEEviT0_T1_)
        /*007c*/ 	.short	0x0380
        /*007e*/ 	.short	0x0028


	//----- nvinfo : EIATTR_SW_WAR
	.align		4
.L_3541:
        /*0080*/ 	.byte	0x04, 0x36
        /*0082*/ 	.short	(.L_3543 - .L_3542)
.L_3542:
        /*0084*/ 	.word	0x00000008
.L_3543:


//--------------------- .nv.info._ZN2at6native18elementwise_kernelILi128ELi4EZNS0_15gpu_kernel_implINS0_13BinaryFunctorIlllNS0_15binary_internal10MulFunctorIlEEEEEEvRNS_18TensorIteratorBaseERKT_EUliE_EEviT1_ --------------------------
	.section	.nv.info._ZN2at6native18elementwise_kernelILi128ELi4EZNS0_15gpu_kernel_implINS0_13BinaryFunctorIlllNS0_15binary_internal10MulFunctorIlEEEEEEvRNS_18TensorIteratorBaseERKT_EUliE_EEviT1_,"",@"SHT_CUDA_INFO"
	.sectionflags	@""
	.align	4


	//----- nvinfo : EIATTR_CUDA_API_VERSION
	.align		4
        /*0000*/ 	.byte	0x04, 0x37
        /*0002*/ 	.short	(.L_3545 - .L_3544)
.L_3544:
        /*0004*/ 	.word	0x00000082


	//----- nvinfo : EIATTR_KPARAM_INFO
	.align		4
.L_3545:
        /*0008*/ 	.byte	0x04, 0x17
        /*000a*/ 	.short	(.L_3547 - .L_3546)
.L_3546:
        /*000c*/ 	.word	0x00000000
        /*0010*/ 	.short	0x0001
        /*0012*/ 	.short	0x0008
        /*0014*/ 	.byte	0x00, 0xf0, 0x21, 0x0a


	//----- nvinfo : EIATTR_KPARAM_INFO
	.align		4
.L_3547:
        /*0018*/ 	.byte	0x04, 0x17
        /*001a*/ 	.short	(.L_3549 - .L_3548)
.L_3548:
        /*001c*/ 	.word	0x00000000
        /*0020*/ 	.short	0x0000
        /*0022*/ 	.short	0x0000
        /*0024*/ 	.byte	0x00, 0xf0, 0x11, 0x00


	//----- nvinfo : EIATTR_SPARSE_MMA_MASK
	.align		4
.L_3549:
        /*0028*/ 	.byte	0x03, 0x50
        /*002a*/ 	.short	0x0000


	//----- nvinfo : EIATTR_MAXREG_COUNT
	.align		4
        /*002c*/ 	.byte	0x03, 0x1b
        /*002e*/ 	.short	0x0080


	//----- nvinfo : EIATTR_EXTERNS
	.align		4
        /*0030*/ 	.byte	0x04, 0x0f
        /*0032*/ 	.short	(.L_3551 - .L_3550)


	//   ....[0]....
	.align		4
.L_3550:
        /*0034*/ 	.word	index@(__assertfail)


	//----- nvinfo : EIATTR_MERCURY_ISA_VERSION
	.align		4
.L_3551:
        /*0038*/ 	.byte	0x03, 0x5f
        /*003a*/ 	.short	0x0101


	//----- nvinfo : EIATTR_VRC_CTA_INIT_COUNT
	.align		4
        /*003c*/ 	.byte	0x02, 0x4a
	.zero		1
	.zero		1


	//----- nvinfo : EIATTR_SYSCALL_OFFSETS
	.align		4
        /*0040*/ 	.byte	0x04, 0x46
        /*0042*/ 	.short	(.L_3553 - .L_3552)


	//   ....[0]....
.L_3552:
        /*0044*/ 	.word	0x00002450


	//   ....[1]....
        /*0048*/ 	.word	0x00003290


	//   ....[2]....
        /*004c*/ 	.word	0x000040b0


	//   ....[3]....
        /*0050*/ 	.word	0x00006660


	//   ....[4]....
        /*0054*/ 	.word	0x000074a0


	//   ....[5]....
        /*0058*/ 	.word	0x000080c0


	//   ....[6]....
        /*005c*/ 	.word	0x0000a7b0


	//   ....[7]....
        /*0060*/ 	.word	0x0000b5f0


	//   ....[8]....
        /*0064*/ 	.word	0x0000c210


	//   ....[9]....
        /*0068*/ 	.word	0x0000e920


	//   ....[10]....
        /*006c*/ 	.word	0x0000f760


	//   ....[11]....
        /*0070*/ 	.word	0x00010350


	//----- nvinfo : EIATTR_EXIT_INSTR_OFFSETS
	.align		4
.L_3553:
        /*0074*/ 	.byte	0x04, 0x1c
        /*0076*/ 	.short	(.L_3555 - .L_3554)


	//   ....[0]....
.L_3554:
        /*0078*/ 	.word	0x0000c4f0


	//   ....[1]....
        /*007c*/ 	.word	0x0000f8e0


	//   ....[2]....
        /*0080*/ 	.word	0x0000f900


	//   ....[3]....
        /*0084*/ 	.word	0x0000f980


	//   ....[4]....
        /*0088*/ 	.word	0x0000f9a0


	//   ....[5]....
        /*008c*/ 	.word	0x0000f9c0


	//   ....[6]....
        /*0090*/ 	.word	0x0000fa50


	//   ....[7]....
        /*0094*/ 	.word	0x0000fa90


	//   ....[8]....
        /*0098*/ 	.word	0x0000fb30


	//   ....[9]....
        /*009c*/ 	.word	0x0000fb80


	//   ....[10]....
        /*00a0*/ 	.word	0x0000fbb0


	//   ....[11]....
        /*00a4*/ 	.word	0x0000fc70


	//   ....[12]....
        /*00a8*/ 	.word	0x0000fde0


	//   ....[13]....
        /*00ac*/ 	.word	0x0000ff50


	//   ....[14]....
        /*00b0*/ 	.word	0x000100c0


	//   ....[15]....
        /*00b4*/ 	.word	0x000100e0


	//   ....[16]....
        /*00b8*/ 	.word	0x00010100


	//   ....[17]....
        /*00bc*/ 	.word	0x000101b0


	//   ....[18]....
        /*00c0*/ 	.word	0x000101f0


	//   ....[19]....
        /*00c4*/ 	.word	0x00010360


	//   ....[20]....
        /*00c8*/ 	.word	0x00010470


	//   ....[21]....
        /*00cc*/ 	.word	0x000105b0


	//   ....[22]....
        /*00d0*/ 	.word	0x000105f0


	//----- nvinfo : EIATTR_MAX_THREADS
	.align		4
.L_3555:
        /*00d4*/ 	.byte	0x04, 0x05
        /*00d6*/ 	.short	(.L_3557 - .L_3556)
.L_3556:
        /*00d8*/ 	.word	0x00000080
        /*00dc*/ 	.word	0x00000001
        /*00e0*/ 	.word	0x00000001


	//----- nvinfo : EIATTR_CRS_STACK_SIZE
	.align		4
.L_3557:
        /*00e4*/ 	.byte	0x04, 0x1e
        /*00e6*/ 	.short	(.L_3559 - .L_3558)
.L_3558:
        /*00e8*/ 	.word	0x00000000


	//----- nvinfo : EIATTR_CBANK_PARAM_SIZE
	.align		4
.L_3559:
        /*00ec*/ 	.byte	0x03, 0x19
        /*00ee*/ 	.short	0x0290


	//----- nvinfo : EIATTR_PARAM_CBANK
	.align		4
        /*00f0*/ 	.byte	0x04, 0x0a
        /*00f2*/ 	.short	(.L_3561 - .L_3560)
	.align		4
.L_3560:
        /*00f4*/ 	.word	index@(.nv.constant0._ZN2at6native18elementwise_kernelILi128ELi4EZNS0_15gpu_kernel_implINS0_13BinaryFunctorIlllNS0_15binary_internal10MulFunctorIlEEEEEEvRNS_18TensorIteratorBaseERKT_EUliE_EEviT1_)
        /*00f8*/ 	.short	0x0380
        /*00fa*/ 	.short	0x0290


	//----- nvinfo : EIATTR_SW_WAR
	.align		4
.L_3561:
        /*00fc*/ 	.byte	0x04, 0x36
        /*00fe*/ 	.short	(.L_3563 - .L_3562)
.L_3562:
        /*0100*/ 	.word	0x00000008
.L_3563:


//--------------------- .nv.info._ZN2at6native27unrolled_elementwise_kernelINS0_13BinaryFunctorIlllNS0_15binary_internal10MulFunctorIlEEEESt5arrayIPcLm3EELi4E23TrivialOffsetCalculatorILi2EjESA_ILi1EjENS0_6memory12LoadWithCastILi2EEENSD_13StoreWithCastILi1EEEEEviT_T0_T2_T3_T4_T5_ --------------------------
	.section	.nv.info._ZN2at6native27unrolled_elementwise_kernelINS0_13BinaryFunctorIlllNS0_15binary_internal10MulFunctorIlEEEESt5arrayIPcLm3EELi4E23TrivialOffsetCalculatorILi2EjESA_ILi1EjENS0_6memory12LoadWithCastILi2EEENSD_13StoreWithCastILi1EEEEEviT_T0_T2_T3_T4_T5_,"",@"SHT_CUDA_INFO"
	.sectionflags	@""
	.align	4


	//----- nvinfo : EIATTR_CUDA_API_VERSION
	.align		4
        /*0000*/ 	.byte	0x04, 0x37
        /*0002*/ 	.short	(.L_3565 - .L_3564)
.L_3564:
        /*0004*/ 	.word	0x00000082


	//----- nvinfo : EIATTR_KPARAM_INFO
	.align		4
.L_3565:
        /*0008*/ 	.byte	0x04, 0x17
        /*000a*/ 	.short	(.L_3567 - .L_3566)
.L_3566:
        /*000c*/ 	.word	0x00000000
        /*0010*/ 	.short	0x0006
        /*0012*/ 	.short	0x0030
        /*0014*/ 	.byte	0x00, 0xf0, 0x21, 0x00


	//----- nvinfo : EIATTR_KPARAM_INFO
	.align		4
.L_3567:
        /*0018*/ 	.byte	0x04, 0x17
        /*001a*/ 	.short	(.L_3569 - .L_3568)
.L_3568:
        /*001c*/ 	.word	0x00000000
        /*0020*/ 	.short	0x0005
        /*0022*/ 	.short	0x0024
        /*0024*/ 	.byte	0x00, 0xf0, 0x31, 0x00


	//----- nvinfo : EIATTR_KPARAM_INFO
	.align		4
.L_3569:
        /*0028*/ 	.byte	0x04, 0x17
        /*002a*/ 	.short	(.L_3571 - .L_3570)
.L_3570:
        /*002c*/ 	.word	0x00000000
        /*0030*/ 	.short	0x0004
        /*0032*/ 	.short	0x0021
        /*0034*/ 	.byte	0x00, 0xf0, 0x05, 0x00


	//----- nvinfo : EIATTR_KPARAM_INFO
	.align		4
.L_3571:
        /*0038*/ 	.byte	0x04, 0x17
        /*003a*/ 	.short	(.L_3573 - .L_3572)
.L_3572:
        /*003c*/ 	.word	0x00000000
        /*0040*/ 	.short	0x0003
        /*0042*/ 	.short	0x0020
        /*0044*/ 	.byte	0x00, 0xf0, 0x05, 0x00


	//----- nvinfo : EIATTR_KPARAM_INFO
	.align		4
.L_3573:
        /*0048*/ 	.byte	0x04, 0x17
        /*004a*/ 	.short	(.L_3575 - .L_3574)
.L_3574:
        /*004c*/ 	.word	0x00000000
        /*0050*/ 	.short	0x0002
        /*0052*/ 	.short	0x0008
        /*0054*/ 	.byte	0x00, 0xf0, 0x61, 0x00


	//----- nvinfo : EIATTR_KPARAM_INFO
	.align		4
.L_3575:
        /*0058*/ 	.byte	0x04, 0x17
        /*005a*/ 	.short	(.L_3577 - .L_3576)
.L_3576:
        /*005c*/ 	.word	0x00000000
        /*0060*/ 	.short	0x0001
        /*0062*/ 	.short	0x0004
        /*0064*/ 	.byte	0x00, 0xf0, 0x05, 0x00


	//----- nvinfo : EIATTR_KPARAM_INFO
	.align		4
.L_3577:
        /*0068*/ 	.byte	0x04, 0x17
        /*006a*/ 	.short	(.L_3579 - .L_3578)
.L_3578:
        /*006c*/ 	.word	0x00000000
        /*0070*/ 	.short	0x0000
        /*0072*/ 	.short	0x0000
        /*0074*/ 	.byte	0x00, 0xf0, 0x11, 0x00


	//----- nvinfo : EIATTR_SPARSE_MMA_MASK
	.align		4
.L_3579:
        /*0078*/ 	.byte	0x03, 0x50
        /*007a*/ 	.short	0x0000


	//----- nvinfo : EIATTR_MAXREG_COUNT
	.align		4
        /*007c*/ 	.byte	0x03, 0x1b
        /*007e*/ 	.short	0x00ff


	//----- nvinfo : EIATTR_EXTERNS
	.align		4
        /*0080*/ 	.byte	0x04, 0x0f
        /*0082*/ 	.short	(.L_3581 - .L_3580)


	//   ....[0]....
	.align		4
.L_3580:
        /*0084*/ 	.word	index@(__assertfail)


	//----- nvinfo : EIATTR_MERCURY_ISA_VERSION
	.align		4
.L_3581:
        /*0088*/ 	.byte	0x03, 0x5f
        /*008a*/ 	.short	0x0101


	//----- nvinfo : EIATTR_VRC_CTA_INIT_COUNT
	.align		4
        /*008c*/ 	.byte	0x02, 0x4a
	.zero		1
	.zero		1


	//----- nvinfo : EIATTR_SYSCALL_OFFSETS
	.align		4
        /*0090*/ 	.byte	0x04, 0x46
        /*0092*/ 	.short	(.L_3583 - .L_3582)


	//   ....[0]....
.L_3582:
        /*0094*/ 	.word	0x00000e40


	//   ....[1]....
        /*0098*/ 	.word	0x00001cb0


	//   ....[2]....
        /*009c*/ 	.word	0x00002c50


	//   ....[3]....
        /*00a0*/ 	.word	0x00003ac0


	//   ....[4]....
        /*00a4*/ 	.word	0x000049b0


	//   ....[5]....
        /*00a8*/ 	.word	0x00005820


	//   ....[6]....
        /*00ac*/ 	.word	0x00006710


	//   ....[7]....
        /*00b0*/ 	.word	0x00007580


	//   ....[8]....
        /*00b4*/ 	.word	0x00008480


	//   ....[9]....
        /*00b8*/ 	.word	0x00009190


	//   ....[10]....
        /*00bc*/ 	.word	0x0000a010


	//   ....[11]....
        /*00c0*/ 	.word	0x0000ae70


	//----- nvinfo : EIATTR_EXIT_INSTR_OFFSETS
	.align		4
.L_3583:
        /*00c4*/ 	.byte	0x04, 0x1c
        /*00c6*/ 	.short	(.L_3585 - .L_3584)


	//   ....[0]....
.L_3584:
        /*00c8*/ 	.word	0x0000a2e0


	//   ....[1]....
        /*00cc*/ 	.word	0x0000a410


	//   ....[2]....
        /*00d0*/ 	.word	0x0000a430


	//   ....[3]....
        /*00d4*/ 	.word	0x0000a4b0


	//   ....[4]....
        /*00d8*/ 	.word	0x0000a4d0


	//   ....[5]....
        /*00dc*/ 	.word	0x0000a4f0


	//   ....[6]....
        /*00e0*/ 	.word	0x0000a580


	//   ....[7]....
        /*00e4*/ 	.word	0x0000a5c0


	//   ....[8]....
        /*00e8*/ 	.word	0x0000a660


	//   ....[9]....
        /*00ec*/ 	.word	0x0000a6b0


	//   ....[10]....
        /*00f0*/ 	.word	0x0000a6e0


	//   ....[11]....
        /*00f4*/ 	.word	0x0000a7a0


	//   ....[12]....
        /*00f8*/ 	.word	0x0000a910


	//   ....[13]....
        /*00fc*/ 	.word	0x0000aa80


	//   ....[14]....
        /*0100*/ 	.word	0x0000abe0


	//   ....[15]....
        /*0104*/ 	.word	0x0000ac00


	//   ....[16]....
        /*0108*/ 	.word	0x0000ac20


	//   ....[17]....
        /*010c*/ 	.word	0x0000acd0


	//   ....[18]....
        /*0110*/ 	.word	0x0000ad10


	//   ....[19]....
        /*0114*/ 	.word	0x0000ae80


	//   ....[20]....
        /*0118*/ 	.word	0x0000af90


	//   ....[21]....
        /*011c*/ 	.word	0x0000b0d0


	//   ....[22]....
        /*0120*/ 	.word	0x0000b110


	//----- nvinfo : EIATTR_MAX_THREADS
	.align		4
.L_3585:
        /*0124*/ 	.byte	0x04, 0x05
        /*0126*/ 	.short	(.L_3587 - .L_3586)
.L_3586:
        /*0128*/ 	.word	0x00000080
        /*012c*/ 	.word	0x00000001
        /*0130*/ 	.word	0x00000001


	//----- nvinfo : EIATTR_CRS_STACK_SIZE
	.align		4
.L_3587:
        /*0134*/ 	.byte	0x04, 0x1e
        /*0136*/ 	.short	(.L_3589 - .L_3588)
.L_3588:
        /*0138*/ 	.word	0x00000000


	//----- nvinfo : EIATTR_CBANK_PARAM_SIZE
	.align		4
.L_3589:
        /*013c*/ 	.byte	0x03, 0x19
        /*013e*/ 	.short	0x0038


	//----- nvinfo : EIATTR_PARAM_CBANK
	.align		4
        /*0140*/ 	.byte	0x04, 0x0a
        /*0142*/ 	.short	(.L_3591 - .L_3590)
	.align		4
.L_3590:
        /*0144*/ 	.word	index@(.nv.constant0._ZN2at6native27unrolled_elementwise_kernelINS0_13BinaryFunctorIlllNS0_15binary_internal10MulFunctorIlEEEESt5arrayIPcLm3EELi4E23TrivialOffsetCalculatorILi2EjESA_ILi1EjENS0_6memory12LoadWithCastILi2EEENSD_13StoreWithCastILi1EEEEEviT_T0_T2_T3_T4_T5_)
        /*0148*/ 	.short	0x0380
        /*014a*/ 	.short	0x0038


	//----- nvinfo : EIATTR_SW_WAR
	.align		4
.L_3591:
        /*014c*/ 	.byte	0x04, 0x36
        /*014e*/ 	.short	(.L_3593 - .L_3592)
.L_3592:
        /*0150*/ 	.word	0x00000008
.L_3593:


//--------------------- .nv.info._ZN2at6native18elementwise_kernelILi128ELi2EZNS0_22gpu_kernel_impl_nocastINS0_13BinaryFunctorIlllNS0_15binary_internal10MulFunctorIlEEEEEEvRNS_18TensorIteratorBaseERKT_EUliE_EEviT1_ --------------------------
	.section	.nv.info._ZN2at6native18elementwise_kernelILi128ELi2EZNS0_22gpu_kernel_impl_nocastINS0_13BinaryFunctorIlllNS0_15binary_internal10MulFunctorIlEEEEEEvRNS_18TensorIteratorBaseERKT_EUliE_EEviT1_,"",@"SHT_CUDA_INFO"
	.sectionflags	@""
	.align	4


	//----- nvinfo : EIATTR_CUDA_API_VERSION
	.align		4
        /*0000*/ 	.byte	0x04, 0x37
        /*0002*/ 	.short	(.L_3595 - .L_3594)
.L_3594:
        /*0004*/ 	.word	0x00000082


	//----- nvinfo : EIATTR_KPARAM_INFO
	.align		4
.L_3595:
        /*0008*/ 	.byte	0x04, 0x17
        /*000a*/ 	.short	(.L_3597 - .L_3596)
.L_3596:
        /*000c*/ 	.word	0x00000000
        /*0010*/ 	.short	0x0001
        /*0012*/ 	.short	0x0008
        /*0014*/ 	.byte	0x00, 0xf0, 0x21, 0x0a


	//----- nvinfo : EIATTR_KPARAM_INFO
	.align		4
.L_3597:
        /*0018*/ 	.byte	0x04, 0x17
        /*001a*/ 	.short	(.L_3599 - .L_3598)
.L_3598:
        /*001c*/ 	.word	0x00000000
        /*0020*/ 	.short	0x0000
        /*0022*/ 	.short	0x0000
        /*0024*/ 	.byte	0x00, 0xf0, 0x11, 0x00


	//----- nvinfo : EIATTR_SPARSE_MMA_MASK
	.align		4
.L_3599:
        /*0028*/ 	.byte	0x03, 0x50
        /*002a*/ 	.short	0x0000


	//----- nvinfo : EIATTR_MAXREG_COUNT
	.align		4
        /*002c*/ 	.byte	0x03, 0x1b
        /*002e*/ 	.short	0x0080


	//----- nvinfo : EIATTR_MERCURY_ISA_VERSION
	.align		4
        /*0030*/ 	.byte	0x03, 0x5f
        /*0032*/ 	.short	0x0101


	//----- nvinfo : EIATTR_VRC_CTA_INIT_COUNT
	.align		4
        /*0034*/ 	.byte	0x02, 0x4a
	.zero		1
	.zero		1


	//----- nvinfo : EIATTR_EXIT_INSTR_OFFSETS
	.align		4
        /*0038*/ 	.byte	0x04, 0x1c
        /*003a*/ 	.short	(.L_3601 - .L_3600)


	//   ....[0]....
.L_3600:
        /*003c*/ 	.word	0x000001a0


	//   ....[1]....
        /*0040*/ 	.word	0x00000250


	//   ....[2]....
        /*0044*/ 	.word	0x000019b0


	//   ....[3]....
        /*0048*/ 	.word	0x00003070


	//----- nvinfo : EIATTR_MAX_THREADS
	.align		4
.L_3601:
        /*004c*/ 	.byte	0x04, 0x05
        /*004e*/ 	.short	(.L_3603 - .L_3602)
.L_3602:
        /*0050*/ 	.word	0x00000080
        /*0054*/ 	.word	0x00000001
        /*0058*/ 	.word	0x00000001


	//----- nvinfo : EIATTR_CRS_STACK_SIZE
	.align		4
.L_3603:
        /*005c*/ 	.byte	0x04, 0x1e
        /*005e*/ 	.short	(.L_3605 - .L_3604)
.L_3604:
        /*0060*/ 	.word	0x00000000


	//----- nvinfo : EIATTR_CBANK_PARAM_SIZE
	.align		4
.L_3605:
        /*0064*/ 	.byte	0x03, 0x19
        /*0066*/ 	.short	0x0290


	//----- nvinfo : EIATTR_PARAM_CBANK
	.align		4
        /*0068*/ 	.byte	0x04, 0x0a
        /*006a*/ 	.short	(.L_3607 - .L_3606)
	.align		4
.L_3606:
        /*006c*/ 	.word	index@(.nv.constant0._ZN2at6native18elementwise_kernelILi128ELi2EZNS0_22gpu_kernel_impl_nocastINS0_13BinaryFunctorIlllNS0_15binary_internal10MulFunctorIlEEEEEEvRNS_18TensorIteratorBaseERKT_EUliE_EEviT1_)
        /*0070*/ 	.short	0x0380
        /*0072*/ 	.short	0x0290


	//----- nvinfo : EIATTR_SW_WAR
	.align		4
.L_3607:
        /*0074*/ 	.byte	0x04, 0x36
        /*0076*/ 	.short	(.L_3609 - .L_3608)
.L_3608:
        /*0078*/ 	.word	0x00000008
.L_3609:


//--------------------- .nv.info._ZN2at6native27unrolled_elementwise_kernelINS0_13BinaryFunctorIlllNS0_15binary_internal10MulFunctorIlEEEESt5arrayIPcLm3EELi4E23TrivialOffsetCalculatorILi2EjESA_ILi1EjENS0_6memory15LoadWithoutCastENSD_16StoreWithoutCastEEEviT_T0_T2_T3_T4_T5_ --------------------------
	.section	.nv.info._ZN2at6native27unrolled_elementwise_kernelINS0_13BinaryFunctorIlllNS0_15binary_internal10MulFunctorIlEEEESt5arrayIPcLm3EELi4E23TrivialOffsetCalculatorILi2EjESA_ILi1EjENS0_6memory15LoadWithoutCastENSD_16StoreWithoutCastEEEviT_T0_T2_T3_T4_T5_,"",@"SHT_CUDA_INFO"
	.sectionflags	@""
	.align	4


	//----- nvinfo : EIATTR_CUDA_API_VERSION
	.align		4
        /*0000*/ 	.byte	0x04, 0x37
        /*0002*/ 	.short	(.L_3611 - .L_3610)
.L_3610:
        /*0004*/ 	.word	0x00000082


	//----- nvinfo : EIATTR_KPARAM_INFO
	.align		4
.L_3611:
        /*0008*/ 	.byte	0x04, 0x17
        /*000a*/ 	.short	(.L_3613 - .L_3612)
.L_3612:
        /*000c*/ 	.word	0x00000000
        /*0010*/ 	.short	0x0006
        /*0012*/ 	.short	0x0023
        /*0014*/ 	.byte	0x00, 0xf0, 0x05, 0x00


	//----- nvinfo : EIATTR_KPARAM_INFO
	.align		4
.L_3613:
        /*0018*/ 	.byte	0x04, 0x17
        /*001a*/ 	.short	(.L_3615 - .L_3614)
.L_3614:
        /*001c*/ 	.word	0x00000000
        /*0020*/ 	.short	0x0005
        /*0022*/ 	.short	0x0022
        /*0024*/ 	.byte	0x00, 0xf0, 0x05, 0x00


	//----- nvinfo : EIATTR_KPARAM_INFO
	.align		4
.L_3615:
        /*0028*/ 	.byte	0x04, 0x17
        /*002a*/ 	.short	(.L_3617 - .L_3616)
.L_3616:
        /*002c*/ 	.word	0x00000000
        /*0030*/ 	.short	0x0004
        /*0032*/ 	.short	0x0021
        /*0034*/ 	.byte	0x00, 0xf0, 0x05, 0x00


	//----- nvinfo : EIATTR_KPARAM_INFO
	.align		4
.L_3617:
        /*0038*/ 	.byte	0x04, 0x17
        /*003a*/ 	.short	(.L_3619 - .L_3618)
.L_3618:
        /*003c*/ 	.word	0x00000000
        /*0040*/ 	.short	0x0003
        /*0042*/ 	.short	0x0020
        /*0044*/ 	.byte	0x00, 0xf0, 0x05, 0x00


	//----- nvinfo : EIATTR_KPARAM_INFO
	.align		4
.L_3619:
        /*0048*/ 	.byte	0x04, 0x17
        /*004a*/ 	.short	(.L_3621 - .L_3620)
.L_3620:
        /*004c*/ 	.word	0x00000000
        /*0050*/ 	.short	0x0002
        /*0052*/ 	.short	0x0008
        /*0054*/ 	.byte	0x00, 0xf0, 0x61, 0x00


	//----- nvinfo : EIATTR_KPARAM_INFO
	.align		4
.L_3621:
        /*0058*/ 	.byte	0x04, 0x17
        /*005a*/ 	.short	(.L_3623 - .L_3622)
.L_3622:
        /*005c*/ 	.word	0x00000000
        /*0060*/ 	.short	0x0001
        /*0062*/ 	.short	0x0004
        /*0064*/ 	.byte	0x00, 0xf0, 0x05, 0x00


	//----- nvinfo : EIATTR_KPARAM_INFO
	.align		4
.L_3623:
        /*0068*/ 	.byte	0x04, 0x17
        /*006a*/ 	.short	(.L_3625 - .L_3624)
.L_3624:
        /*006c*/ 	.word	0x00000000
        /*0070*/ 	.short	0x0000
        /*0072*/ 	.short	0x0000
        /*0074*/ 	.byte	0x00, 0xf0, 0x11, 0x00


	//----- nvinfo : EIATTR_SPARSE_MMA_MASK
	.align		4
.L_3625:
        /*0078*/ 	.byte	0x03, 0x50
        /*007a*/ 	.short	0x0000


	//----- nvinfo : EIATTR_MAXREG_COUNT
	.align		4
        /*007c*/ 	.byte	0x03, 0x1b
        /*007e*/ 	.short	0x00ff


	//----- nvinfo : EIATTR_MERCURY_ISA_VERSION
	.align		4
        /*0080*/ 	.byte	0x03, 0x5f
        /*0082*/ 	.short	0x0101


	//----- nvinfo : EIATTR_VRC_CTA_INIT_COUNT
	.align		4
        /*0084*/ 	.byte	0x02, 0x4a
	.zero		1
	.zero		1


	//----- nvinfo : EIATTR_EXIT_INSTR_OFFSETS
	.align		4
        /*0088*/ 	.byte	0x04, 0x1c
        /*008a*/ 	.short	(.L_3627 - .L_3626)


	//   ....[0]....
.L_3626:
        /*008c*/ 	.word	0x000005e0


	//   ....[1]....
        /*0090*/ 	.word	0x00000630


	//----- nvinfo : EIATTR_MAX_THREADS
	.align		4
.L_3627:
        /*0094*/ 	.byte	0x04, 0x05
        /*0096*/ 	.short	(.L_3629 - .L_3628)
.L_3628:
        /*0098*/ 	.word	0x00000080
        /*009c*/ 	.word	0x00000001
        /*00a0*/ 	.word	0x00000001


	//----- nvinfo : EIATTR_CRS_STACK_SIZE
	.align		4
.L_3629:
        /*00a4*/ 	.byte	0x04, 0x1e
        /*00a6*/ 	.short	(.L_3631 - .L_3630)
.L_3630:
        /*00a8*/ 	.word	0x00000000


	//----- nvinfo : EIATTR_CBANK_PARAM_SIZE
	.align		4
.L_3631:
        /*00ac*/ 	.byte	0x03, 0x19
        /*00ae*/ 	.short	0x0024


	//----- nvinfo : EIATTR_PARAM_CBANK
	.align		4
        /*00b0*/ 	.byte	0x04, 0x0a
        /*00b2*/ 	.short	(.L_3633 - .L_3632)
	.align		4
.L_3632:
        /*00b4*/ 	.word	index@(.nv.constant0._ZN2at6native27unrolled_elementwise_kernelINS0_13BinaryFunctorIlllNS0_15binary_internal10MulFunctorIlEEEESt5arrayIPcLm3EELi4E23TrivialOffsetCalculatorILi2EjESA_ILi1EjENS0_6memory15LoadWithoutCastENSD_16StoreWithoutCastEEEviT_T0_T2_T3_T4_T5_)
        /*00b8*/ 	.short	0x0380
        /*00ba*/ 	.short	0x0024


	//----- nvinfo : EIATTR_SW_WAR
	.align		4
.L_3633:
        /*00bc*/ 	.byte	0x04, 0x36
        /*00be*/ 	.short	(.L_3635 - .L_3634)
.L_3634:
        /*00c0*/ 	.word	0x00000008
.L_3635:


//--------------------- .nv.info._ZN2at6native29vectorized_elementwise_kernelILi2ENS0_13BinaryFunctorIlllNS0_15binary_internal10MulFunctorIlEEEESt5arrayIPcLm3EEEEviT0_T1_ --------------------------
	.section	.nv.info._ZN2at6native29vectorized_elementwise_kernelILi2ENS0_13BinaryFunctorIlllNS0_15binary_internal10MulFunctorIlEEEESt5arrayIPcLm3EEEEviT0_T1_,"",@"SHT_CUDA_INFO"
	.sectionflags	@""
	.align	4


	//----- nvinfo : EIATTR_CUDA_API_VERSION
	.align		4
        /*0000*/ 	.byte	0x04, 0x37
        /*0002*/ 	.short	(.L_3637 - .L_3636)
.L_3636:
        /*0004*/ 	.word	0x00000082


	//----- nvinfo : EIATTR_KPARAM_INFO
	.align		4
.L_3637:
        /*0008*/ 	.byte	0x04, 0x17
        /*000a*/ 	.short	(.L_3639 - .L_3638)
.L_3638:
        /*000c*/ 	.word	0x00000000
        /*0010*/ 	.short	0x0002
        /*0012*/ 	.short	0x0008
        /*0014*/ 	.byte	0x00, 0xf0, 0x61, 0x00


	//----- nvinfo : EIATTR_KPARAM_INFO
	.align		4
.L_3639:
        /*0018*/ 	.byte	0x04, 0x17
        /*001a*/ 	.short	(.L_3641 - .L_3640)
.L_3640:
        /*001c*/ 	.word	0x00000000
        /*0020*/ 	.short	0x0001
        /*0022*/ 	.short	0x0004
        /*0024*/ 	.byte	0x00, 0xf0, 0x05, 0x00


	//----- nvinfo : EIATTR_KPARAM_INFO
	.align		4
.L_3641:
        /*0028*/ 	.byte	0x04, 0x17
        /*002a*/ 	.short	(.L_3643 - .L_3642)
.L_3642:
        /*002c*/ 	.word	0x00000000
        /*0030*/ 	.short	0x0000
        /*0032*/ 	.short	0x0000
        /*0034*/ 	.byte	0x00, 0xf0, 0x11, 0x00


	//----- nvinfo : EIATTR_SPARSE_MMA_MASK
	.align		4
.L_3643:
        /*0038*/ 	.byte	0x03, 0x50
        /*003a*/ 	.short	0x0000


	//----- nvinfo : EIATTR_MAXREG_COUNT
	.align		4
        /*003c*/ 	.byte	0x03, 0x1b
        /*003e*/ 	.short	0x00ff


	//----- nvinfo : EIATTR_MERCURY_ISA_VERSION
	.align		4
        /*0040*/ 	.byte	0x03, 0x5f
        /*0042*/ 	.short	0x0101


	//----- nvinfo : EIATTR_VRC_CTA_INIT_COUNT
	.align		4
        /*0044*/ 	.byte	0x02, 0x4a
	.zero		1
	.zero		1


	//----- nvinfo : EIATTR_EXIT_INSTR_OFFSETS
	.align		4
        /*0048*/ 	.byte	0x04, 0x1c
        /*004a*/ 	.short	(.L_3645 - .L_3644)


	//   ....[0]....
.L_3644:
        /*004c*/ 	.word	0x00000ba0


	//   ....[1]....
        /*0050*/ 	.word	0x00000bf0


	//   ....[2]....
        /*0054*/ 	.word	0x00000fe0


	//----- nvinfo : EIATTR_MAX_THREADS
	.align		4
.L_3645:
        /*0058*/ 	.byte	0x04, 0x05
        /*005a*/ 	.short	(.L_3647 - .L_3646)
.L_3646:
        /*005c*/ 	.word	0x00000080
        /*0060*/ 	.word	0x00000001
        /*0064*/ 	.word	0x00000001


	//----- nvinfo : EIATTR_CRS_STACK_SIZE
	.align		4
.L_3647:
        /*0068*/ 	.byte	0x04, 0x1e
        /*006a*/ 	.short	(.L_3649 - .L_3648)
.L_3648:
        /*006c*/ 	.word	0x00000000


	//----- nvinfo : EIATTR_CBANK_PARAM_SIZE
	.align		4
.L_3649:
        /*0070*/ 	.byte	0x03, 0x19
        /*0072*/ 	.short	0x0020


	//----- nvinfo : EIATTR_PARAM_CBANK
	.align		4
        /*0074*/ 	.byte	0x04, 0x0a
        /*0076*/ 	.short	(.L_3651 - .L_3650)
	.align		4
.L_3650:
        /*0078*/ 	.word	index@(.nv.constant0._ZN2at6native29vectorized_elementwise_kernelILi2ENS0_13BinaryFunctorIlllNS0_15binary_internal10MulFunctorIlEEEESt5arrayIPcLm3EEEEviT0_T1_)
        /*007c*/ 	.short	0x0380
        /*007e*/ 	.short	0x0020


	//----- nvinfo : EIATTR_SW_WAR
	.align		4
.L_3651:
        /*0080*/ 	.byte	0x04, 0x36
        /*0082*/ 	.short	(.L_3653 - .L_3652)
.L_3652:
        /*0084*/ 	.word	0x00000008
.L_3653:


//--------------------- .nv.info._ZN2at6native29vectorized_elementwise_kernelILi4ENS0_13BinaryFunctorIlllNS0_15binary_internal10MulFunctorIlEEEESt5arrayIPcLm3EEEEviT0_T1_ --------------------------
	.section	.nv.info._ZN2at6native29vectorized_elementwise_kernelILi4ENS0_13BinaryFunctorIlllNS0_15binary_internal10MulFunctorIlEEEESt5arrayIPcLm3EEEEviT0_T1_,"",@"SHT_CUDA_INFO"
	.sectionflags	@""
	.align	4


	//----- nvinfo : EIATTR_CUDA_API_VERSION
	.align		4
        /*0000*/ 	.byte	0x04, 0x37
        /*0002*/ 	.short	(.L_3655 - .L_3654)
.L_3654:
        /*0004*/ 	.word	0x00000082


	//----- nvinfo : EIATTR_KPARAM_INFO
	.align		4
.L_3655:
        /*0008*/ 	.byte	0x04, 0x17
        /*000a*/ 	.short	(.L_3657 - .L_3656)
.L_3656:
        /*000c*/ 	.word	0x00000000
        /*0010*/ 	.short	0x0002
        /*0012*/ 	.short	0x0008
        /*0014*/ 	.byte	0x00, 0xf0, 0x61, 0x00


	//----- nvinfo : EIATTR_KPARAM_INFO
	.align		4
.L_3657:
        /*0018*/ 	.byte	0x04, 0x17
        /*001a*/ 	.short	(.L_3659 - .L_3658)
.L_3658:
        /*001c*/ 	.word	0x00000000
        /*0020*/ 	.short	0x0001
        /*0022*/ 	.short	0x0004
        /*0024*/ 	.byte	0x00, 0xf0, 0x05, 0x00


	//----- nvinfo : EIATTR_KPARAM_INFO
	.align		4
.L_3659:
        /*0028*/ 	.byte	0x04, 0x17
        /*002a*/ 	.short	(.L_3661 - .L_3660)
.L_3660:
        /*002c*/ 	.word	0x00000000
        /*0030*/ 	.short	0x0000
        /*0032*/ 	.short	0x0000
        /*0034*/ 	.byte	0x00, 0xf0, 0x11, 0x00


	//----- nvinfo : EIATTR_SPARSE_MMA_MASK
	.align		4
.L_3661:
        /*0038*/ 	.byte	0x03, 0x50
        /*003a*/ 	.short	0x0000


	//----- nvinfo : EIATTR_MAXREG_COUNT
	.align		4
        /*003c*/ 	.byte	0x03, 0x1b
        /*003e*/ 	.short	0x00ff


	//----- nvinfo : EIATTR_MERCURY_ISA_VERSION
	.align		4
        /*0040*/ 	.byte	0x03, 0x5f
        /*0042*/ 	.short	0x0101


	//----- nvinfo : EIATTR_VRC_CTA_INIT_COUNT
	.align		4
        /*0044*/ 	.byte	0x02, 0x4a
	.zero		1
	.zero		1


	//----- nvinfo : EIATTR_EXIT_INSTR_OFFSETS
	.align		4
        /*0048*/ 	.byte	0x04, 0x1c
        /*004a*/ 	.short	(.L_3663 - .L_3662)


	//   ....[0]....
.L_3662:
        /*004c*/ 	.word	0x00000ba0


	//   ....[1]....
        /*0050*/ 	.word	0x00000bf0


	//   ....[2]....
        /*0054*/ 	.word	0x00000f90


	//----- nvinfo : EIATTR_MAX_THREADS
	.align		4
.L_3663:
        /*0058*/ 	.byte	0x04, 0x05
        /*005a*/ 	.short	(.L_3665 - .L_3664)
.L_3664:
        /*005c*/ 	.word	0x00000080
        /*0060*/ 	.word	0x00000001
        /*0064*/ 	.word	0x00000001


	//----- nvinfo : EIATTR_CRS_STACK_SIZE
	.align		4
.L_3665:
        /*0068*/ 	.byte	0x04, 0x1e
        /*006a*/ 	.short	(.L_3667 - .L_3666)
.L_3666:
        /*006c*/ 	.word	0x00000000


	//----- nvinfo : EIATTR_CBANK_PARAM_SIZE
	.align		4
.L_3667:
        /*0070*/ 	.byte	0x03, 0x19
        /*0072*/ 	.short	0x0020


	//----- nvinfo : EIATTR_PARAM_CBANK
	.align		4
        /*0074*/ 	.byte	0x04, 0x0a
        /*0076*/ 	.short	(.L_3669 - .L_3668)
	.align		4
.L_3668:
        /*0078*/ 	.word	index@(.nv.constant0._ZN2at6native29vectorized_elementwise_kernelILi4ENS0_13BinaryFunctorIlllNS0_15binary_internal10MulFunctorIlEEEESt5arrayIPcLm3EEEEviT0_T1_)
        /*007c*/ 	.short	0x0380
        /*007e*/ 	.short	0x0020


	//----- nvinfo : EIATTR_SW_WAR
	.align		4
.L_3669:
        /*0080*/ 	.byte	0x04, 0x36
        /*0082*/ 	.short	(.L_3671 - .L_3670)
.L_3670:
        /*0084*/ 	.word	0x00000008
.L_3671:


//--------------------- .nv.info._ZN2at6native29vectorized_elementwise_kernelILi8ENS0_13BinaryFunctorIlllNS0_15binary_internal10MulFunctorIlEEEESt5arrayIPcLm3EEEEviT0_T1_ --------------------------
	.section	.nv.info._ZN2at6native29vectorized_elementwise_kernelILi8ENS0_13BinaryFunctorIlllNS0_15binary_internal10MulFunctorIlEEEESt5arrayIPcLm3EEEEviT0_T1_,"",@"SHT_CUDA_INFO"
	.sectionflags	@""
	.align	4


	//----- nvinfo : EIATTR_CUDA_API_VERSION
	.align		4
        /*0000*/ 	.byte	0x04, 0x37
        /*0002*/ 	.short	(.L_3673 - .L_3672)
.L_3672:
        /*0004*/ 	.word	0x00000082


	//----- nvinfo : EIATTR_KPARAM_INFO
	.align		4
.L_3673:
        /*0008*/ 	.byte	0x04, 0x17
        /*000a*/ 	.short	(.L_3675 - .L_3674)
.L_3674:
        /*000c*/ 	.word	0x00000000
        /*0010*/ 	.short	0x0002
        /*0012*/ 	.short	0x0008
        /*0014*/ 	.byte	0x00, 0xf0, 0x61, 0x00


	//----- nvinfo : EIATTR_KPARAM_INFO
	.align		4
.L_3675:
        /*0018*/ 	.byte	0x04, 0x17
        /*001a*/ 	.short	(.L_3677 - .L_3676)
.L_3676:
        /*001c*/ 	.word	0x00000000
        /*0020*/ 	.short	0x0001
        /*0022*/ 	.short	0x0004
        /*0024*/ 	.byte	0x00, 0xf0, 0x05, 0x00


	//----- nvinfo : EIATTR_KPARAM_INFO
	.align		4
.L_3677:
        /*0028*/ 	.byte	0x04, 0x17
        /*002a*/ 	.short	(.L_3679 - .L_3678)
.L_3678:
        /*002c*/ 	.word	0x00000000
        /*0030*/ 	.short	0x0000
        /*0032*/ 	.short	0x0000
        /*0034*/ 	.byte	0x00, 0xf0, 0x11, 0x00


	//----- nvinfo : EIATTR_SPARSE_MMA_MASK
	.align		4
.L_3679:
        /*0038*/ 	.byte	0x03, 0x50
        /*003a*/ 	.short	0x0000


	//----- nvinfo : EIATTR_MAXREG_COUNT
	.align		4
        /*003c*/ 	.byte	0x03, 0x1b
        /*003e*/ 	.short	0x00ff


	//----- nvinfo : EIATTR_MERCURY_ISA_VERSION
	.align		4
        /*0040*/ 	.byte	0x03, 0x5f
        /*0042*/ 	.short	0x0101


	//----- nvinfo : EIATTR_VRC_CTA_INIT_COUNT
	.align		4
        /*0044*/ 	.byte	0x02, 0x4a
	.zero		1
	.zero		1


	//----- nvinfo : EIATTR_EXIT_INSTR_OFFSETS
	.align		4
        /*0048*/ 	.byte	0x04, 0x1c
        /*004a*/ 	.short	(.L_3681 - .L_3680)


	//   ....[0]....
.L_3680:
        /*004c*/ 	.word	0x00000ba0


	//   ....[1]....
        /*0050*/ 	.word	0x00000bf0


	//   ....[2]....
        /*0054*/ 	.word	0x00000f90


	//----- nvinfo : EIATTR_MAX_THREADS
	.align		4
.L_3681:
        /*0058*/ 	.byte	0x04, 0x05
        /*005a*/ 	.short	(.L_3683 - .L_3682)
.L_3682:
        /*005c*/ 	.word	0x00000080
        /*0060*/ 	.word	0x00000001
        /*0064*/ 	.word	0x00000001


	//----- nvinfo : EIATTR_CRS_STACK_SIZE
	.align		4
.L_3683:
        /*0068*/ 	.byte	0x04, 0x1e
        /*006a*/ 	.short	(.L_3685 - .L_3684)
.L_3684:
        /*006c*/ 	.word	0x00000000


	//----- nvinfo : EIATTR_CBANK_PARAM_SIZE
	.align		4
.L_3685:
        /*0070*/ 	.byte	0x03, 0x19
        /*0072*/ 	.short	0x0020


	//----- nvinfo : EIATTR_PARAM_CBANK
	.align		4
        /*0074*/ 	.byte	0x04, 0x0a
        /*0076*/ 	.short	(.L_3687 - .L_3686)
	.align		4
.L_3686:
        /*0078*/ 	.word	index@(.nv.constant0._ZN2at6native29vectorized_elementwise_kernelILi8ENS0_13BinaryFunctorIlllNS0_15binary_internal10MulFunctorIlEEEESt5arrayIPcLm3EEEEviT0_T1_)
        /*007c*/ 	.short	0x0380
        /*007e*/ 	.short	0x0020


	//----- nvinfo : EIATTR_SW_WAR
	.align		4
.L_3687:
        /*0080*/ 	.byte	0x04, 0x36
        /*0082*/ 	.short	(.L_3689 - .L_3688)
.L_3688:
        /*0084*/ 	.word	0x00000008
.L_3689:


//--------------------- .nv.info._ZN2at6native18elementwise_kernelILi128ELi4EZNS0_15gpu_kernel_implINS0_13AUnaryFunctorIiiiNS0_15binary_internal10MulFunctorIiEEEEEEvRNS_18TensorIteratorBaseERKT_EUliE_EEviT1_ --------------------------
	.section	.nv.info._ZN2at6native18elementwise_kernelILi128ELi4EZNS0_15gpu_kernel_implINS0_13AUnaryFunctorIiiiNS0_15binary_internal10MulFunctorIiEEEEEEvRNS_18TensorIteratorBaseERKT_EUliE_EEviT1_,"",@"SHT_CUDA_INFO"
	.sectionflags	@""
	.align	4


	//----- nvinfo : EIATTR_CUDA_API_VERSION
	.align		4
        /*0000*/ 	.byte	0x04, 0x37
        /*0002*/ 	.short	(.L_3691 - .L_3690)
.L_3690:
        /*0004*/ 	.word	0x00000082


	//----- nvinfo : EIATTR_KPARAM_INFO
	.align		4
.L_3691:
        /*0008*/ 	.byte	0x04, 0x17
        /*000a*/ 	.short	(.L_3693 - .L_3692)
.L_3692:
        /*000c*/ 	.word	0x00000000
        /*0010*/ 	.short	0x0001
        /*0012*/ 	.short	0x0008
        /*0014*/ 	.byte	0x00, 0xf0, 0x81, 0x08


	//----- nvinfo : EIATTR_KPARAM_INFO
	.align		4
.L_3693:
        /*0018*/ 	.byte	0x04, 0x17
        /*001a*/ 	.short	(.L_3695 - .L_3694)
.L_3694:
        /*001c*/ 	.word	0x00000000
        /*0020*/ 	.short	0x0000
        /*0022*/ 	.short	0x0000
        /*0024*/ 	.byte	0x00, 0xf0, 0x11, 0x00


	//----- nvinfo : EIATTR_SPARSE_MMA_MASK
	.align		4
.L_3695:
        /*0028*/ 	.byte	0x03, 0x50
        /*002a*/ 	.short	0x0000


	//----- nvinfo : EIATTR_MAXREG_COUNT
	.align		4
        /*002c*/ 	.byte	0x03, 0x1b
        /*002e*/ 	.short	0x0080


	//----- nvinfo : EIATTR_EXTERNS
	.align		4
        /*0030*/ 	.byte	0x04, 0x0f
        /*0032*/ 	.short	(.L_3697 - .L_3696)


	//   ....[0]....
	.align		4
.L_3696:
        /*0034*/ 	.word	index@(__assertfail)


	//----- nvinfo : EIATTR_MERCURY_ISA_VERSION
	.align		4
.L_3697:
        /*0038*/ 	.byte	0x03, 0x5f
        /*003a*/ 	.short	0x0101


	//----- nvinfo : EIATTR_VRC_CTA_INIT_COUNT
	.align		4
        /*003c*/ 	.byte	0x02, 0x4a
	.zero		1
	.zero		1


	//----- nvinfo : EIATTR_SYSCALL_OFFSETS
	.align		4
        /*0040*/ 	.byte	0x04, 0x46
        /*0042*/ 	.short	(.L_3699 - .L_3698)


	//   ....[0]....
.L_3698:
        /*0044*/ 	.word	0x000020b0


	//   ....[1]....
        /*0048*/ 	.word	0x00002e90


	//   ....[2]....
        /*004c*/ 	.word	0x000050b0


	//   ....[3]....
        /*0050*/ 	.word	0x00005c90


	//   ....[4]....
        /*0054*/ 	.word	0x00007ff0


	//   ....[5]....
        /*0058*/ 	.word	0x00008bd0


	//   ....[6]....
        /*005c*/ 	.word	0x0000af40


	//   ....[7]....
        /*0060*/ 	.word	0x0000baf0


	//----- nvinfo : EIATTR_EXIT_INSTR_OFFSETS
	.align		4
.L_3699:
        /*0064*/ 	.byte	0x04, 0x1c
        /*0066*/ 	.short	(.L_3701 - .L_3700)


	//   ....[0]....
.L_3700:
        /*0068*/ 	.word	0x00008eb0


	//   ....[1]....
        /*006c*/ 	.word	0x0000b080


	//   ....[2]....
        /*0070*/ 	.word	0x0000b0a0


	//   ....[3]....
        /*0074*/ 	.word	0x0000b130


	//   ....[4]....
        /*0078*/ 	.word	0x0000b150


	//   ....[5]....
        /*007c*/ 	.word	0x0000b170


	//   ....[6]....
        /*0080*/ 	.word	0x0000b200


	//   ....[7]....
        /*0084*/ 	.word	0x0000b240


	//   ....[8]....
        /*0088*/ 	.word	0x0000b2e0


	//   ....[9]....
        /*008c*/ 	.word	0x0000b330


	//   ....[10]....
        /*0090*/ 	.word	0x0000b360


	//   ....[11]....
        /*0094*/ 	.word	0x0000b420


	//   ....[12]....
        /*0098*/ 	.word	0x0000b590


	//   ....[13]....
        /*009c*/ 	.word	0x0000b700


	//   ....[14]....
        /*00a0*/ 	.word	0x0000b860


	//   ....[15]....
        /*00a4*/ 	.word	0x0000b890


	//   ....[16]....
        /*00a8*/ 	.word	0x0000b8b0


	//   ....[17]....
        /*00ac*/ 	.word	0x0000b950


	//   ....[18]....
        /*00b0*/ 	.word	0x0000b990


	//   ....[19]....
        /*00b4*/ 	.word	0x0000bb00


	//   ....[20]....
        /*00b8*/ 	.word	0x0000bc10


	//   ....[21]....
        /*00bc*/ 	.word	0x0000bd50


	//   ....[22]....
        /*00c0*/ 	.word	0x0000bd90


	//----- nvinfo : EIATTR_MAX_THREADS
	.align		4
.L_3701:
        /*00c4*/ 	.byte	0x04, 0x05
        /*00c6*/ 	.short	(.L_3703 - .L_3702)
.L_3702:
        /*00c8*/ 	.word	0x00000080
        /*00cc*/ 	.word	0x00000001
        /*00d0*/ 	.word	0x00000001


	//----- nvinfo : EIATTR_CRS_STACK_SIZE
	.align		4
.L_3703:
        /*00d4*/ 	.byte	0x04, 0x1e
        /*00d6*/ 	.short	(.L_3705 - .L_3704)
.L_3704:
        /*00d8*/ 	.word	0x00000000


	//----- nvinfo : EIATTR_CBANK_PARAM_SIZE
	.align		4
.L_3705:
        /*00dc*/ 	.byte	0x03, 0x19
        /*00de*/ 	.short	0x0228


	//----- nvinfo : EIATTR_PARAM_CBANK
	.align		4
        /*00e0*/ 	.byte	0x04, 0x0a
        /*00e2*/ 	.short	(.L_3707 - .L_3706)
	.align		4
.L_3706:
        /*00e4*/ 	.word	index@(.nv.constant0._ZN2at6native18elementwise_kernelILi128ELi4EZNS0_15gpu_kernel_implINS0_13AUnaryFunctorIiiiNS0_15binary_internal10MulFunctorIiEEEEEEvRNS_18TensorIteratorBaseERKT_EUliE_EEviT1_)
        /*00e8*/ 	.short	0x0380
        /*00ea*/ 	.short	0x0228


	//----- nvinfo : EIATTR_SW_WAR
	.align		4
.L_3707:
        /*00ec*/ 	.byte	0x04, 0x36
        /*00ee*/ 	.short	(.L_3709 - .L_3708)
.L_3708:
        /*00f0*/ 	.word	0x00000008
.L_3709:


//--------------------- .nv.info._ZN2at6native27unrolled_elementwise_kernelINS0_13AUnaryFunctorIiiiNS0_15binary_internal10MulFunctorIiEEEESt5arrayIPcLm2EELi4E23TrivialOffsetCalculatorILi1EjESB_NS0_6memory12LoadWithCastILi1EEENSC_13StoreWithCastILi1EEEEEviT_T0_T2_T3_T4_T5_ --------------------------
	.section	.nv.info._ZN2at6native27unrolled_elementwise_kernelINS0_13AUnaryFunctorIiiiNS0_15binary_internal10MulFunctorIiEEEESt5arrayIPcLm2EELi4E23TrivialOffsetCalculatorILi1EjESB_NS0_6memory12LoadWithCastILi1EEENSC_13StoreWithCastILi1EEEEEviT_T0_T2_T3_T4_T5_,"",@"SHT_CUDA_INFO"
	.sectionflags	@""
	.align	4


	//----- nvinfo : EIATTR_CUDA_API_VERSION
	.align		4
        /*0000*/ 	.byte	0x04, 0x37
        /*0002*/ 	.short	(.L_3711 - .L_3710)
.L_3710:
        /*0004*/ 	.word	0x00000082


	//----- nvinfo : EIATTR_KPARAM_INFO
	.align		4
.L_3711:
        /*0008*/ 	.byte	0x04, 0x17
        /*000a*/ 	.short	(.L_3713 - .L_3712)
.L_3712:
        /*000c*/ 	.word	0x00000000
        /*0010*/ 	.short	0x0006
        /*0012*/ 	.short	0x002c
        /*0014*/ 	.byte	0x00, 0xf0, 0x21, 0x00


	//----- nvinfo : EIATTR_KPARAM_INFO
	.align		4
.L_3713:
        /*0018*/ 	.byte	0x04, 0x17
        /*001a*/ 	.short	(.L_3715 - .L_3714)
.L_3714:
        /*001c*/ 	.word	0x00000000
        /*0020*/ 	.short	0x0005
        /*0022*/ 	.short	0x0024
        /*0024*/ 	.byte	0x00, 0xf0, 0x21, 0x00


	//----- nvinfo : EIATTR_KPARAM_INFO
	.align		4
.L_3715:
        /*0028*/ 	.byte	0x04, 0x17
        /*002a*/ 	.short	(.L_3717 - .L_3716)
.L_3716:
        /*002c*/ 	.word	0x00000000
        /*0030*/ 	.short	0x0004
        /*0032*/ 	.short	0x0021
        /*0034*/ 	.byte	0x00, 0xf0, 0x05, 0x00


	//----- nvinfo : EIATTR_KPARAM_INFO
	.align		4
.L_3717:
        /*0038*/ 	.byte	0x04, 0x17
        /*003a*/ 	.short	(.L_3719 - .L_3718)
.L_3718:
        /*003c*/ 	.word	0x00000000
        /*0040*/ 	.short	0x0003
        /*0042*/ 	.short	0x0020
        /*0044*/ 	.byte	0x00, 0xf0, 0x05, 0x00


	//----- nvinfo : EIATTR_KPARAM_INFO
	.align		4
.L_3719:
        /*0048*/ 	.byte	0x04, 0x17
        /*004a*/ 	.short	(.L_3721 - .L_3720)
.L_3720:
        /*004c*/ 	.word	0x00000000
        /*0050*/ 	.short	0x0002
        /*0052*/ 	.short	0x0010
        /*0054*/ 	.byte	0x00, 0xf0, 0x41, 0x00


	//----- nvinfo : EIATTR_KPARAM_INFO
	.align		4
.L_3721:
        /*0058*/ 	.byte	0x04, 0x17
        /*005a*/ 	.short	(.L_3723 - .L_3722)
.L_3722:
        /*005c*/ 	.word	0x00000000
        /*0060*/ 	.short	0x0001
        /*0062*/ 	.short	0x0004
        /*0064*/ 	.byte	0x00, 0xf0, 0x21, 0x00


	//----- nvinfo : EIATTR_KPARAM_INFO
	.align		4
.L_3723:
        /*0068*/ 	.byte	0x04, 0x17
        /*006a*/ 	.short	(.L_3725 - .L_3724)
.L_3724:
        /*006c*/ 	.word	0x00000000
        /*0070*/ 	.short	0x0000
        /*0072*/ 	.short	0x0000
        /*0074*/ 	.byte	0x00, 0xf0, 0x11, 0x00


	//----- nvinfo : EIATTR_SPARSE_MMA_MASK
	.align		4
.L_3725:
        /*0078*/ 	.byte	0x03, 0x50
        /*007a*/ 	.short	0x0000


	//----- nvinfo : EIATTR_MAXREG_COUNT
	.align		4
        /*007c*/ 	.byte	0x03, 0x1b
        /*007e*/ 	.short	0x00ff


	//----- nvinfo : EIATTR_EXTERNS
	.align		4
        /*0080*/ 	.byte	0x04, 0x0f
        /*0082*/ 	.short	(.L_3727 - .L_3726)


	//   ....[0]....
	.align		4
.L_3726:
        /*0084*/ 	.word	index@(__assertfail)


	//----- nvinfo : EIATTR_MERCURY_ISA_VERSION
	.align		4
.L_3727:
        /*0088*/ 	.byte	0x03, 0x5f
        /*008a*/ 	.short	0x0101


	//----- nvinfo : EIATTR_VRC_CTA_INIT_COUNT
	.align		4
        /*008c*/ 	.byte	0x02, 0x4a
	.zero		1
	.zero		1


	//----- nvinfo : EIATTR_SYSCALL_OFFSETS
	.align		4
        /*0090*/ 	.byte	0x04, 0x46
        /*0092*/ 	.short	(.L_3729 - .L_3728)


	//   ....[0]....
.L_3728:
        /*0094*/ 	.word	0x00000dc0


	//   ....[1]....
        /*0098*/ 	.word	0x00001ce0


	//   ....[2]....
        /*009c*/ 	.word	0x00002b50


	//   ....[3]....
        /*00a0*/ 	.word	0x000039c0


	//   ....[4]....
        /*00a4*/ 	.word	0x000047c0


	//   ....[5]....
        /*00a8*/ 	.word	0x00005510


	//   ....[6]....
        /*00ac*/ 	.word	0x000063c0


	//   ....[7]....
        /*00b0*/ 	.word	0x00007230


	//----- nvinfo : EIATTR_EXIT_INSTR_OFFSETS
	.align		4
.L_3729:
        /*00b4*/ 	.byte	0x04, 0x1c
        /*00b6*/ 	.short	(.L_3731 - .L_3730)


	//   ....[0]....
.L_3730:
        /*00b8*/ 	.word	0x00006690


	//   ....[1]....
        /*00bc*/ 	.word	0x000067c0


	//   ....[2]....
        /*00c0*/ 	.word	0x000067e0


	//   ....[3]....
        /*00c4*/ 	.word	0x00006870


	//   ....[4]....
        /*00c8*/ 	.word	0x00006890


	//   ....[5]....
        /*00cc*/ 	.word	0x000068b0


	//   ....[6]....
        /*00d0*/ 	.word	0x00006940


	//   ....[7]....
        /*00d4*/ 	.word	0x00006980


	//   ....[8]....
        /*00d8*/ 	.word	0x00006a20


	//   ....[9]....
        /*00dc*/ 	.word	0x00006a70


	//   ....[10]....
        /*00e0*/ 	.word	0x00006aa0


	//   ....[11]....
        /*00e4*/ 	.word	0x00006b60


	//   ....[12]....
        /*00e8*/ 	.word	0x00006cd0


	//   ....[13]....
        /*00ec*/ 	.word	0x00006e40


	//   ....[14]....
        /*00f0*/ 	.word	0x00006fa0


	//   ....[15]....
        /*00f4*/ 	.word	0x00006fd0


	//   ....[16]....
        /*00f8*/ 	.word	0x00006ff0


	//   ....[17]....
        /*00fc*/ 	.word	0x00007090


	//   ....[18]....
        /*0100*/ 	.word	0x000070d0


	//   ....[19]....
        /*0104*/ 	.word	0x00007240


	//   ....[20]....
        /*0108*/ 	.word	0x00007350


	//   ....[21]....
        /*010c*/ 	.word	0x00007490


	//   ....[22]....
        /*0110*/ 	.word	0x000074d0


	//----- nvinfo : EIATTR_MAX_THREADS
	.align		4
.L_3731:
        /*0114*/ 	.byte	0x04, 0x05
        /*0116*/ 	.short	(.L_3733 - .L_3732)
.L_3732:
        /*0118*/ 	.word	0x00000080
        /*011c*/ 	.word	0x00000001
        /*0120*/ 	.word	0x00000001


	//----- nvinfo : EIATTR_CRS_STACK_SIZE
	.align		4
.L_3733:
        /*0124*/ 	.byte	0x04, 0x1e
        /*0126*/ 	.short	(.L_3735 - .L_3734)
.L_3734:
        /*0128*/ 	.word	0x00000000


	//----- nvinfo : EIATTR_CBANK_PARAM_SIZE
	.align		4
.L_3735:
        /*012c*/ 	.byte	0x03, 0x19
        /*012e*/ 	.short	0x0034


	//----- nvinfo : EIATTR_PARAM_CBANK
	.align		4
        /*0130*/ 	.byte	0x04, 0x0a
        /*0132*/ 	.short	(.L_3737 - .L_3736)
	.align		4
.L_3736:
        /*0134*/ 	.word	index@(.nv.constant0._ZN2at6native27unrolled_elementwise_kernelINS0_13AUnaryFunctorIiiiNS0_15binary_internal10MulFunctorIiEEEESt5arrayIPcLm2EELi4E23TrivialOffsetCalculatorILi1EjESB_NS0_6memory12LoadWithCastILi1EEENSC_13StoreWithCastILi1EEEEEviT_T0_T2_T3_T4_T5_)
        /*0138*/ 	.short	0x0380
        /*013a*/ 	.short	0x0034


	//----- nvinfo : EIATTR_SW_WAR
	.align		4
.L_3737:
        /*013c*/ 	.byte	0x04, 0x36
        /*013e*/ 	.short	(.L_3739 - .L_3738)
.L_3738:
        /*0140*/ 	.word	0x00000008
.L_3739:


//--------------------- .nv.info._ZN2at6native18elementwise_kernelILi128ELi2EZNS0_22gpu_kernel_impl_nocastINS0_13AUnaryFunctorIiiiNS0_15binary_internal10MulFunctorIiEEEEEEvRNS_18TensorIteratorBaseERKT_EUliE_EEviT1_ --------------------------
	.section	.nv.info._ZN2at6native18elementwise_kernelILi128ELi2EZNS0_22gpu_kernel_impl_nocastINS0_13AUnaryFunctorIiiiNS0_15binary_internal10MulFunctorIiEEEEEEvRNS_18TensorIteratorBaseERKT_EUliE_EEviT1_,"",@"SHT_CUDA_INFO"
	.sectionflags	@""
	.align	4


	//----- nvinfo : EIATTR_CUDA_API_VERSION
	.align		4
        /*0000*/ 	.byte	0x04, 0x37
        /*0002*/ 	.short	(.L_3741 - .L_3740)
.L_3740:
        /*0004*/ 	.word	0x00000082


	//----- nvinfo : EIATTR_KPARAM_INFO
	.align		4
.L_3741:
        /*0008*/ 	.byte	0x04, 0x17
        /*000a*/ 	.short	(.L_3743 - .L_3742)
.L_3742:
        /*000c*/ 	.word	0x00000000
        /*0010*/ 	.short	0x0001
        /*0012*/ 	.short	0x0008
        /*0014*/ 	.byte	0x00, 0xf0, 0x61, 0x08


	//----- nvinfo : EIATTR_KPARAM_INFO
	.align		4
.L_3743:
        /*0018*/ 	.byte	0x04, 0x17
        /*001a*/ 	.short	(.L_3745 - .L_3744)
.L_3744:
        /*001c*/ 	.word	0x00000000
        /*0020*/ 	.short	0x0000
        /*0022*/ 	.short	0x0000
        /*0024*/ 	.byte	0x00, 0xf0, 0x11, 0x00


	//----- nvinfo : EIATTR_SPARSE_MMA_MASK
	.align		4
.L_3745:
        /*0028*/ 	.byte	0x03, 0x50
        /*002a*/ 	.short	0x0000


	//----- nvinfo : EIATTR_MAXREG_COUNT
	.align		4
        /*002c*/ 	.byte	0x03, 0x1b
        /*002e*/ 	.short	0x0080


	//----- nvinfo : EIATTR_MERCURY_ISA_VERSION
	.align		4
        /*0030*/ 	.byte	0x03, 0x5f
        /*0032*/ 	.short	0x0101


	//----- nvinfo : EIATTR_VRC_CTA_INIT_COUNT
	.align		4
        /*0034*/ 	.byte	0x02, 0x4a
	.zero		1
	.zero		1


	//----- nvinfo : EIATTR_EXIT_INSTR_OFFSETS
	.align		4
        /*0038*/ 	.byte	0x04, 0x1c
        /*003a*/ 	.short	(.L_3747 - .L_3746)


	//   ....[0]....
.L_3746:
        /*003c*/ 	.word	0x00000160


	//   ....[1]....
        /*0040*/ 	.word	0x000001d0


	//   ....[2]....
        /*0044*/ 	.word	0x000015b0


	//   ....[3]....
        /*0048*/ 	.word	0x000028f0


	//----- nvinfo : EIATTR_MAX_THREADS
	.align		4
.L_3747:
        /*004c*/ 	.byte	0x04, 0x05
        /*004e*/ 	.short	(.L_3749 - .L_3748)
.L_3748:
        /*0050*/ 	.word	0x00000080
        /*0054*/ 	.word	0x00000001
        /*0058*/ 	.word	0x00000001


	//----- nvinfo : EIATTR_CRS_STACK_SIZE
	.align		4
.L_3749:
        /*005c*/ 	.byte	0x04, 0x1e
        /*005e*/ 	.short	(.L_3751 - .L_3750)
.L_3750:
        /*0060*/ 	.word	0x00000000


	//----- nvinfo : EIATTR_CBANK_PARAM_SIZE
	.align		4
.L_3751:
        /*0064*/ 	.byte	0x03, 0x19
        /*0066*/ 	.short	0x0220


	//----- nvinfo : EIATTR_PARAM_CBANK
	.align		4
        /*0068*/ 	.byte	0x04, 0x0a
        /*006a*/ 	.short	(.L_3753 - .L_3752)
	.align		4
.L_3752:
        /*006c*/ 	.word	index@(.nv.constant0._ZN2at6native18elementwise_kernelILi128ELi2EZNS0_22gpu_kernel_impl_nocastINS0_13AUnaryFunctorIiiiNS0_15binary_internal10MulFunctorIiEEEEEEvRNS_18TensorIteratorBaseERKT_EUliE_EEviT1_)
        /*0070*/ 	.short	0x0380
        /*0072*/ 	.short	0x0220


	//----- nvinfo : EIATTR_SW_WAR
	.align		4
.L_3753:
        /*0074*/ 	.byte	0x04, 0x36
        /*0076*/ 	.short	(.L_3755 - .L_3754)
.L_3754:
        /*0078*/ 	.word	0x00000008
.L_3755:


//--------------------- .nv.info._ZN2at6native27unrolled_elementwise_kernelINS0_13AUnaryFunctorIiiiNS0_15binary_internal10MulFunctorIiEEEESt5arrayIPcLm2EELi4E23TrivialOffsetCalculatorILi1EjESB_NS0_6memory15LoadWithoutCastENSC_16StoreWithoutCastEEEviT_T0_T2_T3_T4_T5_ --------------------------
	.section	.nv.info._ZN2at6native27unrolled_elementwise_kernelINS0_13AUnaryFunctorIiiiNS0_15binary_internal10MulFunctorIiEEEESt5arrayIPcLm2EELi4E23TrivialOffsetCalculatorILi1EjESB_NS0_6memory15LoadWithoutCastENSC_16StoreWithoutCastEEEviT_T0_T2_T3_T4_T5_,"",@"SHT_CUDA_INFO"
	.sectionflags	@""
	.align	4


	//----- nvinfo : EIATTR_CUDA_API_VERSION
	.align		4
        /*0000*/ 	.byte	0x04, 0x37
        /*0002*/ 	.short	(.L_3757 - .L_3756)
.L_3756:
        /*0004*/ 	.word	0x00000082


	//----- nvinfo : EIATTR_KPARAM_INFO
	.align		4
.L_3757:
        /*0008*/ 	.byte	0x04, 0x17
        /*000a*/ 	.short	(.L_3759 - .L_3758)
.L_3758:
        /*000c*/ 	.word	0x00000000
        /*0010*/ 	.short	0x0006
        /*0012*/ 	.short	0x0023
        /*0014*/ 	.byte	0x00, 0xf0, 0x05, 0x00


	//----- nvinfo : EIATTR_KPARAM_INFO
	.align		4
.L_3759:
        /*0018*/ 	.byte	0x04, 0x17
        /*001a*/ 	.short	(.L_3761 - .L_3760)
.L_3760:
        /*001c*/ 	.word	0x00000000
        /*0020*/ 	.short	0x0005
        /*0022*/ 	.short	0x0022
        /*0024*/ 	.byte	0x00, 0xf0, 0x05, 0x00


	//----- nvinfo : EIATTR_KPARAM_INFO
	.align		4
.L_3761:
        /*0028*/ 	.byte	0x04, 0x17
        /*002a*/ 	.short	(.L_3763 - .L_3762)
.L_3762:
        /*002c*/ 	.word	0x00000000
        /*0030*/ 	.short	0x0004
        /*0032*/ 	.short	0x0021
        /*0034*/ 	.byte	0x00, 0xf0, 0x05, 0x00


	//----- nvinfo : EIATTR_KPARAM_INFO
	.align		4
.L_3763:
        /*0038*/ 	.byte	0x04, 0x17
        /*003a*/ 	.short	(.L_3765 - .L_3764)
.L_3764:
        /*003c*/ 	.word	0x00000000
        /*0040*/ 	.short	0x0003
        /*0042*/ 	.short	0x0020
        /*0044*/ 	.byte	0x00, 0xf0, 0x05, 0x00


	//----- nvinfo : EIATTR_KPARAM_INFO
	.align		4
.L_3765:
        /*0048*/ 	.byte	0x04, 0x17
        /*004a*/ 	.short	(.L_3767 - .L_3766)
.L_3766:
        /*004c*/ 	.word	0x00000000
        /*0050*/ 	.short	0x0002
        /*0052*/ 	.short	0x0010
        /*0054*/ 	.byte	0x00, 0xf0, 0x41, 0x00


	//----- nvinfo : EIATTR_KPARAM_INFO
	.align		4
.L_3767:
        /*0058*/ 	.byte	0x04, 0x17
        /*005a*/ 	.short	(.L_3769 - .L_3768)
.L_3768:
        /*005c*/ 	.word	0x00000000
        /*0060*/ 	.short	0x0001
        /*0062*/ 	.short	0x0004
        /*0064*/ 	.byte	0x00, 0xf0, 0x21, 0x00


	//----- nvinfo : EIATTR_KPARAM_INFO
	.align		4
.L_3769:
        /*0068*/ 	.byte	0x04, 0x17
        /*006a*/ 	.short	(.L_3771 - .L_3770)
.L_3770:
        /*006c*/ 	.word	0x00000000
        /*0070*/ 	.short	0x0000
        /*0072*/ 	.short	0x0000
        /*0074*/ 	.byte	0x00, 0xf0, 0x11, 0x00


	//----- nvinfo : EIATTR_SPARSE_MMA_MASK
	.align		4
.L_3771:
        /*0078*/ 	.byte	0x03, 0x50
        /*007a*/ 	.short	0x0000


	//----- nvinfo : EIATTR_MAXREG_COUNT
	.align		4
        /*007c*/ 	.byte	0x03, 0x1b
        /*007e*/ 	.short	0x00ff


	//----- nvinfo : EIATTR_MERCURY_ISA_VERSION
	.align		4
        /*0080*/ 	.byte	0x03, 0x5f
        /*0082*/ 	.short	0x0101


	//----- nvinfo : EIATTR_VRC_CTA_INIT_COUNT
	.align		4
        /*0084*/ 	.byte	0x02, 0x4a
	.zero		1
	.zero		1


	//----- nvinfo : EIATTR_EXIT_INSTR_OFFSETS
	.align		4
        /*0088*/ 	.byte	0x04, 0x1c
        /*008a*/ 	.short	(.L_3773 - .L_3772)


	//   ....[0]....
.L_3772:
        /*008c*/ 	.word	0x00000400


	//   ....[1]....
        /*0090*/ 	.word	0x00000450


	//----- nvinfo : EIATTR_MAX_THREADS
	.align		4
.L_3773:
        /*0094*/ 	.byte	0x04, 0x05
        /*0096*/ 	.short	(.L_3775 - .L_3774)
.L_3774:
        /*0098*/ 	.word	0x00000080
        /*009c*/ 	.word	0x00000001
        /*00a0*/ 	.word	0x00000001


	//----- nvinfo : EIATTR_CRS_STACK_SIZE
	.align		4
.L_3775:
        /*00a4*/ 	.byte	0x04, 0x1e
        /*00a6*/ 	.short	(.L_3777 - .L_3776)
.L_3776:
        /*00a8*/ 	.word	0x00000000


	//----- nvinfo : EIATTR_CBANK_PARAM_SIZE
	.align		4
.L_3777:
        /*00ac*/ 	.byte	0x03, 0x19
        /*00ae*/ 	.short	0x0024


	//----- nvinfo : EIATTR_PARAM_CBANK
	.align		4
        /*00b0*/ 	.byte	0x04, 0x0a
        /*00b2*/ 	.short	(.L_3779 - .L_3778)
	.align		4
.L_3778:
        /*00b4*/ 	.word	index@(.nv.constant0._ZN2at6native27unrolled_elementwise_kernelINS0_13AUnaryFunctorIiiiNS0_15binary_internal10MulFunctorIiEEEESt5arrayIPcLm2EELi4E23TrivialOffsetCalculatorILi1EjESB_NS0_6memory15LoadWithoutCastENSC_16StoreWithoutCastEEEviT_T0_T2_T3_T4_T5_)
        /*00b8*/ 	.short	0x0380
        /*00ba*/ 	.short	0x0024


	//----- nvinfo : EIATTR_SW_WAR
	.align		4
.L_3779:
        /*00bc*/ 	.byte	0x04, 0x36
        /*00be*/ 	.short	(.L_3781 - .L_3780)
.L_3780:
        /*00c0*/ 	.word	0x00000008
.L_3781:


//--------------------- .nv.info._ZN2at6native29vectorized_elementwise_kernelILi2ENS0_13AUnaryFunctorIiiiNS0_15binary_internal10MulFunctorIiEEEESt5arrayIPcLm2EEEEviT0_T1_ --------------------------
	.section	.nv.info._ZN2at6native29vectorized_elementwise_kernelILi2ENS0_13AUnaryFunctorIiiiNS0_15binary_internal10MulFunctorIiEEEESt5arrayIPcLm2EEEEviT0_T1_,"",@"SHT_CUDA_INFO"
	.sectionflags	@""
	.align	4


	//----- nvinfo : EIATTR_CUDA_API_VERSION
	.align		4
        /*0000*/ 	.byte	0x04, 0x37
        /*0002*/ 	.short	(.L_3783 - .L_3782)
.L_3782:
        /*0004*/ 	.word	0x00000082


	//----- nvinfo : EIATTR_KPARAM_INFO
	.align		4
.L_3783:
        /*0008*/ 	.byte	0x04, 0x17
        /*000a*/ 	.short	(.L_3785 - .L_3784)
.L_3784:
        /*000c*/ 	.word	0x00000000
        /*0010*/ 	.short	0x0002
        /*0012*/ 	.short	0x0010
        /*0014*/ 	.byte	0x00, 0xf0, 0x41, 0x00


	//----- nvinfo : EIATTR_KPARAM_INFO
	.align		4
.L_3785:
        /*0018*/ 	.byte	0x04, 0x17
        /*001a*/ 	.short	(.L_3787 - .L_3786)
.L_3786:
        /*001c*/ 	.word	0x00000000
        /*0020*/ 	.short	0x0001
        /*0022*/ 	.short	0x0004
        /*0024*/ 	.byte	0x00, 0xf0, 0x21, 0x00


	//----- nvinfo : EIATTR_KPARAM_INFO
	.align		4
.L_3787:
        /*0028*/ 	.byte	0x04, 0x17
        /*002a*/ 	.short	(.L_3789 - .L_3788)
.L_3788:
        /*002c*/ 	.word	0x00000000
        /*0030*/ 	.short	0x0000
        /*0032*/ 	.short	0x0000
        /*0034*/ 	.byte	0x00, 0xf0, 0x11, 0x00


	//----- nvinfo : EIATTR_SPARSE_MMA_MASK
	.align		4
.L_3789:
        /*0038*/ 	.byte	0x03, 0x50
        /*003a*/ 	.short	0x0000


	//----- nvinfo : EIATTR_MAXREG_COUNT
	.align		4
        /*003c*/ 	.byte	0x03, 0x1b
        /*003e*/ 	.short	0x00ff


	//----- nvinfo : EIATTR_MERCURY_ISA_VERSION
	.align		4
        /*0040*/ 	.byte	0x03, 0x5f
        /*0042*/ 	.short	0x0101


	//----- nvinfo : EIATTR_VRC_CTA_INIT_COUNT
	.align		4
        /*0044*/ 	.byte	0x02, 0x4a
	.zero		1
	.zero		1


	//----- nvinfo : EIATTR_EXIT_INSTR_OFFSETS
	.align		4
        /*0048*/ 	.byte	0x04, 0x1c
        /*004a*/ 	.short	(.L_3791 - .L_3790)


	//   ....[0]....
.L_3790:
        /*004c*/ 	.word	0x00000800


	//   ....[1]....
        /*0050*/ 	.word	0x00000850


	//   ....[2]....
        /*0054*/ 	.word	0x000009e0


	//----- nvinfo : EIATTR_MAX_THREADS
	.align		4
.L_3791:
        /*0058*/ 	.byte	0x04, 0x05
        /*005a*/ 	.short	(.L_3793 - .L_3792)
.L_3792:
        /*005c*/ 	.word	0x00000080
        /*0060*/ 	.word	0x00000001
        /*0064*/ 	.word	0x00000001


	//----- nvinfo : EIATTR_CRS_STACK_SIZE
	.align		4
.L_3793:
        /*0068*/ 	.byte	0x04, 0x1e
        /*006a*/ 	.short	(.L_3795 - .L_3794)
.L_3794:
        /*006c*/ 	.word	0x00000000


	//----- nvinfo : EIATTR_CBANK_PARAM_SIZE
	.align		4
.L_3795:
        /*0070*/ 	.byte	0x03, 0x19
        /*0072*/ 	.short	0x0020


	//----- nvinfo : EIATTR_PARAM_CBANK
	.align		4
        /*0074*/ 	.byte	0x04, 0x0a
        /*0076*/ 	.short	(.L_3797 - .L_3796)
	.align		4
.L_3796:
        /*0078*/ 	.word	index@(.nv.constant0._ZN2at6native29vectorized_elementwise_kernelILi2ENS0_13AUnaryFunctorIiiiNS0_15binary_internal10MulFunctorIiEEEESt5arrayIPcLm2EEEEviT0_T1_)
        /*007c*/ 	.short	0x0380
        /*007e*/ 	.short	0x0020


	//----- nvinfo : EIATTR_SW_WAR
	.align		4
.L_3797:
        /*0080*/ 	.byte	0x04, 0x36
        /*0082*/ 	.short	(.L_3799 - .L_3798)
.L_3798:
        /*0084*/ 	.word	0x00000008
.L_3799:


//--------------------- .nv.info._ZN2at6native29vectorized_elementwise_kernelILi4ENS0_13AUnaryFunctorIiiiNS0_15binary_internal10MulFunctorIiEEEESt5arrayIPcLm2EEEEviT0_T1_ --------------------------
	.section	.nv.info._ZN2at6native29vectorized_elementwise_kernelILi4ENS0_13AUnaryFunctorIiiiNS0_15binary_internal10MulFunctorIiEEEESt5arrayIPcLm2EEEEviT0_T1_,"",@"SHT_CUDA_INFO"
	.sectionflags	@""
	.align	4


	//----- nvinfo : EIATTR_CUDA_API_VERSION
	.align		4
        /*0000*/ 	.byte	0x04, 0x37
        /*0002*/ 	.short	(.L_3801 - .L_3800)
.L_3800:
        /*0004*/ 	.word	0x00000082


	//----- nvinfo : EIATTR_KPARAM_INFO
	.align		4
.L_3801:
        /*0008*/ 	.byte	0x04, 0x17
        /*000a*/ 	.short	(.L_3803 - .L_3802)
.L_3802:
        /*000c*/ 	.word	0x00000000
        /*0010*/ 	.short	0x0002
        /*0012*/ 	.short	0x0010
        /*0014*/ 	.byte	0x00, 0xf0, 0x41, 0x00


	//----- nvinfo : EIATTR_KPARAM_INFO
	.align		4
.L_3803:
        /*0018*/ 	.byte	0x04, 0x17
        /*001a*/ 	.short	(.L_3805 - .L_3804)
.L_3804:
        /*001c*/ 	.word	0x00000000
        /*0020*/ 	.short	0x0001
        /*0022*/ 	.short	0x0004
        /*0024*/ 	.byte	0x00, 0xf0, 0x21, 0x00


	//----- nvinfo : EIATTR_KPARAM_INFO
	.align		4
.L_3805:
        /*0028*/ 	.byte	0x04, 0x17
        /*002a*/ 	.short	(.L_3807 - .L_3806)
.L_3806:
        /*002c*/ 	.word	0x00000000
        /*0030*/ 	.short	0x0000
        /*0032*/ 	.short	0x0000
        /*0034*/ 	.byte	0x00, 0xf0, 0x11, 0x00


	//----- nvinfo : EIATTR_SPARSE_MMA_MASK
	.align		4
.L_3807:
        /*0038*/ 	.byte	0x03, 0x50
        /*003a*/ 	.short	0x0000


	//----- nvinfo : EIATTR_MAXREG_COUNT
	.align		4
        /*003c*/ 	.byte	0x03, 0x1b
        /*003e*/ 	.short	0x00ff


	//----- nvinfo : EIATTR_MERCURY_ISA_VERSION
	.align		4
        /*0040*/ 	.byte	0x03, 0x5f
        /*0042*/ 	.short	0x0101


	//----- nvinfo : EIATTR_VRC_CTA_INIT_COUNT
	.align		4
        /*0044*/ 	.byte	0x02, 0x4a
	.zero		1
	.zero		1


	//----- nvinfo : EIATTR_EXIT_INSTR_OFFSETS
	.align		4
        /*0048*/ 	.byte	0x04, 0x1c
        /*004a*/ 	.short	(.L_3809 - .L_3808)


	//   ....[0]....
.L_3808:
        /*004c*/ 	.word	0x00000800


	//   ....[1]....
        /*0050*/ 	.word	0x00000850


	//   ....[2]....
        /*0054*/ 	.word	0x000009a0


	//----- nvinfo : EIATTR_MAX_THREADS
	.align		4
.L_3809:
        /*0058*/ 	.byte	0x04, 0x05
        /*005a*/ 	.short	(.L_3811 - .L_3810)
.L_3810:
        /*005c*/ 	.word	0x00000080
        /*0060*/ 	.word	0x00000001
        /*0064*/ 	.word	0x00000001


	//----- nvinfo : EIATTR_CRS_STACK_SIZE
	.align		4
.L_3811:
        /*0068*/ 	.byte	0x04, 0x1e
        /*006a*/ 	.short	(.L_3813 - .L_3812)
.L_3812:
        /*006c*/ 	.word	0x00000000


	//----- nvinfo : EIATTR_CBANK_PARAM_SIZE
	.align		4
.L_3813:
        /*0070*/ 	.byte	0x03, 0x19
        /*0072*/ 	.short	0x0020


	//----- nvinfo : EIATTR_PARAM_CBANK
	.align		4
        /*0074*/ 	.byte	0x04, 0x0a
        /*0076*/ 	.short	(.L_3815 - .L_3814)
	.align		4
.L_3814:
        /*0078*/ 	.word	index@(.nv.constant0._ZN2at6native29vectorized_elementwise_kernelILi4ENS0_13AUnaryFunctorIiiiNS0_15binary_internal10MulFunctorIiEEEESt5arrayIPcLm2EEEEviT0_T1_)
        /*007c*/ 	.short	0x0380
        /*007e*/ 	.short	0x0020


	//----- nvinfo : EIATTR_SW_WAR
	.align		4
.L_3815:
        /*0080*/ 	.byte	0x04, 0x36
        /*0082*/ 	.short	(.L_3817 - .L_3816)
.L_3816:
        /*0084*/ 	.word	0x00000008
.L_3817:


//--------------------- .nv.info._ZN2at6native29vectorized_elementwise_kernelILi8ENS0_13AUnaryFunctorIiiiNS0_15binary_internal10MulFunctorIiEEEESt5arrayIPcLm2EEEEviT0_T1_ --------------------------
	.section	.nv.info._ZN2at6native29vectorized_elementwise_kernelILi8ENS0_13AUnaryFunctorIiiiNS0_15binary_internal10MulFunctorIiEEEESt5arrayIPcLm2EEEEviT0_T1_,"",@"SHT_CUDA_INFO"
	.sectionflags	@""
	.align	4


	//----- nvinfo : EIATTR_CUDA_API_VERSION
	.align		4
        /*0000*/ 	.byte	0x04, 0x37
        /*0002*/ 	.short	(.L_3819 - .L_3818)
.L_3818:
        /*0004*/ 	.word	0x00000082


	//----- nvinfo : EIATTR_KPARAM_INFO
	.align		4
.L_3819:
        /*0008*/ 	.byte	0x04, 0x17
        /*000a*/ 	.short	(.L_3821 - .L_3820)
.L_3820:
        /*000c*/ 	.word	0x00000000
        /*0010*/ 	.short	0x0002
        /*0012*/ 	.short	0x0010
        /*0014*/ 	.byte	0x00, 0xf0, 0x41, 0x00


	//----- nvinfo : EIATTR_KPARAM_INFO
	.align		4
.L_3821:
        /*0018*/ 	.byte	0x04, 0x17
        /*001a*/ 	.short	(.L_3823 - .L_3822)
.L_3822:
        /*001c*/ 	.word	0x00000000
        /*0020*/ 	.short	0x0001
        /*0022*/ 	.short	0x0004
        /*0024*/ 	.byte	0x00, 0xf0, 0x21, 0x00


	//----- nvinfo : EIATTR_KPARAM_INFO
	.align		4
.L_3823:
        /*0028*/ 	.byte	0x04, 0x17
        /*002a*/ 	.short	(.L_3825 - .L_3824)
.L_3824:
        /*002c*/ 	.word	0x00000000
        /*0030*/ 	.short	0x0000
        /*0032*/ 	.short	0x0000
        /*0034*/ 	.byte	0x00, 0xf0, 0x11, 0x00


	//----- nvinfo : EIATTR_SPARSE_MMA_MASK
	.align		4
.L_3825:
        /*0038*/ 	.byte	0x03, 0x50
        /*003a*/ 	.short	0x0000


	//----- nvinfo : EIATTR_MAXREG_COUNT
	.align		4
        /*003c*/ 	.byte	0x03, 0x1b
        /*003e*/ 	.short	0x00ff


	//----- nvinfo : EIATTR_MERCURY_ISA_VERSION
	.align		4
        /*0040*/ 	.byte	0x03, 0x5f
        /*0042*/ 	.short	0x0101


	//----- nvinfo : EIATTR_VRC_CTA_INIT_COUNT
	.align		4
        /*0044*/ 	.byte	0x02, 0x4a
	.zero		1
	.zero		1


	//----- nvinfo : EIATTR_EXIT_INSTR_OFFSETS
	.align		4
        /*0048*/ 	.byte	0x04, 0x1c
        /*004a*/ 	.short	(.L_3827 - .L_3826)


	//   ....[0]....
.L_3826:
        /*004c*/ 	.word	0x00000800


	//   ....[1]....
        /*0050*/ 	.word	0x00000850


	//   ....[2]....
        /*0054*/ 	.word	0x00000980


	//----- nvinfo : EIATTR_MAX_THREADS
	.align		4
.L_3827:
        /*0058*/ 	.byte	0x04, 0x05
        /*005a*/ 	.short	(.L_3829 - .L_3828)
.L_3828:
        /*005c*/ 	.word	0x00000080
        /*0060*/ 	.word	0x00000001
        /*0064*/ 	.word	0x00000001


	//----- nvinfo : EIATTR_CRS_STACK_SIZE
	.align		4
.L_3829:
        /*0068*/ 	.byte	0x04, 0x1e
        /*006a*/ 	.short	(.L_3831 - .L_3830)
.L_3830:
        /*006c*/ 	.word	0x00000000


	//----- nvinfo : EIATTR_CBANK_PARAM_SIZE
	.align		4
.L_3831:
        /*0070*/ 	.byte	0x03, 0x19
        /*0072*/ 	.short	0x0020


	//----- nvinfo : EIATTR_PARAM_CBANK
	.align		4
        /*0074*/ 	.byte	0x04, 0x0a
        /*0076*/ 	.short	(.L_3833 - .L_3832)
	.align		4
.L_3832:
        /*0078*/ 	.word	index@(.nv.constant0._ZN2at6native29vectorized_elementwise_kernelILi8ENS0_13AUnaryFunctorIiiiNS0_15binary_internal10MulFunctorIiEEEESt5arrayIPcLm2EEEEviT0_T1_)
        /*007c*/ 	.short	0x0380
        /*007e*/ 	.short	0x0020


	//----- nvinfo : EIATTR_SW_WAR
	.align		4
.L_3833:
        /*0080*/ 	.byte	0x04, 0x36
        /*0082*/ 	.short	(.L_3835 - .L_3834)
.L_3834:
        /*0084*/ 	.word	0x00000008
.L_3835:


//--------------------- .nv.info._ZN2at6native18elementwise_kernelILi128ELi4EZNS0_15gpu_kernel_implINS0_13BinaryFunctorIiiiNS0_15binary_internal10MulFunctorIiEEEEEEvRNS_18TensorIteratorBaseERKT_EUliE_EEviT1_ --------------------------
	.section	.nv.info._ZN2at6native18elementwise_kernelILi128ELi4EZNS0_15gpu_kernel_implINS0_13BinaryFunctorIiiiNS0_15binary_internal10MulFunctorIiEEEEEEvRNS_18TensorIteratorBaseERKT_EUliE_EEviT1_,"",@"SHT_CUDA_INFO"
	.sectionflags	@""
	.align	4


	//----- nvinfo : EIATTR_CUDA_API_VERSION
	.align		4
        /*0000*/ 	.byte	0x04, 0x37
        /*0002*/ 	.short	(.L_3837 - .L_3836)
.L_3836:
        /*0004*/ 	.word	0x00000082


	//----- nvinfo : EIATTR_KPARAM_INFO
	.align		4
.L_3837:
        /*0008*/ 	.byte	0x04, 0x17
        /*000a*/ 	.short	(.L_3839 - .L_3838)
.L_3838:
        /*000c*/ 	.word	0x00000000
        /*0010*/ 	.short	0x0001
        /*0012*/ 	.short	0x0008
        /*0014*/ 	.byte	0x00, 0xf0, 0x21, 0x0a


	//----- nvinfo : EIATTR_KPARAM_INFO
	.align		4
.L_3839:
        /*0018*/ 	.byte	0x04, 0x17
        /*001a*/ 	.short	(.L_3841 - .L_3840)
.L_3840:
        /*001c*/ 	.word	0x00000000
        /*0020*/ 	.short	0x0000
        /*0022*/ 	.short	0x0000
        /*0024*/ 	.byte	0x00, 0xf0, 0x11, 0x00


	//----- nvinfo : EIATTR_SPARSE_MMA_MASK
	.align		4
.L_3841:
        /*0028*/ 	.byte	0x03, 0x50
        /*002a*/ 	.short	0x0000


	//----- nvinfo : EIATTR_MAXREG_COUNT
	.align		4
        /*002c*/ 	.byte	0x03, 0x1b
        /*002e*/ 	.short	0x0080


	//----- nvinfo : EIATTR_EXTERNS
	.align		4
        /*0030*/ 	.byte	0x04, 0x0f
        /*0032*/ 	.short	(.L_3843 - .L_3842)


	//   ....[0]....
	.align		4
.L_3842:
        /*0034*/ 	.word	index@(__assertfail)


	//----- nvinfo : EIATTR_MERCURY_ISA_VERSION
	.align		4
.L_3843:
        /*0038*/ 	.byte	0x03, 0x5f
        /*003a*/ 	.short	0x0101


	//----- nvinfo : EIATTR_VRC_CTA_INIT_COUNT
	.align		4
        /*003c*/ 	.byte	0x02, 0x4a
	.zero		1
	.zero		1


	//----- nvinfo : EIATTR_SYSCALL_OFFSETS
	.align		4
        /*0040*/ 	.byte	0x04, 0x46
        /*0042*/ 	.short	(.L_3845 - .L_3844)


	//   ....[0]....
.L_3844:
        /*0044*/ 	.word	0x000023f0


	//   ....[1]....
        /*0048*/ 	.word	0x000031c0


	//   ....[2]....
        /*004c*/ 	.word	0x00003f90


	//   ....[3]....
        /*0050*/ 	.word	0x000064e0


	//   ....[4]....
        /*0054*/ 	.word	0x000072b0


	//   ....[5]....
        /*0058*/ 	.word	0x00007e80


	//   ....[6]....
        /*005c*/ 	.word	0x0000a510


	//   ....[7]....
        /*0060*/ 	.word	0x0000b2e0


	//   ....[8]....
        /*0064*/ 	.word	0x0000beb0


	//   ....[9]....
        /*0068*/ 	.word	0x0000e560


	//   ....[10]....
        /*006c*/ 	.word	0x0000f330


	//   ....[11]....
        /*0070*/ 	.word	0x0000fed0


	//----- nvinfo : EIATTR_EXIT_INSTR_OFFSETS
	.align		4
.L_3845:
        /*0074*/ 	.byte	0x04, 0x1c
        /*0076*/ 	.short	(.L_3847 - .L_3846)


	//   ....[0]....
.L_3846:
        /*0078*/ 	.word	0x0000c190


	//   ....[1]....
        /*007c*/ 	.word	0x0000f460


	//   ....[2]....
        /*0080*/ 	.word	0x0000f480


	//   ....[3]....
        /*0084*/ 	.word	0x0000f510


	//   ....[4]....
        /*0088*/ 	.word	0x0000f530


	//   ....[5]....
        /*008c*/ 	.word	0x0000f550


	//   ....[6]....
        /*0090*/ 	.word	0x0000f5e0


	//   ....[7]....
        /*0094*/ 	.word	0x0000f620


	//   ....[8]....
        /*0098*/ 	.word	0x0000f6c0


	//   ....[9]....
        /*009c*/ 	.word	0x0000f710


	//   ....[10]....
        /*00a0*/ 	.word	0x0000f740


	//   ....[11]....
        /*00a4*/ 	.word	0x0000f800


	//   ....[12]....
        /*00a8*/ 	.word	0x0000f970


	//   ....[13]....
        /*00ac*/ 	.word	0x0000fae0


	//   ....[14]....
        /*00b0*/ 	.word	0x0000fc40


	//   ....[15]....
        /*00b4*/ 	.word	0x0000fc70


	//   ....[16]....
        /*00b8*/ 	.word	0x0000fc90


	//   ....[17]....
        /*00bc*/ 	.word	0x0000fd30


	//   ....[18]....
        /*00c0*/ 	.word	0x0000fd70


	//   ....[19]....
        /*00c4*/ 	.word	0x0000fee0


	//   ....[20]....
        /*00c8*/ 	.word	0x0000fff0


	//   ....[21]....
        /*00cc*/ 	.word	0x00010130


	//   ....[22]....
        /*00d0*/ 	.word	0x00010170


	//----- nvinfo : EIATTR_MAX_THREADS
	.align		4
.L_3847:
        /*00d4*/ 	.byte	0x04, 0x05
        /*00d6*/ 	.short	(.L_3849 - .L_3848)
.L_3848:
        /*00d8*/ 	.word	0x00000080
        /*00dc*/ 	.word	0x00000001
        /*00e0*/ 	.word	0x00000001


	//----- nvinfo : EIATTR_CRS_STACK_SIZE
	.align		4
.L_3849:
        /*00e4*/ 	.byte	0x04, 0x1e
        /*00e6*/ 	.short	(.L_3851 - .L_3850)
.L_3850:
        /*00e8*/ 	.word	0x00000000


	//----- nvinfo : EIATTR_CBANK_PARAM_SIZE
	.align		4
.L_3851:
        /*00ec*/ 	.byte	0x03, 0x19
        /*00ee*/ 	.short	0x0290


	//----- nvinfo : EIATTR_PARAM_CBANK
	.align		4
        /*00f0*/ 	.byte	0x04, 0x0a
        /*00f2*/ 	.short	(.L_3853 - .L_3852)
	.align		4
.L_3852:
        /*00f4*/ 	.word	index@(.nv.constant0._ZN2at6native18elementwise_kernelILi128ELi4EZNS0_15gpu_kernel_implINS0_13BinaryFunctorIiiiNS0_15binary_internal10MulFunctorIiEEEEEEvRNS_18TensorIteratorBaseERKT_EUliE_EEviT1_)
        /*00f8*/ 	.short	0x0380
        /*00fa*/ 	.short	0x0290


	//----- nvinfo : EIATTR_SW_WAR
	.align		4
.L_3853:
        /*00fc*/ 	.byte	0x04, 0x36
        /*00fe*/ 	.short	(.L_3855 - .L_3854)
.L_3854:
        /*0100*/ 	.word	0x00000008
.L_3855:


//--------------------- .nv.info._ZN2at6native27unrolled_elementwise_kernelINS0_13BinaryFunctorIiiiNS0_15binary_internal10MulFunctorIiEEEESt5arrayIPcLm3EELi4E23TrivialOffsetCalculatorILi2EjESA_ILi1EjENS0_6memory12LoadWithCastILi2EEENSD_13StoreWithCastILi1EEEEEviT_T0_T2_T3_T4_T5_ --------------------------
	.section	.nv.info._ZN2at6native27unrolled_elementwise_kernelINS0_13BinaryFunctorIiiiNS0_15binary_internal10MulFunctorIiEEEESt5arrayIPcLm3EELi4E23TrivialOffsetCalculatorILi2EjESA_ILi1EjENS0_6memory12LoadWithCastILi2EEENSD_13StoreWithCastILi1EEEEEviT_T0_T2_T3_T4_T5_,"",@"SHT_CUDA_INFO"
	.sectionflags	@""
	.align	4


	//----- nvinfo : EIATTR_CUDA_API_VERSION
	.align		4
        /*0000*/ 	.byte	0x04, 0x37
        /*0002*/ 	.short	(.L_3857 - .L_3856)
.L_3856:
        /*0004*/ 	.word	0x00000082


	//----- nvinfo : EIATTR_KPARAM_INFO
	.align		4
.L_3857:
        /*0008*/ 	.byte	0x04, 0x17
        /*000a*/ 	.short	(.L_3859 - .L_3858)
.L_3858:
        /*000c*/ 	.word	0x00000000
        /*0010*/ 	.short	0x0006
        /*0012*/ 	.short	0x0030
        /*0014*/ 	.byte	0x00, 0xf0, 0x21, 0x00


	//----- nvinfo : EIATTR_KPARAM_INFO
	.align		4
.L_3859:
        /*0018*/ 	.byte	0x04, 0x17
        /*001a*/ 	.short	(.L_3861 - .L_3860)
.L_3860:
        /*001c*/ 	.word	0x00000000
        /*0020*/ 	.short	0x0005
        /*0022*/ 	.short	0x0024
        /*0024*/ 	.byte	0x00, 0xf0, 0x31, 0x00


	//----- nvinfo : EIATTR_KPARAM_INFO
	.align		4
.L_3861:
        /*0028*/ 	.byte	0x04, 0x17
        /*002a*/ 	.short	(.L_3863 - .L_3862)
.L_3862:
        /*002c*/ 	.word	0x00000000
        /*0030*/ 	.short	0x0004
        /*0032*/ 	.short	0x0021
        /*0034*/ 	.byte	0x00, 0xf0, 0x05, 0x00


	//----- nvinfo : EIATTR_KPARAM_INFO
	.align		4
.L_3863:
        /*0038*/ 	.byte	0x04, 0x17
        /*003a*/ 	.short	(.L_3865 - .L_3864)
.L_3864:
        /*003c*/ 	.word	0x00000000
        /*0040*/ 	.short	0x0003
        /*0042*/ 	.short	0x0020
        /*0044*/ 	.byte	0x00, 0xf0, 0x05, 0x00


	//----- nvinfo : EIATTR_KPARAM_INFO
	.align		4
.L_3865:
        /*0048*/ 	.byte	0x04, 0x17
        /*004a*/ 	.short	(.L_3867 - .L_3866)
.L_3866:
        /*004c*/ 	.word	0x00000000
        /*0050*/ 	.short	0x0002
        /*0052*/ 	.short	0x0008
        /*0054*/ 	.byte	0x00, 0xf0, 0x61, 0x00


	//----- nvinfo : EIATTR_KPARAM_INFO
	.align		4
.L_3867:
        /*0058*/ 	.byte	0x04, 0x17
        /*005a*/ 	.short	(.L_3869 - .L_3868)
.L_3868:
        /*005c*/ 	.word	0x00000000
        /*0060*/ 	.short	0x0001
        /*0062*/ 	.short	0x0004
        /*0064*/ 	.byte	0x00, 0xf0, 0x05, 0x00


	//----- nvinfo : EIATTR_KPARAM_INFO
	.align		4
.L_3869:
        /*0068*/ 	.byte	0x04, 0x17
        /*006a*/ 	.short	(.L_3871 - .L_3870)
.L_3870:
        /*006c*/ 	.word	0x00000000
        /*0070*/ 	.short	0x0000
        /*0072*/ 	.short	0x0000
        /*0074*/ 	.byte	0x00, 0xf0, 0x11, 0x00


	//----- nvinfo : EIATTR_SPARSE_MMA_MASK
	.align		4
.L_3871:
        /*0078*/ 	.byte	0x03, 0x50
        /*007a*/ 	.short	0x0000


	//----- nvinfo : EIATTR_MAXREG_COUNT
	.align		4
        /*007c*/ 	.byte	0x03, 0x1b
        /*007e*/ 	.short	0x00ff


	//----- nvinfo : EIATTR_EXTERNS
	.align		4
        /*0080*/ 	.byte	0x04, 0x0f
        /*0082*/ 	.short	(.L_3873 - .L_3872)


	//   ....[0]....
	.align		4
.L_3872:
        /*0084*/ 	.word	index@(__assertfail)


	//----- nvinfo : EIATTR_MERCURY_ISA_VERSION
	.align		4
.L_3873:
        /*0088*/ 	.byte	0x03, 0x5f
        /*008a*/ 	.short	0x0101


	//----- nvinfo : EIATTR_VRC_CTA_INIT_COUNT
	.align		4
        /*008c*/ 	.byte	0x02, 0x4a
	.zero		1
	.zero		1


	//----- nvinfo : EIATTR_SYSCALL_OFFSETS
	.align		4
        /*0090*/ 	.byte	0x04, 0x46
        /*0092*/ 	.short	(.L_3875 - .L_3874)


	//   ....[0]....
.L_3874:
        /*0094*/ 	.word	0x00000de0


	//   ....[1]....
        /*0098*/ 	.word	0x00001be0


	//   ....[2]....
        /*009c*/ 	.word	0x00002b00


	//   ....[3]....
        /*00a0*/ 	.word	0x00003900


	//   ....[4]....
        /*00a4*/ 	.word	0x00004780


	//   ....[5]....
        /*00a8*/ 	.word	0x00005580


	//   ....[6]....
        /*00ac*/ 	.word	0x00006400


	//   ....[7]....
        /*00b0*/ 	.word	0x00007210


	//   ....[8]....
        /*00b4*/ 	.word	0x00008000


	//   ....[9]....
        /*00b8*/ 	.word	0x00008d30


	//   ....[10]....
        /*00bc*/ 	.word	0x00009bc0


	//   ....[11]....
        /*00c0*/ 	.word	0x0000aa30


	//----- nvinfo : EIATTR_EXIT_INSTR_OFFSETS
	.align		4
.L_3875:
        /*00c4*/ 	.byte	0x04, 0x1c
        /*00c6*/ 	.short	(.L_3877 - .L_3876)


	//   ....[0]....
.L_3876:
        /*00c8*/ 	.word	0x00009e90


	//   ....[1]....
        /*00cc*/ 	.word	0x00009fc0


	//   ....[2]....
        /*00d0*/ 	.word	0x00009fe0


	//   ....[3]....
        /*00d4*/ 	.word	0x0000a070


	//   ....[4]....
        /*00d8*/ 	.word	0x0000a090


	//   ....[5]....
        /*00dc*/ 	.word	0x0000a0b0


	//   ....[6]....
        /*00e0*/ 	.word	0x0000a140


	//   ....[7]....
        /*00e4*/ 	.word	0x0000a180


	//   ....[8]....
        /*00e8*/ 	.word	0x0000a220


	//   ....[9]....
        /*00ec*/ 	.word	0x0000a270


	//   ....[10]....
        /*00f0*/ 	.word	0x0000a2a0


	//   ....[11]....
        /*00f4*/ 	.word	0x0000a360


	//   ....[12]....
        /*00f8*/ 	.word	0x0000a4d0


	//   ....[13]....
        /*00fc*/ 	.word	0x0000a640


	//   ....[14]....
        /*0100*/ 	.word	0x0000a7a0


	//   ....[15]....
        /*0104*/ 	.word	0x0000a7d0


	//   ....[16]....
        /*0108*/ 	.word	0x0000a7f0


	//   ....[17]....
        /*010c*/ 	.word	0x0000a890


	//   ....[18]....
        /*0110*/ 	.word	0x0000a8d0


	//   ....[19]....
        /*0114*/ 	.word	0x0000aa40


	//   ....[20]....
        /*0118*/ 	.word	0x0000ab50


	//   ....[21]....
        /*011c*/ 	.word	0x0000ac90


	//   ....[22]....
        /*0120*/ 	.word	0x0000acd0


	//----- nvinfo : EIATTR_MAX_THREADS
	.align		4
.L_3877:
        /*0124*/ 	.byte	0x04, 0x05
        /*0126*/ 	.short	(.L_3879 - .L_3878)
.L_3878:
        /*0128*/ 	.word	0x00000080
        /*012c*/ 	.word	0x00000001
        /*0130*/ 	.word	0x00000001


	//----- nvinfo : EIATTR_CRS_STACK_SIZE
	.align		4
.L_3879:
        /*0134*/ 	.byte	0x04, 0x1e
        /*0136*/ 	.short	(.L_3881 - .L_3880)
.L_3880:
        /*0138*/ 	.word	0x00000000


	//----- nvinfo : EIATTR_CBANK_PARAM_SIZE
	.align		4
.L_3881:
        /*013c*/ 	.byte	0x03, 0x19
        /*013e*/ 	.short	0x0038


	//----- nvinfo : EIATTR_PARAM_CBANK
	.align		4
        /*0140*/ 	.byte	0x04, 0x0a
        /*0142*/ 	.short	(.L_3883 - .L_3882)
	.align		4
.L_3882:
        /*0144*/ 	.word	index@(.nv.constant0._ZN2at6native27unrolled_elementwise_kernelINS0_13BinaryFunctorIiiiNS0_15binary_internal10MulFunctorIiEEEESt5arrayIPcLm3EELi4E23TrivialOffsetCalculatorILi2EjESA_ILi1EjENS0_6memory12LoadWithCastILi2EEENSD_13StoreWithCastILi1EEEEEviT_T0_T2_T3_T4_T5_)
        /*0148*/ 	.short	0x0380
        /*014a*/ 	.short	0x0038


	//----- nvinfo : EIATTR_SW_WAR
	.align		4
.L_3883:
        /*014c*/ 	.byte	0x04, 0x36
        /*014e*/ 	.short	(.L_3885 - .L_3884)
.L_3884:
        /*0150*/ 	.word	0x00000008
.L_3885:


//--------------------- .nv.info._ZN2at6native18elementwise_kernelILi128ELi2EZNS0_22gpu_kernel_impl_nocastINS0_13BinaryFunctorIiiiNS0_15binary_internal10MulFunctorIiEEEEEEvRNS_18TensorIteratorBaseERKT_EUliE_EEviT1_ --------------------------
	.section	.nv.info._ZN2at6native18elementwise_kernelILi128ELi2EZNS0_22gpu_kernel_impl_nocastINS0_13BinaryFunctorIiiiNS0_15binary_internal10MulFunctorIiEEEEEEvRNS_18TensorIteratorBaseERKT_EUliE_EEviT1_,"",@"SHT_CUDA_INFO"
	.sectionflags	@""
	.align	4


	//----- nvinfo : EIATTR_CUDA_API_VERSION
	.align		4
        /*0000*/ 	.byte	0x04, 0x37
        /*0002*/ 	.short	(.L_3887 - .L_3886)
.L_3886:
        /*0004*/ 	.word	0x00000082


	//----- nvinfo : EIATTR_KPARAM_INFO
	.align		4
.L_3887:
        /*0008*/ 	.byte	0x04, 0x17
        /*000a*/ 	.short	(.L_3889 - .L_3888)
.L_3888:
        /*000c*/ 	.word	0x00000000
        /*0010*/ 	.short	0x0001
        /*0012*/ 	.short	0x0008
        /*0014*/ 	.byte	0x00, 0xf0, 0x21, 0x0a


	//----- nvinfo : EIATTR_KPARAM_INFO
	.align		4
.L_3889:
        /*0018*/ 	.byte	0x04, 0x17
        /*001a*/ 	.short	(.L_3891 - .L_3890)
.L_3890:
        /*001c*/ 	.word	0x00000000
        /*0020*/ 	.short	0x0000
        /*0022*/ 	.short	0x0000
        /*0024*/ 	.byte	0x00, 0xf0, 0x11, 0x00


	//----- nvinfo : EIATTR_SPARSE_MMA_MASK
	.align		4
.L_3891:
        /*0028*/ 	.byte	0x03, 0x50
        /*002a*/ 	.short	0x0000


	//----- nvinfo : EIATTR_MAXREG_COUNT
	.align		4
        /*002c*/ 	.byte	0x03, 0x1b
        /*002e*/ 	.short	0x0080


	//----- nvinfo : EIATTR_MERCURY_ISA_VERSION
	.align		4
        /*0030*/ 	.byte	0x03, 0x5f
        /*0032*/ 	.short	0x0101


	//----- nvinfo : EIATTR_VRC_CTA_INIT_COUNT
	.align		4
        /*0034*/ 	.byte	0x02, 0x4a
	.zero		1
	.zero		1


	//----- nvinfo : EIATTR_EXIT_INSTR_OFFSETS
	.align		4
        /*0038*/ 	.byte	0x04, 0x1c
        /*003a*/ 	.short	(.L_3893 - .L_3892)


	//   ....[0]....
.L_3892:
        /*003c*/ 	.word	0x00000170


	//   ....[1]....
        /*0040*/ 	.word	0x000001f0


	//   ....[2]....
        /*0044*/ 	.word	0x00001920


	//   ....[3]....
        /*0048*/ 	.word	0x00002fb0


	//----- nvinfo : EIATTR_MAX_THREADS
	.align		4
.L_3893:
        /*004c*/ 	.byte	0x04, 0x05
        /*004e*/ 	.short	(.L_3895 - .L_3894)
.L_3894:
        /*0050*/ 	.word	0x00000080
        /*0054*/ 	.word	0x00000001
        /*0058*/ 	.word	0x00000001


	//----- nvinfo : EIATTR_CRS_STACK_SIZE
	.align		4
.L_3895:
        /*005c*/ 	.byte	0x04, 0x1e
        /*005e*/ 	.short	(.L_3897 - .L_3896)
.L_3896:
        /*0060*/ 	.word	0x00000000


	//----- nvinfo : EIATTR_CBANK_PARAM_SIZE
	.align		4
.L_3897:
        /*0064*/ 	.byte	0x03, 0x19
        /*0066*/ 	.short	0x0290


	//----- nvinfo : EIATTR_PARAM_CBANK
	.align		4
        /*0068*/ 	.byte	0x04, 0x0a
        /*006a*/ 	.short	(.L_3899 - .L_3898)
	.align		4
.L_3898:
        /*006c*/ 	.word	index@(.nv.constant0._ZN2at6native18elementwise_kernelILi128ELi2EZNS0_22gpu_kernel_impl_nocastINS0_13BinaryFunctorIiiiNS0_15binary_internal10MulFunctorIiEEEEEEvRNS_18TensorIteratorBaseERKT_EUliE_EEviT1_)
        /*0070*/ 	.short	0x0380
        /*0072*/ 	.short	0x0290


	//----- nvinfo : EIATTR_SW_WAR
	.align		4
.L_3899:
        /*0074*/ 	.byte	0x04, 0x36
        /*0076*/ 	.short	(.L_3901 - .L_3900)
.L_3900:
        /*0078*/ 	.word	0x00000008
.L_3901:


//--------------------- .nv.info._ZN2at6native27unrolled_elementwise_kernelINS0_13BinaryFunctorIiiiNS0_15binary_internal10MulFunctorIiEEEESt5arrayIPcLm3EELi4E23TrivialOffsetCalculatorILi2EjESA_ILi1EjENS0_6memory15LoadWithoutCastENSD_16StoreWithoutCastEEEviT_T0_T2_T3_T4_T5_ --------------------------
	.section	.nv.info._ZN2at6native27unrolled_elementwise_kernelINS0_13BinaryFunctorIiiiNS0_15binary_internal10MulFunctorIiEEEESt5arrayIPcLm3EELi4E23TrivialOffsetCalculatorILi2EjESA_ILi1EjENS0_6memory15LoadWithoutCastENSD_16StoreWithoutCastEEEviT_T0_T2_T3_T4_T5_,"",@"SHT_CUDA_INFO"
	.sectionflags	@""
	.align	4


	//----- nvinfo : EIATTR_CUDA_API_VERSION
	.align		4
        /*0000*/ 	.byte	0x04, 0x37
        /*0002*/ 	.short	(.L_3903 - .L_3902)
.L_3902:
        /*0004*/ 	.word	0x00000082


	//----- nvinfo : EIATTR_KPARAM_INFO
	.align		4
.L_3903:
        /*0008*/ 	.byte	0x04, 0x17
        /*000a*/ 	.short	(.L_3905 - .L_3904)
.L_3904:
        /*000c*/ 	.word	0x00000000
        /*0010*/ 	.short	0x0006
        /*0012*/ 	.short	0x0023
        /*0014*/ 	.byte	0x00, 0xf0, 0x05, 0x00


	//----- nvinfo : EIATTR_KPARAM_INFO
	.align		4
.L_3905:
        /*0018*/ 	.byte	0x04, 0x17
        /*001a*/ 	.short	(.L_3907 - .L_3906)
.L_3906:
        /*001c*/ 	.word	0x00000000
        /*0020*/ 	.short	0x0005
        /*0022*/ 	.short	0x0022
        /*0024*/ 	.byte	0x00, 0xf0, 0x05, 0x00


	//----- nvinfo : EIATTR_KPARAM_INFO
	.align		4
.L_3907:
        /*0028*/ 	.byte	0x04, 0x17
        /*002a*/ 	.short	(.L_3909 - .L_3908)
.L_3908:
        /*002c*/ 	.word	0x00000000
        /*0030*/ 	.short	0x0004
        /*0032*/ 	.short	0x0021
        /*0034*/ 	.byte	0x00, 0xf0, 0x05, 0x00


	//----- nvinfo : EIATTR_KPARAM_INFO
	.align		4
.L_3909:
        /*0038*/ 	.byte	0x04, 0x17
        /*003a*/ 	.short	(.L_3911 - .L_3910)
.L_3910:
        /*003c*/ 	.word	0x00000000
        /*0040*/ 	.short	0x0003
        /*0042*/ 	.short	0x0020
        /*0044*/ 	.byte	0x00, 0xf0, 0x05, 0x00


	//----- nvinfo : EIATTR_KPARAM_INFO
	.align		4
.L_3911:
        /*0048*/ 	.byte	0x04, 0x17
        /*004a*/ 	.short	(.L_3913 - .L_3912)
.L_3912:
        /*004c*/ 	.word	0x00000000
        /*0050*/ 	.short	0x0002
        /*0052*/ 	.short	0x0008
        /*0054*/ 	.byte	0x00, 0xf0, 0x61, 0x00


	//----- nvinfo : EIATTR_KPARAM_INFO
	.align		4
.L_3913:
        /*0058*/ 	.byte	0x04, 0x17
        /*005a*/ 	.short	(.L_3915 - .L_3914)
.L_3914:
        /*005c*/ 	.word	0x00000000
        /*0060*/ 	.short	0x0001
        /*0062*/ 	.short	0x0004
        /*0064*/ 	.byte	0x00, 0xf0, 0x05, 0x00


	//----- nvinfo : EIATTR_KPARAM_INFO
	.align		4
.L_3915:
        /*0068*/ 	.byte	0x04, 0x17
        /*006a*/ 	.short	(.L_3917 - .L_3916)
.L_3916:
        /*006c*/ 	.word	0x00000000
        /*0070*/ 	.short	0x0000
        /*0072*/ 	.short	0x0000
        /*0074*/ 	.byte	0x00, 0xf0, 0x11, 0x00


	//----- nvinfo : EIATTR_SPARSE_MMA_MASK
	.align		4
.L_3917:
        /*0078*/ 	.byte	0x03, 0x50
        /*007a*/ 	.short	0x0000


	//----- nvinfo : EIATTR_MAXREG_COUNT
	.align		4
        /*007c*/ 	.byte	0x03, 0x1b
        /*007e*/ 	.short	0x00ff


	//----- nvinfo : EIATTR_MERCURY_ISA_VERSION
	.align		4
        /*0080*/ 	.byte	0x03, 0x5f
        /*0082*/ 	.short	0x0101


	//----- nvinfo : EIATTR_VRC_CTA_INIT_COUNT
	.align		4
        /*0084*/ 	.byte	0x02, 0x4a
	.zero		1
	.zero		1


	//----- nvinfo : EIATTR_EXIT_INSTR_OFFSETS
	.align		4
        /*0088*/ 	.byte	0x04, 0x1c
        /*008a*/ 	.short	(.L_3919 - .L_3918)


	//   ....[0]....
.L_3918:
        /*008c*/ 	.word	0x000004f0


	//   ....[1]....
        /*0090*/ 	.word	0x00000540


	//----- nvinfo : EIATTR_MAX_THREADS
	.align		4
.L_3919:
        /*0094*/ 	.byte	0x04, 0x05
        /*0096*/ 	.short	(.L_3921 - .L_3920)
.L_3920:
        /*0098*/ 	.word	0x00000080
        /*009c*/ 	.word	0x00000001
        /*00a0*/ 	.word	0x00000001


	//----- nvinfo : EIATTR_CRS_STACK_SIZE
	.align		4
.L_3921:
        /*00a4*/ 	.byte	0x04, 0x1e
        /*00a6*/ 	.short	(.L_3923 - .L_3922)
.L_3922:
        /*00a8*/ 	.word	0x00000000


	//----- nvinfo : EIATTR_CBANK_PARAM_SIZE
	.align		4
.L_3923:
        /*00ac*/ 	.byte	0x03, 0x19
        /*00ae*/ 	.short	0x0024


	//----- nvinfo : EIATTR_PARAM_CBANK
	.align		4
        /*00b0*/ 	.byte	0x04, 0x0a
        /*00b2*/ 	.short	(.L_3925 - .L_3924)
	.align		4
.L_3924:
        /*00b4*/ 	.word	index@(.nv.constant0._ZN2at6native27unrolled_elementwise_kernelINS0_13BinaryFunctorIiiiNS0_15binary_internal10MulFunctorIiEEEESt5arrayIPcLm3EELi4E23TrivialOffsetCalculatorILi2EjESA_ILi1EjENS0_6memory15LoadWithoutCastENSD_16StoreWithoutCastEEEviT_T0_T2_T3_T4_T5_)
        /*00b8*/ 	.short	0x0380
        /*00ba*/ 	.short	0x0024


	//----- nvinfo : EIATTR_SW_WAR
	.align		4
.L_3925:
        /*00bc*/ 	.byte	0x04, 0x36
        /*00be*/ 	.short	(.L_3927 - .L_3926)
.L_3926:
        /*00c0*/ 	.word	0x00000008
.L_3927:


//--------------------- .nv.info._ZN2at6native29vectorized_elementwise_kernelILi2ENS0_13BinaryFunctorIiiiNS0_15binary_internal10MulFunctorIiEEEESt5arrayIPcLm3EEEEviT0_T1_ --------------------------
	.section	.nv.info._ZN2at6native29vectorized_elementwise_kernelILi2ENS0_13BinaryFunctorIiiiNS0_15binary_internal10MulFunctorIiEEEESt5arrayIPcLm3EEEEviT0_T1_,"",@"SHT_CUDA_INFO"
	.sectionflags	@""
	.align	4


	//----- nvinfo : EIATTR_CUDA_API_VERSION
	.align		4
        /*0000*/ 	.byte	0x04, 0x37
        /*0002*/ 	.short	(.L_3929 - .L_3928)
.L_3928:
        /*0004*/ 	.word	0x00000082


	//----- nvinfo : EIATTR_KPARAM_INFO
	.align		4
.L_3929:
        /*0008*/ 	.byte	0x04, 0x17
        /*000a*/ 	.short	(.L_3931 - .L_3930)
.L_3930:
        /*000c*/ 	.word	0x00000000
        /*0010*/ 	.short	0x0002
        /*0012*/ 	.short	0x0008
        /*0014*/ 	.byte	0x00, 0xf0, 0x61, 0x00


	//----- nvinfo : EIATTR_KPARAM_INFO
	.align		4
.L_3931:
        /*0018*/ 	.byte	0x04, 0x17
        /*001a*/ 	.short	(.L_3933 - .L_3932)
.L_3932:
        /*001c*/ 	.word	0x00000000
        /*0020*/ 	.short	0x0001
        /*0022*/ 	.short	0x0004
        /*0024*/ 	.byte	0x00, 0xf0, 0x05, 0x00


	//----- nvinfo : EIATTR_KPARAM_INFO
	.align		4
.L_3933:
        /*0028*/ 	.byte	0x04, 0x17
        /*002a*/ 	.short	(.L_3935 - .L_3934)
.L_3934:
        /*002c*/ 	.word	0x00000000
        /*0030*/ 	.short	0x0000
        /*0032*/ 	.short	0x0000
        /*0034*/ 	.byte	0x00, 0xf0, 0x11, 0x00


	//----- nvinfo : EIATTR_SPARSE_MMA_MASK
	.align		4
.L_3935:
        /*0038*/ 	.byte	0x03, 0x50
        /*003a*/ 	.short	0x0000


	//----- nvinfo : EIATTR_MAXREG_COUNT
	.align		4
        /*003c*/ 	.byte	0x03, 0x1b
        /*003e*/ 	.short	0x00ff


	//----- nvinfo : EIATTR_MERCURY_ISA_VERSION
	.align		4
        /*0040*/ 	.byte	0x03, 0x5f
        /*0042*/ 	.short	0x0101


	//----- nvinfo : EIATTR_VRC_CTA_INIT_COUNT
	.align		4
        /*0044*/ 	.byte	0x02, 0x4a
	.zero		1
	.zero		1


	//----- nvinfo : EIATTR_EXIT_INSTR_OFFSETS
	.align		4
        /*0048*/ 	.byte	0x04, 0x1c
        /*004a*/ 	.short	(.L_3937 - .L_3936)


	//   ....[0]....
.L_3936:
        /*004c*/ 	.word	0x000009c0


	//   ....[1]....
        /*0050*/ 	.word	0x00000a10


	//   ....[2]....
        /*0054*/ 	.word	0x00000c00


	//----- nvinfo : EIATTR_MAX_THREADS
	.align		4
.L_3937:
        /*0058*/ 	.byte	0x04, 0x05
        /*005a*/ 	.short	(.L_3939 - .L_3938)
.L_3938:
        /*005c*/ 	.word	0x00000080
        /*0060*/ 	.word	0x00000001
        /*0064*/ 	.word	0x00000001


	//----- nvinfo : EIATTR_CRS_STACK_SIZE
	.align		4
.L_3939:
        /*0068*/ 	.byte	0x04, 0x1e
        /*006a*/ 	.short	(.L_3941 - .L_3940)
.L_3940:
        /*006c*/ 	.word	0x00000000


	//----- nvinfo : EIATTR_CBANK_PARAM_SIZE
	.align		4
.L_3941:
        /*0070*/ 	.byte	0x03, 0x19
        /*0072*/ 	.short	0x0020


	//----- nvinfo : EIATTR_PARAM_CBANK
	.align		4
        /*0074*/ 	.byte	0x04, 0x0a
        /*0076*/ 	.short	(.L_3943 - .L_3942)
	.align		4
.L_3942:
        /*0078*/ 	.word	index@(.nv.constant0._ZN2at6native29vectorized_elementwise_kernelILi2ENS0_13BinaryFunctorIiiiNS0_15binary_internal10MulFunctorIiEEEESt5arrayIPcLm3EEEEviT0_T1_)
        /*007c*/ 	.short	0x0380
        /*007e*/ 	.short	0x0020


	//----- nvinfo : EIATTR_SW_WAR
	.align		4
.L_3943:
        /*0080*/ 	.byte	0x04, 0x36
        /*0082*/ 	.short	(.L_3945 - .L_3944)
.L_3944:
        /*0084*/ 	.word	0x00000008
.L_3945:


//--------------------- .nv.info._ZN2at6native29vectorized_elementwise_kernelILi4ENS0_13BinaryFunctorIiiiNS0_15binary_internal10MulFunctorIiEEEESt5arrayIPcLm3EEEEviT0_T1_ --------------------------
	.section	.nv.info._ZN2at6native29vectorized_elementwise_kernelILi4ENS0_13BinaryFunctorIiiiNS0_15binary_internal10MulFunctorIiEEEESt5arrayIPcLm3EEEEviT0_T1_,"",@"SHT_CUDA_INFO"
	.sectionflags	@""
	.align	4


	//----- nvinfo : EIATTR_CUDA_API_VERSION
	.align		4
        /*0000*/ 	.byte	0x04, 0x37
        /*0002*/ 	.short	(.L_3947 - .L_3946)
.L_3946:
        /*0004*/ 	.word	0x00000082


	//----- nvinfo : EIATTR_KPARAM_INFO
	.align		4
.L_3947:
        /*0008*/ 	.byte	0x04, 0x17
        /*000a*/ 	.short	(.L_3949 - .L_3948)
.L_3948:
        /*000c*/ 	.word	0x00000000
        /*0010*/ 	.short	0x0002
        /*0012*/ 	.short	0x0008
        /*0014*/ 	.byte	0x00, 0xf0, 0x61, 0x00


	//----- nvinfo : EIATTR_KPARAM_INFO
	.align		4
.L_3949:
        /*0018*/ 	.byte	0x04, 0x17
        /*001a*/ 	.short	(.L_3951 - .L_3950)
.L_3950:
        /*001c*/ 	.word	0x00000000
        /*0020*/ 	.short	0x0001
        /*0022*/ 	.short	0x0004
        /*0024*/ 	.byte	0x00, 0xf0, 0x05, 0x00


	//----- nvinfo : EIATTR_KPARAM_INFO
	.align		4
.L_3951:
        /*0028*/ 	.byte	0x04, 0x17
        /*002a*/ 	.short	(.L_3953 - .L_3952)
.L_3952:
        /*002c*/ 	.word	0x00000000
        /*0030*/ 	.short	0x0000
        /*0032*/ 	.short	0x0000
        /*0034*/ 	.byte	0x00, 0xf0, 0x11, 0x00


	//----- nvinfo : EIATTR_SPARSE_MMA_MASK
	.align		4
.L_3953:
        /*0038*/ 	.byte	0x03, 0x50
        /*003a*/ 	.short	0x0000


	//----- nvinfo : EIATTR_MAXREG_COUNT
	.align		4
        /*003c*/ 	.byte	0x03, 0x1b
        /*003e*/ 	.short	0x00ff


	//----- nvinfo : EIATTR_MERCURY_ISA_VERSION
	.align		4
        /*0040*/ 	.byte	0x03, 0x5f
        /*0042*/ 	.short	0x0101


	//----- nvinfo : EIATTR_VRC_CTA_INIT_COUNT
	.align		4
        /*0044*/ 	.byte	0x02, 0x4a
	.zero		1
	.zero		1


	//----- nvinfo : EIATTR_EXIT_INSTR_OFFSETS
	.align		4
        /*0048*/ 	.byte	0x04, 0x1c
        /*004a*/ 	.short	(.L_3955 - .L_3954)


	//   ....[0]....
.L_3954:
        /*004c*/ 	.word	0x000009c0


	//   ....[1]....
        /*0050*/ 	.word	0x00000a10


	//   ....[2]....
        /*0054*/ 	.word	0x00000ba0


	//----- nvinfo : EIATTR_MAX_THREADS
	.align		4
.L_3955:
        /*0058*/ 	.byte	0x04, 0x05
        /*005a*/ 	.short	(.L_3957 - .L_3956)
.L_3956:
        /*005c*/ 	.word	0x00000080
        /*0060*/ 	.word	0x00000001
        /*0064*/ 	.word	0x00000001


	//----- nvinfo : EIATTR_CRS_STACK_SIZE
	.align		4
.L_3957:
        /*0068*/ 	.byte	0x04, 0x1e
        /*006a*/ 	.short	(.L_3959 - .L_3958)
.L_3958:
        /*006c*/ 	.word	0x00000000


	//----- nvinfo : EIATTR_CBANK_PARAM_SIZE
	.align		4
.L_3959:
        /*0070*/ 	.byte	0x03, 0x19
        /*0072*/ 	.short	0x0020


	//----- nvinfo : EIATTR_PARAM_CBANK
	.align		4
        /*0074*/ 	.byte	0x04, 0x0a
        /*0076*/ 	.short	(.L_3961 - .L_3960)
	.align		4
.L_3960:
        /*0078*/ 	.word	index@(.nv.constant0._ZN2at6native29vectorized_elementwise_kernelILi4ENS0_13BinaryFunctorIiiiNS0_15binary_internal10MulFunctorIiEEEESt5arrayIPcLm3EEEEviT0_T1_)
        /*007c*/ 	.short	0x0380
        /*007e*/ 	.short	0x0020


	//----- nvinfo : EIATTR_SW_WAR
	.align		4
.L_3961:
        /*0080*/ 	.byte	0x04, 0x36
        /*0082*/ 	.short	(.L_3963 - .L_3962)
.L_3962:
        /*0084*/ 	.word	0x00000008
.L_3963:


//--------------------- .nv.info._ZN2at6native29vectorized_elementwise_kernelILi8ENS0_13BinaryFunctorIiiiNS0_15binary_internal10MulFunctorIiEEEESt5arrayIPcLm3EEEEviT0_T1_ --------------------------
	.section	.nv.info._ZN2at6native29vectorized_elementwise_kernelILi8ENS0_13BinaryFunctorIiiiNS0_15binary_internal10MulFunctorIiEEEESt5arrayIPcLm3EEEEviT0_T1_,"",@"SHT_CUDA_INFO"
	.sectionflags	@""
	.align	4


	//----- nvinfo : EIATTR_CUDA_API_VERSION
	.align		4
        /*0000*/ 	.byte	0x04, 0x37
        /*0002*/ 	.short	(.L_3965 - .L_3964)
.L_3964:
        /*0004*/ 	.word	0x00000082


	//----- nvinfo : EIATTR_KPARAM_INFO
	.align		4
.L_3965:
        /*0008*/ 	.byte	0x04, 0x17
        /*000a*/ 	.short	(.L_3967 - .L_3966)
.L_3966:
        /*000c*/ 	.word	0x00000000
        /*0010*/ 	.short	0x0002
        /*0012*/ 	.short	0x0008
        /*0014*/ 	.byte	0x00, 0xf0, 0x61, 0x00


	//----- nvinfo : EIATTR_KPARAM_INFO
	.align		4
.L_3967:
        /*0018*/ 	.byte	0x04, 0x17
        /*001a*/ 	.short	(.L_3969 - .L_3968)
.L_3968:
        /*001c*/ 	.word	0x00000000
        /*0020*/ 	.short	0x0001
        /*0022*/ 	.short	0x0004
        /*0024*/ 	.byte	0x00, 0xf0, 0x05, 0x00


	//----- nvinfo : EIATTR_KPARAM_INFO
	.align		4
.L_3969:
        /*0028*/ 	.byte	0x04, 0x17
        /*002a*/ 	.short	(.L_3971 - .L_3970)
.L_3970:
        /*002c*/ 	.word	0x00000000
        /*0030*/ 	.short	0x0000
        /*0032*/ 	.short	0x0000
        /*0034*/ 	.byte	0x00, 0xf0, 0x11, 0x00


	//----- nvinfo : EIATTR_SPARSE_MMA_MASK
	.align		4
.L_3971:
        /*0038*/ 	.byte	0x03, 0x50
        /*003a*/ 	.short	0x0000


	//----- nvinfo : EIATTR_MAXREG_COUNT
	.align		4
        /*003c*/ 	.byte	0x03, 0x1b
        /*003e*/ 	.short	0x00ff


	//----- nvinfo : EIATTR_MERCURY_ISA_VERSION
	.align		4
        /*0040*/ 	.byte	0x03, 0x5f
        /*0042*/ 	.short	0x0101


	//----- nvinfo : EIATTR_VRC_CTA_INIT_COUNT
	.align		4
        /*0044*/ 	.byte	0x02, 0x4a
	.zero		1
	.zero		1


	//----- nvinfo : EIATTR_EXIT_INSTR_OFFSETS
	.align		4
        /*0048*/ 	.byte	0x04, 0x1c
        /*004a*/ 	.short	(.L_3973 - .L_3972)


	//   ....[0]....
.L_3972:
        /*004c*/ 	.word	0x000009c0


	//   ....[1]....
        /*0050*/ 	.word	0x00000a10


	//   ....[2]....
        /*0054*/ 	.word	0x00000b70


	//----- nvinfo : EIATTR_MAX_THREADS
	.align		4
.L_3973:
        /*0058*/ 	.byte	0x04, 0x05
        /*005a*/ 	.short	(.L_3975 - .L_3974)
.L_3974:
        /*005c*/ 	.word	0x00000080
        /*0060*/ 	.word	0x00000001
        /*0064*/ 	.word	0x00000001


	//----- nvinfo : EIATTR_CRS_STACK_SIZE
	.align		4
.L_3975:
        /*0068*/ 	.byte	0x04, 0x1e
        /*006a*/ 	.short	(.L_3977 - .L_3976)
.L_3976:
        /*006c*/ 	.word	0x00000000


	//----- nvinfo : EIATTR_CBANK_PARAM_SIZE
	.align		4
.L_3977:
        /*0070*/ 	.byte	0x03, 0x19
        /*0072*/ 	.short	0x0020


	//----- nvinfo : EIATTR_PARAM_CBANK
	.align		4
        /*0074*/ 	.byte	0x04, 0x0a
        /*0076*/ 	.short	(.L_3979 - .L_3978)
	.align		4
.L_3978:
        /*0078*/ 	.word	index@(.nv.constant0._ZN2at6native29vectorized_elementwise_kernelILi8ENS0_13BinaryFunctorIiiiNS0_15binary_internal10MulFunctorIiEEEESt5arrayIPcLm3EEEEviT0_T1_)
        /*007c*/ 	.short	0x0380
        /*007e*/ 	.short	0x0020


	//----- nvinfo : EIATTR_SW_WAR
	.align		4
.L_3979:
        /*0080*/ 	.byte	0x04, 0x36
        /*0082*/ 	.short	(.L_3981 - .L_3980)
.L_3980:
        /*0084*/ 	.word	0x00000008
.L_3981:


//--------------------- .nv.info._ZN2at6native18elementwise_kernelILi128ELi4EZNS0_15gpu_kernel_implINS0_13AUnaryFunctorIaaaNS0_15binary_internal10MulFunctorIaEEEEEEvRNS_18TensorIteratorBaseERKT_EUliE_EEviT1_ --------------------------
	.section	.nv.info._ZN2at6native18elementwise_kernelILi128ELi4EZNS0_15gpu_kernel_implINS0_13AUnaryFunctorIaaaNS0_15binary_internal10MulFunctorIaEEEEEEvRNS_18TensorIteratorBaseERKT_EUliE_EEviT1_,"",@"SHT_CUDA_INFO"
	.sectionflags	@""
	.align	4


	//----- nvinfo : EIATTR_CUDA_API_VERSION
	.align		4
        /*0000*/ 	.byte	0x04, 0x37
        /*0002*/ 	.short	(.L_3983 - .L_3982)
.L_3982:
        /*0004*/ 	.word	0x00000082


	//----- nvinfo : EIATTR_KPARAM_INFO
	.align		4
.L_3983:
        /*0008*/ 	.byte	0x04, 0x17
        /*000a*/ 	.short	(.L_3985 - .L_3984)
.L_3984:
        /*000c*/ 	.word	0x00000000
        /*0010*/ 	.short	0x0001
        /*0012*/ 	.short	0x0008
        /*0014*/ 	.byte	0x00, 0xf0, 0x61, 0x08


	//----- nvinfo : EIATTR_KPARAM_INFO
	.align		4
.L_3985:
        /*0018*/ 	.byte	0x04, 0x17
        /*001a*/ 	.short	(.L_3987 - .L_3986)
.L_3986:
        /*001c*/ 	.word	0x00000000
        /*0020*/ 	.short	0x0000
        /*0022*/ 	.short	0x0000
        /*0024*/ 	.byte	0x00, 0xf0, 0x11, 0x00


	//----- nvinfo : EIATTR_SPARSE_MMA_MASK
	.align		4
.L_3987:
        /*0028*/ 	.byte	0x03, 0x50
        /*002a*/ 	.short	0x0000


	//----- nvinfo : EIATTR_MAXREG_COUNT
	.align		4
        /*002c*/ 	.byte	0x03, 0x1b
        /*002e*/ 	.short	0x0080


	//----- nvinfo : EIATTR_EXTERNS
	.align		4
        /*0030*/ 	.byte	0x04, 0x0f
        /*0032*/ 	.short	(.L_3989 - .L_3988)


	//   ....[0]....
	.align		4
.L_3988:
        /*0034*/ 	.word	index@(__assertfail)


	//----- nvinfo : EIATTR_MERCURY_ISA_VERSION
	.align		4
.L_3989:
        /*0038*/ 	.byte	0x03, 0x5f
        /*003a*/ 	.short	0x0101


	//----- nvinfo : EIATTR_VRC_CTA_INIT_COUNT
	.align		4
        /*003c*/ 	.byte	0x02, 0x4a
	.zero		1
	.zero		1


	//----- nvinfo : EIATTR_SYSCALL_OFFSETS
	.align		4
        /*0040*/ 	.byte	0x04, 0x46
        /*0042*/ 	.short	(.L_3991 - .L_3990)


	//   ....[0]....
.L_3990:
        /*0044*/ 	.word	0x00002130


	//   ....[1]....
        /*0048*/ 	.word	0x00003000


	//   ....[2]....
        /*004c*/ 	.word	0x000052f0


	//   ....[3]....
        /*0050*/ 	.word	0x00006000


	//   ....[4]....
        /*0054*/ 	.word	0x000083e0


	//   ....[5]....
        /*0058*/ 	.word	0x000090f0


	//   ....[6]....
        /*005c*/ 	.word	0x0000b4e0


	//   ....[7]....
        /*0060*/ 	.word	0x0000c1c0


	//----- nvinfo : EIATTR_EXIT_INSTR_OFFSETS
	.align		4
.L_3991:
        /*0064*/ 	.byte	0x04, 0x1c
        /*0066*/ 	.short	(.L_3993 - .L_3992)


	//   ....[0]....
.L_3992:
        /*0068*/ 	.word	0x000093d0


	//   ....[1]....
        /*006c*/ 	.word	0x0000b630


	//   ....[2]....
        /*0070*/ 	.word	0x0000b650


	//   ....[3]....
        /*0074*/ 	.word	0x0000b710


	//   ....[4]....
        /*0078*/ 	.word	0x0000b750


	//   ....[5]....
        /*007c*/ 	.word	0x0000b790


	//   ....[6]....
        /*0080*/ 	.word	0x0000b820


	//   ....[7]....
        /*0084*/ 	.word	0x0000b860


	//   ....[8]....
        /*0088*/ 	.word	0x0000b900


	//   ....[9]....
        /*008c*/ 	.word	0x0000b950


	//   ....[10]....
        /*0090*/ 	.word	0x0000b9a0


	//   ....[11]....
        /*0094*/ 	.word	0x0000ba80


	//   ....[12]....
        /*0098*/ 	.word	0x0000bbf0


	//   ....[13]....
        /*009c*/ 	.word	0x0000bd60


	//   ....[14]....
        /*00a0*/ 	.word	0x0000bec0


	//   ....[15]....
        /*00a4*/ 	.word	0x0000bf20


	//   ....[16]....
        /*00a8*/ 	.word	0x0000bf60


	//   ....[17]....
        /*00ac*/ 	.word	0x0000c000


	//   ....[18]....
        /*00b0*/ 	.word	0x0000c060


	//   ....[19]....
        /*00b4*/ 	.word	0x0000c1d0


	//   ....[20]....
        /*00b8*/ 	.word	0x0000c2e0


	//   ....[21]....
        /*00bc*/ 	.word	0x0000c420


	//   ....[22]....
        /*00c0*/ 	.word	0x0000c460


	//----- nvinfo : EIATTR_MAX_THREADS
	.align		4
.L_3993:
        /*00c4*/ 	.byte	0x04, 0x05
        /*00c6*/ 	.short	(.L_3995 - .L_3994)
.L_3994:
        /*00c8*/ 	.word	0x00000080
        /*00cc*/ 	.word	0x00000001
        /*00d0*/ 	.word	0x00000001


	//----- nvinfo : EIATTR_CRS_STACK_SIZE
	.align		4
.L_3995:
        /*00d4*/ 	.byte	0x04, 0x1e
        /*00d6*/ 	.short	(.L_3997 - .L_3996)
.L_3996:
        /*00d8*/ 	.word	0x00000000


	//----- nvinfo : EIATTR_CBANK_PARAM_SIZE
	.align		4
.L_3997:
        /*00dc*/ 	.byte	0x03, 0x19
        /*00de*/ 	.short	0x0220


	//----- nvinfo : EIATTR_PARAM_CBANK
	.align		4
        /*00e0*/ 	.byte	0x04, 0x0a
        /*00e2*/ 	.short	(.L_3999 - .L_3998)
	.align		4
.L_3998:
        /*00e4*/ 	.word	index@(.nv.constant0._ZN2at6native18elementwise_kernelILi128ELi4EZNS0_15gpu_kernel_implINS0_13AUnaryFunctorIaaaNS0_15binary_internal10MulFunctorIaEEEEEEvRNS_18TensorIteratorBaseERKT_EUliE_EEviT1_)
        /*00e8*/ 	.short	0x0380
        /*00ea*/ 	.short	0x0220


	//----- nvinfo : EIATTR_SW_WAR
	.align		4
.L_3999:
        /*00ec*/ 	.byte	0x04, 0x36
        /*00ee*/ 	.short	(.L_4001 - .L_4000)
.L_4000:
        /*00f0*/ 	.word	0x00000008
.L_4001:


//--------------------- .nv.info._ZN2at6native27unrolled_elementwise_kernelINS0_13AUnaryFunctorIaaaNS0_15binary_internal10MulFunctorIaEEEESt5arrayIPcLm2EELi4E23TrivialOffsetCalculatorILi1EjESB_NS0_6memory12LoadWithCastILi1EEENSC_13StoreWithCastILi1EEEEEviT_T0_T2_T3_T4_T5_ --------------------------
	.section	.nv.info._ZN2at6native27unrolled_elementwise_kernelINS0_13AUnaryFunctorIaaaNS0_15binary_internal10MulFunctorIaEEEESt5arrayIPcLm2EELi4E23TrivialOffsetCalculatorILi1EjESB_NS0_6memory12LoadWithCastILi1EEENSC_13StoreWithCastILi1EEEEEviT_T0_T2_T3_T4_T5_,"",@"SHT_CUDA_INFO"
	.sectionflags	@""
	.align	4


	//----- nvinfo : EIATTR_CUDA_API_VERSION
	.align		4
        /*0000*/ 	.byte	0x04, 0x37
        /*0002*/ 	.short	(.L_4003 - .L_4002)
.L_4002:
        /*0004*/ 	.word	0x00000082


	//----- nvinfo : EIATTR_KPARAM_INFO
	.align		4
.L_4003:
        /*0008*/ 	.byte	0x04, 0x17
        /*000a*/ 	.short	(.L_4005 - .L_4004)
.L_4004:
        /*000c*/ 	.word	0x00000000
        /*0010*/ 	.short	0x0006
        /*0012*/ 	.short	0x0024
        /*0014*/ 	.byte	0x00, 0xf0, 0x21, 0x00


	//----- nvinfo : EIATTR_KPARAM_INFO
	.align		4
.L_4005:
        /*0018*/ 	.byte	0x04, 0x17
        /*001a*/ 	.short	(.L_4007 - .L_4006)
.L_4006:
        /*001c*/ 	.word	0x00000000
        /*0020*/ 	.short	0x0005
        /*0022*/ 	.short	0x001c
        /*0024*/ 	.byte	0x00, 0xf0, 0x21, 0x00


	//----- nvinfo : EIATTR_KPARAM_INFO
	.align		4
.L_4007:
        /*0028*/ 	.byte	0x04, 0x17
        /*002a*/ 	.short	(.L_4009 - .L_4008)
.L_4008:
        /*002c*/ 	.word	0x00000000
        /*0030*/ 	.short	0x0004
        /*0032*/ 	.short	0x0019
        /*0034*/ 	.byte	0x00, 0xf0, 0x05, 0x00


	//----- nvinfo : EIATTR_KPARAM_INFO
	.align		4
.L_4009:
        /*0038*/ 	.byte	0x04, 0x17
        /*003a*/ 	.short	(.L_4011 - .L_4010)
.L_4010:
        /*003c*/ 	.word	0x00000000
        /*0040*/ 	.short	0x0003
        /*0042*/ 	.short	0x0018
        /*0044*/ 	.byte	0x00, 0xf0, 0x05, 0x00


	//----- nvinfo : EIATTR_KPARAM_INFO
	.align		4
.L_4011:
        /*0048*/ 	.byte	0x04, 0x17
        /*004a*/ 	.short	(.L_4013 - .L_4012)
.L_4012:
        /*004c*/ 	.word	0x00000000
        /*0050*/ 	.short	0x0002
        /*0052*/ 	.short	0x0008
        /*0054*/ 	.byte	0x00, 0xf0, 0x41, 0x00


	//----- nvinfo : EIATTR_KPARAM_INFO
	.align		4
.L_4013:
        /*0058*/ 	.byte	0x04, 0x17
        /*005a*/ 	.short	(.L_4015 - .L_4014)
.L_4014:
        /*005c*/ 	.word	0x00000000
        /*0060*/ 	.short	0x0001
        /*0062*/ 	.short	0x0004
        /*0064*/ 	.byte	0x00, 0xf0, 0x09, 0x00


	//----- nvinfo : EIATTR_KPARAM_INFO
	.align		4
.L_4015:
        /*0068*/ 	.byte	0x04, 0x17
        /*006a*/ 	.short	(.L_4017 - .L_4016)
.L_4016:
        /*006c*/ 	.word	0x00000000
        /*0070*/ 	.short	0x0000
        /*0072*/ 	.short	0x0000
        /*0074*/ 	.byte	0x00, 0xf0, 0x11, 0x00


	//----- nvinfo : EIATTR_SPARSE_MMA_MASK
	.align		4
.L_4017:
        /*0078*/ 	.byte	0x03, 0x50
        /*007a*/ 	.short	0x0000


	//----- nvinfo : EIATTR_MAXREG_COUNT
	.align		4
        /*007c*/ 	.byte	0x03, 0x1b
        /*007e*/ 	.short	0x00ff


	//----- nvinfo : EIATTR_EXTERNS
	.align		4
        /*0080*/ 	.byte	0x04, 0x0f
        /*0082*/ 	.short	(.L_4019 - .L_4018)


	//   ....[0]....
	.align		4
.L_4018:
        /*0084*/ 	.word	index@(__assertfail)


	//----- nvinfo : EIATTR_MERCURY_ISA_VERSION
	.align		4
.L_4019:
        /*0088*/ 	.byte	0x03, 0x5f
        /*008a*/ 	.short	0x0101


	//----- nvinfo : EIATTR_VRC_CTA_INIT_COUNT
	.align		4
        /*008c*/ 	.byte	0x02, 0x4a
	.zero		1
	.zero		1


	//----- nvinfo : EIATTR_SYSCALL_OFFSETS
	.align		4
        /*0090*/ 	.byte	0x04, 0x46
        /*0092*/ 	.short	(.L_4021 - .L_4020)


	//   ....[0]....
.L_4020:
        /*0094*/ 	.word	0x00000e30


	//   ....[1]....
        /*0098*/ 	.word	0x00001de0


	//   ....[2]....
        /*009c*/ 	.word	0x00002cd0


	//   ....[3]....
        /*00a0*/ 	.word	0x00003bc0


	//   ....[4]....
        /*00a4*/ 	.word	0x00004b00


	//   ....[5]....
        /*00a8*/ 	.word	0x000059b0


	//   ....[6]....
        /*00ac*/ 	.word	0x00006960


	//   ....[7]....
        /*00b0*/ 	.word	0x000078f0


	//----- nvinfo : EIATTR_EXIT_INSTR_OFFSETS
	.align		4
.L_4021:
        /*00b4*/ 	.byte	0x04, 0x1c
        /*00b6*/ 	.short	(.L_4023 - .L_4022)


	//   ....[0]....
.L_4022:
        /*00b8*/ 	.word	0x00006c30


	//   ....[1]....
        /*00bc*/ 	.word	0x00006d60


	//   ....[2]....
        /*00c0*/ 	.word	0x00006d80


	//   ....[3]....
        /*00c4*/ 	.word	0x00006e40


	//   ....[4]....
        /*00c8*/ 	.word	0x00006e80


	//   ....[5]....
        /*00cc*/ 	.word	0x00006ec0


	//   ....[6]....
        /*00d0*/ 	.word	0x00006f50


	//   ....[7]....
        /*00d4*/ 	.word	0x00006f90


	//   ....[8]....
        /*00d8*/ 	.word	0x00007030


	//   ....[9]....
        /*00dc*/ 	.word	0x00007080


	//   ....[10]....
        /*00e0*/ 	.word	0x000070d0


	//   ....[11]....
        /*00e4*/ 	.word	0x000071b0


	//   ....[12]....
        /*00e8*/ 	.word	0x00007320


	//   ....[13]....
        /*00ec*/ 	.word	0x00007490


	//   ....[14]....
        /*00f0*/ 	.word	0x000075f0


	//   ....[15]....
        /*00f4*/ 	.word	0x00007650


	//   ....[16]....
        /*00f8*/ 	.word	0x00007690


	//   ....[17]....
        /*00fc*/ 	.word	0x00007730


	//   ....[18]....
        /*0100*/ 	.word	0x00007790


	//   ....[19]....
        /*0104*/ 	.word	0x00007900


	//   ....[20]....
        /*0108*/ 	.word	0x00007a10


	//   ....[21]....
        /*010c*/ 	.word	0x00007b50


	//   ....[22]....
        /*0110*/ 	.word	0x00007b90


	//----- nvinfo : EIATTR_MAX_THREADS
	.align		4
.L_4023:
        /*0114*/ 	.byte	0x04, 0x05
        /*0116*/ 	.short	(.L_4025 - .L_4024)
.L_4024:
        /*0118*/ 	.word	0x00000080
        /*011c*/ 	.word	0x00000001
        /*0120*/ 	.word	0x00000001


	//----- nvinfo : EIATTR_CRS_STACK_SIZE
	.align		4
.L_4025:
        /*0124*/ 	.byte	0x04, 0x1e
        /*0126*/ 	.short	(.L_4027 - .L_4026)
.L_4026:
        /*0128*/ 	.word	0x00000000


	//----- nvinfo : EIATTR_CBANK_PARAM_SIZE
	.align		4
.L_4027:
        /*012c*/ 	.byte	0x03, 0x19
        /*012e*/ 	.short	0x002c


	//----- nvinfo : EIATTR_PARAM_CBANK
	.align		4
        /*0130*/ 	.byte	0x04, 0x0a
        /*0132*/ 	.short	(.L_4029 - .L_4028)
	.align		4
.L_4028:
        /*0134*/ 	.word	index@(.nv.constant0._ZN2at6native27unrolled_elementwise_kernelINS0_13AUnaryFunctorIaaaNS0_15binary_internal10MulFunctorIaEEEESt5arrayIPcLm2EELi4E23TrivialOffsetCalculatorILi1EjESB_NS0_6memory12LoadWithCastILi1EEENSC_13StoreWithCastILi1EEEEEviT_T0_T2_T3_T4_T5_)
        /*0138*/ 	.short	0x0380
        /*013a*/ 	.short	0x002c


	//----- nvinfo : EIATTR_SW_WAR
	.align		4
.L_4029:
        /*013c*/ 	.byte	0x04, 0x36
        /*013e*/ 	.short	(.L_4031 - .L_4030)
.L_4030:
        /*0140*/ 	.word	0x00000008
.L_4031:


//--------------------- .nv.info._ZN2at6native18elementwise_kernelILi128ELi4EZNS0_22gpu_kernel_impl_nocastINS0_13AUnaryFunctorIaaaNS0_15binary_internal10MulFunctorIaEEEEEEvRNS_18TensorIteratorBaseERKT_EUliE_EEviT1_ --------------------------
	.section	.nv.info._ZN2at6native18elementwise_kernelILi128ELi4EZNS0_22gpu_kernel_impl_nocastINS0_13AUnaryFunctorIaaaNS0_15binary_internal10MulFunctorIaEEEEEEvRNS_18TensorIteratorBaseERKT_EUliE_EEviT1_,"",@"SHT_CUDA_INFO"
	.sectionflags	@""
	.align	4


	//----- nvinfo : EIATTR_CUDA_API_VERSION
	.align		4
        /*0000*/ 	.byte	0x04, 0x37
        /*0002*/ 	.short	(.L_4033 - .L_4032)
.L_4032:
        /*0004*/ 	.word	0x00000082


	//----- nvinfo : EIATTR_KPARAM_INFO
	.align		4
.L_4033:
        /*0008*/ 	.byte	0x04, 0x17
        /*000a*/ 	.short	(.L_4035 - .L_4034)
.L_4034:
        /*000c*/ 	.word	0x00000000
        /*0010*/ 	.short	0x0001
        /*0012*/ 	.short	0x0008
        /*0014*/ 	.byte	0x00, 0xf0, 0x61, 0x08


	//----- nvinfo : EIATTR_KPARAM_INFO
	.align		4
.L_4035:
        /*0018*/ 	.byte	0x04, 0x17
        /*001a*/ 	.short	(.L_4037 - .L_4036)
.L_4036:
        /*001c*/ 	.word	0x00000000
        /*0020*/ 	.short	0x0000
        /*0022*/ 	.short	0x0000
        /*0024*/ 	.byte	0x00, 0xf0, 0x11, 0x00


	//----- nvinfo : EIATTR_SPARSE_MMA_MASK
	.align		4
.L_4037:
        /*0028*/ 	.byte	0x03, 0x50
        /*002a*/ 	.short	0x0000


	//----- nvinfo : EIATTR_MAXREG_COUNT
	.align		4
        /*002c*/ 	.byte	0x03, 0x1b
        /*002e*/ 	.short	0x0080


	//----- nvinfo : EIATTR_MERCURY_ISA_VERSION
	.align		4
        /*0030*/ 	.byte	0x03, 0x5f
        /*0032*/ 	.short	0x0101


	//----- nvinfo : EIATTR_VRC_CTA_INIT_COUNT
	.align		4
        /*0034*/ 	.byte	0x02, 0x4a
	.zero		1
	.zero		1


	//----- nvinfo : EIATTR_EXIT_INSTR_OFFSETS
	.align		4
        /*0038*/ 	.byte	0x04, 0x1c
        /*003a*/ 	.short	(.L_4039 - .L_4038)


	//   ....[0]....
.L_4038:
        /*003c*/ 	.word	0x000002e0


	//   ....[1]....
        /*0040*/ 	.word	0x00000350


	//   ....[2]....
        /*0044*/ 	.word	0x00003e40


	//   ....[3]....
        /*0048*/ 	.word	0x00005180


	//----- nvinfo : EIATTR_MAX_THREADS
	.align		4
.L_4039:
        /*004c*/ 	.byte	0x04, 0x05
        /*004e*/ 	.short	(.L_4041 - .L_4040)
.L_4040:
        /*0050*/ 	.word	0x00000080
        /*0054*/ 	.word	0x00000001
        /*0058*/ 	.word	0x00000001


	//----- nvinfo : EIATTR_CRS_STACK_SIZE
	.align		4
.L_4041:
        /*005c*/ 	.byte	0x04, 0x1e
        /*005e*/ 	.short	(.L_4043 - .L_4042)
.L_4042:
        /*0060*/ 	.word	0x00000000


	//----- nvinfo : EIATTR_CBANK_PARAM_SIZE
	.align		4
.L_4043:
        /*0064*/ 	.byte	0x03, 0x19
        /*0066*/ 	.short	0x0220


	//----- nvinfo : EIATTR_PARAM_CBANK
	.align		4
        /*0068*/ 	.byte	0x04, 0x0a
        /*006a*/ 	.short	(.L_4045 - .L_4044)
	.align		4
.L_4044:
        /*006c*/ 	.word	index@(.nv.constant0._ZN2at6native18elementwise_kernelILi128ELi4EZNS0_22gpu_kernel_impl_nocastINS0_13AUnaryFunctorIaaaNS0_15binary_internal10MulFunctorIaEEEEEEvRNS_18TensorIteratorBaseERKT_EUliE_EEviT1_)
        /*0070*/ 	.short	0x0380
        /*0072*/ 	.short	0x0220


	//----- nvinfo : EIATTR_SW_WAR
	.align		4
.L_4045:
        /*0074*/ 	.byte	0x04, 0x36
        /*0076*/ 	.short	(.L_4047 - .L_4046)
.L_4046:
        /*0078*/ 	.word	0x00000008
.L_4047:


//--------------------- .nv.info._ZN2at6native27unrolled_elementwise_kernelINS0_13AUnaryFunctorIaaaNS0_15binary_internal10MulFunctorIaEEEESt5arrayIPcLm2EELi4E23TrivialOffsetCalculatorILi1EjESB_NS0_6memory15LoadWithoutCastENSC_16StoreWithoutCastEEEviT_T0_T2_T3_T4_T5_ --------------------------
	.section	.nv.info._ZN2at6native27unrolled_elementwise_kernelINS0_13AUnaryFunctorIaaaNS0_15binary_internal10MulFunctorIaEEEESt5arrayIPcLm2EELi4E23TrivialOffsetCalculatorILi1EjESB_NS0_6memory15LoadWithoutCastENSC_16StoreWithoutCastEEEviT_T0_T2_T3_T4_T5_,"",@"SHT_CUDA_INFO"
	.sectionflags	@""
	.align	4


	//----- nvinfo : EIATTR_CUDA_API_VERSION
	.align		4
        /*0000*/ 	.byte	0x04, 0x37
        /*0002*/ 	.short	(.L_4049 - .L_4048)
.L_4048:
        /*0004*/ 	.word	0x00000082


	//----- nvinfo : EIATTR_KPARAM_INFO
	.align		4
.L_4049:
        /*0008*/ 	.byte	0x04, 0x17
        /*000a*/ 	.short	(.L_4051 - .L_4050)
.L_4050:
        /*000c*/ 	.word	0x00000000
        /*0010*/ 	.short	0x0006
        /*0012*/ 	.short	0x001b
        /*0014*/ 	.byte	0x00, 0xf0, 0x05, 0x00


	//----- nvinfo : EIATTR_KPARAM_INFO
	.align		4
.L_4051:
        /*0018*/ 	.byte	0x04, 0x17
        /*001a*/ 	.short	(.L_4053 - .L_4052)
.L_4052:
        /*001c*/ 	.word	0x00000000
        /*0020*/ 	.short	0x0005
        /*0022*/ 	.short	0x001a
        /*0024*/ 	.byte	0x00, 0xf0, 0x05, 0x00


	//----- nvinfo : EIATTR_KPARAM_INFO
	.align		4
.L_4053:
        /*0028*/ 	.byte	0x04, 0x17
        /*002a*/ 	.short	(.L_4055 - .L_4054)
.L_4054:
        /*002c*/ 	.word	0x00000000
        /*0030*/ 	.short	0x0004
        /*0032*/ 	.short	0x0019
        /*0034*/ 	.byte	0x00, 0xf0, 0x05, 0x00


	//----- nvinfo : EIATTR_KPARAM_INFO
	.align		4
.L_4055:
        /*0038*/ 	.byte	0x04, 0x17
        /*003a*/ 	.short	(.L_4057 - .L_4056)
.L_4056:
        /*003c*/ 	.word	0x00000000
        /*0040*/ 	.short	0x0003
        /*0042*/ 	.short	0x0018
        /*0044*/ 	.byte	0x00, 0xf0, 0x05, 0x00


	//----- nvinfo : EIATTR_KPARAM_INFO
	.align		4
.L_4057:
        /*0048*/ 	.byte	0x04, 0x17
        /*004a*/ 	.short	(.L_4059 - .L_4058)
.L_4058:
        /*004c*/ 	.word	0x00000000
        /*0050*/ 	.short	0x0002
        /*0052*/ 	.short	0x0008
        /*0054*/ 	.byte	0x00, 0xf0, 0x41, 0x00


	//----- nvinfo : EIATTR_KPARAM_INFO
	.align		4
.L_4059:
        /*0058*/ 	.byte	0x04, 0x17
        /*005a*/ 	.short	(.L_4061 - .L_4060)
.L_4060:
        /*005c*/ 	.word	0x00000000
        /*0060*/ 	.short	0x0001
        /*0062*/ 	.short	0x0004
        /*0064*/ 	.byte	0x00, 0xf0, 0x09, 0x00


	//----- nvinfo : EIATTR_KPARAM_INFO
	.align		4
.L_4061:
        /*0068*/ 	.byte	0x04, 0x17
        /*006a*/ 	.short	(.L_4063 - .L_4062)
.L_4062:
        /*006c*/ 	.word	0x00000000
        /*0070*/ 	.short	0x0000
        /*0072*/ 	.short	0x0000
        /*0074*/ 	.byte	0x00, 0xf0, 0x11, 0x00


	//----- nvinfo : EIATTR_SPARSE_MMA_MASK
	.align		4
.L_4063:
        /*0078*/ 	.byte	0x03, 0x50
        /*007a*/ 	.short	0x0000


	//----- nvinfo : EIATTR_MAXREG_COUNT
	.align		4
        /*007c*/ 	.byte	0x03, 0x1b
        /*007e*/ 	.short	0x00ff


	//----- nvinfo : EIATTR_MERCURY_ISA_VERSION
	.align		4
        /*0080*/ 	.byte	0x03, 0x5f
        /*0082*/ 	.short	0x0101


	//----- nvinfo : EIATTR_VRC_CTA_INIT_COUNT
	.align		4
        /*0084*/ 	.byte	0x02, 0x4a
	.zero		1
	.zero		1


	//----- nvinfo : EIATTR_EXIT_INSTR_OFFSETS
	.align		4
        /*0088*/ 	.byte	0x04, 0x1c
        /*008a*/ 	.short	(.L_4065 - .L_4064)


	//   ....[0]....
.L_4064:
        /*008c*/ 	.word	0x000004e0


	//   ....[1]....
        /*0090*/ 	.word	0x00000540


	//----- nvinfo : EIATTR_MAX_THREADS
	.align		4
.L_4065:
        /*0094*/ 	.byte	0x04, 0x05
        /*0096*/ 	.short	(.L_4067 - .L_4066)
.L_4066:
        /*0098*/ 	.word	0x00000080
        /*009c*/ 	.word	0x00000001
        /*00a0*/ 	.word	0x00000001


	//----- nvinfo : EIATTR_CRS_STACK_SIZE
	.align		4
.L_4067:
        /*00a4*/ 	.byte	0x04, 0x1e
        /*00a6*/ 	.short	(.L_4069 - .L_4068)
.L_4068:
        /*00a8*/ 	.word	0x00000000


	//----- nvinfo : EIATTR_CBANK_PARAM_SIZE
	.align		4
.L_4069:
        /*00ac*/ 	.byte	0x03, 0x19
        /*00ae*/ 	.short	0x001c


	//----- nvinfo : EIATTR_PARAM_CBANK
	.align		4
        /*00b0*/ 	.byte	0x04, 0x0a
        /*00b2*/ 	.short	(.L_4071 - .L_4070)
	.align		4
.L_4070:
        /*00b4*/ 	.word	index@(.nv.constant0._ZN2at6native27unrolled_elementwise_kernelINS0_13AUnaryFunctorIaaaNS0_15binary_internal10MulFunctorIaEEEESt5arrayIPcLm2EELi4E23TrivialOffsetCalculatorILi1EjESB_NS0_6memory15LoadWithoutCastENSC_16StoreWithoutCastEEEviT_T0_T2_T3_T4_T5_)
        /*00b8*/ 	.short	0x0380
        /*00ba*/ 	.short	0x001c


	//----- nvinfo : EIATTR_SW_WAR
	.align		4
.L_4071:
        /*00bc*/ 	.byte	0x04, 0x36
        /*00be*/ 	.short	(.L_4073 - .L_4072)
.L_4072:
        /*00c0*/ 	.word	0x00000008
.L_4073:


//--------------------- .nv.info._ZN2at6native29vectorized_elementwise_kernelILi2ENS0_13AUnaryFunctorIaaaNS0_15binary_internal10MulFunctorIaEEEESt5arrayIPcLm2EEEEviT0_T1_ --------------------------
	.section	.nv.info._ZN2at6native29vectorized_elementwise_kernelILi2ENS0_13AUnaryFunctorIaaaNS0_15binary_internal10MulFunctorIaEEEESt5arrayIPcLm2EEEEviT0_T1_,"",@"SHT_CUDA_INFO"
	.sectionflags	@""
	.align	4


	//----- nvinfo : EIATTR_CUDA_API_VERSION
	.align		4
        /*0000*/ 	.byte	0x04, 0x37
        /*0002*/ 	.short	(.L_4075 - .L_4074)
.L_4074:
        /*0004*/ 	.word	0x00000082


	//----- nvinfo : EIATTR_KPARAM_INFO
	.align		4
.L_4075:
        /*0008*/ 	.byte	0x04, 0x17
        /*000a*/ 	.short	(.L_4077 - .L_4076)
.L_4076:
        /*000c*/ 	.word	0x00000000
        /*0010*/ 	.short	0x0002
        /*0012*/ 	.short	0x0008
        /*0014*/ 	.byte	0x00, 0xf0, 0x41, 0x00


	//----- nvinfo : EIATTR_KPARAM_INFO
	.align		4
.L_4077:
        /*0018*/ 	.byte	0x04, 0x17
        /*001a*/ 	.short	(.L_4079 - .L_4078)
.L_4078:
        /*001c*/ 	.word	0x00000000
        /*0020*/ 	.short	0x0001
        /*0022*/ 	.short	0x0004
        /*0024*/ 	.byte	0x00, 0xf0, 0x09, 0x00


	//----- nvinfo : EIATTR_KPARAM_INFO
	.align		4
.L_4079:
        /*0028*/ 	.byte	0x04, 0x17
        /*002a*/ 	.short	(.L_4081 - .L_4080)
.L_4080:
        /*002c*/ 	.word	0x00000000
        /*0030*/ 	.short	0x0000
        /*0032*/ 	.short	0x0000
        /*0034*/ 	.byte	0x00, 0xf0, 0x11, 0x00


	//----- nvinfo : EIATTR_SPARSE_MMA_MASK
	.align		4
.L_4081:
        /*0038*/ 	.byte	0x03, 0x50
        /*003a*/ 	.short	0x0000


	//----- nvinfo : EIATTR_MAXREG_COUNT
	.align		4
        /*003c*/ 	.byte	0x03, 0x1b
        /*003e*/ 	.short	0x00ff


	//----- nvinfo : EIATTR_MERCURY_ISA_VERSION
	.align		4
        /*0040*/ 	.byte	0x03, 0x5f
        /*0042*/ 	.short	0x0101


	//----- nvinfo : EIATTR_VRC_CTA_INIT_COUNT
	.align		4
        /*0044*/ 	.byte	0x02, 0x4a
	.zero		1
	.zero		1


	//----- nvinfo : EIATTR_EXIT_INSTR_OFFSETS
	.align		4
        /*0048*/ 	.byte	0x04, 0x1c
        /*004a*/ 	.short	(.L_4083 - .L_4082)


	//   ....[0]....
.L_4082:
        /*004c*/ 	.word	0x000009a0


	//   ....[1]....
        /*0050*/ 	.word	0x00000a00


	//   ....[2]....
        /*0054*/ 	.word	0x00000d00


	//----- nvinfo : EIATTR_MAX_THREADS
	.align		4
.L_4083:
        /*0058*/ 	.byte	0x04, 0x05
        /*005a*/ 	.short	(.L_4085 - .L_4084)
.L_4084:
        /*005c*/ 	.word	0x00000080
        /*0060*/ 	.word	0x00000001
        /*0064*/ 	.word	0x00000001


	//----- nvinfo : EIATTR_CRS_STACK_SIZE
	.align		4
.L_4085:
        /*0068*/ 	.byte	0x04, 0x1e
        /*006a*/ 	.short	(.L_4087 - .L_4086)
.L_4086:
        /*006c*/ 	.word	0x00000000


	//----- nvinfo : EIATTR_CBANK_PARAM_SIZE
	.align		4
.L_4087:
        /*0070*/ 	.byte	0x03, 0x19
        /*0072*/ 	.short	0x0018


	//----- nvinfo : EIATTR_PARAM_CBANK
	.align		4
        /*0074*/ 	.byte	0x04, 0x0a
        /*0076*/ 	.short	(.L_4089 - .L_4088)
	.align		4
.L_4088:
        /*0078*/ 	.word	index@(.nv.constant0._ZN2at6native29vectorized_elementwise_kernelILi2ENS0_13AUnaryFunctorIaaaNS0_15binary_internal10MulFunctorIaEEEESt5arrayIPcLm2EEEEviT0_T1_)
        /*007c*/ 	.short	0x0380
        /*007e*/ 	.short	0x0018


	//----- nvinfo : EIATTR_SW_WAR
	.align		4
.L_4089:
        /*0080*/ 	.byte	0x04, 0x36
        /*0082*/ 	.short	(.L_4091 - .L_4090)
.L_4090:
        /*0084*/ 	.word	0x00000008
.L_4091:


//--------------------- .nv.info._ZN2at6native29vectorized_elementwise_kernelILi4ENS0_13AUnaryFunctorIaaaNS0_15binary_internal10MulFunctorIaEEEESt5arrayIPcLm2EEEEviT0_T1_ --------------------------
	.section	.nv.info._ZN2at6native29vectorized_elementwise_kernelILi4ENS0_13AUnaryFunctorIaaaNS0_15binary_internal10MulFunctorIaEEEESt5arrayIPcLm2EEEEviT0_T1_,"",@"SHT_CUDA_INFO"
	.sectionflags	@""
	.align	4


	//----- nvinfo : EIATTR_CUDA_API_VERSION
	.align		4
        /*0000*/ 	.byte	0x04, 0x37
        /*0002*/ 	.short	(.L_4093 - .L_4092)
.L_4092:
        /*0004*/ 	.word	0x00000082


	//----- nvinfo : EIATTR_KPARAM_INFO
	.align		4
.L_4093:
        /*0008*/ 	.byte	0x04, 0x17
        /*000a*/ 	.short	(.L_4095 - .L_4094)
.L_4094:
        /*000c*/ 	.word	0x00000000
        /*0010*/ 	.short	0x0002
        /*0012*/ 	.short	0x0008
        /*0014*/ 	.byte	0x00, 0xf0, 0x41, 0x00


	//----- nvinfo : EIATTR_KPARAM_INFO
	.align		4
.L_4095:
        /*0018*/ 	.byte	0x04, 0x17
        /*001a*/ 	.short	(.L_4097 - .L_4096)
.L_4096:
        /*001c*/ 	.word	0x00000000
        /*0020*/ 	.short	0x0001
        /*0022*/ 	.short	0x0004
        /*0024*/ 	.byte	0x00, 0xf0, 0x09, 0x00


	//----- nvinfo : EIATTR_KPARAM_INFO
	.align		4
.L_4097:
        /*0028*/ 	.byte	0x04, 0x17
        /*002a*/ 	.short	(.L_4099 - .L_4098)
.L_4098:
        /*002c*/ 	.word	0x00000000
        /*0030*/ 	.short	0x0000
        /*0032*/ 	.short	0x0000
        /*0034*/ 	.byte	0x00, 0xf0, 0x11, 0x00


	//----- nvinfo : EIATTR_SPARSE_MMA_MASK
	.align		4
.L_4099:
        /*0038*/ 	.byte	0x03, 0x50
        /*003a*/ 	.short	0x0000


	//----- nvinfo : EIATTR_MAXREG_COUNT
	.align		4
        /*003c*/ 	.byte	0x03, 0x1b
        /*003e*/ 	.short	0x00ff


	//----- nvinfo : EIATTR_MERCURY_ISA_VERSION
	.align		4
        /*0040*/ 	.byte	0x03, 0x5f
        /*0042*/ 	.short	0x0101


	//----- nvinfo : EIATTR_VRC_CTA_INIT_COUNT
	.align		4
        /*0044*/ 	.byte	0x02, 0x4a
	.zero		1
	.zero		1


	//----- nvinfo : EIATTR_EXIT_INSTR_OFFSETS
	.align		4
        /*0048*/ 	.byte	0x04, 0x1c
        /*004a*/ 	.short	(.L_4101 - .L_4100)


	//   ....[0]....
.L_4100:
        /*004c*/ 	.word	0x000009a0


	//   ....[1]....
        /*0050*/ 	.word	0x00000a00


	//   ....[2]....
        /*0054*/ 	.word	0x00000d60


	//----- nvinfo : EIATTR_MAX_THREADS
	.align		4
.L_4101:
        /*0058*/ 	.byte	0x04, 0x05
        /*005a*/ 	.short	(.L_4103 - .L_4102)
.L_4102:
        /*005c*/ 	.word	0x00000080
        /*0060*/ 	.word	0x00000001
        /*0064*/ 	.word	0x00000001


	//----- nvinfo : EIATTR_CRS_STACK_SIZE
	.align		4
.L_4103:
        /*0068*/ 	.byte	0x04, 0x1e
        /*006a*/ 	.short	(.L_4105 - .L_4104)
.L_4104:
        /*006c*/ 	.word	0x00000000


	//----- nvinfo : EIATTR_CBANK_PARAM_SIZE
	.align		4
.L_4105:
        /*0070*/ 	.byte	0x03, 0x19
        /*0072*/ 	.short	0x0018


	//----- nvinfo : EIATTR_PARAM_CBANK
	.align		4
        /*0074*/ 	.byte	0x04, 0x0a
        /*0076*/ 	.short	(.L_4107 - .L_4106)
	.align		4
.L_4106:
        /*0078*/ 	.word	index@(.nv.constant0._ZN2at6native29vectorized_elementwise_kernelILi4ENS0_13AUnaryFunctorIaaaNS0_15binary_internal10MulFunctorIaEEEESt5arrayIPcLm2EEEEviT0_T1_)
        /*007c*/ 	.short	0x0380
        /*007e*/ 	.short	0x0018


	//----- nvinfo : EIATTR_SW_WAR
	.align		4
.L_4107:
        /*0080*/ 	.byte	0x04, 0x36
        /*0082*/ 	.short	(.L_4109 - .L_4108)
.L_4108:
        /*0084*/ 	.word	0x00000008
.L_4109:


//--------------------- .nv.info._ZN2at6native29vectorized_elementwise_kernelILi8ENS0_13AUnaryFunctorIaaaNS0_15binary_internal10MulFunctorIaEEEESt5arrayIPcLm2EEEEviT0_T1_ --------------------------
	.section	.nv.info._ZN2at6native29vectorized_elementwise_kernelILi8ENS0_13AUnaryFunctorIaaaNS0_15binary_internal10MulFunctorIaEEEESt5arrayIPcLm2EEEEviT0_T1_,"",@"SHT_CUDA_INFO"
	.sectionflags	@""
	.align	4


	//----- nvinfo : EIATTR_CUDA_API_VERSION
	.align		4
        /*0000*/ 	.byte	0x04, 0x37
        /*0002*/ 	.short	(.L_4111 - .L_4110)
.L_4110:
        /*0004*/ 	.word	0x00000082


	//----- nvinfo : EIATTR_KPARAM_INFO
	.align		4
.L_4111:
        /*0008*/ 	.byte	0x04, 0x17
        /*000a*/ 	.short	(.L_4113 - .L_4112)
.L_4112:
        /*000c*/ 	.word	0x00000000
        /*0010*/ 	.short	0x0002
        /*0012*/ 	.short	0x0008
        /*0014*/ 	.byte	0x00, 0xf0, 0x41, 0x00


	//----- nvinfo : EIATTR_KPARAM_INFO
	.align		4
.L_4113:
        /*0018*/ 	.byte	0x04, 0x17
        /*001a*/ 	.short	(.L_4115 - .L_4114)
.L_4114:
        /*001c*/ 	.word	0x00000000
        /*0020*/ 	.short	0x0001
        /*0022*/ 	.short	0x0004
        /*0024*/ 	.byte	0x00, 0xf0, 0x09, 0x00


	//----- nvinfo : EIATTR_KPARAM_INFO
	.align		4
.L_4115:
        /*0028*/ 	.byte	0x04, 0x17
        /*002a*/ 	.short	(.L_4117 - .L_4116)
.L_4116:
        /*002c*/ 	.word	0x00000000
        /*0030*/ 	.short	0x0000
        /*0032*/ 	.short	0x0000
        /*0034*/ 	.byte	0x00, 0xf0, 0x11, 0x00


	//----- nvinfo : EIATTR_SPARSE_MMA_MASK
	.align		4
.L_4117:
        /*0038*/ 	.byte	0x03, 0x50
        /*003a*/ 	.short	0x0000


	//----- nvinfo : EIATTR_MAXREG_COUNT
	.align		4
        /*003c*/ 	.byte	0x03, 0x1b
        /*003e*/ 	.short	0x00ff


	//----- nvinfo : EIATTR_MERCURY_ISA_VERSION
	.align		4
        /*0040*/ 	.byte	0x03, 0x5f
        /*0042*/ 	.short	0x0101


	//----- nvinfo : EIATTR_VRC_CTA_INIT_COUNT
	.align		4
        /*0044*/ 	.byte	0x02, 0x4a
	.zero		1
	.zero		1


	//----- nvinfo : EIATTR_EXIT_INSTR_OFFSETS
	.align		4
        /*0048*/ 	.byte	0x04, 0x1c
        /*004a*/ 	.short	(.L_4119 - .L_4118)


	//   ....[0]....
.L_4118:
        /*004c*/ 	.word	0x000009a0


	//   ....[1]....
        /*0050*/ 	.word	0x00000a00


	//   ....[2]....
        /*0054*/ 	.word	0x00000cf0


	//----- nvinfo : EIATTR_MAX_THREADS
	.align		4
.L_4119:
        /*0058*/ 	.byte	0x04, 0x05
        /*005a*/ 	.short	(.L_4121 - .L_4120)
.L_4120:
        /*005c*/ 	.word	0x00000080
        /*0060*/ 	.word	0x00000001
        /*0064*/ 	.word	0x00000001


	//----- nvinfo : EIATTR_CRS_STACK_SIZE
	.align		4
.L_4121:
        /*0068*/ 	.byte	0x04, 0x1e
        /*006a*/ 	.short	(.L_4123 - .L_4122)
.L_4122:
        /*006c*/ 	.word	0x00000000


	//----- nvinfo : EIATTR_CBANK_PARAM_SIZE
	.align		4
.L_4123:
        /*0070*/ 	.byte	0x03, 0x19
        /*0072*/ 	.short	0x0018


	//----- nvinfo : EIATTR_PARAM_CBANK
	.align		4
        /*0074*/ 	.byte	0x04, 0x0a
        /*0076*/ 	.short	(.L_4125 - .L_4124)
	.align		4
.L_4124:
        /*0078*/ 	.word	index@(.nv.constant0._ZN2at6native29vectorized_elementwise_kernelILi8ENS0_13AUnaryFunctorIaaaNS0_15binary_internal10MulFunctorIaEEEESt5arrayIPcLm2EEEEviT0_T1_)
        /*007c*/ 	.short	0x0380
        /*007e*/ 	.short	0x0018


	//----- nvinfo : EIATTR_SW_WAR
	.align		4
.L_4125:
        /*0080*/ 	.byte	0x04, 0x36
        /*0082*/ 	.short	(.L_4127 - .L_4126)
.L_4126:
        /*0084*/ 	.word	0x00000008
.L_4127:


//--------------------- .nv.info._ZN2at6native18elementwise_kernelILi128ELi4EZNS0_15gpu_kernel_implINS0_13BinaryFunctorIaaaNS0_15binary_internal10MulFunctorIaEEEEEEvRNS_18TensorIteratorBaseERKT_EUliE_EEviT1_ --------------------------
	.section	.nv.info._ZN2at6native18elementwise_kernelILi128ELi4EZNS0_15gpu_kernel_implINS0_13BinaryFunctorIaaaNS0_15binary_internal10MulFunctorIaEEEEEEvRNS_18TensorIteratorBaseERKT_EUliE_EEviT1_,"",@"SHT_CUDA_INFO"
	.sectionflags	@""
	.align	4


	//----- nvinfo : EIATTR_CUDA_API_VERSION
	.align		4
        /*0000*/ 	.byte	0x04, 0x37
        /*0002*/ 	.short	(.L_4129 - .L_4128)
.L_4128:
        /*0004*/ 	.word	0x00000082


	//----- nvinfo : EIATTR_KPARAM_INFO
	.align		4
.L_4129:
        /*0008*/ 	.byte	0x04, 0x17
        /*000a*/ 	.short	(.L_4131 - .L_4130)
.L_4130:
        /*000c*/ 	.word	0x00000000
        /*0010*/ 	.short	0x0001
        /*0012*/ 	.short	0x0008
        /*0014*/ 	.byte	0x00, 0xf0, 0x21, 0x0a


	//----- nvinfo : EIATTR_KPARAM_INFO
	.align		4
.L_4131:
        /*0018*/ 	.byte	0x04, 0x17
        /*001a*/ 	.short	(.L_4133 - .L_4132)
.L_4132:
        /*001c*/ 	.word	0x00000000
        /*0020*/ 	.short	0x0000
        /*0022*/ 	.short	0x0000
        /*0024*/ 	.byte	0x00, 0xf0, 0x11, 0x00


	//----- nvinfo : EIATTR_SPARSE_MMA_MASK
	.align		4
.L_4133:
        /*0028*/ 	.byte	0x03, 0x50
        /*002a*/ 	.short	0x0000


	//----- nvinfo : EIATTR_MAXREG_COUNT
	.align		4
        /*002c*/ 	.byte	0x03, 0x1b
        /*002e*/ 	.short	0x0080


	//----- nvinfo : EIATTR_EXTERNS
	.align		4
        /*0030*/ 	.byte	0x04, 0x0f
        /*0032*/ 	.short	(.L_4135 - .L_4134)


	//   ....[0]....
	.align		4
.L_4134:
        /*0034*/ 	.word	index@(__assertfail)


	//----- nvinfo : EIATTR_MERCURY_ISA_VERSION
	.align		4
.L_4135:
        /*0038*/ 	.byte	0x03, 0x5f
        /*003a*/ 	.short	0x0101


	//----- nvinfo : EIATTR_VRC_CTA_INIT_COUNT
	.align		4
        /*003c*/ 	.byte	0x02, 0x4a
	.zero		1
	.zero		1


	//----- nvinfo : EIATTR_SYSCALL_OFFSETS
	.align		4
        /*0040*/ 	.byte	0x04, 0x46
        /*0042*/ 	.short	(.L_4137 - .L_4136)


	//   ....[0]....
.L_4136:
        /*0044*/ 	.word	0x00002460


	//   ....[1]....
        /*0048*/ 	.word	0x000032b0


	//   ....[2]....
        /*004c*/ 	.word	0x00004190


	//   ....[3]....
        /*0050*/ 	.word	0x000067b0


	//   ....[4]....
        /*0054*/ 	.word	0x00007600


	//   ....[5]....
        /*0058*/ 	.word	0x00008320


	//   ....[6]....
        /*005c*/ 	.word	0x0000aa30


	//   ....[7]....
        /*0060*/ 	.word	0x0000b880


	//   ....[8]....
        /*0064*/ 	.word	0x0000c5a0


	//   ....[9]....
        /*0068*/ 	.word	0x0000ecd0


	//   ....[10]....
        /*006c*/ 	.word	0x0000fb20


	//   ....[11]....
        /*0070*/ 	.word	0x00010810


	//----- nvinfo : EIATTR_EXIT_INSTR_OFFSETS
	.align		4
.L_4137:
        /*0074*/ 	.byte	0x04, 0x1c
        /*0076*/ 	.short	(.L_4139 - .L_4138)


	//   ....[0]....
.L_4138:
        /*0078*/ 	.word	0x0000c880


	//   ....[1]....
        /*007c*/ 	.word	0x0000fc80


	//   ....[2]....
        /*0080*/ 	.word	0x0000fca0


	//   ....[3]....
        /*0084*/ 	.word	0x0000fd60


	//   ....[4]....
        /*0088*/ 	.word	0x0000fda0


	//   ....[5]....
        /*008c*/ 	.word	0x0000fde0


	//   ....[6]....
        /*0090*/ 	.word	0x0000fe70


	//   ....[7]....
        /*0094*/ 	.word	0x0000feb0


	//   ....[8]....
        /*0098*/ 	.word	0x0000ff50


	//   ....[9]....
        /*009c*/ 	.word	0x0000ffa0


	//   ....[10]....
        /*00a0*/ 	.word	0x0000fff0


	//   ....[11]....
        /*00a4*/ 	.word	0x000100d0


	//   ....[12]....
        /*00a8*/ 	.word	0x00010240


	//   ....[13]....
        /*00ac*/ 	.word	0x000103b0


	//   ....[14]....
        /*00b0*/ 	.word	0x00010510


	//   ....[15]....
        /*00b4*/ 	.word	0x00010570


	//   ....[16]....
        /*00b8*/ 	.word	0x000105b0


	//   ....[17]....
        /*00bc*/ 	.word	0x00010650


	//   ....[18]....
        /*00c0*/ 	.word	0x000106b0


	//   ....[19]....
        /*00c4*/ 	.word	0x00010820


	//   ....[20]....
        /*00c8*/ 	.word	0x00010930


	//   ....[21]....
        /*00cc*/ 	.word	0x00010a70


	//   ....[22]....
        /*00d0*/ 	.word	0x00010ab0


	//----- nvinfo : EIATTR_MAX_THREADS
	.align		4
.L_4139:
        /*00d4*/ 	.byte	0x04, 0x05
        /*00d6*/ 	.short	(.L_4141 - .L_4140)
.L_4140:
        /*00d8*/ 	.word	0x00000080
        /*00dc*/ 	.word	0x00000001
        /*00e0*/ 	.word	0x00000001


	//----- nvinfo : EIATTR_CRS_STACK_SIZE
	.align		4
.L_4141:
        /*00e4*/ 	.byte	0x04, 0x1e
        /*00e6*/ 	.short	(.L_4143 - .L_4142)
.L_4142:
        /*00e8*/ 	.word	0x00000000


	//----- nvinfo : EIATTR_CBANK_PARAM_SIZE
	.align		4
.L_4143:
        /*00ec*/ 	.byte	0x03, 0x19
        /*00ee*/ 	.short	0x0290


	//----- nvinfo : EIATTR_PARAM_CBANK
	.align		4
        /*00f0*/ 	.byte	0x04, 0x0a
        /*00f2*/ 	.short	(.L_4145 - .L_4144)
	.align		4
.L_4144:
        /*00f4*/ 	.word	index@(.nv.constant0._ZN2at6native18elementwise_kernelILi128ELi4EZNS0_15gpu_kernel_implINS0_13BinaryFunctorIaaaNS0_15binary_internal10MulFunctorIaEEEEEEvRNS_18TensorIteratorBaseERKT_EUliE_EEviT1_)
        /*00f8*/ 	.short	0x0380
        /*00fa*/ 	.short	0x0290


	//----- nvinfo : EIATTR_SW_WAR
	.align		4
.L_4145:
        /*00fc*/ 	.byte	0x04, 0x36
        /*00fe*/ 	.short	(.L_4147 - .L_4146)
.L_4146:
        /*0100*/ 	.word	0x00000008
.L_4147:


//--------------------- .nv.info._ZN2at6native27unrolled_elementwise_kernelINS0_13BinaryFunctorIaaaNS0_15binary_internal10MulFunctorIaEEEESt5arrayIPcLm3EELi4E23TrivialOffsetCalculatorILi2EjESA_ILi1EjENS0_6memory12LoadWithCastILi2EEENSD_13StoreWithCastILi1EEEEEviT_T0_T2_T3_T4_T5_ --------------------------
	.section	.nv.info._ZN2at6native27unrolled_elementwise_kernelINS0_13BinaryFunctorIaaaNS0_15binary_internal10MulFunctorIaEEEESt5arrayIPcLm3EELi4E23TrivialOffsetCalculatorILi2EjESA_ILi1EjENS0_6memory12LoadWithCastILi2EEENSD_13StoreWithCastILi1EEEEEviT_T0_T2_T3_T4_T5_,"",@"SHT_CUDA_INFO"
	.sectionflags	@""
	.align	4


	//----- nvinfo : EIATTR_CUDA_API_VERSION
	.align		4
        /*0000*/ 	.byte	0x04, 0x37
        /*0002*/ 	.short	(.L_4149 - .L_4148)
.L_4148:
        /*0004*/ 	.word	0x00000082


	//----- nvinfo : EIATTR_KPARAM_INFO
	.align		4
.L_4149:
        /*0008*/ 	.byte	0x04, 0x17
        /*000a*/ 	.short	(.L_4151 - .L_4150)
.L_4150:
        /*000c*/ 	.word	0x00000000
        /*0010*/ 	.short	0x0006
        /*0012*/ 	.short	0x0030
        /*0014*/ 	.byte	0x00, 0xf0, 0x21, 0x00


	//----- nvinfo : EIATTR_KPARAM_INFO
	.align		4
.L_4151:
        /*0018*/ 	.byte	0x04, 0x17
        /*001a*/ 	.short	(.L_4153 - .L_4152)
.L_4152:
        /*001c*/ 	.word	0x00000000
        /*0020*/ 	.short	0x0005
        /*0022*/ 	.short	0x0024
        /*0024*/ 	.byte	0x00, 0xf0, 0x31, 0x00


	//----- nvinfo : EIATTR_KPARAM_INFO
	.align		4
.L_4153:
        /*0028*/ 	.byte	0x04, 0x17
        /*002a*/ 	.short	(.L_4155 - .L_4154)
.L_4154:
        /*002c*/ 	.word	0x00000000
        /*0030*/ 	.short	0x0004
        /*0032*/ 	.short	0x0021
        /*0034*/ 	.byte	0x00, 0xf0, 0x05, 0x00


	//----- nvinfo : EIATTR_KPARAM_INFO
	.align		4
.L_4155:
        /*0038*/ 	.byte	0x04, 0x17
        /*003a*/ 	.short	(.L_4157 - .L_4156)
.L_4156:
        /*003c*/ 	.word	0x00000000
        /*0040*/ 	.short	0x0003
        /*0042*/ 	.short	0x0020
        /*0044*/ 	.byte	0x00, 0xf0, 0x05, 0x00


	//----- nvinfo : EIATTR_KPARAM_INFO
	.align		4
.L_4157:
        /*0048*/ 	.byte	0x04, 0x17
        /*004a*/ 	.short	(.L_4159 - .L_4158)
.L_4158:
        /*004c*/ 	.word	0x00000000
        /*0050*/ 	.short	0x0002
        /*0052*/ 	.short	0x0008
        /*0054*/ 	.byte	0x00, 0xf0, 0x61, 0x00


	//----- nvinfo : EIATTR_KPARAM_INFO
	.align		4
.L_4159:
        /*0058*/ 	.byte	0x04, 0x17
        /*005a*/ 	.short	(.L_4161 - .L_4160)
.L_4160:
        /*005c*/ 	.word	0x00000000
        /*0060*/ 	.short	0x0001
        /*0062*/ 	.short	0x0004
        /*0064*/ 	.byte	0x00, 0xf0, 0x05, 0x00


	//----- nvinfo : EIATTR_KPARAM_INFO
	.align		4
.L_4161:
        /*0068*/ 	.byte	0x04, 0x17
        /*006a*/ 	.short	(.L_4163 - .L_4162)
.L_4162:
        /*006c*/ 	.word	0x00000000
        /*0070*/ 	.short	0x0000
        /*0072*/ 	.short	0x0000
        /*0074*/ 	.byte	0x00, 0xf0, 0x11, 0x00


	//----- nvinfo : EIATTR_SPARSE_MMA_MASK
	.align		4
.L_4163:
        /*0078*/ 	.byte	0x03, 0x50
        /*007a*/ 	.short	0x0000


	//----- nvinfo : EIATTR_MAXREG_COUNT
	.align		4
        /*007c*/ 	.byte	0x03, 0x1b
        /*007e*/ 	.short	0x00ff


	//----- nvinfo : EIATTR_EXTERNS
	.align		4
        /*0080*/ 	.byte	0x04, 0x0f
        /*0082*/ 	.short	(.L_4165 - .L_4164)


	//   ....[0]....
	.align		4
.L_4164:
        /*0084*/ 	.word	index@(__assertfail)


	//----- nvinfo : EIATTR_MERCURY_ISA_VERSION
	.align		4
.L_4165:
        /*0088*/ 	.byte	0x03, 0x5f
        /*008a*/ 	.short	0x0101


	//----- nvinfo : EIATTR_VRC_CTA_INIT_COUNT
	.align		4
        /*008c*/ 	.byte	0x02, 0x4a
	.zero		1
	.zero		1


	//----- nvinfo : EIATTR_SYSCALL_OFFSETS
	.align		4
        /*0090*/ 	.byte	0x04, 0x46
        /*0092*/ 	.short	(.L_4167 - .L_4166)


	//   ....[0]....
.L_4166:
        /*0094*/ 	.word	0x00000e50


	//   ....[1]....
        /*0098*/ 	.word	0x00001cd0


	//   ....[2]....
        /*009c*/ 	.word	0x00002c90


	//   ....[3]....
        /*00a0*/ 	.word	0x00003b10


	//   ....[4]....
        /*00a4*/ 	.word	0x00004a10


	//   ....[5]....
        /*00a8*/ 	.word	0x00005890


	//   ....[6]....
        /*00ac*/ 	.word	0x00006790


	//   ....[7]....
        /*00b0*/ 	.word	0x00007620


	//   ....[8]....
        /*00b4*/ 	.word	0x00008580


	//   ....[9]....
        /*00b8*/ 	.word	0x00009430


	//   ....[10]....
        /*00bc*/ 	.word	0x0000a3e0


	//   ....[11]....
        /*00c0*/ 	.word	0x0000b370


	//----- nvinfo : EIATTR_EXIT_INSTR_OFFSETS
	.align		4
.L_4167:
        /*00c4*/ 	.byte	0x04, 0x1c
        /*00c6*/ 	.short	(.L_4169 - .L_4168)


	//   ....[0]....
.L_4168:
        /*00c8*/ 	.word	0x0000a6b0


	//   ....[1]....
        /*00cc*/ 	.word	0x0000a7e0


	//   ....[2]....
        /*00d0*/ 	.word	0x0000a800


	//   ....[3]....
        /*00d4*/ 	.word	0x0000a8c0


	//   ....[4]....
        /*00d8*/ 	.word	0x0000a900


	//   ....[5]....
        /*00dc*/ 	.word	0x0000a940


	//   ....[6]....
        /*00e0*/ 	.word	0x0000a9d0


	//   ....[7]....
        /*00e4*/ 	.word	0x0000aa10


	//   ....[8]....
        /*00e8*/ 	.word	0x0000aab0


	//   ....[9]....
        /*00ec*/ 	.word	0x0000ab00


	//   ....[10]....
        /*00f0*/ 	.word	0x0000ab50


	//   ....[11]....
        /*00f4*/ 	.word	0x0000ac30


	//   ....[12]....
        /*00f8*/ 	.word	0x0000ada0


	//   ....[13]....
        /*00fc*/ 	.word	0x0000af10


	//   ....[14]....
        /*0100*/ 	.word	0x0000b070


	//   ....[15]....
        /*0104*/ 	.word	0x0000b0d0


	//   ....[16]....
        /*0108*/ 	.word	0x0000b110


	//   ....[17]....
        /*010c*/ 	.word	0x0000b1b0


	//   ....[18]....
        /*0110*/ 	.word	0x0000b210


	//   ....[19]....
        /*0114*/ 	.word	0x0000b380


	//   ....[20]....
        /*0118*/ 	.word	0x0000b490


	//   ....[21]....
        /*011c*/ 	.word	0x0000b5d0


	//   ....[22]....
        /*0120*/ 	.word	0x0000b610


	//----- nvinfo : EIATTR_MAX_THREADS
	.align		4
.L_4169:
        /*0124*/ 	.byte	0x04, 0x05
        /*0126*/ 	.short	(.L_4171 - .L_4170)
.L_4170:
        /*0128*/ 	.word	0x00000080
        /*012c*/ 	.word	0x00000001
        /*0130*/ 	.word	0x00000001


	//----- nvinfo : EIATTR_CRS_STACK_SIZE
	.align		4
.L_4171:
        /*0134*/ 	.byte	0x04, 0x1e
        /*0136*/ 	.short	(.L_4173 - .L_4172)
.L_4172:
        /*0138*/ 	.word	0x00000000


	//----- nvinfo : EIATTR_CBANK_PARAM_SIZE
	.align		4
.L_4173:
        /*013c*/ 	.byte	0x03, 0x19
        /*013e*/ 	.short	0x0038


	//----- nvinfo : EIATTR_PARAM_CBANK
	.align		4
        /*0140*/ 	.byte	0x04, 0x0a
        /*0142*/ 	.short	(.L_4175 - .L_4174)
	.align		4
.L_4174:
        /*0144*/ 	.word	index@(.nv.constant0._ZN2at6native27unrolled_elementwise_kernelINS0_13BinaryFunctorIaaaNS0_15binary_internal10MulFunctorIaEEEESt5arrayIPcLm3EELi4E23TrivialOffsetCalculatorILi2EjESA_ILi1EjENS0_6memory12LoadWithCastILi2EEENSD_13StoreWithCastILi1EEEEEviT_T0_T2_T3_T4_T5_)
        /*0148*/ 	.short	0x0380
        /*014a*/ 	.short	0x0038


	//----- nvinfo : EIATTR_SW_WAR
	.align		4
.L_4175:
        /*014c*/ 	.byte	0x04, 0x36
        /*014e*/ 	.short	(.L_4177 - .L_4176)
.L_4176:
        /*0150*/ 	.word	0x00000008
.L_4177:


//--------------------- .nv.info._ZN2at6native18elementwise_kernelILi128ELi4EZNS0_22gpu_kernel_impl_nocastINS0_13BinaryFunctorIaaaNS0_15binary_internal10MulFunctorIaEEEEEEvRNS_18TensorIteratorBaseERKT_EUliE_EEviT1_ --------------------------
	.section	.nv.info._ZN2at6native18elementwise_kernelILi128ELi4EZNS0_22gpu_kernel_impl_nocastINS0_13BinaryFunctorIaaaNS0_15binary_internal10MulFunctorIaEEEEEEvRNS_18TensorIteratorBaseERKT_EUliE_EEviT1_,"",@"SHT_CUDA_INFO"
	.sectionflags	@""
	.align	4


	//----- nvinfo : EIATTR_CUDA_API_VERSION
	.align		4
        /*0000*/ 	.byte	0x04, 0x37
        /*0002*/ 	.short	(.L_4179 - .L_4178)
.L_4178:
        /*0004*/ 	.word	0x00000082


	//----- nvinfo : EIATTR_KPARAM_INFO
	.align		4
.L_4179:
        /*0008*/ 	.byte	0x04, 0x17
        /*000a*/ 	.short	(.L_4181 - .L_4180)
.L_4180:
        /*000c*/ 	.word	0x00000000
        /*0010*/ 	.short	0x0001
        /*0012*/ 	.short	0x0008
        /*0014*/ 	.byte	0x00, 0xf0, 0x21, 0x0a


	//----- nvinfo : EIATTR_KPARAM_INFO
	.align		4
.L_4181:
        /*0018*/ 	.byte	0x04, 0x17
        /*001a*/ 	.short	(.L_4183 - .L_4182)
.L_4182:
        /*001c*/ 	.word	0x00000000
        /*0020*/ 	.short	0x0000
        /*0022*/ 	.short	0x0000
        /*0024*/ 	.byte	0x00, 0xf0, 0x11, 0x00


	//----- nvinfo : EIATTR_SPARSE_MMA_MASK
	.align		4
.L_4183:
        /*0028*/ 	.byte	0x03, 0x50
        /*002a*/ 	.short	0x0000


	//----- nvinfo : EIATTR_MAXREG_COUNT
	.align		4
        /*002c*/ 	.byte	0x03, 0x1b
        /*002e*/ 	.short	0x0080


	//----- nvinfo : EIATTR_MERCURY_ISA_VERSION
	.align		4
        /*0030*/ 	.byte	0x03, 0x5f
        /*0032*/ 	.short	0x0101


	//----- nvinfo : EIATTR_VRC_CTA_INIT_COUNT
	.align		4
        /*0034*/ 	.byte	0x02, 0x4a
	.zero		1
	.zero		1


	//----- nvinfo : EIATTR_EXIT_INSTR_OFFSETS
	.align		4
        /*0038*/ 	.byte	0x04, 0x1c
        /*003a*/ 	.short	(.L_4185 - .L_4184)


	//   ....[0]....
.L_4184:
        /*003c*/ 	.word	0x00000300


	//   ....[1]....
        /*0040*/ 	.word	0x00000380


	//   ....[2]....
        /*0044*/ 	.word	0x00004860


	//   ....[3]....
        /*0048*/ 	.word	0x00005ef0


	//----- nvinfo : EIATTR_MAX_THREADS
	.align		4
.L_4185:
        /*004c*/ 	.byte	0x04, 0x05
        /*004e*/ 	.short	(.L_4187 - .L_4186)
.L_4186:
        /*0050*/ 	.word	0x00000080
        /*0054*/ 	.word	0x00000001
        /*0058*/ 	.word	0x00000001


	//----- nvinfo : EIATTR_CRS_STACK_SIZE
	.align		4
.L_4187:
        /*005c*/ 	.byte	0x04, 0x1e
        /*005e*/ 	.short	(.L_4189 - .L_4188)
.L_4188:
        /*0060*/ 	.word	0x00000000


	//----- nvinfo : EIATTR_CBANK_PARAM_SIZE
	.align		4
.L_4189:
        /*0064*/ 	.byte	0x03, 0x19
        /*0066*/ 	.short	0x0290


	//----- nvinfo : EIATTR_PARAM_CBANK
	.align		4
        /*0068*/ 	.byte	0x04, 0x0a
        /*006a*/ 	.short	(.L_4191 - .L_4190)
	.align		4
.L_4190:
        /*006c*/ 	.word	index@(.nv.constant0._ZN2at6native18elementwise_kernelILi128ELi4EZNS0_22gpu_kernel_impl_nocastINS0_13BinaryFunctorIaaaNS0_15binary_internal10MulFunctorIaEEEEEEvRNS_18TensorIteratorBaseERKT_EUliE_EEviT1_)
        /*0070*/ 	.short	0x0380
        /*0072*/ 	.short	0x0290


	//----- nvinfo : EIATTR_SW_WAR
	.align		4
.L_4191:
        /*0074*/ 	.byte	0x04, 0x36
        /*0076*/ 	.short	(.L_4193 - .L_4192)
.L_4192:
        /*0078*/ 	.word	0x00000008
.L_4193:


//--------------------- .nv.info._ZN2at6native27unrolled_elementwise_kernelINS0_13BinaryFunctorIaaaNS0_15binary_internal10MulFunctorIaEEEESt5arrayIPcLm3EELi4E23TrivialOffsetCalculatorILi2EjESA_ILi1EjENS0_6memory15LoadWithoutCastENSD_16StoreWithoutCastEEEviT_T0_T2_T3_T4_T5_ --------------------------
	.section	.nv.info._ZN2at6native27unrolled_elementwise_kernelINS0_13BinaryFunctorIaaaNS0_15binary_internal10MulFunctorIaEEEESt5arrayIPcLm3EELi4E23TrivialOffsetCalculatorILi2EjESA_ILi1EjENS0_6memory15LoadWithoutCastENSD_16StoreWithoutCastEEEviT_T0_T2_T3_T4_T5_,"",@"SHT_CUDA_INFO"
	.sectionflags	@""
	.align	4


	//----- nvinfo : EIATTR_CUDA_API_VERSION
	.align		4
        /*0000*/ 	.byte	0x04, 0x37
        /*0002*/ 	.short	(.L_4195 - .L_4194)
.L_4194:
        /*0004*/ 	.word	0x00000082


	//----- nvinfo : EIATTR_KPARAM_INFO
	.align		4
.L_4195:
        /*0008*/ 	.byte	0x04, 0x17
        /*000a*/ 	.short	(.L_4197 - .L_4196)
.L_4196:
        /*000c*/ 	.word	0x00000000
        /*0010*/ 	.short	0x0006
        /*0012*/ 	.short	0x0023
        /*0014*/ 	.byte	0x00, 0xf0, 0x05, 0x00


	//----- nvinfo : EIATTR_KPARAM_INFO
	.align		4
.L_4197:
        /*0018*/ 	.byte	0x04, 0x17
        /*001a*/ 	.short	(.L_4199 - .L_4198)
.L_4198:
        /*001c*/ 	.word	0x00000000
        /*0020*/ 	.short	0x0005
        /*0022*/ 	.short	0x0022
        /*0024*/ 	.byte	0x00, 0xf0, 0x05, 0x00


	//----- nvinfo : EIATTR_KPARAM_INFO
	.align		4
.L_4199:
        /*0028*/ 	.byte	0x04, 0x17
        /*002a*/ 	.short	(.L_4201 - .L_4200)
.L_4200:
        /*002c*/ 	.word	0x00000000
        /*0030*/ 	.short	0x0004
        /*0032*/ 	.short	0x0021
        /*0034*/ 	.byte	0x00, 0xf0, 0x05, 0x00


	//----- nvinfo : EIATTR_KPARAM_INFO
	.align		4
.L_4201:
        /*0038*/ 	.byte	0x04, 0x17
        /*003a*/ 	.short	(.L_4203 - .L_4202)
.L_4202:
        /*003c*/ 	.word	0x00000000
        /*0040*/ 	.short	0x0003
        /*0042*/ 	.short	0x0020
        /*0044*/ 	.byte	0x00, 0xf0, 0x05, 0x00


	//----- nvinfo : EIATTR_KPARAM_INFO
	.align		4
.L_4203:
        /*0048*/ 	.byte	0x04, 0x17
        /*004a*/ 	.short	(.L_4205 - .L_4204)
.L_4204:
        /*004c*/ 	.word	0x00000000
        /*0050*/ 	.short	0x0002
        /*0052*/ 	.short	0x0008
        /*0054*/ 	.byte	0x00, 0xf0, 0x61, 0x00


	//----- nvinfo : EIATTR_KPARAM_INFO
	.align		4
.L_4205:
        /*0058*/ 	.byte	0x04, 0x17
        /*005a*/ 	.short	(.L_4207 - .L_4206)
.L_4206:
        /*005c*/ 	.word	0x00000000
        /*0060*/ 	.short	0x0001
        /*0062*/ 	.short	0x0004
        /*0064*/ 	.byte	0x00, 0xf0, 0x05, 0x00


	//----- nvinfo : EIATTR_KPARAM_INFO
	.align		4
.L_4207:
        /*0068*/ 	.byte	0x04, 0x17
        /*006a*/ 	.short	(.L_4209 - .L_4208)
.L_4208:
        /*006c*/ 	.word	0x00000000
        /*0070*/ 	.short	0x0000
        /*0072*/ 	.short	0x0000
        /*0074*/ 	.byte	0x00, 0xf0, 0x11, 0x00


	//----- nvinfo : EIATTR_SPARSE_MMA_MASK
	.align		4
.L_4209:
        /*0078*/ 	.byte	0x03, 0x50
        /*007a*/ 	.short	0x0000


	//----- nvinfo : EIATTR_MAXREG_COUNT
	.align		4
        /*007c*/ 	.byte	0x03, 0x1b
        /*007e*/ 	.short	0x00ff


	//----- nvinfo : EIATTR_MERCURY_ISA_VERSION
	.align		4
        /*0080*/ 	.byte	0x03, 0x5f
        /*0082*/ 	.short	0x0101


	//----- nvinfo : EIATTR_VRC_CTA_INIT_COUNT
	.align		4
        /*0084*/ 	.byte	0x02, 0x4a
	.zero		1
	.zero		1


	//----- nvinfo : EIATTR_EXIT_INSTR_OFFSETS
	.align		4
        /*0088*/ 	.byte	0x04, 0x1c
        /*008a*/ 	.short	(.L_4211 - .L_4210)


	//   ....[0]....
.L_4210:
        /*008c*/ 	.word	0x00000630


	//   ....[1]....
        /*0090*/ 	.word	0x00000690


	//----- nvinfo : EIATTR_MAX_THREADS
	.align		4
.L_4211:
        /*0094*/ 	.byte	0x04, 0x05
        /*0096*/ 	.short	(.L_4213 - .L_4212)
.L_4212:
        /*0098*/ 	.word	0x00000080
        /*009c*/ 	.word	0x00000001
        /*00a0*/ 	.word	0x00000001


	//----- nvinfo : EIATTR_CRS_STACK_SIZE
	.align		4
.L_4213:
        /*00a4*/ 	.byte	0x04, 0x1e
        /*00a6*/ 	.short	(.L_4215 - .L_4214)
.L_4214:
        /*00a8*/ 	.word	0x00000000


	//----- nvinfo : EIATTR_CBANK_PARAM_SIZE
	.align		4
.L_4215:
        /*00ac*/ 	.byte	0x03, 0x19
        /*00ae*/ 	.short	0x0024


	//----- nvinfo : EIATTR_PARAM_CBANK
	.align		4
        /*00b0*/ 	.byte	0x04, 0x0a
        /*00b2*/ 	.short	(.L_4217 - .L_4216)
	.align		4
.L_4216:
        /*00b4*/ 	.word	index@(.nv.constant0._ZN2at6native27unrolled_elementwise_kernelINS0_13BinaryFunctorIaaaNS0_15binary_internal10MulFunctorIaEEEESt5arrayIPcLm3EELi4E23TrivialOffsetCalculatorILi2EjESA_ILi1EjENS0_6memory15LoadWithoutCastENSD_16StoreWithoutCastEEEviT_T0_T2_T3_T4_T5_)
        /*00b8*/ 	.short	0x0380
        /*00ba*/ 	.short	0x0024


	//----- nvinfo : EIATTR_SW_WAR
	.align		4
.L_4217:
        /*00bc*/ 	.byte	0x04, 0x36
        /*00be*/ 	.short	(.L_4219 - .L_4218)
.L_4218:
        /*00c0*/ 	.word	0x00000008
.L_4219:


//--------------------- .nv.info._ZN2at6native29vectorized_elementwise_kernelILi2ENS0_13BinaryFunctorIaaaNS0_15binary_internal10MulFunctorIaEEEESt5arrayIPcLm3EEEEviT0_T1_ --------------------------
	.section	.nv.info._ZN2at6native29vectorized_elementwise_kernelILi2ENS0_13BinaryFunctorIaaaNS0_15binary_internal10MulFunctorIaEEEESt5arrayIPcLm3EEEEviT0_T1_,"",@"SHT_CUDA_INFO"
	.sectionflags	@""
	.align	4


	//----- nvinfo : EIATTR_CUDA_API_VERSION
	.align		4
        /*0000*/ 	.byte	0x04, 0x37
        /*0002*/ 	.short	(.L_4221 - .L_4220)
.L_4220:
        /*0004*/ 	.word	0x00000082


	//----- nvinfo : EIATTR_KPARAM_INFO
	.align		4
.L_4221:
        /*0008*/ 	.byte	0x04, 0x17
        /*000a*/ 	.short	(.L_4223 - .L_4222)
.L_4222:
        /*000c*/ 	.word	0x00000000
        /*0010*/ 	.short	0x0002
        /*0012*/ 	.short	0x0008
        /*0014*/ 	.byte	0x00, 0xf0, 0x61, 0x00


	//----- nvinfo : EIATTR_KPARAM_INFO
	.align		4
.L_4223:
        /*0018*/ 	.byte	0x04, 0x17
        /*001a*/ 	.short	(.L_4225 - .L_4224)
.L_4224:
        /*001c*/ 	.word	0x00000000
        /*0020*/ 	.short	0x0001
        /*0022*/ 	.short	0x0004
        /*0024*/ 	.byte	0x00, 0xf0, 0x05, 0x00


	//----- nvinfo : EIATTR_KPARAM_INFO
	.align		4
.L_4225:
        /*0028*/ 	.byte	0x04, 0x17
        /*002a*/ 	.short	(.L_4227 - .L_4226)
.L_4226:
        /*002c*/ 	.word	0x00000000
        /*0030*/ 	.short	0x0000
        /*0032*/ 	.short	0x0000
        /*0034*/ 	.byte	0x00, 0xf0, 0x11, 0x00


	//----- nvinfo : EIATTR_SPARSE_MMA_MASK
	.align		4
.L_4227:
        /*0038*/ 	.byte	0x03, 0x50
        /*003a*/ 	.short	0x0000


	//----- nvinfo : EIATTR_MAXREG_COUNT
	.align		4
        /*003c*/ 	.byte	0x03, 0x1b
        /*003e*/ 	.short	0x00ff


	//----- nvinfo : EIATTR_MERCURY_ISA_VERSION
	.align		4
        /*0040*/ 	.byte	0x03, 0x5f
        /*0042*/ 	.short	0x0101


	//----- nvinfo : EIATTR_VRC_CTA_INIT_COUNT
	.align		4
        /*0044*/ 	.byte	0x02, 0x4a
	.zero		1
	.zero		1


	//----- nvinfo : EIATTR_EXIT_INSTR_OFFSETS
	.align		4
        /*0048*/ 	.byte	0x04, 0x1c
        /*004a*/ 	.short	(.L_4229 - .L_4228)


	//   ....[0]....
.L_4228:
        /*004c*/ 	.word	0x00000c90


	//   ....[1]....
        /*0050*/ 	.word	0x00000cf0


	//   ....[2]....
        /*0054*/ 	.word	0x00001120


	//----- nvinfo : EIATTR_MAX_THREADS
	.align		4
.L_4229:
        /*0058*/ 	.byte	0x04, 0x05
        /*005a*/ 	.short	(.L_4231 - .L_4230)
.L_4230:
        /*005c*/ 	.word	0x00000080
        /*0060*/ 	.word	0x00000001
        /*0064*/ 	.word	0x00000001


	//----- nvinfo : EIATTR_CRS_STACK_SIZE
	.align		4
.L_4231:
        /*0068*/ 	.byte	0x04, 0x1e
        /*006a*/ 	.short	(.L_4233 - .L_4232)
.L_4232:
        /*006c*/ 	.word	0x00000000


	//----- nvinfo : EIATTR_CBANK_PARAM_SIZE
	.align		4
.L_4233:
        /*0070*/ 	.byte	0x03, 0x19
        /*0072*/ 	.short	0x0020


	//----- nvinfo : EIATTR_PARAM_CBANK
	.align		4
        /*0074*/ 	.byte	0x04, 0x0a
        /*0076*/ 	.short	(.L_4235 - .L_4234)
	.align		4
.L_4234:
        /*0078*/ 	.word	index@(.nv.constant0._ZN2at6native29vectorized_elementwise_kernelILi2ENS0_13BinaryFunctorIaaaNS0_15binary_internal10MulFunctorIaEEEESt5arrayIPcLm3EEEEviT0_T1_)
        /*007c*/ 	.short	0x0380
        /*007e*/ 	.short	0x0020


	//----- nvinfo : EIATTR_SW_WAR
	.align		4
.L_4235:
        /*0080*/ 	.byte	0x04, 0x36
        /*0082*/ 	.short	(.L_4237 - .L_4236)
.L_4236:
        /*0084*/ 	.word	0x00000008
.L_4237:


//--------------------- .nv.info._ZN2at6native29vectorized_elementwise_kernelILi4ENS0_13BinaryFunctorIaaaNS0_15binary_internal10MulFunctorIaEEEESt5arrayIPcLm3EEEEviT0_T1_ --------------------------
	.section	.nv.info._ZN2at6native29vectorized_elementwise_kernelILi4ENS0_13BinaryFunctorIaaaNS0_15binary_internal10MulFunctorIaEEEESt5arrayIPcLm3EEEEviT0_T1_,"",@"SHT_CUDA_INFO"
	.sectionflags	@""
	.align	4


	//----- nvinfo : EIATTR_CUDA_API_VERSION
	.align		4
        /*0000*/ 	.byte	0x04, 0x37
        /*0002*/ 	.short	(.L_4239 - .L_4238)
.L_4238:
        /*0004*/ 	.word	0x00000082


	//----- nvinfo : EIATTR_KPARAM_INFO
	.align		4
.L_4239:
        /*0008*/ 	.byte	0x04, 0x17
        /*000a*/ 	.short	(.L_4241 - .L_4240)
.L_4240:
        /*000c*/ 	.word	0x00000000
        /*0010*/ 	.short	0x0002
        /*0012*/ 	.short	0x0008
        /*0014*/ 	.byte	0x00, 0xf0, 0x61, 0x00


	//----- nvinfo : EIATTR_KPARAM_INFO
	.align		4
.L_4241:
        /*0018*/ 	.byte	0x04, 0x17
        /*001a*/ 	.short	(.L_4243 - .L_4242)
.L_4242:
        /*001c*/ 	.word	0x00000000
        /*0020*/ 	.short	0x0001
        /*0022*/ 	.short	0x0004
        /*0024*/ 	.byte	0x00, 0xf0, 0x05, 0x00


	//----- nvinfo : EIATTR_KPARAM_INFO
	.align		4
.L_4243:
        /*0028*/ 	.byte	0x04, 0x17
        /*002a*/ 	.short	(.L_4245 - .L_4244)
.L_4244:
        /*002c*/ 	.word	0x00000000
        /*0030*/ 	.short	0x0000
        /*0032*/ 	.short	0x0000
        /*0034*/ 	.byte	0x00, 0xf0, 0x11, 0x00


	//----- nvinfo : EIATTR_SPARSE_MMA_MASK
	.align		4
.L_4245:
        /*0038*/ 	.byte	0x03, 0x50
        /*003a*/ 	.short	0x0000


	//----- nvinfo : EIATTR_MAXREG_COUNT
	.align		4
        /*003c*/ 	.byte	0x03, 0x1b
        /*003e*/ 	.short	0x00ff


	//----- nvinfo : EIATTR_MERCURY_ISA_VERSION
	.align		4
        /*0040*/ 	.byte	0x03, 0x5f
        /*0042*/ 	.short	0x0101


	//----- nvinfo : EIATTR_VRC_CTA_INIT_COUNT
	.align		4
        /*0044*/ 	.byte	0x02, 0x4a
	.zero		1
	.zero		1


	//----- nvinfo : EIATTR_EXIT_INSTR_OFFSETS
	.align		4
        /*0048*/ 	.byte	0x04, 0x1c
        /*004a*/ 	.short	(.L_4247 - .L_4246)


	//   ....[0]....
.L_4246:
        /*004c*/ 	.word	0x00000c90


	//   ....[1]....
        /*0050*/ 	.word	0x00000cf0


	//   ....[2]....
        /*0054*/ 	.word	0x00001170


	//----- nvinfo : EIATTR_MAX_THREADS
	.align		4
.L_4247:
        /*0058*/ 	.byte	0x04, 0x05
        /*005a*/ 	.short	(.L_4249 - .L_4248)
.L_4248:
        /*005c*/ 	.word	0x00000080
        /*0060*/ 	.word	0x00000001
        /*0064*/ 	.word	0x00000001


	//----- nvinfo : EIATTR_CRS_STACK_SIZE
	.align		4
.L_4249:
        /*0068*/ 	.byte	0x04, 0x1e
        /*006a*/ 	.short	(.L_4251 - .L_4250)
.L_4250:
        /*006c*/ 	.word	0x00000000


	//----- nvinfo : EIATTR_CBANK_PARAM_SIZE
	.align		4
.L_4251:
        /*0070*/ 	.byte	0x03, 0x19
        /*0072*/ 	.short	0x0020


	//----- nvinfo : EIATTR_PARAM_CBANK
	.align		4
        /*0074*/ 	.byte	0x04, 0x0a
        /*0076*/ 	.short	(.L_4253 - .L_4252)
	.align		4
.L_4252:
        /*0078*/ 	.word	index@(.nv.constant0._ZN2at6native29vectorized_elementwise_kernelILi4ENS0_13BinaryFunctorIaaaNS0_15binary_internal10MulFunctorIaEEEESt5arrayIPcLm3EEEEviT0_T1_)
        /*007c*/ 	.short	0x0380
        /*007e*/ 	.short	0x0020


	//----- nvinfo : EIATTR_SW_WAR
	.align		4
.L_4253:
        /*0080*/ 	.byte	0x04, 0x36
        /*0082*/ 	.short	(.L_4255 - .L_4254)
.L_4254:
        /*0084*/ 	.word	0x00000008
.L_4255:


//--------------------- .nv.info._ZN2at6native29vectorized_elementwise_kernelILi8ENS0_13BinaryFunctorIaaaNS0_15binary_internal10MulFunctorIaEEEESt5arrayIPcLm3EEEEviT0_T1_ --------------------------
	.section	.nv.info._ZN2at6native29vectorized_elementwise_kernelILi8ENS0_13BinaryFunctorIaaaNS0_15binary_internal10MulFunctorIaEEEESt5arrayIPcLm3EEEEviT0_T1_,"",@"SHT_CUDA_INFO"
	.sectionflags	@""
	.align	4


	//----- nvinfo : EIATTR_CUDA_API_VERSION
	.align		4
        /*0000*/ 	.byte	0x04, 0x37
        /*0002*/ 	.short	(.L_4257 - .L_4256)
.L_4256:
        /*0004*/ 	.word	0x00000082


	//----- nvinfo : EIATTR_KPARAM_INFO
	.align		4
.L_4257:
        /*0008*/ 	.byte	0x04, 0x17
        /*000a*/ 	.short	(.L_4259 - .L_4258)
.L_4258:
        /*000c*/ 	.word	0x00000000
        /*0010*/ 	.short	0x0002
        /*0012*/ 	.short	0x0008
        /*0014*/ 	.byte	0x00, 0xf0, 0x61, 0x00


	//----- nvinfo : EIATTR_KPARAM_INFO
	.align		4
.L_4259:
        /*0018*/ 	.byte	0x04, 0x17
        /*001a*/ 	.short	(.L_4261 - .L_4260)
.L_4260:
        /*001c*/ 	.word	0x00000000
        /*0020*/ 	.short	0x0001
        /*0022*/ 	.short	0x0004
        /*0024*/ 	.byte	0x00, 0xf0, 0x05, 0x00


	//----- nvinfo : EIATTR_KPARAM_INFO
	.align		4
.L_4261:
        /*0028*/ 	.byte	0x04, 0x17
        /*002a*/ 	.short	(.L_4263 - .L_4262)
.L_4262:
        /*002c*/ 	.word	0x00000000
        /*0030*/ 	.short	0x0000
        /*0032*/ 	.short	0x0000
        /*0034*/ 	.byte	0x00, 0xf0, 0x11, 0x00


	//----- nvinfo : EIATTR_SPARSE_MMA_MASK
	.align		4
.L_4263:
        /*0038*/ 	.byte	0x03, 0x50
        /*003a*/ 	.short	0x0000


	//----- nvinfo : EIATTR_MAXREG_COUNT
	.align		4
        /*003c*/ 	.byte	0x03, 0x1b
        /*003e*/ 	.short	0x00ff


	//----- nvinfo : EIATTR_MERCURY_ISA_VERSION
	.align		4
        /*0040*/ 	.byte	0x03, 0x5f
        /*0042*/ 	.short	0x0101


	//----- nvinfo : EIATTR_VRC_CTA_INIT_COUNT
	.align		4
        /*0044*/ 	.byte	0x02, 0x4a
	.zero		1
	.zero		1


	//----- nvinfo : EIATTR_EXIT_INSTR_OFFSETS
	.align		4
        /*0048*/ 	.byte	0x04, 0x1c
        /*004a*/ 	.short	(.L_4265 - .L_4264)


	//   ....[0]....
.L_4264:
        /*004c*/ 	.word	0x00000c90


	//   ....[1]....
        /*0050*/ 	.word	0x00000cf0


	//   ....[2]....
        /*0054*/ 	.word	0x00001120


	//----- nvinfo : EIATTR_MAX_THREADS
	.align		4
.L_4265:
        /*0058*/ 	.byte	0x04, 0x05
        /*005a*/ 	.short	(.L_4267 - .L_4266)
.L_4266:
        /*005c*/ 	.word	0x00000080
        /*0060*/ 	.word	0x00000001
        /*0064*/ 	.word	0x00000001


	//----- nvinfo : EIATTR_CRS_STACK_SIZE
	.align		4
.L_4267:
        /*0068*/ 	.byte	0x04, 0x1e
        /*006a*/ 	.short	(.L_4269 - .L_4268)
.L_4268:
        /*006c*/ 	.word	0x00000000


	//----- nvinfo : EIATTR_CBANK_PARAM_SIZE
	.align		4
.L_4269:
        /*0070*/ 	.byte	0x03, 0x19
        /*0072*/ 	.short	0x0020


	//----- nvinfo : EIATTR_PARAM_CBANK
	.align		4
        /*0074*/ 	.byte	0x04, 0x0a
        /*0076*/ 	.short	(.L_4271 - .L_4270)
	.align		4
.L_4270:
        /*0078*/ 	.word	index@(.nv.constant0._ZN2at6native29vectorized_elementwise_kernelILi8ENS0_13BinaryFunctorIaaaNS0_15binary_internal10MulFunctorIaEEEESt5arrayIPcLm3EEEEviT0_T1_)
        /*007c*/ 	.short	0x0380
        /*007e*/ 	.short	0x0020


	//----- nvinfo : EIATTR_SW_WAR
	.align		4
.L_4271:
        /*0080*/ 	.byte	0x04, 0x36
        /*0082*/ 	.short	(.L_4273 - .L_4272)
.L_4272:
        /*0084*/ 	.word	0x00000008
.L_4273:


//--------------------- .nv.info._ZN2at6native18elementwise_kernelILi128ELi4EZNS0_15gpu_kernel_implINS0_13AUnaryFunctorIhhhNS0_15binary_internal10MulFunctorIhEEEEEEvRNS_18TensorIteratorBaseERKT_EUliE_EEviT1_ --------------------------
	.section	.nv.info._ZN2at6native18elementwise_kernelILi128ELi4EZNS0_15gpu_kernel_implINS0_13AUnaryFunctorIhhhNS0_15binary_internal10MulFunctorIhEEEEEEvRNS_18TensorIteratorBaseERKT_EUliE_EEviT1_,"",@"SHT_CUDA_INFO"
	.sectionflags	@""
	.align	4


	//----- nvinfo : EIATTR_CUDA_API_VERSION
	.align		4
        /*0000*/ 	.byte	0x04, 0x37
        /*0002*/ 	.short	(.L_4275 - .L_4274)
.L_4274:
        /*0004*/ 	.word	0x00000082


	//----- nvinfo : EIATTR_KPARAM_INFO
	.align		4
.L_4275:
        /*0008*/ 	.byte	0x04, 0x17
        /*000a*/ 	.short	(.L_4277 - .L_4276)
.L_4276:
        /*000c*/ 	.word	0x00000000
        /*0010*/ 	.short	0x0001
        /*0012*/ 	.short	0x0008
        /*0014*/ 	.byte	0x00, 0xf0, 0x61, 0x08


	//----- nvinfo : EIATTR_KPARAM_INFO
	.align		4
.L_4277:
        /*0018*/ 	.byte	0x04, 0x17
        /*001a*/ 	.short	(.L_4279 - .L_4278)
.L_4278:
        /*001c*/ 	.word	0x00000000
        /*0020*/ 	.short	0x0000
        /*0022*/ 	.short	0x0000
        /*0024*/ 	.byte	0x00, 0xf0, 0x11, 0x00


	//----- nvinfo : EIATTR_SPARSE_MMA_MASK
	.align		4
.L_4279:
        /*0028*/ 	.byte	0x03, 0x50
        /*002a*/ 	.short	0x0000


	//----- nvinfo : EIATTR_MAXREG_COUNT
	.align		4
        /*002c*/ 	.byte	0x03, 0x1b
        /*002e*/ 	.short	0x0080


	//----- nvinfo : EIATTR_EXTERNS
	.align		4
        /*0030*/ 	.byte	0x04, 0x0f
        /*0032*/ 	.short	(.L_4281 - .L_4280)


	//   ....[0]....
	.align		4
.L_4280:
        /*0034*/ 	.word	index@(__assertfail)


	//----- nvinfo : EIATTR_MERCURY_ISA_VERSION
	.align		4
.L_4281:
        /*0038*/ 	.byte	0x03, 0x5f
        /*003a*/ 	.short	0x0101


	//----- nvinfo : EIATTR_VRC_CTA_INIT_COUNT
	.align		4
        /*003c*/ 	.byte	0x02, 0x4a
	.zero		1
	.zero		1


	//----- nvinfo : EIATTR_SYSCALL_OFFSETS
	.align		4
        /*0040*/ 	.byte	0x04, 0x46
        /*0042*/ 	.short	(.L_4283 - .L_4282)


	//   ....[0]....
.L_4282:
        /*0044*/ 	.word	0x00002170


	//   ....[1]....
        /*0048*/ 	.word	0x00002fb0


	//   ....[2]....
        /*004c*/ 	.word	0x000052d0


	//   ....[3]....
        /*0050*/ 	.word	0x00005f60


	//   ....[4]....
        /*0054*/ 	.word	0x00008360


	//   ....[5]....
        /*0058*/ 	.word	0x00008ff0


	//   ....[6]....
        /*005c*/ 	.word	0x0000b400


	//   ....[7]....
        /*0060*/ 	.word	0x0000c050


	//----- nvinfo : EIATTR_EXIT_INSTR_OFFSETS
	.align		4
.L_4283:
        /*0064*/ 	.byte	0x04, 0x1c
        /*0066*/ 	.short	(.L_4285 - .L_4284)


	//   ....[0]....
.L_4284:
        /*0068*/ 	.word	0x000092b0


	//   ....[1]....
        /*006c*/ 	.word	0x0000b550


	//   ....[2]....
        /*0070*/ 	.word	0x0000b570


	//   ....[3]....
        /*0074*/ 	.word	0x0000b610


	//   ....[4]....
        /*0078*/ 	.word	0x0000b640


	//   ....[5]....
        /*007c*/ 	.word	0x0000b670


	//   ....[6]....
        /*0080*/ 	.word	0x0000b710


	//   ....[7]....
        /*0084*/ 	.word	0x0000b760


	//   ....[8]....
        /*0088*/ 	.word	0x0000b810


	//   ....[9]....
        /*008c*/ 	.word	0x0000b870


	//   ....[10]....
        /*0090*/ 	.word	0x0000b8b0


	//   ....[11]....
        /*0094*/ 	.word	0x0000b980


	//   ....[12]....
        /*0098*/ 	.word	0x0000bad0


	//   ....[13]....
        /*009c*/ 	.word	0x0000bc20


	//   ....[14]....
        /*00a0*/ 	.word	0x0000bd90


	//   ....[15]....
        /*00a4*/ 	.word	0x0000bdd0


	//   ....[16]....
        /*00a8*/ 	.word	0x0000be00


	//   ....[17]....
        /*00ac*/ 	.word	0x0000bea0


	//   ....[18]....
        /*00b0*/ 	.word	0x0000bef0


	//   ....[19]....
        /*00b4*/ 	.word	0x0000c060


	//   ....[20]....
        /*00b8*/ 	.word	0x0000c150


	//   ....[21]....
        /*00bc*/ 	.word	0x0000c200


	//   ....[22]....
        /*00c0*/ 	.word	0x0000c230


	//   ....[23]....
        /*00c4*/ 	.word	0x0000c280


	//   ....[24]....
        /*00c8*/ 	.word	0x0000c2d0


	//----- nvinfo : EIATTR_MAX_THREADS
	.align		4
.L_4285:
        /*00cc*/ 	.byte	0x04, 0x05
        /*00ce*/ 	.short	(.L_4287 - .L_4286)
.L_4286:
        /*00d0*/ 	.word	0x00000080
        /*00d4*/ 	.word	0x00000001
        /*00d8*/ 	.word	0x00000001


	//----- nvinfo : EIATTR_CRS_STACK_SIZE
	.align		4
.L_4287:
        /*00dc*/ 	.byte	0x04, 0x1e
        /*00de*/ 	.short	(.L_4289 - .L_4288)
.L_4288:
        /*00e0*/ 	.word	0x00000000


	//----- nvinfo : EIATTR_CBANK_PARAM_SIZE
	.align		4
.L_4289:
        /*00e4*/ 	.byte	0x03, 0x19
        /*00e6*/ 	.short	0x0220


	//----- nvinfo : EIATTR_PARAM_CBANK
	.align		4
        /*00e8*/ 	.byte	0x04, 0x0a
        /*00ea*/ 	.short	(.L_4291 - .L_4290)
	.align		4
.L_4290:
        /*00ec*/ 	.word	index@(.nv.constant0._ZN2at6native18elementwise_kernelILi128ELi4EZNS0_15gpu_kernel_implINS0_13AUnaryFunctorIhhhNS0_15binary_internal10MulFunctorIhEEEEEEvRNS_18TensorIteratorBaseERKT_EUliE_EEviT1_)
        /*00f0*/ 	.short	0x0380
        /*00f2*/ 	.short	0x0220


	//----- nvinfo : EIATTR_SW_WAR
	.align		4
.L_4291:
        /*00f4*/ 	.byte	0x04, 0x36
        /*00f6*/ 	.short	(.L_4293 - .L_4292)
.L_4292:
        /*00f8*/ 	.word	0x00000008
.L_4293:


//--------------------- .nv.info._ZN2at6native27unrolled_elementwise_kernelINS0_13AUnaryFunctorIhhhNS0_15binary_internal10MulFunctorIhEEEESt5arrayIPcLm2EELi4E23TrivialOffsetCalculatorILi1EjESB_NS0_6memory12LoadWithCastILi1EEENSC_13StoreWithCastILi1EEEEEviT_T0_T2_T3_T4_T5_ --------------------------
	.section	.nv.info._ZN2at6native27unrolled_elementwise_kernelINS0_13AUnaryFunctorIhhhNS0_15binary_internal10MulFunctorIhEEEESt5arrayIPcLm2EELi4E23TrivialOffsetCalculatorILi1EjESB_NS0_6memory12LoadWithCastILi1EEENSC_13StoreWithCastILi1EEEEEviT_T0_T2_T3_T4_T5_,"",@"SHT_CUDA_INFO"
	.sectionflags	@""
	.align	4


	//----- nvinfo : EIATTR_CUDA_API_VERSION
	.align		4
        /*0000*/ 	.byte	0x04, 0x37
        /*0002*/ 	.short	(.L_4295 - .L_4294)
.L_4294:
        /*0004*/ 	.word	0x00000082


	//----- nvinfo : EIATTR_KPARAM_INFO
	.align		4
.L_4295:
        /*0008*/ 	.byte	0x04, 0x17
        /*000a*/ 	.short	(.L_4297 - .L_4296)
.L_4296:
        /*000c*/ 	.word	0x00000000
        /*0010*/ 	.short	0x0006
        /*0012*/ 	.short	0x0024
        /*0014*/ 	.byte	0x00, 0xf0, 0x21, 0x00


	//----- nvinfo : EIATTR_KPARAM_INFO
	.align		4
.L_4297:
        /*0018*/ 	.byte	0x04, 0x17
        /*001a*/ 	.short	(.L_4299 - .L_4298)
.L_4298:
        /*001c*/ 	.word	0x00000000
        /*0020*/ 	.short	0x0005
        /*0022*/ 	.short	0x001c
        /*0024*/ 	.byte	0x00, 0xf0, 0x21, 0x00


	//----- nvinfo : EIATTR_KPARAM_INFO
	.align		4
.L_4299:
        /*0028*/ 	.byte	0x04, 0x17
        /*002a*/ 	.short	(.L_4301 - .L_4300)
.L_4300:
        /*002c*/ 	.word	0x00000000
        /*0030*/ 	.short	0x0004
        /*0032*/ 	.short	0x0019
        /*0034*/ 	.byte	0x00, 0xf0, 0x05, 0x00


	//----- nvinfo : EIATTR_KPARAM_INFO
	.align		4
.L_4301:
        /*0038*/ 	.byte	0x04, 0x17
        /*003a*/ 	.short	(.L_4303 - .L_4302)
.L_4302:
        /*003c*/ 	.word	0x00000000
        /*0040*/ 	.short	0x0003
        /*0042*/ 	.short	0x0018
        /*0044*/ 	.byte	0x00, 0xf0, 0x05, 0x00


	//----- nvinfo : EIATTR_KPARAM_INFO
	.align		4
.L_4303:
        /*0048*/ 	.byte	0x04, 0x17
        /*004a*/ 	.short	(.L_4305 - .L_4304)
.L_4304:
        /*004c*/ 	.word	0x00000000
        /*0050*/ 	.short	0x0002
        /*0052*/ 	.short	0x0008
        /*0054*/ 	.byte	0x00, 0xf0, 0x41, 0x00


	//----- nvinfo : EIATTR_KPARAM_INFO
	.align		4
.L_4305:
        /*0058*/ 	.byte	0x04, 0x17
        /*005a*/ 	.short	(.L_4307 - .L_4306)
.L_4306:
        /*005c*/ 	.word	0x00000000
        /*0060*/ 	.short	0x0001
        /*0062*/ 	.short	0x0004
        /*0064*/ 	.byte	0x00, 0xf0, 0x09, 0x00


	//----- nvinfo : EIATTR_KPARAM_INFO
	.align		4
.L_4307:
        /*0068*/ 	.byte	0x04, 0x17
        /*006a*/ 	.short	(.L_4309 - .L_4308)
.L_4308:
        /*006c*/ 	.word	0x00000000
        /*0070*/ 	.short	0x0000
        /*0072*/ 	.short	0x0000
        /*0074*/ 	.byte	0x00, 0xf0, 0x11, 0x00


	//----- nvinfo : EIATTR_SPARSE_MMA_MASK
	.align		4
.L_4309:
        /*0078*/ 	.byte	0x03, 0x50
        /*007a*/ 	.short	0x0000


	//----- nvinfo : EIATTR_MAXREG_COUNT
	.align		4
        /*007c*/ 	.byte	0x03, 0x1b
        /*007e*/ 	.short	0x00ff


	//----- nvinfo : EIATTR_EXTERNS
	.align		4
        /*0080*/ 	.byte	0x04, 0x0f
        /*0082*/ 	.short	(.L_4311 - .L_4310)


	//   ....[0]....
	.align		4
.L_4310:
        /*0084*/ 	.word	index@(__assertfail)


	//----- nvinfo : EIATTR_MERCURY_ISA_VERSION
	.align		4
.L_4311:
        /*0088*/ 	.byte	0x03, 0x5f
        /*008a*/ 	.short	0x0101


	//----- nvinfo : EIATTR_VRC_CTA_INIT_COUNT
	.align		4
        /*008c*/ 	.byte	0x02, 0x4a
	.zero		1
	.zero		1


	//----- nvinfo : EIATTR_SYSCALL_OFFSETS
	.align		4
        /*0090*/ 	.byte	0x04, 0x46
        /*0092*/ 	.short	(.L_4313 - .L_4312)


	//   ....[0]....
.L_4312:
        /*0094*/ 	.word	0x00000e70


	//   ....[1]....
        /*0098*/ 	.word	0x00001e60


	//   ....[2]....
        /*009c*/ 	.word	0x00002d90


	//   ....[3]....
        /*00a0*/ 	.word	0x00003cc0


	//   ....[4]....
        /*00a4*/ 	.word	0x00004b70


	//   ....[5]....
        /*00a8*/ 	.word	0x00005960


	//   ....[6]....
        /*00ac*/ 	.word	0x00006860


	//   ....[7]....
        /*00b0*/ 	.word	0x00007730


	//----- nvinfo : EIATTR_EXIT_INSTR_OFFSETS
	.align		4
.L_4313:
        /*00b4*/ 	.byte	0x04, 0x1c
        /*00b6*/ 	.short	(.L_4315 - .L_4314)


	//   ....[0]....
.L_4314:
        /*00b8*/ 	.word	0x00006b10


	//   ....[1]....
        /*00bc*/ 	.word	0x00006c40


	//   ....[2]....
        /*00c0*/ 	.word	0x00006c60


	//   ....[3]....
        /*00c4*/ 	.word	0x00006d00


	//   ....[4]....
        /*00c8*/ 	.word	0x00006d30


	//   ....[5]....
        /*00cc*/ 	.word	0x00006d60


	//   ....[6]....
        /*00d0*/ 	.word	0x00006e00


	//   ....[7]....
        /*00d4*/ 	.word	0x00006e50


	//   ....[8]....
        /*00d8*/ 	.word	0x00006f00


	//   ....[9]....
        /*00dc*/ 	.word	0x00006f60


	//   ....[10]....
        /*00e0*/ 	.word	0x00006fa0


	//   ....[11]....
        /*00e4*/ 	.word	0x00007070


	//   ....[12]....
        /*00e8*/ 	.word	0x000071c0


	//   ....[13]....
        /*00ec*/ 	.word	0x00007310


	//   ....[14]....
        /*00f0*/ 	.word	0x00007470


	//   ....[15]....
        /*00f4*/ 	.word	0x000074b0


	//   ....[16]....
        /*00f8*/ 	.word	0x000074e0


	//   ....[17]....
        /*00fc*/ 	.word	0x00007580


	//   ....[18]....
        /*0100*/ 	.word	0x000075d0


	//   ....[19]....
        /*0104*/ 	.word	0x00007740


	//   ....[20]....
        /*0108*/ 	.word	0x00007830


	//   ....[21]....
        /*010c*/ 	.word	0x000078e0


	//   ....[22]....
        /*0110*/ 	.word	0x00007910


	//   ....[23]....
        /*0114*/ 	.word	0x00007960


	//   ....[24]....
        /*0118*/ 	.word	0x000079b0


	//----- nvinfo : EIATTR_MAX_THREADS
	.align		4
.L_4315:
        /*011c*/ 	.byte	0x04, 0x05
        /*011e*/ 	.short	(.L_4317 - .L_4316)
.L_4316:
        /*0120*/ 	.word	0x00000080
        /*0124*/ 	.word	0x00000001
        /*0128*/ 	.word	0x00000001


	//----- nvinfo : EIATTR_CRS_STACK_SIZE
	.align		4
.L_4317:
        /*012c*/ 	.byte	0x04, 0x1e
        /*012e*/ 	.short	(.L_4319 - .L_4318)
.L_4318:
        /*0130*/ 	.word	0x00000000


	//----- nvinfo : EIATTR_CBANK_PARAM_SIZE
	.align		4
.L_4319:
        /*0134*/ 	.byte	0x03, 0x19
        /*0136*/ 	.short	0x002c


	//----- nvinfo : EIATTR_PARAM_CBANK
	.align		4
        /*0138*/ 	.byte	0x04, 0x0a
        /*013a*/ 	.short	(.L_4321 - .L_4320)
	.align		4
.L_4320:
        /*013c*/ 	.word	index@(.nv.constant0._ZN2at6native27unrolled_elementwise_kernelINS0_13AUnaryFunctorIhhhNS0_15binary_internal10MulFunctorIhEEEESt5arrayIPcLm2EELi4E23TrivialOffsetCalculatorILi1EjESB_NS0_6memory12LoadWithCastILi1EEENSC_13StoreWithCastILi1EEEEEviT_T0_T2_T3_T4_T5_)
        /*0140*/ 	.short	0x0380
        /*0142*/ 	.short	0x002c


	//----- nvinfo : EIATTR_SW_WAR
	.align		4
.L_4321:
        /*0144*/ 	.byte	0x04, 0x36
        /*0146*/ 	.short	(.L_4323 - .L_4322)
.L_4322:
        /*0148*/ 	.word	0x00000008
.L_4323:


//--------------------- .nv.info._ZN2at6native18elementwise_kernelILi128ELi4EZNS0_22gpu_kernel_impl_nocastINS0_13AUnaryFunctorIhhhNS0_15binary_internal10MulFunctorIhEEEEEEvRNS_18TensorIteratorBaseERKT_EUliE_EEviT1_ --------------------------
	.section	.nv.info._ZN2at6native18elementwise_kernelILi128ELi4EZNS0_22gpu_kernel_impl_nocastINS0_13AUnaryFunctorIhhhNS0_15binary_internal10MulFunctorIhEEEEEEvRNS_18TensorIteratorBaseERKT_EUliE_EEviT1_,"",@"SHT_CUDA_INFO"
	.sectionflags	@""
	.align	4


	//----- nvinfo : EIATTR_CUDA_API_VERSION
	.align		4
        /*0000*/ 	.byte	0x04, 0x37
        /*0002*/ 	.short	(.L_4325 - .L_4324)
.L_4324:
        /*0004*/ 	.word	0x00000082


	//----- nvinfo : EIATTR_KPARAM_INFO
	.align		4
.L_4325:
        /*0008*/ 	.byte	0x04, 0x17
        /*000a*/ 	.short	(.L_4327 - .L_4326)
.L_4326:
        /*000c*/ 	.word	0x00000000
        /*0010*/ 	.short	0x0001
        /*0012*/ 	.short	0x0008
        /*0014*/ 	.byte	0x00, 0xf0, 0x61, 0x08


	//----- nvinfo : EIATTR_KPARAM_INFO
	.align		4
.L_4327:
        /*0018*/ 	.byte	0x04, 0x17
        /*001a*/ 	.short	(.L_4329 - .L_4328)
.L_4328:
        /*001c*/ 	.word	0x00000000
        /*0020*/ 	.short	0x0000
        /*0022*/ 	.short	0x0000
        /*0024*/ 	.byte	0x00, 0xf0, 0x11, 0x00


	//----- nvinfo : EIATTR_SPARSE_MMA_MASK
	.align		4
.L_4329:
        /*0028*/ 	.byte	0x03, 0x50
        /*002a*/ 	.short	0x0000


	//----- nvinfo : EIATTR_MAXREG_COUNT
	.align		4
        /*002c*/ 	.byte	0x03, 0x1b
        /*002e*/ 	.short	0x0080


	//----- nvinfo : EIATTR_MERCURY_ISA_VERSION
	.align		4
        /*0030*/ 	.byte	0x03, 0x5f
        /*0032*/ 	.short	0x0101


	//----- nvinfo : EIATTR_VRC_CTA_INIT_COUNT
	.align		4
        /*0034*/ 	.byte	0x02, 0x4a
	.zero		1
	.zero		1


	//----- nvinfo : EIATTR_EXIT_INSTR_OFFSETS
	.align		4
        /*0038*/ 	.byte	0x04, 0x1c
        /*003a*/ 	.short	(.L_4331 - .L_4330)


	//   ....[0]....
.L_4330:
        /*003c*/ 	.word	0x000002e0


	//   ....[1]....
        /*0040*/ 	.word	0x00000350


	//   ....[2]....
        /*0044*/ 	.word	0x00003e40


	//   ....[3]....
        /*0048*/ 	.word	0x00005180


	//----- nvinfo : EIATTR_MAX_THREADS
	.align		4
.L_4331:
        /*004c*/ 	.byte	0x04, 0x05
        /*004e*/ 	.short	(.L_4333 - .L_4332)
.L_4332:
        /*0050*/ 	.word	0x00000080
        /*0054*/ 	.word	0x00000001
        /*0058*/ 	.word	0x00000001


	//----- nvinfo : EIATTR_CRS_STACK_SIZE
	.align		4
.L_4333:
        /*005c*/ 	.byte	0x04, 0x1e
        /*005e*/ 	.short	(.L_4335 - .L_4334)
.L_4334:
        /*0060*/ 	.word	0x00000000


	//----- nvinfo : EIATTR_CBANK_PARAM_SIZE
	.align		4
.L_4335:
        /*0064*/ 	.byte	0x03, 0x19
        /*0066*/ 	.short	0x0220


	//----- nvinfo : EIATTR_PARAM_CBANK
	.align		4
        /*0068*/ 	.byte	0x04, 0x0a
        /*006a*/ 	.short	(.L_4337 - .L_4336)
	.align		4
.L_4336:
        /*006c*/ 	.word	index@(.nv.constant0._ZN2at6native18elementwise_kernelILi128ELi4EZNS0_22gpu_kernel_impl_nocastINS0_13AUnaryFunctorIhhhNS0_15binary_internal10MulFunctorIhEEEEEEvRNS_18TensorIteratorBaseERKT_EUliE_EEviT1_)
        /*0070*/ 	.short	0x0380
        /*0072*/ 	.short	0x0220


	//----- nvinfo : EIATTR_SW_WAR
	.align		4
.L_4337:
        /*0074*/ 	.byte	0x04, 0x36
        /*0076*/ 	.short	(.L_4339 - .L_4338)
.L_4338:
        /*0078*/ 	.word	0x00000008
.L_4339:


//--------------------- .nv.info._ZN2at6native27unrolled_elementwise_kernelINS0_13AUnaryFunctorIhhhNS0_15binary_internal10MulFunctorIhEEEESt5arrayIPcLm2EELi4E23TrivialOffsetCalculatorILi1EjESB_NS0_6memory15LoadWithoutCastENSC_16StoreWithoutCastEEEviT_T0_T2_T3_T4_T5_ --------------------------
	.section	.nv.info._ZN2at6native27unrolled_elementwise_kernelINS0_13AUnaryFunctorIhhhNS0_15binary_internal10MulFunctorIhEEEESt5arrayIPcLm2EELi4E23TrivialOffsetCalculatorILi1EjESB_NS0_6memory15LoadWithoutCastENSC_16StoreWithoutCastEEEviT_T0_T2_T3_T4_T5_,"",@"SHT_CUDA_INFO"
	.sectionflags	@""
	.align	4


	//----- nvinfo : EIATTR_CUDA_API_VERSION
	.align		4
        /*0000*/ 	.byte	0x04, 0x37
        /*0002*/ 	.short	(.L_4341 - .L_4340)
.L_4340:
        /*0004*/ 	.word	0x00000082


	//----- nvinfo : EIATTR_KPARAM_INFO
	.align		4
.L_4341:
        /*0008*/ 	.byte	0x04, 0x17
        /*000a*/ 	.short	(.L_4343 - .L_4342)
.L_4342:
        /*000c*/ 	.word	0x00000000
        /*0010*/ 	.short	0x0006
        /*0012*/ 	.short	0x001b
        /*0014*/ 	.byte	0x00, 0xf0, 0x05, 0x00


	//----- nvinfo : EIATTR_KPARAM_INFO
	.align		4
.L_4343:
        /*0018*/ 	.byte	0x04, 0x17
        /*001a*/ 	.short	(.L_4345 - .L_4344)
.L_4344:
        /*001c*/ 	.word	0x00000000
        /*0020*/ 	.short	0x0005
        /*0022*/ 	.short	0x001a
        /*0024*/ 	.byte	0x00, 0xf0, 0x05, 0x00


	//----- nvinfo : EIATTR_KPARAM_INFO
	.align		4
.L_4345:
        /*0028*/ 	.byte	0x04, 0x17
        /*002a*/ 	.short	(.L_4347 - .L_4346)
.L_4346:
        /*002c*/ 	.word	0x00000000
        /*0030*/ 	.short	0x0004
        /*0032*/ 	.short	0x0019
        /*0034*/ 	.byte	0x00, 0xf0, 0x05, 0x00


	//----- nvinfo : EIATTR_KPARAM_INFO
	.align		4
.L_4347:
        /*0038*/ 	.byte	0x04, 0x17
        /*003a*/ 	.short	(.L_4349 - .L_4348)
.L_4348:
        /*003c*/ 	.word	0x00000000
        /*0040*/ 	.short	0x0003
        /*0042*/ 	.short	0x0018
        /*0044*/ 	.byte	0x00, 0xf0, 0x05, 0x00


	//----- nvinfo : EIATTR_KPARAM_INFO
	.align		4
.L_4349:
        /*0048*/ 	.byte	0x04, 0x17
        /*004a*/ 	.short	(.L_4351 - .L_4350)
.L_4350:
        /*004c*/ 	.word	0x00000000
        /*0050*/ 	.short	0x0002
        /*0052*/ 	.short	0x0008
        /*0054*/ 	.byte	0x00, 0xf0, 0x41, 0x00


	//----- nvinfo : EIATTR_KPARAM_INFO
	.align		4
.L_4351:
        /*0058*/ 	.byte	0x04, 0x17
        /*005a*/ 	.short	(.L_4353 - .L_4352)
.L_4352:
        /*005c*/ 	.word	0x00000000
        /*0060*/ 	.short	0x0001
        /*0062*/ 	.short	0x0004
        /*0064*/ 	.byte	0x00, 0xf0, 0x09, 0x00


	//----- nvinfo : EIATTR_KPARAM_INFO
	.align		4
.L_4353:
        /*0068*/ 	.byte	0x04, 0x17
        /*006a*/ 	.short	(.L_4355 - .L_4354)
.L_4354:
        /*006c*/ 	.word	0x00000000
        /*0070*/ 	.short	0x0000
        /*0072*/ 	.short	0x0000
        /*0074*/ 	.byte	0x00, 0xf0, 0x11, 0x00


	//----- nvinfo : EIATTR_SPARSE_MMA_MASK
	.align		4
.L_4355:
        /*0078*/ 	.byte	0x03, 0x50
        /*007a*/ 	.short	0x0000


	//----- nvinfo : EIATTR_MAXREG_COUNT
	.align		4
        /*007c*/ 	.byte	0x03, 0x1b
        /*007e*/ 	.short	0x00ff


	//----- nvinfo : EIATTR_MERCURY_ISA_VERSION
	.align		4
        /*0080*/ 	.byte	0x03, 0x5f
        /*0082*/ 	.short	0x0101


	//----- nvinfo : EIATTR_VRC_CTA_INIT_COUNT
	.align		4
        /*0084*/ 	.byte	0x02, 0x4a
	.zero		1
	.zero		1


	//----- nvinfo : EIATTR_EXIT_INSTR_OFFSETS
	.align		4
        /*0088*/ 	.byte	0x04, 0x1c
        /*008a*/ 	.short	(.L_4357 - .L_4356)


	//   ....[0]....
.L_4356:
        /*008c*/ 	.word	0x000004e0


	//   ....[1]....
        /*0090*/ 	.word	0x00000540


	//----- nvinfo : EIATTR_MAX_THREADS
	.align		4
.L_4357:
        /*0094*/ 	.byte	0x04, 0x05
        /*0096*/ 	.short	(.L_4359 - .L_4358)
.L_4358:
        /*0098*/ 	.word	0x00000080
        /*009c*/ 	.word	0x00000001
        /*00a0*/ 	.word	0x00000001


	//----- nvinfo : EIATTR_CRS_STACK_SIZE
	.align		4
.L_4359:
        /*00a4*/ 	.byte	0x04, 0x1e
        /*00a6*/ 	.short	(.L_4361 - .L_4360)
.L_4360:
        /*00a8*/ 	.word	0x00000000


	//----- nvinfo : EIATTR_CBANK_PARAM_SIZE
	.align		4
.L_4361:
        /*00ac*/ 	.byte	0x03, 0x19
        /*00ae*/ 	.short	0x001c


	//----- nvinfo : EIATTR_PARAM_CBANK
	.align		4
        /*00b0*/ 	.byte	0x04, 0x0a
        /*00b2*/ 	.short	(.L_4363 - .L_4362)
	.align		4
.L_4362:
        /*00b4*/ 	.word	index@(.nv.constant0._ZN2at6native27unrolled_elementwise_kernelINS0_13AUnaryFunctorIhhhNS0_15binary_internal10MulFunctorIhEEEESt5arrayIPcLm2EELi4E23TrivialOffsetCalculatorILi1EjESB_NS0_6memory15LoadWithoutCastENSC_16StoreWithoutCastEEEviT_T0_T2_T3_T4_T5_)
        /*00b8*/ 	.short	0x0380
        /*00ba*/ 	.short	0x001c


	//----- nvinfo : EIATTR_SW_WAR
	.align		4
.L_4363:
        /*00bc*/ 	.byte	0x04, 0x36
        /*00be*/ 	.short	(.L_4365 - .L_4364)
.L_4364:
        /*00c0*/ 	.word	0x00000008
.L_4365:


//--------------------- .nv.info._ZN2at6native29vectorized_elementwise_kernelILi2ENS0_13AUnaryFunctorIhhhNS0_15binary_internal10MulFunctorIhEEEESt5arrayIPcLm2EEEEviT0_T1_ --------------------------
	.section	.nv.info._ZN2at6native29vectorized_elementwise_kernelILi2ENS0_13AUnaryFunctorIhhhNS0_15binary_internal10MulFunctorIhEEEESt5arrayIPcLm2EEEEviT0_T1_,"",@"SHT_CUDA_INFO"
	.sectionflags	@""
	.align	4


	//----- nvinfo : EIATTR_CUDA_API_VERSION
	.align		4
        /*0000*/ 	.byte	0x04, 0x37
        /*0002*/ 	.short	(.L_4367 - .L_4366)
.L_4366:
        /*0004*/ 	.word	0x00000082


	//----- nvinfo : EIATTR_KPARAM_INFO
	.align		4
.L_4367:
        /*0008*/ 	.byte	0x04, 0x17
        /*000a*/ 	.short	(.L_4369 - .L_4368)
.L_4368:
        /*000c*/ 	.word	0x00000000
        /*0010*/ 	.short	0x0002
        /*0012*/ 	.short	0x0008
        /*0014*/ 	.byte	0x00, 0xf0, 0x41, 0x00


	//----- nvinfo : EIATTR_KPARAM_INFO
	.align		4
.L_4369:
        /*0018*/ 	.byte	0x04, 0x17
        /*001a*/ 	.short	(.L_4371 - .L_4370)
.L_4370:
        /*001c*/ 	.word	0x00000000
        /*0020*/ 	.short	0x0001
        /*0022*/ 	.short	0x0004
        /*0024*/ 	.byte	0x00, 0xf0, 0x09, 0x00


	//----- nvinfo : EIATTR_KPARAM_INFO
	.align		4
.L_4371:
        /*0028*/ 	.byte	0x04, 0x17
        /*002a*/ 	.short	(.L_4373 - .L_4372)
.L_4372:
        /*002c*/ 	.word	0x00000000
        /*0030*/ 	.short	0x0000
        /*0032*/ 	.short	0x0000
        /*0034*/ 	.byte	0x00, 0xf0, 0x11, 0x00


	//----- nvinfo : EIATTR_SPARSE_MMA_MASK
	.align		4
.L_4373:
        /*0038*/ 	.byte	0x03, 0x50
        /*003a*/ 	.short	0x0000


	//----- nvinfo : EIATTR_MAXREG_COUNT
	.align		4
        /*003c*/ 	.byte	0x03, 0x1b
        /*003e*/ 	.short	0x00ff


	//----- nvinfo : EIATTR_MERCURY_ISA_VERSION
	.align		4
        /*0040*/ 	.byte	0x03, 0x5f
        /*0042*/ 	.short	0x0101


	//----- nvinfo : EIATTR_VRC_CTA_INIT_COUNT
	.align		4
        /*0044*/ 	.byte	0x02, 0x4a
	.zero		1
	.zero		1


	//----- nvinfo : EIATTR_EXIT_INSTR_OFFSETS
	.align		4
        /*0048*/ 	.byte	0x04, 0x1c
        /*004a*/ 	.short	(.L_4375 - .L_4374)


	//   ....[0]....
.L_4374:
        /*004c*/ 	.word	0x000009a0


	//   ....[1]....
        /*0050*/ 	.word	0x00000a00


	//   ....[2]....
        /*0054*/ 	.word	0x00000d00


	//----- nvinfo : EIATTR_MAX_THREADS
	.align		4
.L_4375:
        /*0058*/ 	.byte	0x04, 0x05
        /*005a*/ 	.short	(.L_4377 - .L_4376)
.L_4376:
        /*005c*/ 	.word	0x00000080
        /*0060*/ 	.word	0x00000001
        /*0064*/ 	.word	0x00000001


	//----- nvinfo : EIATTR_CRS_STACK_SIZE
	.align		4
.L_4377:
        /*0068*/ 	.byte	0x04, 0x1e
        /*006a*/ 	.short	(.L_4379 - .L_4378)
.L_4378:
        /*006c*/ 	.word	0x00000000


	//----- nvinfo : EIATTR_CBANK_PARAM_SIZE
	.align		4
.L_4379:
        /*0070*/ 	.byte	0x03, 0x19
        /*0072*/ 	.short	0x0018


	//----- nvinfo : EIATTR_PARAM_CBANK
	.align		4
        /*0074*/ 	.byte	0x04, 0x0a
        /*0076*/ 	.short	(.L_4381 - .L_4380)
	.align		4
.L_4380:
        /*0078*/ 	.word	index@(.nv.constant0._ZN2at6native29vectorized_elementwise_kernelILi2ENS0_13AUnaryFunctorIhhhNS0_15binary_internal10MulFunctorIhEEEESt5arrayIPcLm2EEEEviT0_T1_)
        /*007c*/ 	.short	0x0380
        /*007e*/ 	.short	0x0018


	//----- nvinfo : EIATTR_SW_WAR
	.align		4
.L_4381:
        /*0080*/ 	.byte	0x04, 0x36
        /*0082*/ 	.short	(.L_4383 - .L_4382)
.L_4382:
        /*0084*/ 	.word	0x00000008
.L_4383:


//--------------------- .nv.info._ZN2at6native29vectorized_elementwise_kernelILi4ENS0_13AUnaryFunctorIhhhNS0_15binary_internal10MulFunctorIhEEEESt5arrayIPcLm2EEEEviT0_T1_ --------------------------
	.section	.nv.info._ZN2at6native29vectorized_elementwise_kernelILi4ENS0_13AUnaryFunctorIhhhNS0_15binary_internal10MulFunctorIhEEEESt5arrayIPcLm2EEEEviT0_T1_,"",@"SHT_CUDA_INFO"
	.sectionflags	@""
	.align	4


	//----- nvinfo : EIATTR_CUDA_API_VERSION
	.align		4
        /*0000*/ 	.byte	0x04, 0x37
        /*0002*/ 	.short	(.L_4385 - .L_4384)
.L_4384:
        /*0004*/ 	.word	0x00000082


	//----- nvinfo : EIATTR_KPARAM_INFO
	.align		4
.L_4385:
        /*0008*/ 	.byte	0x04, 0x17
        /*000a*/ 	.short	(.L_4387 - .L_4386)
.L_4386:
        /*000c*/ 	.word	0x00000000
        /*0010*/ 	.short	0x0002
        /*0012*/ 	.short	0x0008
        /*0014*/ 	.byte	0x00, 0xf0, 0x41, 0x00


	//----- nvinfo : EIATTR_KPARAM_INFO
	.align		4
.L_4387:
        /*0018*/ 	.byte	0x04, 0x17
        /*001a*/ 	.short	(.L_4389 - .L_4388)
.L_4388:
        /*001c*/ 	.word	0x00000000
        /*0020*/ 	.short	0x0001
        /*0022*/ 	.short	0x0004
        /*0024*/ 	.byte	0x00, 0xf0, 0x09, 0x00


	//----- nvinfo : EIATTR_KPARAM_INFO
	.align		4
.L_4389:
        /*0028*/ 	.byte	0x04, 0x17
        /*002a*/ 	.short	(.L_4391 - .L_4390)
.L_4390:
        /*002c*/ 	.word	0x00000000
        /*0030*/ 	.short	0x0000
        /*0032*/ 	.short	0x0000
        /*0034*/ 	.byte	0x00, 0xf0, 0x11, 0x00


	//----- nvinfo : EIATTR_SPARSE_MMA_MASK
	.align		4
.L_4391:
        /*0038*/ 	.byte	0x03, 0x50
        /*003a*/ 	.short	0x0000


	//----- nvinfo : EIATTR_MAXREG_COUNT
	.align		4
        /*003c*/ 	.byte	0x03, 0x1b
        /*003e*/ 	.short	0x00ff


	//----- nvinfo : EIATTR_MERCURY_ISA_VERSION
	.align		4
        /*0040*/ 	.byte	0x03, 0x5f
        /*0042*/ 	.short	0x0101


	//----- nvinfo : EIATTR_VRC_CTA_INIT_COUNT
	.align		4
        /*0044*/ 	.byte	0x02, 0x4a
	.zero		1
	.zero		1


	//----- nvinfo : EIATTR_EXIT_INSTR_OFFSETS
	.align		4
        /*0048*/ 	.byte	0x04, 0x1c
        /*004a*/ 	.short	(.L_4393 - .L_4392)


	//   ....[0]....
.L_4392:
        /*004c*/ 	.word	0x000009a0


	//   ....[1]....
        /*0050*/ 	.word	0x00000a00


	//   ....[2]....
        /*0054*/ 	.word	0x00000d60


	//----- nvinfo : EIATTR_MAX_THREADS
	.align		4
.L_4393:
        /*0058*/ 	.byte	0x04, 0x05
        /*005a*/ 	.short	(.L_4395 - .L_4394)
.L_4394:
        /*005c*/ 	.word	0x00000080
        /*0060*/ 	.word	0x00000001
        /*0064*/ 	.word	0x00000001


	//----- nvinfo : EIATTR_CRS_STACK_SIZE
	.align		4
.L_4395:
        /*0068*/ 	.byte	0x04, 0x1e
        /*006a*/ 	.short	(.L_4397 - .L_4396)
.L_4396:
        /*006c*/ 	.word	0x00000000


	//----- nvinfo : EIATTR_CBANK_PARAM_SIZE
	.align		4
.L_4397:
        /*0070*/ 	.byte	0x03, 0x19
        /*0072*/ 	.short	0x0018


	//----- nvinfo : EIATTR_PARAM_CBANK
	.align		4
        /*0074*/ 	.byte	0x04, 0x0a
        /*0076*/ 	.short	(.L_4399 - .L_4398)
	.align		4
.L_4398:
        /*0078*/ 	.word	index@(.nv.constant0._ZN2at6native29vectorized_elementwise_kernelILi4ENS0_13AUnaryFunctorIhhhNS0_15binary_internal10MulFunctorIhEEEESt5arrayIPcLm2EEEEviT0_T1_)
        /*007c*/ 	.short	0x0380
        /*007e*/ 	.short	0x0018


	//----- nvinfo : EIATTR_SW_WAR
	.align		4
.L_4399:
        /*0080*/ 	.byte	0x04, 0x36
        /*0082*/ 	.short	(.L_4401 - .L_4400)
.L_4400:
        /*0084*/ 	.word	0x00000008
.L_4401:


//--------------------- .nv.info._ZN2at6native29vectorized_elementwise_kernelILi8ENS0_13AUnaryFunctorIhhhNS0_15binary_internal10MulFunctorIhEEEESt5arrayIPcLm2EEEEviT0_T1_ --------------------------
	.section	.nv.info._ZN2at6native29vectorized_elementwise_kernelILi8ENS0_13AUnaryFunctorIhhhNS0_15binary_internal10MulFunctorIhEEEESt5arrayIPcLm2EEEEviT0_T1_,"",@"SHT_CUDA_INFO"
	.sectionflags	@""
	.align	4


	//----- nvinfo : EIATTR_CUDA_API_VERSION
	.align		4
        /*0000*/ 	.byte	0x04, 0x37
        /*0002*/ 	.short	(.L_4403 - .L_4402)
.L_4402:
        /*0004*/ 	.word	0x00000082


	//----- nvinfo : EIATTR_KPARAM_INFO
	.align		4
.L_4403:
        /*0008*/ 	.byte	0x04, 0x17
        /*000a*/ 	.short	(.L_4405 - .L_4404)
.L_4404:
        /*000c*/ 	.word	0x00000000
        /*0010*/ 	.short	0x0002
        /*0012*/ 	.short	0x0008
        /*0014*/ 	.byte	0x00, 0xf0, 0x41, 0x00


	//----- nvinfo : EIATTR_KPARAM_INFO
	.align		4
.L_4405:
        /*0018*/ 	.byte	0x04, 0x17
        /*001a*/ 	.short	(.L_4407 - .L_4406)
.L_4406:
        /*001c*/ 	.word	0x00000000
        /*0020*/ 	.short	0x0001
        /*0022*/ 	.short	0x0004
        /*0024*/ 	.byte	0x00, 0xf0, 0x09, 0x00


	//----- nvinfo : EIATTR_KPARAM_INFO
	.align		4
.L_4407:
        /*0028*/ 	.byte	0x04, 0x17
        /*002a*/ 	.short	(.L_4409 - .L_4408)
.L_4408:
        /*002c*/ 	.word	0x00000000
        /*0030*/ 	.short	0x0000
        /*0032*/ 	.short	0x0000
        /*0034*/ 	.byte	0x00, 0xf0, 0x11, 0x00


	//----- nvinfo : EIATTR_SPARSE_MMA_MASK
	.align		4
.L_4409:
        /*0038*/ 	.byte	0x03, 0x50
        /*003a*/ 	.short	0x0000


	//----- nvinfo : EIATTR_MAXREG_COUNT
	.align		4
        /*003c*/ 	.byte	0x03, 0x1b
        /*003e*/ 	.short	0x00ff


	//----- nvinfo : EIATTR_MERCURY_ISA_VERSION
	.align		4
        /*0040*/ 	.byte	0x03, 0x5f
        /*0042*/ 	.short	0x0101


	//----- nvinfo : EIATTR_VRC_CTA_INIT_COUNT
	.align		4
        /*0044*/ 	.byte	0x02, 0x4a
	.zero		1
	.zero		1


	//----- nvinfo : EIATTR_EXIT_INSTR_OFFSETS
	.align		4
        /*0048*/ 	.byte	0x04, 0x1c
        /*004a*/ 	.short	(.L_4411 - .L_4410)


	//   ....[0]....
.L_4410:
        /*004c*/ 	.word	0x000009a0


	//   ....[1]....
        /*0050*/ 	.word	0x00000a00


	//   ....[2]....
        /*0054*/ 	.word	0x00000cf0


	//----- nvinfo : EIATTR_MAX_THREADS
	.align		4
.L_4411:
        /*0058*/ 	.byte	0x04, 0x05
        /*005a*/ 	.short	(.L_4413 - .L_4412)
.L_4412:
        /*005c*/ 	.word	0x00000080
        /*0060*/ 	.word	0x00000001
        /*0064*/ 	.word	0x00000001


	//----- nvinfo : EIATTR_CRS_STACK_SIZE
	.align		4
.L_4413:
        /*0068*/ 	.byte	0x04, 0x1e
        /*006a*/ 	.short	(.L_4415 - .L_4414)
.L_4414:
        /*006c*/ 	.word	0x00000000


	//----- nvinfo : EIATTR_CBANK_PARAM_SIZE
	.align		4
.L_4415:
        /*0070*/ 	.byte	0x03, 0x19
        /*0072*/ 	.short	0x0018


	//----- nvinfo : EIATTR_PARAM_CBANK
	.align		4
        /*0074*/ 	.byte	0x04, 0x0a
        /*0076*/ 	.short	(.L_4417 - .L_4416)
	.align		4
.L_4416:
        /*0078*/ 	.word	index@(.nv.constant0._ZN2at6native29vectorized_elementwise_kernelILi8ENS0_13AUnaryFunctorIhhhNS0_15binary_internal10MulFunctorIhEEEESt5arrayIPcLm2EEEEviT0_T1_)
        /*007c*/ 	.short	0x0380
        /*007e*/ 	.short	0x0018


	//----- nvinfo : EIATTR_SW_WAR
	.align		4
.L_4417:
        /*0080*/ 	.byte	0x04, 0x36
        /*0082*/ 	.short	(.L_4419 - .L_4418)
.L_4418:
        /*0084*/ 	.word	0x00000008
.L_4419:


//--------------------- .nv.info._ZN2at6native18elementwise_kernelILi128ELi4EZNS0_15gpu_kernel_implINS0_13BinaryFunctorIhhhNS0_15binary_internal10MulFunctorIhEEEEEEvRNS_18TensorIteratorBaseERKT_EUliE_EEviT1_ --------------------------
	.section	.nv.info._ZN2at6native18elementwise_kernelILi128ELi4EZNS0_15gpu_kernel_implINS0_13BinaryFunctorIhhhNS0_15binary_internal10MulFunctorIhEEEEEEvRNS_18TensorIteratorBaseERKT_EUliE_EEviT1_,"",@"SHT_CUDA_INFO"
	.sectionflags	@""
	.align	4


	//----- nvinfo : EIATTR_CUDA_API_VERSION
	.align		4
        /*0000*/ 	.byte	0x04, 0x37
        /*0002*/ 	.short	(.L_4421 - .L_4420)
.L_4420:
        /*0004*/ 	.word	0x00000082


	//----- nvinfo : EIATTR_KPARAM_INFO
	.align		4
.L_4421:
        /*0008*/ 	.byte	0x04, 0x17
        /*000a*/ 	.short	(.L_4423 - .L_4422)
.L_4422:
        /*000c*/ 	.word	0x00000000
        /*0010*/ 	.short	0x0001
        /*0012*/ 	.short	0x0008
        /*0014*/ 	.byte	0x00, 0xf0, 0x21, 0x0a


	//----- nvinfo : EIATTR_KPARAM_INFO
	.align		4
.L_4423:
        /*0018*/ 	.byte	0x04, 0x17
        /*001a*/ 	.short	(.L_4425 - .L_4424)
.L_4424:
        /*001c*/ 	.word	0x00000000
        /*0020*/ 	.short	0x0000
        /*0022*/ 	.short	0x0000
        /*0024*/ 	.byte	0x00, 0xf0, 0x11, 0x00


	//----- nvinfo : EIATTR_SPARSE_MMA_MASK
	.align		4
.L_4425:
        /*0028*/ 	.byte	0x03, 0x50
        /*002a*/ 	.short	0x0000


	//----- nvinfo : EIATTR_MAXREG_COUNT
	.align		4
        /*002c*/ 	.byte	0x03, 0x1b
        /*002e*/ 	.short	0x0080


	//----- nvinfo : EIATTR_EXTERNS
	.align		4
        /*0030*/ 	.byte	0x04, 0x0f
        /*0032*/ 	.short	(.L_4427 - .L_4426)


	//   ....[0]....
	.align		4
.L_4426:
        /*0034*/ 	.word	index@(__assertfail)


	//----- nvinfo : EIATTR_MERCURY_ISA_VERSION
	.align		4
.L_4427:
        /*0038*/ 	.byte	0x03, 0x5f
        /*003a*/ 	.short	0x0101


	//----- nvinfo : EIATTR_VRC_CTA_INIT_COUNT
	.align		4
        /*003c*/ 	.byte	0x02, 0x4a
	.zero		1
	.zero		1


	//----- nvinfo : EIATTR_SYSCALL_OFFSETS
	.align		4
        /*0040*/ 	.byte	0x04, 0x46
        /*0042*/ 	.short	(.L_4429 - .L_4428)


	//   ....[0]....
.L_4428:
        /*0044*/ 	.word	0x000024a0


	//   ....[1]....
        /*0048*/ 	.word	0x00003330


	//   ....[2]....
        /*004c*/ 	.word	0x00004180


	//   ....[3]....
        /*0050*/ 	.word	0x000067d0


	//   ....[4]....
        /*0054*/ 	.word	0x00007660


	//   ....[5]....
        /*0058*/ 	.word	0x00008300


	//   ....[6]....
        /*005c*/ 	.word	0x0000aa30


	//   ....[7]....
        /*0060*/ 	.word	0x0000b8c0


	//   ....[8]....
        /*0064*/ 	.word	0x0000c560


	//   ....[9]....
        /*0068*/ 	.word	0x0000ecb0


	//   ....[10]....
        /*006c*/ 	.word	0x0000fb40


	//   ....[11]....
        /*0070*/ 	.word	0x000107a0


	//----- nvinfo : EIATTR_EXIT_INSTR_OFFSETS
	.align		4
.L_4429:
        /*0074*/ 	.byte	0x04, 0x1c
        /*0076*/ 	.short	(.L_4431 - .L_4430)


	//   ....[0]....
.L_4430:
        /*0078*/ 	.word	0x0000c820


	//   ....[1]....
        /*007c*/ 	.word	0x0000fca0


	//   ....[2]....
        /*0080*/ 	.word	0x0000fcc0


	//   ....[3]....
        /*0084*/ 	.word	0x0000fd60


	//   ....[4]....
        /*0088*/ 	.word	0x0000fd90


	//   ....[5]....
        /*008c*/ 	.word	0x0000fdc0


	//   ....[6]....
        /*0090*/ 	.word	0x0000fe60


	//   ....[7]....
        /*0094*/ 	.word	0x0000feb0


	//   ....[8]....
        /*0098*/ 	.word	0x0000ff60


	//   ....[9]....
        /*009c*/ 	.word	0x0000ffc0


	//   ....[10]....
        /*00a0*/ 	.word	0x00010000


	//   ....[11]....
        /*00a4*/ 	.word	0x000100d0


	//   ....[12]....
        /*00a8*/ 	.word	0x00010220


	//   ....[13]....
        /*00ac*/ 	.word	0x00010370


	//   ....[14]....
        /*00b0*/ 	.word	0x000104e0


	//   ....[15]....
        /*00b4*/ 	.word	0x00010520


	//   ....[16]....
        /*00b8*/ 	.word	0x00010550


	//   ....[17]....
        /*00bc*/ 	.word	0x000105f0


	//   ....[18]....
        /*00c0*/ 	.word	0x00010640


	//   ....[19]....
        /*00c4*/ 	.word	0x000107b0


	//   ....[20]....
        /*00c8*/ 	.word	0x000108a0


	//   ....[21]....
        /*00cc*/ 	.word	0x00010950


	//   ....[22]....
        /*00d0*/ 	.word	0x00010980


	//   ....[23]....
        /*00d4*/ 	.word	0x000109d0


	//   ....[24]....
        /*00d8*/ 	.word	0x00010a20


	//----- nvinfo : EIATTR_MAX_THREADS
	.align		4
.L_4431:
        /*00dc*/ 	.byte	0x04, 0x05
        /*00de*/ 	.short	(.L_4433 - .L_4432)
.L_4432:
        /*00e0*/ 	.word	0x00000080
        /*00e4*/ 	.word	0x00000001
        /*00e8*/ 	.word	0x00000001


	//----- nvinfo : EIATTR_CRS_STACK_SIZE
	.align		4
.L_4433:
        /*00ec*/ 	.byte	0x04, 0x1e
        /*00ee*/ 	.short	(.L_4435 - .L_4434)
.L_4434:
        /*00f0*/ 	.word	0x00000000


	//----- nvinfo : EIATTR_CBANK_PARAM_SIZE
	.align		4
.L_4435:
        /*00f4*/ 	.byte	0x03, 0x19
        /*00f6*/ 	.short	0x0290


	//----- nvinfo : EIATTR_PARAM_CBANK
	.align		4
        /*00f8*/ 	.byte	0x04, 0x0a
        /*00fa*/ 	.short	(.L_4437 - .L_4436)
	.align		4
.L_4436:
        /*00fc*/ 	.word	index@(.nv.constant0._ZN2at6native18elementwise_kernelILi128ELi4EZNS0_15gpu_kernel_implINS0_13BinaryFunctorIhhhNS0_15binary_internal10MulFunctorIhEEEEEEvRNS_18TensorIteratorBaseERKT_EUliE_EEviT1_)
        /*0100*/ 	.short	0x0380
        /*0102*/ 	.short	0x0290


	//----- nvinfo : EIATTR_SW_WAR
	.align		4
.L_4437:
        /*0104*/ 	.byte	0x04, 0x36
        /*0106*/ 	.short	(.L_4439 - .L_4438)
.L_4438:
        /*0108*/ 	.word	0x00000008
.L_4439:


//--------------------- .nv.info._ZN2at6native27unrolled_elementwise_kernelINS0_13BinaryFunctorIhhhNS0_15binary_internal10MulFunctorIhEEEESt5arrayIPcLm3EELi4E23TrivialOffsetCalculatorILi2EjESA_ILi1EjENS0_6memory12LoadWithCastILi2EEENSD_13StoreWithCastILi1EEEEEviT_T0_T2_T3_T4_T5_ --------------------------
	.section	.nv.info._ZN2at6native27unrolled_elementwise_kernelINS0_13BinaryFunctorIhhhNS0_15binary_internal10MulFunctorIhEEEESt5arrayIPcLm3EELi4E23TrivialOffsetCalculatorILi2EjESA_ILi1EjENS0_6memory12LoadWithCastILi2EEENSD_13StoreWithCastILi1EEEEEviT_T0_T2_T3_T4_T5_,"",@"SHT_CUDA_INFO"
	.sectionflags	@""
	.align	4


	//----- nvinfo : EIATTR_CUDA_API_VERSION
	.align		4
        /*0000*/ 	.byte	0x04, 0x37
        /*0002*/ 	.short	(.L_4441 - .L_4440)
.L_4440:
        /*0004*/ 	.word	0x00000082


	//----- nvinfo : EIATTR_KPARAM_INFO
	.align		4
.L_4441:
        /*0008*/ 	.byte	0x04, 0x17
        /*000a*/ 	.short	(.L_4443 - .L_4442)
.L_4442:
        /*000c*/ 	.word	0x00000000
        /*0010*/ 	.short	0x0006
        /*0012*/ 	.short	0x0030
        /*0014*/ 	.byte	0x00, 0xf0, 0x21, 0x00


	//----- nvinfo : EIATTR_KPARAM_INFO
	.align		4
.L_4443:
        /*0018*/ 	.byte	0x04, 0x17
        /*001a*/ 	.short	(.L_4445 - .L_4444)
.L_4444:
        /*001c*/ 	.word	0x00000000
        /*0020*/ 	.short	0x0005
        /*0022*/ 	.short	0x0024
        /*0024*/ 	.byte	0x00, 0xf0, 0x31, 0x00


	//----- nvinfo : EIATTR_KPARAM_INFO
	.align		4
.L_4445:
        /*0028*/ 	.byte	0x04, 0x17
        /*002a*/ 	.short	(.L_4447 - .L_4446)
.L_4446:
        /*002c*/ 	.word	0x00000000
        /*0030*/ 	.short	0x0004
        /*0032*/ 	.short	0x0021
        /*0034*/ 	.byte	0x00, 0xf0, 0x05, 0x00


	//----- nvinfo : EIATTR_KPARAM_INFO
	.align		4
.L_4447:
        /*0038*/ 	.byte	0x04, 0x17
        /*003a*/ 	.short	(.L_4449 - .L_4448)
.L_4448:
        /*003c*/ 	.word	0x00000000
        /*0040*/ 	.short	0x0003
        /*0042*/ 	.short	0x0020
        /*0044*/ 	.byte	0x00, 0xf0, 0x05, 0x00


	//----- nvinfo : EIATTR_KPARAM_INFO
	.align		4
.L_4449:
        /*0048*/ 	.byte	0x04, 0x17
        /*004a*/ 	.short	(.L_4451 - .L_4450)
.L_4450:
        /*004c*/ 	.word	0x00000000
        /*0050*/ 	.short	0x0002
        /*0052*/ 	.short	0x0008
        /*0054*/ 	.byte	0x00, 0xf0, 0x61, 0x00


	//----- nvinfo : EIATTR_KPARAM_INFO
	.align		4
.L_4451:
        /*0058*/ 	.byte	0x04, 0x17
        /*005a*/ 	.short	(.L_4453 - .L_4452)
.L_4452:
        /*005c*/ 	.word	0x00000000
        /*0060*/ 	.short	0x0001
        /*0062*/ 	.short	0x0004
        /*0064*/ 	.byte	0x00, 0xf0, 0x05, 0x00


	//----- nvinfo : EIATTR_KPARAM_INFO
	.align		4
.L_4453:
        /*0068*/ 	.byte	0x04, 0x17
        /*006a*/ 	.short	(.L_4455 - .L_4454)
.L_4454:
        /*006c*/ 	.word	0x00000000
        /*0070*/ 	.short	0x0000
        /*0072*/ 	.short	0x0000
        /*0074*/ 	.byte	0x00, 0xf0, 0x11, 0x00


	//----- nvinfo : EIATTR_SPARSE_MMA_MASK
	.align		4
.L_4455:
        /*0078*/ 	.byte	0x03, 0x50
        /*007a*/ 	.short	0x0000


	//----- nvinfo : EIATTR_MAXREG_COUNT
	.align		4
        /*007c*/ 	.byte	0x03, 0x1b
        /*007e*/ 	.short	0x00ff


	//----- nvinfo : EIATTR_EXTERNS
	.align		4
        /*0080*/ 	.byte	0x04, 0x0f
        /*0082*/ 	.short	(.L_4457 - .L_4456)


	//   ....[0]....
	.align		4
.L_4456:
        /*0084*/ 	.word	index@(__assertfail)


	//----- nvinfo : EIATTR_MERCURY_ISA_VERSION
	.align		4
.L_4457:
        /*0088*/ 	.byte	0x03, 0x5f
        /*008a*/ 	.short	0x0101


	//----- nvinfo : EIATTR_VRC_CTA_INIT_COUNT
	.align		4
        /*008c*/ 	.byte	0x02, 0x4a
	.zero		1
	.zero		1


	//----- nvinfo : EIATTR_SYSCALL_OFFSETS
	.align		4
        /*0090*/ 	.byte	0x04, 0x46
        /*0092*/ 	.short	(.L_4459 - .L_4458)


	//   ....[0]....
.L_4458:
        /*0094*/ 	.word	0x00000e90


	//   ....[1]....
        /*0098*/ 	.word	0x00001d50


	//   ....[2]....
        /*009c*/ 	.word	0x00002d50


	//   ....[3]....
        /*00a0*/ 	.word	0x00003c10


	//   ....[4]....
        /*00a4*/ 	.word	0x00004b50


	//   ....[5]....
        /*00a8*/ 	.word	0x00005a10


	//   ....[6]....
        /*00ac*/ 	.word	0x00006950


	//   ....[7]....
        /*00b0*/ 	.word	0x00007820


	//   ....[8]....
        /*00b4*/ 	.word	0x000086f0


	//   ....[9]....
        /*00b8*/ 	.word	0x000094f0


	//   ....[10]....
        /*00bc*/ 	.word	0x0000a3f0


	//   ....[11]....
        /*00c0*/ 	.word	0x0000b2c0


	//----- nvinfo : EIATTR_EXIT_INSTR_OFFSETS
	.align		4
.L_4459:
        /*00c4*/ 	.byte	0x04, 0x1c
        /*00c6*/ 	.short	(.L_4461 - .L_4460)


	//   ....[0]....
.L_4460:
        /*00c8*/ 	.word	0x0000a6a0


	//   ....[1]....
        /*00cc*/ 	.word	0x0000a7d0


	//   ....[2]....
        /*00d0*/ 	.word	0x0000a7f0


	//   ....[3]....
        /*00d4*/ 	.word	0x0000a890


	//   ....[4]....
        /*00d8*/ 	.word	0x0000a8c0


	//   ....[5]....
        /*00dc*/ 	.word	0x0000a8f0


	//   ....[6]....
        /*00e0*/ 	.word	0x0000a990


	//   ....[7]....
        /*00e4*/ 	.word	0x0000a9e0


	//   ....[8]....
        /*00e8*/ 	.word	0x0000aa90


	//   ....[9]....
        /*00ec*/ 	.word	0x0000aaf0


	//   ....[10]....
        /*00f0*/ 	.word	0x0000ab30


	//   ....[11]....
        /*00f4*/ 	.word	0x0000ac00


	//   ....[12]....
        /*00f8*/ 	.word	0x0000ad50


	//   ....[13]....
        /*00fc*/ 	.word	0x0000aea0


	//   ....[14]....
        /*0100*/ 	.word	0x0000b000


	//   ....[15]....
        /*0104*/ 	.word	0x0000b040


	//   ....[16]....
        /*0108*/ 	.word	0x0000b070


	//   ....[17]....
        /*010c*/ 	.word	0x0000b110


	//   ....[18]....
        /*0110*/ 	.word	0x0000b160


	//   ....[19]....
        /*0114*/ 	.word	0x0000b2d0


	//   ....[20]....
        /*0118*/ 	.word	0x0000b3c0


	//   ....[21]....
        /*011c*/ 	.word	0x0000b470


	//   ....[22]....
        /*0120*/ 	.word	0x0000b4a0


	//   ....[23]....
        /*0124*/ 	.word	0x0000b4f0


	//   ....[24]....
        /*0128*/ 	.word	0x0000b540


	//----- nvinfo : EIATTR_MAX_THREADS
	.align		4
.L_4461:
        /*012c*/ 	.byte	0x04, 0x05
        /*012e*/ 	.short	(.L_4463 - .L_4462)
.L_4462:
        /*0130*/ 	.word	0x00000080
        /*0134*/ 	.word	0x00000001
        /*0138*/ 	.word	0x00000001


	//----- nvinfo : EIATTR_CRS_STACK_SIZE
	.align		4
.L_4463:
        /*013c*/ 	.byte	0x04, 0x1e
        /*013e*/ 	.short	(.L_4465 - .L_4464)
.L_4464:
        /*0140*/ 	.word	0x00000000


	//----- nvinfo : EIATTR_CBANK_PARAM_SIZE
	.align		4
.L_4465:
        /*0144*/ 	.byte	0x03, 0x19
        /*0146*/ 	.short	0x0038


	//----- nvinfo : EIATTR_PARAM_CBANK
	.align		4
        /*0148*/ 	.byte	0x04, 0x0a
        /*014a*/ 	.short	(.L_4467 - .L_4466)
	.align		4
.L_4466:
        /*014c*/ 	.word	index@(.nv.constant0._ZN2at6native27unrolled_elementwise_kernelINS0_13BinaryFunctorIhhhNS0_15binary_internal10MulFunctorIhEEEESt5arrayIPcLm3EELi4E23TrivialOffsetCalculatorILi2EjESA_ILi1EjENS0_6memory12LoadWithCastILi2EEENSD_13StoreWithCastILi1EEEEEviT_T0_T2_T3_T4_T5_)
        /*0150*/ 	.short	0x0380
        /*0152*/ 	.short	0x0038


	//----- nvinfo : EIATTR_SW_WAR
	.align		4
.L_4467:
        /*0154*/ 	.byte	0x04, 0x36
        /*0156*/ 	.short	(.L_4469 - .L_4468)
.L_4468:
        /*0158*/ 	.word	0x00000008
.L_4469:


//--------------------- .nv.info._ZN2at6native18elementwise_kernelILi128ELi4EZNS0_22gpu_kernel_impl_nocastINS0_13BinaryFunctorIhhhNS0_15binary_internal10MulFunctorIhEEEEEEvRNS_18TensorIteratorBaseERKT_EUliE_EEviT1_ --------------------------
	.section	.nv.info._ZN2at6native18elementwise_kernelILi128ELi4EZNS0_22gpu_kernel_impl_nocastINS0_13BinaryFunctorIhhhNS0_15binary_internal10MulFunctorIhEEEEEEvRNS_18TensorIteratorBaseERKT_EUliE_EEviT1_,"",@"SHT_CUDA_INFO"
	.sectionflags	@""
	.align	4


	//----- nvinfo : EIATTR_CUDA_API_VERSION
	.align		4
        /*0000*/ 	.byte	0x04, 0x37
        /*0002*/ 	.short	(.L_4471 - .L_4470)
.L_4470:
        /*0004*/ 	.word	0x00000082


	//----- nvinfo : EIATTR_KPARAM_INFO
	.align		4
.L_4471:
        /*0008*/ 	.byte	0x04, 0x17
        /*000a*/ 	.short	(.L_4473 - .L_4472)
.L_4472:
        /*000c*/ 	.word	0x00000000
        /*0010*/ 	.short	0x0001
        /*0012*/ 	.short	0x0008
        /*0014*/ 	.byte	0x00, 0xf0, 0x21, 0x0a


	//----- nvinfo : EIATTR_KPARAM_INFO
	.align		4
.L_4473:
        /*0018*/ 	.byte	0x04, 0x17
        /*001a*/ 	.short	(.L_4475 - .L_4474)
.L_4474:
        /*001c*/ 	.word	0x00000000
        /*0020*/ 	.short	0x0000
        /*0022*/ 	.short	0x0000
        /*0024*/ 	.byte	0x00, 0xf0, 0x11, 0x00


	//----- nvinfo : EIATTR_SPARSE_MMA_MASK
	.align		4
.L_4475:
        /*0028*/ 	.byte	0x03, 0x50
        /*002a*/ 	.short	0x0000


	//----- nvinfo : EIATTR_MAXREG_COUNT
	.align		4
        /*002c*/ 	.byte	0x03, 0x1b
        /*002e*/ 	.short	0x0080


	//----- nvinfo : EIATTR_MERCURY_ISA_VERSION
	.align		4
        /*0030*/ 	.byte	0x03, 0x5f
        /*0032*/ 	.short	0x0101


	//----- nvinfo : EIATTR_VRC_CTA_INIT_COUNT
	.align		4
        /*0034*/ 	.byte	0x02, 0x4a
	.zero		1
	.zero		1


	//----- nvinfo : EIATTR_EXIT_INSTR_OFFSETS
	.align		4
        /*0038*/ 	.byte	0x04, 0x1c
        /*003a*/ 	.short	(.L_4477 - .L_4476)


	//   ....[0]....
.L_4476:
        /*003c*/ 	.word	0x00000300


	//   ....[1]....
        /*0040*/ 	.word	0x00000380


	//   ....[2]....
        /*0044*/ 	.word	0x00004860


	//   ....[3]....
        /*0048*/ 	.word	0x00005ef0


	//----- nvinfo : EIATTR_MAX_THREADS
	.align		4
.L_4477:
        /*004c*/ 	.byte	0x04, 0x05
        /*004e*/ 	.short	(.L_4479 - .L_4478)
.L_4478:
        /*0050*/ 	.word	0x00000080
        /*0054*/ 	.word	0x00000001
        /*0058*/ 	.word	0x00000001


	//----- nvinfo : EIATTR_CRS_STACK_SIZE
	.align		4
.L_4479:
        /*005c*/ 	.byte	0x04, 0x1e
        /*005e*/ 	.short	(.L_4481 - .L_4480)
.L_4480:
        /*0060*/ 	.word	0x00000000


	//----- nvinfo : EIATTR_CBANK_PARAM_SIZE
	.align		4
.L_4481:
        /*0064*/ 	.byte	0x03, 0x19
        /*0066*/ 	.short	0x0290


	//----- nvinfo : EIATTR_PARAM_CBANK
	.align		4
        /*0068*/ 	.byte	0x04, 0x0a
        /*006a*/ 	.short	(.L_4483 - .L_4482)
	.align		4
.L_4482:
        /*006c*/ 	.word	index@(.nv.constant0._ZN2at6native18elementwise_kernelILi128ELi4EZNS0_22gpu_kernel_impl_nocastINS0_13BinaryFunctorIhhhNS0_15binary_internal10MulFunctorIhEEEEEEvRNS_18TensorIteratorBaseERKT_EUliE_EEviT1_)
        /*0070*/ 	.short	0x0380
        /*0072*/ 	.short	0x0290


	//----- nvinfo : EIATTR_SW_WAR
	.align		4
.L_4483:
        /*0074*/ 	.byte	0x04, 0x36
        /*0076*/ 	.short	(.L_4485 - .L_4484)
.L_4484:
        /*0078*/ 	.word	0x00000008
.L_4485:


//--------------------- .nv.info._ZN2at6native27unrolled_elementwise_kernelINS0_13BinaryFunctorIhhhNS0_15binary_internal10MulFunctorIhEEEESt5arrayIPcLm3EELi4E23TrivialOffsetCalculatorILi2EjESA_ILi1EjENS0_6memory15LoadWithoutCastENSD_16StoreWithoutCastEEEviT_T0_T2_T3_T4_T5_ --------------------------
	.section	.nv.info._ZN2at6native27unrolled_elementwise_kernelINS0_13BinaryFunctorIhhhNS0_15binary_internal10MulFunctorIhEEEESt5arrayIPcLm3EELi4E23TrivialOffsetCalculatorILi2EjESA_ILi1EjENS0_6memory15LoadWithoutCastENSD_16StoreWithoutCastEEEviT_T0_T2_T3_T4_T5_,"",@"SHT_CUDA_INFO"
	.sectionflags	@""
	.align	4


	//----- nvinfo : EIATTR_CUDA_API_VERSION
	.align		4
        /*0000*/ 	.byte	0x04, 0x37
        /*0002*/ 	.short	(.L_4487 - .L_4486)
.L_4486:
        /*0004*/ 	.word	0x00000082


	//----- nvinfo : EIATTR_KPARAM_INFO
	.align		4
.L_4487:
        /*0008*/ 	.byte	0x04, 0x17
        /*000a*/ 	.short	(.L_4489 - .L_4488)
.L_4488:
        /*000c*/ 	.word	0x00000000
        /*0010*/ 	.short	0x0006
        /*0012*/ 	.short	0x0023
        /*0014*/ 	.byte	0x00, 0xf0, 0x05, 0x00


	//----- nvinfo : EIATTR_KPARAM_INFO
	.align		4
.L_4489:
        /*0018*/ 	.byte	0x04, 0x17
        /*001a*/ 	.short	(.L_4491 - .L_4490)
.L_4490:
        /*001c*/ 	.word	0x00000000
        /*0020*/ 	.short	0x0005
        /*0022*/ 	.short	0x0022
        /*0024*/ 	.byte	0x00, 0xf0, 0x05, 0x00


	//----- nvinfo : EIATTR_KPARAM_INFO
	.align		4
.L_4491:
        /*0028*/ 	.byte	0x04, 0x17
        /*002a*/ 	.short	(.L_4493 - .L_4492)
.L_4492:
        /*002c*/ 	.word	0x00000000
        /*0030*/ 	.short	0x0004
        /*0032*/ 	.short	0x0021
        /*0034*/ 	.byte	0x00, 0xf0, 0x05, 0x00


	//----- nvinfo : EIATTR_KPARAM_INFO
	.align		4
.L_4493:
        /*0038*/ 	.byte	0x04, 0x17
        /*003a*/ 	.short	(.L_4495 - .L_4494)
.L_4494:
        /*003c*/ 	.word	0x00000000
        /*0040*/ 	.short	0x0003
        /*0042*/ 	.short	0x0020
        /*0044*/ 	.byte	0x00, 0xf0, 0x05, 0x00


	//----- nvinfo : EIATTR_KPARAM_INFO
	.align		4
.L_4495:
        /*0048*/ 	.byte	0x04, 0x17
        /*004a*/ 	.short	(.L_4497 - .L_4496)
.L_4496:
        /*004c*/ 	.word	0x00000000
        /*0050*/ 	.short	0x0002
        /*0052*/ 	.short	0x0008
        /*0054*/ 	.byte	0x00, 0xf0, 0x61, 0x00


	//----- nvinfo : EIATTR_KPARAM_INFO
	.align		4
.L_4497:
        /*0058*/ 	.byte	0x04, 0x17
        /*005a*/ 	.short	(.L_4499 - .L_4498)
.L_4498:
        /*005c*/ 	.word	0x00000000
        /*0060*/ 	.short	0x0001
        /*0062*/ 	.short	0x0004
        /*0064*/ 	.byte	0x00, 0xf0, 0x05, 0x00


	//----- nvinfo : EIATTR_KPARAM_INFO
	.align		4
.L_4499:
        /*0068*/ 	.byte	0x04, 0x17
        /*006a*/ 	.short	(.L_4501 - .L_4500)
.L_4500:
        /*006c*/ 	.word	0x00000000
        /*0070*/ 	.short	0x0000
        /*0072*/ 	.short	0x0000
        /*0074*/ 	.byte	0x00, 0xf0, 0x11, 0x00


	//----- nvinfo : EIATTR_SPARSE_MMA_MASK
	.align		4
.L_4501:
        /*0078*/ 	.byte	0x03, 0x50
        /*007a*/ 	.short	0x0000


	//----- nvinfo : EIATTR_MAXREG_COUNT
	.align		4
        /*007c*/ 	.byte	0x03, 0x1b
        /*007e*/ 	.short	0x00ff


	//----- nvinfo : EIATTR_MERCURY_ISA_VERSION
	.align		4
        /*0080*/ 	.byte	0x03, 0x5f
        /*0082*/ 	.short	0x0101


	//----- nvinfo : EIATTR_VRC_CTA_INIT_COUNT
	.align		4
        /*0084*/ 	.byte	0x02, 0x4a
	.zero		1
	.zero		1


	//----- nvinfo : EIATTR_EXIT_INSTR_OFFSETS
	.align		4
        /*0088*/ 	.byte	0x04, 0x1c
        /*008a*/ 	.short	(.L_4503 - .L_4502)


	//   ....[0]....
.L_4502:
        /*008c*/ 	.word	0x00000630


	//   ....[1]....
        /*0090*/ 	.word	0x00000690


	//----- nvinfo : EIATTR_MAX_THREADS
	.align		4
.L_4503:
        /*0094*/ 	.byte	0x04, 0x05
        /*0096*/ 	.short	(.L_4505 - .L_4504)
.L_4504:
        /*0098*/ 	.word	0x00000080
        /*009c*/ 	.word	0x00000001
        /*00a0*/ 	.word	0x00000001


	//----- nvinfo : EIATTR_CRS_STACK_SIZE
	.align		4
.L_4505:
        /*00a4*/ 	.byte	0x04, 0x1e
        /*00a6*/ 	.short	(.L_4507 - .L_4506)
.L_4506:
        /*00a8*/ 	.word	0x00000000


	//----- nvinfo : EIATTR_CBANK_PARAM_SIZE
	.align		4
.L_4507:
        /*00ac*/ 	.byte	0x03, 0x19
        /*00ae*/ 	.short	0x0024


	//----- nvinfo : EIATTR_PARAM_CBANK
	.align		4
        /*00b0*/ 	.byte	0x04, 0x0a
        /*00b2*/ 	.short	(.L_4509 - .L_4508)
	.align		4
.L_4508:
        /*00b4*/ 	.word	index@(.nv.constant0._ZN2at6native27unrolled_elementwise_kernelINS0_13BinaryFunctorIhhhNS0_15binary_internal10MulFunctorIhEEEESt5arrayIPcLm3EELi4E23TrivialOffsetCalculatorILi2EjESA_ILi1EjENS0_6memory15LoadWithoutCastENSD_16StoreWithoutCastEEEviT_T0_T2_T3_T4_T5_)
        /*00b8*/ 	.short	0x0380
        /*00ba*/ 	.short	0x0024


	//----- nvinfo : EIATTR_SW_WAR
	.align		4
.L_4509:
        /*00bc*/ 	.byte	0x04, 0x36
        /*00be*/ 	.short	(.L_4511 - .L_4510)
.L_4510:
        /*00c0*/ 	.word	0x00000008
.L_4511:


//--------------------- .nv.info._ZN2at6native29vectorized_elementwise_kernelILi2ENS0_13BinaryFunctorIhhhNS0_15binary_internal10MulFunctorIhEEEESt5arrayIPcLm3EEEEviT0_T1_ --------------------------
	.section	.nv.info._ZN2at6native29vectorized_elementwise_kernelILi2ENS0_13BinaryFunctorIhhhNS0_15binary_internal10MulFunctorIhEEEESt5arrayIPcLm3EEEEviT0_T1_,"",@"SHT_CUDA_INFO"
	.sectionflags	@""
	.align	4


	//----- nvinfo : EIATTR_CUDA_API_VERSION
	.align		4
        /*0000*/ 	.byte	0x04, 0x37
        /*0002*/ 	.short	(.L_4513 - .L_4512)
.L_4512:
        /*0004*/ 	.word	0x00000082


	//----- nvinfo : EIATTR_KPARAM_INFO
	.align		4
.L_4513:
        /*0008*/ 	.byte	0x04, 0x17
        /*000a*/ 	.short	(.L_4515 - .L_4514)
.L_4514:
        /*000c*/ 	.word	0x00000000
        /*0010*/ 	.short	0x0002
        /*0012*/ 	.short	0x0008
        /*0014*/ 	.byte	0x00, 0xf0, 0x61, 0x00


	//----- nvinfo : EIATTR_KPARAM_INFO
	.align		4
.L_4515:
        /*0018*/ 	.byte	0x04, 0x17
        /*001a*/ 	.short	(.L_4517 - .L_4516)
.L_4516:
        /*001c*/ 	.word	0x00000000
        /*0020*/ 	.short	0x0001
        /*0022*/ 	.short	0x0004
        /*0024*/ 	.byte	0x00, 0xf0, 0x05, 0x00


	//----- nvinfo : EIATTR_KPARAM_INFO
	.align		4
.L_4517:
        /*0028*/ 	.byte	0x04, 0x17
        /*002a*/ 	.short	(.L_4519 - .L_4518)
.L_4518:
        /*002c*/ 	.word	0x00000000
        /*0030*/ 	.short	0x0000
        /*0032*/ 	.short	0x0000
        /*0034*/ 	.byte	0x00, 0xf0, 0x11, 0x00


	//----- nvinfo : EIATTR_SPARSE_MMA_MASK
	.align		4
.L_4519:
        /*0038*/ 	.byte	0x03, 0x50
        /*003a*/ 	.short	0x0000


	//----- nvinfo : EIATTR_MAXREG_COUNT
	.align		4
        /*003c*/ 	.byte	0x03, 0x1b
        /*003e*/ 	.short	0x00ff


	//----- nvinfo : EIATTR_MERCURY_ISA_VERSION
	.align		4
        /*0040*/ 	.byte	0x03, 0x5f
        /*0042*/ 	.short	0x0101


	//----- nvinfo : EIATTR_VRC_CTA_INIT_COUNT
	.align		4
        /*0044*/ 	.byte	0x02, 0x4a
	.zero		1
	.zero		1


	//----- nvinfo : EIATTR_EXIT_INSTR_OFFSETS
	.align		4
        /*0048*/ 	.byte	0x04, 0x1c
        /*004a*/ 	.short	(.L_4521 - .L_4520)


	//   ....[0]....
.L_4520:
        /*004c*/ 	.word	0x00000c90


	//   ....[1]....
        /*0050*/ 	.word	0x00000cf0


	//   ....[2]....
        /*0054*/ 	.word	0x00001120


	//----- nvinfo : EIATTR_MAX_THREADS
	.align		4
.L_4521:
        /*0058*/ 	.byte	0x04, 0x05
        /*005a*/ 	.short	(.L_4523 - .L_4522)
.L_4522:
        /*005c*/ 	.word	0x00000080
        /*0060*/ 	.word	0x00000001
        /*0064*/ 	.word	0x00000001


	//----- nvinfo : EIATTR_CRS_STACK_SIZE
	.align		4
.L_4523:
        /*0068*/ 	.byte	0x04, 0x1e
        /*006a*/ 	.short	(.L_4525 - .L_4524)
.L_4524:
        /*006c*/ 	.word	0x00000000


	//----- nvinfo : EIATTR_CBANK_PARAM_SIZE
	.align		4
.L_4525:
        /*0070*/ 	.byte	0x03, 0x19
        /*0072*/ 	.short	0x0020


	//----- nvinfo : EIATTR_PARAM_CBANK
	.align		4
        /*0074*/ 	.byte	0x04, 0x0a
        /*0076*/ 	.short	(.L_4527 - .L_4526)
	.align		4
.L_4526:
        /*0078*/ 	.word	index@(.nv.constant0._ZN2at6native29vectorized_elementwise_kernelILi2ENS0_13BinaryFunctorIhhhNS0_15binary_internal10MulFunctorIhEEEESt5arrayIPcLm3EEEEviT0_T1_)
        /*007c*/ 	.short	0x0380
        /*007e*/ 	.short	0x0020


	//----- nvinfo : EIATTR_SW_WAR
	.align		4
.L_4527:
        /*0080*/ 	.byte	0x04, 0x36
        /*0082*/ 	.short	(.L_4529 - .L_4528)
.L_4528:
        /*0084*/ 	.word	0x00000008
.L_4529:


//--------------------- .nv.info._ZN2at6native29vectorized_elementwise_kernelILi4ENS0_13BinaryFunctorIhhhNS0_15binary_internal10MulFunctorIhEEEESt5arrayIPcLm3EEEEviT0_T1_ --------------------------
	.section	.nv.info._ZN2at6native29vectorized_elementwise_kernelILi4ENS0_13BinaryFunctorIhhhNS0_15binary_internal10MulFunctorIhEEEESt5arrayIPcLm3EEEEviT0_T1_,"",@"SHT_CUDA_INFO"
	.sectionflags	@""
	.align	4


	//----- nvinfo : EIATTR_CUDA_API_VERSION
	.align		4
        /*0000*/ 	.byte	0x04, 0x37
        /*0002*/ 	.short	(.L_4531 - .L_4530)
.L_4530:
        /*0004*/ 	.word	0x00000082


	//----- nvinfo : EIATTR_KPARAM_INFO
	.align		4
.L_4531:
        /*0008*/ 	.byte	0x04, 0x17
        /*000a*/ 	.short	(.L_4533 - .L_4532)
.L_4532:
        /*000c*/ 	.word	0x00000000
        /*0010*/ 	.short	0x0002
        /*0012*/ 	.short	0x0008
        /*0014*/ 	.byte	0x00, 0xf0, 0x61, 0x00


	//----- nvinfo : EIATTR_KPARAM_INFO
	.align		4
.L_4533:
        /*0018*/ 	.byte	0x04, 0x17
        /*001a*/ 	.short	(.L_4535 - .L_4534)
.L_4534:
        /*001c*/ 	.word	0x00000000
        /*0020*/ 	.short	0x0001
        /*0022*/ 	.short	0x0004
        /*0024*/ 	.byte	0x00, 0xf0, 0x05, 0x00


	//----- nvinfo : EIATTR_KPARAM_INFO
	.align		4
.L_4535:
        /*0028*/ 	.byte	0x04, 0x17
        /*002a*/ 	.short	(.L_4537 - .L_4536)
.L_4536:
        /*002c*/ 	.word	0x00000000
        /*0030*/ 	.short	0x0000
        /*0032*/ 	.short	0x0000
        /*0034*/ 	.byte	0x00, 0xf0, 0x11, 0x00


	//----- nvinfo : EIATTR_SPARSE_MMA_MASK
	.align		4
.L_4537:
        /*0038*/ 	.byte	0x03, 0x50
        /*003a*/ 	.short	0x0000


	//----- nvinfo : EIATTR_MAXREG_COUNT
	.align		4
        /*003c*/ 	.byte	0x03, 0x1b
        /*003e*/ 	.short	0x00ff


	//----- nvinfo : EIATTR_MERCURY_ISA_VERSION
	.align		4
        /*0040*/ 	.byte	0x03, 0x5f
        /*0042*/ 	.short	0x0101


	//----- nvinfo : EIATTR_VRC_CTA_INIT_COUNT
	.align		4
        /*0044*/ 	.byte	0x02, 0x4a
	.zero		1
	.zero		1


	//----- nvinfo : EIATTR_EXIT_INSTR_OFFSETS
	.align		4
        /*0048*/ 	.byte	0x04, 0x1c
        /*004a*/ 	.short	(.L_4539 - .L_4538)


	//   ....[0]....
.L_4538:
        /*004c*/ 	.word	0x00000c90


	//   ....[1]....
        /*0050*/ 	.word	0x00000cf0


	//   ....[2]....
        /*0054*/ 	.word	0x00001170


	//----- nvinfo : EIATTR_MAX_THREADS
	.align		4
.L_4539:
        /*0058*/ 	.byte	0x04, 0x05
        /*005a*/ 	.short	(.L_4541 - .L_4540)
.L_4540:
        /*005c*/ 	.word	0x00000080
        /*0060*/ 	.word	0x00000001
        /*0064*/ 	.word	0x00000001


	//----- nvinfo : EIATTR_CRS_STACK_SIZE
	.align		4
.L_4541:
        /*0068*/ 	.byte	0x04, 0x1e
        /*006a*/ 	.short	(.L_4543 - .L_4542)
.L_4542:
        /*006c*/ 	.word	0x00000000


	//----- nvinfo : EIATTR_CBANK_PARAM_SIZE
	.align		4
.L_4543:
        /*0070*/ 	.byte	0x03, 0x19
        /*0072*/ 	.short	0x0020


	//----- nvinfo : EIATTR_PARAM_CBANK
	.align		4
        /*0074*/ 	.byte	0x04, 0x0a
        /*0076*/ 	.short	(.L_4545 - .L_4544)
	.align		4
.L_4544:
        /*0078*/ 	.word	index@(.nv.constant0._ZN2at6native29vectorized_elementwise_kernelILi4ENS0_13BinaryFunctorIhhhNS0_15binary_internal10MulFunctorIhEEEESt5arrayIPcLm3EEEEviT0_T1_)
        /*007c*/ 	.short	0x0380
        /*007e*/ 	.short	0x0020


	//----- nvinfo : EIATTR_SW_WAR
	.align		4
.L_4545:
        /*0080*/ 	.byte	0x04, 0x36
        /*0082*/ 	.short	(.L_4547 - .L_4546)
.L_4546:
        /*0084*/ 	.word	0x00000008
.L_4547:


//--------------------- .nv.info._ZN2at6native29vectorized_elementwise_kernelILi8ENS0_13BinaryFunctorIhhhNS0_15binary_internal10MulFunctorIhEEEESt5arrayIPcLm3EEEEviT0_T1_ --------------------------
	.section	.nv.info._ZN2at6native29vectorized_elementwise_kernelILi8ENS0_13BinaryFunctorIhhhNS0_15binary_internal10MulFunctorIhEEEESt5arrayIPcLm3EEEEviT0_T1_,"",@"SHT_CUDA_INFO"
	.sectionflags	@""
	.align	4


	//----- nvinfo : EIATTR_CUDA_API_VERSION
	.align		4
        /*0000*/ 	.byte	0x04, 0x37
        /*0002*/ 	.short	(.L_4549 - .L_4548)
.L_4548:
        /*0004*/ 	.word	0x00000082


	//----- nvinfo : EIATTR_KPARAM_INFO
	.align		4
.L_4549:
        /*0008*/ 	.byte	0x04, 0x17
        /*000a*/ 	.short	(.L_4551 - .L_4550)
.L_4550:
        /*000c*/ 	.word	0x00000000
        /*0010*/ 	.short	0x0002
        /*0012*/ 	.short	0x0008
        /*0014*/ 	.byte	0x00, 0xf0, 0x61, 0x00


	//----- nvinfo : EIATTR_KPARAM_INFO
	.align		4
.L_4551:
        /*0018*/ 	.byte	0x04, 0x17
        /*001a*/ 	.short	(.L_4553 - .L_4552)
.L_4552:
        /*001c*/ 	.word	0x00000000
        /*0020*/ 	.short	0x0001
        /*0022*/ 	.short	0x0004
        /*0024*/ 	.byte	0x00, 0xf0, 0x05, 0x00


	//----- nvinfo : EIATTR_KPARAM_INFO
	.align		4
.L_4553:
        /*0028*/ 	.byte	0x04, 0x17
        /*002a*/ 	.short	(.L_4555 - .L_4554)
.L_4554:
        /*002c*/ 	.word	0x00000000
        /*0030*/ 	.short	0x0000
        /*0032*/ 	.short	0x0000
        /*0034*/ 	.byte	0x00, 0xf0, 0x11, 0x00


	//----- nvinfo : EIATTR_SPARSE_MMA_MASK
	.align		4
.L_4555:
        /*0038*/ 	.byte	0x03, 0x50
        /*003a*/ 	.short	0x0000


	//----- nvinfo : EIATTR_MAXREG_COUNT
	.align		4
        /*003c*/ 	.byte	0x03, 0x1b
        /*003e*/ 	.short	0x00ff


	//----- nvinfo : EIATTR_MERCURY_ISA_VERSION
	.align		4
        /*0040*/ 	.byte	0x03, 0x5f
        /*0042*/ 	.short	0x0101


	//----- nvinfo : EIATTR_VRC_CTA_INIT_COUNT
	.align		4
        /*0044*/ 	.byte	0x02, 0x4a
	.zero		1
	.zero		1


	//----- nvinfo : EIATTR_EXIT_INSTR_OFFSETS
	.align		4
        /*0048*/ 	.byte	0x04, 0x1c
        /*004a*/ 	.short	(.L_4557 - .L_4556)


	//   ....[0]....
.L_4556:
        /*004c*/ 	.word	0x00000c90


	//   ....[1]....
        /*0050*/ 	.word	0x00000cf0


	//   ....[2]....
        /*0054*/ 	.word	0x00001120


	//----- nvinfo : EIATTR_MAX_THREADS
	.align		4
.L_4557:
        /*0058*/ 	.byte	0x04, 0x05
        /*005a*/ 	.short	(.L_4559 - .L_4558)
.L_4558:
        /*005c*/ 	.word	0x00000080
        /*0060*/ 	.word	0x00000001
        /*0064*/ 	.word	0x00000001


	//----- nvinfo : EIATTR_CRS_STACK_SIZE
	.align		4
.L_4559:
        /*0068*/ 	.byte	0x04, 0x1e
        /*006a*/ 	.short	(.L_4561 - .L_4560)
.L_4560:
        /*006c*/ 	.word	0x00000000


	//----- nvinfo : EIATTR_CBANK_PARAM_SIZE
	.align		4
.L_4561:
        /*0070*/ 	.byte	0x03, 0x19
        /*0072*/ 	.short	0x0020


	//----- nvinfo : EIATTR_PARAM_CBANK
	.align		4
        /*0074*/ 	.byte	0x04, 0x0a
        /*0076*/ 	.short	(.L_4563 - .L_4562)
	.align		4
.L_4562:
        /*0078*/ 	.word	index@(.nv.constant0._ZN2at6native29vectorized_elementwise_kernelILi8ENS0_13BinaryFunctorIhhhNS0_15binary_internal10MulFunctorIhEEEESt5arrayIPcLm3EEEEviT0_T1_)
        /*007c*/ 	.short	0x0380
        /*007e*/ 	.short	0x0020


	//----- nvinfo : EIATTR_SW_WAR
	.align		4
.L_4563:
        /*0080*/ 	.byte	0x04, 0x36
        /*0082*/ 	.short	(.L_4565 - .L_4564)
.L_4564:
        /*0084*/ 	.word	0x00000008
.L_4565:


//--------------------- .nv.callgraph             --------------------------
	.section	.nv.callgraph,"",@"SHT_CUDA_CALLGRAPH"
	.align	4
	.sectionentsize	8
	.align		4
        /*0000*/ 	.word	0x00000000
	.align		4
        /*0004*/ 	.word	0xffffffff
	.align		4
        /*0008*/ 	.word	index@(_ZN2at6native18elementwise_kernelILi128ELi4EZNS0_15gpu_kernel_implINS0_13AUnaryFunctorIbbbNS0_15binary_internal10MulFunctorIbEEEEEEvRNS_18TensorIteratorBaseERKT_EUliE_EEviT1_)
	.align		4
        /*000c*/ 	.word	index@(__assertfail)
	.align		4
        /*0010*/ 	.word	index@(_ZN2at6native27unrolled_elementwise_kernelINS0_13AUnaryFunctorIbbbNS0_15binary_internal10MulFunctorIbEEEESt5arrayIPcLm2EELi4E23TrivialOffsetCalculatorILi1EjESB_NS0_6memory12LoadWithCastILi1EEENSC_13StoreWithCastILi1EEEEEviT_T0_T2_T3_T4_T5_)
	.align		4
        /*0014*/ 	.word	index@(__assertfail)
	.align		4
        /*0018*/ 	.word	index@(_ZN2at6native18elementwise_kernelILi128ELi4EZNS0_15gpu_kernel_implINS0_13BinaryFunctorIbbbNS0_15binary_internal10MulFunctorIbEEEEEEvRNS_18TensorIteratorBaseERKT_EUliE_EEviT1_)
	.align		4
        /*001c*/ 	.word	index@(__assertfail)
	.align		4
        /*0020*/ 	.word	index@(_ZN2at6native27unrolled_elementwise_kernelINS0_13BinaryFunctorIbbbNS0_15binary_internal10MulFunctorIbEEEESt5arrayIPcLm3EELi4E23TrivialOffsetCalculatorILi2EjESA_ILi1EjENS0_6memory12LoadWithCastILi2EEENSD_13StoreWithCastILi1EEEEEviT_T0_T2_T3_T4_T5_)
	.align		4
        /*0024*/ 	.word	index@(__assertfail)
	.align		4
        /*0028*/ 	.word	index@(_ZN2at6native18elementwise_kernelILi128ELi4EZNS0_15gpu_kernel_implINS0_13AUnaryFunctorIN3c108BFloat16ES5_S5_NS0_15binary_internal10MulFunctorIfEEEEEEvRNS_18TensorIteratorBaseERKT_EUliE_EEviT1_)
	.align		4
        /*002c*/ 	.word	index@(__assertfail)
	.align		4
        /*0030*/ 	.word	index@(_ZN2at6native27unrolled_elementwise_kernelINS0_13AUnaryFunctorIN3c108BFloat16ES4_S4_NS0_15binary_internal10MulFunctorIfEEEESt5arrayIPcLm2EELi4E23TrivialOffsetCalculatorILi1EjESD_NS0_6memory12LoadWithCastILi1EEENSE_13StoreWithCastILi1EEEEEviT_T0_T2_T3_T4_T5_)
	.align		4
        /*0034*/ 	.word	index@(__assertfail)
	.align		4
        /*0038*/ 	.word	index@(_ZN2at6native18elementwise_kernelILi128ELi4EZNS0_15gpu_kernel_implINS0_13BinaryFunctorIN3c108BFloat16ES5_S5_NS0_15binary_internal10MulFunctorIfEEEEEEvRNS_18TensorIteratorBaseERKT_EUliE_EEviT1_)
	.align		4
        /*003c*/ 	.word	index@(__assertfail)
	.align		4
        /*0040*/ 	.word	index@(_ZN2at6native27unrolled_elementwise_kernelINS0_13BinaryFunctorIN3c108BFloat16ES4_S4_NS0_15binary_internal10MulFunctorIfEEEESt5arrayIPcLm3EELi4E23TrivialOffsetCalculatorILi2EjESC_ILi1EjENS0_6memory12LoadWithCastILi2EEENSF_13StoreWithCastILi1EEEEEviT_T0_T2_T3_T4_T5_)
	.align		4
        /*0044*/ 	.word	index@(__assertfail)
	.align		4
        /*0048*/ 	.word	index@(_ZN2at6native18elementwise_kernelILi128ELi4EZNS0_15gpu_kernel_implINS0_13AUnaryFunctorIN3c104HalfES5_S5_NS0_15binary_internal10MulFunctorIfEEEEEEvRNS_18TensorIteratorBaseERKT_EUliE_EEviT1_)
	.align		4
        /*004c*/ 	.word	index@(__assertfail)
	.align		4
        /*0050*/ 	.word	index@(_ZN2at6native27unrolled_elementwise_kernelINS0_13AUnaryFunctorIN3c104HalfES4_S4_NS0_15binary_internal10MulFunctorIfEEEESt5arrayIPcLm2EELi4E23TrivialOffsetCalculatorILi1EjESD_NS0_6memory12LoadWithCastILi1EEENSE_13StoreWithCastILi1EEEEEviT_T0_T2_T3_T4_T5_)
	.align		4
        /*0054*/ 	.word	index@(__assertfail)
	.align		4
        /*0058*/ 	.word	index@(_ZN2at6native18elementwise_kernelILi128ELi4EZNS0_15gpu_kernel_implINS0_13BinaryFunctorIN3c104HalfES5_S5_NS0_15binary_internal10MulFunctorIfEEEEEEvRNS_18TensorIteratorBaseERKT_EUliE_EEviT1_)
	.align		4
        /*005c*/ 	.word	index@(__assertfail)
	.align		4
        /*0060*/ 	.word	index@(_ZN2at6native27unrolled_elementwise_kernelINS0_13BinaryFunctorIN3c104HalfES4_S4_NS0_15binary_internal10MulFunctorIfEEEESt5arrayIPcLm3EELi4E23TrivialOffsetCalculatorILi2EjESC_ILi1EjENS0_6memory12LoadWithCastILi2EEENSF_13StoreWithCastILi1EEEEEviT_T0_T2_T3_T4_T5_)
	.align		4
        /*0064*/ 	.word	index@(__assertfail)
	.align		4
        /*0068*/ 	.word	index@(_ZN2at6native18elementwise_kernelILi128ELi4EZNS0_15gpu_kernel_implINS0_13AUnaryFunctorIN3c107complexIfEES6_S6_NS0_15binary_internal10MulFunctorIS6_EEEEEEvRNS_18TensorIteratorBaseERKT_EUliE_EEviT1_)
	.align		4
        /*006c*/ 	.word	index@(__assertfail)
	.align		4
        /*0070*/ 	.word	index@(_ZN2at6native27unrolled_elementwise_kernelINS0_13AUnaryFunctorIN3c107complexIfEES5_S5_NS0_15binary_internal10MulFunctorIS5_EEEESt5arrayIPcLm2EELi4E23TrivialOffsetCalculatorILi1EjESE_NS0_6memory12LoadWithCastILi1EEENSF_13StoreWithCastILi1EEEEEviT_T0_T2_T3_T4_T5_)
	.align		4
        /*0074*/ 	.word	index@(__assertfail)
	.align		4
        /*0078*/ 	.word	index@(_ZN2at6native18elementwise_kernelILi128ELi4EZNS0_15gpu_kernel_implINS0_13BinaryFunctorIN3c107complexIfEES6_S6_NS0_15binary_internal10MulFunctorIS6_EEEEEEvRNS_18TensorIteratorBaseERKT_EUliE_EEviT1_)
	.align		4
        /*007c*/ 	.word	index@(__assertfail)
	.align		4
        /*0080*/ 	.word	index@(_ZN2at6native27unrolled_elementwise_kernelINS0_13BinaryFunctorIN3c107complexIfEES5_S5_NS0_15binary_internal10MulFunctorIS5_EEEESt5arrayIPcLm3EELi4E23TrivialOffsetCalculatorILi2EjESD_ILi1EjENS0_6memory12LoadWithCastILi2EEENSG_13StoreWithCastILi1EEEEEviT_T0_T2_T3_T4_T5_)
	.align		4
        /*0084*/ 	.word	index@(__assertfail)
	.align		4
        /*0088*/ 	.word	index@(_ZN2at6native18elementwise_kernelILi128ELi4EZNS0_15gpu_kernel_implINS0_13AUnaryFunctorIN3c107complexIdEES6_S6_NS0_15binary_internal10MulFunctorIS6_EEEEEEvRNS_18TensorIteratorBaseERKT_EUliE_EEviT1_)
	.align		4
        /*008c*/ 	.word	index@(__assertfail)
	.align		4
        /*0090*/ 	.word	index@(_ZN2at6native27unrolled_elementwise_kernelINS0_13AUnaryFunctorIN3c107complexIdEES5_S5_NS0_15binary_internal10MulFunctorIS5_EEEESt5arrayIPcLm2EELi4E23TrivialOffsetCalculatorILi1EjESE_NS0_6memory12LoadWithCastILi1EEENSF_13StoreWithCastILi1EEEEEviT_T0_T2_T3_T4_T5_)
	.align		4
        /*0094*/ 	.word	index@(__assertfail)
	.align		4
        /*0098*/ 	.word	index@(_ZN2at6native18elementwise_kernelILi128ELi4EZNS0_15gpu_kernel_implINS0_13BinaryFunctorIN3c107complexIdEES6_S6_NS0_15binary_internal10MulFunctorIS6_EEEEEEvRNS_18TensorIteratorBaseERKT_EUliE_EEviT1_)
	.align		4
        /*009c*/ 	.word	index@(__assertfail)
	.align		4
        /*00a0*/ 	.word	index@(_ZN2at6native27unrolled_elementwise_kernelINS0_13BinaryFunctorIN3c107complexIdEES5_S5_NS0_15binary_internal10MulFunctorIS5_EEEESt5arrayIPcLm3EELi4E23TrivialOffsetCalculatorILi2EjESD_ILi1EjENS0_6memory12LoadWithCastILi2EEENSG_13StoreWithCastILi1EEEEEviT_T0_T2_T3_T4_T5_)
	.align		4
        /*00a4*/ 	.word	index@(__assertfail)
	.align		4
        /*00a8*/ 	.word	index@(_ZN2at6native18elementwise_kernelILi128ELi4EZNS0_15gpu_kernel_implINS0_13AUnaryFunctorIfffNS0_15binary_internal10MulFunctorIfEEEEEEvRNS_18TensorIteratorBaseERKT_EUliE_EEviT1_)
	.align		4
        /*00ac*/ 	.word	index@(__assertfail)
	.align		4
        /*00b0*/ 	.word	index@(_ZN2at6native27unrolled_elementwise_kernelINS0_13AUnaryFunctorIfffNS0_15binary_internal10MulFunctorIfEEEESt5arrayIPcLm2EELi4E23TrivialOffsetCalculatorILi1EjESB_NS0_6memory12LoadWithCastILi1EEENSC_13StoreWithCastILi1EEEEEviT_T0_T2_T3_T4_T5_)
	.align		4
        /*00b4*/ 	.word	index@(__assertfail)
	.align		4
        /*00b8*/ 	.word	index@(_ZN2at6native18elementwise_kernelILi128ELi4EZNS0_15gpu_kernel_implINS0_13BinaryFunctorIfffNS0_15binary_internal10MulFunctorIfEEEEEEvRNS_18TensorIteratorBaseERKT_EUliE_EEviT1_)
	.align		4
        /*00bc*/ 	.word	index@(__assertfail)
	.align		4
        /*00c0*/ 	.word	index@(_ZN2at6native27unrolled_elementwise_kernelINS0_13BinaryFunctorIfffNS0_15binary_internal10MulFunctorIfEEEESt5arrayIPcLm3EELi4E23TrivialOffsetCalculatorILi2EjESA_ILi1EjENS0_6memory12LoadWithCastILi2EEENSD_13StoreWithCastILi1EEEEEviT_T0_T2_T3_T4_T5_)
	.align		4
        /*00c4*/ 	.word	index@(__assertfail)
	.align		4
        /*00c8*/ 	.word	index@(_ZN2at6native18elementwise_kernelILi128ELi4EZNS0_15gpu_kernel_implINS0_13AUnaryFunctorIdddNS0_15binary_internal10MulFunctorIdEEEEEEvRNS_18TensorIteratorBaseERKT_EUliE_EEviT1_)
	.align		4
        /*00cc*/ 	.word	index@(__assertfail)
	.align		4
        /*00d0*/ 	.word	index@(_ZN2at6native27unrolled_elementwise_kernelINS0_13AUnaryFunctorIdddNS0_15binary_internal10MulFunctorIdEEEESt5arrayIPcLm2EELi4E23TrivialOffsetCalculatorILi1EjESB_NS0_6memory12LoadWithCastILi1EEENSC_13StoreWithCastILi1EEEEEviT_T0_T2_T3_T4_T5_)
	.align		4
        /*00d4*/ 	.word	index@(__assertfail)
	.align		4
        /*00d8*/ 	.word	index@(_ZN2at6native18elementwise_kernelILi128ELi4EZNS0_15gpu_kernel_implINS0_13BinaryFunctorIdddNS0_15binary_internal10MulFunctorIdEEEEEEvRNS_18TensorIteratorBaseERKT_EUliE_EEviT1_)
	.align		4
        /*00dc*/ 	.word	index@(__assertfail)
	.align		4
        /*00e0*/ 	.word	index@(_ZN2at6native27unrolled_elementwise_kernelINS0_13BinaryFunctorIdddNS0_15binary_internal10MulFunctorIdEEEESt5arrayIPcLm3EELi4E23TrivialOffsetCalculatorILi2EjESA_ILi1EjENS0_6memory12LoadWithCastILi2EEENSD_13StoreWithCastILi1EEEEEviT_T0_T2_T3_T4_T5_)
	.align		4
        /*00e4*/ 	.word	index@(__assertfail)
	.align		4
        /*00e8*/ 	.word	index@(_ZN2at6native18elementwise_kernelILi128ELi4EZNS0_15gpu_kernel_implINS0_13AUnaryFunctorIsssNS0_15binary_internal10MulFunctorIsEEEEEEvRNS_18TensorIteratorBaseERKT_EUliE_EEviT1_)
	.align		4
        /*00ec*/ 	.word	index@(__assertfail)
	.align		4
        /*00f0*/ 	.word	index@(_ZN2at6native27unrolled_elementwise_kernelINS0_13AUnaryFunctorIsssNS0_15binary_internal10MulFunctorIsEEEESt5arrayIPcLm2EELi4E23TrivialOffsetCalculatorILi1EjESB_NS0_6memory12LoadWithCastILi1EEENSC_13StoreWithCastILi1EEEEEviT_T0_T2_T3_T4_T5_)
	.align		4
        /*00f4*/ 	.word	index@(__assertfail)
	.align		4
        /*00f8*/ 	.word	index@(_ZN2at6native18elementwise_kernelILi128ELi4EZNS0_15gpu_kernel_implINS0_13BinaryFunctorIsssNS0_15binary_internal10MulFunctorIsEEEEEEvRNS_18TensorIteratorBaseERKT_EUliE_EEviT1_)
	.align		4
        /*00fc*/ 	.word	index@(__assertfail)
	.align		4
        /*0100*/ 	.word	index@(_ZN2at6native27unrolled_elementwise_kernelINS0_13BinaryFunctorIsssNS0_15binary_internal10MulFunctorIsEEEESt5arrayIPcLm3EELi4E23TrivialOffsetCalculatorILi2EjESA_ILi1EjENS0_6memory12LoadWithCastILi2EEENSD_13StoreWithCastILi1EEEEEviT_T0_T2_T3_T4_T5_)
	.align		4
        /*0104*/ 	.word	index@(__assertfail)
	.align		4
        /*0108*/ 	.word	index@(_ZN2at6native18elementwise_kernelILi128ELi4EZNS0_15gpu_kernel_implINS0_13AUnaryFunctorIlllNS0_15binary_internal10MulFunctorIlEEEEEEvRNS_18TensorIteratorBaseERKT_EUliE_EEviT1_)
	.align		4
        /*010c*/ 	.word	index@(__assertfail)
	.align		4
        /*0110*/ 	.word	index@(_ZN2at6native27unrolled_elementwise_kernelINS0_13AUnaryFunctorIlllNS0_15binary_internal10MulFunctorIlEEEESt5arrayIPcLm2EELi4E23TrivialOffsetCalculatorILi1EjESB_NS0_6memory12LoadWithCastILi1EEENSC_13StoreWithCastILi1EEEEEviT_T0_T2_T3_T4_T5_)
	.align		4
        /*0114*/ 	.word	index@(__assertfail)
	.align		4
        /*0118*/ 	.word	index@(_ZN2at6native18elementwise_kernelILi128ELi4EZNS0_15gpu_kernel_implINS0_13BinaryFunctorIlllNS0_15binary_internal10MulFunctorIlEEEEEEvRNS_18TensorIteratorBaseERKT_EUliE_EEviT1_)
	.align		4
        /*011c*/ 	.word	index@(__assertfail)
	.align		4
        /*0120*/ 	.word	index@(_ZN2at6native27unrolled_elementwise_kernelINS0_13BinaryFunctorIlllNS0_15binary_internal10MulFunctorIlEEEESt5arrayIPcLm3EELi4E23TrivialOffsetCalculatorILi2EjESA_ILi1EjENS0_6memory12LoadWithCastILi2EEENSD_13StoreWithCastILi1EEEEEviT_T0_T2_T3_T4_T5_)
	.align		4
        /*0124*/ 	.word	index@(__assertfail)
	.align		4
        /*0128*/ 	.word	index@(_ZN2at6native18elementwise_kernelILi128ELi4EZNS0_15gpu_kernel_implINS0_13AUnaryFunctorIiiiNS0_15binary_internal10MulFunctorIiEEEEEEvRNS_18TensorIteratorBaseERKT_EUliE_EEviT1_)
	.align		4
        /*012c*/ 	.word	index@(__assertfail)
	.align		4
        /*0130*/ 	.word	index@(_ZN2at6native27unrolled_elementwise_kernelINS0_13AUnaryFunctorIiiiNS0_15binary_internal10MulFunctorIiEEEESt5arrayIPcLm2EELi4E23TrivialOffsetCalculatorILi1EjESB_NS0_6memory12LoadWithCastILi1EEENSC_13StoreWithCastILi1EEEEEviT_T0_T2_T3_T4_T5_)
	.align		4
        /*0134*/ 	.word	index@(__assertfail)
	.align		4
        /*0138*/ 	.word	index@(_ZN2at6native18elementwise_kernelILi128ELi4EZNS0_15gpu_kernel_implINS0_13BinaryFunctorIiiiNS0_15binary_internal10MulFunctorIiEEEEEEvRNS_18TensorIteratorBaseERKT_EUliE_EEviT1_)
	.align		4
        /*013c*/ 	.word	index@(__assertfail)
	.align		4
        /*0140*/ 	.word	index@(_ZN2at6native27unrolled_elementwise_kernelINS0_13BinaryFunctorIiiiNS0_15binary_internal10MulFunctorIiEEEESt5arrayIPcLm3EELi4E23TrivialOffsetCalculatorILi2EjESA_ILi1EjENS0_6memory12LoadWithCastILi2EEENSD_13StoreWithCastILi1EEEEEviT_T0_T2_T3_T4_T5_)
	.align		4
        /*0144*/ 	.word	index@(__assertfail)
	.align		4
        /*0148*/ 	.word	index@(_ZN2at6native18elementwise_kernelILi128ELi4EZNS0_15gpu_kernel_implINS0_13AUnaryFunctorIaaaNS0_15binary_internal10MulFunctorIaEEEEEEvRNS_18TensorIteratorBaseERKT_EUliE_EEviT1_)
	.align		4
        /*014c*/ 	.word	index@(__assertfail)
	.align		4
        /*0150*/ 	.word	index@(_ZN2at6native27unrolled_elementwise_kernelINS0_13AUnaryFunctorIaaaNS0_15binary_internal10MulFunctorIaEEEESt5arrayIPcLm2EELi4E23TrivialOffsetCalculatorILi1EjESB_NS0_6memory12LoadWithCastILi1EEENSC_13StoreWithCastILi1EEEEEviT_T0_T2_T3_T4_T5_)
	.align		4
        /*0154*/ 	.word	index@(__assertfail)
	.align		4
        /*0158*/ 	.word	index@(_ZN2at6native18elementwise_kernelILi128ELi4EZNS0_15gpu_kernel_implINS0_13BinaryFunctorIaaaNS0_15binary_internal10MulFunctorIaEEEEEEvRNS_18TensorIteratorBaseERKT_EUliE_EEviT1_)
	.align		4
        /*015c*/ 	.word	index@(__assertfail)
	.align		4
        /*0160*/ 	.word	index@(_ZN2at6native27unrolled_elementwise_kernelINS0_13BinaryFunctorIaaaNS0_15binary_internal10MulFunctorIaEEEESt5arrayIPcLm3EELi4E23TrivialOffsetCalculatorILi2EjESA_ILi1EjENS0_6memory12LoadWithCastILi2EEENSD_13StoreWithCastILi1EEEEEviT_T0_T2_T3_T4_T5_)
	.align		4
        /*0164*/ 	.word	index@(__assertfail)
	.align		4
        /*0168*/ 	.word	index@(_ZN2at6native18elementwise_kernelILi128ELi4EZNS0_15gpu_kernel_implINS0_13AUnaryFunctorIhhhNS0_15binary_internal10MulFunctorIhEEEEEEvRNS_18TensorIteratorBaseERKT_EUliE_EEviT1_)
	.align		4
        /*016c*/ 	.word	index@(__assertfail)
	.align		4
        /*0170*/ 	.word	index@(_ZN2at6native27unrolled_elementwise_kernelINS0_13AUnaryFunctorIhhhNS0_15binary_internal10MulFunctorIhEEEESt5arrayIPcLm2EELi4E23TrivialOffsetCalculatorILi1EjESB_NS0_6memory12LoadWithCastILi1EEENSC_13StoreWithCastILi1EEEEEviT_T0_T2_T3_T4_T5_)
	.align		4
        /*0174*/ 	.word	index@(__assertfail)
	.align		4
        /*0178*/ 	.word	index@(_ZN2at6native18elementwise_kernelILi128ELi4EZNS0_15gpu_kernel_implINS0_13BinaryFunctorIhhhNS0_15binary_internal10MulFunctorIhEEEEEEvRNS_18TensorIteratorBaseERKT_EUliE_EEviT1_)
	.align		4
        /*017c*/ 	.word	index@(__assertfail)
	.align		4
        /*0180*/ 	.word	index@(_ZN2at6native27unrolled_elementwise_kernelINS0_13BinaryFunctorIhhhNS0_15binary_internal10MulFunctorIhEEEESt5arrayIPcLm3EELi4E23TrivialOffsetCalculatorILi2EjESA_ILi1EjENS0_6memory12LoadWithCastILi2EEENSD_13StoreWithCastILi1EEEEEviT_T0_T2_T3_T4_T5_)
	.align		4
        /*0184*/ 	.word	index@(__assertfail)
	.align		4
        /*0188*/ 	.word	0x00000000
	.align		4
        /*018c*/ 	.word	0xfffffffe
	.align		4
        /*0190*/ 	.word	0x00000000
	.align		4
        /*0194*/ 	.word	0xfffffffd
	.align		4
        /*0198*/ 	.word	0x00000000
	.align		4
        /*019c*/ 	.word	0xfffffffc


//--------------------- .nv.constant4             --------------------------
	.section	.nv.constant4,"a",@progbits
	.align	8
	.align		8
.nv.constant4:
        /*0000*/ 	.dword	__assertfail
	.align		8
        /*0008*/ 	.dword	__unnamed_1
	.align		8
        /*0010*/ 	.dword	__unnamed_2
	.align		8
        /*0018*/ 	.dword	__unnamed_3
	.align		8
        /*0020*/ 	.dword	__unnamed_4
	.align		8
        /*0028*/ 	.dword	__unnamed_5
	.align		8
        /*0030*/ 	.dword	__unnamed_6
	.align		8
        /*0038*/ 	.dword	__unnamed_7
	.align		8
        /*0040*/ 	.dword	__unnamed_8
	.align		8
        /*0048*/ 	.dword	__unnamed_9
	.align		8
        /*0050*/ 	.dword	__unnamed_10
	.align		8
        /*0058*/ 	.dword	__unnamed_11
	.align		8
        /*0060*/ 	.dword	__unnamed_12
	.align		8
        /*0068*/ 	.dword	__unnamed_13
	.align		8
        /*0070*/ 	.dword	__unnamed_14
	.align		8
        /*0078*/ 	.dword	__unnamed_15
	.align		8
        /*0080*/ 	.dword	__unnamed_16
	.align		8
        /*0088*/ 	.dword	__unnamed_17
	.align		8
        /*0090*/ 	.dword	__unnamed_18
	.align		8
        /*0098*/ 	.dword	__unnamed_19
	.align		8
        /*00a0*/ 	.dword	__unnamed_20
	.align		8
        /*00a8*/ 	.dword	__unnamed_21
	.align		8
        /*00b0*/ 	.dword	__unnamed_22
	.align		8
        /*00b8*/ 	.dword	__unnamed_23
	.align		8
        /*00c0*/ 	.dword	__unnamed_24
	.align		8
        /*00c8*/ 	.dword	_ZN49_INTERNAL_6dd51653_18_BinaryMulKernel_cu_0dbc77e64cuda3std3__45__cpo5beginE
	.align		8
        /*00d0*/ 	.dword	_ZN49_INTERNAL_6dd51653_18_BinaryMulKernel_cu_0dbc77e64cuda3std3__45__cpo3endE
	.align		8
        /*00d8*/ 	.dword	_ZN49_INTERNAL_6dd51653_18_BinaryMulKernel_cu_0dbc77e64cuda3std3__45__cpo6cbeginE
	.align		8
        /*00e0*/ 	.dword	_ZN49_INTERNAL_6dd51653_18_BinaryMulKernel_cu_0dbc77e64cuda3std3__45__cpo4cendE
	.align		8
        /*00e8*/ 	.dword	_ZN49_INTERNAL_6dd51653_18_BinaryMulKernel_cu_0dbc77e64cuda3std3__45__cpo6rbeginE
	.align		8
        /*00f0*/ 	.dword	_ZN49_INTERNAL_6dd51653_18_BinaryMulKernel_cu_0dbc77e64cuda3std3__45__cpo4rendE
	.align		8
        /*00f8*/ 	.dword	_ZN49_INTERNAL_6dd51653_18_BinaryMulKernel_cu_0dbc77e64cuda3std3__45__cpo7crbeginE
	.align		8
        /*0100*/ 	.dword	_ZN49_INTERNAL_6dd51653_18_BinaryMulKernel_cu_0dbc77e64cuda3std3__45__cpo5crendE
	.align		8
        /*0108*/ 	.dword	_ZN49_INTERNAL_6dd51653_18_BinaryMulKernel_cu_0dbc77e64cuda3std3__451_GLOBAL__N__6dd51653_18_BinaryMulKernel_cu_0dbc77e66ignoreE
	.align		8
        /*0110*/ 	.dword	_ZN49_INTERNAL_6dd51653_18_BinaryMulKernel_cu_0dbc77e64cuda3std3__419piecewise_constructE
	.align		8
        /*0118*/ 	.dword	_ZN49_INTERNAL_6dd51653_18_BinaryMulKernel_cu_0dbc77e64cuda3std3__48in_placeE
	.align		8
        /*0120*/ 	.dword	_ZN49_INTERNAL_6dd51653_18_BinaryMulKernel_cu_0dbc77e64cuda3std3__420unreachable_sentinelE
	.align		8
        /*0128*/ 	.dword	_ZN49_INTERNAL_6dd51653_18_BinaryMulKernel_cu_0dbc77e64cuda3std6ranges3__45__cpo4swapE
	.align		8
        /*0130*/ 	.dword	_ZN49_INTERNAL_6dd51653_18_BinaryMulKernel_cu_0dbc77e64cuda3std6ranges3__45__cpo9iter_moveE
	.align		8
        /*0138*/ 	.dword	_ZN49_INTERNAL_6dd51653_18_BinaryMulKernel_cu_0dbc77e64cuda3std6ranges3__45__cpo5beginE
	.align		8
        /*0140*/ 	.dword	_ZN49_INTERNAL_6dd51653_18_BinaryMulKernel_cu_0dbc77e64cuda3std6ranges3__45__cpo3endE
	.align		8
        /*0148*/ 	.dword	_ZN49_INTERNAL_6dd51653_18_BinaryMulKernel_cu_0dbc77e64cuda3std6ranges3__45__cpo6cbeginE
	.align		8
        /*0150*/ 	.dword	_ZN49_INTERNAL_6dd51653_18_BinaryMulKernel_cu_0dbc77e64cuda3std6ranges3__45__cpo4cendE
	.align		8
        /*0158*/ 	.dword	_ZN49_INTERNAL_6dd51653_18_BinaryMulKernel_cu_0dbc77e64cuda3std6ranges3__45__cpo7advanceE
	.align		8
        /*0160*/ 	.dword	_ZN49_INTERNAL_6dd51653_18_BinaryMulKernel_cu_0dbc77e64cuda3std6ranges3__45__cpo9iter_swapE
	.align		8
        /*0168*/ 	.dword	_ZN49_INTERNAL_6dd51653_18_BinaryMulKernel_cu_0dbc77e64cuda3std6ranges3__45__cpo4nextE
	.align		8
        /*0170*/ 	.dword	_ZN49_INTERNAL_6dd51653_18_BinaryMulKernel_cu_0dbc77e64cuda3std6ranges3__45__cpo4prevE
	.align		8
        /*0178*/ 	.dword	_ZN49_INTERNAL_6dd51653_18_BinaryMulKernel_cu_0dbc77e64cuda3std6ranges3__45__cpo4dataE
	.align		8
        /*0180*/ 	.dword	_ZN49_INTERNAL_6dd51653_18_BinaryMulKernel_cu_0dbc77e64cuda3std6ranges3__45__cpo5cdataE
	.align		8
        /*0188*/ 	.dword	_ZN49_INTERNAL_6dd51653_18_BinaryMulKernel_cu_0dbc77e64cuda3std6ranges3__45__cpo4sizeE
	.align		8
        /*0190*/ 	.dword	_ZN49_INTERNAL_6dd51653_18_BinaryMulKernel_cu_0dbc77e64cuda3std6ranges3__45__cpo5ssizeE
	.align		8
        /*0198*/ 	.dword	_ZN49_INTERNAL_6dd51653_18_BinaryMulKernel_cu_0dbc77e64cuda3std6ranges3__45__cpo8distanceE
	.align		8
        /*01a0*/ 	.dword	_ZN49_INTERNAL_6dd51653_18_BinaryMulKernel_cu_0dbc77e66thrust24THRUST_300001_SM_1000_NS6system6detail10sequential3seqE
	.align		8
        /*01a8*/ 	.dword	$str$5
	.align		8
        /*01b0*/ 	.dword	$str$6


//--------------------- .text._ZN2at6native18elementwise_kernelILi128ELi4EZNS0_15gpu_kernel_implINS0_13AUnaryFunctorIbbbNS0_15binary_internal10MulFunctorIbEEEEEEvRNS_18TensorIteratorBaseERKT_EUliE_EEviT1_ --------------------------
	.section	.text._ZN2at6native18elementwise_kernelILi128ELi4EZNS0_15gpu_kernel_implINS0_13AUnaryFunctorIbbbNS0_15binary_internal10MulFunctorIbEEEEEEvRNS_18TensorIteratorBaseERKT_EUliE_EEviT1_,"ax",@progbits
	.align	128
        .global         _ZN2at6native18elementwise_kernelILi128ELi4EZNS0_15gpu_kernel_implINS0_13AUnaryFunctorIbbbNS0_15binary_internal10MulFunctorIbEEEEEEvRNS_18TensorIteratorBaseERKT_EUliE_EEviT1_
        .type           _ZN2at6native18elementwise_kernelILi128ELi4EZNS0_15gpu_kernel_implINS0_13AUnaryFunctorIbbbNS0_15binary_internal10MulFunctorIbEEEEEEvRNS_18TensorIteratorBaseERKT_EUliE_EEviT1_,@function
        .size           _ZN2at6native18elementwise_kernelILi128ELi4EZNS0_15gpu_kernel_implINS0_13AUnaryFunctorIbbbNS0_15binary_internal10MulFunctorIbEEEEEEvRNS_18TensorIteratorBaseERKT_EUliE_EEviT1_,(.L_x_17139 - _ZN2at6native18elementwise_kernelILi128ELi4EZNS0_15gpu_kernel_implINS0_13AUnaryFunctorIbbbNS0_15binary_internal10MulFunctorIbEEEEEEvRNS_18TensorIteratorBaseERKT_EUliE_EEviT1_)
        .other          _ZN2at6native18elementwise_kernelILi128ELi4EZNS0_15gpu_kernel_implINS0_13AUnaryFunctorIbbbNS0_15binary_internal10MulFunctorIbEEEEEEvRNS_18TensorIteratorBaseERKT_EUliE_EEviT1_,@"STO_CUDA_ENTRY STV_DEFAULT"
_ZN2at6native18elementwise_kernelILi128ELi4EZNS0_15gpu_kernel_implINS0_13AUnaryFunctorIbbbNS0_15binary_internal10MulFunctorIbEEEEEEvRNS_18TensorIteratorBaseERKT_EUliE_EEviT1_:
.text._ZN2at6native18elementwise_kernelILi128ELi4EZNS0_15gpu_kernel_implINS0_13AUnaryFunctorIbbbNS0_15binary_internal10MulFunctorIbEEEEEEvRNS_18TensorIteratorBaseERKT_EUliE_EEviT1_:
[----:B------:R-:W0:Y:S01]  /*0000*/  LDC R1, c[0x0][0x37c] ;  /* 0x0000df00ff017b82 */ /* 0x000e220000000800 */
[----:B------:R-:W1:Y:S07]  /*0010*/  S2R R17, SR_TID.X ;  /* 0x0000000000117919 */ /* 0x000e6e0000002100 */
[----:B------:R-:W2:Y:S01]  /*0020*/  S2UR UR4, SR_CTAID.X ;  /* 0x00000000000479c3 */ /* 0x000ea20000002500 */
[----:B------:R-:W3:Y:S01]  /*0030*/  LDCU UR39, c[0x0][0x388] ;  /* 0x00007100ff2777ac */ /* 0x000ee20008000800 */
[----:B------:R-:W-:Y:S01]  /*0040*/  BSSY.RECONVERGENT B7, `(.L_x_0) ;  /* 0x00002b5000077945 */ /* 0x000fe20003800200 */
[----:B------:R-:W4:Y:S01]  /*0050*/  LDCU UR5, c[0x0][0x380] ;  /* 0x00007000ff0577ac */ /* 0x000f220008000800 */
[----:B------:R-:W0:Y:S01]  /*0060*/  LDCU.64 UR36, c[0x0][0x358] ;  /* 0x00006b00ff2477ac */ /* 0x000e220008000a00 */
[----:B------:R-:W0:Y:S01]  /*0070*/  LDCU.U8 UR40, c[0x0][0x592] ;  /* 0x0000b240ff2877ac */ /* 0x000e220008000000 */
[----:B------:R-:W0:Y:S01]  /*0080*/  LDCU.U8 UR42, c[0x0][0x593] ;  /* 0x0000b260ff2a77ac */ /* 0x000e220008000000 */
[----:B---3--:R-:W-:Y:S01]  /*0090*/  UIADD3 UR41, UPT, UPT, UR39, -0x1, URZ ;  /* 0xffffffff27297890 */ /* 0x008fe2000fffe0ff */
[----:B------:R-:W3:Y:S01]  /*00a0*/  LDCU.U8 UR43, c[0x0][0x591] ;  /* 0x0000b220ff2b77ac */ /* 0x000ee20008000000 */
[----:B--2---:R-:W-:-:S02]  /*00b0*/  USHF.L.U32 UR4, UR4, 0x9, URZ ;  /* 0x0000000904047899 */ /* 0x004fc400080006ff */
[----:B------:R-:W-:-:S04]  /*00c0*/  UISETP.LT.U32.AND UP0, UPT, UR41, 0x18, UPT ;  /* 0x000000182900788c */ /* 0x000fc8000bf01070 */
[----:B-1----:R-:W-:Y:S01]  /*00d0*/  LOP3.LUT R17, R17, UR4, RZ, 0xfc, !PT ;  /* 0x0000000411117c12 */ /* 0x002fe2000f8efcff */
[----:B------:R-:W-:-:S03]  /*00e0*/  USEL UR38, UR41, 0x18, UP0 ;  /* 0x0000001829267887 */ /* 0x000fc60008000000 */
[----:B----4-:R-:W-:Y:S01]  /*00f0*/  ISETP.GE.AND P0, PT, R17, UR5, PT ;  /* 0x0000000511007c0c */ /* 0x010fe2000bf06270 */
[----:B------:R-:W-:-:S12]  /*0100*/  UIADD3 UR38, UPT, UPT, UR38, 0x1, URZ ;  /* 0x0000000126267890 */ /* 0x000fd8000fffe0ff */
[----:B0--3--:R-:W-:Y:S05]  /*0110*/  @P0 BRA `(.L_x_1) ;  /* 0x00000028009c0947 */ /* 0x009fea0003800000 */
[----:B------:R-:W-:Y:S01]  /*0120*/  UISETP.NE.AND UP0, UPT, UR39, URZ, UPT ;  /* 0x000000ff2700728c */ /* 0x000fe2000bf05270 */
[----:B------:R-:W-:Y:S02]  /*0130*/  IMAD.MOV.U32 R0, RZ, RZ, RZ ;  /* 0x000000ffff007224 */ /* 0x000fe400078e00ff */
[----:B------:R-:W-:-:S06]  /*0140*/  IMAD.MOV.U32 R16, RZ, RZ, RZ ;  /* 0x000000ffff107224 */ /* 0x000fcc00078e00ff */
[----:B------:R-:W-:Y:S05]  /*0150*/  BRA.U !UP0, `(.L_x_2) ;  /* 0x0000001108a87547 */ /* 0x000fea000b800000 */
[----:B------:R-:W0:Y:S01]  /*0160*/  LDCU.64 UR4, c[0x0][0x390] ;  /* 0x00007200ff0477ac */ /* 0x000e220008000a00 */
[----:B------:R-:W-:Y:S01]  /*0170*/  HFMA2 R16, -RZ, RZ, 0, 0 ;  /* 0x00000000ff107431 */ /* 0x000fe200000001ff */
[----:B------:R-:W1:Y:S01]  /*0180*/  LDCU UR6, c[0x0][0x38c] ;  /* 0x00007180ff0677ac */ /* 0x000e620008000800 */
[----:B------:R-:W2:Y:S01]  /*0190*/  LDCU.64 UR8, c[0x0][0x4b8] ;  /* 0x00009700ff0877ac */ /* 0x000ea20008000a00 */
[----:B------:R-:W-:Y:S02]  /*01a0*/  UISETP.NE.AND UP0, UPT, UR41, URZ, UPT ;  /* 0x000000ff2900728c */ /* 0x000fe4000bf05270 */
[----:B0-----:R-:W-:-:S05]  /*01b0*/  IMAD.HI.U32 R2, R17, UR4, R16 ;  /* 0x0000000411027c27 */ /* 0x001fca000f8e0010 */
[----:B------:R-:W-:-:S05]  /*01c0*/  SHF.R.U32.HI R3, RZ, UR5, R2 ;  /* 0x00000005ff037c19 */ /* 0x000fca0008011602 */
[----:B------:R-:W-:-:S04]  /*01d0*/  IMAD.MOV R0, RZ, RZ, -R3 ;  /* 0x000000ffff007224 */ /* 0x000fc800078e0a03 */
[----:B-1----:R-:W-:-:S04]  /*01e0*/  IMAD R0, R0, UR6, R17 ;  /* 0x0000000600007c24 */ /* 0x002fc8000f8e0211 */
[C---:B--2---:R-:W-:Y:S02]  /*01f0*/  IMAD R16, R0.reuse, UR8, RZ ;  /* 0x0000000800107c24 */ /* 0x044fe4000f8e02ff */
[----:B------:R-:W-:Y:S01]  /*0200*/  IMAD R0, R0, UR9, RZ ;  /* 0x0000000900007c24 */ /* 0x000fe2000f8e02ff */
[----:B------:R-:W-:Y:S06]  /*0210*/  BRA.U !UP0, `(.L_x_2) ;  /* 0x0000001108787547 */ /* 0x000fec000b800000 */
[----:B------:R-:W0:Y:S01]  /*0220*/  LDCU.64 UR6, c[0x0][0x398] ;  /* 0x00007300ff0677ac */ /* 0x000e220008000a00 */
[----:B------:R-:W-:Y:S01]  /*0230*/  IMAD.MOV.U32 R2, RZ, RZ, RZ ;  /* 0x000000ffff027224 */ /* 0x000fe200078e00ff */
[----:B------:R-:W1:Y:S01]  /*0240*/  LDCU UR4, c[0x0][0x3a0] ;  /* 0x00007400ff0477ac */ /* 0x000e620008000800 */
[----:B------:R-:W2:Y:S01]  /*0250*/  LDCU.64 UR8, c[0x0][0x4c0] ;  /* 0x00009800ff0877ac */ /* 0x000ea20008000a00 */
[----:B------:R-:W-:Y:S01]  /*0260*/  UISETP.NE.AND UP0, UPT, UR38, 0x2, UPT ;  /* 0x000000022600788c */ /* 0x000fe2000bf05270 */
[----:B0-----:R-:W-:-:S05]  /*0270*/  IMAD.HI.U32 R4, R3, UR7, R2 ;  /* 0x0000000703047c27 */ /* 0x001fca000f8e0002 */
[----:B-1----:R-:W-:-:S04]  /*0280*/  SHF.R.U32.HI R5, RZ, UR4, R4 ;  /* 0x00000004ff057c19 */ /* 0x002fc80008011604 */
[----:B------:R-:W-:-:S05]  /*0290*/  IADD3 R2, PT, PT, -R5, RZ, RZ ;  /* 0x000000ff05027210 */ /* 0x000fca0007ffe1ff */
[----:B------:R-:W-:-:S04]  /*02a0*/  IMAD R3, R2, UR6, R3 ;  /* 0x0000000602037c24 */ /* 0x000fc8000f8e0203 */
[C---:B--2---:R-:W-:Y:S02]  /*02b0*/  IMAD R16, R3.reuse, UR8, R16 ;  /* 0x0000000803107c24 */ /* 0x044fe4000f8e0210 */
[----:B------:R-:W-:Y:S01]  /*02c0*/  IMAD R0, R3, UR9, R0 ;  /* 0x0000000903007c24 */ /* 0x000fe2000f8e0200 */
[----:B------:R-:W-:Y:S06]  /*02d0*/  BRA.U !UP0, `(.L_x_2) ;  /* 0x0000001108487547 */ /* 0x000fec000b800000 */
[----:B------:R-:W0:Y:S01]  /*02e0*/  LDCU.64 UR4, c[0x0][0x3a8] ;  /* 0x00007500ff0477ac */ /* 0x000e220008000a00 */
[----:B------:R-:W-:Y:S01]  /*02f0*/  IMAD.MOV.U32 R4, RZ, RZ, RZ ;  /* 0x000000ffff047224 */ /* 0x000fe200078e00ff */
[----:B------:R-:W1:Y:S01]  /*0300*/  LDCU UR6, c[0x0][0x3a4] ;  /* 0x00007480ff0677ac */ /* 0x000e620008000800 */
[----:B------:R-:W2:Y:S01]  /*0310*/  LDCU.64 UR8, c[0x0][0x4c8] ;  /* 0x00009900ff0877ac */ /* 0x000ea20008000a00 */
[----:B------:R-:W-:Y:S01]  /*0320*/  UISETP.NE.AND UP0, UPT, UR38, 0x3, UPT ;  /* 0x000000032600788c */ /* 0x000fe2000bf05270 */
[----:B0-----:R-:W-:-:S05]  /*0330*/  IMAD.HI.U32 R2, R5, UR4, R4 ;  /* 0x0000000405027c27 */ /* 0x001fca000f8e0004 */
[----:B------:R-:W-:-:S05]  /*0340*/  SHF.R.U32.HI R3, RZ, UR5, R2 ;  /* 0x00000005ff037c19 */ /* 0x000fca0008011602 */
[----:B------:R-:W-:-:S04]  /*0350*/  IMAD.MOV R4, RZ, RZ, -R3 ;  /* 0x000000ffff047224 */ /* 0x000fc800078e0a03 */
[----:B-1----:R-:W-:-:S04]  /*0360*/  IMAD R5, R4, UR6, R5 ;  /* 0x0000000604057c24 */ /* 0x002fc8000f8e0205 */
[C---:B--2---:R-:W-:Y:S02]  /*0370*/  IMAD R16, R5.reuse, UR8, R16 ;  /* 0x0000000805107c24 */ /* 0x044fe4000f8e0210 */
[----:B------:R-:W-:Y:S01]  /*0380*/  IMAD R0, R5, UR9, R0 ;  /* 0x0000000905007c24 */ /* 0x000fe2000f8e0200 */
[----:B------:R-:W-:Y:S06]  /*0390*/  BRA.U !UP0, `(.L_x_2) ;  /* 0x0000001108187547 */ /* 0x000fec000b800000 */
[----:B------:R-:W0:Y:S01]  /*03a0*/  LDCU.64 UR6, c[0x0][0x3b0] ;  /* 0x00007600ff0677ac */ /* 0x000e220008000a00 */
[----:B------:R-:W-:Y:S01]  /*03b0*/  MOV R2, RZ ;  /* 0x000000ff00027202 */ /* 0x000fe20000000f00 */
[----:B------:R-:W1:Y:S01]  /*03c0*/  LDCU UR4, c[0x0][0x3b8] ;  /* 0x00007700ff0477ac */ /* 0x000e620008000800 */
[----:B------:R-:W2:Y:S01]  /*03d0*/  LDCU.64 UR8, c[0x0][0x4d0] ;  /* 0x00009a00ff0877ac */ /* 0x000ea20008000a00 */
[----:B------:R-:W-:Y:S02]  /*03e0*/  UISETP.NE.AND UP0, UPT, UR38, 0x4, UPT ;  /* 0x000000042600788c */ /* 0x000fe4000bf05270 */
[----:B0-----:R-:W-:-:S05]  /*03f0*/  IMAD.HI.U32 R4, R3, UR7, R2 ;  /* 0x0000000703047c27 */ /* 0x001fca000f8e0002 */
[----:B-1----:R-:W-:-:S05]  /*0400*/  SHF.R.U32.HI R5, RZ, UR4, R4 ;  /* 0x00000004ff057c19 */ /* 0x002fca0008011604 */
[----:B------:R-:W-:-:S04]  /*0410*/  IMAD.MOV R2, RZ, RZ, -R5 ;  /* 0x000000ffff027224 */ /* 0x000fc800078e0a05 */
        /* <DEDUP_REMOVED lines=10> */
[----:B------:R-:W-:-:S04]  /*04c0*/  SHF.R.U32.HI R3, RZ, UR5, R2 ;  /* 0x00000005ff037c19 */ /* 0x000fc80008011602 */
[----:B------:R-:W-:-:S05]  /*04d0*/  IADD3 R4, PT, PT, -R3, RZ, RZ ;  /* 0x000000ff03047210 */ /* 0x000fca0007ffe1ff */
[----:B-1----:R-:W-:-:S04]  /*04e0*/  IMAD R5, R4, UR6, R5 ;  /* 0x0000000604057c24 */ /* 0x002fc8000f8e0205 */
        /* <DEDUP_REMOVED lines=16> */
[----:B------:R-:W-:Y:S01]  /*05f0*/  HFMA2 R4, -RZ, RZ, 0, 0 ;  /* 0x00000000ff047431 */ /* 0x000fe200000001ff */
[----:B------:R-:W1:Y:S01]  /*0600*/  LDCU UR6, c[0x0][0x3d4] ;  /* 0x00007a80ff0677ac */ /* 0x000e620008000800 */
[----:B------:R-:W2:Y:S01]  /*0610*/  LDCU.64 UR8, c[0x0][0x4e8] ;  /* 0x00009d00ff0877ac */ /* 0x000ea20008000a00 */
[----:B------:R-:W-:Y:S02]  /*0620*/  UISETP.NE.AND UP0, UPT, UR38, 0x7, UPT ;  /* 0x000000072600788c */ /* 0x000fe4000bf05270 */
        /* <DEDUP_REMOVED lines=214> */
[----:B------:R-:W2:Y:S03]  /*1390*/  LDCU.64 UR8, c[0x0][0x578] ;  /* 0x0000af00ff0877ac */ /* 0x000ea60008000a00 */
[----:B0-----:R-:W-:-:S05]  /*13a0*/  IMAD.HI.U32 R2, R5, UR4, R4 ;  /* 0x0000000405027c27 */ /* 0x001fca000f8e0004 */
[----:B------:R-:W-:-:S05]  /*13b0*/  SHF.R.U32.HI R2, RZ, UR5, R2 ;  /* 0x00000005ff027c19 */ /* 0x000fca0008011602 */
[----:B------:R-:W-:-:S04]  /*13c0*/  IMAD.MOV R3, RZ, RZ, -R2 ;  /* 0x000000ffff037224 */ /* 0x000fc800078e0a02 */
[----:B-1----:R-:W-:-:S04]  /*13d0*/  IMAD R5, R3, UR6, R5 ;  /* 0x0000000603057c24 */ /* 0x002fc8000f8e0205 */
[C---:B--2---:R-:W-:Y:S02]  /*13e0*/  IMAD R16, R5.reuse, UR8, R16 ;  /* 0x0000000805107c24 */ /* 0x044fe4000f8e0210 */
[----:B------:R-:W-:-:S07]  /*13f0*/  IMAD R0, R5, UR9, R0 ;  /* 0x0000000905007c24 */ /* 0x000fce000f8e0200 */
.L_x_2:
[----:B------:R-:W0:Y:S01]  /*1400*/  LDCU.64 UR6, c[0x0][0x588] ;  /* 0x0000b100ff0677ac */ /* 0x000e220008000a00 */
[----:B------:R-:W-:Y:S01]  /*1410*/  BSSY.RECONVERGENT B6, `(.L_x_3) ;  /* 0x00000a0000067945 */ /* 0x000fe20003800200 */
[----:B------:R-:W-:-:S04]  /*1420*/  UPRMT UR4, UR42, 0x9910, URZ ;  /* 0x000099102a047896 */ /* 0x000fc800080000ff */
[----:B------:R-:W-:Y:S01]  /*1430*/  UISETP.GT.AND UP0, UPT, UR4, 0x9, UPT ;  /* 0x000000090400788c */ /* 0x000fe2000bf04270 */
[----:B0-----:R-:W-:-:S05]  /*1440*/  IADD3 R2, P0, PT, R0, UR6, RZ ;  /* 0x0000000600027c10 */ /* 0x001fca000ff1e0ff */
[----:B------:R-:W-:-:S03]  /*1450*/  IMAD.X R3, RZ, RZ, UR7, P0 ;  /* 0x00000007ff037e24 */ /* 0x000fc600080e06ff */
[----:B------:R-:W-:Y:S05]  /*1460*/  BRA.U UP0, `(.L_x_4) ;  /* 0x0000000500047547 */ /* 0x000fea000b800000 */
[----:B------:R-:W-:-:S09]  /*1470*/  UISETP.GT.AND UP0, UPT, UR4, 0x4, UPT ;  /* 0x000000040400788c */ /* 0x000fd2000bf04270 */
[----:B------:R-:W-:Y:S05]  /*1480*/  BRA.U UP0, `(.L_x_5) ;  /* 0x0000000100707547 */ /* 0x000fea000b800000 */
[----:B------:R-:W-:-:S09]  /*1490*/  UISETP.GT.AND UP0, UPT, UR4, 0x1, UPT ;  /* 0x000000010400788c */ /* 0x000fd2000bf04270 */
[----:B------:R-:W-:Y:S05]  /*14a0*/  BRA.U UP0, `(.L_x_6) ;  /* 0x0000000100287547 */ /* 0x000fea000b800000 */
[----:B------:R-:W-:-:S09]  /*14b0*/  UISETP.NE.AND UP0, UPT, UR42, URZ, UPT ;  /* 0x000000ff2a00728c */ /* 0x000fd2000bf05270 */
[----:B------:R-:W-:Y:S05]  /*14c0*/  BRA.U !UP0, `(.L_x_7) ;  /* 0x0000000108147547 */ /* 0x000fea000b800000 */
[----:B------:R-:W-:-:S09]  /*14d0*/  UISETP.NE.AND UP0, UPT, UR4, 0x1, UPT ;  /* 0x000000010400788c */ /* 0x000fd2000bf05270 */
[----:B------:R-:W-:Y:S05]  /*14e0*/  BRA.U UP0, `(.L_x_8) ;  /* 0x0000000500dc7547 */ /* 0x000fea000b800000 */
[----:B------:R-:W2:Y:S02]  /*14f0*/  LDG.E.U8 R2, desc[UR36][R2.64] ;  /* 0x0000002402027981 */ /* 0x000ea4000c1e1100 */
[----:B--2---:R-:W-:Y:S01]  /*1500*/  ISETP.NE.AND P0, PT, R2, RZ, PT ;  /* 0x000000ff0200720c */ /* 0x004fe20003f05270 */
[----:B------:R-:W-:-:S12]  /*1510*/  BRA `(.L_x_9) ;  /* 0x00000008003c7947 */ /* 0x000fd80003800000 */
.L_x_7:
[----:B------:R-:W2:Y:S02]  /*1520*/  LDG.E.U8 R2, desc[UR36][R2.64] ;  /* 0x0000002402027981 */ /* 0x000ea4000c1e1100 */
[----:B--2---:R-:W-:Y:S01]  /*1530*/  ISETP.NE.AND P0, PT, R2, RZ, PT ;  /* 0x000000ff0200720c */ /* 0x004fe20003f05270 */
[----:B------:R-:W-:-:S12]  /*1540*/  BRA `(.L_x_9) ;  /* 0x0000000800307947 */ /* 0x000fd80003800000 */
.L_x_6:
[----:B------:R-:W-:-:S09]  /*1550*/  UISETP.NE.AND UP0, UPT, UR4, 0x2, UPT ;  /* 0x000000020400788c */ /* 0x000fd2000bf05270 */
[----:B------:R-:W-:Y:S05]  /*1560*/  BRA.U !UP0, `(.L_x_10) ;  /* 0x00000001082c7547 */ /* 0x000fea000b800000 */
[----:B------:R-:W-:-:S09]  /*1570*/  UISETP.NE.AND UP0, UPT, UR4, 0x3, UPT ;  /* 0x000000030400788c */ /* 0x000fd2000bf05270 */
[----:B------:R-:W-:Y:S05]  /*1580*/  BRA.U !UP0, `(.L_x_11) ;  /* 0x0000000108187547 */ /* 0x000fea000b800000 */
[----:B------:R-:W-:-:S09]  /*1590*/  UISETP.NE.AND UP0, UPT, UR4, 0x4, UPT ;  /* 0x000000040400788c */ /* 0x000fd2000bf05270 */
[----:B------:R-:W-:Y:S05]  /*15a0*/  BRA.U UP0, `(.L_x_8) ;  /* 0x0000000500ac7547 */ /* 0x000fea000b800000 */
[----:B------:R-:W2:Y:S02]  /*15b0*/  LDG.E.64 R2, desc[UR36][R2.64] ;  /* 0x0000002402027981 */ /* 0x000ea4000c1e1b00 */
[----:B--2---:R-:W-:-:S04]  /*15c0*/  ISETP.NE.U32.AND P0, PT, R2, RZ, PT ;  /* 0x000000ff0200720c */ /* 0x004fc80003f05070 */
[----:B------:R-:W-:Y:S01]  /*15d0*/  ISETP.NE.AND.EX P0, PT, R3, RZ, PT, P0 ;  /* 0x000000ff0300720c */ /* 0x000fe20003f05300 */
[----:B------:R-:W-:-:S12]  /*15e0*/  BRA `(.L_x_9) ;  /* 0x0000000800087947 */ /* 0x000fd80003800000 */
.L_x_11:
[----:B------:R-:W2:Y:S02]  /*15f0*/  LDG.E R2, desc[UR36][R2.64] ;  /* 0x0000002402027981 */ /* 0x000ea4000c1e1900 */
[----:B--2---:R-:W-:Y:S01]  /*1600*/  ISETP.NE.AND P0, PT, R2, RZ, PT ;  /* 0x000000ff0200720c */ /* 0x004fe20003f05270 */
[----:B------:R-:W-:-:S12]  /*1610*/  BRA `(.L_x_9) ;  /* 0x0000000400fc7947 */ /* 0x000fd80003800000 */
.L_x_10:
[----:B------:R-:W2:Y:S02]  /*1620*/  LDG.E.U16 R2, desc[UR36][R2.64] ;  /* 0x0000002402027981 */ /* 0x000ea4000c1e1500 */
[----:B--2---:R-:W-:Y:S01]  /*1630*/  ISETP.NE.AND P0, PT, R2, RZ, PT ;  /* 0x000000ff0200720c */ /* 0x004fe20003f05270 */
[----:B------:R-:W-:-:S12]  /*1640*/  BRA `(.L_x_9) ;  /* 0x0000000400f07947 */ /* 0x000fd80003800000 */
.L_x_5:
[----:B------:R-:W-:-:S09]  /*1650*/  UISETP.GT.AND UP0, UPT, UR4, 0x6, UPT ;  /* 0x000000060400788c */ /* 0x000fd2000bf04270 */
[----:B------:R-:W-:Y:S05]  /*1660*/  BRA.U UP0, `(.L_x_12) ;  /* 0x00000001002c7547 */ /* 0x000fea000b800000 */
[----:B------:R-:W-:-:S09]  /*1670*/  UISETP.NE.AND UP0, UPT, UR4, 0x5, UPT ;  /* 0x000000050400788c */ /* 0x000fd2000bf05270 */
[----:B------:R-:W-:Y:S05]  /*1680*/  BRA.U !UP0, `(.L_x_13) ;  /* 0x0000000108147547 */ /* 0x000fea000b800000 */
[----:B------:R-:W-:-:S09]  /*1690*/  UISETP.NE.AND UP0, UPT, UR4, 0x6, UPT ;  /* 0x000000060400788c */ /* 0x000fd2000bf05270 */
[----:B------:R-:W-:Y:S05]  /*16a0*/  BRA.U UP0, `(.L_x_8) ;  /* 0x00000005006c7547 */ /* 0x000fea000b800000 */
[----:B------:R-:W2:Y:S02]  /*16b0*/  LDG.E R2, desc[UR36][R2.64] ;  /* 0x0000002402027981 */ /* 0x000ea4000c1e1900 */
[----:B--2---:R-:W-:Y:S01]  /*16c0*/  FSETP.NEU.FTZ.AND P0, PT, R2, RZ, PT ;  /* 0x000000ff0200720b */ /* 0x004fe20003f1d000 */
[----:B------:R-:W-:-:S12]  /*16d0*/  BRA `(.L_x_9) ;  /* 0x0000000400cc7947 */ /* 0x000fd80003800000 */
.L_x_13:
[----:B------:R-:W2:Y:S02]  /*16e0*/  LDG.E.U16 R0, desc[UR36][R2.64] ;  /* 0x0000002402007981 */ /* 0x000ea4000c1e1500 */
[----:B--2---:R-:W-:-:S05]  /*16f0*/  HADD2.F32 R0, -RZ, R0.H0_H0 ;  /* 0x20000000ff007230 */ /* 0x004fca0000004100 */
[----:B------:R-:W-:Y:S01]  /*1700*/  FSETP.NEU.FTZ.AND P0, PT, R0, RZ, PT ;  /* 0x000000ff0000720b */ /* 0x000fe20003f1d000 */
[----:B------:R-:W-:-:S12]  /*1710*/  BRA `(.L_x_9) ;  /* 0x0000000400bc7947 */ /* 0x000fd80003800000 */
.L_x_12:
[----:B------:R-:W-:-:S09]  /*1720*/  UISETP.NE.AND UP0, UPT, UR4, 0x7, UPT ;  /* 0x000000070400788c */ /* 0x000fd2000bf05270 */
[----:B------:R-:W-:Y:S05]  /*1730*/  BRA.U !UP0, `(.L_x_14) ;  /* 0x0000000108447547 */ /* 0x000fea000b800000 */
[----:B------:R-:W-:-:S09]  /*1740*/  UISETP.NE.AND UP0, UPT, UR4, 0x8, UPT ;  /* 0x000000080400788c */ /* 0x000fd2000bf05270 */
[----:B------:R-:W-:Y:S05]  /*1750*/  BRA.U !UP0, `(.L_x_15) ;  /* 0x00000001081c7547 */ /* 0x000fea000b800000 */
[----:B------:R-:W-:-:S09]  /*1760*/  UISETP.NE.AND UP0, UPT, UR4, 0x9, UPT ;  /* 0x000000090400788c */ /* 0x000fd2000bf05270 */
[----:B------:R-:W-:Y:S05]  /*1770*/  BRA.U UP0, `(.L_x_8) ;  /* 0x0000000500387547 */ /* 0x000fea000b800000 */
[----:B------:R-:W2:Y:S02]  /*1780*/  LDG.E.64 R2, desc[UR36][R2.64] ;  /* 0x0000002402027981 */ /* 0x000ea4000c1e1b00 */
[----:B--2---:R-:W-:Y:S02]  /*1790*/  FSETP.NEU.FTZ.AND P0, PT, R2, RZ, PT ;  /* 0x000000ff0200720b */ /* 0x004fe40003f1d000 */
[----:B------:R-:W-:-:S04]  /*17a0*/  FSETP.NEU.FTZ.AND P1, PT, R3, RZ, PT ;  /* 0x000000ff0300720b */ /* 0x000fc80003f3d000 */
[----:B------:R-:W-:Y:S01]  /*17b0*/  PLOP3.LUT P0, PT, P0, P1, PT, 0xf8, 0x8f ;  /* 0x00000000008f781c */ /* 0x000fe20000703f70 */
[----:B------:R-:W-:-:S12]  /*17c0*/  BRA `(.L_x_9) ;  /* 0x0000000400907947 */ /* 0x000fd80003800000 */
.L_x_15:
[----:B------:R-:W2:Y:S01]  /*17d0*/  LDG.E R2, desc[UR36][R2.64] ;  /* 0x0000002402027981 */ /* 0x000ea2000c1e1900 */
[----:B------:R-:W-:Y:S01]  /*17e0*/  PLOP3.LUT P0, PT, PT, PT, PT, 0x80, 0x8 ;  /* 0x000000000008781c */ /* 0x000fe20003f0f070 */
[----:B--2---:R-:W-:-:S05]  /*17f0*/  HADD2.F32 R0, -RZ, R2.H0_H0 ;  /* 0x20000002ff007230 */ /* 0x004fca0000004100 */
[----:B------:R-:W-:-:S13]  /*1800*/  FSETP.NEU.FTZ.AND P1, PT, R0, RZ, PT ;  /* 0x000000ff0000720b */ /* 0x000fda0003f3d000 */
[----:B------:R-:W-:Y:S05]  /*1810*/  @P1 BRA `(.L_x_9) ;  /* 0x00000004007c1947 */ /* 0x000fea0003800000 */
[----:B------:R-:W-:-:S05]  /*1820*/  HADD2.F32 R0, -RZ, R2.H1_H1 ;  /* 0x30000002ff007230 */ /* 0x000fca0000004100 */
[----:B------:R-:W-:Y:S01]  /*1830*/  FSETP.NEU.FTZ.AND P0, PT, R0, RZ, PT ;  /* 0x000000ff0000720b */ /* 0x000fe20003f1d000 */
[----:B------:R-:W-:-:S12]  /*1840*/  BRA `(.L_x_9) ;  /* 0x0000000400707947 */ /* 0x000fd80003800000 */
.L_x_14:
[----:B------:R-:W2:Y:S02]  /*1850*/  LDG.E.64 R2, desc[UR36][R2.64] ;  /* 0x0000002402027981 */ /* 0x000ea4000c1e1b00 */
[----:B--2---:R-:W-:Y:S01]  /*1860*/  DSETP.NEU.AND P0, PT, R2, RZ, PT ;  /* 0x000000ff0200722a */ /* 0x004fe20003f0d000 */
[----:B------:R-:W-:-:S13]  /*1870*/  BRA `(.L_x_9) ;  /* 0x0000000400647947 */ /* 0x000fda0003800000 */
.L_x_4:
[----:B------:R-:W-:-:S09]  /*1880*/  UISETP.GT.AND UP0, UPT, UR4, 0x18, UPT ;  /* 0x000000180400788c */ /* 0x000fd2000bf04270 */
[----:B------:R-:W-:Y:S05]  /*1890*/  BRA.U UP0, `(.L_x_16) ;  /* 0x0000000100947547 */ /* 0x000fea000b800000 */
[----:B------:R-:W-:-:S09]  /*18a0*/  UISETP.GT.AND UP0, UPT, UR4, 0xe, UPT ;  /* 0x0000000e0400788c */ /* 0x000fd2000bf04270 */
[----:B------:R-:W-:Y:S05]  /*18b0*/  BRA.U UP0, `(.L_x_17) ;  /* 0x00000001002c7547 */ /* 0x000fea000b800000 */
[----:B------:R-:W-:-:S09]  /*18c0*/  UISETP.NE.AND UP0, UPT, UR4, 0xa, UPT ;  /* 0x0000000a0400788c */ /* 0x000fd2000bf05270 */
[----:B------:R-:W-:Y:S05]  /*18d0*/  BRA.U !UP0, `(.L_x_18) ;  /* 0x0000000108147547 */ /* 0x000fea000b800000 */
[----:B------:R-:W-:-:S09]  /*18e0*/  UISETP.NE.AND UP0, UPT, UR4, 0xb, UPT ;  /* 0x0000000b0400788c */ /* 0x000fd2000bf05270 */
[----:B------:R-:W-:Y:S05]  /*18f0*/  BRA.U UP0, `(.L_x_8) ;  /* 0x0000000100d87547 */ /* 0x000fea000b800000 */
[----:B------:R-:W2:Y:S02]  /*1900*/  LDG.E.U8 R2, desc[UR36][R2.64] ;  /* 0x0000002402027981 */ /* 0x000ea4000c1e1100 */
[----:B--2---:R-:W-:Y:S01]  /*1910*/  ISETP.NE.AND P0, PT, R2, RZ, PT ;  /* 0x000000ff0200720c */ /* 0x004fe20003f05270 */
[----:B------:R-:W-:-:S12]  /*1920*/  BRA `(.L_x_9) ;  /* 0x0000000400387947 */ /* 0x000fd80003800000 */
.L_x_18:
[----:B------:R-:W2:Y:S02]  /*1930*/  LDG.E.128 R4, desc[UR36][R2.64] ;  /* 0x0000002402047981 */ /* 0x000ea4000c1e1d00 */
[----:B--2---:R-:W-:-:S06]  /*1940*/  DSETP.NEU.AND P0, PT, R6, RZ, PT ;  /* 0x000000ff0600722a */ /* 0x004fcc0003f0d000 */
[----:B------:R-:W-:Y:S01]  /*1950*/  DSETP.NEU.OR P0, PT, R4, RZ, P0 ;  /* 0x000000ff0400722a */ /* 0x000fe2000070d400 */
[----:B------:R-:W-:-:S13]  /*1960*/  BRA `(.L_x_9) ;  /* 0x0000000400287947 */ /* 0x000fda0003800000 */
.L_x_17:
[----:B------:R-:W-:-:S09]  /*1970*/  UISETP.NE.AND UP0, UPT, UR4, 0xf, UPT ;  /* 0x0000000f0400788c */ /* 0x000fd2000bf05270 */
[----:B------:R-:W-:Y:S05]  /*1980*/  BRA.U !UP0, `(.L_x_19) ;  /* 0x0000000108487547 */ /* 0x000fea000b800000 */
[----:B------:R-:W-:-:S09]  /*1990*/  UISETP.NE.AND UP0, UPT, UR4, 0x17, UPT ;  /* 0x000000170400788c */ /* 0x000fd2000bf05270 */
[----:B------:R-:W-:Y:S05]  /*19a0*/  BRA.U !UP0, `(.L_x_20) ;  /* 0x0000000108147547 */ /* 0x000fea000b800000 */
[----:B------:R-:W-:-:S09]  /*19b0*/  UISETP.NE.AND UP0, UPT, UR4, 0x18, UPT ;  /* 0x000000180400788c */ /* 0x000fd2000bf05270 */
[----:B------:R-:W-:Y:S05]  /*19c0*/  BRA.U UP0, `(.L_x_8) ;  /* 0x0000000100a47547 */ /* 0x000fea000b800000 */
[----:B------:R-:W2:Y:S02]  /*19d0*/  LDG.E.U8 R2, desc[UR36][R2.64] ;  /* 0x0000002402027981 */ /* 0x000ea4000c1e1100 */
[----:B--2---:R-:W-:Y:S01]  /*19e0*/  LOP3.LUT P0, RZ, R2, 0x7f, RZ, 0xc0, !PT ;  /* 0x0000007f02ff7812 */ /* 0x004fe2000780c0ff */
[----:B------:R-:W-:-:S12]  /*19f0*/  BRA `(.L_x_9) ;  /* 0x0000000400047947 */ /* 0x000fd80003800000 */
.L_x_20:
[----:B------:R-:W2:Y:S02]  /*1a00*/  LDG.E.U8 R0, desc[UR36][R2.64] ;  /* 0x0000002402007981 */ /* 0x000ea4000c1e1100 */
[----:B--2---:R-:W-:-:S04]  /*1a10*/  SHF.L.U32 R4, R0, 0x19, RZ ;  /* 0x0000001900047819 */ /* 0x004fc800000006ff */
[----:B------:R-:W-:-:S13]  /*1a20*/  ISETP.GT.U32.AND P0, PT, R4, 0x7ffffff, PT ;  /* 0x07ffffff0400780c */ /* 0x000fda0003f04070 */
[----:B------:R-:W-:Y:S01]  /*1a30*/  @!P0 IMAD.SHL.U32 R0, R0, 0x100, RZ ;  /* 0x0000010000008824 */ /* 0x000fe200078e00ff */
[----:B------:R-:W-:-:S04]  /*1a40*/  @P0 LEA.HI R4, R4, 0x70000000, RZ, 0x1c ;  /* 0x7000000004040811 */ /* 0x000fc800078fe0ff */
[----:B------:R-:W-:-:S04]  /*1a50*/  @!P0 LOP3.LUT R0, R0, 0x7f00, RZ, 0xc0, !PT ;  /* 0x00007f0000008812 */ /* 0x000fc800078ec0ff */
[----:B------:R-:W-:-:S05]  /*1a60*/  @!P0 LOP3.LUT R0, R0, 0x3f000000, RZ, 0xfc, !PT ;  /* 0x3f00000000008812 */ /* 0x000fca00078efcff */
[----:B------:R-:W-:Y:S01]  /*1a70*/  @!P0 FADD.FTZ R0, R0, -0.5 ;  /* 0xbf00000000008421 */ /* 0x000fe20000010000 */
[----:B------:R-:W-:-:S05]  /*1a80*/  @P0 FMUL.FTZ R0, R4, 1.9259299443872358531e-34 ;  /* 0x0780000004000820 */ /* 0x000fca0000410000 */
[----:B------:R-:W-:Y:S01]  /*1a90*/  LOP3.LUT P0, RZ, R0, 0x7fffffff, RZ, 0xc0, !PT ;  /* 0x7fffffff00ff7812 */ /* 0x000fe2000780c0ff */
[----:B------:R-:W-:-:S12]  /*1aa0*/  BRA `(.L_x_9) ;  /* 0x0000000000d87947 */ /* 0x000fd80003800000 */
.L_x_19:
[----:B------:R-:W2:Y:S02]  /*1ab0*/  LDG.E.U16 R0, desc[UR36][R2.64] ;  /* 0x0000002402007981 */ /* 0x000ea4000c1e1500 */
[----:B--2---:R-:W-:-:S05]  /*1ac0*/  IMAD.U32 R0, R0, 0x10000, RZ ;  /* 0x0001000000007824 */ /* 0x004fca00078e00ff */
[----:B------:R-:W-:Y:S01]  /*1ad0*/  FSETP.NEU.FTZ.AND P0, PT, R0, RZ, PT ;  /* 0x000000ff0000720b */ /* 0x000fe20003f1d000 */
[----:B------:R-:W-:-:S12]  /*1ae0*/  BRA `(.L_x_9) ;  /* 0x0000000000c87947 */ /* 0x000fd80003800000 */
.L_x_16:
[----:B------:R-:W-:-:S09]  /*1af0*/  UISETP.GT.AND UP0, UPT, UR4, 0x1b, UPT ;  /* 0x0000001b0400788c */ /* 0x000fd2000bf04270 */
[----:B------:R-:W-:Y:S05]  /*1b00*/  BRA.U UP0, `(.L_x_21) ;  /* 0x00000001003c7547 */ /* 0x000fea000b800000 */
[----:B------:R-:W-:-:S09]  /*1b10*/  UISETP.NE.AND UP0, UPT, UR4, 0x19, UPT ;  /* 0x000000190400788c */ /* 0x000fd2000bf05270 */
[----:B------:R-:W-:Y:S05]  /*1b20*/  BRA.U !UP0, `(.L_x_22) ;  /* 0x0000000108287547 */ /* 0x000fea000b800000 */
[----:B------:R-:W-:-:S09]  /*1b30*/  UISETP.NE.AND UP0, UPT, UR4, 0x1a, UPT ;  /* 0x0000001a0400788c */ /* 0x000fd2000bf05270 */
[----:B------:R-:W-:Y:S05]  /*1b40*/  BRA.U !UP0, `(.L_x_23) ;  /* 0x0000000108147547 */ /* 0x000fea000b800000 */
[----:B------:R-:W-:-:S09]  /*1b50*/  UISETP.NE.AND UP0, UPT, UR4, 0x1b, UPT ;  /* 0x0000001b0400788c */ /* 0x000fd2000bf05270 */
[----:B------:R-:W-:Y:S05]  /*1b60*/  BRA.U UP0, `(.L_x_8) ;  /* 0x00000001003c7547 */ /* 0x000fea000b800000 */
[----:B------:R-:W2:Y:S02]  /*1b70*/  LDG.E.U16 R2, desc[UR36][R2.64] ;  /* 0x0000002402027981 */ /* 0x000ea4000c1e1500 */
[----:B--2---:R-:W-:Y:S01]  /*1b80*/  ISETP.NE.AND P0, PT, R2, RZ, PT ;  /* 0x000000ff0200720c */ /* 0x004fe20003f05270 */
[----:B------:R-:W-:-:S12]  /*1b90*/  BRA `(.L_x_9) ;  /* 0x00000000009c7947 */ /* 0x000fd80003800000 */
.L_x_23:
[----:B------:R-:W2:Y:S02]  /*1ba0*/  LDG.E.U8 R2, desc[UR36][R2.64] ;  /* 0x0000002402027981 */ /* 0x000ea4000c1e1100 */
[----:B--2---:R-:W-:Y:S01]  /*1bb0*/  ISETP.NE.AND P0, PT, R2, RZ, PT ;  /* 0x000000ff0200720c */ /* 0x004fe20003f05270 */
[----:B------:R-:W-:-:S12]  /*1bc0*/  BRA `(.L_x_9) ;  /* 0x0000000000907947 */ /* 0x000fd80003800000 */
.L_x_22:
[----:B------:R-:W2:Y:S02]  /*1bd0*/  LDG.E.U8 R2, desc[UR36][R2.64] ;  /* 0x0000002402027981 */ /* 0x000ea4000c1e1100 */
[----:B--2---:R-:W-:Y:S01]  /*1be0*/  ISETP.NE.AND P0, PT, R2, RZ, PT ;  /* 0x000000ff0200720c */ /* 0x004fe20003f05270 */
[----:B------:R-:W-:-:S12]  /*1bf0*/  BRA `(.L_x_9) ;  /* 0x0000000000847947 */ /* 0x000fd80003800000 */
.L_x_21:
[----:B------:R-:W-:-:S09]  /*1c00*/  UISETP.NE.AND UP0, UPT, UR4, 0x1c, UPT ;  /* 0x0000001c0400788c */ /* 0x000fd2000bf05270 */
[----:B------:R-:W-:Y:S05]  /*1c10*/  BRA.U !UP0, `(.L_x_24) ;  /* 0x0000000108747547 */ /* 0x000fea000b800000 */
[----:B------:R-:W-:-:S09]  /*1c20*/  UISETP.NE.AND UP0, UPT, UR4, 0x1d, UPT ;  /* 0x0000001d0400788c */ /* 0x000fd2000bf05270 */
[----:B------:R-:W-:Y:S05]  /*1c30*/  BRA.U !UP0, `(.L_x_25) ;  /* 0x00000001085c7547 */ /* 0x000fea000b800000 */
[----:B------:R-:W-:-:S09]  /*1c40*/  UISETP.NE.AND UP0, UPT, UR4, 0x2c, UPT ;  /* 0x0000002c0400788c */ /* 0x000fd2000bf05270 */
[----:B------:R-:W-:Y:S05]  /*1c50*/  BRA.U !UP0, `(.L_x_26) ;  /* 0x0000000108487547 */ /* 0x000fea000b800000 */
.L_x_8:
[----:B------:R-:W-:Y:S01]  /*1c60*/  MOV R2, 0x0 ;  /* 0x0000000000027802 */ /* 0x000fe20000000f00 */
[----:B------:R-:W0:Y:S01]  /*1c70*/  LDCU.64 UR4, c[0x4][0x1a8] ;  /* 0x01003500ff0477ac */ /* 0x000e220008000a00 */
[----:B------:R-:W-:Y:S02]  /*1c80*/  HFMA2 R8, -RZ, RZ, 0, 4.64916229248046875e-06 ;  /* 0x0000004eff087431 */ /* 0x000fe400000001ff */
[----:B------:R-:W-:Y:S01]  /*1c90*/  IMAD.MOV.U32 R12, RZ, RZ, 0x1 ;  /* 0x00000001ff0c7424 */ /* 0x000fe200078e00ff */
[----:B------:R-:W1:Y:S01]  /*1ca0*/  LDCU.64 UR6, c[0x4][0x1b0] ;  /* 0x01003600ff0677ac */ /* 0x000e620008000a00 */
[----:B------:R-:W2:Y:S01]  /*1cb0*/  LDC.64 R2, c[0x4][R2] ;  /* 0x0100000002027b82 */ /* 0x000ea20000000a00 */
[----:B------:R-:W-:Y:S01]  /*1cc0*/  IMAD.MOV.U32 R13, RZ, RZ, RZ ;  /* 0x000000ffff0d7224 */ /* 0x000fe200078e00ff */
[----:B------:R-:W3:Y:S01]  /*1cd0*/  LDCU.64 UR8, c[0x4][0xb8] ;  /* 0x01001700ff0877ac */ /* 0x000ee20008000a00 */
[----:B0-----:R-:W-:Y:S01]  /*1ce0*/  MOV R4, UR4 ;  /* 0x0000000400047c02 */ /* 0x001fe20008000f00 */
[----:B------:R-:W-:-:S02]  /*1cf0*/  IMAD.U32 R5, RZ, RZ, UR5 ;  /* 0x00000005ff057e24 */ /* 0x000fc4000f8e00ff */
[----:B-1----:R-:W-:Y:S01]  /*1d00*/  IMAD.U32 R6, RZ, RZ, UR6 ;  /* 0x00000006ff067e24 */ /* 0x002fe2000f8e00ff */
[----:B------:R-:W-:Y:S01]  /*1d10*/  MOV R7, UR7 ;  /* 0x0000000700077c02 */ /* 0x000fe20008000f00 */
[----:B---3--:R-:W-:Y:S02]  /*1d20*/  IMAD.U32 R10, RZ, RZ, UR8 ;  /* 0x00000008ff0a7e24 */ /* 0x008fe4000f8e00ff */
[----:B------:R-:W-:-:S07]  /*1d30*/  IMAD.U32 R11, RZ, RZ, UR9 ;  /* 0x00000009ff0b7e24 */ /* 0x000fce000f8e00ff */
[----:B------:R-:W-:-:S07]  /*1d40*/  LEPC R20, `(.L_x_27) ;  /* 0x000000001014794e */ /* 0x000fce0000000000 */
[----:B--2---:R-:W-:Y:S05]  /*1d50*/  CALL.ABS.NOINC R2 ;  /* 0x0000000002007343 */ /* 0x004fea0003c00000 */
.L_x_27:
[----:B------:R-:W-:Y:S01]  /*1d60*/  PLOP3.LUT P0, PT, PT, PT, PT, 0x8, 0x80 ;  /* 0x000000000080781c */ /* 0x000fe20003f0e170 */
[----:B------:R-:W-:-:S12]  /*1d70*/  BRA `(.L_x_9) ;  /* 0x0000000000247947 */ /* 0x000fd80003800000 */
.L_x_26:
[----:B------:R-:W2:Y:S02]  /*1d80*/  LDG.E.U8 R2, desc[UR36][R2.64] ;  /* 0x0000002402027981 */ /* 0x000ea4000c1e1100 */
[----:B--2---:R-:W-:Y:S01]  /*1d90*/  ISETP.NE.AND P0, PT, R2, RZ, PT ;  /* 0x000000ff0200720c */ /* 0x004fe20003f05270 */
[----:B------:R-:W-:-:S12]  /*1da0*/  BRA `(.L_x_9) ;  /* 0x0000000000187947 */ /* 0x000fd80003800000 */
.L_x_25:
[----:B------:R-:W2:Y:S02]  /*1db0*/  LDG.E.64 R2, desc[UR36][R2.64] ;  /* 0x0000002402027981 */ /* 0x000ea4000c1e1b00 */
[----:B--2---:R-:W-:-:S04]  /*1dc0*/  ISETP.NE.U32.AND P0, PT, R2, RZ, PT ;  /* 0x000000ff0200720c */ /* 0x004fc80003f05070 */
[----:B------:R-:W-:Y:S01]  /*1dd0*/  ISETP.NE.AND.EX P0, PT, R3, RZ, PT, P0 ;  /* 0x000000ff0300720c */ /* 0x000fe20003f05300 */
[----:B------:R-:W-:-:S12]  /*1de0*/  BRA `(.L_x_9) ;  /* 0x0000000000087947 */ /* 0x000fd80003800000 */
.L_x_24:
[----:B------:R-:W2:Y:S02]  /*1df0*/  LDG.E R2, desc[UR36][R2.64] ;  /* 0x0000002402027981 */ /* 0x000ea4000c1e1900 */
[----:B--2---:R-:W-:-:S13]  /*1e00*/  ISETP.NE.AND P0, PT, R2, RZ, PT ;  /* 0x000000ff0200720c */ /* 0x004fda0003f05270 */
.L_x_9:
[----:B------:R-:W-:Y:S05]  /*1e10*/  BSYNC.RECONVERGENT B6 ;  /* 0x0000000000067941 */ /* 0x000fea0003800200 */
.L_x_3:
[----:B------:R-:W0:Y:S01]  /*1e20*/  LDCU.64 UR6, c[0x0][0x580] ;  /* 0x0000b000ff0677ac */ /* 0x000e220008000a00 */
[----:B------:R-:W-:Y:S01]  /*1e30*/  ISETP.NE.AND P0, PT, RZ, UR43, P0 ;  /* 0x0000002bff007c0c */ /* 0x000fe20008705270 */
[----:B------:R-:W-:Y:S01]  /*1e40*/  BSSY.RECONVERGENT B6, `(.L_x_28) ;  /* 0x00000d3000067945 */ /* 0x000fe20003800200 */
[----:B------:R-:W-:Y:S02]  /*1e50*/  UPRMT UR4, UR40, 0x9910, URZ ;  /* 0x0000991028047896 */ /* 0x000fe400080000ff */
[----:B------:R-:W-:Y:S02]  /*1e60*/  SEL R4, RZ, 0x1, !P0 ;  /* 0x00000001ff047807 */ /* 0x000fe40004000000 */
[----:B------:R-:W-:Y:S01]  /*1e70*/  UISETP.GT.AND UP0, UPT, UR4, 0x9, UPT ;  /* 0x000000090400788c */ /* 0x000fe2000bf04270 */
[----:B0-----:R-:W-:-:S04]  /*1e80*/  IADD3 R2, P1, PT, R16, UR6, RZ ;  /* 0x0000000610027c10 */ /* 0x001fc8000ff3e0ff */
[----:B------:R-:W-:-:S04]  /*1e90*/  IADD3.X R3, PT, PT, RZ, UR7, RZ, P1, !PT ;  /* 0x00000007ff037c10 */ /* 0x000fc80008ffe4ff */
        /* <DEDUP_REMOVED lines=9> */
[----:B------:R0:W-:Y:S01]  /*1f30*/  STG.E.U8 desc[UR36][R2.64], R4 ;  /* 0x0000000402007986 */ /* 0x0001e2000c101124 */
[----:B------:R-:W-:Y:S05]  /*1f40*/  BRA `(.L_x_34) ;  /* 0x0000000c00087947 */ /* 0x000fea0003800000 */
.L_x_32:
[----:B------:R0:W-:Y:S01]  /*1f50*/  STG.E.U8 desc[UR36][R2.64], R4 ;  /* 0x0000000402007986 */ /* 0x0001e2000c101124 */
[----:B------:R-:W-:Y:S05]  /*1f60*/  BRA `(.L_x_34) ;  /* 0x0000000c00007947 */ /* 0x000fea0003800000 */
.L_x_31:
[----:B------:R-:W-:-:S09]  /*1f70*/  UISETP.NE.AND UP0, UPT, UR4, 0x2, UPT ;  /* 0x000000020400788c */ /* 0x000fd2000bf05270 */
[----:B------:R-:W-:Y:S05]  /*1f80*/  BRA.U !UP0, `(.L_x_35) ;  /* 0x0000000108247547 */ /* 0x000fea000b800000 */
[----:B------:R-:W-:-:S09]  /*1f90*/  UISETP.NE.AND UP0, UPT, UR4, 0x3, UPT ;  /* 0x000000030400788c */ /* 0x000fd2000bf05270 */
[----:B------:R-:W-:Y:S05]  /*1fa0*/  BRA.U !UP0, `(.L_x_36) ;  /* 0x0000000108147547 */ /* 0x000fea000b800000 */
[----:B------:R-:W-:-:S09]  /*1fb0*/  UISETP.NE.AND UP0, UPT, UR4, 0x4, UPT ;  /* 0x000000040400788c */ /* 0x000fd2000bf05270 */
[----:B------:R-:W-:Y:S05]  /*1fc0*/  BRA.U UP0, `(.L_x_33) ;  /* 0x0000000900587547 */ /* 0x000fea000b800000 */
[----:B------:R-:W-:-:S05]  /*1fd0*/  IMAD.MOV.U32 R5, RZ, RZ, RZ ;  /* 0x000000ffff057224 */ /* 0x000fca00078e00ff */
[----:B------:R0:W-:Y:S01]  /*1fe0*/  STG.E.64 desc[UR36][R2.64], R4 ;  /* 0x0000000402007986 */ /* 0x0001e2000c101b24 */
[----:B------:R-:W-:Y:S05]  /*1ff0*/  BRA `(.L_x_34) ;  /* 0x0000000800dc7947 */ /* 0x000fea0003800000 */
.L_x_36:
[----:B------:R0:W-:Y:S01]  /*2000*/  STG.E desc[UR36][R2.64], R4 ;  /* 0x0000000402007986 */ /* 0x0001e2000c101924 */
[----:B------:R-:W-:Y:S05]  /*2010*/  BRA `(.L_x_34) ;  /* 0x0000000800d47947 */ /* 0x000fea0003800000 */
.L_x_35:
[----:B------:R0:W-:Y:S01]  /*2020*/  STG.E.U16 desc[UR36][R2.64], R4 ;  /* 0x0000000402007986 */ /* 0x0001e2000c101524 */
[----:B------:R-:W-:Y:S05]  /*2030*/  BRA `(.L_x_34) ;  /* 0x0000000800cc7947 */ /* 0x000fea0003800000 */
.L_x_30:
[----:B------:R-:W-:-:S09]  /*2040*/  UISETP.GT.AND UP0, UPT, UR4, 0x6, UPT ;  /* 0x000000060400788c */ /* 0x000fd2000bf04270 */
[----:B------:R-:W-:Y:S05]  /*2050*/  BRA.U UP0, `(.L_x_37) ;  /* 0x00000001002c7547 */ /* 0x000fea000b800000 */
[----:B------:R-:W-:-:S09]  /*2060*/  UISETP.NE.AND UP0, UPT, UR4, 0x5, UPT ;  /* 0x000000050400788c */ /* 0x000fd2000bf05270 */
[----:B------:R-:W-:Y:S05]  /*2070*/  BRA.U !UP0, `(.L_x_38) ;  /* 0x0000000108147547 */ /* 0x000fea000b800000 */
[----:B------:R-:W-:-:S09]  /*2080*/  UISETP.NE.AND UP0, UPT, UR4, 0x6, UPT ;  /* 0x000000060400788c */ /* 0x000fd2000bf05270 */
[----:B------:R-:W-:Y:S05]  /*2090*/  BRA.U UP0, `(.L_x_33) ;  /* 0x0000000900247547 */ /* 0x000fea000b800000 */
[----:B------:R-:W-:-:S05]  /*20a0*/  I2FP.F32.U32 R5, R4 ;  /* 0x0000000400057245 */ /* 0x000fca0000201000 */
[----:B------:R0:W-:Y:S01]  /*20b0*/  STG.E desc[UR36][R2.64], R5 ;  /* 0x0000000502007986 */ /* 0x0001e2000c101924 */
[----:B------:R-:W-:Y:S05]  /*20c0*/  BRA `(.L_x_34) ;  /* 0x0000000800a87947 */ /* 0x000fea0003800000 */
.L_x_38:
[----:B------:R-:W-:-:S04]  /*20d0*/  I2FP.F32.U32 R0, R4 ;  /* 0x0000000400007245 */ /* 0x000fc80000201000 */
[----:B------:R-:W-:-:S05]  /*20e0*/  F2FP.F16.F32.PACK_AB R0, RZ, R0 ;  /* 0x00000000ff00723e */ /* 0x000fca00000000ff */
[----:B------:R0:W-:Y:S01]  /*20f0*/  STG.E.U16 desc[UR36][R2.64], R0 ;  /* 0x0000000002007986 */ /* 0x0001e2000c101524 */
[----:B------:R-:W-:Y:S05]  /*2100*/  BRA `(.L_x_34) ;  /* 0x0000000800987947 */ /* 0x000fea0003800000 */
.L_x_37:
[----:B------:R-:W-:-:S09]  /*2110*/  UISETP.NE.AND UP0, UPT, UR4, 0x7, UPT ;  /* 0x000000070400788c */ /* 0x000fd2000bf05270 */
[----:B------:R-:W-:Y:S05]  /*2120*/  BRA.U !UP0, `(.L_x_39) ;  /* 0x0000000108347547 */ /* 0x000fea000b800000 */
[----:B------:R-:W-:-:S09]  /*2130*/  UISETP.NE.AND UP0, UPT, UR4, 0x8, UPT ;  /* 0x000000080400788c */ /* 0x000fd2000bf05270 */
[----:B------:R-:W-:Y:S05]  /*2140*/  BRA.U !UP0, `(.L_x_40) ;  /* 0x0000000108187547 */ /* 0x000fea000b800000 */
[----:B------:R-:W-:-:S09]  /*2150*/  UISETP.NE.AND UP0, UPT, UR4, 0x9, UPT ;  /* 0x000000090400788c */ /* 0x000fd2000bf05270 */
[----:B------:R-:W-:Y:S05]  /*2160*/  BRA.U UP0, `(.L_x_33) ;  /* 0x0000000500f07547 */ /* 0x000fea000b800000 */
[----:B------:R-:W-:Y:S01]  /*2170*/  I2FP.F32.U32 R4, R4 ;  /* 0x0000000400047245 */ /* 0x000fe20000201000 */
[----:B------:R-:W-:-:S05]  /*2180*/  IMAD.MOV.U32 R5, RZ, RZ, RZ ;  /* 0x000000ffff057224 */ /* 0x000fca00078e00ff */
[----:B------:R0:W-:Y:S01]  /*2190*/  STG.E.64 desc[UR36][R2.64], R4 ;  /* 0x0000000402007986 */ /* 0x0001e2000c101b24 */
[----:B------:R-:W-:Y:S05]  /*21a0*/  BRA `(.L_x_34) ;  /* 0x0000000800707947 */ /* 0x000fea0003800000 */
.L_x_40:
[----:B------:R-:W-:-:S04]  /*21b0*/  I2FP.F32.U32 R4, R4 ;  /* 0x0000000400047245 */ /* 0x000fc80000201000 */
[----:B------:R-:W-:-:S04]  /*21c0*/  F2FP.F16.F32.PACK_AB R5, RZ, R4 ;  /* 0x00000004ff05723e */ /* 0x000fc800000000ff */
[----:B------:R-:W-:-:S05]  /*21d0*/  PRMT R5, R5, 0x5410, RZ ;  /* 0x0000541005057816 */ /* 0x000fca00000000ff */
[----:B------:R0:W-:Y:S01]  /*21e0*/  STG.E desc[UR36][R2.64], R5 ;  /* 0x0000000502007986 */ /* 0x0001e2000c101924 */
[----:B------:R-:W-:Y:S05]  /*21f0*/  BRA `(.L_x_34) ;  /* 0x00000008005c7947 */ /* 0x000fea0003800000 */
.L_x_39:
[----:B------:R-:W0:Y:S02]  /*2200*/  I2F.F64.U32 R4, R4 ;  /* 0x0000000400047312 */ /* 0x000e240000201800 */
[----:B0-----:R0:W-:Y:S01]  /*2210*/  STG.E.64 desc[UR36][R2.64], R4 ;  /* 0x0000000402007986 */ /* 0x0011e2000c101b24 */
[----:B------:R-:W-:Y:S05]  /*2220*/  BRA `(.L_x_34) ;  /* 0x0000000800507947 */ /* 0x000fea0003800000 */
.L_x_29:
        /* <DEDUP_REMOVED lines=8> */
[----:B------:R0:W-:Y:S01]  /*22b0*/  STG.E.U8 desc[UR36][R2.64], R4 ;  /* 0x0000000402007986 */ /* 0x0001e2000c101124 */
[----:B------:R-:W-:Y:S05]  /*22c0*/  BRA `(.L_x_34) ;  /* 0x0000000800287947 */ /* 0x000fea0003800000 */
.L_x_43:
[----:B------:R-:W0:Y:S01]  /*22d0*/  I2F.F64.U32 R4, R4 ;  /* 0x0000000400047312 */ /* 0x000e220000201800 */
[----:B------:R-:W-:-:S05]  /*22e0*/  CS2R R6, SRZ ;  /* 0x0000000000067805 */ /* 0x000fca000001ff00 */
[----:B0-----:R0:W-:Y:S01]  /*22f0*/  STG.E.128 desc[UR36][R2.64], R4 ;  /* 0x0000000402007986 */ /* 0x0011e2000c101d24 */
[----:B------:R-:W-:Y:S05]  /*2300*/  BRA `(.L_x_34) ;  /* 0x0000000800187947 */ /* 0x000fea0003800000 */
.L_x_42:
[----:B------:R-:W-:-:S09]  /*2310*/  UISETP.NE.AND UP0, UPT, UR4, 0xf, UPT ;  /* 0x0000000f0400788c */ /* 0x000fd2000bf05270 */
[----:B------:R-:W-:Y:S05]  /*2320*/  BRA.U !UP0, `(.L_x_44) ;  /* 0x0000000108887547 */ /* 0x000fea000b800000 */
[----:B------:R-:W-:-:S09]  /*2330*/  UISETP.NE.AND UP0, UPT, UR4, 0x17, UPT ;  /* 0x000000170400788c */ /* 0x000fd2000bf05270 */
[----:B------:R-:W-:Y:S05]  /*2340*/  BRA.U !UP0, `(.L_x_45) ;  /* 0x0000000108407547 */ /* 0x000fea000b800000 */
[----:B------:R-:W-:-:S09]  /*2350*/  UISETP.NE.AND UP0, UPT, UR4, 0x18, UPT ;  /* 0x000000180400788c */ /* 0x000fd2000bf05270 */
[----:B------:R-:W-:Y:S05]  /*2360*/  BRA.U UP0, `(.L_x_33) ;  /* 0x0000000500707547 */ /* 0x000fea000b800000 */
[----:B------:R-:W-:Y:S01]  /*2370*/  I2FP.F32.U32 R7, R4 ;  /* 0x0000000400077245 */ /* 0x000fe20000201000 */
[----:B------:R-:W-:Y:S01]  /*2380*/  BSSY.RECONVERGENT B0, `(.L_x_46) ;  /* 0x000000a000007945 */ /* 0x000fe20003800200 */
[----:B------:R-:W-:Y:S02]  /*2390*/  HFMA2 R5, -RZ, RZ, 0, 7.569789886474609375e-06 ;  /* 0x0000007fff057431 */ /* 0x000fe400000001ff */
[----:B------:R-:W-:-:S13]  /*23a0*/  ISETP.GT.U32.AND P0, PT, R7, 0x43efffff, PT ;  /* 0x43efffff0700780c */ /* 0x000fda0003f04070 */
[----:B------:R-:W-:Y:S05]  /*23b0*/  @P0 BRA `(.L_x_47) ;  /* 0x0000000000180947 */ /* 0x000fea0003800000 */
[----:B------:R-:W-:-:S13]  /*23c0*/  ISETP.GT.U32.AND P0, PT, R7, 0x3c7fffff, PT ;  /* 0x3c7fffff0700780c */ /* 0x000fda0003f04070 */
[----:B------:R-:W-:Y:S01]  /*23d0*/  @P0 SHF.R.U32.HI R0, RZ, 0x14, R7 ;  /* 0x00000014ff000819 */ /* 0x000fe20000011607 */
[----:B------:R-:W-:-:S03]  /*23e0*/  @!P0 FADD.FTZ R5, R7, 16384 ;  /* 0x4680000007058421 */ /* 0x000fc60000010000 */
[----:B------:R-:W-:-:S04]  /*23f0*/  @P0 LOP3.LUT R0, R0, 0x1, RZ, 0xc0, !PT ;  /* 0x0000000100000812 */ /* 0x000fc800078ec0ff */
[----:B------:R-:W-:-:S04]  /*2400*/  @P0 IADD3 R0, PT, PT, R7, 0x407ffff, R0 ;  /* 0x0407ffff07000810 */ /* 0x000fc80007ffe000 */
[----:B------:R-:W-:-:S07]  /*2410*/  @P0 SHF.R.U32.HI R5, RZ, 0x14, R0 ;  /* 0x00000014ff050819 */ /* 0x000fce0000011600 */
.L_x_47:
[----:B------:R-:W-:Y:S05]  /*2420*/  BSYNC.RECONVERGENT B0 ;  /* 0x0000000000007941 */ /* 0x000fea0003800200 */
.L_x_46:
[----:B------:R0:W-:Y:S01]  /*2430*/  STG.E.U8 desc[UR36][R2.64], R5 ;  /* 0x0000000502007986 */ /* 0x0001e2000c101124 */
[----:B------:R-:W-:Y:S05]  /*2440*/  BRA `(.L_x_34) ;  /* 0x0000000400c87947 */ /* 0x000fea0003800000 */
.L_x_45:
[----:B------:R-:W-:-:S04]  /*2450*/  I2FP.F32.U32 R7, R4 ;  /* 0x0000000400077245 */ /* 0x000fc80000201000 */
[----:B------:R-:W-:-:S13]  /*2460*/  ISETP.GE.U32.AND P1, PT, R7, 0x47800000, PT ;  /* 0x478000000700780c */ /* 0x000fda0003f26070 */
[----:B------:R-:W-:Y:S01]  /*2470*/  @P1 IMAD.MOV.U32 R5, RZ, RZ, 0x7f ;  /* 0x0000007fff051424 */ /* 0x000fe200078e00ff */
[----:B------:R-:W-:-:S04]  /*2480*/  @P1 ISETP.GT.U32.AND P0, PT, R7, 0x7f800000, PT ;  /* 0x7f8000000700180c */ /* 0x000fc80003f04070 */
[----:B------:R-:W-:-:S05]  /*2490*/  @P1 SEL R5, R5, 0x7c, P0 ;  /* 0x0000007c05051807 */ /* 0x000fca0000000000 */
[----:B------:R0:W-:Y:S01]  /*24a0*/  @P1 STG.E.U8 desc[UR36][R2.64], R5 ;  /* 0x0000000502001986 */ /* 0x0001e2000c101124 */
[----:B------:R-:W-:Y:S05]  /*24b0*/  @P1 BRA `(.L_x_34) ;  /* 0x0000000400ac1947 */ /* 0x000fea0003800000 */
[----:B------:R-:W-:-:S13]  /*24c0*/  ISETP.GT.U32.AND P0, PT, R7, 0x387fffff, PT ;  /* 0x387fffff0700780c */ /* 0x000fda0003f04070 */
[----:B------:R-:W-:Y:S01]  /*24d0*/  @P0 SHF.R.U32.HI R0, RZ, 0x15, R7 ;  /* 0x00000015ff000819 */ /* 0x000fe20000011607 */
[----:B0-----:R-:W-:-:S03]  /*24e0*/  @!P0 FADD.FTZ R5, R7, 128 ;  /* 0x4300000007058421 */ /* 0x001fc60000010000 */
[----:B------:R-:W-:Y:S02]  /*24f0*/  @P0 LOP3.LUT R0, R0, 0x1, RZ, 0xc0, !PT ;  /* 0x0000000100000812 */ /* 0x000fe400078ec0ff */
[----:B------:R0:W-:Y:S02]  /*2500*/  @!P0 STG.E.U8 desc[UR36][R2.64], R5 ;  /* 0x0000000502008986 */ /* 0x0001e4000c101124 */
[----:B------:R-:W-:-:S04]  /*2510*/  @P0 IADD3 R0, PT, PT, R7, 0x80fffff, R0 ;  /* 0x080fffff07000810 */ /* 0x000fc80007ffe000 */
[----:B------:R-:W-:-:S05]  /*2520*/  @P0 SHF.R.U32.HI R7, RZ, 0x15, R0 ;  /* 0x00000015ff070819 */ /* 0x000fca0000011600 */
[----:B------:R0:W-:Y:S01]  /*2530*/  @P0 STG.E.U8 desc[UR36][R2.64], R7 ;  /* 0x0000000702000986 */ /* 0x0001e2000c101124 */
[----:B------:R-:W-:Y:S05]  /*2540*/  BRA `(.L_x_34) ;  /* 0x0000000400887947 */ /* 0x000fea0003800000 */
.L_x_44:
[----:B------:R-:W-:-:S04]  /*2550*/  I2FP.F32.U32 R0, R4 ;  /* 0x0000000400007245 */ /* 0x000fc80000201000 */
[----:B------:R-:W-:-:S05]  /*2560*/  F2FP.BF16.F32.PACK_AB R0, RZ, R0 ;  /* 0x00000000ff00723e */ /* 0x000fca00000010ff */
[----:B------:R0:W-:Y:S01]  /*2570*/  STG.E.U16 desc[UR36][R2.64], R0 ;  /* 0x0000000002007986 */ /* 0x0001e2000c101524 */
[----:B------:R-:W-:Y:S05]  /*2580*/  BRA `(.L_x_34) ;  /* 0x0000000400787947 */ /* 0x000fea0003800000 */
.L_x_41:
        /* <DEDUP_REMOVED lines=8> */
[----:B------:R2:W-:Y:S01]  /*2610*/  STG.E.U16 desc[UR36][R2.64], R4 ;  /* 0x0000000402007986 */ /* 0x0005e2000c101524 */
[----:B------:R-:W-:Y:S05]  /*2620*/  BRA `(.L_x_34) ;  /* 0x0000000400507947 */ /* 0x000fea0003800000 */
.L_x_50:
[----:B------:R-:W-:Y:S01]  /*2630*/  I2FP.F32.U32 R5, R4 ;  /* 0x0000000400057245 */ /* 0x000fe20000201000 */
[----:B------:R-:W-:Y:S01]  /*2640*/  BSSY.RECONVERGENT B0, `(.L_x_51) ;  /* 0x0000011000007945 */ /* 0x000fe20003800200 */
[----:B------:R-:W-:Y:S02]  /*2650*/  IMAD.MOV.U32 R0, RZ, RZ, 0x80 ;  /* 0x00000080ff007424 */ /* 0x000fe400078e00ff */
[----:B------:R-:W-:-:S13]  /*2660*/  ISETP.GT.U32.AND P0, PT, R5, 0x437fffff, PT ;  /* 0x437fffff0500780c */ /* 0x000fda0003f04070 */
[----:B------:R-:W-:Y:S05]  /*2670*/  @P0 BRA `(.L_x_52) ;  /* 0x0000000000340947 */ /* 0x000fea0003800000 */
[----:B------:R-:W-:-:S13]  /*2680*/  ISETP.GT.U32.AND P0, PT, R5, 0x3bffffff, PT ;  /* 0x3bffffff0500780c */ /* 0x000fda0003f04070 */
[----:B------:R-:W-:Y:S05]  /*2690*/  @P0 BRA `(.L_x_53) ;  /* 0x0000000000140947 */ /* 0x000fea0003800000 */
[----:B------:R-:W-:-:S05]  /*26a0*/  FADD.FTZ R0, R5, 8192 ;  /* 0x4600000005007421 */ /* 0x000fca0000010000 */
[----:B------:R-:W-:Y:S02]  /*26b0*/  LOP3.LUT P0, R4, R0, 0xff, RZ, 0xc0, !PT ;  /* 0x000000ff00047812 */ /* 0x000fe4000780c0ff */
[----:B------:R-:W-:-:S11]  /*26c0*/  PRMT R0, RZ, 0x7610, R0 ;  /* 0x00007610ff007816 */ /* 0x000fd60000000000 */
[----:B------:R-:W-:Y:S05]  /*26d0*/  @!P0 BRA `(.L_x_52) ;  /* 0x00000000001c8947 */ /* 0x000fea0003800000 */
[----:B------:R-:W-:Y:S05]  /*26e0*/  BRA `(.L_x_54) ;  /* 0x0000000000147947 */ /* 0x000fea0003800000 */
.L_x_53:
[----:B------:R-:W-:-:S04]  /*26f0*/  SHF.R.U32.HI R0, RZ, 0x14, R5 ;  /* 0x00000014ff007819 */ /* 0x000fc80000011605 */
[----:B------:R-:W-:-:S04]  /*2700*/  LOP3.LUT R0, R0, 0x1, RZ, 0xc0, !PT ;  /* 0x0000000100007812 */ /* 0x000fc800078ec0ff */
[----:B------:R-:W-:-:S04]  /*2710*/  IADD3 R0, PT, PT, R5, 0x487ffff, R0 ;  /* 0x0487ffff05007810 */ /* 0x000fc80007ffe000 */
[----:B------:R-:W-:-:S04]  /*2720*/  SHF.R.U32.HI R0, RZ, 0x14, R0 ;  /* 0x00000014ff007819 */ /* 0x000fc80000011600 */
[----:B------:R-:W-:-:S07]  /*2730*/  LOP3.LUT R4, R0, 0xff, RZ, 0xc0, !PT ;  /* 0x000000ff00047812 */ /* 0x000fce00078ec0ff */
.L_x_54:
[----:B------:R-:W-:-:S07]  /*2740*/  PRMT R0, R4, 0x7610, R0 ;  /* 0x0000761004007816 */ /* 0x000fce0000000000 */
.L_x_52:
[----:B------:R-:W-:Y:S05]  /*2750*/  BSYNC.RECONVERGENT B0 ;  /* 0x0000000000007941 */ /* 0x000fea0003800200 */
.L_x_51:
[----:B------:R1:W-:Y:S01]  /*2760*/  STG.E.U8 desc[UR36][R2.64], R0 ;  /* 0x0000000002007986 */ /* 0x0003e2000c101124 */
[----:B------:R-:W-:Y:S05]  /*2770*/  BRA `(.L_x_34) ;  /* 0x0000000000fc7947 */ /* 0x000fea0003800000 */
.L_x_49:
[----:B------:R-:W-:Y:S01]  /*2780*/  I2FP.F32.U32 R5, R4 ;  /* 0x0000000400057245 */ /* 0x000fe20000201000 */
[----:B------:R-:W-:Y:S01]  /*2790*/  BSSY.RECONVERGENT B0, `(.L_x_55) ;  /* 0x0000011000007945 */ /* 0x000fe20003800200 */
[----:B------:R-:W-:Y:S02]  /*27a0*/  MOV R0, 0x80 ;  /* 0x0000008000007802 */ /* 0x000fe40000000f00 */
        /* <DEDUP_REMOVED lines=9> */
.L_x_57:
[----:B------:R-:W-:-:S04]  /*2840*/  SHF.R.U32.HI R0, RZ, 0x15, R5 ;  /* 0x00000015ff007819 */ /* 0x000fc80000011605 */
[----:B------:R-:W-:-:S04]  /*2850*/  LOP3.LUT R0, R0, 0x1, RZ, 0xc0, !PT ;  /* 0x0000000100007812 */ /* 0x000fc800078ec0ff */
[----:B------:R-:W-:-:S04]  /*2860*/  IADD3 R0, PT, PT, R5, 0x88fffff, R0 ;  /* 0x088fffff05007810 */ /* 0x000fc80007ffe000 */
[----:B------:R-:W-:-:S04]  /*2870*/  SHF.R.U32.HI R0, RZ, 0x15, R0 ;  /* 0x00000015ff007819 */ /* 0x000fc80000011600 */
[----:B------:R-:W-:-:S07]  /*2880*/  LOP3.LUT R4, R0, 0xff, RZ, 0xc0, !PT ;  /* 0x000000ff00047812 */ /* 0x000fce00078ec0ff */
.L_x_58:
[----:B------:R-:W-:-:S07]  /*2890*/  PRMT R0, R4, 0x7610, R0 ;  /* 0x0000761004007816 */ /* 0x000fce0000000000 */
.L_x_56:
[----:B------:R-:W-:Y:S05]  /*28a0*/  BSYNC.RECONVERGENT B0 ;  /* 0x0000000000007941 */ /* 0x000fea0003800200 */
.L_x_55:
[----:B------:R0:W-:Y:S01]  /*28b0*/  STG.E.U8 desc[UR36][R2.64], R0 ;  /* 0x0000000002007986 */ /* 0x0001e2000c101124 */
[----:B------:R-:W-:Y:S05]  /*28c0*/  BRA `(.L_x_34) ;  /* 0x0000000000a87947 */ /* 0x000fea0003800000 */
.L_x_48:
[----:B------:R-:W-:-:S09]  /*28d0*/  UISETP.NE.AND UP0, UPT, UR4, 0x1c, UPT ;  /* 0x0000001c0400788c */ /* 0x000fd2000bf05270 */
[----:B------:R-:W-:Y:S05]  /*28e0*/  BRA.U !UP0, `(.L_x_59) ;  /* 0x00000001089c7547 */ /* 0x000fea000b800000 */
[----:B------:R-:W-:-:S09]  /*28f0*/  UISETP.NE.AND UP0, UPT, UR4, 0x1d, UPT ;  /* 0x0000001d0400788c */ /* 0x000fd2000bf05270 */
[----:B------:R-:W-:Y:S05]  /*2900*/  BRA.U !UP0, `(.L_x_60) ;  /* 0x0000000108887547 */ /* 0x000fea000b800000 */
[----:B------:R-:W-:-:S09]  /*2910*/  UISETP.NE.AND UP0, UPT, UR4, 0x2c, UPT ;  /* 0x0000002c0400788c */ /* 0x000fd2000bf05270 */
[----:B------:R-:W-:Y:S05]  /*2920*/  BRA.U !UP0, `(.L_x_61) ;  /* 0x0000000108447547 */ /* 0x000fea000b800000 */
.L_x_33:
[----:B------:R-:W-:Y:S01]  /*2930*/  MOV R0, 0x0 ;  /* 0x0000000000007802 */ /* 0x000fe20000000f00 */
[----:B------:R-:W0:Y:S01]  /*2940*/  LDCU.64 UR6, c[0x4][0x1a8] ;  /* 0x01003500ff0677ac */ /* 0x000e220008000a00 */
[----:B------:R-:W-:Y:S02]  /*2950*/  HFMA2 R13, -RZ, RZ, 0, 0 ;  /* 0x00000000ff0d7431 */ /* 0x000fe400000001ff */
[----:B------:R-:W-:Y:S01]  /*2960*/  IMAD.MOV.U32 R8, RZ, RZ, 0x65 ;  /* 0x00000065ff087424 */ /* 0x000fe200078e00ff */
[----:B------:R1:W2:Y:S01]  /*2970*/  LDC.64 R2, c[0x4][R0] ;  /* 0x0100000000027b82 */ /* 0x0002a20000000a00 */
[----:B------:R-:W3:Y:S01]  /*2980*/  LDCU.64 UR8, c[0x4][0x1b0] ;  /* 0x01003600ff0877ac */ /* 0x000ee20008000a00 */
[----:B------:R-:W-:Y:S01]  /*2990*/  IMAD.MOV.U32 R12, RZ, RZ, 0x1 ;  /* 0x00000001ff0c7424 */ /* 0x000fe200078e00ff */
[----:B------:R-:W4:Y:S01]  /*29a0*/  LDCU.64 UR4, c[0x4][0xc0] ;  /* 0x01001800ff0477ac */ /* 0x000f220008000a00 */
[----:B0-----:R-:W-:Y:S02]  /*29b0*/  IMAD.U32 R4, RZ, RZ, UR6 ;  /* 0x00000006ff047e24 */ /* 0x001fe4000f8e00ff */
[----:B------:R-:W-:Y:S01]  /*29c0*/  IMAD.U32 R5, RZ, RZ, UR7 ;  /* 0x00000007ff057e24 */ /* 0x000fe2000f8e00ff */
[----:B---3--:R-:W-:Y:S01]  /*29d0*/  MOV R6, UR8 ;  /* 0x0000000800067c02 */ /* 0x008fe20008000f00 */
[----:B------:R-:W-:-:S02]  /*29e0*/  IMAD.U32 R7, RZ, RZ, UR9 ;  /* 0x00000009ff077e24 */ /* 0x000fc4000f8e00ff */
[----:B----4-:R-:W-:Y:S01]  /*29f0*/  IMAD.U32 R10, RZ, RZ, UR4 ;  /* 0x00000004ff0a7e24 */ /* 0x010fe2000f8e00ff */
[----:B-1----:R-:W-:-:S07]  /*2a00*/  MOV R11, UR5 ;  /* 0x00000005000b7c02 */ /* 0x002fce0008000f00 */
[----:B------:R-:W-:-:S07]  /*2a10*/  LEPC R20, `(.L_x_62) ;  /* 0x000000001014794e */ /* 0x000fce0000000000 */
[----:B--2---:R-:W-:Y:S05]  /*2a20*/  CALL.ABS.NOINC R2 ;  /* 0x0000000002007343 */ /* 0x004fea0003c00000 */
.L_x_62:
[----:B------:R-:W-:Y:S05]  /*2a30*/  BRA `(.L_x_34) ;  /* 0x00000000004c7947 */ /* 0x000fea0003800000 */
.L_x_61:
[----:B------:R-:W-:-:S04]  /*2a40*/  I2FP.F32.U32 R5, R4 ;  /* 0x0000000400057245 */ /* 0x000fc80000201000 */
[----:B------:R-:W-:-:S04]  /*2a50*/  SHF.R.U32.HI R4, RZ, 0x17, R5 ;  /* 0x00000017ff047819 */ /* 0x000fc80000011605 */
[----:B------:R-:W-:-:S13]  /*2a60*/  ISETP.NE.AND P1, PT, R4, 0xff, PT ;  /* 0x000000ff0400780c */ /* 0x000fda0003f25270 */
[--C-:B------:R-:W-:Y:S02]  /*2a70*/  @P1 SHF.R.U32.HI R0, RZ, 0x16, R5.reuse ;  /* 0x00000016ff001819 */ /* 0x100fe40000011605 */
[----:B------:R-:W-:Y:S01]  /*2a80*/  @P1 LOP3.LUT P0, RZ, R4, 0x3fffff, R5, 0xf8, !PT ;  /* 0x003fffff04ff1812 */ /* 0x000fe2000780f805 */
[----:B------:R-:W-:Y:S01]  /*2a90*/  IMAD.MOV.U32 R5, RZ, RZ, 0xff ;  /* 0x000000ffff057424 */ /* 0x000fe200078e00ff */
[----:B------:R-:W-:-:S04]  /*2aa0*/  @P1 LOP3.LUT R0, R0, 0x1, RZ, 0xc0, !PT ;  /* 0x0000000100001812 */ /* 0x000fc800078ec0ff */
[----:B------:R-:W-:Y:S01]  /*2ab0*/  @P1 ISETP.EQ.U32.AND P2, PT, R0, 0x1, P0 ;  /* 0x000000010000180c */ /* 0x000fe20000742070 */
[----:B------:R-:W-:Y:S01]  /*2ac0*/  @P1 VIADD R0, R4, 0x1 ;  /* 0x0000000104001836 */ /* 0x000fe20000000000 */
[----:B------:R-:W-:Y:S02]  /*2ad0*/  PLOP3.LUT P0, PT, PT, PT, PT, 0x80, 0x8 ;  /* 0x000000000008781c */ /* 0x000fe40003f0f070 */
[----:B------:R-:W-:-:S13]  /*2ae0*/  @P1 PLOP3.LUT P0, PT, P2, PT, PT, 0x80, 0x8 ;  /* 0x000000000008181c */ /* 0x000fda000170f070 */
[----:B------:R-:W-:-:S05]  /*2af0*/  @!P0 IADD3 R0, PT, PT, R4, RZ, RZ ;  /* 0x000000ff04008210 */ /* 0x000fca0007ffe0ff */
[----:B------:R-:W-:-:S05]  /*2b00*/  @P1 IMAD.MOV.U32 R5, RZ, RZ, R0 ;  /* 0x000000ffff051224 */ /* 0x000fca00078e0000 */
[----:B------:R4:W-:Y:S01]  /*2b10*/  STG.E.U8 desc[UR36][R2.64], R5 ;  /* 0x0000000502007986 */ /* 0x0009e2000c101124 */
[----:B------:R-:W-:Y:S05]  /*2b20*/  BRA `(.L_x_34) ;  /* 0x0000000000107947 */ /* 0x000fea0003800000 */
.L_x_60:
[----:B------:R-:W-:-:S05]  /*2b30*/  IMAD.MOV.U32 R5, RZ, RZ, RZ ;  /* 0x000000ffff057224 */ /* 0x000fca00078e00ff */
[----:B------:R0:W-:Y:S01]  /*2b40*/  STG.E.64 desc[UR36][R2.64], R4 ;  /* 0x0000000402007986 */ /* 0x0001e2000c101b24 */
[----:B------:R-:W-:Y:S05]  /*2b50*/  BRA `(.L_x_34) ;  /* 0x0000000000047947 */ /* 0x000fea0003800000 */
.L_x_59:
[----:B------:R3:W-:Y:S02]  /*2b60*/  STG.E desc[UR36][R2.64], R4 ;  /* 0x0000000402007986 */ /* 0x0007e4000c101924 */
.L_x_34:
[----:B------:R-:W-:Y:S05]  /*2b70*/  BSYNC.RECONVERGENT B6 ;  /* 0x0000000000067941 */ /* 0x000fea0003800200 */
.L_x_28:
[----:B------:R-:W-:-:S07]  /*2b80*/  IADD3 R17, PT, PT, R17, 0x80, RZ ;  /* 0x0000008011117810 */ /* 0x000fce0007ffe0ff */
.L_x_1:
[----:B------:R-:W-:Y:S05]  /*2b90*/  BSYNC.RECONVERGENT B7 ;  /* 0x0000000000077941 */ /* 0x000fea0003800200 */
.L_x_0:
[----:B------:R-:W5:Y:S01]  /*2ba0*/  LDCU UR4, c[0x0][0x380] ;  /* 0x00007000ff0477ac */ /* 0x000f620008000800 */
[----:B------:R-:W-:Y:S01]  /*2bb0*/  BSSY.RECONVERGENT B7, `(.L_x_63) ;  /* 0x00002aa000077945 */ /* 0x000fe20003800200 */
[----:B-----5:R-:W-:-:S13]  /*2bc0*/  ISETP.GE.AND P0, PT, R17, UR4, PT ;  /* 0x0000000411007c0c */ /* 0x020fda000bf06270 */
[----:B------:R-:W-:Y:S05]  /*2bd0*/  @P0 BRA `(.L_x_64) ;  /* 0x00000028009c0947 */ /* 0x000fea0003800000 */
[----:B------:R-:W5:Y:S01]  /*2be0*/  LDCU UR4, c[0x0][0x388] ;  /* 0x00007100ff0477ac */ /* 0x000f620008000800 */
[----:B01----:R-:W-:Y:S02]  /*2bf0*/  IMAD.MOV.U32 R0, RZ, RZ, RZ ;  /* 0x000000ffff007224 */ /* 0x003fe400078e00ff */
[----:B------:R-:W-:Y:S01]  /*2c00*/  IMAD.MOV.U32 R16, RZ, RZ, RZ ;  /* 0x000000ffff107224 */ /* 0x000fe200078e00ff */
[----:B-----5:R-:W-:-:S09]  /*2c10*/  UISETP.NE.AND UP0, UPT, UR4, URZ, UPT ;  /* 0x000000ff0400728c */ /* 0x020fd2000bf05270 */
[----:B------:R-:W-:Y:S05]  /*2c20*/  BRA.U !UP0, `(.L_x_65) ;  /* 0x0000001108a87547 */ /* 0x000fea000b800000 */
[----:B------:R-:W2:Y:S01]  /*2c30*/  LDCU.64 UR4, c[0x0][0x390] ;  /* 0x00007200ff0477ac */ /* 0x000ea20008000a00 */
[----:B------:R-:W-:Y:S01]  /*2c40*/  HFMA2 R16, -RZ, RZ, 0, 0 ;  /* 0x00000000ff107431 */ /* 0x000fe200000001ff */
[----:B------:R-:W0:Y:S01]  /*2c50*/  LDCU UR6, c[0x0][0x38c] ;  /* 0x00007180ff0677ac */ /* 0x000e220008000800 */
[----:B------:R-:W1:Y:S01]  /*2c60*/  LDCU.64 UR8, c[0x0][0x4b8] ;  /* 0x00009700ff0877ac */ /* 0x000e620008000a00 */
[----:B------:R-:W-:Y:S02]  /*2c70*/  UISETP.NE.AND UP0, UPT, UR41, URZ, UPT ;  /* 0x000000ff2900728c */ /* 0x000fe4000bf05270 */
[----:B--234-:R-:W-:-:S05]  /*2c80*/  IMAD.HI.U32 R2, R17, UR4, R16 ;  /* 0x0000000411027c27 */ /* 0x01cfca000f8e0010 */
[----:B------:R-:W-:-:S05]  /*2c90*/  SHF.R.U32.HI R3, RZ, UR5, R2 ;  /* 0x00000005ff037c19 */ /* 0x000fca0008011602 */
[----:B------:R-:W-:-:S04]  /*2ca0*/  IMAD.MOV R0, RZ, RZ, -R3 ;  /* 0x000000ffff007224 */ /* 0x000fc800078e0a03 */
[----:B0-----:R-:W-:-:S04]  /*2cb0*/  IMAD R0, R0, UR6, R17 ;  /* 0x0000000600007c24 */ /* 0x001fc8000f8e0211 */
[C---:B-1----:R-:W-:Y:S02]  /*2cc0*/  IMAD R16, R0.reuse, UR8, RZ ;  /* 0x0000000800107c24 */ /* 0x042fe4000f8e02ff */
        /* <DEDUP_REMOVED lines=281> */
[----:B------:R-:W2:Y:S02]  /*3e60*/  LDCU.64 UR8, c[0x0][0x578] ;  /* 0x0000af00ff0877ac */ /* 0x000ea40008000a00 */
[----:B0-----:R-:W-:-:S05]  /*3e70*/  IMAD.HI.U32 R2, R5, UR4, R4 ;  /* 0x0000000405027c27 */ /* 0x001fca000f8e0004 */
[----:B------:R-:W-:-:S04]  /*3e80*/  SHF.R.U32.HI R2, RZ, UR5, R2 ;  /* 0x00000005ff027c19 */ /* 0x000fc80008011602 */
[----:B------:R-:W-:-:S05]  /*3e90*/  IADD3 R3, PT, PT, -R2, RZ, RZ ;  /* 0x000000ff02037210 */ /* 0x000fca0007ffe1ff */
[----:B-1----:R-:W-:-:S04]  /*3ea0*/  IMAD R5, R3, UR6, R5 ;  /* 0x0000000603057c24 */ /* 0x002fc8000f8e0205 */
[C---:B--2---:R-:W-:Y:S02]  /*3eb0*/  IMAD R16, R5.reuse, UR8, R16 ;  /* 0x0000000805107c24 */ /* 0x044fe4000f8e0210 */
[----:B------:R-:W-:-:S07]  /*3ec0*/  IMAD R0, R5, UR9, R0 ;  /* 0x0000000905007c24 */ /* 0x000fce000f8e0200 */
.L_x_65:
[----:B------:R-:W2:Y:S01]  /*3ed0*/  LDCU.64 UR6, c[0x0][0x588] ;  /* 0x0000b100ff0677ac */ /* 0x000ea20008000a00 */
[----:B------:R-:W-:Y:S01]  /*3ee0*/  BSSY.RECONVERGENT B6, `(.L_x_66) ;  /* 0x00000a0000067945 */ /* 0x000fe20003800200 */
[----:B------:R-:W-:-:S04]  /*3ef0*/  UPRMT UR4, UR42, 0x9910, URZ ;  /* 0x000099102a047896 */ /* 0x000fc800080000ff */
[----:B------:R-:W-:Y:S01]  /*3f00*/  UISETP.GT.AND UP0, UPT, UR4, 0x9, UPT ;  /* 0x000000090400788c */ /* 0x000fe2000bf04270 */
[----:B--234-:R-:W-:-:S05]  /*3f10*/  IADD3 R2, P0, PT, R0, UR6, RZ ;  /* 0x0000000600027c10 */ /* 0x01cfca000ff1e0ff */
        /* <DEDUP_REMOVED lines=13> */
.L_x_70:
[----:B------:R-:W2:Y:S02]  /*3ff0*/  LDG.E.U8 R2, desc[UR36][R2.64] ;  /* 0x0000002402027981 */ /* 0x000ea4000c1e1100 */
[----:B--2---:R-:W-:Y:S01]  /*4000*/  ISETP.NE.AND P0, PT, R2, RZ, PT ;  /* 0x000000ff0200720c */ /* 0x004fe20003f05270 */
[----:B------:R-:W-:-:S12]  /*4010*/  BRA `(.L_x_72) ;  /* 0x0000000800307947 */ /* 0x000fd80003800000 */
.L_x_69:
        /* <DEDUP_REMOVED lines=10> */
.L_x_74:
[----:B------:R-:W2:Y:S02]  /*40c0*/  LDG.E R2, desc[UR36][R2.64] ;  /* 0x0000002402027981 */ /* 0x000ea4000c1e1900 */
[----:B--2---:R-:W-:Y:S01]  /*40d0*/  ISETP.NE.AND P0, PT, R2, RZ, PT ;  /* 0x000000ff0200720c */ /* 0x004fe20003f05270 */
[----:B------:R-:W-:-:S12]  /*40e0*/  BRA `(.L_x_72) ;  /* 0x0000000400fc7947 */ /* 0x000fd80003800000 */
.L_x_73:
[----:B------:R-:W2:Y:S02]  /*40f0*/  LDG.E.U16 R2, desc[UR36][R2.64] ;  /* 0x0000002402027981 */ /* 0x000ea4000c1e1500 */
[----:B--2---:R-:W-:Y:S01]  /*4100*/  ISETP.NE.AND P0, PT, R2, RZ, PT ;  /* 0x000000ff0200720c */ /* 0x004fe20003f05270 */
[----:B------:R-:W-:-:S12]  /*4110*/  BRA `(.L_x_72) ;  /* 0x0000000400f07947 */ /* 0x000fd80003800000 */
.L_x_68:
        /* <DEDUP_REMOVED lines=9> */
.L_x_76:
[----:B------:R-:W2:Y:S02]  /*41b0*/  LDG.E.U16 R0, desc[UR36][R2.64] ;  /* 0x0000002402007981 */ /* 0x000ea4000c1e1500 */
[----:B--2---:R-:W-:-:S05]  /*41c0*/  HADD2.F32 R0, -RZ, R0.H0_H0 ;  /* 0x20000000ff007230 */ /* 0x004fca0000004100 */
[----:B------:R-:W-:Y:S01]  /*41d0*/  FSETP.NEU.FTZ.AND P0, PT, R0, RZ, PT ;  /* 0x000000ff0000720b */ /* 0x000fe20003f1d000 */
[----:B------:R-:W-:-:S12]  /*41e0*/  BRA `(.L_x_72) ;  /* 0x0000000400bc7947 */ /* 0x000fd80003800000 */
.L_x_75:
        /* <DEDUP_REMOVED lines=11> */
.L_x_78:
        /* <DEDUP_REMOVED lines=8> */
.L_x_77:
[----:B------:R-:W2:Y:S02]  /*4320*/  LDG.E.64 R2, desc[UR36][R2.64] ;  /* 0x0000002402027981 */ /* 0x000ea4000c1e1b00 */
[----:B--2---:R-:W-:Y:S01]  /*4330*/  DSETP.NEU.AND P0, PT, R2, RZ, PT ;  /* 0x000000ff0200722a */ /* 0x004fe20003f0d000 */
[----:B------:R-:W-:-:S13]  /*4340*/  BRA `(.L_x_72) ;  /* 0x0000000400647947 */ /* 0x000fda0003800000 */
.L_x_67:
        /* <DEDUP_REMOVED lines=11> */
.L_x_81:
[----:B------:R-:W2:Y:S02]  /*4400*/  LDG.E.128 R4, desc[UR36][R2.64] ;  /* 0x0000002402047981 */ /* 0x000ea4000c1e1d00 */
[----:B--2---:R-:W-:-:S06]  /*4410*/  DSETP.NEU.AND P0, PT, R6, RZ, PT ;  /* 0x000000ff0600722a */ /* 0x004fcc0003f0d000 */
[----:B------:R-:W-:Y:S01]  /*4420*/  DSETP.NEU.OR P0, PT, R4, RZ, P0 ;  /* 0x000000ff0400722a */ /* 0x000fe2000070d400 */
[----:B------:R-:W-:-:S13]  /*4430*/  BRA `(.L_x_72) ;  /* 0x0000000400287947 */ /* 0x000fda0003800000 */
.L_x_80:
        /* <DEDUP_REMOVED lines=9> */
.L_x_83:
[----:B------:R-:W2:Y:S02]  /*44d0*/  LDG.E.U8 R2, desc[UR36][R2.64] ;  /* 0x0000002402027981 */ /* 0x000ea4000c1e1100 */
[----:B--2---:R-:W-:-:S04]  /*44e0*/  SHF.L.U32 R0, R2, 0x19, RZ ;  /* 0x0000001902007819 */ /* 0x004fc800000006ff */
[----:B------:R-:W-:-:S13]  /*44f0*/  ISETP.GE.U32.AND P0, PT, R0, 0x8000000, PT ;  /* 0x080000000000780c */ /* 0x000fda0003f06070 */
[----:B------:R-:W-:Y:S01]  /*4500*/  @!P0 IMAD.SHL.U32 R4, R2, 0x100, RZ ;  /* 0x0000010002048824 */ /* 0x000fe200078e00ff */
[----:B------:R-:W-:-:S04]  /*4510*/  @P0 LEA.HI R0, R0, 0x70000000, RZ, 0x1c ;  /* 0x7000000000000811 */ /* 0x000fc800078fe0ff */
[----:B------:R-:W-:Y:S01]  /*4520*/  @!P0 LOP3.LUT R4, R4, 0x7f00, RZ, 0xc0, !PT ;  /* 0x00007f0004048812 */ /* 0x000fe200078ec0ff */
[----:B------:R-:W-:-:S03]  /*4530*/  @P0 FMUL.FTZ R0, R0, 1.9259299443872358531e-34 ;  /* 0x0780000000000820 */ /* 0x000fc60000410000 */
[----:B------:R-:W-:-:S05]  /*4540*/  @!P0 LOP3.LUT R4, R4, 0x3f000000, RZ, 0xfc, !PT ;  /* 0x3f00000004048812 */ /* 0x000fca00078efcff */
[----:B------:R-:W-:-:S05]  /*4550*/  @!P0 FADD.FTZ R0, R4, -0.5 ;  /* 0xbf00000004008421 */ /* 0x000fca0000010000 */
[----:B------:R-:W-:Y:S01]  /*4560*/  LOP3.LUT P0, RZ, R0, 0x7fffffff, RZ, 0xc0, !PT ;  /* 0x7fffffff00ff7812 */ /* 0x000fe2000780c0ff */
[----:B------:R-:W-:-:S12]  /*4570*/  BRA `(.L_x_72) ;  /* 0x0000000000d87947 */ /* 0x000fd80003800000 */
.L_x_82:
[----:B------:R-:W2:Y:S02]  /*4580*/  LDG.E.U16 R0, desc[UR36][R2.64] ;  /* 0x0000002402007981 */ /* 0x000ea4000c1e1500 */
[----:B--2---:R-:W-:-:S04]  /*4590*/  SHF.L.U32 R0, R0, 0x10, RZ ;  /* 0x0000001000007819 */ /* 0x004fc800000006ff */
[----:B------:R-:W-:Y:S01]  /*45a0*/  FSETP.NEU.FTZ.AND P0, PT, R0, RZ, PT ;  /* 0x000000ff0000720b */ /* 0x000fe20003f1d000 */
[----:B------:R-:W-:-:S12]  /*45b0*/  BRA `(.L_x_72) ;  /* 0x0000000000c87947 */ /* 0x000fd80003800000 */
.L_x_79:
        /* <DEDUP_REMOVED lines=11> */
.L_x_86:
[----:B------:R-:W2:Y:S02]  /*4670*/  LDG.E.U8 R2, desc[UR36][R2.64] ;  /* 0x0000002402027981 */ /* 0x000ea4000c1e1100 */
[----:B--2---:R-:W-:Y:S01]  /*4680*/  ISETP.NE.AND P0, PT, R2, RZ, PT ;  /* 0x000000ff0200720c */ /* 0x004fe20003f05270 */
[----:B------:R-:W-:-:S12]  /*4690*/  BRA `(.L_x_72) ;  /* 0x0000000000907947 */ /* 0x000fd80003800000 */
.L_x_85:
[----:B------:R-:W2:Y:S02]  /*46a0*/  LDG.E.U8 R2, desc[UR36][R2.64] ;  /* 0x0000002402027981 */ /* 0x000ea4000c1e1100 */
[----:B--2---:R-:W-:Y:S01]  /*46b0*/  ISETP.NE.AND P0, PT, R2, RZ, PT ;  /* 0x000000ff0200720c */ /* 0x004fe20003f05270 */
[----:B------:R-:W-:-:S12]  /*46c0*/  BRA `(.L_x_72) ;  /* 0x0000000000847947 */ /* 0x000fd80003800000 */
.L_x_84:
[----:B------:R-:W-:-:S09]  /*46d0*/  UISETP.NE.AND UP0, UPT, UR4, 0x1c, UPT ;  /* 0x0000001c0400788c */ /* 0x000fd2000bf05270 */
[----:B------:R-:W-:Y:S05]  /*46e0*/  BRA.U !UP0, `(.L_x_87) ;  /* 0x0000000108747547 */ /* 0x000fea000b800000 */
[----:B------:R-:W-:-:S09]  /*46f0*/  UISETP.NE.AND UP0, UPT, UR4, 0x1d, UPT ;  /* 0x0000001d0400788c */ /* 0x000fd2000bf05270 */
[----:B------:R-:W-:Y:S05]  /*4700*/  BRA.U !UP0, `(.L_x_88) ;  /* 0x00000001085c7547 */ /* 0x000fea000b800000 */
[----:B------:R-:W-:-:S09]  /*4710*/  UISETP.NE.AND UP0, UPT, UR4, 0x2c, UPT ;  /* 0x0000002c0400788c */ /* 0x000fd2000bf05270 */
[----:B------:R-:W-:Y:S05]  /*4720*/  BRA.U UP0, `(.L_x_71) ;  /* 0x00000001000c7547 */ /* 0x000fea000b800000 */
[----:B------:R-:W2:Y:S02]  /*4730*/  LDG.E.U8 R2, desc[UR36][R2.64] ;  /* 0x0000002402027981 */ /* 0x000ea4000c1e1100 */
[----:B--2---:R-:W-:Y:S01]  /*4740*/  ISETP.NE.AND P0, PT, R2, RZ, PT ;  /* 0x000000ff0200720c */ /* 0x004fe20003f05270 */
[----:B------:R-:W-:-:S12]  /*4750*/  BRA `(.L_x_72) ;  /* 0x0000000000607947 */ /* 0x000fd80003800000 */
.L_x_71:
[----:B------:R-:W-:Y:S01]  /*4760*/  MOV R2, 0x0 ;  /* 0x0000000000027802 */ /* 0x000fe20000000f00 */
[----:B------:R-:W0:Y:S01]  /*4770*/  LDCU.64 UR4, c[0x4][0x1a8] ;  /* 0x01003500ff0477ac */ /* 0x000e220008000a00 */
[----:B------:R-:W-:Y:S02]  /*4780*/  HFMA2 R12, -RZ, RZ, 0, 5.9604644775390625e-08 ;  /* 0x00000001ff0c7431 */ /* 0x000fe400000001ff */
[----:B------:R-:W-:Y:S01]  /*4790*/  IMAD.MOV.U32 R8, RZ, RZ, 0x4e ;  /* 0x0000004eff087424 */ /* 0x000fe200078e00ff */
[----:B------:R-:W1:Y:S01]  /*47a0*/  LDCU.64 UR6, c[0x4][0x1b0] ;  /* 0x01003600ff0677ac */ /* 0x000e620008000a00 */
[----:B------:R-:W2:Y:S01]  /*47b0*/  LDC.64 R2, c[0x4][R2] ;  /* 0x0100000002027b82 */ /* 0x000ea20000000a00 */
[----:B------:R-:W-:Y:S01]  /*47c0*/  IMAD.MOV.U32 R13, RZ, RZ, RZ ;  /* 0x000000ffff0d7224 */ /* 0x000fe200078e00ff */
[----:B------:R-:W3:Y:S01]  /*47d0*/  LDCU.64 UR8, c[0x4][0xb8] ;  /* 0x01001700ff0877ac */ /* 0x000ee20008000a00 */
[----:B0-----:R-:W-:Y:S01]  /*47e0*/  IMAD.U32 R4, RZ, RZ, UR4 ;  /* 0x00000004ff047e24 */ /* 0x001fe2000f8e00ff */
[----:B------:R-:W-:Y:S01]  /*47f0*/  MOV R5, UR5 ;  /* 0x0000000500057c02 */ /* 0x000fe20008000f00 */
[----:B-1----:R-:W-:Y:S01]  /*4800*/  IMAD.U32 R6, RZ, RZ, UR6 ;  /* 0x00000006ff067e24 */ /* 0x002fe2000f8e00ff */
[----:B------:R-:W-:Y:S01]  /*4810*/  MOV R7, UR7 ;  /* 0x0000000700077c02 */ /* 0x000fe20008000f00 */
[----:B---3--:R-:W-:Y:S01]  /*4820*/  IMAD.U32 R10, RZ, RZ, UR8 ;  /* 0x00000008ff0a7e24 */ /* 0x008fe2000f8e00ff */
[----:B------:R-:W-:-:S07]  /*4830*/  MOV R11, UR9 ;  /* 0x00000009000b7c02 */ /* 0x000fce0008000f00 */
[----:B------:R-:W-:-:S07]  /*4840*/  LEPC R20, `(.L_x_89) ;  /* 0x000000001014794e */ /* 0x000fce0000000000 */
[----:B--2---:R-:W-:Y:S05]  /*4850*/  CALL.ABS.NOINC R2 ;  /* 0x0000000002007343 */ /* 0x004fea0003c00000 */
.L_x_89:
[----:B------:R-:W-:Y:S01]  /*4860*/  PLOP3.LUT P0, PT, PT, PT, PT, 0x8, 0x80 ;  /* 0x000000000080781c */ /* 0x000fe20003f0e170 */
[----:B------:R-:W-:-:S12]  /*4870*/  BRA `(.L_x_72) ;  /* 0x0000000000187947 */ /* 0x000fd80003800000 */
.L_x_88:
[----:B------:R-:W2:Y:S02]  /*4880*/  LDG.E.64 R2, desc[UR36][R2.64] ;  /* 0x0000002402027981 */ /* 0x000ea4000c1e1b00 */
[----:B--2---:R-:W-:-:S04]  /*4890*/  ISETP.NE.U32.AND P0, PT, R2, RZ, PT ;  /* 0x000000ff0200720c */ /* 0x004fc80003f05070 */
[----:B------:R-:W-:Y:S01]  /*48a0*/  ISETP.NE.AND.EX P0, PT, R3, RZ, PT, P0 ;  /* 0x000000ff0300720c */ /* 0x000fe20003f05300 */
[----:B------:R-:W-:-:S12]  /*48b0*/  BRA `(.L_x_72) ;  /* 0x0000000000087947 */ /* 0x000fd80003800000 */
.L_x_87:
[----:B------:R-:W2:Y:S02]  /*48c0*/  LDG.E R2, desc[UR36][R2.64] ;  /* 0x0000002402027981 */ /* 0x000ea4000c1e1900 */
[----:B--2---:R-:W-:-:S13]  /*48d0*/  ISETP.NE.AND P0, PT, R2, RZ, PT ;  /* 0x000000ff0200720c */ /* 0x004fda0003f05270 */
.L_x_72:
[----:B------:R-:W-:Y:S05]  /*48e0*/  BSYNC.RECONVERGENT B6 ;  /* 0x0000000000067941 */ /* 0x000fea0003800200 */
.L_x_66:
        /* <DEDUP_REMOVED lines=19> */
.L_x_94:
[----:B------:R0:W-:Y:S01]  /*4a20*/  STG.E.U8 desc[UR36][R2.64], R4 ;  /* 0x0000000402007986 */ /* 0x0001e2000c101124 */
[----:B------:R-:W-:Y:S05]  /*4a30*/  BRA `(.L_x_96) ;  /* 0x0000000800fc7947 */ /* 0x000fea0003800000 */
.L_x_93:
        /* <DEDUP_REMOVED lines=9> */
.L_x_98:
[----:B------:R0:W-:Y:S01]  /*4ad0*/  STG.E desc[UR36][R2.64], R4 ;  /* 0x0000000402007986 */ /* 0x0001e2000c101924 */
[----:B------:R-:W-:Y:S05]  /*4ae0*/  BRA `(.L_x_96) ;  /* 0x0000000800d07947 */ /* 0x000fea0003800000 */
.L_x_97:
[----:B------:R0:W-:Y:S01]  /*4af0*/  STG.E.U16 desc[UR36][R2.64], R4 ;  /* 0x0000000402007986 */ /* 0x0001e2000c101524 */
[----:B------:R-:W-:Y:S05]  /*4b00*/  BRA `(.L_x_96) ;  /* 0x0000000800c87947 */ /* 0x000fea0003800000 */
.L_x_92:
        /* <DEDUP_REMOVED lines=9> */
.L_x_100:
[----:B------:R-:W-:-:S04]  /*4ba0*/  I2FP.F32.U32 R0, R4 ;  /* 0x0000000400007245 */ /* 0x000fc80000201000 */
[----:B------:R-:W-:-:S05]  /*4bb0*/  F2FP.F16.F32.PACK_AB R0, RZ, R0 ;  /* 0x00000000ff00723e */ /* 0x000fca00000000ff */
[----:B------:R3:W-:Y:S01]  /*4bc0*/  STG.E.U16 desc[UR36][R2.64], R0 ;  /* 0x0000000002007986 */ /* 0x0007e2000c101524 */
[----:B------:R-:W-:Y:S05]  /*4bd0*/  BRA `(.L_x_96) ;  /* 0x0000000800947947 */ /* 0x000fea0003800000 */
.L_x_99:
[----:B------:R-:W-:-:S09]  /*4be0*/  UISETP.NE.AND UP0, UPT, UR4, 0x7, UPT ;  /* 0x000000070400788c */ /* 0x000fd2000bf05270 */
[----:B------:R-:W-:Y:S05]  /*4bf0*/  BRA.U !UP0, `(.L_x_101) ;  /* 0x0000000108347547 */ /* 0x000fea000b800000 */
[----:B------:R-:W-:-:S09]  /*4c00*/  UISETP.NE.AND UP0, UPT, UR4, 0x8, UPT ;  /* 0x000000080400788c */ /* 0x000fd2000bf05270 */
[----:B------:R-:W-:Y:S05]  /*4c10*/  BRA.U !UP0, `(.L_x_102) ;  /* 0x0000000108187547 */ /* 0x000fea000b800000 */
[----:B------:R-:W-:-:S09]  /*4c20*/  UISETP.NE.AND UP0, UPT, UR4, 0x9, UPT ;  /* 0x000000090400788c */ /* 0x000fd2000bf05270 */
[----:B------:R-:W-:Y:S05]  /*4c30*/  BRA.U UP0, `(.L_x_95) ;  /* 0x0000000500b07547 */ /* 0x000fea000b800000 */
[----:B------:R-:W-:Y:S01]  /*4c40*/  HFMA2 R5, -RZ, RZ, 0, 0 ;  /* 0x00000000ff057431 */ /* 0x000fe200000001ff */
[----:B------:R-:W-:-:S05]  /*4c50*/  I2FP.F32.U32 R4, R4 ;  /* 0x0000000400047245 */ /* 0x000fca0000201000 */
[----:B------:R1:W-:Y:S01]  /*4c60*/  STG.E.64 desc[UR36][R2.64], R4 ;  /* 0x0000000402007986 */ /* 0x0003e2000c101b24 */
[----:B------:R-:W-:Y:S05]  /*4c70*/  BRA `(.L_x_96) ;  /* 0x00000008006c7947 */ /* 0x000fea0003800000 */
.L_x_102:
[----:B------:R-:W-:-:S04]  /*4c80*/  I2FP.F32.U32 R4, R4 ;  /* 0x0000000400047245 */ /* 0x000fc80000201000 */
[----:B------:R-:W-:-:S04]  /*4c90*/  F2FP.F16.F32.PACK_AB R5, RZ, R4 ;  /* 0x00000004ff05723e */ /* 0x000fc800000000ff */
[----:B------:R-:W-:-:S05]  /*4ca0*/  PRMT R5, R5, 0x5410, RZ ;  /* 0x0000541005057816 */ /* 0x000fca00000000ff */
[----:B------:R0:W-:Y:S01]  /*4cb0*/  STG.E desc[UR36][R2.64], R5 ;  /* 0x0000000502007986 */ /* 0x0001e2000c101924 */
[----:B------:R-:W-:Y:S05]  /*4cc0*/  BRA `(.L_x_96) ;  /* 0x0000000800587947 */ /* 0x000fea0003800000 */
.L_x_101:
[----:B------:R-:W0:Y:S02]  /*4cd0*/  I2F.F64.U32 R4, R4 ;  /* 0x0000000400047312 */ /* 0x000e240000201800 */
[----:B0-----:R2:W-:Y:S01]  /*4ce0*/  STG.E.64 desc[UR36][R2.64], R4 ;  /* 0x0000000402007986 */ /* 0x0015e2000c101b24 */
[----:B------:R-:W-:Y:S05]  /*4cf0*/  BRA `(.L_x_96) ;  /* 0x00000008004c7947 */ /* 0x000fea0003800000 */
.L_x_91:
[----:B------:R-:W-:-:S09]  /*4d00*/  UISETP.GT.AND UP0, UPT, UR4, 0x18, UPT ;  /* 0x000000180400788c */ /* 0x000fd2000bf04270 */
[----:B------:R-:W-:Y:S05]  /*4d10*/  BRA.U !UP0, `(.L_x_103) ;  /* 0x0000000508307547 */ /* 0x000fea000b800000 */
        /* <DEDUP_REMOVED lines=10> */
.L_x_106:
[----:B------:R-:W-:Y:S01]  /*4dc0*/  I2FP.F32.U32 R5, R4 ;  /* 0x0000000400057245 */ /* 0x000fe20000201000 */
[----:B------:R-:W-:Y:S01]  /*4dd0*/  BSSY.RECONVERGENT B0, `(.L_x_107) ;  /* 0x0000010000007945 */ /* 0x000fe20003800200 */
[----:B------:R-:W-:Y:S02]  /*4de0*/  IMAD.MOV.U32 R0, RZ, RZ, 0x80 ;  /* 0x00000080ff007424 */ /* 0x000fe400078e00ff */
[----:B------:R-:W-:-:S13]  /*4df0*/  ISETP.GT.U32.AND P0, PT, R5, 0x437fffff, PT ;  /* 0x437fffff0500780c */ /* 0x000fda0003f04070 */
[----:B------:R-:W-:Y:S05]  /*4e00*/  @P0 BRA `(.L_x_108) ;  /* 0x0000000000300947 */ /* 0x000fea0003800000 */
[----:B------:R-:W-:-:S13]  /*4e10*/  ISETP.GE.U32.AND P0, PT, R5, 0x3c000000, PT ;  /* 0x3c0000000500780c */ /* 0x000fda0003f06070 */
[----:B------:R-:W-:-:S04]  /*4e20*/  @P0 SHF.R.U32.HI R0, RZ, 0x14, R5 ;  /* 0x00000014ff000819 */ /* 0x000fc80000011605 */
[----:B------:R-:W-:-:S04]  /*4e30*/  @P0 LOP3.LUT R0, R0, 0x1, RZ, 0xc0, !PT ;  /* 0x0000000100000812 */ /* 0x000fc800078ec0ff */
[----:B------:R-:W-:-:S04]  /*4e40*/  @P0 IADD3 R0, PT, PT, R5, 0x487ffff, R0 ;  /* 0x0487ffff05000810 */ /* 0x000fc80007ffe000 */
[----:B------:R-:W-:-:S04]  /*4e50*/  @P0 SHF.R.U32.HI R0, RZ, 0x14, R0 ;  /* 0x00000014ff000819 */ /* 0x000fc80000011600 */
[----:B------:R-:W-:Y:S01]  /*4e60*/  @P0 LOP3.LUT R0, R0, 0xff, RZ, 0xc0, !PT ;  /* 0x000000ff00000812 */ /* 0x000fe200078ec0ff */
[----:B------:R-:W-:Y:S06]  /*4e70*/  @P0 BRA `(.L_x_108) ;  /* 0x0000000000140947 */ /* 0x000fec0003800000 */
[----:B------:R-:W-:-:S05]  /*4e80*/  FADD.FTZ R0, R5, 8192 ;  /* 0x4600000005007421 */ /* 0x000fca0000010000 */
[----:B------:R-:W-:Y:S02]  /*4e90*/  LOP3.LUT P0, R4, R0, 0xff, RZ, 0xc0, !PT ;  /* 0x000000ff00047812 */ /* 0x000fe4000780c0ff */
[----:B------:R-:W-:-:S11]  /*4ea0*/  PRMT R0, RZ, 0x7610, R0 ;  /* 0x00007610ff007816 */ /* 0x000fd60000000000 */
[----:B------:R-:W-:Y:S05]  /*4eb0*/  @!P0 BRA `(.L_x_108) ;  /* 0x0000000000048947 */ /* 0x000fea0003800000 */
[----:B------:R-:W-:-:S07]  /*4ec0*/  MOV R0, R4 ;  /* 0x0000000400007202 */ /* 0x000fce0000000f00 */
.L_x_108:
[----:B------:R-:W-:Y:S05]  /*4ed0*/  BSYNC.RECONVERGENT B0 ;  /* 0x0000000000007941 */ /* 0x000fea0003800200 */
.L_x_107:
[----:B------:R0:W-:Y:S01]  /*4ee0*/  STG.E.U8 desc[UR36][R2.64], R0 ;  /* 0x0000000002007986 */ /* 0x0001e2000c101124 */
[----:B------:R-:W-:Y:S05]  /*4ef0*/  BRA `(.L_x_96) ;  /* 0x0000000400cc7947 */ /* 0x000fea0003800000 */
.L_x_105:
        /* <DEDUP_REMOVED lines=17> */
.L_x_110:
[----:B------:R-:W-:Y:S05]  /*5010*/  BSYNC.RECONVERGENT B0 ;  /* 0x0000000000007941 */ /* 0x000fea0003800200 */
.L_x_109:
[----:B------:R0:W-:Y:S01]  /*5020*/  STG.E.U8 desc[UR36][R2.64], R0 ;  /* 0x0000000002007986 */ /* 0x0001e2000c101124 */
[----:B------:R-:W-:Y:S05]  /*5030*/  BRA `(.L_x_96) ;  /* 0x00000004007c7947 */ /* 0x000fea0003800000 */
.L_x_104:
[----:B------:R-:W-:-:S09]  /*5040*/  UISETP.NE.AND UP0, UPT, UR4, 0x1c, UPT ;  /* 0x0000001c0400788c */ /* 0x000fd2000bf05270 */
[----:B------:R-:W-:Y:S05]  /*5050*/  BRA.U !UP0, `(.L_x_111) ;  /* 0x0000000108587547 */ /* 0x000fea000b800000 */
[----:B------:R-:W-:-:S09]  /*5060*/  UISETP.NE.AND UP0, UPT, UR4, 0x1d, UPT ;  /* 0x0000001d0400788c */ /* 0x000fd2000bf05270 */
[----:B------:R-:W-:Y:S05]  /*5070*/  BRA.U !UP0, `(.L_x_112) ;  /* 0x0000000108447547 */ /* 0x000fea000b800000 */
[----:B------:R-:W-:-:S09]  /*5080*/  UISETP.NE.AND UP0, UPT, UR4, 0x2c, UPT ;  /* 0x0000002c0400788c */ /* 0x000fd2000bf05270 */
[----:B------:R-:W-:Y:S05]  /*5090*/  BRA.U UP0, `(.L_x_95) ;  /* 0x0000000100987547 */ /* 0x000fea000b800000 */
[----:B------:R-:W-:-:S04]  /*50a0*/  I2FP.F32.U32 R5, R4 ;  /* 0x0000000400057245 */ /* 0x000fc80000201000 */
[----:B------:R-:W-:-:S04]  /*50b0*/  SHF.R.U32.HI R4, RZ, 0x17, R5 ;  /* 0x00000017ff047819 */ /* 0x000fc80000011605 */
[----:B------:R-:W-:-:S13]  /*50c0*/  ISETP.NE.AND P1, PT, R4, 0xff, PT ;  /* 0x000000ff0400780c */ /* 0x000fda0003f25270 */
[--C-:B------:R-:W-:Y:S02]  /*50d0*/  @P1 SHF.R.U32.HI R0, RZ, 0x16, R5.reuse ;  /* 0x00000016ff001819 */ /* 0x100fe40000011605 */
[----:B------:R-:W-:Y:S01]  /*50e0*/  @P1 LOP3.LUT P0, RZ, R4, 0x3fffff, R5, 0xf8, !PT ;  /* 0x003fffff04ff1812 */ /* 0x000fe2000780f805 */
[----:B------:R-:W-:Y:S01]  /*50f0*/  IMAD.MOV.U32 R5, RZ, RZ, 0xff ;  /* 0x000000ffff057424 */ /* 0x000fe200078e00ff */
[----:B------:R-:W-:-:S04]  /*5100*/  @P1 LOP3.LUT R0, R0, 0x1, RZ, 0xc0, !PT ;  /* 0x0000000100001812 */ /* 0x000fc800078ec0ff */
[----:B------:R-:W-:Y:S02]  /*5110*/  @P1 ISETP.EQ.U32.AND P2, PT, R0, 0x1, P0 ;  /* 0x000000010000180c */ /* 0x000fe40000742070 */
[----:B------:R-:W-:Y:S02]  /*5120*/  PLOP3.LUT P0, PT, PT, PT, PT, 0x80, 0x8 ;  /* 0x000000000008781c */ /* 0x000fe40003f0f070 */
[----:B------:R-:W-:Y:S02]  /*5130*/  @P1 PLOP3.LUT P0, PT, P2, PT, PT, 0x80, 0x8 ;  /* 0x000000000008181c */ /* 0x000fe4000170f070 */
[----:B------:R-:W-:-:S11]  /*5140*/  @P1 IADD3 R0, PT, PT, R4, 0x1, RZ ;  /* 0x0000000104001810 */ /* 0x000fd60007ffe0ff */
[----:B------:R-:W-:-:S05]  /*5150*/  @!P0 IMAD.MOV R0, RZ, RZ, R4 ;  /* 0x000000ffff008224 */ /* 0x000fca00078e0204 */
[----:B------:R-:W-:-:S05]  /*5160*/  @P1 MOV R5, R0 ;  /* 0x0000000000051202 */ /* 0x000fca0000000f00 */
[----:B------:R0:W-:Y:S01]  /*5170*/  STG.E.U8 desc[UR36][R2.64], R5 ;  /* 0x0000000502007986 */ /* 0x0001e2000c101124 */
[----:B------:R-:W-:Y:S05]  /*5180*/  BRA `(.L_x_96) ;  /* 0x0000000400287947 */ /* 0x000fea0003800000 */
.L_x_112:
[----:B------:R-:W-:-:S05]  /*5190*/  IMAD.MOV.U32 R5, RZ, RZ, RZ ;  /* 0x000000ffff057224 */ /* 0x000fca00078e00ff */
[----:B------:R0:W-:Y:S01]  /*51a0*/  STG.E.64 desc[UR36][R2.64], R4 ;  /* 0x0000000402007986 */ /* 0x0001e2000c101b24 */
[----:B------:R-:W-:Y:S05]  /*51b0*/  BRA `(.L_x_96) ;  /* 0x00000004001c7947 */ /* 0x000fea0003800000 */
.L_x_111:
[----:B------:R0:W-:Y:S01]  /*51c0*/  STG.E desc[UR36][R2.64], R4 ;  /* 0x0000000402007986 */ /* 0x0001e2000c101924 */
[----:B------:R-:W-:Y:S05]  /*51d0*/  BRA `(.L_x_96) ;  /* 0x0000000400147947 */ /* 0x000fea0003800000 */
.L_x_103:
        /* <DEDUP_REMOVED lines=8> */
.L_x_114:
[----:B------:R-:W0:Y:S01]  /*5260*/  I2F.F64.U32 R4, R4 ;  /* 0x0000000400047312 */ /* 0x000e220000201800 */
[----:B------:R-:W-:-:S05]  /*5270*/  CS2R R6, SRZ ;  /* 0x0000000000067805 */ /* 0x000fca000001ff00 */
[----:B0-----:R0:W-:Y:S01]  /*5280*/  STG.E.128 desc[UR36][R2.64], R4 ;  /* 0x0000000402007986 */ /* 0x0011e2000c101d24 */
[----:B------:R-:W-:Y:S05]  /*5290*/  BRA `(.L_x_96) ;  /* 0x0000000000e47947 */ /* 0x000fea0003800000 */
.L_x_113:
[----:B------:R-:W-:-:S09]  /*52a0*/  UISETP.NE.AND UP0, UPT, UR4, 0xf, UPT ;  /* 0x0000000f0400788c */ /* 0x000fd2000bf05270 */
[----:B------:R-:W-:Y:S05]  /*52b0*/  BRA.U !UP0, `(.L_x_115) ;  /* 0x0000000108d07547 */ /* 0x000fea000b800000 */
[----:B------:R-:W-:-:S09]  /*52c0*/  UISETP.NE.AND UP0, UPT, UR4, 0x17, UPT ;  /* 0x000000170400788c */ /* 0x000fd2000bf05270 */
[----:B------:R-:W-:Y:S05]  /*52d0*/  BRA.U !UP0, `(.L_x_116) ;  /* 0x0000000108847547 */ /* 0x000fea000b800000 */
[----:B------:R-:W-:-:S09]  /*52e0*/  UISETP.NE.AND UP0, UPT, UR4, 0x18, UPT ;  /* 0x000000180400788c */ /* 0x000fd2000bf05270 */
[----:B------:R-:W-:Y:S05]  /*52f0*/  BRA.U !UP0, `(.L_x_117) ;  /* 0x0000000108447547 */ /* 0x000fea000b800000 */
.L_x_95:
[----:B------:R-:W-:Y:S01]  /*5300*/  MOV R0, 0x0 ;  /* 0x0000000000007802 */ /* 0x000fe20000000f00 */
[----:B------:R-:W0:Y:S01]  /*5310*/  LDCU.64 UR4, c[0x4][0x1a8] ;  /* 0x01003500ff0477ac */ /* 0x000e220008000a00 */
[----:B------:R-:W-:Y:S02]  /*5320*/  HFMA2 R8, -RZ, RZ, 0, 6.020069122314453125e-06 ;  /* 0x00000065ff087431 */ /* 0x000fe400000001ff */
[----:B------:R-:W-:Y:S01]  /*5330*/  IMAD.MOV.U32 R12, RZ, RZ, 0x1 ;  /* 0x00000001ff0c7424 */ /* 0x000fe200078e00ff */
[----:B------:R1:W2:Y:S01]  /*5340*/  LDC.64 R2, c[0x4][R0] ;  /* 0x0100000000027b82 */ /* 0x0002a20000000a00 */
[----:B------:R-:W3:Y:S01]  /*5350*/  LDCU.64 UR6, c[0x4][0x1b0] ;  /* 0x01003600ff0677ac */ /* 0x000ee20008000a00 */
[----:B------:R-:W-:Y:S01]  /*5360*/  MOV R13, RZ ;  /* 0x000000ff000d7202 */ /* 0x000fe20000000f00 */
[----:B------:R-:W4:Y:S01]  /*5370*/  LDCU.64 UR8, c[0x4][0xc0] ;  /* 0x01001800ff0877ac */ /* 0x000f220008000a00 */
[----:B0-----:R-:W-:Y:S01]  /*5380*/  MOV R4, UR4 ;  /* 0x0000000400047c02 */ /* 0x001fe20008000f00 */
[----:B------:R-:W-:Y:S01]  /*5390*/  IMAD.U32 R5, RZ, RZ, UR5 ;  /* 0x00000005ff057e24 */ /* 0x000fe2000f8e00ff */
[----:B---3--:R-:W-:Y:S01]  /*53a0*/  MOV R6, UR6 ;  /* 0x0000000600067c02 */ /* 0x008fe20008000f00 */
[----:B------:R-:W-:Y:S01]  /*53b0*/  IMAD.U32 R7, RZ, RZ, UR7 ;  /* 0x00000007ff077e24 */ /* 0x000fe2000f8e00ff */
[----:B----4-:R-:W-:Y:S01]  /*53c0*/  MOV R10, UR8 ;  /* 0x00000008000a7c02 */ /* 0x010fe20008000f00 */
[----:B-1----:R-:W-:-:S07]  /*53d0*/  IMAD.U32 R11, RZ, RZ, UR9 ;  /* 0x00000009ff0b7e24 */ /* 0x002fce000f8e00ff */
[----:B------:R-:W-:-:S07]  /*53e0*/  LEPC R20, `(.L_x_118) ;  /* 0x000000001014794e */ /* 0x000fce0000000000 */
[----:B--2---:R-:W-:Y:S05]  /*53f0*/  CALL.ABS.NOINC R2 ;  /* 0x0000000002007343 */ /* 0x004fea0003c00000 */
.L_x_118:
[----:B------:R-:W-:Y:S05]  /*5400*/  BRA `(.L_x_96) ;  /* 0x0000000000887947 */ /* 0x000fea0003800000 */
.L_x_117:
        /* <DEDUP_REMOVED lines=9> */
[----:B------:R-:W-:Y:S01]  /*54a0*/  @P0 SHF.R.U32.HI R5, RZ, 0x14, R0 ;  /* 0x00000014ff050819 */ /* 0x000fe20000011600 */
[----:B------:R-:W-:-:S07]  /*54b0*/  @!P0 FADD.FTZ R5, R7, 16384 ;  /* 0x4680000007058421 */ /* 0x000fce0000010000 */
.L_x_120:
[----:B------:R-:W-:Y:S05]  /*54c0*/  BSYNC.RECONVERGENT B0 ;  /* 0x0000000000007941 */ /* 0x000fea0003800200 */
.L_x_119:
[----:B------:R0:W-:Y:S01]  /*54d0*/  STG.E.U8 desc[UR36][R2.64], R5 ;  /* 0x0000000502007986 */ /* 0x0001e2000c101124 */
[----:B------:R-:W-:Y:S05]  /*54e0*/  BRA `(.L_x_96) ;  /* 0x0000000000507947 */ /* 0x000fea0003800000 */
.L_x_116:
[----:B------:R-:W-:-:S04]  /*54f0*/  I2FP.F32.U32 R7, R4 ;  /* 0x0000000400077245 */ /* 0x000fc80000201000 */
[----:B------:R-:W-:-:S13]  /*5500*/  ISETP.GT.U32.AND P0, PT, R7, 0x477fffff, PT ;  /* 0x477fffff0700780c */ /* 0x000fda0003f04070 */
[----:B------:R-:W-:Y:S05]  /*5510*/  @P0 BRA `(.L_x_121) ;  /* 0x0000000000240947 */ /* 0x000fea0003800000 */
[----:B------:R-:W-:-:S13]  /*5520*/  ISETP.GE.U32.AND P0, PT, R7, 0x38800000, PT ;  /* 0x388000000700780c */ /* 0x000fda0003f06070 */
[----:B------:R-:W-:-:S04]  /*5530*/  @P0 SHF.R.U32.HI R0, RZ, 0x15, R7 ;  /* 0x00000015ff000819 */ /* 0x000fc80000011607 */
[----:B------:R-:W-:-:S04]  /*5540*/  @P0 LOP3.LUT R0, R0, 0x1, RZ, 0xc0, !PT ;  /* 0x0000000100000812 */ /* 0x000fc800078ec0ff */
[C---:B------:R-:W-:Y:S01]  /*5550*/  @P0 IADD3 R0, PT, PT, R7.reuse, 0x80fffff, R0 ;  /* 0x080fffff07000810 */ /* 0x040fe20007ffe000 */
[----:B------:R-:W-:-:S03]  /*5560*/  @!P0 FADD.FTZ R7, R7, 128 ;  /* 0x4300000007078421 */ /* 0x000fc60000010000 */
[----:B------:R-:W-:-:S05]  /*5570*/  @P0 SHF.R.U32.HI R5, RZ, 0x15, R0 ;  /* 0x00000015ff050819 */ /* 0x000fca0000011600 */
[----:B------:R0:W-:Y:S04]  /*5580*/  @P0 STG.E.U8 desc[UR36][R2.64], R5 ;  /* 0x0000000502000986 */ /* 0x0001e8000c101124 */
[----:B------:R0:W-:Y:S01]  /*5590*/  @!P0 STG.E.U8 desc[UR36][R2.64], R7 ;  /* 0x0000000702008986 */ /* 0x0001e2000c101124 */
[----:B------:R-:W-:Y:S05]  /*55a0*/  BRA `(.L_x_96) ;  /* 0x0000000000207947 */ /* 0x000fea0003800000 */
.L_x_121:
[----:B------:R-:W-:Y:S01]  /*55b0*/  HFMA2 R5, -RZ, RZ, 0, 7.569789886474609375e-06 ;  /* 0x0000007fff057431 */ /* 0x000fe200000001ff */
[----:B------:R-:W-:-:S04]  /*55c0*/  ISETP.GT.U32.AND P0, PT, R7, 0x7f800000, PT ;  /* 0x7f8000000700780c */ /* 0x000fc80003f04070 */
[----:B------:R-:W-:-:S05]  /*55d0*/  SEL R5, R5, 0x7c, P0 ;  /* 0x0000007c05057807 */ /* 0x000fca0000000000 */
[----:B------:R0:W-:Y:S01]  /*55e0*/  STG.E.U8 desc[UR36][R2.64], R5 ;  /* 0x0000000502007986 */ /* 0x0001e2000c101124 */
[----:B------:R-:W-:Y:S05]  /*55f0*/  BRA `(.L_x_96) ;  /* 0x00000000000c7947 */ /* 0x000fea0003800000 */
.L_x_115:
[----:B------:R-:W-:-:S04]  /*5600*/  I2FP.F32.U32 R0, R4 ;  /* 0x0000000400007245 */ /* 0x000fc80000201000 */
[----:B------:R-:W-:-:S05]  /*5610*/  F2FP.BF16.F32.PACK_AB R0, RZ, R0 ;  /* 0x00000000ff00723e */ /* 0x000fca00000010ff */
[----:B------:R0:W-:Y:S02]  /*5620*/  STG.E.U16 desc[UR36][R2.64], R0 ;  /* 0x0000000002007986 */ /* 0x0001e4000c101524 */
.L_x_96:
[----:B------:R-:W-:Y:S05]  /*5630*/  BSYNC.RECONVERGENT B6 ;  /* 0x0000000000067941 */ /* 0x000fea0003800200 */
.L_x_90:
[----:B------:R-:W-:-:S07]  /*5640*/  VIADD R17, R17, 0x80 ;  /* 0x0000008011117836 */ /* 0x000fce0000000000 */
.L_x_64:
[----:B------:R-:W-:Y:S05]  /*5650*/  BSYNC.RECONVERGENT B7 ;  /* 0x0000000000077941 */ /* 0x000fea0003800200 */
.L_x_63:
[----:B------:R-:W5:Y:S01]  /*5660*/  LDCU UR4, c[0x0][0x380] ;  /* 0x00007000ff0477ac */ /* 0x000f620008000800 */
[----:B------:R-:W-:Y:S01]  /*5670*/  BSSY.RECONVERGENT B7, `(.L_x_122) ;  /* 0x00002aa000077945 */ /* 0x000fe20003800200 */
[----:B-----5:R-:W-:-:S13]  /*5680*/  ISETP.GE.AND P0, PT, R17, UR4, PT ;  /* 0x0000000411007c0c */ /* 0x020fda000bf06270 */
[----:B------:R-:W-:Y:S05]  /*5690*/  @P0 BRA `(.L_x_123) ;  /* 0x00000028009c0947 */ /* 0x000fea0003800000 */
[----:B------:R-:W5:Y:S01]  /*56a0*/  LDCU UR4, c[0x0][0x388] ;  /* 0x00007100ff0477ac */ /* 0x000f620008000800 */
[----:B01-3--:R-:W-:Y:S01]  /*56b0*/  MOV R0, RZ ;  /* 0x000000ff00007202 */ /* 0x00bfe20000000f00 */
        /* <DEDUP_REMOVED lines=8> */
[----:B--2-4-:R-:W-:-:S05]  /*5740*/  IMAD.HI.U32 R2, R17, UR4, R16 ;  /* 0x0000000411027c27 */ /* 0x014fca000f8e0010 */
[----:B------:R-:W-:-:S05]  /*5750*/  SHF.R.U32.HI R3, RZ, UR5, R2 ;  /* 0x00000005ff037c19 */ /* 0x000fca0008011602 */
[----:B------:R-:W-:-:S04]  /*5760*/  IMAD.MOV R0, RZ, RZ, -R3 ;  /* 0x000000ffff007224 */ /* 0x000fc800078e0a03 */
[----:B0-----:R-:W-:-:S04]  /*5770*/  IMAD R0, R0, UR6, R17 ;  /* 0x0000000600007c24 */ /* 0x001fc8000f8e0211 */
[C---:B-1----:R-:W-:Y:S02]  /*5780*/  IMAD R16, R0.reuse, UR8, RZ ;  /* 0x0000000800107c24 */ /* 0x042fe4000f8e02ff */
[----:B------:R-:W-:Y:S01]  /*5790*/  IMAD R0, R0, UR9, RZ ;  /* 0x0000000900007c24 */ /* 0x000fe2000f8e02ff */
        /* <DEDUP_REMOVED lines=287> */
.L_x_124:
[----:B------:R-:W2:Y:S01]  /*6990*/  LDCU.64 UR6, c[0x0][0x588] ;  /* 0x0000b100ff0677ac */ /* 0x000ea20008000a00 */
[----:B------:R-:W-:Y:S01]  /*69a0*/  BSSY.RECONVERGENT B6, `(.L_x_125) ;  /* 0x00000a0000067945 */ /* 0x000fe20003800200 */
[----:B------:R-:W-:-:S04]  /*69b0*/  UPRMT UR4, UR42, 0x9910, URZ ;  /* 0x000099102a047896 */ /* 0x000fc800080000ff */
[----:B------:R-:W-:Y:S01]  /*69c0*/  UISETP.GT.AND UP0, UPT, UR4, 0x9, UPT ;  /* 0x000000090400788c */ /* 0x000fe2000bf04270 */
[----:B--2-4-:R-:W-:-:S04]  /*69d0*/  IADD3 R2, P0, PT, R0, UR6, RZ ;  /* 0x0000000600027c10 */ /* 0x014fc8000ff1e0ff */
        /* <DEDUP_REMOVED lines=13> */
.L_x_129:
[----:B------:R-:W2:Y:S02]  /*6ab0*/  LDG.E.U8 R2, desc[UR36][R2.64] ;  /* 0x0000002402027981 */ /* 0x000ea4000c1e1100 */
[----:B--2---:R-:W-:Y:S01]  /*6ac0*/  ISETP.NE.AND P0, PT, R2, RZ, PT ;  /* 0x000000ff0200720c */ /* 0x004fe20003f05270 */
[----:B------:R-:W-:-:S12]  /*6ad0*/  BRA `(.L_x_131) ;  /* 0x0000000800307947 */ /* 0x000fd80003800000 */
.L_x_128:
        /* <DEDUP_REMOVED lines=10> */
.L_x_133:
[----:B------:R-:W2:Y:S02]  /*6b80*/  LDG.E R2, desc[UR36][R2.64] ;  /* 0x0000002402027981 */ /* 0x000ea4000c1e1900 */
[----:B--2---:R-:W-:Y:S01]  /*6b90*/  ISETP.NE.AND P0, PT, R2, RZ, PT ;  /* 0x000000ff0200720c */ /* 0x004fe20003f05270 */
[----:B------:R-:W-:-:S12]  /*6ba0*/  BRA `(.L_x_131) ;  /* 0x0000000400fc7947 */ /* 0x000fd80003800000 */
.L_x_132:
[----:B------:R-:W2:Y:S02]  /*6bb0*/  LDG.E.U16 R2, desc[UR36][R2.64] ;  /* 0x0000002402027981 */ /* 0x000ea4000c1e1500 */
[----:B--2---:R-:W-:Y:S01]  /*6bc0*/  ISETP.NE.AND P0, PT, R2, RZ, PT ;  /* 0x000000ff0200720c */ /* 0x004fe20003f05270 */
[----:B------:R-:W-:-:S12]  /*6bd0*/  BRA `(.L_x_131) ;  /* 0x0000000400f07947 */ /* 0x000fd80003800000 */
.L_x_127:
        /* <DEDUP_REMOVED lines=9> */
.L_x_135:
[----:B------:R-:W2:Y:S02]  /*6c70*/  LDG.E.U16 R0, desc[UR36][R2.64] ;  /* 0x0000002402007981 */ /* 0x000ea4000c1e1500 */
[----:B--2---:R-:W-:-:S05]  /*6c80*/  HADD2.F32 R0, -RZ, R0.H0_H0 ;  /* 0x20000000ff007230 */ /* 0x004fca0000004100 */
[----:B------:R-:W-:Y:S01]  /*6c90*/  FSETP.NEU.FTZ.AND P0, PT, R0, RZ, PT ;  /* 0x000000ff0000720b */ /* 0x000fe20003f1d000 */
[----:B------:R-:W-:-:S12]  /*6ca0*/  BRA `(.L_x_131) ;  /* 0x0000000400bc7947 */ /* 0x000fd80003800000 */
.L_x_134:
        /* <DEDUP_REMOVED lines=11> */
.L_x_137:
        /* <DEDUP_REMOVED lines=8> */
.L_x_136:
[----:B------:R-:W2:Y:S02]  /*6de0*/  LDG.E.64 R2, desc[UR36][R2.64] ;  /* 0x0000002402027981 */ /* 0x000ea4000c1e1b00 */
[----:B--2---:R-:W-:Y:S01]  /*6df0*/  DSETP.NEU.AND P0, PT, R2, RZ, PT ;  /* 0x000000ff0200722a */ /* 0x004fe20003f0d000 */
[----:B------:R-:W-:-:S13]  /*6e00*/  BRA `(.L_x_131) ;  /* 0x0000000400647947 */ /* 0x000fda0003800000 */
.L_x_126:
        /* <DEDUP_REMOVED lines=11> */
.L_x_140:
[----:B------:R-:W2:Y:S02]  /*6ec0*/  LDG.E.128 R4, desc[UR36][R2.64] ;  /* 0x0000002402047981 */ /* 0x000ea4000c1e1d00 */
[----:B--2---:R-:W-:-:S06]  /*6ed0*/  DSETP.NEU.AND P0, PT, R6, RZ, PT ;  /* 0x000000ff0600722a */ /* 0x004fcc0003f0d000 */
[----:B------:R-:W-:Y:S01]  /*6ee0*/  DSETP.NEU.OR P0, PT, R4, RZ, P0 ;  /* 0x000000ff0400722a */ /* 0x000fe2000070d400 */
[----:B------:R-:W-:-:S13]  /*6ef0*/  BRA `(.L_x_131) ;  /* 0x0000000400287947 */ /* 0x000fda0003800000 */
.L_x_139:
        /* <DEDUP_REMOVED lines=9> */
.L_x_142:
[----:B------:R-:W2:Y:S02]  /*6f90*/  LDG.E.U8 R2, desc[UR36][R2.64] ;  /* 0x0000002402027981 */ /* 0x000ea4000c1e1100 */
[----:B--2---:R-:W-:-:S05]  /*6fa0*/  IMAD.SHL.U32 R0, R2, 0x2000000, RZ ;  /* 0x0200000002007824 */ /* 0x004fca00078e00ff */
[----:B------:R-:W-:-:S13]  /*6fb0*/  ISETP.GE.U32.AND P0, PT, R0, 0x8000000, PT ;  /* 0x080000000000780c */ /* 0x000fda0003f06070 */
[----:B------:R-:W-:Y:S02]  /*6fc0*/  @!P0 SHF.L.U32 R4, R2, 0x8, RZ ;  /* 0x0000000802048819 */ /* 0x000fe400000006ff */
[----:B------:R-:W-:Y:S02]  /*6fd0*/  @P0 LEA.HI R0, R0, 0x70000000, RZ, 0x1c ;  /* 0x7000000000000811 */ /* 0x000fe400078fe0ff */
[----:B------:R-:W-:-:S03]  /*6fe0*/  @!P0 LOP3.LUT R4, R4, 0x7f00, RZ, 0xc0, !PT ;  /* 0x00007f0004048812 */ /* 0x000fc600078ec0ff */
[----:B------:R-:W-:Y:S01]  /*6ff0*/  @P0 FMUL.FTZ R0, R0, 1.9259299443872358531e-34 ;  /* 0x0780000000000820 */ /* 0x000fe20000410000 */
[----:B------:R-:W-:-:S05]  /*7000*/  @!P0 LOP3.LUT R4, R4, 0x3f000000, RZ, 0xfc, !PT ;  /* 0x3f00000004048812 */ /* 0x000fca00078efcff */
[----:B------:R-:W-:-:S05]  /*7010*/  @!P0 FADD.FTZ R0, R4, -0.5 ;  /* 0xbf00000004008421 */ /* 0x000fca0000010000 */
[----:B------:R-:W-:Y:S01]  /*7020*/  LOP3.LUT P0, RZ, R0, 0x7fffffff, RZ, 0xc0, !PT ;  /* 0x7fffffff00ff7812 */ /* 0x000fe2000780c0ff */
[----:B------:R-:W-:-:S12]  /*7030*/  BRA `(.L_x_131) ;  /* 0x0000000000d87947 */ /* 0x000fd80003800000 */
.L_x_141:
[----:B------:R-:W2:Y:S02]  /*7040*/  LDG.E.U16 R0, desc[UR36][R2.64] ;  /* 0x0000002402007981 */ /* 0x000ea4000c1e1500 */
[----:B--2---:R-:W-:-:S05]  /*7050*/  IMAD.U32 R0, R0, 0x10000, RZ ;  /* 0x0001000000007824 */ /* 0x004fca00078e00ff */
[----:B------:R-:W-:Y:S01]  /*7060*/  FSETP.NEU.FTZ.AND P0, PT, R0, RZ, PT ;  /* 0x000000ff0000720b */ /* 0x000fe20003f1d000 */
[----:B------:R-:W-:-:S12]  /*7070*/  BRA `(.L_x_131) ;  /* 0x0000000000c87947 */ /* 0x000fd80003800000 */
.L_x_138:
        /* <DEDUP_REMOVED lines=11> */
.L_x_145:
[----:B------:R-:W2:Y:S02]  /*7130*/  LDG.E.U8 R2, desc[UR36][R2.64] ;  /* 0x0000002402027981 */ /* 0x000ea4000c1e1100 */
[----:B--2---:R-:W-:Y:S01]  /*7140*/  ISETP.NE.AND P0, PT, R2, RZ, PT ;  /* 0x000000ff0200720c */ /* 0x004fe20003f05270 */
[----:B------:R-:W-:-:S12]  /*7150*/  BRA `(.L_x_131) ;  /* 0x0000000000907947 */ /* 0x000fd80003800000 */
.L_x_144:
[----:B------:R-:W2:Y:S02]  /*7160*/  LDG.E.U8 R2, desc[UR36][R2.64] ;  /* 0x0000002402027981 */ /* 0x000ea4000c1e1100 */
[----:B--2---:R-:W-:Y:S01]  /*7170*/  ISETP.NE.AND P0, PT, R2, RZ, PT ;  /* 0x000000ff0200720c */ /* 0x004fe20003f05270 */
[----:B------:R-:W-:-:S12]  /*7180*/  BRA `(.L_x_131) ;  /* 0x0000000000847947 */ /* 0x000fd80003800000 */
.L_x_143:
        /* <DEDUP_REMOVED lines=9> */
.L_x_130:
[----:B------:R-:W-:Y:S01]  /*7220*/  MOV R2, 0x0 ;  /* 0x0000000000027802 */ /* 0x000fe20000000f00 */
[----:B------:R-:W0:Y:S01]  /*7230*/  LDCU.64 UR4, c[0x4][0x1a8] ;  /* 0x01003500ff0477ac */ /* 0x000e220008000a00 */
[----:B------:R-:W-:Y:S02]  /*7240*/  HFMA2 R8, -RZ, RZ, 0, 4.64916229248046875e-06 ;  /* 0x0000004eff087431 */ /* 0x000fe400000001ff */
[----:B------:R-:W-:Y:S01]  /*7250*/  IMAD.MOV.U32 R12, RZ, RZ, 0x1 ;  /* 0x00000001ff0c7424 */ /* 0x000fe200078e00ff */
[----:B------:R-:W-:Y:S01]  /*7260*/  MOV R13, RZ ;  /* 0x000000ff000d7202 */ /* 0x000fe20000000f00 */
[----:B------:R-:W1:Y:S01]  /*7270*/  LDCU.64 UR6, c[0x4][0x1b0] ;  /* 0x01003600ff0677ac */ /* 0x000e620008000a00 */
[----:B------:R-:W2:Y:S01]  /*7280*/  LDC.64 R2, c[0x4][R2] ;  /* 0x0100000002027b82 */ /* 0x000ea20000000a00 */
[----:B------:R-:W3:Y:S01]  /*7290*/  LDCU.64 UR8, c[0x4][0xb8] ;  /* 0x01001700ff0877ac */ /* 0x000ee20008000a00 */
[----:B0-----:R-:W-:Y:S01]  /*72a0*/  MOV R4, UR4 ;  /* 0x0000000400047c02 */ /* 0x001fe20008000f00 */
[----:B------:R-:W-:Y:S01]  /*72b0*/  IMAD.U32 R5, RZ, RZ, UR5 ;  /* 0x00000005ff057e24 */ /* 0x000fe2000f8e00ff */
[----:B-1----:R-:W-:Y:S01]  /*72c0*/  MOV R6, UR6 ;  /* 0x0000000600067c02 */ /* 0x002fe20008000f00 */
[----:B------:R-:W-:Y:S01]  /*72d0*/  IMAD.U32 R7, RZ, RZ, UR7 ;  /* 0x00000007ff077e24 */ /* 0x000fe2000f8e00ff */
[----:B---3--:R-:W-:Y:S01]  /*72e0*/  MOV R10, UR8 ;  /* 0x00000008000a7c02 */ /* 0x008fe20008000f00 */
[----:B------:R-:W-:-:S07]  /*72f0*/  IMAD.U32 R11, RZ, RZ, UR9 ;  /* 0x00000009ff0b7e24 */ /* 0x000fce000f8e00ff */
[----:B------:R-:W-:-:S07]  /*7300*/  LEPC R20, `(.L_x_148) ;  /* 0x000000001014794e */ /* 0x000fce0000000000 */
[----:B--2---:R-:W-:Y:S05]  /*7310*/  CALL.ABS.NOINC R2 ;  /* 0x0000000002007343 */ /* 0x004fea0003c00000 */
.L_x_148:
[----:B------:R-:W-:Y:S01]  /*7320*/  PLOP3.LUT P0, PT, PT, PT, PT, 0x8, 0x80 ;  /* 0x000000000080781c */ /* 0x000fe20003f0e170 */
[----:B------:R-:W-:-:S12]  /*7330*/  BRA `(.L_x_131) ;  /* 0x0000000000187947 */ /* 0x000fd80003800000 */
.L_x_147:
[----:B------:R-:W2:Y:S02]  /*7340*/  LDG.E.64 R2, desc[UR36][R2.64] ;  /* 0x0000002402027981 */ /* 0x000ea4000c1e1b00 */
[----:B--2---:R-:W-:-:S04]  /*7350*/  ISETP.NE.U32.AND P0, PT, R2, RZ, PT ;  /* 0x000000ff0200720c */ /* 0x004fc80003f05070 */
[----:B------:R-:W-:Y:S01]  /*7360*/  ISETP.NE.AND.EX P0, PT, R3, RZ, PT, P0 ;  /* 0x000000ff0300720c */ /* 0x000fe20003f05300 */
[----:B------:R-:W-:-:S12]  /*7370*/  BRA `(.L_x_131) ;  /* 0x0000000000087947 */ /* 0x000fd80003800000 */
.L_x_146:
[----:B------:R-:W2:Y:S02]  /*7380*/  LDG.E R2, desc[UR36][R2.64] ;  /* 0x0000002402027981 */ /* 0x000ea4000c1e1900 */
[----:B--2---:R-:W-:-:S13]  /*7390*/  ISETP.NE.AND P0, PT, R2, RZ, PT ;  /* 0x000000ff0200720c */ /* 0x004fda0003f05270 */
.L_x_131:
[----:B------:R-:W-:Y:S05]  /*73a0*/  BSYNC.RECONVERGENT B6 ;  /* 0x0000000000067941 */ /* 0x000fea0003800200 */
.L_x_125:
[----:B------:R-:W0:Y:S01]  /*73b0*/  LDCU.64 UR6, c[0x0][0x580] ;  /* 0x0000b000ff0677ac */ /* 0x000e220008000a00 */
[----:B------:R-:W-:Y:S01]  /*73c0*/  ISETP.NE.AND P0, PT, RZ, UR43, P0 ;  /* 0x0000002bff007c0c */ /* 0x000fe20008705270 */
[----:B------:R-:W-:Y:S01]  /*73d0*/  BSSY.RECONVERGENT B6, `(.L_x_149) ;  /* 0x00000d2000067945 */ /* 0x000fe20003800200 */
[----:B------:R-:W-:Y:S02]  /*73e0*/  UPRMT UR4, UR40, 0x9910, URZ ;  /* 0x0000991028047896 */ /* 0x000fe400080000ff */
[----:B------:R-:W-:Y:S02]  /*73f0*/  SEL R4, RZ, 0x1, !P0 ;  /* 0x00000001ff047807 */ /* 0x000fe40004000000 */
        /* <DEDUP_REMOVED lines=14> */
.L_x_153:
[----:B------:R0:W-:Y:S01]  /*74e0*/  STG.E.U8 desc[UR36][R2.64], R4 ;  /* 0x0000000402007986 */ /* 0x0001e2000c101124 */
[----:B------:R-:W-:Y:S05]  /*74f0*/  BRA `(.L_x_155) ;  /* 0x0000000800fc7947 */ /* 0x000fea0003800000 */
.L_x_152:
[----:B------:R-:W-:-:S09]  /*7500*/  UISETP.NE.AND UP0, UPT, UR4, 0x2, UPT ;  /* 0x000000020400788c */ /* 0x000fd2000bf05270 */
[----:B------:R-:W-:Y:S05]  /*7510*/  BRA.U !UP0, `(.L_x_156) ;  /* 0x0000000108247547 */ /* 0x000fea000b800000 */
[----:B------:R-:W-:-:S09]  /*7520*/  UISETP.NE.AND UP0, UPT, UR4, 0x3, UPT ;  /* 0x000000030400788c */ /* 0x000fd2000bf05270 */
[----:B------:R-:W-:Y:S05]  /*7530*/  BRA.U !UP0, `(.L_x_157) ;  /* 0x0000000108147547 */ /* 0x000fea000b800000 */
[----:B------:R-:W-:-:S09]  /*7540*/  UISETP.NE.AND UP0, UPT, UR4, 0x4, UPT ;  /* 0x000000040400788c */ /* 0x000fd2000bf05270 */
[----:B------:R-:W-:Y:S05]  /*7550*/  BRA.U UP0, `(.L_x_154) ;  /* 0x0000000900187547 */ /* 0x000fea000b800000 */
[----:B------:R-:W-:-:S05]  /*7560*/  HFMA2 R5, -RZ, RZ, 0, 0 ;  /* 0x00000000ff057431 */ /* 0x000fca00000001ff */
[----:B------:R0:W-:Y:S01]  /*7570*/  STG.E.64 desc[UR36][R2.64], R4 ;  /* 0x0000000402007986 */ /* 0x0001e2000c101b24 */
[----:B------:R-:W-:Y:S05]  /*7580*/  BRA `(.L_x_155) ;  /* 0x0000000800d87947 */ /* 0x000fea0003800000 */
.L_x_157:
[----:B------:R0:W-:Y:S01]  /*7590*/  STG.E desc[UR36][R2.64], R4 ;  /* 0x0000000402007986 */ /* 0x0001e2000c101924 */
[----:B------:R-:W-:Y:S05]  /*75a0*/  BRA `(.L_x_155) ;  /* 0x0000000800d07947 */ /* 0x000fea0003800000 */
.L_x_156:
[----:B------:R0:W-:Y:S01]  /*75b0*/  STG.E.U16 desc[UR36][R2.64], R4 ;  /* 0x0000000402007986 */ /* 0x0001e2000c101524 */
[----:B------:R-:W-:Y:S05]  /*75c0*/  BRA `(.L_x_155) ;  /* 0x0000000800c87947 */ /* 0x000fea0003800000 */
.L_x_151:
        /* <DEDUP_REMOVED lines=9> */
.L_x_159:
[----:B------:R-:W-:-:S04]  /*7660*/  I2FP.F32.U32 R0, R4 ;  /* 0x0000000400007245 */ /* 0x000fc80000201000 */
[----:B------:R-:W-:-:S05]  /*7670*/  F2FP.F16.F32.PACK_AB R0, RZ, R0 ;  /* 0x00000000ff00723e */ /* 0x000fca00000000ff */
[----:B------:R0:W-:Y:S01]  /*7680*/  STG.E.U16 desc[UR36][R2.64], R0 ;  /* 0x0000000002007986 */ /* 0x0001e2000c101524 */
[----:B------:R-:W-:Y:S05]  /*7690*/  BRA `(.L_x_155) ;  /* 0x0000000800947947 */ /* 0x000fea0003800000 */
.L_x_158:
        /* <DEDUP_REMOVED lines=10> */
.L_x_161:
[----:B------:R-:W-:-:S04]  /*7740*/  I2FP.F32.U32 R4, R4 ;  /* 0x0000000400047245 */ /* 0x000fc80000201000 */
[----:B------:R-:W-:-:S04]  /*7750*/  F2FP.F16.F32.PACK_AB R5, RZ, R4 ;  /* 0x00000004ff05723e */ /* 0x000fc800000000ff */
[----:B------:R-:W-:-:S05]  /*7760*/  PRMT R5, R5, 0x5410, RZ ;  /* 0x0000541005057816 */ /* 0x000fca00000000ff */
[----:B------:R0:W-:Y:S01]  /*7770*/  STG.E desc[UR36][R2.64], R5 ;  /* 0x0000000502007986 */ /* 0x0001e2000c101924 */
[----:B------:R-:W-:Y:S05]  /*7780*/  BRA `(.L_x_155) ;  /* 0x0000000800587947 */ /* 0x000fea0003800000 */
.L_x_160:
[----:B------:R-:W0:Y:S02]  /*7790*/  I2F.F64.U32 R4, R4 ;  /* 0x0000000400047312 */ /* 0x000e240000201800 */
[----:B0-----:R0:W-:Y:S01]  /*77a0*/  STG.E.64 desc[UR36][R2.64], R4 ;  /* 0x0000000402007986 */ /* 0x0011e2000c101b24 */
[----:B------:R-:W-:Y:S05]  /*77b0*/  BRA `(.L_x_155) ;  /* 0x00000008004c7947 */ /* 0x000fea0003800000 */
.L_x_150:
        /* <DEDUP_REMOVED lines=12> */
.L_x_165:
[----:B------:R-:W-:Y:S01]  /*7880*/  I2FP.F32.U32 R5, R4 ;  /* 0x0000000400057245 */ /* 0x000fe20000201000 */
[----:B------:R-:W-:Y:S01]  /*7890*/  BSSY.RECONVERGENT B0, `(.L_x_166) ;  /* 0x0000010000007945 */ /* 0x000fe20003800200 */
[----:B------:R-:W-:Y:S02]  /*78a0*/  MOV R0, 0x80 ;  /* 0x0000008000007802 */ /* 0x000fe40000000f00 */
        /* <DEDUP_REMOVED lines=13> */
[----:B------:R-:W-:-:S07]  /*7980*/  IMAD.MOV.U32 R0, RZ, RZ, R4 ;  /* 0x000000ffff007224 */ /* 0x000fce00078e0004 */
.L_x_167:
[----:B------:R-:W-:Y:S05]  /*7990*/  BSYNC.RECONVERGENT B0 ;  /* 0x0000000000007941 */ /* 0x000fea0003800200 */
.L_x_166:
[----:B------:R0:W-:Y:S01]  /*79a0*/  STG.E.U8 desc[UR36][R2.64], R0 ;  /* 0x0000000002007986 */ /* 0x0001e2000c101124 */
[----:B------:R-:W-:Y:S05]  /*79b0*/  BRA `(.L_x_155) ;  /* 0x0000000400cc7947 */ /* 0x000fea0003800000 */
.L_x_164:
[----:B------:R-:W-:Y:S01]  /*79c0*/  I2FP.F32.U32 R5, R4 ;  /* 0x0000000400057245 */ /* 0x000fe20000201000 */
[----:B------:R-:W-:Y:S01]  /*79d0*/  BSSY.RECONVERGENT B0, `(.L_x_168) ;  /* 0x0000010000007945 */ /* 0x000fe20003800200 */
[----:B------:R-:W-:Y:S02]  /*79e0*/  HFMA2 R0, -RZ, RZ, 0, 7.62939453125e-06 ;  /* 0x00000080ff007431 */ /* 0x000fe400000001ff */
        /* <DEDUP_REMOVED lines=14> */
.L_x_169:
[----:B------:R-:W-:Y:S05]  /*7ad0*/  BSYNC.RECONVERGENT B0 ;  /* 0x0000000000007941 */ /* 0x000fea0003800200 */
.L_x_168:
[----:B------:R0:W-:Y:S01]  /*7ae0*/  STG.E.U8 desc[UR36][R2.64], R0 ;  /* 0x0000000002007986 */ /* 0x0001e2000c101124 */
[----:B------:R-:W-:Y:S05]  /*7af0*/  BRA `(.L_x_155) ;  /* 0x00000004007c7947 */ /* 0x000fea0003800000 */
.L_x_163:
        /* <DEDUP_REMOVED lines=11> */
[----:B------:R-:W-:Y:S01]  /*7bb0*/  HFMA2 R5, -RZ, RZ, 0, 1.5199184417724609375e-05 ;  /* 0x000000ffff057431 */ /* 0x000fe200000001ff */
        /* <DEDUP_REMOVED lines=9> */
.L_x_171:
[----:B------:R-:W-:-:S05]  /*7c50*/  MOV R5, RZ ;  /* 0x000000ff00057202 */ /* 0x000fca0000000f00 */
[----:B------:R0:W-:Y:S01]  /*7c60*/  STG.E.64 desc[UR36][R2.64], R4 ;  /* 0x0000000402007986 */ /* 0x0001e2000c101b24 */
[----:B------:R-:W-:Y:S05]  /*7c70*/  BRA `(.L_x_155) ;  /* 0x00000004001c7947 */ /* 0x000fea0003800000 */
.L_x_170:
[----:B------:R0:W-:Y:S01]  /*7c80*/  STG.E desc[UR36][R2.64], R4 ;  /* 0x0000000402007986 */ /* 0x0001e2000c101924 */
[----:B------:R-:W-:Y:S05]  /*7c90*/  BRA `(.L_x_155) ;  /* 0x0000000400147947 */ /* 0x000fea0003800000 */
.L_x_162:
        /* <DEDUP_REMOVED lines=8> */
.L_x_173:
[----:B------:R-:W0:Y:S01]  /*7d20*/  I2F.F64.U32 R4, R4 ;  /* 0x0000000400047312 */ /* 0x000e220000201800 */
[----:B------:R-:W-:-:S05]  /*7d30*/  CS2R R6, SRZ ;  /* 0x0000000000067805 */ /* 0x000fca000001ff00 */
[----:B0-----:R0:W-:Y:S01]  /*7d40*/  STG.E.128 desc[UR36][R2.64], R4 ;  /* 0x0000000402007986 */ /* 0x0011e2000c101d24 */
[----:B------:R-:W-:Y:S05]  /*7d50*/  BRA `(.L_x_155) ;  /* 0x0000000000e47947 */ /* 0x000fea0003800000 */
.L_x_172:
[----:B------:R-:W-:-:S09]  /*7d60*/  UISETP.NE.AND UP0, UPT, UR4, 0xf, UPT ;  /* 0x0000000f0400788c */ /* 0x000fd2000bf05270 */
[----:B------:R-:W-:Y:S05]  /*7d70*/  BRA.U !UP0, `(.L_x_174) ;  /* 0x0000000108d07547 */ /* 0x000fea000b800000 */
[----:B------:R-:W-:-:S09]  /*7d80*/  UISETP.NE.AND UP0, UPT, UR4, 0x17, UPT ;  /* 0x000000170400788c */ /* 0x000fd2000bf05270 */
[----:B------:R-:W-:Y:S05]  /*7d90*/  BRA.U !UP0, `(.L_x_175) ;  /* 0x0000000108847547 */ /* 0x000fea000b800000 */
[----:B------:R-:W-:-:S09]  /*7da0*/  UISETP.NE.AND UP0, UPT, UR4, 0x18, UPT ;  /* 0x000000180400788c */ /* 0x000fd2000bf05270 */
[----:B------:R-:W-:Y:S05]  /*7db0*/  BRA.U !UP0, `(.L_x_176) ;  /* 0x0000000108447547 */ /* 0x000fea000b800000 */
.L_x_154:
[----:B------:R-:W-:Y:S01]  /*7dc0*/  MOV R0, 0x0 ;  /* 0x0000000000007802 */ /* 0x000fe20000000f00 */
[----:B------:R-:W0:Y:S01]  /*7dd0*/  LDCU.64 UR4, c[0x4][0x1a8] ;  /* 0x01003500ff0477ac */ /* 0x000e220008000a00 */
[----:B------:R-:W-:Y:S02]  /*7de0*/  HFMA2 R12, -RZ, RZ, 0, 5.9604644775390625e-08 ;  /* 0x00000001ff0c7431 */ /* 0x000fe400000001ff */
[----:B------:R-:W-:Y:S01]  /*7df0*/  IMAD.MOV.U32 R8, RZ, RZ, 0x65 ;  /* 0x00000065ff087424 */ /* 0x000fe200078e00ff */
[----:B------:R1:W2:Y:S01]  /*7e00*/  LDC.64 R2, c[0x4][R0] ;  /* 0x0100000000027b82 */ /* 0x0002a20000000a00 */
[----:B------:R-:W3:Y:S01]  /*7e10*/  LDCU.64 UR6, c[0x4][0x1b0] ;  /* 0x01003600ff0677ac */ /* 0x000ee20008000a00 */
[----:B------:R-:W-:Y:S01]  /*7e20*/  IMAD.MOV.U32 R13, RZ, RZ, RZ ;  /* 0x000000ffff0d7224 */ /* 0x000fe200078e00ff */
[----:B------:R-:W4:Y:S01]  /*7e30*/  LDCU.64 UR8, c[0x4][0xc0] ;  /* 0x01001800ff0877ac */ /* 0x000f220008000a00 */
[----:B0-----:R-:W-:Y:S01]  /*7e40*/  IMAD.U32 R4, RZ, RZ, UR4 ;  /* 0x00000004ff047e24 */ /* 0x001fe2000f8e00ff */
[----:B------:R-:W-:Y:S01]  /*7e50*/  MOV R5, UR5 ;  /* 0x0000000500057c02 */ /* 0x000fe20008000f00 */
[----:B---3--:R-:W-:Y:S01]  /*7e60*/  IMAD.U32 R6, RZ, RZ, UR6 ;  /* 0x00000006ff067e24 */ /* 0x008fe2000f8e00ff */
[----:B------:R-:W-:Y:S01]  /*7e70*/  MOV R7, UR7 ;  /* 0x0000000700077c02 */ /* 0x000fe20008000f00 */
[----:B----4-:R-:W-:Y:S01]  /*7e80*/  IMAD.U32 R10, RZ, RZ, UR8 ;  /* 0x00000008ff0a7e24 */ /* 0x010fe2000f8e00ff */
[----:B-1----:R-:W-:-:S07]  /*7e90*/  MOV R11, UR9 ;  /* 0x00000009000b7c02 */ /* 0x002fce0008000f00 */
[----:B------:R-:W-:-:S07]  /*7ea0*/  LEPC R20, `(.L_x_177) ;  /* 0x000000001014794e */ /* 0x000fce0000000000 */
[----:B--2---:R-:W-:Y:S05]  /*7eb0*/  CALL.ABS.NOINC R2 ;  /* 0x0000000002007343 */ /* 0x004fea0003c00000 */
.L_x_177:
[----:B------:R-:W-:Y:S05]  /*7ec0*/  BRA `(.L_x_155) ;  /* 0x0000000000887947 */ /* 0x000fea0003800000 */
.L_x_176:
        /* <DEDUP_REMOVED lines=11> */
.L_x_179:
[----:B------:R-:W-:Y:S05]  /*7f80*/  BSYNC.RECONVERGENT B0 ;  /* 0x0000000000007941 */ /* 0x000fea0003800200 */
.L_x_178:
[----:B------:R3:W-:Y:S01]  /*7f90*/  STG.E.U8 desc[UR36][R2.64], R5 ;  /* 0x0000000502007986 */ /* 0x0007e2000c101124 */
[----:B------:R-:W-:Y:S05]  /*7fa0*/  BRA `(.L_x_155) ;  /* 0x0000000000507947 */ /* 0x000fea0003800000 */
.L_x_175:
        /* <DEDUP_REMOVED lines=12> */
.L_x_180:
[----:B------:R-:W-:Y:S01]  /*8070*/  IMAD.MOV.U32 R5, RZ, RZ, 0x7f ;  /* 0x0000007fff057424 */ /* 0x000fe200078e00ff */
[----:B------:R-:W-:-:S04]  /*8080*/  ISETP.GT.U32.AND P0, PT, R7, 0x7f800000, PT ;  /* 0x7f8000000700780c */ /* 0x000fc80003f04070 */
[----:B------:R-:W-:-:S05]  /*8090*/  SEL R5, R5, 0x7c, P0 ;  /* 0x0000007c05057807 */ /* 0x000fca0000000000 */
[----:B------:R1:W-:Y:S01]  /*80a0*/  STG.E.U8 desc[UR36][R2.64], R5 ;  /* 0x0000000502007986 */ /* 0x0003e2000c101124 */
[----:B------:R-:W-:Y:S05]  /*80b0*/  BRA `(.L_x_155) ;  /* 0x00000000000c7947 */ /* 0x000fea0003800000 */
.L_x_174:
[----:B------:R-:W-:-:S04]  /*80c0*/  I2FP.F32.U32 R0, R4 ;  /* 0x0000000400007245 */ /* 0x000fc80000201000 */
[----:B------:R-:W-:-:S05]  /*80d0*/  F2FP.BF16.F32.PACK_AB R0, RZ, R0 ;  /* 0x00000000ff00723e */ /* 0x000fca00000010ff */
[----:B------:R0:W-:Y:S02]  /*80e0*/  STG.E.U16 desc[UR36][R2.64], R0 ;  /* 0x0000000002007986 */ /* 0x0001e4000c101524 */
.L_x_155:
[----:B------:R-:W-:Y:S05]  /*80f0*/  BSYNC.RECONVERGENT B6 ;  /* 0x0000000000067941 */ /* 0x000fea0003800200 */
.L_x_149:
[----:B------:R-:W-:-:S07]  /*8100*/  IADD3 R17, PT, PT, R17, 0x80, RZ ;  /* 0x0000008011117810 */ /* 0x000fce0007ffe0ff */
.L_x_123:
[----:B------:R-:W-:Y:S05]  /*8110*/  BSYNC.RECONVERGENT B7 ;  /* 0x0000000000077941 */ /* 0x000fea0003800200 */
.L_x_122:
[----:B------:R-:W5:Y:S02]  /*8120*/  LDCU UR4, c[0x0][0x380] ;  /* 0x00007000ff0477ac */ /* 0x000f640008000800 */
[----:B-----5:R-:W-:-:S13]  /*8130*/  ISETP.GE.AND P0, PT, R17, UR4, PT ;  /* 0x0000000411007c0c */ /* 0x020fda000bf06270 */
[----:B------:R-:W-:Y:S05]  /*8140*/  @P0 EXIT ;  /* 0x000000000000094d */ /* 0x000fea0003800000 */
[----:B------:R-:W5:Y:S01]  /*8150*/  LDCU UR4, c[0x0][0x388] ;  /* 0x00007100ff0477ac */ /* 0x000f620008000800 */
[----:B------:R-:W-:Y:S02]  /*8160*/  HFMA2 R16, -RZ, RZ, 0, 0 ;  /* 0x00000000ff107431 */ /* 0x000fe400000001ff */
[----:B01-3--:R-:W-:Y:S01]  /*8170*/  IMAD.MOV.U32 R0, RZ, RZ, RZ ;  /* 0x000000ffff007224 */ /* 0x00bfe200078e00ff */
[----:B-----5:R-:W-:-:S09]  /*8180*/  UISETP.NE.AND UP0, UPT, UR4, URZ, UPT ;  /* 0x000000ff0400728c */ /* 0x020fd2000bf05270 */
[----:B------:R-:W-:Y:S05]  /*8190*/  BRA.U !UP0, `(.L_x_181) ;  /* 0x0000001108a87547 */ /* 0x000fea000b800000 */
[----:B------:R-:W2:Y:S01]  /*81a0*/  LDCU.64 UR4, c[0x0][0x390] ;  /* 0x00007200ff0477ac */ /* 0x000ea20008000a00 */
[----:B------:R-:W-:Y:S01]  /*81b0*/  IMAD.MOV.U32 R16, RZ, RZ, RZ ;  /* 0x000000ffff107224 */ /* 0x000fe200078e00ff */
[----:B------:R-:W0:Y:S01]  /*81c0*/  LDCU UR6, c[0x0][0x38c] ;  /* 0x00007180ff0677ac */ /* 0x000e220008000800 */
[----:B------:R-:W1:Y:S01]  /*81d0*/  LDCU.64 UR8, c[0x0][0x4b8] ;  /* 0x00009700ff0877ac */ /* 0x000e620008000a00 */
[----:B------:R-:W-:Y:S01]  /*81e0*/  UISETP.NE.AND UP0, UPT, UR41, URZ, UPT ;  /* 0x000000ff2900728c */ /* 0x000fe2000bf05270 */
[----:B--2-4-:R-:W-:-:S05]  /*81f0*/  IMAD.HI.U32 R2, R17, UR4, R16 ;  /* 0x0000000411027c27 */ /* 0x014fca000f8e0010 */
[----:B------:R-:W-:-:S04]  /*8200*/  SHF.R.U32.HI R3, RZ, UR5, R2 ;  /* 0x00000005ff037c19 */ /* 0x000fc80008011602 */
[----:B------:R-:W-:-:S05]  /*8210*/  IADD3 R0, PT, PT, -R3, RZ, RZ ;  /* 0x000000ff03007210 */ /* 0x000fca0007ffe1ff */
        /* <DEDUP_REMOVED lines=290> */
.L_x_181:
[----:B------:R-:W0:Y:S01]  /*9440*/  LDCU.128 UR8, c[0x0][0x580] ;  /* 0x0000b000ff0877ac */ /* 0x000e220008000c00 */
[----:B------:R-:W-:Y:S01]  /*9450*/  BSSY.RECONVERGENT B6, `(.L_x_182) ;  /* 0x00000a2000067945 */ /* 0x000fe20003800200 */
[----:B------:R-:W-:-:S04]  /*9460*/  UPRMT UR4, UR42, 0x9910, URZ ;  /* 0x000099102a047896 */ /* 0x000fc800080000ff */
[----:B------:R-:W-:Y:S01]  /*9470*/  UISETP.GT.AND UP0, UPT, UR4, 0x9, UPT ;  /* 0x000000090400788c */ /* 0x000fe2000bf04270 */
[----:B0-----:R-:W-:Y:S02]  /*9480*/  IADD3 R16, P0, PT, R16, UR8, RZ ;  /* 0x0000000810107c10 */ /* 0x001fe4000ff1e0ff */
[----:B--2-4-:R-:W-:-:S03]  /*9490*/  IADD3 R2, P1, PT, R0, UR10, RZ ;  /* 0x0000000a00027c10 */ /* 0x014fc6000ff3e0ff */
[----:B------:R-:W-:Y:S01]  /*94a0*/  IMAD.X R17, RZ, RZ, UR9, P0 ;  /* 0x00000009ff117e24 */ /* 0x000fe200080e06ff */
[----:B------:R-:W-:Y:S02]  /*94b0*/  IADD3.X R3, PT, PT, RZ, UR11, RZ, P1, !PT ;  /* 0x0000000bff037c10 */ /* 0x000fe40008ffe4ff */
[----:B------:R-:W-:Y:S07]  /*94c0*/  BRA.U UP0, `(.L_x_183) ;  /* 0x0000000500047547 */ /* 0x000fee000b800000 */
        /* <DEDUP_REMOVED lines=11> */
.L_x_186:
[----:B------:R-:W2:Y:S02]  /*9580*/  LDG.E.U8 R2, desc[UR36][R2.64] ;  /* 0x0000002402027981 */ /* 0x000ea4000c1e1100 */
[----:B--2---:R-:W-:Y:S01]  /*9590*/  ISETP.NE.AND P0, PT, R2, RZ, PT ;  /* 0x000000ff0200720c */ /* 0x004fe20003f05270 */
[----:B------:R-:W-:-:S12]  /*95a0*/  BRA `(.L_x_188) ;  /* 0x0000000800307947 */ /* 0x000fd80003800000 */
.L_x_185:
        /* <DEDUP_REMOVED lines=10> */
.L_x_190:
[----:B------:R-:W2:Y:S02]  /*9650*/  LDG.E R2, desc[UR36][R2.64] ;  /* 0x0000002402027981 */ /* 0x000ea4000c1e1900 */
[----:B--2---:R-:W-:Y:S01]  /*9660*/  ISETP.NE.AND P0, PT, R2, RZ, PT ;  /* 0x000000ff0200720c */ /* 0x004fe20003f05270 */
[----:B------:R-:W-:-:S12]  /*9670*/  BRA `(.L_x_188) ;  /* 0x0000000400fc7947 */ /* 0x000fd80003800000 */
.L_x_189:
[----:B------:R-:W2:Y:S02]  /*9680*/  LDG.E.U16 R2, desc[UR36][R2.64] ;  /* 0x0000002402027981 */ /* 0x000ea4000c1e1500 */
[----:B--2---:R-:W-:Y:S01]  /*9690*/  ISETP.NE.AND P0, PT, R2, RZ, PT ;  /* 0x000000ff0200720c */ /* 0x004fe20003f05270 */
[----:B------:R-:W-:-:S12]  /*96a0*/  BRA `(.L_x_188) ;  /* 0x0000000400f07947 */ /* 0x000fd80003800000 */
.L_x_184:
        /* <DEDUP_REMOVED lines=9> */
.L_x_192:
[----:B------:R-:W2:Y:S02]  /*9740*/  LDG.E.U16 R0, desc[UR36][R2.64] ;  /* 0x0000002402007981 */ /* 0x000ea4000c1e1500 */
[----:B--2---:R-:W-:-:S05]  /*9750*/  HADD2.F32 R0, -RZ, R0.H0_H0 ;  /* 0x20000000ff007230 */ /* 0x004fca0000004100 */
[----:B------:R-:W-:Y:S01]  /*9760*/  FSETP.NEU.FTZ.AND P0, PT, R0, RZ, PT ;  /* 0x000000ff0000720b */ /* 0x000fe20003f1d000 */
[----:B------:R-:W-:-:S12]  /*9770*/  BRA `(.L_x_188) ;  /* 0x0000000400bc7947 */ /* 0x000fd80003800000 */
.L_x_191:
        /* <DEDUP_REMOVED lines=11> */
.L_x_194:
        /* <DEDUP_REMOVED lines=8> */
.L_x_193:
[----:B------:R-:W2:Y:S02]  /*98b0*/  LDG.E.64 R2, desc[UR36][R2.64] ;  /* 0x0000002402027981 */ /* 0x000ea4000c1e1b00 */
[----:B--2---:R-:W-:Y:S01]  /*98c0*/  DSETP.NEU.AND P0, PT, R2, RZ, PT ;  /* 0x000000ff0200722a */ /* 0x004fe20003f0d000 */
[----:B------:R-:W-:-:S13]  /*98d0*/  BRA `(.L_x_188) ;  /* 0x0000000400647947 */ /* 0x000fda0003800000 */
.L_x_183:
        /* <DEDUP_REMOVED lines=11> */
.L_x_197:
[----:B------:R-:W2:Y:S02]  /*9990*/  LDG.E.128 R4, desc[UR36][R2.64] ;  /* 0x0000002402047981 */ /* 0x000ea4000c1e1d00 */
[----:B--2---:R-:W-:-:S06]  /*99a0*/  DSETP.NEU.AND P0, PT, R6, RZ, PT ;  /* 0x000000ff0600722a */ /* 0x004fcc0003f0d000 */
[----:B------:R-:W-:Y:S01]  /*99b0*/  DSETP.NEU.OR P0, PT, R4, RZ, P0 ;  /* 0x000000ff0400722a */ /* 0x000fe2000070d400 */
[----:B------:R-:W-:-:S13]  /*99c0*/  BRA `(.L_x_188) ;  /* 0x0000000400287947 */ /* 0x000fda0003800000 */
.L_x_196:
        /* <DEDUP_REMOVED lines=9> */
.L_x_199:
        /* <DEDUP_REMOVED lines=11> */
.L_x_198:
[----:B------:R-:W2:Y:S02]  /*9b10*/  LDG.E.U16 R0, desc[UR36][R2.64] ;  /* 0x0000002402007981 */ /* 0x000ea4000c1e1500 */
[----:B--2---:R-:W-:-:S05]  /*9b20*/  IMAD.U32 R0, R0, 0x10000, RZ ;  /* 0x0001000000007824 */ /* 0x004fca00078e00ff */
[----:B------:R-:W-:Y:S01]  /*9b30*/  FSETP.NEU.FTZ.AND P0, PT, R0, RZ, PT ;  /* 0x000000ff0000720b */ /* 0x000fe20003f1d000 */
[----:B------:R-:W-:-:S12]  /*9b40*/  BRA `(.L_x_188) ;  /* 0x0000000000c87947 */ /* 0x000fd80003800000 */
.L_x_195:
        /* <DEDUP_REMOVED lines=11> */
.L_x_202:
[----:B------:R-:W2:Y:S02]  /*9c00*/  LDG.E.U8 R2, desc[UR36][R2.64] ;  /* 0x0000002402027981 */ /* 0x000ea4000c1e1100 */
[----:B--2---:R-:W-:Y:S01]  /*9c10*/  ISETP.NE.AND P0, PT, R2, RZ, PT ;  /* 0x000000ff0200720c */ /* 0x004fe20003f05270 */
[----:B------:R-:W-:-:S12]  /*9c20*/  BRA `(.L_x_188) ;  /* 0x0000000000907947 */ /* 0x000fd80003800000 */
.L_x_201:
[----:B------:R-:W2:Y:S02]  /*9c30*/  LDG.E.U8 R2, desc[UR36][R2.64] ;  /* 0x0000002402027981 */ /* 0x000ea4000c1e1100 */
[----:B--2---:R-:W-:Y:S01]  /*9c40*/  ISETP.NE.AND P0, PT, R2, RZ, PT ;  /* 0x000000ff0200720c */ /* 0x004fe20003f05270 */
[----:B------:R-:W-:-:S12]  /*9c50*/  BRA `(.L_x_188) ;  /* 0x0000000000847947 */ /* 0x000fd80003800000 */
.L_x_200:
        /* <DEDUP_REMOVED lines=9> */
.L_x_187:
[----:B------:R-:W-:Y:S01]  /*9cf0*/  MOV R0, 0x0 ;  /* 0x0000000000007802 */ /* 0x000fe20000000f00 */
[----:B------:R-:W0:Y:S01]  /*9d00*/  LDCU.64 UR4, c[0x4][0x1a8] ;  /* 0x01003500ff0477ac */ /* 0x000e220008000a00 */
[----:B------:R-:W-:Y:S02]  /*9d10*/  HFMA2 R8, -RZ, RZ, 0, 4.64916229248046875e-06 ;  /* 0x0000004eff087431 */ /* 0x000fe400000001ff */
        /* <DEDUP_REMOVED lines=13> */
.L_x_205:
[----:B------:R-:W-:Y:S01]  /*9df0*/  PLOP3.LUT P0, PT, PT, PT, PT, 0x8, 0x80 ;  /* 0x000000000080781c */ /* 0x000fe20003f0e170 */
[----:B------:R-:W-:-:S12]  /*9e00*/  BRA `(.L_x_188) ;  /* 0x0000000000187947 */ /* 0x000fd80003800000 */
.L_x_204:
[----:B------:R-:W2:Y:S02]  /*9e10*/  LDG.E.64 R2, desc[UR36][R2.64] ;  /* 0x0000002402027981 */ /* 0x000ea4000c1e1b00 */
[----:B--2---:R-:W-:-:S04]  /*9e20*/  ISETP.NE.U32.AND P0, PT, R2, RZ, PT ;  /* 0x000000ff0200720c */ /* 0x004fc80003f05070 */
[----:B------:R-:W-:Y:S01]  /*9e30*/  ISETP.NE.AND.EX P0, PT, R3, RZ, PT, P0 ;  /* 0x000000ff0300720c */ /* 0x000fe20003f05300 */
[----:B------:R-:W-:-:S12]  /*9e40*/  BRA `(.L_x_188) ;  /* 0x0000000000087947 */ /* 0x000fd80003800000 */
.L_x_203:
[----:B------:R-:W2:Y:S02]  /*9e50*/  LDG.E R2, desc[UR36][R2.64] ;  /* 0x0000002402027981 */ /* 0x000ea4000c1e1900 */
[----:B--2---:R-:W-:-:S13]  /*9e60*/  ISETP.NE.AND P0, PT, R2, RZ, PT ;  /* 0x000000ff0200720c */ /* 0x004fda0003f05270 */
.L_x_188:
[----:B------:R-:W-:Y:S05]  /*9e70*/  BSYNC.RECONVERGENT B6 ;  /* 0x0000000000067941 */ /* 0x000fea0003800200 */
.L_x_182:
[----:B------:R-:W-:Y:S01]  /*9e80*/  UPRMT UR4, UR40, 0x9910, URZ ;  /* 0x0000991028047896 */ /* 0x000fe200080000ff */
[----:B------:R-:W-:-:S03]  /*9e90*/  ISETP.NE.AND P0, PT, RZ, UR43, P0 ;  /* 0x0000002bff007c0c */ /* 0x000fc60008705270 */
[----:B------:R-:W-:Y:S01]  /*9ea0*/  UISETP.GT.AND UP0, UPT, UR4, 0x9, UPT ;  /* 0x000000090400788c */ /* 0x000fe2000bf04270 */
[----:B------:R-:W-:-:S08]  /*9eb0*/  SEL R2, RZ, 0x1, !P0 ;  /* 0x00000001ff027807 */ /* 0x000fd00004000000 */
        /* <DEDUP_REMOVED lines=9> */
[----:B------:R-:W-:Y:S01]  /*9f50*/  STG.E.U8 desc[UR36][R16.64], R2 ;  /* 0x0000000210007986 */ /* 0x000fe2000c101124 */
[----:B------:R-:W-:Y:S05]  /*9f60*/  EXIT ;  /* 0x000000000000794d */ /* 0x000fea0003800000 */
.L_x_209:
[----:B------:R-:W-:Y:S01]  /*9f70*/  STG.E.U8 desc[UR36][R16.64], R2 ;  /* 0x0000000210007986 */ /* 0x000fe2000c101124 */
[----:B------:R-:W-:Y:S05]  /*9f80*/  EXIT ;  /* 0x000000000000794d */ /* 0x000fea0003800000 */
.L_x_208:
[----:B------:R-:W-:-:S09]  /*9f90*/  UISETP.NE.AND UP0, UPT, UR4, 0x2, UPT ;  /* 0x000000020400788c */ /* 0x000fd2000bf05270 */
[----:B------:R-:W-:Y:S05]  /*9fa0*/  BRA.U !UP0, `(.L_x_211) ;  /* 0x0000000108247547 */ /* 0x000fea000b800000 */
[----:B------:R-:W-:-:S09]  /*9fb0*/  UISETP.NE.AND UP0, UPT, UR4, 0x3, UPT ;  /* 0x000000030400788c */ /* 0x000fd2000bf05270 */
[----:B------:R-:W-:Y:S05]  /*9fc0*/  BRA.U !UP0, `(.L_x_212) ;  /* 0x0000000108147547 */ /* 0x000fea000b800000 */
[----:B------:R-:W-:-:S09]  /*9fd0*/  UISETP.NE.AND UP0, UPT, UR4, 0x4, UPT ;  /* 0x000000040400788c */ /* 0x000fd2000bf05270 */
[----:B------:R-:W-:Y:S05]  /*9fe0*/  BRA.U UP0, `(.L_x_210) ;  /* 0x0000000900187547 */ /* 0x000fea000b800000 */
[----:B------:R-:W-:-:S05]  /*9ff0*/  IMAD.MOV.U32 R3, RZ, RZ, RZ ;  /* 0x000000ffff037224 */ /* 0x000fca00078e00ff */
[----:B------:R-:W-:Y:S01]  /*a000*/  STG.E.64 desc[UR36][R16.64], R2 ;  /* 0x0000000210007986 */ /* 0x000fe2000c101b24 */
[----:B------:R-:W-:Y:S05]  /*a010*/  EXIT ;  /* 0x000000000000794d */ /* 0x000fea0003800000 */
.L_x_212:
[----:B------:R-:W-:Y:S01]  /*a020*/  STG.E desc[UR36][R16.64], R2 ;  /* 0x0000000210007986 */ /* 0x000fe2000c101924 */
[----:B------:R-:W-:Y:S05]  /*a030*/  EXIT ;  /* 0x000000000000794d */ /* 0x000fea0003800000 */
.L_x_211:
[----:B------:R-:W-:Y:S01]  /*a040*/  STG.E.U16 desc[UR36][R16.64], R2 ;  /* 0x0000000210007986 */ /* 0x000fe2000c101524 */
[----:B------:R-:W-:Y:S05]  /*a050*/  EXIT ;  /* 0x000000000000794d */ /* 0x000fea0003800000 */
.L_x_207:
[----:B------:R-:W-:-:S09]  /*a060*/  UISETP.GT.AND UP0, UPT, UR4, 0x6, UPT ;  /* 0x000000060400788c */ /* 0x000fd2000bf04270 */
[----:B------:R-:W-:Y:S05]  /*a070*/  BRA.U UP0, `(.L_x_213) ;  /* 0x00000001002c7547 */ /* 0x000fea000b800000 */
[----:B------:R-:W-:-:S09]  /*a080*/  UISETP.NE.AND UP0, UPT, UR4, 0x5, UPT ;  /* 0x000000050400788c */ /* 0x000fd2000bf05270 */
[----:B------:R-:W-:Y:S05]  /*a090*/  BRA.U !UP0, `(.L_x_214) ;  /* 0x0000000108147547 */ /* 0x000fea000b800000 */
[----:B------:R-:W-:-:S09]  /*a0a0*/  UISETP.NE.AND UP0, UPT, UR4, 0x6, UPT ;  /* 0x000000060400788c */ /* 0x000fd2000bf05270 */
[----:B------:R-:W-:Y:S05]  /*a0b0*/  BRA.U UP0, `(.L_x_210) ;  /* 0x0000000500e47547 */ /* 0x000fea000b800000 */
[----:B------:R-:W-:-:S05]  /*a0c0*/  I2FP.F32.U32 R3, R2 ;  /* 0x0000000200037245 */ /* 0x000fca0000201000 */
[----:B------:R-:W-:Y:S01]  /*a0d0*/  STG.E desc[UR36][R16.64], R3 ;  /* 0x0000000310007986 */ /* 0x000fe2000c101924 */
[----:B------:R-:W-:Y:S05]  /*a0e0*/  EXIT ;  /* 0x000000000000794d */ /* 0x000fea0003800000 */
.L_x_214:
[----:B------:R-:W-:-:S04]  /*a0f0*/  I2FP.F32.U32 R0, R2 ;  /* 0x0000000200007245 */ /* 0x000fc80000201000 */
[----:B------:R-:W-:-:S05]  /*a100*/  F2FP.F16.F32.PACK_AB R0, RZ, R0 ;  /* 0x00000000ff00723e */ /* 0x000fca00000000ff */
[----:B------:R-:W-:Y:S01]  /*a110*/  STG.E.U16 desc[UR36][R16.64], R0 ;  /* 0x0000000010007986 */ /* 0x000fe2000c101524 */
[----:B------:R-:W-:Y:S05]  /*a120*/  EXIT ;  /* 0x000000000000794d */ /* 0x000fea0003800000 */
.L_x_213:
        /* <DEDUP_REMOVED lines=8> */
[----:B------:R-:W-:Y:S01]  /*a1b0*/  STG.E.64 desc[UR36][R16.64], R2 ;  /* 0x0000000210007986 */ /* 0x000fe2000c101b24 */
[----:B------:R-:W-:Y:S05]  /*a1c0*/  EXIT ;  /* 0x000000000000794d */ /* 0x000fea0003800000 */
.L_x_216:
[----:B------:R-:W-:-:S04]  /*a1d0*/  I2FP.F32.U32 R2, R2 ;  /* 0x0000000200027245 */ /* 0x000fc80000201000 */
[----:B------:R-:W-:-:S04]  /*a1e0*/  F2FP.F16.F32.PACK_AB R3, RZ, R2 ;  /* 0x00000002ff03723e */ /* 0x000fc800000000ff */
[----:B------:R-:W-:-:S05]  /*a1f0*/  PRMT R3, R3, 0x5410, RZ ;  /* 0x0000541003037816 */ /* 0x000fca00000000ff */
[----:B------:R-:W-:Y:S01]  /*a200*/  STG.E desc[UR36][R16.64], R3 ;  /* 0x0000000310007986 */ /* 0x000fe2000c101924 */
[----:B------:R-:W-:Y:S05]  /*a210*/  EXIT ;  /* 0x000000000000794d */ /* 0x000fea0003800000 */
.L_x_215:
[----:B------:R-:W0:Y:S02]  /*a220*/  I2F.F64.U32 R2, R2 ;  /* 0x0000000200027312 */ /* 0x000e240000201800 */
[----:B0-----:R-:W-:Y:S01]  /*a230*/  STG.E.64 desc[UR36][R16.64], R2 ;  /* 0x0000000210007986 */ /* 0x001fe2000c101b24 */
[----:B------:R-:W-:Y:S05]  /*a240*/  EXIT ;  /* 0x000000000000794d */ /* 0x000fea0003800000 */
.L_x_206:
        /* <DEDUP_REMOVED lines=10> */
[----:B------:R-:W-:Y:S01]  /*a2f0*/  STG.E.U16 desc[UR36][R16.64], R2 ;  /* 0x0000000210007986 */ /* 0x000fe2000c101524 */
[----:B------:R-:W-:Y:S05]  /*a300*/  EXIT ;  /* 0x000000000000794d */ /* 0x000fea0003800000 */
.L_x_220:
        /* <DEDUP_REMOVED lines=12> */
[----:B------:R-:W-:Y:S01]  /*a3d0*/  FADD.FTZ R0, R3, 8192 ;  /* 0x4600000003007421 */ /* 0x000fe20000010000 */
[----:B------:R-:W-:-:S04]  /*a3e0*/  PRMT R8, RZ, 0x7610, R8 ;  /* 0x00007610ff087816 */ /* 0x000fc80000000008 */
[----:B------:R-:W-:-:S13]  /*a3f0*/  LOP3.LUT P0, R0, R0, 0xff, RZ, 0xc0, !PT ;  /* 0x000000ff00007812 */ /* 0x000fda000780c0ff */
[----:B------:R-:W-:Y:S05]  /*a400*/  @!P0 BRA `(.L_x_222) ;  /* 0x0000000000048947 */ /* 0x000fea0003800000 */
.L_x_223:
[----:B------:R-:W-:-:S07]  /*a410*/  PRMT R8, R0, 0x7610, R8 ;  /* 0x0000761000087816 */ /* 0x000fce0000000008 */
.L_x_222:
[----:B------:R-:W-:Y:S05]  /*a420*/  BSYNC.RECONVERGENT B0 ;  /* 0x0000000000007941 */ /* 0x000fea0003800200 */
.L_x_221:
[----:B------:R-:W-:Y:S01]  /*a430*/  STG.E.U8 desc[UR36][R16.64], R8 ;  /* 0x0000000810007986 */ /* 0x000fe2000c101124 */
[----:B------:R-:W-:Y:S05]  /*a440*/  EXIT ;  /* 0x000000000000794d */ /* 0x000fea0003800000 */
.L_x_219:
        /* <DEDUP_REMOVED lines=16> */
.L_x_226:
[----:B------:R-:W-:-:S07]  /*a550*/  PRMT R8, R0, 0x7610, R8 ;  /* 0x0000761000087816 */ /* 0x000fce0000000008 */
.L_x_225:
[----:B------:R-:W-:Y:S05]  /*a560*/  BSYNC.RECONVERGENT B0 ;  /* 0x0000000000007941 */ /* 0x000fea0003800200 */
.L_x_224:
[----:B------:R-:W-:Y:S01]  /*a570*/  STG.E.U8 desc[UR36][R16.64], R8 ;  /* 0x0000000810007986 */ /* 0x000fe2000c101124 */
[----:B------:R-:W-:Y:S05]  /*a580*/  EXIT ;  /* 0x000000000000794d */ /* 0x000fea0003800000 */
.L_x_218:
        /* <DEDUP_REMOVED lines=19> */
[----:B------:R-:W-:Y:S01]  /*a6c0*/  STG.E.U8 desc[UR36][R16.64], R3 ;  /* 0x0000000310007986 */ /* 0x000fe2000c101124 */
[----:B------:R-:W-:Y:S05]  /*a6d0*/  EXIT ;  /* 0x000000000000794d */ /* 0x000fea0003800000 */
.L_x_228:
[----:B------:R-:W-:-:S05]  /*a6e0*/  IMAD.MOV.U32 R3, RZ, RZ, RZ ;  /* 0x000000ffff037224 */ /* 0x000fca00078e00ff */
[----:B------:R-:W-:Y:S01]  /*a6f0*/  STG.E.64 desc[UR36][R16.64], R2 ;  /* 0x0000000210007986 */ /* 0x000fe2000c101b24 */
[----:B------:R-:W-:Y:S05]  /*a700*/  EXIT ;  /* 0x000000000000794d */ /* 0x000fea0003800000 */
.L_x_227:
[----:B------:R-:W-:Y:S01]  /*a710*/  STG.E desc[UR36][R16.64], R2 ;  /* 0x0000000210007986 */ /* 0x000fe2000c101924 */
[----:B------:R-:W-:Y:S05]  /*a720*/  EXIT ;  /* 0x000000000000794d */ /* 0x000fea0003800000 */
.L_x_217:
[----:B------:R-:W-:-:S09]  /*a730*/  UISETP.GT.AND UP0, UPT, UR4, 0xe, UPT ;  /* 0x0000000e0400788c */ /* 0x000fd2000bf04270 */
[----:B------:R-:W-:Y:S05]  /*a740*/  BRA.U UP0, `(.L_x_229) ;  /* 0x0000000100287547 */ /* 0x000fea000b800000 */
[----:B------:R-:W-:-:S09]  /*a750*/  UISETP.NE.AND UP0, UPT, UR4, 0xa, UPT ;  /* 0x0000000a0400788c */ /* 0x000fd2000bf05270 */
[----:B------:R-:W-:Y:S05]  /*a760*/  BRA.U !UP0, `(.L_x_230) ;  /* 0x0000000108107547 */ /* 0x000fea000b800000 */
[----:B------:R-:W-:-:S09]  /*a770*/  UISETP.NE.AND UP0, UPT, UR4, 0xb, UPT ;  /* 0x0000000b0400788c */ /* 0x000fd2000bf05270 */
[----:B------:R-:W-:Y:S05]  /*a780*/  BRA.U UP0, `(.L_x_210) ;  /* 0x0000000100307547 */ /* 0x000fea000b800000 */
[----:B------:R-:W-:Y:S01]  /*a790*/  STG.E.U8 desc[UR36][R16.64], R2 ;  /* 0x0000000210007986 */ /* 0x000fe2000c101124 */
[----:B------:R-:W-:Y:S05]  /*a7a0*/  EXIT ;  /* 0x000000000000794d */ /* 0x000fea0003800000 */
.L_x_230:
[----:B------:R-:W0:Y:S01]  /*a7b0*/  I2F.F64.U32 R4, R2 ;  /* 0x0000000200047312 */ /* 0x000e220000201800 */
[----:B------:R-:W-:-:S05]  /*a7c0*/  CS2R R6, SRZ ;  /* 0x0000000000067805 */ /* 0x000fca000001ff00 */
[----:B0-----:R-:W-:Y:S01]  /*a7d0*/  STG.E.128 desc[UR36][R16.64], R4 ;  /* 0x0000000410007986 */ /* 0x001fe2000c101d24 */
[----:B------:R-:W-:Y:S05]  /*a7e0*/  EXIT ;  /* 0x000000000000794d */ /* 0x000fea0003800000 */
.L_x_229:
[----:B------:R-:W-:-:S09]  /*a7f0*/  UISETP.NE.AND UP0, UPT, UR4, 0xf, UPT ;  /* 0x0000000f0400788c */ /* 0x000fd2000bf05270 */
[----:B------:R-:W-:Y:S05]  /*a800*/  BRA.U !UP0, `(.L_x_231) ;  /* 0x0000000108d47547 */ /* 0x000fea000b800000 */
[----:B------:R-:W-:-:S09]  /*a810*/  UISETP.NE.AND UP0, UPT, UR4, 0x17, UPT ;  /* 0x000000170400788c */ /* 0x000fd2000bf05270 */
[----:B------:R-:W-:Y:S05]  /*a820*/  BRA.U !UP0, `(.L_x_232) ;  /* 0x0000000108847547 */ /* 0x000fea000b800000 */
[----:B------:R-:W-:-:S09]  /*a830*/  UISETP.NE.AND UP0, UPT, UR4, 0x18, UPT ;  /* 0x000000180400788c */ /* 0x000fd2000bf05270 */
[----:B------:R-:W-:Y:S05]  /*a840*/  BRA.U !UP0, `(.L_x_233) ;  /* 0x0000000108447547 */ /* 0x000fea000b800000 */
.L_x_210:
        /* <DEDUP_REMOVED lines=16> */
.L_x_234:
[----:B------:R-:W-:Y:S05]  /*a950*/  EXIT ;  /* 0x000000000000794d */ /* 0x000fea0003800000 */
.L_x_233:
        /* <DEDUP_REMOVED lines=11> */
.L_x_236:
[----:B------:R-:W-:Y:S05]  /*aa10*/  BSYNC.RECONVERGENT B0 ;  /* 0x0000000000007941 */ /* 0x000fea0003800200 */
.L_x_235:
[----:B------:R-:W-:Y:S01]  /*aa20*/  STG.E.U8 desc[UR36][R16.64], R3 ;  /* 0x0000000310007986 */ /* 0x000fe2000c101124 */
[----:B------:R-:W-:Y:S05]  /*aa30*/  EXIT ;  /* 0x000000000000794d */ /* 0x000fea0003800000 */
.L_x_232:
[----:B------:R-:W-:-:S04]  /*aa40*/  I2FP.F32.U32 R5, R2 ;  /* 0x0000000200057245 */ /* 0x000fc80000201000 */
[----:B------:R-:W-:-:S13]  /*aa50*/  ISETP.GT.U32.AND P0, PT, R5, 0x477fffff, PT ;  /* 0x477fffff0500780c */ /* 0x000fda0003f04070 */
[----:B------:R-:W-:Y:S05]  /*aa60*/  @P0 BRA `(.L_x_237) ;  /* 0x0000000000280947 */ /* 0x000fea0003800000 */
[----:B------:R-:W-:-:S13]  /*aa70*/  ISETP.GE.U32.AND P0, PT, R5, 0x38800000, PT ;  /* 0x388000000500780c */ /* 0x000fda0003f06070 */
[----:B------:R-:W-:-:S04]  /*aa80*/  @P0 SHF.R.U32.HI R0, RZ, 0x15, R5 ;  /* 0x00000015ff000819 */ /* 0x000fc80000011605 */
[----:B------:R-:W-:-:S04]  /*aa90*/  @P0 LOP3.LUT R0, R0, 0x1, RZ, 0xc0, !PT ;  /* 0x0000000100000812 */ /* 0x000fc800078ec0ff */
[----:B------:R-:W-:-:S04]  /*aaa0*/  @P0 IADD3 R0, PT, PT, R5, 0x80fffff, R0 ;  /* 0x080fffff05000810 */ /* 0x000fc80007ffe000 */
[----:B------:R-:W-:-:S05]  /*aab0*/  @P0 SHF.R.U32.HI R3, RZ, 0x15, R0 ;  /* 0x00000015ff030819 */ /* 0x000fca0000011600 */
[----:B------:R0:W-:Y:S01]  /*aac0*/  @P0 STG.E.U8 desc[UR36][R16.64], R3 ;  /* 0x0000000310000986 */ /* 0x0001e2000c101124 */
[----:B------:R-:W-:Y:S05]  /*aad0*/  @P0 EXIT ;  /* 0x000000000000094d */ /* 0x000fea0003800000 */
[----:B0-----:R-:W-:-:S05]  /*aae0*/  FADD.FTZ R3, R5, 128 ;  /* 0x4300000005037421 */ /* 0x001fca0000010000 */
[----:B------:R-:W-:Y:S01]  /*aaf0*/  STG.E.U8 desc[UR36][R16.64], R3 ;  /* 0x0000000310007986 */ /* 0x000fe2000c101124 */
[----:B------:R-:W-:Y:S05]  /*ab00*/  EXIT ;  /* 0x000000000000794d */ /* 0x000fea0003800000 */
.L_x_237:
[----:B------:R-:W-:Y:S01]  /*ab10*/  HFMA2 R3, -RZ, RZ, 0, 7.569789886474609375e-06 ;  /* 0x0000007fff037431 */ /* 0x000fe200000001ff */
[----:B------:R-:W-:-:S04]  /*ab20*/  ISETP.GT.U32.AND P0, PT, R5, 0x7f800000, PT ;  /* 0x7f8000000500780c */ /* 0x000fc80003f04070 */
[----:B------:R-:W-:-:S05]  /*ab30*/  SEL R3, R3, 0x7c, P0 ;  /* 0x0000007c03037807 */ /* 0x000fca0000000000 */
[----:B------:R-:W-:Y:S01]  /*ab40*/  STG.E.U8 desc[UR36][R16.64], R3 ;  /* 0x0000000310007986 */ /* 0x000fe2000c101124 */
[----:B------:R-:W-:Y:S05]  /*ab50*/  EXIT ;  /* 0x000000000000794d */ /* 0x000fea0003800000 */
.L_x_231:
[----:B------:R-:W-:-:S04]  /*ab60*/  I2FP.F32.U32 R0, R2 ;  /* 0x0000000200007245 */ /* 0x000fc80000201000 */
[----:B------:R-:W-:-:S05]  /*ab70*/  F2FP.BF16.F32.PACK_AB R0, RZ, R0 ;  /* 0x00000000ff00723e */ /* 0x000fca00000010ff */
[----:B------:R-:W-:Y:S01]  /*ab80*/  STG.E.U16 desc[UR36][R16.64], R0 ;  /* 0x0000000010007986 */ /* 0x000fe2000c101524 */
[----:B------:R-:W-:Y:S05]  /*ab90*/  EXIT ;  /* 0x000000000000794d */ /* 0x000fea0003800000 */
.L_x_238:
[----:B------:R-:W-:-:S00]  /*aba0*/  BRA `(.L_x_238) ;  /* 0xfffffffc00fc7947 */ /* 0x000fc0000383ffff */
[----:B------:R-:W-:-:S00]  /*abb0*/  NOP ;  /* 0x0000000000007918 */ /* 0x000fc00000000000 */
        /* <DEDUP_REMOVED lines=12> */
.L_x_17139:


//--------------------- .text._ZN2at6native27unrolled_elementwise_kernelINS0_13AUnaryFunctorIbbbNS0_15binary_internal10MulFunctorIbEEEESt5arrayIPcLm2EELi4E23TrivialOffsetCalculatorILi1EjESB_NS0_6memory12LoadWithCastILi1EEENSC_13StoreWithCastILi1EEEEEviT_T0_T2_T3_T4_T5_ --------------------------
	.section	.text._ZN2at6native27unrolled_elementwise_kernelINS0_13AUnaryFunctorIbbbNS0_15binary_internal10MulFunctorIbEEEESt5arrayIPcLm2EELi4E23TrivialOffsetCalculatorILi1EjESB_NS0_6memory12LoadWithCastILi1EEENSC_13StoreWithCastILi1EEEEEviT_T0_T2_T3_T4_T5_,"ax",@progbits
	.align	128
        .global         _ZN2at6native27unrolled_elementwise_kernelINS0_13AUnaryFunctorIbbbNS0_15binary_internal10MulFunctorIbEEEESt5arrayIPcLm2EELi4E23TrivialOffsetCalculatorILi1EjESB_NS0_6memory12LoadWithCastILi1EEENSC_13StoreWithCastILi1EEEEEviT_T0_T2_T3_T4_T5_
        .type           _ZN2at6native27unrolled_elementwise_kernelINS0_13AUnaryFunctorIbbbNS0_15binary_internal10MulFunctorIbEEEESt5arrayIPcLm2EELi4E23TrivialOffsetCalculatorILi1EjESB_NS0_6memory12LoadWithCastILi1EEENSC_13StoreWithCastILi1EEEEEviT_T0_T2_T3_T4_T5_,@function
        .size           _ZN2at6native27unrolled_elementwise_kernelINS0_13AUnaryFunctorIbbbNS0_15binary_internal10MulFunctorIbEEEESt5arrayIPcLm2EELi4E23TrivialOffsetCalculatorILi1EjESB_NS0_6memory12LoadWithCastILi1EEENSC_13StoreWithCastILi1EEEEEviT_T0_T2_T3_T4_T5_,(.L_x_17140 - _ZN2at6native27unrolled_elementwise_kernelINS0_13AUnaryFunctorIbbbNS0_15binary_internal10MulFunctorIbEEEESt5arrayIPcLm2EELi4E23TrivialOffsetCalculatorILi1EjESB_NS0_6memory12LoadWithCastILi1EEENSC_13StoreWithCastILi1EEEEEviT_T0_T2_T3_T4_T5_)
        .other          _ZN2at6native27unrolled_elementwise_kernelINS0_13AUnaryFunctorIbbbNS0_15binary_internal10MulFunctorIbEEEESt5arrayIPcLm2EELi4E23TrivialOffsetCalculatorILi1EjESB_NS0_6memory12LoadWithCastILi1EEENSC_13StoreWithCastILi1EEEEEviT_T0_T2_T3_T4_T5_,@"STO_CUDA_ENTRY STV_DEFAULT"
_ZN2at6native27unrolled_elementwise_kernelINS0_13AUnaryFunctorIbbbNS0_15binary_internal10MulFunctorIbEEEESt5arrayIPcLm2EELi4E23TrivialOffsetCalculatorILi1EjESB_NS0_6memory12LoadWithCastILi1EEENSC_13StoreWithCastILi1EEEEEviT_T0_T2_T3_T4_T5_:
.text._ZN2at6native27unrolled_elementwise_kernelINS0_13AUnaryFunctorIbbbNS0_15binary_internal10MulFunctorIbEEEESt5arrayIPcLm2EELi4E23TrivialOffsetCalculatorILi1EjESB_NS0_6memory12LoadWithCastILi1EEENSC_13StoreWithCastILi1EEEEEviT_T0_T2_T3_T4_T5_:
[----:B------:R-:W0:Y:S01]  /*0000*/  LDC R1, c[0x0][0x37c] ;  /* 0x0000df00ff017b82 */ /* 0x000e220000000800 */
[----:B------:R-:W1:Y:S07]  /*0010*/  S2R R23, SR_CTAID.X ;  /* 0x0000000000177919 */ /* 0x000e6e0000002500 */
[----:B------:R-:W1:Y:S01]  /*0020*/  LDC R0, c[0x0][0x380] ;  /* 0x0000e000ff007b82 */ /* 0x000e620000000800 */
[----:B------:R-:W-:Y:S01]  /*0030*/  PLOP3.LUT P1, PT, PT, PT, PT, 0x8, 0x80 ;  /* 0x000000000080781c */ /* 0x000fe20003f2e170 */
[----:B------:R-:W2:Y:S01]  /*0040*/  LDCU.64 UR36, c[0x0][0x358] ;  /* 0x00006b00ff2477ac */ /* 0x000ea20008000a00 */
[----:B------:R-:W3:Y:S01]  /*0050*/  S2R R22, SR_TID.X ;  /* 0x0000000000167919 */ /* 0x000ee20000002100 */
[----:B------:R-:W-:Y:S01]  /*0060*/  BSSY.RECONVERGENT B7, `(.L_x_239) ;  /* 0x00000c4000077945 */ /* 0x000fe20003800200 */
[----:B------:R-:W-:Y:S01]  /*0070*/  P2R R16, PR, RZ, 0x2 ;  /* 0x00000002ff107803 */ /* 0x000fe20000000000 */
[----:B------:R-:W4:Y:S01]  /*0080*/  LDCU.U8 UR38, c[0x0][0x39c] ;  /* 0x00007380ff2677ac */ /* 0x000f220008000000 */
[----:B-1----:R-:W-:-:S02]  /*0090*/  IMAD R19, R23, -0x200, R0 ;  /* 0xfffffe0017137824 */ /* 0x002fc400078e0200 */
[----:B---3--:R-:W-:-:S03]  /*00a0*/  IMAD.MOV.U32 R2, RZ, RZ, R22 ;  /* 0x000000ffff027224 */ /* 0x008fc600078e0016 */
[----:B------:R-:W-:-:S13]  /*00b0*/  ISETP.GE.AND P0, PT, R22, R19, PT ;  /* 0x000000131600720c */ /* 0x000fda0003f06270 */
[----:B0-2-4-:R-:W-:Y:S05]  /*00c0*/  @P0 BRA `(.L_x_240) ;  /* 0x0000000800f40947 */ /* 0x015fea0003800000 */
[----:B------:R-:W0:Y:S01]  /*00d0*/  LDC.64 R4, c[0x0][0x390] ;  /* 0x0000e400ff047b82 */ /* 0x000e220000000a00 */
[----:B------:R-:W1:Y:S01]  /*00e0*/  LDCU UR5, c[0x0][0x3a0] ;  /* 0x00007400ff0577ac */ /* 0x000e620008000800 */
[----:B------:R-:W-:Y:S01]  /*00f0*/  IMAD R0, R23, 0x200, R2 ;  /* 0x0000020017007824 */ /* 0x000fe200078e0202 */
[----:B------:R-:W-:Y:S01]  /*0100*/  BSSY.RECONVERGENT B6, `(.L_x_241) ;  /* 0x00000b8000067945 */ /* 0x000fe20003800200 */
[----:B------:R-:W-:-:S04]  /*0110*/  UPRMT UR4, UR38, 0x9910, URZ ;  /* 0x0000991026047896 */ /* 0x000fc800080000ff */
[----:B------:R-:W-:Y:S01]  /*0120*/  UISETP.GT.AND UP0, UPT, UR4, 0x9, UPT ;  /* 0x000000090400788c */ /* 0x000fe2000bf04270 */
[----:B-1----:R-:W-:-:S05]  /*0130*/  IMAD R3, R0, UR5, RZ ;  /* 0x0000000500037c24 */ /* 0x002fca000f8e02ff */
[----:B0-----:R-:W-:-:S05]  /*0140*/  IADD3 R4, P0, PT, R3, R4, RZ ;  /* 0x0000000403047210 */ /* 0x001fca0007f1e0ff */
[----:B------:R-:W-:Y:S01]  /*0150*/  IMAD.X R5, RZ, RZ, R5, P0 ;  /* 0x000000ffff057224 */ /* 0x000fe200000e0605 */
        /* <DEDUP_REMOVED lines=10> */
[----:B--2---:R-:W-:-:S04]  /*0200*/  ISETP.NE.AND P0, PT, R4, RZ, PT ;  /* 0x000000ff0400720c */ /* 0x004fc80003f05270 */
[----:B------:R-:W-:Y:S01]  /*0210*/  P2R R16, PR, RZ, 0x1 ;  /* 0x00000001ff107803 */ /* 0x000fe20000000000 */
[----:B------:R-:W-:Y:S08]  /*0220*/  BRA `(.L_x_247) ;  /* 0x0000000800947947 */ /* 0x000ff00003800000 */
.L_x_245:
[----:B------:R-:W2:Y:S02]  /*0230*/  LDG.E.U8 R4, desc[UR36][R4.64] ;  /* 0x0000002404047981 */ /* 0x000ea4000c1e1100 */
[----:B--2---:R-:W-:-:S04]  /*0240*/  ISETP.NE.AND P0, PT, R4, RZ, PT ;  /* 0x000000ff0400720c */ /* 0x004fc80003f05270 */
[----:B------:R-:W-:Y:S01]  /*0250*/  P2R R16, PR, RZ, 0x1 ;  /* 0x00000001ff107803 */ /* 0x000fe20000000000 */
[----:B------:R-:W-:Y:S08]  /*0260*/  BRA `(.L_x_247) ;  /* 0x0000000800847947 */ /* 0x000ff00003800000 */
.L_x_244:
        /* <DEDUP_REMOVED lines=8> */
[----:B------:R-:W-:-:S04]  /*02f0*/  ISETP.NE.AND.EX P0, PT, R5, RZ, PT, P0 ;  /* 0x000000ff0500720c */ /* 0x000fc80003f05300 */
[----:B------:R-:W-:Y:S01]  /*0300*/  P2R R16, PR, RZ, 0x1 ;  /* 0x00000001ff107803 */ /* 0x000fe20000000000 */
[----:B------:R-:W-:Y:S08]  /*0310*/  BRA `(.L_x_247) ;  /* 0x0000000800587947 */ /* 0x000ff00003800000 */
.L_x_249:
[----:B------:R-:W2:Y:S02]  /*0320*/  LDG.E R4, desc[UR36][R4.64] ;  /* 0x0000002404047981 */ /* 0x000ea4000c1e1900 */
[----:B--2---:R-:W-:-:S04]  /*0330*/  ISETP.NE.AND P0, PT, R4, RZ, PT ;  /* 0x000000ff0400720c */ /* 0x004fc80003f05270 */
[----:B------:R-:W-:Y:S01]  /*0340*/  P2R R16, PR, RZ, 0x1 ;  /* 0x00000001ff107803 */ /* 0x000fe20000000000 */
[----:B------:R-:W-:Y:S08]  /*0350*/  BRA `(.L_x_247) ;  /* 0x0000000800487947 */ /* 0x000ff00003800000 */
.L_x_248:
[----:B------:R-:W2:Y:S02]  /*0360*/  LDG.E.U16 R4, desc[UR36][R4.64] ;  /* 0x0000002404047981 */ /* 0x000ea4000c1e1500 */
[----:B--2---:R-:W-:-:S04]  /*0370*/  ISETP.NE.AND P0, PT, R4, RZ, PT ;  /* 0x000000ff0400720c */ /* 0x004fc80003f05270 */
[----:B------:R-:W-:Y:S01]  /*0380*/  P2R R16, PR, RZ, 0x1 ;  /* 0x00000001ff107803 */ /* 0x000fe20000000000 */
[----:B------:R-:W-:Y:S08]  /*0390*/  BRA `(.L_x_247) ;  /* 0x0000000800387947 */ /* 0x000ff00003800000 */
.L_x_243:
[----:B------:R-:W-:-:S09]  /*03a0*/  UISETP.GT.AND UP0, UPT, UR4, 0x6, UPT ;  /* 0x000000060400788c */ /* 0x000fd2000bf04270 */
[----:B------:R-:W-:Y:S05]  /*03b0*/  BRA.U UP0, `(.L_x_250) ;  /* 0x0000000100347547 */ /* 0x000fea000b800000 */
[----:B------:R-:W-:-:S09]  /*03c0*/  UISETP.NE.AND UP0, UPT, UR4, 0x5, UPT ;  /* 0x000000050400788c */ /* 0x000fd2000bf05270 */
[----:B------:R-:W-:Y:S05]  /*03d0*/  BRA.U !UP0, `(.L_x_251) ;  /* 0x0000000108187547 */ /* 0x000fea000b800000 */
[----:B------:R-:W-:-:S09]  /*03e0*/  UISETP.NE.AND UP0, UPT, UR4, 0x6, UPT ;  /* 0x000000060400788c */ /* 0x000fd2000bf05270 */
[----:B------:R-:W-:Y:S05]  /*03f0*/  BRA.U UP0, `(.L_x_246) ;  /* 0x0000000500a47547 */ /* 0x000fea000b800000 */
[----:B------:R-:W2:Y:S02]  /*0400*/  LDG.E R4, desc[UR36][R4.64] ;  /* 0x0000002404047981 */ /* 0x000ea4000c1e1900 */
[----:B--2---:R-:W-:-:S04]  /*0410*/  FSETP.NEU.FTZ.AND P0, PT, R4, RZ, PT ;  /* 0x000000ff0400720b */ /* 0x004fc80003f1d000 */
[----:B------:R-:W-:Y:S01]  /*0420*/  P2R R16, PR, RZ, 0x1 ;  /* 0x00000001ff107803 */ /* 0x000fe20000000000 */
[----:B------:R-:W-:Y:S08]  /*0430*/  BRA `(.L_x_247) ;  /* 0x0000000800107947 */ /* 0x000ff00003800000 */
.L_x_251:
[----:B------:R-:W2:Y:S02]  /*0440*/  LDG.E.U16 R0, desc[UR36][R4.64] ;  /* 0x0000002404007981 */ /* 0x000ea4000c1e1500 */
[----:B--2---:R-:W-:-:S05]  /*0450*/  HADD2.F32 R0, -RZ, R0.H0_H0 ;  /* 0x20000000ff007230 */ /* 0x004fca0000004100 */
[----:B------:R-:W-:-:S04]  /*0460*/  FSETP.NEU.FTZ.AND P0, PT, R0, RZ, PT ;  /* 0x000000ff0000720b */ /* 0x000fc80003f1d000 */
[----:B------:R-:W-:Y:S01]  /*0470*/  P2R R16, PR, RZ, 0x1 ;  /* 0x00000001ff107803 */ /* 0x000fe20000000000 */
[----:B------:R-:W-:Y:S08]  /*0480*/  BRA `(.L_x_247) ;  /* 0x0000000400fc7947 */ /* 0x000ff00003800000 */
.L_x_250:
        /* <DEDUP_REMOVED lines=9> */
[----:B------:R-:W-:-:S04]  /*0520*/  PLOP3.LUT P0, PT, P0, P1, PT, 0xf8, 0x8f ;  /* 0x00000000008f781c */ /* 0x000fc80000703f70 */
[----:B------:R-:W-:Y:S01]  /*0530*/  P2R R16, PR, RZ, 0x1 ;  /* 0x00000001ff107803 */ /* 0x000fe20000000000 */
[----:B------:R-:W-:Y:S08]  /*0540*/  BRA `(.L_x_247) ;  /* 0x0000000400cc7947 */ /* 0x000ff00003800000 */
.L_x_253:
[----:B------:R-:W2:Y:S01]  /*0550*/  LDG.E R4, desc[UR36][R4.64] ;  /* 0x0000002404047981 */ /* 0x000ea2000c1e1900 */
[----:B------:R-:W-:-:S04]  /*0560*/  PLOP3.LUT P1, PT, PT, PT, PT, 0x80, 0x8 ;  /* 0x000000000008781c */ /* 0x000fc80003f2f070 */
[----:B------:R-:W-:Y:S01]  /*0570*/  P2R R16, PR, RZ, 0x2 ;  /* 0x00000002ff107803 */ /* 0x000fe20000000000 */
[----:B--2---:R-:W-:-:S05]  /*0580*/  HADD2.F32 R0, -RZ, R4.H0_H0 ;  /* 0x20000004ff007230 */ /* 0x004fca0000004100 */
[----:B------:R-:W-:-:S13]  /*0590*/  FSETP.NEU.FTZ.AND P0, PT, R0, RZ, PT ;  /* 0x000000ff0000720b */ /* 0x000fda0003f1d000 */
[----:B------:R-:W-:Y:S05]  /*05a0*/  @P0 BRA `(.L_x_247) ;  /* 0x0000000400b40947 */ /* 0x000fea0003800000 */
[----:B------:R-:W-:-:S05]  /*05b0*/  HADD2.F32 R0, -RZ, R4.H1_H1 ;  /* 0x30000004ff007230 */ /* 0x000fca0000004100 */
[----:B------:R-:W-:-:S04]  /*05c0*/  FSETP.NEU.FTZ.AND P0, PT, R0, RZ, PT ;  /* 0x000000ff0000720b */ /* 0x000fc80003f1d000 */
[----:B------:R-:W-:Y:S01]  /*05d0*/  P2R R16, PR, RZ, 0x1 ;  /* 0x00000001ff107803 */ /* 0x000fe20000000000 */
[----:B------:R-:W-:Y:S08]  /*05e0*/  BRA `(.L_x_247) ;  /* 0x0000000400a47947 */ /* 0x000ff00003800000 */
.L_x_252:
[----:B------:R-:W2:Y:S02]  /*05f0*/  LDG.E.64 R4, desc[UR36][R4.64] ;  /* 0x0000002404047981 */ /* 0x000ea4000c1e1b00 */
[----:B--2---:R-:W-:-:S06]  /*0600*/  DSETP.NEU.AND P0, PT, R4, RZ, PT ;  /* 0x000000ff0400722a */ /* 0x004fcc0003f0d000 */
[----:B------:R-:W-:Y:S01]  /*0610*/  P2R R16, PR, RZ, 0x1 ;  /* 0x00000001ff107803 */ /* 0x000fe20000000000 */
[----:B------:R-:W-:Y:S07]  /*0620*/  BRA `(.L_x_247) ;  /* 0x0000000400947947 */ /* 0x000fee0003800000 */
.L_x_242:
        /* <DEDUP_REMOVED lines=9> */
[----:B--2---:R-:W-:-:S04]  /*06c0*/  ISETP.NE.AND P0, PT, R4, RZ, PT ;  /* 0x000000ff0400720c */ /* 0x004fc80003f05270 */
[----:B------:R-:W-:Y:S01]  /*06d0*/  P2R R16, PR, RZ, 0x1 ;  /* 0x00000001ff107803 */ /* 0x000fe20000000000 */
[----:B------:R-:W-:Y:S08]  /*06e0*/  BRA `(.L_x_247) ;  /* 0x0000000400647947 */ /* 0x000ff00003800000 */
.L_x_256:
[----:B------:R-:W2:Y:S02]  /*06f0*/  LDG.E.128 R4, desc[UR36][R4.64] ;  /* 0x0000002404047981 */ /* 0x000ea4000c1e1d00 */
[----:B--2---:R-:W-:-:S06]  /*0700*/  DSETP.NEU.AND P0, PT, R6, RZ, PT ;  /* 0x000000ff0600722a */ /* 0x004fcc0003f0d000 */
[----:B------:R-:W-:-:S06]  /*0710*/  DSETP.NEU.OR P0, PT, R4, RZ, P0 ;  /* 0x000000ff0400722a */ /* 0x000fcc000070d400 */
[----:B------:R-:W-:Y:S01]  /*0720*/  P2R R16, PR, RZ, 0x1 ;  /* 0x00000001ff107803 */ /* 0x000fe20000000000 */
[----:B------:R-:W-:Y:S07]  /*0730*/  BRA `(.L_x_247) ;  /* 0x0000000400507947 */ /* 0x000fee0003800000 */
.L_x_255:
[----:B------:R-:W-:-:S09]  /*0740*/  UISETP.NE.AND UP0, UPT, UR4, 0xf, UPT ;  /* 0x0000000f0400788c */ /* 0x000fd2000bf05270 */
[----:B------:R-:W-:Y:S05]  /*0750*/  BRA.U !UP0, `(.L_x_257) ;  /* 0x0000000108507547 */ /* 0x000fea000b800000 */
[----:B------:R-:W-:-:S09]  /*0760*/  UISETP.NE.AND UP0, UPT, UR4, 0x17, UPT ;  /* 0x000000170400788c */ /* 0x000fd2000bf05270 */
[----:B------:R-:W-:Y:S05]  /*0770*/  BRA.U !UP0, `(.L_x_258) ;  /* 0x0000000108187547 */ /* 0x000fea000b800000 */
[----:B------:R-:W-:-:S09]  /*0780*/  UISETP.NE.AND UP0, UPT, UR4, 0x18, UPT ;  /* 0x000000180400788c */ /* 0x000fd2000bf05270 */
[----:B------:R-:W-:Y:S05]  /*0790*/  BRA.U UP0, `(.L_x_246) ;  /* 0x0000000100bc7547 */ /* 0x000fea000b800000 */
[----:B------:R-:W2:Y:S02]  /*07a0*/  LDG.E.U8 R4, desc[UR36][R4.64] ;  /* 0x0000002404047981 */ /* 0x000ea4000c1e1100 */
[----:B--2---:R-:W-:-:S04]  /*07b0*/  LOP3.LUT P0, RZ, R4, 0x7f, RZ, 0xc0, !PT ;  /* 0x0000007f04ff7812 */ /* 0x004fc8000780c0ff */
[----:B------:R-:W-:Y:S01]  /*07c0*/  P2R R16, PR, RZ, 0x1 ;  /* 0x00000001ff107803 */ /* 0x000fe20000000000 */
[----:B------:R-:W-:Y:S08]  /*07d0*/  BRA `(.L_x_247) ;  /* 0x0000000400287947 */ /* 0x000ff00003800000 */
.L_x_258:
[----:B------:R-:W2:Y:S02]  /*07e0*/  LDG.E.U8 R0, desc[UR36][R4.64] ;  /* 0x0000002404007981 */ /* 0x000ea4000c1e1100 */
[----:B--2---:R-:W-:-:S05]  /*07f0*/  IMAD.SHL.U32 R3, R0, 0x2000000, RZ ;  /* 0x0200000000037824 */ /* 0x004fca00078e00ff */
[----:B------:R-:W-:-:S13]  /*0800*/  ISETP.GT.U32.AND P0, PT, R3, 0x7ffffff, PT ;  /* 0x07ffffff0300780c */ /* 0x000fda0003f04070 */
[----:B------:R-:W-:Y:S01]  /*0810*/  @!P0 IMAD.SHL.U32 R0, R0, 0x100, RZ ;  /* 0x0000010000008824 */ /* 0x000fe200078e00ff */
[----:B------:R-:W-:-:S04]  /*0820*/  @P0 LEA.HI R3, R3, 0x70000000, RZ, 0x1c ;  /* 0x7000000003030811 */ /* 0x000fc800078fe0ff */
[----:B------:R-:W-:-:S04]  /*0830*/  @!P0 LOP3.LUT R0, R0, 0x7f00, RZ, 0xc0, !PT ;  /* 0x00007f0000008812 */ /* 0x000fc800078ec0ff */
[----:B------:R-:W-:-:S05]  /*0840*/  @!P0 LOP3.LUT R0, R0, 0x3f000000, RZ, 0xfc, !PT ;  /* 0x3f00000000008812 */ /* 0x000fca00078efcff */
[----:B------:R-:W-:Y:S01]  /*0850*/  @!P0 FADD.FTZ R0, R0, -0.5 ;  /* 0xbf00000000008421 */ /* 0x000fe20000010000 */
[----:B------:R-:W-:-:S05]  /*0860*/  @P0 FMUL.FTZ R0, R3, 1.9259299443872358531e-34 ;  /* 0x0780000003000820 */ /* 0x000fca0000410000 */
[----:B------:R-:W-:-:S04]  /*0870*/  LOP3.LUT P0, RZ, R0, 0x7fffffff, RZ, 0xc0, !PT ;  /* 0x7fffffff00ff7812 */ /* 0x000fc8000780c0ff */
[----:B------:R-:W-:Y:S01]  /*0880*/  P2R R16, PR, RZ, 0x1 ;  /* 0x00000001ff107803 */ /* 0x000fe20000000000 */
[----:B------:R-:W-:Y:S08]  /*0890*/  BRA `(.L_x_247) ;  /* 0x0000000000f87947 */ /* 0x000ff00003800000 */
.L_x_257:
[----:B------:R-:W2:Y:S02]  /*08a0*/  LDG.E.U16 R0, desc[UR36][R4.64] ;  /* 0x0000002404007981 */ /* 0x000ea4000c1e1500 */
[----:B--2---:R-:W-:-:S05]  /*08b0*/  IMAD.U32 R0, R0, 0x10000, RZ ;  /* 0x0001000000007824 */ /* 0x004fca00078e00ff */
[----:B------:R-:W-:-:S04]  /*08c0*/  FSETP.NEU.FTZ.AND P0, PT, R0, RZ, PT ;  /* 0x000000ff0000720b */ /* 0x000fc80003f1d000 */
[----:B------:R-:W-:Y:S01]  /*08d0*/  P2R R16, PR, RZ, 0x1 ;  /* 0x00000001ff107803 */ /* 0x000fe20000000000 */
[----:B------:R-:W-:Y:S08]  /*08e0*/  BRA `(.L_x_247) ;  /* 0x0000000000e47947 */ /* 0x000ff00003800000 */
.L_x_254:
        /* <DEDUP_REMOVED lines=9> */
[----:B--2---:R-:W-:-:S04]  /*0980*/  ISETP.NE.AND P0, PT, R4, RZ, PT ;  /* 0x000000ff0400720c */ /* 0x004fc80003f05270 */
[----:B------:R-:W-:Y:S01]  /*0990*/  P2R R16, PR, RZ, 0x1 ;  /* 0x00000001ff107803 */ /* 0x000fe20000000000 */
[----:B------:R-:W-:Y:S08]  /*09a0*/  BRA `(.L_x_247) ;  /* 0x0000000000b47947 */ /* 0x000ff00003800000 */
.L_x_261:
[----:B------:R-:W2:Y:S02]  /*09b0*/  LDG.E.U8 R4, desc[UR36][R4.64] ;  /* 0x0000002404047981 */ /* 0x000ea4000c1e1100 */
[----:B--2---:R-:W-:-:S04]  /*09c0*/  ISETP.NE.AND P0, PT, R4, RZ, PT ;  /* 0x000000ff0400720c */ /* 0x004fc80003f05270 */
[----:B------:R-:W-:Y:S01]  /*09d0*/  P2R R16, PR, RZ, 0x1 ;  /* 0x00000001ff107803 */ /* 0x000fe20000000000 */
[----:B------:R-:W-:Y:S08]  /*09e0*/  BRA `(.L_x_247) ;  /* 0x0000000000a47947 */ /* 0x000ff00003800000 */
.L_x_260:
[----:B------:R-:W2:Y:S02]  /*09f0*/  LDG.E.U8 R4, desc[UR36][R4.64] ;  /* 0x0000002404047981 */ /* 0x000ea4000c1e1100 */
[----:B--2---:R-:W-:-:S04]  /*0a00*/  ISETP.NE.AND P0, PT, R4, RZ, PT ;  /* 0x000000ff0400720c */ /* 0x004fc80003f05270 */
[----:B------:R-:W-:Y:S01]  /*0a10*/  P2R R16, PR, RZ, 0x1 ;  /* 0x00000001ff107803 */ /* 0x000fe20000000000 */
[----:B------:R-:W-:Y:S08]  /*0a20*/  BRA `(.L_x_247) ;  /* 0x0000000000947947 */ /* 0x000ff00003800000 */
.L_x_259:
[----:B------:R-:W-:-:S09]  /*0a30*/  UISETP.NE.AND UP0, UPT, UR4, 0x1c, UPT ;  /* 0x0000001c0400788c */ /* 0x000fd2000bf05270 */
[----:B------:R-:W-:Y:S05]  /*0a40*/  BRA.U !UP0, `(.L_x_262) ;  /* 0x0000000108807547 */ /* 0x000fea000b800000 */
[----:B------:R-:W-:-:S09]  /*0a50*/  UISETP.NE.AND UP0, UPT, UR4, 0x1d, UPT ;  /* 0x0000001d0400788c */ /* 0x000fd2000bf05270 */
[----:B------:R-:W-:Y:S05]  /*0a60*/  BRA.U !UP0, `(.L_x_263) ;  /* 0x0000000108647547 */ /* 0x000fea000b800000 */
[----:B------:R-:W-:-:S09]  /*0a70*/  UISETP.NE.AND UP0, UPT, UR4, 0x2c, UPT ;  /* 0x0000002c0400788c */ /* 0x000fd2000bf05270 */
[----:B------:R-:W-:Y:S05]  /*0a80*/  BRA.U !UP0, `(.L_x_264) ;  /* 0x00000001084c7547 */ /* 0x000fea000b800000 */
.L_x_246:
[----:B------:R-:W-:Y:S01]  /*0a90*/  MOV R14, 0x0 ;  /* 0x00000000000e7802 */ /* 0x000fe20000000f00 */
[----:B------:R-:W0:Y:S01]  /*0aa0*/  LDCU.64 UR4, c[0x4][0x1a8] ;  /* 0x01003500ff0477ac */ /* 0x000e220008000a00 */
[----:B------:R-:W-:Y:S02]  /*0ab0*/  IMAD.MOV.U32 R8, RZ, RZ, 0x4e ;  /* 0x0000004eff087424 */ /* 0x000fe400078e00ff */
[----:B------:R-:W-:Y:S01]  /*0ac0*/  IMAD.MOV.U32 R12, RZ, RZ, 0x1 ;  /* 0x00000001ff0c7424 */ /* 0x000fe200078e00ff */
[----:B------:R-:W1:Y:S01]  /*0ad0*/  LDCU.64 UR6, c[0x4][0x1b0] ;  /* 0x01003600ff0677ac */ /* 0x000e620008000a00 */
[----:B------:R-:W2:Y:S01]  /*0ae0*/  LDC.64 R14, c[0x4][R14] ;  /* 0x010000000e0e7b82 */ /* 0x000ea20000000a00 */
[----:B------:R-:W-:Y:S01]  /*0af0*/  IMAD.MOV.U32 R13, RZ, RZ, RZ ;  /* 0x000000ffff0d7224 */ /* 0x000fe200078e00ff */
[----:B------:R-:W3:Y:S01]  /*0b00*/  LDCU.64 UR8, c[0x4][0xb8] ;  /* 0x01001700ff0877ac */ /* 0x000ee20008000a00 */
[----:B0-----:R-:W-:Y:S02]  /*0b10*/  IMAD.U32 R4, RZ, RZ, UR4 ;  /* 0x00000004ff047e24 */ /* 0x001fe4000f8e00ff */
[----:B------:R-:W-:-:S02]  /*0b20*/  IMAD.U32 R5, RZ, RZ, UR5 ;  /* 0x00000005ff057e24 */ /* 0x000fc4000f8e00ff */
[----:B-1----:R-:W-:Y:S02]  /*0b30*/  IMAD.U32 R6, RZ, RZ, UR6 ;  /* 0x00000006ff067e24 */ /* 0x002fe4000f8e00ff */
[----:B------:R-:W-:Y:S02]  /*0b40*/  IMAD.U32 R7, RZ, RZ, UR7 ;  /* 0x00000007ff077e24 */ /* 0x000fe4000f8e00ff */
[----:B---3--:R-:W-:Y:S02]  /*0b50*/  IMAD.U32 R10, RZ, RZ, UR8 ;  /* 0x00000008ff0a7e24 */ /* 0x008fe4000f8e00ff */
[----:B------:R-:W-:-:S07]  /*0b60*/  IMAD.U32 R11, RZ, RZ, UR9 ;  /* 0x00000009ff0b7e24 */ /* 0x000fce000f8e00ff */
[----:B------:R-:W-:-:S07]  /*0b70*/  LEPC R20, `(.L_x_265) ;  /* 0x000000001014794e */ /* 0x000fce0000000000 */
[----:B--2---:R-:W-:Y:S05]  /*0b80*/  CALL.ABS.NOINC R14 ;  /* 0x000000000e007343 */ /* 0x004fea0003c00000 */
.L_x_265:
[----:B------:R-:W-:-:S04]  /*0b90*/  PLOP3.LUT P0, PT, PT, PT, PT, 0x8, 0x80 ;  /* 0x000000000080781c */ /* 0x000fc80003f0e170 */
[----:B------:R-:W-:Y:S01]  /*0ba0*/  P2R R16, PR, RZ, 0x1 ;  /* 0x00000001ff107803 */ /* 0x000fe20000000000 */
[----:B------:R-:W-:Y:S08]  /*0bb0*/  BRA `(.L_x_247) ;  /* 0x0000000000307947 */ /* 0x000ff00003800000 */
.L_x_264:
[----:B------:R-:W2:Y:S02]  /*0bc0*/  LDG.E.U8 R4, desc[UR36][R4.64] ;  /* 0x0000002404047981 */ /* 0x000ea4000c1e1100 */
[----:B--2---:R-:W-:-:S04]  /*0bd0*/  ISETP.NE.AND P0, PT, R4, RZ, PT ;  /* 0x000000ff0400720c */ /* 0x004fc80003f05270 */
[----:B------:R-:W-:Y:S01]  /*0be0*/  P2R R16, PR, RZ, 0x1 ;  /* 0x00000001ff107803 */ /* 0x000fe20000000000 */
[----:B------:R-:W-:Y:S08]  /*0bf0*/  BRA `(.L_x_247) ;  /* 0x0000000000207947 */ /* 0x000ff00003800000 */
.L_x_263:
[----:B------:R-:W2:Y:S02]  /*0c00*/  LDG.E.64 R4, desc[UR36][R4.64] ;  /* 0x0000002404047981 */ /* 0x000ea4000c1e1b00 */
[----:B--2---:R-:W-:-:S04]  /*0c10*/  ISETP.NE.U32.AND P0, PT, R4, RZ, PT ;  /* 0x000000ff0400720c */ /* 0x004fc80003f05070 */
[----:B------:R-:W-:-:S04]  /*0c20*/  ISETP.NE.AND.EX P0, PT, R5, RZ, PT, P0 ;  /* 0x000000ff0500720c */ /* 0x000fc80003f05300 */
[----:B------:R-:W-:Y:S01]  /*0c30*/  P2R R16, PR, RZ, 0x1 ;  /* 0x00000001ff107803 */ /* 0x000fe20000000000 */
[----:B------:R-:W-:Y:S08]  /*0c40*/  BRA `(.L_x_247) ;  /* 0x00000000000c7947 */ /* 0x000ff00003800000 */
.L_x_262:
[----:B------:R-:W2:Y:S02]  /*0c50*/  LDG.E R4, desc[UR36][R4.64] ;  /* 0x0000002404047981 */ /* 0x000ea4000c1e1900 */
[----:B--2---:R-:W-:-:S04]  /*0c60*/  ISETP.NE.AND P0, PT, R4, RZ, PT ;  /* 0x000000ff0400720c */ /* 0x004fc80003f05270 */
[----:B------:R-:W-:-:S09]  /*0c70*/  P2R R16, PR, RZ, 0x1 ;  /* 0x00000001ff107803 */ /* 0x000fd20000000000 */
.L_x_247:
[----:B------:R-:W-:Y:S05]  /*0c80*/  BSYNC.RECONVERGENT B6 ;  /* 0x0000000000067941 */ /* 0x000fea0003800200 */
.L_x_241:
[----:B------:R-:W-:-:S07]  /*0c90*/  VIADD R22, R2, 0x80 ;  /* 0x0000008002167836 */ /* 0x000fce0000000000 */
.L_x_240:
[----:B------:R-:W-:Y:S05]  /*0ca0*/  BSYNC.RECONVERGENT B7 ;  /* 0x0000000000077941 */ /* 0x000fea0003800200 */
.L_x_239:
[----:B------:R-:W-:Y:S01]  /*0cb0*/  ISETP.GE.AND P0, PT, R22, R19, PT ;  /* 0x000000131600720c */ /* 0x000fe20003f06270 */
[----:B------:R-:W-:Y:S01]  /*0cc0*/  BSSY.RECONVERGENT B7, `(.L_x_266) ;  /* 0x00000c1000077945 */ /* 0x000fe20003800200 */
[----:B------:R-:W-:-:S04]  /*0cd0*/  PLOP3.LUT P1, PT, PT, PT, PT, 0x8, 0x80 ;  /* 0x000000000080781c */ /* 0x000fc80003f2e170 */
[----:B------:R-:W-:-:S07]  /*0ce0*/  P2R R17, PR, RZ, 0x2 ;  /* 0x00000002ff117803 */ /* 0x000fce0000000000 */
[----:B------:R-:W-:Y:S05]  /*0cf0*/  @P0 BRA `(.L_x_267) ;  /* 0x0000000800f40947 */ /* 0x000fea0003800000 */
        /* <DEDUP_REMOVED lines=22> */
.L_x_272:
[----:B------:R-:W2:Y:S02]  /*0e60*/  LDG.E.U8 R4, desc[UR36][R4.64] ;  /* 0x0000002404047981 */ /* 0x000ea4000c1e1100 */
[----:B--2---:R-:W-:-:S04]  /*0e70*/  ISETP.NE.AND P0, PT, R4, RZ, PT ;  /* 0x000000ff0400720c */ /* 0x004fc80003f05270 */
[----:B------:R-:W-:Y:S01]  /*0e80*/  P2R R17, PR, RZ, 0x1 ;  /* 0x00000001ff117803 */ /* 0x000fe20000000000 */
[----:B------:R-:W-:Y:S08]  /*0e90*/  BRA `(.L_x_274) ;  /* 0x0000000800847947 */ /* 0x000ff00003800000 */
.L_x_271:
        /* <DEDUP_REMOVED lines=11> */
.L_x_276:
[----:B------:R-:W2:Y:S02]  /*0f50*/  LDG.E R4, desc[UR36][R4.64] ;  /* 0x0000002404047981 */ /* 0x000ea4000c1e1900 */
[----:B--2---:R-:W-:-:S04]  /*0f60*/  ISETP.NE.AND P0, PT, R4, RZ, PT ;  /* 0x000000ff0400720c */ /* 0x004fc80003f05270 */
[----:B------:R-:W-:Y:S01]  /*0f70*/  P2R R17, PR, RZ, 0x1 ;  /* 0x00000001ff117803 */ /* 0x000fe20000000000 */
[----:B------:R-:W-:Y:S08]  /*0f80*/  BRA `(.L_x_274) ;  /* 0x0000000800487947 */ /* 0x000ff00003800000 */
.L_x_275:
[----:B------:R-:W2:Y:S02]  /*0f90*/  LDG.E.U16 R4, desc[UR36][R4.64] ;  /* 0x0000002404047981 */ /* 0x000ea4000c1e1500 */
[----:B--2---:R-:W-:-:S04]  /*0fa0*/  ISETP.NE.AND P0, PT, R4, RZ, PT ;  /* 0x000000ff0400720c */ /* 0x004fc80003f05270 */
[----:B------:R-:W-:Y:S01]  /*0fb0*/  P2R R17, PR, RZ, 0x1 ;  /* 0x00000001ff117803 */ /* 0x000fe20000000000 */
[----:B------:R-:W-:Y:S08]  /*0fc0*/  BRA `(.L_x_274) ;  /* 0x0000000800387947 */ /* 0x000ff00003800000 */
.L_x_270:
        /* <DEDUP_REMOVED lines=10> */
.L_x_278:
[----:B------:R-:W2:Y:S02]  /*1070*/  LDG.E.U16 R0, desc[UR36][R4.64] ;  /* 0x0000002404007981 */ /* 0x000ea4000c1e1500 */
[----:B--2---:R-:W-:-:S05]  /*1080*/  HADD2.F32 R0, -RZ, R0.H0_H0 ;  /* 0x20000000ff007230 */ /* 0x004fca0000004100 */
[----:B------:R-:W-:-:S04]  /*1090*/  FSETP.NEU.FTZ.AND P0, PT, R0, RZ, PT ;  /* 0x000000ff0000720b */ /* 0x000fc80003f1d000 */
[----:B------:R-:W-:Y:S01]  /*10a0*/  P2R R17, PR, RZ, 0x1 ;  /* 0x00000001ff117803 */ /* 0x000fe20000000000 */
[----:B------:R-:W-:Y:S08]  /*10b0*/  BRA `(.L_x_274) ;  /* 0x0000000400fc7947 */ /* 0x000ff00003800000 */
.L_x_277:
        /* <DEDUP_REMOVED lines=12> */
.L_x_280:
        /* <DEDUP_REMOVED lines=10> */
.L_x_279:
[----:B------:R-:W2:Y:S02]  /*1220*/  LDG.E.64 R4, desc[UR36][R4.64] ;  /* 0x0000002404047981 */ /* 0x000ea4000c1e1b00 */
[----:B--2---:R-:W-:-:S06]  /*1230*/  DSETP.NEU.AND P0, PT, R4, RZ, PT ;  /* 0x000000ff0400722a */ /* 0x004fcc0003f0d000 */
[----:B------:R-:W-:Y:S01]  /*1240*/  P2R R17, PR, RZ, 0x1 ;  /* 0x00000001ff117803 */ /* 0x000fe20000000000 */
[----:B------:R-:W-:Y:S07]  /*1250*/  BRA `(.L_x_274) ;  /* 0x0000000400947947 */ /* 0x000fee0003800000 */
.L_x_269:
        /* <DEDUP_REMOVED lines=12> */
.L_x_283:
[----:B------:R-:W2:Y:S02]  /*1320*/  LDG.E.128 R4, desc[UR36][R4.64] ;  /* 0x0000002404047981 */ /* 0x000ea4000c1e1d00 */
[----:B--2---:R-:W-:-:S06]  /*1330*/  DSETP.NEU.AND P0, PT, R6, RZ, PT ;  /* 0x000000ff0600722a */ /* 0x004fcc0003f0d000 */
[----:B------:R-:W-:-:S06]  /*1340*/  DSETP.NEU.OR P0, PT, R4, RZ, P0 ;  /* 0x000000ff0400722a */ /* 0x000fcc000070d400 */
[----:B------:R-:W-:Y:S01]  /*1350*/  P2R R17, PR, RZ, 0x1 ;  /* 0x00000001ff117803 */ /* 0x000fe20000000000 */
[----:B------:R-:W-:Y:S07]  /*1360*/  BRA `(.L_x_274) ;  /* 0x0000000400507947 */ /* 0x000fee0003800000 */
.L_x_282:
        /* <DEDUP_REMOVED lines=10> */
.L_x_285:
[----:B------:R-:W2:Y:S02]  /*1410*/  LDG.E.U8 R3, desc[UR36][R4.64] ;  /* 0x0000002404037981 */ /* 0x000ea4000c1e1100 */
[----:B--2---:R-:W-:-:S05]  /*1420*/  IMAD.SHL.U32 R0, R3, 0x2000000, RZ ;  /* 0x0200000003007824 */ /* 0x004fca00078e00ff */
[----:B------:R-:W-:-:S13]  /*1430*/  ISETP.GE.U32.AND P0, PT, R0, 0x8000000, PT ;  /* 0x080000000000780c */ /* 0x000fda0003f06070 */
[----:B------:R-:W-:Y:S01]  /*1440*/  @!P0 IMAD.SHL.U32 R3, R3, 0x100, RZ ;  /* 0x0000010003038824 */ /* 0x000fe200078e00ff */
[----:B------:R-:W-:-:S04]  /*1450*/  @P0 LEA.HI R0, R0, 0x70000000, RZ, 0x1c ;  /* 0x7000000000000811 */ /* 0x000fc800078fe0ff */
[----:B------:R-:W-:Y:S01]  /*1460*/  @!P0 LOP3.LUT R3, R3, 0x7f00, RZ, 0xc0, !PT ;  /* 0x00007f0003038812 */ /* 0x000fe200078ec0ff */
[----:B------:R-:W-:-:S03]  /*1470*/  @P0 FMUL.FTZ R0, R0, 1.9259299443872358531e-34 ;  /* 0x0780000000000820 */ /* 0x000fc60000410000 */
[----:B------:R-:W-:-:S05]  /*1480*/  @!P0 LOP3.LUT R3, R3, 0x3f000000, RZ, 0xfc, !PT ;  /* 0x3f00000003038812 */ /* 0x000fca00078efcff */
[----:B------:R-:W-:-:S05]  /*1490*/  @!P0 FADD.FTZ R0, R3, -0.5 ;  /* 0xbf00000003008421 */ /* 0x000fca0000010000 */
[----:B------:R-:W-:-:S04]  /*14a0*/  LOP3.LUT P0, RZ, R0, 0x7fffffff, RZ, 0xc0, !PT ;  /* 0x7fffffff00ff7812 */ /* 0x000fc8000780c0ff */
[----:B------:R-:W-:Y:S01]  /*14b0*/  P2R R17, PR, RZ, 0x1 ;  /* 0x00000001ff117803 */ /* 0x000fe20000000000 */
[----:B------:R-:W-:Y:S08]  /*14c0*/  BRA `(.L_x_274) ;  /* 0x0000000000f87947 */ /* 0x000ff00003800000 */
.L_x_284:
[----:B------:R-:W2:Y:S02]  /*14d0*/  LDG.E.U16 R0, desc[UR36][R4.64] ;  /* 0x0000002404007981 */ /* 0x000ea4000c1e1500 */
[----:B--2---:R-:W-:-:S05]  /*14e0*/  IMAD.U32 R0, R0, 0x10000, RZ ;  /* 0x0001000000007824 */ /* 0x004fca00078e00ff */
[----:B------:R-:W-:-:S04]  /*14f0*/  FSETP.NEU.FTZ.AND P0, PT, R0, RZ, PT ;  /* 0x000000ff0000720b */ /* 0x000fc80003f1d000 */
[----:B------:R-:W-:Y:S01]  /*1500*/  P2R R17, PR, RZ, 0x1 ;  /* 0x00000001ff117803 */ /* 0x000fe20000000000 */
[----:B------:R-:W-:Y:S08]  /*1510*/  BRA `(.L_x_274) ;  /* 0x0000000000e47947 */ /* 0x000ff00003800000 */
.L_x_281:
        /* <DEDUP_REMOVED lines=12> */
.L_x_288:
[----:B------:R-:W2:Y:S02]  /*15e0*/  LDG.E.U8 R4, desc[UR36][R4.64] ;  /* 0x0000002404047981 */ /* 0x000ea4000c1e1100 */
[----:B--2---:R-:W-:-:S04]  /*15f0*/  ISETP.NE.AND P0, PT, R4, RZ, PT ;  /* 0x000000ff0400720c */ /* 0x004fc80003f05270 */
[----:B------:R-:W-:Y:S01]  /*1600*/  P2R R17, PR, RZ, 0x1 ;  /* 0x00000001ff117803 */ /* 0x000fe20000000000 */
[----:B------:R-:W-:Y:S08]  /*1610*/  BRA `(.L_x_274) ;  /* 0x0000000000a47947 */ /* 0x000ff00003800000 */
.L_x_287:
[----:B------:R-:W2:Y:S02]  /*1620*/  LDG.E.U8 R4, desc[UR36][R4.64] ;  /* 0x0000002404047981 */ /* 0x000ea4000c1e1100 */
[----:B--2---:R-:W-:-:S04]  /*1630*/  ISETP.NE.AND P0, PT, R4, RZ, PT ;  /* 0x000000ff0400720c */ /* 0x004fc80003f05270 */
[----:B------:R-:W-:Y:S01]  /*1640*/  P2R R17, PR, RZ, 0x1 ;  /* 0x00000001ff117803 */ /* 0x000fe20000000000 */
[----:B------:R-:W-:Y:S08]  /*1650*/  BRA `(.L_x_274) ;  /* 0x0000000000947947 */ /* 0x000ff00003800000 */
.L_x_286:
[----:B------:R-:W-:-:S09]  /*1660*/  UISETP.NE.AND UP0, UPT, UR4, 0x1c, UPT ;  /* 0x0000001c0400788c */ /* 0x000fd2000bf05270 */
[----:B------:R-:W-:Y:S05]  /*1670*/  BRA.U !UP0, `(.L_x_289) ;  /* 0x0000000108807547 */ /* 0x000fea000b800000 */
        /* <DEDUP_REMOVED lines=8> */
.L_x_273:
        /* <DEDUP_REMOVED lines=16> */
.L_x_291:
[----:B------:R-:W-:-:S04]  /*1800*/  PLOP3.LUT P0, PT, PT, PT, PT, 0x8, 0x80 ;  /* 0x000000000080781c */ /* 0x000fc80003f0e170 */
[----:B------:R-:W-:Y:S01]  /*1810*/  P2R R17, PR, RZ, 0x1 ;  /* 0x00000001ff117803 */ /* 0x000fe20000000000 */
[----:B------:R-:W-:Y:S08]  /*1820*/  BRA `(.L_x_274) ;  /* 0x0000000000207947 */ /* 0x000ff00003800000 */
.L_x_290:
[----:B------:R-:W2:Y:S02]  /*1830*/  LDG.E.64 R4, desc[UR36][R4.64] ;  /* 0x0000002404047981 */ /* 0x000ea4000c1e1b00 */
[----:B--2---:R-:W-:-:S04]  /*1840*/  ISETP.NE.U32.AND P0, PT, R4, RZ, PT ;  /* 0x000000ff0400720c */ /* 0x004fc80003f05070 */
[----:B------:R-:W-:-:S04]  /*1850*/  ISETP.NE.AND.EX P0, PT, R5, RZ, PT, P0 ;  /* 0x000000ff0500720c */ /* 0x000fc80003f05300 */
[----:B------:R-:W-:Y:S01]  /*1860*/  P2R R17, PR, RZ, 0x1 ;  /* 0x00000001ff117803 */ /* 0x000fe20000000000 */
[----:B------:R-:W-:Y:S08]  /*1870*/  BRA `(.L_x_274) ;  /* 0x00000000000c7947 */ /* 0x000ff00003800000 */
.L_x_289:
[----:B------:R-:W2:Y:S02]  /*1880*/  LDG.E R4, desc[UR36][R4.64] ;  /* 0x0000002404047981 */ /* 0x000ea4000c1e1900 */
[----:B--2---:R-:W-:-:S04]  /*1890*/  ISETP.NE.AND P0, PT, R4, RZ, PT ;  /* 0x000000ff0400720c */ /* 0x004fc80003f05270 */
[----:B------:R-:W-:-:S09]  /*18a0*/  P2R R17, PR, RZ, 0x1 ;  /* 0x00000001ff117803 */ /* 0x000fd20000000000 */
.L_x_274:
[----:B------:R-:W-:Y:S05]  /*18b0*/  BSYNC.RECONVERGENT B6 ;  /* 0x0000000000067941 */ /* 0x000fea0003800200 */
.L_x_268:
[----:B------:R-:W-:-:S07]  /*18c0*/  VIADD R22, R22, 0x80 ;  /* 0x0000008016167836 */ /* 0x000fce0000000000 */
.L_x_267:
[----:B------:R-:W-:Y:S05]  /*18d0*/  BSYNC.RECONVERGENT B7 ;  /* 0x0000000000077941 */ /* 0x000fea0003800200 */
.L_x_266:
        /* <DEDUP_REMOVED lines=27> */
.L_x_298:
[----:B------:R-:W2:Y:S02]  /*1a90*/  LDG.E.U8 R4, desc[UR36][R4.64] ;  /* 0x0000002404047981 */ /* 0x000ea4000c1e1100 */
[----:B--2---:R-:W-:-:S04]  /*1aa0*/  ISETP.NE.AND P0, PT, R4, RZ, PT ;  /* 0x000000ff0400720c */ /* 0x004fc80003f05270 */
[----:B------:R-:W-:Y:S01]  /*1ab0*/  P2R R18, PR, RZ, 0x1 ;  /* 0x00000001ff127803 */ /* 0x000fe20000000000 */
[----:B------:R-:W-:Y:S08]  /*1ac0*/  BRA `(.L_x_300) ;  /* 0x0000000800847947 */ /* 0x000ff00003800000 */
.L_x_297:
        /* <DEDUP_REMOVED lines=11> */
.L_x_302:
[----:B------:R-:W2:Y:S02]  /*1b80*/  LDG.E R4, desc[UR36][R4.64] ;  /* 0x0000002404047981 */ /* 0x000ea4000c1e1900 */
[----:B--2---:R-:W-:-:S04]  /*1b90*/  ISETP.NE.AND P0, PT, R4, RZ, PT ;  /* 0x000000ff0400720c */ /* 0x004fc80003f05270 */
[----:B------:R-:W-:Y:S01]  /*1ba0*/  P2R R18, PR, RZ, 0x1 ;  /* 0x00000001ff127803 */ /* 0x000fe20000000000 */
[----:B------:R-:W-:Y:S08]  /*1bb0*/  BRA `(.L_x_300) ;  /* 0x0000000800487947 */ /* 0x000ff00003800000 */
.L_x_301:
[----:B------:R-:W2:Y:S02]  /*1bc0*/  LDG.E.U16 R4, desc[UR36][R4.64] ;  /* 0x0000002404047981 */ /* 0x000ea4000c1e1500 */
[----:B--2---:R-:W-:-:S04]  /*1bd0*/  ISETP.NE.AND P0, PT, R4, RZ, PT ;  /* 0x000000ff0400720c */ /* 0x004fc80003f05270 */
[----:B------:R-:W-:Y:S01]  /*1be0*/  P2R R18, PR, RZ, 0x1 ;  /* 0x00000001ff127803 */ /* 0x000fe20000000000 */
[----:B------:R-:W-:Y:S08]  /*1bf0*/  BRA `(.L_x_300) ;  /* 0x0000000800387947 */ /* 0x000ff00003800000 */
.L_x_296:
        /* <DEDUP_REMOVED lines=10> */
.L_x_304:
[----:B------:R-:W2:Y:S02]  /*1ca0*/  LDG.E.U16 R0, desc[UR36][R4.64] ;  /* 0x0000002404007981 */ /* 0x000ea4000c1e1500 */
[----:B--2---:R-:W-:-:S05]  /*1cb0*/  HADD2.F32 R0, -RZ, R0.H0_H0 ;  /* 0x20000000ff007230 */ /* 0x004fca0000004100 */
[----:B------:R-:W-:-:S04]  /*1cc0*/  FSETP.NEU.FTZ.AND P0, PT, R0, RZ, PT ;  /* 0x000000ff0000720b */ /* 0x000fc80003f1d000 */
[----:B------:R-:W-:Y:S01]  /*1cd0*/  P2R R18, PR, RZ, 0x1 ;  /* 0x00000001ff127803 */ /* 0x000fe20000000000 */
[----:B------:R-:W-:Y:S08]  /*1ce0*/  BRA `(.L_x_300) ;  /* 0x0000000400fc7947 */ /* 0x000ff00003800000 */
.L_x_303:
        /* <DEDUP_REMOVED lines=12> */
.L_x_306:
        /* <DEDUP_REMOVED lines=10> */
.L_x_305:
[----:B------:R-:W2:Y:S02]  /*1e50*/  LDG.E.64 R4, desc[UR36][R4.64] ;  /* 0x0000002404047981 */ /* 0x000ea4000c1e1b00 */
[----:B--2---:R-:W-:-:S06]  /*1e60*/  DSETP.NEU.AND P0, PT, R4, RZ, PT ;  /* 0x000000ff0400722a */ /* 0x004fcc0003f0d000 */
[----:B------:R-:W-:Y:S01]  /*1e70*/  P2R R18, PR, RZ, 0x1 ;  /* 0x00000001ff127803 */ /* 0x000fe20000000000 */
[----:B------:R-:W-:Y:S07]  /*1e80*/  BRA `(.L_x_300) ;  /* 0x0000000400947947 */ /* 0x000fee0003800000 */
.L_x_295:
        /* <DEDUP_REMOVED lines=12> */
.L_x_309:
[----:B------:R-:W2:Y:S02]  /*1f50*/  LDG.E.128 R4, desc[UR36][R4.64] ;  /* 0x0000002404047981 */ /* 0x000ea4000c1e1d00 */
[----:B--2---:R-:W-:-:S06]  /*1f60*/  DSETP.NEU.AND P0, PT, R6, RZ, PT ;  /* 0x000000ff0600722a */ /* 0x004fcc0003f0d000 */
[----:B------:R-:W-:-:S06]  /*1f70*/  DSETP.NEU.OR P0, PT, R4, RZ, P0 ;  /* 0x000000ff0400722a */ /* 0x000fcc000070d400 */
[----:B------:R-:W-:Y:S01]  /*1f80*/  P2R R18, PR, RZ, 0x1 ;  /* 0x00000001ff127803 */ /* 0x000fe20000000000 */
[----:B------:R-:W-:Y:S07]  /*1f90*/  BRA `(.L_x_300) ;  /* 0x0000000400507947 */ /* 0x000fee0003800000 */
.L_x_308:
        /* <DEDUP_REMOVED lines=10> */
.L_x_311:
        /* <DEDUP_REMOVED lines=12> */
.L_x_310:
[----:B------:R-:W2:Y:S02]  /*2100*/  LDG.E.U16 R0, desc[UR36][R4.64] ;  /* 0x0000002404007981 */ /* 0x000ea4000c1e1500 */
[----:B--2---:R-:W-:-:S05]  /*2110*/  IMAD.U32 R0, R0, 0x10000, RZ ;  /* 0x0001000000007824 */ /* 0x004fca00078e00ff */
[----:B------:R-:W-:-:S04]  /*2120*/  FSETP.NEU.FTZ.AND P0, PT, R0, RZ, PT ;  /* 0x000000ff0000720b */ /* 0x000fc80003f1d000 */
[----:B------:R-:W-:Y:S01]  /*2130*/  P2R R18, PR, RZ, 0x1 ;  /* 0x00000001ff127803 */ /* 0x000fe20000000000 */
[----:B------:R-:W-:Y:S08]  /*2140*/  BRA `(.L_x_300) ;  /* 0x0000000000e47947 */ /* 0x000ff00003800000 */
.L_x_307:
        /* <DEDUP_REMOVED lines=12> */
.L_x_314:
[----:B------:R-:W2:Y:S02]  /*2210*/  LDG.E.U8 R4, desc[UR36][R4.64] ;  /* 0x0000002404047981 */ /* 0x000ea4000c1e1100 */
[----:B--2---:R-:W-:-:S04]  /*2220*/  ISETP.NE.AND P0, PT, R4, RZ, PT ;  /* 0x000000ff0400720c */ /* 0x004fc80003f05270 */
[----:B------:R-:W-:Y:S01]  /*2230*/  P2R R18, PR, RZ, 0x1 ;  /* 0x00000001ff127803 */ /* 0x000fe20000000000 */
[----:B------:R-:W-:Y:S08]  /*2240*/  BRA `(.L_x_300) ;  /* 0x0000000000a47947 */ /* 0x000ff00003800000 */
.L_x_313:
[----:B------:R-:W2:Y:S02]  /*2250*/  LDG.E.U8 R4, desc[UR36][R4.64] ;  /* 0x0000002404047981 */ /* 0x000ea4000c1e1100 */
[----:B--2---:R-:W-:-:S04]  /*2260*/  ISETP.NE.AND P0, PT, R4, RZ, PT ;  /* 0x000000ff0400720c */ /* 0x004fc80003f05270 */
[----:B------:R-:W-:Y:S01]  /*2270*/  P2R R18, PR, RZ, 0x1 ;  /* 0x00000001ff127803 */ /* 0x000fe20000000000 */
[----:B------:R-:W-:Y:S08]  /*2280*/  BRA `(.L_x_300) ;  /* 0x0000000000947947 */ /* 0x000ff00003800000 */
.L_x_312:
        /* <DEDUP_REMOVED lines=10> */
.L_x_299:
        /* <DEDUP_REMOVED lines=16> */
.L_x_317:
[----:B------:R-:W-:-:S04]  /*2430*/  PLOP3.LUT P0, PT, PT, PT, PT, 0x8, 0x80 ;  /* 0x000000000080781c */ /* 0x000fc80003f0e170 */
[----:B------:R-:W-:Y:S01]  /*2440*/  P2R R18, PR, RZ, 0x1 ;  /* 0x00000001ff127803 */ /* 0x000fe20000000000 */
[----:B------:R-:W-:Y:S08]  /*2450*/  BRA `(.L_x_300) ;  /* 0x0000000000207947 */ /* 0x000ff00003800000 */
.L_x_316:
[----:B------:R-:W2:Y:S02]  /*2460*/  LDG.E.64 R4, desc[UR36][R4.64] ;  /* 0x0000002404047981 */ /* 0x000ea4000c1e1b00 */
[----:B--2---:R-:W-:-:S04]  /*2470*/  ISETP.NE.U32.AND P0, PT, R4, RZ, PT ;  /* 0x000000ff0400720c */ /* 0x004fc80003f05070 */
[----:B------:R-:W-:-:S04]  /*2480*/  ISETP.NE.AND.EX P0, PT, R5, RZ, PT, P0 ;  /* 0x000000ff0500720c */ /* 0x000fc80003f05300 */
[----:B------:R-:W-:Y:S01]  /*2490*/  P2R R18, PR, RZ, 0x1 ;  /* 0x00000001ff127803 */ /* 0x000fe20000000000 */
[----:B------:R-:W-:Y:S08]  /*24a0*/  BRA `(.L_x_300) ;  /* 0x00000000000c7947 */ /* 0x000ff00003800000 */
.L_x_315:
[----:B------:R-:W2:Y:S02]  /*24b0*/  LDG.E R4, desc[UR36][R4.64] ;  /* 0x0000002404047981 */ /* 0x000ea4000c1e1900 */
[----:B--2---:R-:W-:-:S04]  /*24c0*/  ISETP.NE.AND P0, PT, R4, RZ, PT ;  /* 0x000000ff0400720c */ /* 0x004fc80003f05270 */
[----:B------:R-:W-:-:S09]  /*24d0*/  P2R R18, PR, RZ, 0x1 ;  /* 0x00000001ff127803 */ /* 0x000fd20000000000 */
.L_x_300:
[----:B------:R-:W-:Y:S05]  /*24e0*/  BSYNC.RECONVERGENT B6 ;  /* 0x0000000000067941 */ /* 0x000fea0003800200 */
.L_x_294:
[----:B------:R-:W-:-:S07]  /*24f0*/  VIADD R22, R22, 0x80 ;  /* 0x0000008016167836 */ /* 0x000fce0000000000 */
.L_x_293:
[----:B------:R-:W-:Y:S05]  /*2500*/  BSYNC.RECONVERGENT B7 ;  /* 0x0000000000077941 */ /* 0x000fea0003800200 */
.L_x_292:
        /* <DEDUP_REMOVED lines=26> */
.L_x_323:
[----:B------:R-:W2:Y:S02]  /*26b0*/  LDG.E.U8 R4, desc[UR36][R4.64] ;  /* 0x0000002404047981 */ /* 0x000ea4000c1e1100 */
[----:B--2---:R-:W-:-:S04]  /*26c0*/  ISETP.NE.AND P0, PT, R4, RZ, PT ;  /* 0x000000ff0400720c */ /* 0x004fc80003f05270 */
[----:B------:R-:W-:Y:S01]  /*26d0*/  P2R R24, PR, RZ, 0x1 ;  /* 0x00000001ff187803 */ /* 0x000fe20000000000 */
[----:B------:R-:W-:Y:S08]  /*26e0*/  BRA `(.L_x_319) ;  /* 0x00000008007c7947 */ /* 0x000ff00003800000 */
.L_x_322:
        /* <DEDUP_REMOVED lines=11> */
.L_x_326:
[----:B------:R-:W2:Y:S02]  /*27a0*/  LDG.E R4, desc[UR36][R4.64] ;  /* 0x0000002404047981 */ /* 0x000ea4000c1e1900 */
[----:B--2---:R-:W-:-:S04]  /*27b0*/  ISETP.NE.AND P0, PT, R4, RZ, PT ;  /* 0x000000ff0400720c */ /* 0x004fc80003f05270 */
[----:B------:R-:W-:Y:S01]  /*27c0*/  P2R R24, PR, RZ, 0x1 ;  /* 0x00000001ff187803 */ /* 0x000fe20000000000 */
[----:B------:R-:W-:Y:S08]  /*27d0*/  BRA `(.L_x_319) ;  /* 0x0000000800407947 */ /* 0x000ff00003800000 */
.L_x_325:
[----:B------:R-:W2:Y:S02]  /*27e0*/  LDG.E.U16 R4, desc[UR36][R4.64] ;  /* 0x0000002404047981 */ /* 0x000ea4000c1e1500 */
[----:B--2---:R-:W-:-:S04]  /*27f0*/  ISETP.NE.AND P0, PT, R4, RZ, PT ;  /* 0x000000ff0400720c */ /* 0x004fc80003f05270 */
[----:B------:R-:W-:Y:S01]  /*2800*/  P2R R24, PR, RZ, 0x1 ;  /* 0x00000001ff187803 */ /* 0x000fe20000000000 */
[----:B------:R-:W-:Y:S08]  /*2810*/  BRA `(.L_x_319) ;  /* 0x0000000800307947 */ /* 0x000ff00003800000 */
.L_x_321:
        /* <DEDUP_REMOVED lines=10> */
.L_x_328:
[----:B------:R-:W2:Y:S02]  /*28c0*/  LDG.E.U16 R0, desc[UR36][R4.64] ;  /* 0x0000002404007981 */ /* 0x000ea4000c1e1500 */
[----:B--2---:R-:W-:-:S05]  /*28d0*/  HADD2.F32 R0, -RZ, R0.H0_H0 ;  /* 0x20000000ff007230 */ /* 0x004fca0000004100 */
[----:B------:R-:W-:-:S04]  /*28e0*/  FSETP.NEU.FTZ.AND P0, PT, R0, RZ, PT ;  /* 0x000000ff0000720b */ /* 0x000fc80003f1d000 */
[----:B------:R-:W-:Y:S01]  /*28f0*/  P2R R24, PR, RZ, 0x1 ;  /* 0x00000001ff187803 */ /* 0x000fe20000000000 */
[----:B------:R-:W-:Y:S08]  /*2900*/  BRA `(.L_x_319) ;  /* 0x0000000400f47947 */ /* 0x000ff00003800000 */
.L_x_327:
        /* <DEDUP_REMOVED lines=12> */
.L_x_330:
        /* <DEDUP_REMOVED lines=10> */
.L_x_329:
[----:B------:R-:W2:Y:S02]  /*2a70*/  LDG.E.64 R4, desc[UR36][R4.64] ;  /* 0x0000002404047981 */ /* 0x000ea4000c1e1b00 */
[----:B--2---:R-:W-:-:S06]  /*2a80*/  DSETP.NEU.AND P0, PT, R4, RZ, PT ;  /* 0x000000ff0400722a */ /* 0x004fcc0003f0d000 */
[----:B------:R-:W-:Y:S01]  /*2a90*/  P2R R24, PR, RZ, 0x1 ;  /* 0x00000001ff187803 */ /* 0x000fe20000000000 */
[----:B------:R-:W-:Y:S07]  /*2aa0*/  BRA `(.L_x_319) ;  /* 0x00000004008c7947 */ /* 0x000fee0003800000 */
.L_x_320:
        /* <DEDUP_REMOVED lines=12> */
.L_x_333:
[----:B------:R-:W2:Y:S02]  /*2b70*/  LDG.E.128 R4, desc[UR36][R4.64] ;  /* 0x0000002404047981 */ /* 0x000ea4000c1e1d00 */
[----:B--2---:R-:W-:-:S06]  /*2b80*/  DSETP.NEU.AND P0, PT, R6, RZ, PT ;  /* 0x000000ff0600722a */ /* 0x004fcc0003f0d000 */
[----:B------:R-:W-:-:S06]  /*2b90*/  DSETP.NEU.OR P0, PT, R4, RZ, P0 ;  /* 0x000000ff0400722a */ /* 0x000fcc000070d400 */
[----:B------:R-:W-:Y:S01]  /*2ba0*/  P2R R24, PR, RZ, 0x1 ;  /* 0x00000001ff187803 */ /* 0x000fe20000000000 */
[----:B------:R-:W-:Y:S07]  /*2bb0*/  BRA `(.L_x_319) ;  /* 0x0000000400487947 */ /* 0x000fee0003800000 */
.L_x_332:
        /* <DEDUP_REMOVED lines=10> */
.L_x_335:
        /* <DEDUP_REMOVED lines=12> */
.L_x_334:
[----:B------:R-:W2:Y:S02]  /*2d20*/  LDG.E.U16 R0, desc[UR36][R4.64] ;  /* 0x0000002404007981 */ /* 0x000ea4000c1e1500 */
[----:B--2---:R-:W-:-:S05]  /*2d30*/  IMAD.U32 R0, R0, 0x10000, RZ ;  /* 0x0001000000007824 */ /* 0x004fca00078e00ff */
[----:B------:R-:W-:-:S04]  /*2d40*/  FSETP.NEU.FTZ.AND P0, PT, R0, RZ, PT ;  /* 0x000000ff0000720b */ /* 0x000fc80003f1d000 */
[----:B------:R-:W-:Y:S01]  /*2d50*/  P2R R24, PR, RZ, 0x1 ;  /* 0x00000001ff187803 */ /* 0x000fe20000000000 */
[----:B------:R-:W-:Y:S08]  /*2d60*/  BRA `(.L_x_319) ;  /* 0x0000000000dc7947 */ /* 0x000ff00003800000 */
.L_x_331:
        /* <DEDUP_REMOVED lines=12> */
.L_x_338:
[----:B------:R-:W2:Y:S02]  /*2e30*/  LDG.E.U8 R4, desc[UR36][R4.64] ;  /* 0x0000002404047981 */ /* 0x000ea4000c1e1100 */
[----:B--2---:R-:W-:-:S04]  /*2e40*/  ISETP.NE.AND P0, PT, R4, RZ, PT ;  /* 0x000000ff0400720c */ /* 0x004fc80003f05270 */
[----:B------:R-:W-:Y:S01]  /*2e50*/  P2R R24, PR, RZ, 0x1 ;  /* 0x00000001ff187803 */ /* 0x000fe20000000000 */
[----:B------:R-:W-:Y:S08]  /*2e60*/  BRA `(.L_x_319) ;  /* 0x00000000009c7947 */ /* 0x000ff00003800000 */
.L_x_337:
[----:B------:R-:W2:Y:S02]  /*2e70*/  LDG.E.U8 R4, desc[UR36][R4.64] ;  /* 0x0000002404047981 */ /* 0x000ea4000c1e1100 */
[----:B--2---:R-:W-:-:S04]  /*2e80*/  ISETP.NE.AND P0, PT, R4, RZ, PT ;  /* 0x000000ff0400720c */ /* 0x004fc80003f05270 */
[----:B------:R-:W-:Y:S01]  /*2e90*/  P2R R24, PR, RZ, 0x1 ;  /* 0x00000001ff187803 */ /* 0x000fe20000000000 */
[----:B------:R-:W-:Y:S08]  /*2ea0*/  BRA `(.L_x_319) ;  /* 0x00000000008c7947 */ /* 0x000ff00003800000 */
.L_x_336:
        /* <DEDUP_REMOVED lines=10> */
.L_x_324:
        /* <DEDUP_REMOVED lines=16> */
.L_x_341:
[----:B------:R-:W-:Y:S05]  /*3050*/  BRA `(.L_x_319) ;  /* 0x0000000000207947 */ /* 0x000fea0003800000 */
.L_x_340:
[----:B------:R-:W2:Y:S02]  /*3060*/  LDG.E.64 R4, desc[UR36][R4.64] ;  /* 0x0000002404047981 */ /* 0x000ea4000c1e1b00 */
[----:B--2---:R-:W-:-:S04]  /*3070*/  ISETP.NE.U32.AND P0, PT, R4, RZ, PT ;  /* 0x000000ff0400720c */ /* 0x004fc80003f05070 */
[----:B------:R-:W-:-:S04]  /*3080*/  ISETP.NE.AND.EX P0, PT, R5, RZ, PT, P0 ;  /* 0x000000ff0500720c */ /* 0x000fc80003f05300 */
[----:B------:R-:W-:Y:S01]  /*3090*/  P2R R24, PR, RZ, 0x1 ;  /* 0x00000001ff187803 */ /* 0x000fe20000000000 */
[----:B------:R-:W-:Y:S08]  /*30a0*/  BRA `(.L_x_319) ;  /* 0x00000000000c7947 */ /* 0x000ff00003800000 */
.L_x_339:
[----:B------:R-:W2:Y:S02]  /*30b0*/  LDG.E R4, desc[UR36][R4.64] ;  /* 0x0000002404047981 */ /* 0x000ea4000c1e1900 */
[----:B--2---:R-:W-:-:S04]  /*30c0*/  ISETP.NE.AND P0, PT, R4, RZ, PT ;  /* 0x000000ff0400720c */ /* 0x004fc80003f05270 */
[----:B------:R-:W-:-:S09]  /*30d0*/  P2R R24, PR, RZ, 0x1 ;  /* 0x00000001ff187803 */ /* 0x000fd20000000000 */
.L_x_319:
[----:B------:R-:W-:Y:S05]  /*30e0*/  BSYNC.RECONVERGENT B6 ;  /* 0x0000000000067941 */ /* 0x000fea0003800200 */
.L_x_318:
[----:B------:R-:W0:Y:S01]  /*30f0*/  LDCU.U8 UR4, c[0x0][0x385] ;  /* 0x000070a0ff0477ac */ /* 0x000e220008000000 */
[----:B------:R-:W-:Y:S01]  /*3100*/  ISETP.NE.AND P2, PT, R17, RZ, PT ;  /* 0x000000ff1100720c */ /* 0x000fe20003f45270 */
[----:B------:R-:W-:Y:S01]  /*3110*/  BSSY.RECONVERGENT B8, `(.L_x_342) ;  /* 0x00002a6000087945 */ /* 0x000fe20003800200 */
[----:B------:R-:W1:Y:S01]  /*3120*/  LDC.U8 R17, c[0x0][0x3a4] ;  /* 0x0000e900ff117b82 */ /* 0x000e620000000000 */
[----:B------:R-:W-:Y:S02]  /*3130*/  ISETP.GE.AND P0, PT, R2, R19, PT ;  /* 0x000000130200720c */ /* 0x000fe40003f06270 */
[----:B------:R-:W-:Y:S01]  /*3140*/  BSSY.RELIABLE B7, `(.L_x_343) ;  /* 0x00001c8000077945 */ /* 0x000fe20003800100 */
[----:B------:R-:W-:Y:S02]  /*3150*/  ISETP.NE.AND P1, PT, R16, RZ, PT ;  /* 0x000000ff1000720c */ /* 0x000fe40003f25270 */
[----:B------:R-:W-:Y:S02]  /*3160*/  ISETP.NE.AND P3, PT, R18, RZ, PT ;  /* 0x000000ff1200720c */ /* 0x000fe40003f65270 */
[----:B------:R-:W-:-:S02]  /*3170*/  ISETP.NE.AND P4, PT, R24, RZ, PT ;  /* 0x000000ff1800720c */ /* 0x000fc40003f85270 */
[----:B0-----:R-:W-:Y:S02]  /*3180*/  ISETP.NE.AND P1, PT, RZ, UR4, P1 ;  /* 0x00000004ff007c0c */ /* 0x001fe40008f25270 */
[----:B------:R-:W-:Y:S02]  /*3190*/  ISETP.NE.AND P2, PT, RZ, UR4, P2 ;  /* 0x00000004ff007c0c */ /* 0x000fe40009745270 */
[----:B------:R-:W-:Y:S02]  /*31a0*/  ISETP.NE.AND P3, PT, RZ, UR4, P3 ;  /* 0x00000004ff007c0c */ /* 0x000fe40009f65270 */
[----:B------:R-:W-:Y:S02]  /*31b0*/  ISETP.NE.AND P4, PT, RZ, UR4, P4 ;  /* 0x00000004ff007c0c */ /* 0x000fe4000a785270 */
[----:B------:R-:W-:Y:S02]  /*31c0*/  SEL R11, RZ, 0x1, !P1 ;  /* 0x00000001ff0b7807 */ /* 0x000fe40004800000 */
[----:B------:R-:W-:-:S02]  /*31d0*/  SEL R22, RZ, 0x1, !P2 ;  /* 0x00000001ff167807 */ /* 0x000fc40005000000 */
[----:B------:R-:W-:Y:S02]  /*31e0*/  SEL R18, RZ, 0x1, !P3 ;  /* 0x00000001ff127807 */ /* 0x000fe40005800000 */
[----:B------:R-:W-:Y:S01]  /*31f0*/  SEL R16, RZ, 0x1, !P4 ;  /* 0x00000001ff107807 */ /* 0x000fe20006000000 */
[----:B------:R-:W-:Y:S06]  /*3200*/  @P0 BRA `(.L_x_344) ;  /* 0x0000001800e00947 */ /* 0x000fec0003800000 */
[----:B------:R-:W0:Y:S01]  /*3210*/  LDCU UR4, c[0x0][0x3a8] ;  /* 0x00007500ff0477ac */ /* 0x000e220008000800 */
[----:B------:R-:W2:Y:S01]  /*3220*/  LDC.64 R8, c[0x0][0x388] ;  /* 0x0000e200ff087b82 */ /* 0x000ea20000000a00 */
[----:B------:R-:W-:Y:S01]  /*3230*/  IMAD R0, R23, 0x200, R2 ;  /* 0x0000020017007824 */ /* 0x000fe200078e0202 */
[----:B-1----:R-:W-:Y:S01]  /*3240*/  PRMT R4, R17, 0x9910, RZ ;  /* 0x0000991011047816 */ /* 0x002fe200000000ff */
[----:B------:R-:W-:Y:S01]  /*3250*/  BSSY.RECONVERGENT B6, `(.L_x_345) ;  /* 0x00000d6000067945 */ /* 0x000fe20003800200 */
[----:B------:R-:W-:Y:S02]  /*3260*/  VIADD R2, R2, 0x80 ;  /* 0x0000008002027836 */ /* 0x000fe40000000000 */
[----:B0-----:R-:W-:Y:S02]  /*3270*/  IMAD R3, R0, UR4, RZ ;  /* 0x0000000400037c24 */ /* 0x001fe4000f8e02ff */
[----:B------:R-:W-:-:S05]  /*3280*/  IMAD.MOV.U32 R0, RZ, RZ, R4 ;  /* 0x000000ffff007224 */ /* 0x000fca00078e0004 */
[----:B------:R-:W-:Y:S02]  /*3290*/  ISETP.GT.AND P0, PT, R0, 0x9, PT ;  /* 0x000000090000780c */ /* 0x000fe40003f04270 */
[----:B--2---:R-:W-:-:S05]  /*32a0*/  IADD3 R8, P1, PT, R3, R8, RZ ;  /* 0x0000000803087210 */ /* 0x004fca0007f3e0ff */
[----:B------:R-:W-:-:S06]  /*32b0*/  IMAD.X R9, RZ, RZ, R9, P1 ;  /* 0x000000ffff097224 */ /* 0x000fcc00008e0609 */
[----:B------:R-:W-:Y:S05]  /*32c0*/  @P0 BRA `(.L_x_346) ;  /* 0x0000000000e40947 */ /* 0x000fea0003800000 */
[----:B------:R-:W-:-:S13]  /*32d0*/  ISETP.GT.AND P0, PT, R0, 0x4, PT ;  /* 0x000000040000780c */ /* 0x000fda0003f04270 */
[----:B------:R-:W-:Y:S05]  /*32e0*/  @P0 BRA `(.L_x_347) ;  /* 0x0000000000600947 */ /* 0x000fea0003800000 */
[----:B------:R-:W-:-:S13]  /*32f0*/  ISETP.GT.AND P0, PT, R0, 0x1, PT ;  /* 0x000000010000780c */ /* 0x000fda0003f04270 */
[----:B------:R-:W-:Y:S05]  /*3300*/  @P0 BRA `(.L_x_348) ;  /* 0x0000000000200947 */ /* 0x000fea0003800000 */
[----:B------:R-:W-:-:S13]  /*3310*/  ISETP.NE.AND P0, PT, R17, RZ, PT ;  /* 0x000000ff1100720c */ /* 0x000fda0003f05270 */
[----:B------:R-:W-:Y:S05]  /*3320*/  @!P0 BRA `(.L_x_349) ;  /* 0x0000000000108947 */ /* 0x000fea0003800000 */
[----:B------:R-:W-:-:S13]  /*3330*/  ISETP.NE.AND P0, PT, R0, 0x1, PT ;  /* 0x000000010000780c */ /* 0x000fda0003f05270 */
[----:B------:R-:W-:Y:S05]  /*3340*/  @P0 BRA `(.L_x_350) ;  /* 0x0000000800840947 */ /* 0x000fea0003800000 */
[----:B------:R0:W-:Y:S01]  /*3350*/  STG.E.U8 desc[UR36][R8.64], R11 ;  /* 0x0000000b08007986 */ /* 0x0001e2000c101124 */
[----:B------:R-:W-:Y:S05]  /*3360*/  BRA `(.L_x_351) ;  /* 0x0000000c00107947 */ /* 0x000fea0003800000 */
.L_x_349:
[----:B------:R1:W-:Y:S01]  /*3370*/  STG.E.U8 desc[UR36][R8.64], R11 ;  /* 0x0000000b08007986 */ /* 0x0003e2000c101124 */
[----:B------:R-:W-:Y:S05]  /*3380*/  BRA `(.L_x_351) ;  /* 0x0000000c00087947 */ /* 0x000fea0003800000 */
.L_x_348:
[----:B------:R-:W-:-:S13]  /*3390*/  ISETP.NE.AND P0, PT, R0, 0x2, PT ;  /* 0x000000020000780c */ /* 0x000fda0003f05270 */
[----:B------:R-:W-:Y:S05]  /*33a0*/  @!P0 BRA `(.L_x_352) ;  /* 0x0000000000288947 */ /* 0x000fea0003800000 */
[----:B------:R-:W-:-:S13]  /*33b0*/  ISETP.NE.AND P0, PT, R0, 0x3, PT ;  /* 0x000000030000780c */ /* 0x000fda0003f05270 */
[----:B------:R-:W-:Y:S05]  /*33c0*/  @!P0 BRA `(.L_x_353) ;  /* 0x0000000000188947 */ /* 0x000fea0003800000 */
[----:B------:R-:W-:-:S13]  /*33d0*/  ISETP.NE.AND P0, PT, R0, 0x4, PT ;  /* 0x000000040000780c */ /* 0x000fda0003f05270 */
[----:B------:R-:W-:Y:S05]  /*33e0*/  @P0 BRA `(.L_x_350) ;  /* 0x00000008005c0947 */ /* 0x000fea0003800000 */
[----:B------:R-:W-:Y:S02]  /*33f0*/  IMAD.MOV.U32 R4, RZ, RZ, R11 ;  /* 0x000000ffff047224 */ /* 0x000fe400078e000b */
[----:B------:R-:W-:-:S05]  /*3400*/  IMAD.MOV.U32 R5, RZ, RZ, RZ ;  /* 0x000000ffff057224 */ /* 0x000fca00078e00ff */
[----:B------:R4:W-:Y:S01]  /*3410*/  STG.E.64 desc[UR36][R8.64], R4 ;  /* 0x0000000408007986 */ /* 0x0009e2000c101b24 */
[----:B------:R-:W-:Y:S05]  /*3420*/  BRA `(.L_x_351) ;  /* 0x0000000800e07947 */ /* 0x000fea0003800000 */
.L_x_353:
[----:B------:R3:W-:Y:S01]  /*3430*/  STG.E desc[UR36][R8.64], R11 ;  /* 0x0000000b08007986 */ /* 0x0007e2000c101924 */
[----:B------:R-:W-:Y:S05]  /*3440*/  BRA `(.L_x_351) ;  /* 0x0000000800d87947 */ /* 0x000fea0003800000 */
.L_x_352:
[----:B------:R2:W-:Y:S01]  /*3450*/  STG.E.U16 desc[UR36][R8.64], R11 ;  /* 0x0000000b08007986 */ /* 0x0005e2000c101524 */
[----:B------:R-:W-:Y:S05]  /*3460*/  BRA `(.L_x_351) ;  /* 0x0000000800d07947 */ /* 0x000fea0003800000 */
.L_x_347:
[----:B------:R-:W-:-:S13]  /*3470*/  ISETP.GT.AND P0, PT, R0, 0x6, PT ;  /* 0x000000060000780c */ /* 0x000fda0003f04270 */
[----:B------:R-:W-:Y:S05]  /*3480*/  @P0 BRA `(.L_x_354) ;  /* 0x00000000002c0947 */ /* 0x000fea0003800000 */
[----:B------:R-:W-:-:S13]  /*3490*/  ISETP.NE.AND P0, PT, R0, 0x5, PT ;  /* 0x000000050000780c */ /* 0x000fda0003f05270 */
[----:B------:R-:W-:Y:S05]  /*34a0*/  @!P0 BRA `(.L_x_355) ;  /* 0x0000000000148947 */ /* 0x000fea0003800000 */
[----:B------:R-:W-:-:S13]  /*34b0*/  ISETP.NE.AND P0, PT, R0, 0x6, PT ;  /* 0x000000060000780c */ /* 0x000fda0003f05270 */
[----:B------:R-:W-:Y:S05]  /*34c0*/  @P0 BRA `(.L_x_350) ;  /* 0x0000000800240947 */ /* 0x000fea0003800000 */
[----:B------:R-:W0:Y:S02]  /*34d0*/  I2F.S16 R3, R11 ;  /* 0x0000000b00037306 */ /* 0x000e240000101400 */
[----:B0-----:R0:W-:Y:S01]  /*34e0*/  STG.E desc[UR36][R8.64], R3 ;  /* 0x0000000308007986 */ /* 0x0011e2000c101924 */
[----:B------:R-:W-:Y:S05]  /*34f0*/  BRA `(.L_x_351) ;  /* 0x0000000800ac7947 */ /* 0x000fea0003800000 */
.L_x_355:
[----:B------:R-:W0:Y:S02]  /*3500*/  I2F.S16 R0, R11 ;  /* 0x0000000b00007306 */ /* 0x000e240000101400 */
[----:B0-----:R-:W-:-:S05]  /*3510*/  F2FP.F16.F32.PACK_AB R0, RZ, R0 ;  /* 0x00000000ff00723e */ /* 0x001fca00000000ff */
[----:B------:R0:W-:Y:S01]  /*3520*/  STG.E.U16 desc[UR36][R8.64], R0 ;  /* 0x0000000008007986 */ /* 0x0001e2000c101524 */
[----:B------:R-:W-:Y:S05]  /*3530*/  BRA `(.L_x_351) ;  /* 0x00000008009c7947 */ /* 0x000fea0003800000 */
.L_x_354:
[----:B------:R-:W-:-:S13]  /*3540*/  ISETP.NE.AND P0, PT, R0, 0x7, PT ;  /* 0x000000070000780c */ /* 0x000fda0003f05270 */
[----:B------:R-:W-:Y:S05]  /*3550*/  @!P0 BRA `(.L_x_356) ;  /* 0x0000000000348947 */ /* 0x000fea0003800000 */
[----:B------:R-:W-:-:S13]  /*3560*/  ISETP.NE.AND P0, PT, R0, 0x8, PT ;  /* 0x000000080000780c */ /* 0x000fda0003f05270 */
[----:B------:R-:W-:Y:S05]  /*3570*/  @!P0 BRA `(.L_x_357) ;  /* 0x0000000000188947 */ /* 0x000fea0003800000 */
[----:B------:R-:W-:-:S13]  /*3580*/  ISETP.NE.AND P0, PT, R0, 0x9, PT ;  /* 0x000000090000780c */ /* 0x000fda0003f05270 */
[----:B------:R-:W-:Y:S05]  /*3590*/  @P0 BRA `(.L_x_350) ;  /* 0x0000000400f00947 */ /* 0x000fea0003800000 */
[----:B------:R-:W0:Y:S01]  /*35a0*/  I2F.S16 R4, R11 ;  /* 0x0000000b00047306 */ /* 0x000e220000101400 */
[----:B------:R-:W-:-:S05]  /*35b0*/  IMAD.MOV.U32 R5, RZ, RZ, RZ ;  /* 0x000000ffff057224 */ /* 0x000fca00078e00ff */
[----:B0-----:R0:W-:Y:S01]  /*35c0*/  STG.E.64 desc[UR36][R8.64], R4 ;  /* 0x0000000408007986 */ /* 0x0011e2000c101b24 */
[----:B------:R-:W-:Y:S05]  /*35d0*/  BRA `(.L_x_351) ;  /* 0x0000000800747947 */ /* 0x000fea0003800000 */
.L_x_357:
[----:B------:R-:W0:Y:S02]  /*35e0*/  I2F.S16 R11, R11 ;  /* 0x0000000b000b7306 */ /* 0x000e240000101400 */
[----:B0-----:R-:W-:-:S04]  /*35f0*/  F2FP.F16.F32.PACK_AB R3, RZ, R11 ;  /* 0x0000000bff03723e */ /* 0x001fc800000000ff */
[----:B------:R-:W-:-:S05]  /*3600*/  PRMT R3, R3, 0x5410, RZ ;  /* 0x0000541003037816 */ /* 0x000fca00000000ff */
[----:B------:R0:W-:Y:S01]  /*3610*/  STG.E desc[UR36][R8.64], R3 ;  /* 0x0000000308007986 */ /* 0x0001e2000c101924 */
[----:B------:R-:W-:Y:S05]  /*3620*/  BRA `(.L_x_351) ;  /* 0x0000000800607947 */ /* 0x000fea0003800000 */
.L_x_356:
[----:B------:R-:W0:Y:S02]  /*3630*/  I2F.F64.S16 R4, R11 ;  /* 0x0000000b00047312 */ /* 0x000e240000101c00 */
[----:B0-----:R0:W-:Y:S01]  /*3640*/  STG.E.64 desc[UR36][R8.64], R4 ;  /* 0x0000000408007986 */ /* 0x0011e2000c101b24 */
[----:B------:R-:W-:Y:S05]  /*3650*/  BRA `(.L_x_351) ;  /* 0x0000000800547947 */ /* 0x000fea0003800000 */
.L_x_346:
[----:B------:R-:W-:-:S13]  /*3660*/  ISETP.GT.AND P0, PT, R0, 0x18, PT ;  /* 0x000000180000780c */ /* 0x000fda0003f04270 */
[----:B------:R-:W-:Y:S05]  /*3670*/  @P0 BRA `(.L_x_358) ;  /* 0x0000000000d00947 */ /* 0x000fea0003800000 */
[----:B------:R-:W-:-:S13]  /*3680*/  ISETP.GT.AND P0, PT, R0, 0xe, PT ;  /* 0x0000000e0000780c */ /* 0x000fda0003f04270 */
[----:B------:R-:W-:Y:S05]  /*3690*/  @P0 BRA `(.L_x_359) ;  /* 0x0000000000280947 */ /* 0x000fea0003800000 */
[----:B------:R-:W-:-:S13]  /*36a0*/  ISETP.NE.AND P0, PT, R0, 0xa, PT ;  /* 0x0000000a0000780c */ /* 0x000fda0003f05270 */
[----:B------:R-:W-:Y:S05]  /*36b0*/  @!P0 BRA `(.L_x_360) ;  /* 0x0000000000108947 */ /* 0x000fea0003800000 */
[----:B------:R-:W-:-:S13]  /*36c0*/  ISETP.NE.AND P0, PT, R0, 0xb, PT ;  /* 0x0000000b0000780c */ /* 0x000fda0003f05270 */
[----:B------:R-:W-:Y:S05]  /*36d0*/  @P0 BRA `(.L_x_350) ;  /* 0x0000000400a00947 */ /* 0x000fea0003800000 */
[----:B------:R0:W-:Y:S01]  /*36e0*/  STG.E.U8 desc[UR36][R8.64], R11 ;  /* 0x0000000b08007986 */ /* 0x0001e2000c101124 */
[----:B------:R-:W-:Y:S05]  /*36f0*/  BRA `(.L_x_351) ;  /* 0x00000008002c7947 */ /* 0x000fea0003800000 */
.L_x_360:
[----:B------:R-:W0:Y:S01]  /*3700*/  I2F.F64.S16 R4, R11 ;  /* 0x0000000b00047312 */ /* 0x000e220000101c00 */
[----:B------:R-:W-:-:S05]  /*3710*/  CS2R R6, SRZ ;  /* 0x0000000000067805 */ /* 0x000fca000001ff00 */
[----:B0-----:R0:W-:Y:S01]  /*3720*/  STG.E.128 desc[UR36][R8.64], R4 ;  /* 0x0000000408007986 */ /* 0x0011e2000c101d24 */
[----:B------:R-:W-:Y:S05]  /*3730*/  BRA `(.L_x_351) ;  /* 0x00000008001c7947 */ /* 0x000fea0003800000 */
.L_x_359:
[----:B------:R-:W-:-:S13]  /*3740*/  ISETP.NE.AND P0, PT, R0, 0xf, PT ;  /* 0x0000000f0000780c */ /* 0x000fda0003f05270 */
[----:B------:R-:W-:Y:S05]  /*3750*/  @!P0 BRA `(.L_x_361) ;  /* 0x0000000000888947 */ /* 0x000fea0003800000 */
[----:B------:R-:W-:-:S13]  /*3760*/  ISETP.NE.AND P0, PT, R0, 0x17, PT ;  /* 0x000000170000780c */ /* 0x000fda0003f05270 */
[----:B------:R-:W-:Y:S05]  /*3770*/  @!P0 BRA `(.L_x_362) ;  /* 0x0000000000408947 */ /* 0x000fea0003800000 */
[----:B------:R-:W-:-:S13]  /*3780*/  ISETP.NE.AND P0, PT, R0, 0x18, PT ;  /* 0x000000180000780c */ /* 0x000fda0003f05270 */
[----:B------:R-:W-:Y:S05]  /*3790*/  @P0 BRA `(.L_x_350) ;  /* 0x0000000400700947 */ /* 0x000fea0003800000 */
[----:B------:R-:W0:Y:S01]  /*37a0*/  I2F.S16 R11, R11 ;  /* 0x0000000b000b7306 */ /* 0x000e220000101400 */
[----:B------:R-:W-:Y:S01]  /*37b0*/  BSSY.RECONVERGENT B0, `(.L_x_363) ;  /* 0x000000a000007945 */ /* 0x000fe20003800200 */
[----:B------:R-:W-:Y:S01]  /*37c0*/  IMAD.MOV.U32 R3, RZ, RZ, 0x7f ;  /* 0x0000007fff037424 */ /* 0x000fe200078e00ff */
[----:B0-----:R-:W-:-:S13]  /*37d0*/  ISETP.GT.U32.AND P0, PT, R11, 0x43efffff, PT ;  /* 0x43efffff0b00780c */ /* 0x001fda0003f04070 */
[----:B------:R-:W-:Y:S05]  /*37e0*/  @P0 BRA `(.L_x_364) ;  /* 0x0000000000180947 */ /* 0x000fea0003800000 */
[----:B------:R-:W-:-:S13]  /*37f0*/  ISETP.GT.U32.AND P0, PT, R11, 0x3c7fffff, PT ;  /* 0x3c7fffff0b00780c */ /* 0x000fda0003f04070 */
[----:B------:R-:W-:Y:S01]  /*3800*/  @P0 SHF.R.U32.HI R0, RZ, 0x14, R11 ;  /* 0x00000014ff000819 */ /* 0x000fe2000001160b */
[----:B------:R-:W-:-:S03]  /*3810*/  @!P0 FADD.FTZ R3, R11, 16384 ;  /* 0x468000000b038421 */ /* 0x000fc60000010000 */
[----:B------:R-:W-:-:S04]  /*3820*/  @P0 LOP3.LUT R0, R0, 0x1, RZ, 0xc0, !PT ;  /* 0x0000000100000812 */ /* 0x000fc800078ec0ff */
[----:B------:R-:W-:-:S04]  /*3830*/  @P0 IADD3 R0, PT, PT, R11, 0x407ffff, R0 ;  /* 0x0407ffff0b000810 */ /* 0x000fc80007ffe000 */
[----:B------:R-:W-:-:S07]  /*3840*/  @P0 SHF.R.U32.HI R3, RZ, 0x14, R0 ;  /* 0x00000014ff030819 */ /* 0x000fce0000011600 */
.L_x_364:
[----:B------:R-:W-:Y:S05]  /*3850*/  BSYNC.RECONVERGENT B0 ;  /* 0x0000000000007941 */ /* 0x000fea0003800200 */
.L_x_363:
[----:B------:R0:W-:Y:S01]  /*3860*/  STG.E.U8 desc[UR36][R8.64], R3 ;  /* 0x0000000308007986 */ /* 0x0001e2000c101124 */
[----:B------:R-:W-:Y:S05]  /*3870*/  BRA `(.L_x_351) ;  /* 0x0000000400cc7947 */ /* 0x000fea0003800000 */
.L_x_362:
[----:B------:R-:W0:Y:S02]  /*3880*/  I2F.S16 R11, R11 ;  /* 0x0000000b000b7306 */ /* 0x000e240000101400 */
[----:B0-----:R-:W-:-:S13]  /*3890*/  ISETP.GE.U32.AND P1, PT, R11, 0x47800000, PT ;  /* 0x478000000b00780c */ /* 0x001fda0003f26070 */
        /* <DEDUP_REMOVED lines=14> */
.L_x_361:
[----:B------:R-:W0:Y:S02]  /*3980*/  I2F.S16 R0, R11 ;  /* 0x0000000b00007306 */ /* 0x000e240000101400 */
[----:B0-----:R-:W-:-:S05]  /*3990*/  F2FP.BF16.F32.PACK_AB R0, RZ, R0 ;  /* 0x00000000ff00723e */ /* 0x001fca00000010ff */
[----:B------:R0:W-:Y:S01]  /*39a0*/  STG.E.U16 desc[UR36][R8.64], R0 ;  /* 0x0000000008007986 */ /* 0x0001e2000c101524 */
[----:B------:R-:W-:Y:S05]  /*39b0*/  BRA `(.L_x_351) ;  /* 0x00000004007c7947 */ /* 0x000fea0003800000 */
.L_x_358:
[----:B------:R-:W-:-:S13]  /*39c0*/  ISETP.GT.AND P0, PT, R0, 0x1b, PT ;  /* 0x0000001b0000780c */ /* 0x000fda0003f04270 */
[----:B------:R-:W-:Y:S05]  /*39d0*/  @P0 BRA `(.L_x_365) ;  /* 0x0000000000c80947 */ /* 0x000fea0003800000 */
[----:B------:R-:W-:-:S13]  /*39e0*/  ISETP.NE.AND P0, PT, R0, 0x19, PT ;  /* 0x000000190000780c */ /* 0x000fda0003f05270 */
[----:B------:R-:W-:Y:S05]  /*39f0*/  @!P0 BRA `(.L_x_366) ;  /* 0x00000000006c8947 */ /* 0x000fea0003800000 */
[----:B------:R-:W-:-:S13]  /*3a00*/  ISETP.NE.AND P0, PT, R0, 0x1a, PT ;  /* 0x0000001a0000780c */ /* 0x000fda0003f05270 */
[----:B------:R-:W-:Y:S05]  /*3a10*/  @!P0 BRA `(.L_x_367) ;  /* 0x0000000000108947 */ /* 0x000fea0003800000 */
[----:B------:R-:W-:-:S13]  /*3a20*/  ISETP.NE.AND P0, PT, R0, 0x1b, PT ;  /* 0x0000001b0000780c */ /* 0x000fda0003f05270 */
[----:B------:R-:W-:Y:S05]  /*3a30*/  @P0 BRA `(.L_x_350) ;  /* 0x0000000000c80947 */ /* 0x000fea0003800000 */
[----:B------:R0:W-:Y:S01]  /*3a40*/  STG.E.U16 desc[UR36][R8.64], R11 ;  /* 0x0000000b08007986 */ /* 0x0001e2000c101524 */
[----:B------:R-:W-:Y:S05]  /*3a50*/  BRA `(.L_x_351) ;  /* 0x0000000400547947 */ /* 0x000fea0003800000 */
.L_x_367:
[----:B------:R-:W0:Y:S01]  /*3a60*/  I2F.S16 R11, R11 ;  /* 0x0000000b000b7306 */ /* 0x000e220000101400 */
[----:B------:R-:W-:Y:S01]  /*3a70*/  BSSY.RECONVERGENT B0, `(.L_x_368) ;  /* 0x0000011000007945 */ /* 0x000fe20003800200 */
[----:B------:R-:W-:Y:S01]  /*3a80*/  IMAD.MOV.U32 R4, RZ, RZ, 0x80 ;  /* 0x00000080ff047424 */ /* 0x000fe200078e00ff */
[----:B0-----:R-:W-:-:S13]  /*3a90*/  ISETP.GT.U32.AND P0, PT, R11, 0x437fffff, PT ;  /* 0x437fffff0b00780c */ /* 0x001fda0003f04070 */
[----:B------:R-:W-:Y:S05]  /*3aa0*/  @P0 BRA `(.L_x_369) ;  /* 0x0000000000340947 */ /* 0x000fea0003800000 */
[----:B------:R-:W-:-:S13]  /*3ab0*/  ISETP.GT.U32.AND P0, PT, R11, 0x3bffffff, PT ;  /* 0x3bffffff0b00780c */ /* 0x000fda0003f04070 */
[----:B------:R-:W-:Y:S05]  /*3ac0*/  @P0 BRA `(.L_x_370) ;  /* 0x0000000000140947 */ /* 0x000fea0003800000 */
[----:B------:R-:W-:Y:S01]  /*3ad0*/  FADD.FTZ R0, R11, 8192 ;  /* 0x460000000b007421 */ /* 0x000fe20000010000 */
[----:B------:R-:W-:-:S04]  /*3ae0*/  PRMT R4, RZ, 0x7610, R4 ;  /* 0x00007610ff047816 */ /* 0x000fc80000000004 */
[----:B------:R-:W-:-:S13]  /*3af0*/  LOP3.LUT P0, R0, R0, 0xff, RZ, 0xc0, !PT ;  /* 0x000000ff00007812 */ /* 0x000fda000780c0ff */
[----:B------:R-:W-:Y:S05]  /*3b00*/  @!P0 BRA `(.L_x_369) ;  /* 0x00000000001c8947 */ /* 0x000fea0003800000 */
[----:B------:R-:W-:Y:S05]  /*3b10*/  BRA `(.L_x_371) ;  /* 0x0000000000147947 */ /* 0x000fea0003800000 */
.L_x_370:
[----:B------:R-:W-:-:S04]  /*3b20*/  SHF.R.U32.HI R0, RZ, 0x14, R11 ;  /* 0x00000014ff007819 */ /* 0x000fc8000001160b */
[----:B------:R-:W-:-:S04]  /*3b30*/  LOP3.LUT R0, R0, 0x1, RZ, 0xc0, !PT ;  /* 0x0000000100007812 */ /* 0x000fc800078ec0ff */
[----:B------:R-:W-:-:S04]  /*3b40*/  IADD3 R0, PT, PT, R11, 0x487ffff, R0 ;  /* 0x0487ffff0b007810 */ /* 0x000fc80007ffe000 */
[----:B------:R-:W-:-:S04]  /*3b50*/  SHF.R.U32.HI R0, RZ, 0x14, R0 ;  /* 0x00000014ff007819 */ /* 0x000fc80000011600 */
[----:B------:R-:W-:-:S07]  /*3b60*/  LOP3.LUT R0, R0, 0xff, RZ, 0xc0, !PT ;  /* 0x000000ff00007812 */ /* 0x000fce00078ec0ff */
.L_x_371:
[----:B------:R-:W-:-:S07]  /*3b70*/  PRMT R4, R0, 0x7610, R4 ;  /* 0x0000761000047816 */ /* 0x000fce0000000004 */
.L_x_369:
[----:B------:R-:W-:Y:S05]  /*3b80*/  BSYNC.RECONVERGENT B0 ;  /* 0x0000000000007941 */ /* 0x000fea0003800200 */
.L_x_368:
[----:B------:R0:W-:Y:S01]  /*3b90*/  STG.E.U8 desc[UR36][R8.64], R4 ;  /* 0x0000000408007986 */ /* 0x0001e2000c101124 */
[----:B------:R-:W-:Y:S05]  /*3ba0*/  BRA `(.L_x_351) ;  /* 0x0000000400007947 */ /* 0x000fea0003800000 */
.L_x_366:
        /* <DEDUP_REMOVED lines=12> */
.L_x_374:
[----:B------:R-:W-:-:S04]  /*3c70*/  SHF.R.U32.HI R0, RZ, 0x15, R11 ;  /* 0x00000015ff007819 */ /* 0x000fc8000001160b */
[----:B------:R-:W-:-:S04]  /*3c80*/  LOP3.LUT R0, R0, 0x1, RZ, 0xc0, !PT ;  /* 0x0000000100007812 */ /* 0x000fc800078ec0ff */
[----:B------:R-:W-:-:S04]  /*3c90*/  IADD3 R0, PT, PT, R11, 0x88fffff, R0 ;  /* 0x088fffff0b007810 */ /* 0x000fc80007ffe000 */
[----:B------:R-:W-:-:S04]  /*3ca0*/  SHF.R.U32.HI R0, RZ, 0x15, R0 ;  /* 0x00000015ff007819 */ /* 0x000fc80000011600 */
[----:B------:R-:W-:-:S07]  /*3cb0*/  LOP3.LUT R0, R0, 0xff, RZ, 0xc0, !PT ;  /* 0x000000ff00007812 */ /* 0x000fce00078ec0ff */
.L_x_375:
[----:B------:R-:W-:-:S07]  /*3cc0*/  PRMT R4, R0, 0x7610, R4 ;  /* 0x0000761000047816 */ /* 0x000fce0000000004 */
.L_x_373:
[----:B------:R-:W-:Y:S05]  /*3cd0*/  BSYNC.RECONVERGENT B0 ;  /* 0x0000000000007941 */ /* 0x000fea0003800200 */
.L_x_372:
[----:B------:R0:W-:Y:S01]  /*3ce0*/  STG.E.U8 desc[UR36][R8.64], R4 ;  /* 0x0000000408007986 */ /* 0x0001e2000c101124 */
[----:B------:R-:W-:Y:S05]  /*3cf0*/  BRA `(.L_x_351) ;  /* 0x0000000000ac7947 */ /* 0x000fea0003800000 */
.L_x_365:
[----:B------:R-:W-:-:S13]  /*3d00*/  ISETP.NE.AND P0, PT, R0, 0x1c, PT ;  /* 0x0000001c0000780c */ /* 0x000fda0003f05270 */
[----:B------:R-:W-:Y:S05]  /*3d10*/  @!P0 BRA `(.L_x_376) ;  /* 0x0000000000a08947 */ /* 0x000fea0003800000 */
[----:B------:R-:W-:-:S13]  /*3d20*/  ISETP.NE.AND P0, PT, R0, 0x1d, PT ;  /* 0x0000001d0000780c */ /* 0x000fda0003f05270 */
[----:B------:R-:W-:Y:S05]  /*3d30*/  @!P0 BRA `(.L_x_377) ;  /* 0x0000000000888947 */ /* 0x000fea0003800000 */
[----:B------:R-:W-:-:S13]  /*3d40*/  ISETP.NE.AND P0, PT, R0, 0x2c, PT ;  /* 0x0000002c0000780c */ /* 0x000fda0003f05270 */
[----:B------:R-:W-:Y:S05]  /*3d50*/  @!P0 BRA `(.L_x_378) ;  /* 0x0000000000448947 */ /* 0x000fea0003800000 */
.L_x_350:
        /* <DEDUP_REMOVED lines=16> */
.L_x_379:
[----:B------:R-:W-:Y:S05]  /*3e60*/  BRA `(.L_x_351) ;  /* 0x0000000000507947 */ /* 0x000fea0003800000 */
.L_x_378:
[----:B------:R-:W0:Y:S01]  /*3e70*/  I2F.S16 R11, R11 ;  /* 0x0000000b000b7306 */ /* 0x000e220000101400 */
[----:B------:R-:W-:Y:S01]  /*3e80*/  IMAD.MOV.U32 R3, RZ, RZ, 0xff ;  /* 0x000000ffff037424 */ /* 0x000fe200078e00ff */
[----:B0-----:R-:W-:-:S04]  /*3e90*/  SHF.R.U32.HI R4, RZ, 0x17, R11 ;  /* 0x00000017ff047819 */ /* 0x001fc8000001160b */
[----:B------:R-:W-:-:S13]  /*3ea0*/  ISETP.NE.AND P2, PT, R4, 0xff, PT ;  /* 0x000000ff0400780c */ /* 0x000fda0003f45270 */
[--C-:B------:R-:W-:Y:S02]  /*3eb0*/  @P2 SHF.R.U32.HI R0, RZ, 0x16, R11.reuse ;  /* 0x00000016ff002819 */ /* 0x100fe4000001160b */
[----:B------:R-:W-:Y:S02]  /*3ec0*/  @P2 LOP3.LUT P0, RZ, R4, 0x3fffff, R11, 0xf8, !PT ;  /* 0x003fffff04ff2812 */ /* 0x000fe4000780f80b */
[----:B------:R-:W-:-:S04]  /*3ed0*/  @P2 LOP3.LUT R0, R0, 0x1, RZ, 0xc0, !PT ;  /* 0x0000000100002812 */ /* 0x000fc800078ec0ff */
[----:B------:R-:W-:Y:S01]  /*3ee0*/  @P2 ISETP.EQ.U32.AND P1, PT, R0, 0x1, P0 ;  /* 0x000000010000280c */ /* 0x000fe20000722070 */
[----:B------:R-:W-:Y:S01]  /*3ef0*/  @P2 VIADD R0, R4, 0x1 ;  /* 0x0000000104002836 */ /* 0x000fe20000000000 */
[----:B------:R-:W-:Y:S02]  /*3f00*/  PLOP3.LUT P0, PT, PT, PT, PT, 0x80, 0x8 ;  /* 0x000000000008781c */ /* 0x000fe40003f0f070 */
[----:B------:R-:W-:-:S13]  /*3f10*/  @P2 PLOP3.LUT P0, PT, P1, PT, PT, 0x80, 0x8 ;  /* 0x000000000008281c */ /* 0x000fda0000f0f070 */
[----:B------:R-:W-:-:S04]  /*3f20*/  @!P0 IMAD.MOV R0, RZ, RZ, R4 ;  /* 0x000000ffff008224 */ /* 0x000fc800078e0204 */
[----:B------:R-:W-:-:S05]  /*3f30*/  @P2 IMAD.MOV.U32 R3, RZ, RZ, R0 ;  /* 0x000000ffff032224 */ /* 0x000fca00078e0000 */
[----:B------:R0:W-:Y:S01]  /*3f40*/  STG.E.U8 desc[UR36][R8.64], R3 ;  /* 0x0000000308007986 */ /* 0x0001e2000c101124 */
[----:B------:R-:W-:Y:S05]  /*3f50*/  BRA `(.L_x_351) ;  /* 0x0000000000147947 */ /* 0x000fea0003800000 */
.L_x_377:
[----:B------:R-:W-:Y:S02]  /*3f60*/  IMAD.MOV.U32 R4, RZ, RZ, R11 ;  /* 0x000000ffff047224 */ /* 0x000fe400078e000b */
[----:B------:R-:W-:-:S05]  /*3f70*/  IMAD.MOV.U32 R5, RZ, RZ, RZ ;  /* 0x000000ffff057224 */ /* 0x000fca00078e00ff */
[----:B------:R0:W-:Y:S01]  /*3f80*/  STG.E.64 desc[UR36][R8.64], R4 ;  /* 0x0000000408007986 */ /* 0x0001e2000c101b24 */
[----:B------:R-:W-:Y:S05]  /*3f90*/  BRA `(.L_x_351) ;  /* 0x0000000000047947 */ /* 0x000fea0003800000 */
.L_x_376:
[----:B------:R0:W-:Y:S02]  /*3fa0*/  STG.E desc[UR36][R8.64], R11 ;  /* 0x0000000b08007986 */ /* 0x0001e4000c101924 */
.L_x_351:
[----:B------:R-:W-:Y:S05]  /*3fb0*/  BSYNC.RECONVERGENT B6 ;  /* 0x0000000000067941 */ /* 0x000fea0003800200 */
.L_x_345:
[----:B------:R-:W-:-:S13]  /*3fc0*/  ISETP.GE.AND P0, PT, R2, R19, PT ;  /* 0x000000130200720c */ /* 0x000fda0003f06270 */
[----:B------:R-:W-:Y:S05]  /*3fd0*/  @P0 BREAK.RELIABLE B7 ;  /* 0x0000000000070942 */ /* 0x000fea0003800100 */
[----:B------:R-:W-:Y:S05]  /*3fe0*/  @P0 BRA `(.L_x_380) ;  /* 0x0000001800e00947 */ /* 0x000fea0003800000 */
[----:B------:R-:W5:Y:S01]  /*3ff0*/  LDCU UR4, c[0x0][0x3a8] ;  /* 0x00007500ff0477ac */ /* 0x000f620008000800 */
[----:B01234-:R-:W0:Y:S01]  /*4000*/  LDC.64 R8, c[0x0][0x388] ;  /* 0x0000e200ff087b82 */ /* 0x01fe220000000a00 */
[----:B------:R-:W-:Y:S01]  /*4010*/  IMAD R0, R23, 0x200, R2 ;  /* 0x0000020017007824 */ /* 0x000fe200078e0202 */
[----:B------:R-:W-:Y:S01]  /*4020*/  PRMT R4, R17, 0x9910, RZ ;  /* 0x0000991011047816 */ /* 0x000fe200000000ff */
[----:B------:R-:W-:Y:S02]  /*4030*/  BSSY.RECONVERGENT B6, `(.L_x_381) ;  /* 0x00000d4000067945 */ /* 0x000fe40003800200 */
[----:B-----5:R-:W-:Y:S02]  /*4040*/  IMAD R3, R0, UR4, RZ ;  /* 0x0000000400037c24 */ /* 0x020fe4000f8e02ff */
[----:B------:R-:W-:-:S05]  /*4050*/  IMAD.MOV.U32 R0, RZ, RZ, R4 ;  /* 0x000000ffff007224 */ /* 0x000fca00078e0004 */
[----:B------:R-:W-:Y:S02]  /*4060*/  ISETP.GT.AND P1, PT, R0, 0x9, PT ;  /* 0x000000090000780c */ /* 0x000fe40003f24270 */
[----:B0-----:R-:W-:-:S05]  /*4070*/  IADD3 R8, P0, PT, R3, R8, RZ ;  /* 0x0000000803087210 */ /* 0x001fca0007f1e0ff */
        /* <DEDUP_REMOVED lines=12> */
.L_x_385:
[----:B------:R4:W-:Y:S01]  /*4140*/  STG.E.U8 desc[UR36][R8.64], R22 ;  /* 0x0000001608007986 */ /* 0x0009e2000c101124 */
[----:B------:R-:W-:Y:S05]  /*4150*/  BRA `(.L_x_387) ;  /* 0x0000000c00047947 */ /* 0x000fea0003800000 */
.L_x_384:
        /* <DEDUP_REMOVED lines=10> */
.L_x_389:
[----:B------:R2:W-:Y:S01]  /*4200*/  STG.E desc[UR36][R8.64], R22 ;  /* 0x0000001608007986 */ /* 0x0005e2000c101924 */
[----:B------:R-:W-:Y:S05]  /*4210*/  BRA `(.L_x_387) ;  /* 0x0000000800d47947 */ /* 0x000fea0003800000 */
.L_x_388:
[----:B------:R0:W-:Y:S01]  /*4220*/  STG.E.U16 desc[UR36][R8.64], R22 ;  /* 0x0000001608007986 */ /* 0x0001e2000c101524 */
[----:B------:R-:W-:Y:S05]  /*4230*/  BRA `(.L_x_387) ;  /* 0x0000000800cc7947 */ /* 0x000fea0003800000 */
.L_x_383:
        /* <DEDUP_REMOVED lines=9> */
.L_x_391:
[----:B------:R-:W0:Y:S02]  /*42d0*/  I2F.S16 R0, R22 ;  /* 0x0000001600007306 */ /* 0x000e240000101400 */
[----:B0-----:R-:W-:-:S05]  /*42e0*/  F2FP.F16.F32.PACK_AB R0, RZ, R0 ;  /* 0x00000000ff00723e */ /* 0x001fca00000000ff */
[----:B------:R0:W-:Y:S01]  /*42f0*/  STG.E.U16 desc[UR36][R8.64], R0 ;  /* 0x0000000008007986 */ /* 0x0001e2000c101524 */
[----:B------:R-:W-:Y:S05]  /*4300*/  BRA `(.L_x_387) ;  /* 0x0000000800987947 */ /* 0x000fea0003800000 */
.L_x_390:
        /* <DEDUP_REMOVED lines=10> */
.L_x_393:
[----:B------:R-:W0:Y:S02]  /*43b0*/  I2F.S16 R22, R22 ;  /* 0x0000001600167306 */ /* 0x000e240000101400 */
[----:B0-----:R-:W-:-:S04]  /*43c0*/  F2FP.F16.F32.PACK_AB R3, RZ, R22 ;  /* 0x00000016ff03723e */ /* 0x001fc800000000ff */
[----:B------:R-:W-:-:S05]  /*43d0*/  PRMT R3, R3, 0x5410, RZ ;  /* 0x0000541003037816 */ /* 0x000fca00000000ff */
[----:B------:R0:W-:Y:S01]  /*43e0*/  STG.E desc[UR36][R8.64], R3 ;  /* 0x0000000308007986 */ /* 0x0001e2000c101924 */
[----:B------:R-:W-:Y:S05]  /*43f0*/  BRA `(.L_x_387) ;  /* 0x00000008005c7947 */ /* 0x000fea0003800000 */
.L_x_392:
[----:B------:R-:W0:Y:S02]  /*4400*/  I2F.F64.S16 R4, R22 ;  /* 0x0000001600047312 */ /* 0x000e240000101c00 */
[----:B0-----:R0:W-:Y:S01]  /*4410*/  STG.E.64 desc[UR36][R8.64], R4 ;  /* 0x0000000408007986 */ /* 0x0011e2000c101b24 */
[----:B------:R-:W-:Y:S05]  /*4420*/  BRA `(.L_x_387) ;  /* 0x0000000800507947 */ /* 0x000fea0003800000 */
.L_x_382:
[----:B------:R-:W-:-:S13]  /*4430*/  ISETP.GT.AND P0, PT, R0, 0x18, PT ;  /* 0x000000180000780c */ /* 0x000fda0003f04270 */
[----:B------:R-:W-:Y:S05]  /*4440*/  @!P0 BRA `(.L_x_394) ;  /* 0x0000000400348947 */ /* 0x000fea0003800000 */
        /* <DEDUP_REMOVED lines=10> */
.L_x_397:
[----:B------:R-:W0:Y:S01]  /*44f0*/  I2F.S16 R3, R22 ;  /* 0x0000001600037306 */ /* 0x000e220000101400 */
[----:B------:R-:W-:Y:S01]  /*4500*/  BSSY.RECONVERGENT B0, `(.L_x_398) ;  /* 0x0000010000007945 */ /* 0x000fe20003800200 */
[----:B------:R-:W-:Y:S01]  /*4510*/  IMAD.MOV.U32 R4, RZ, RZ, 0x80 ;  /* 0x00000080ff047424 */ /* 0x000fe200078e00ff */
[----:B0-----:R-:W-:-:S13]  /*4520*/  ISETP.GT.U32.AND P0, PT, R3, 0x437fffff, PT ;  /* 0x437fffff0300780c */ /* 0x001fda0003f04070 */
        /* <DEDUP_REMOVED lines=12> */
.L_x_400:
[----:B------:R-:W-:-:S07]  /*45f0*/  PRMT R4, R0, 0x7610, R4 ;  /* 0x0000761000047816 */ /* 0x000fce0000000004 */
.L_x_399:
[----:B------:R-:W-:Y:S05]  /*4600*/  BSYNC.RECONVERGENT B0 ;  /* 0x0000000000007941 */ /* 0x000fea0003800200 */
.L_x_398:
[----:B------:R0:W-:Y:S01]  /*4610*/  STG.E.U8 desc[UR36][R8.64], R4 ;  /* 0x0000000408007986 */ /* 0x0001e2000c101124 */
[----:B------:R-:W-:Y:S05]  /*4620*/  BRA `(.L_x_387) ;  /* 0x0000000400d07947 */ /* 0x000fea0003800000 */
.L_x_396:
        /* <DEDUP_REMOVED lines=16> */
.L_x_403:
[----:B------:R-:W-:-:S07]  /*4730*/  PRMT R4, R0, 0x7610, R4 ;  /* 0x0000761000047816 */ /* 0x000fce0000000004 */
.L_x_402:
[----:B------:R-:W-:Y:S05]  /*4740*/  BSYNC.RECONVERGENT B0 ;  /* 0x0000000000007941 */ /* 0x000fea0003800200 */
.L_x_401:
[----:B------:R0:W-:Y:S01]  /*4750*/  STG.E.U8 desc[UR36][R8.64], R4 ;  /* 0x0000000408007986 */ /* 0x0001e2000c101124 */
[----:B------:R-:W-:Y:S05]  /*4760*/  BRA `(.L_x_387) ;  /* 0x0000000400807947 */ /* 0x000fea0003800000 */
.L_x_395:
[----:B------:R-:W-:-:S13]  /*4770*/  ISETP.NE.AND P0, PT, R0, 0x1c, PT ;  /* 0x0000001c0000780c */ /* 0x000fda0003f05270 */
[----:B------:R-:W-:Y:S05]  /*4780*/  @!P0 BRA `(.L_x_404) ;  /* 0x00000000005c8947 */ /* 0x000fea0003800000 */
[----:B------:R-:W-:-:S13]  /*4790*/  ISETP.NE.AND P0, PT, R0, 0x1d, PT ;  /* 0x0000001d0000780c */ /* 0x000fda0003f05270 */
[----:B------:R-:W-:Y:S05]  /*47a0*/  @!P0 BRA `(.L_x_405) ;  /* 0x0000000000448947 */ /* 0x000fea0003800000 */
[----:B------:R-:W-:-:S13]  /*47b0*/  ISETP.NE.AND P0, PT, R0, 0x2c, PT ;  /* 0x0000002c0000780c */ /* 0x000fda0003f05270 */
[----:B------:R-:W-:Y:S05]  /*47c0*/  @P0 BRA `(.L_x_386) ;  /* 0x00000000009c0947 */ /* 0x000fea0003800000 */
[----:B------:R-:W0:Y:S02]  /*47d0*/  I2F.S16 R3, R22 ;  /* 0x0000001600037306 */ /* 0x000e240000101400 */
[----:B0-----:R-:W-:-:S04]  /*47e0*/  SHF.R.U32.HI R4, RZ, 0x17, R3 ;  /* 0x00000017ff047819 */ /* 0x001fc80000011603 */
        /* <DEDUP_REMOVED lines=13> */
.L_x_405:
[----:B------:R-:W-:Y:S02]  /*48c0*/  IMAD.MOV.U32 R4, RZ, RZ, R22 ;  /* 0x000000ffff047224 */ /* 0x000fe400078e0016 */
[----:B------:R-:W-:-:S05]  /*48d0*/  IMAD.MOV.U32 R5, RZ, RZ, RZ ;  /* 0x000000ffff057224 */ /* 0x000fca00078e00ff */
[----:B------:R0:W-:Y:S01]  /*48e0*/  STG.E.64 desc[UR36][R8.64], R4 ;  /* 0x0000000408007986 */ /* 0x0001e2000c101b24 */
[----:B------:R-:W-:Y:S05]  /*48f0*/  BRA `(.L_x_387) ;  /* 0x00000004001c7947 */ /* 0x000fea0003800000 */
.L_x_404:
[----:B------:R0:W-:Y:S01]  /*4900*/  STG.E desc[UR36][R8.64], R22 ;  /* 0x0000001608007986 */ /* 0x0001e2000c101924 */
[----:B------:R-:W-:Y:S05]  /*4910*/  BRA `(.L_x_387) ;  /* 0x0000000400147947 */ /* 0x000fea0003800000 */
.L_x_394:
        /* <DEDUP_REMOVED lines=8> */
.L_x_407:
[----:B------:R-:W0:Y:S01]  /*49a0*/  I2F.F64.S16 R4, R22 ;  /* 0x0000001600047312 */ /* 0x000e220000101c00 */
[----:B------:R-:W-:-:S05]  /*49b0*/  CS2R R6, SRZ ;  /* 0x0000000000067805 */ /* 0x000fca000001ff00 */
[----:B0-----:R0:W-:Y:S01]  /*49c0*/  STG.E.128 desc[UR36][R8.64], R4 ;  /* 0x0000000408007986 */ /* 0x0011e2000c101d24 */
[----:B------:R-:W-:Y:S05]  /*49d0*/  BRA `(.L_x_387) ;  /* 0x0000000000e47947 */ /* 0x000fea0003800000 */
.L_x_406:
[----:B------:R-:W-:-:S13]  /*49e0*/  ISETP.NE.AND P0, PT, R0, 0xf, PT ;  /* 0x0000000f0000780c */ /* 0x000fda0003f05270 */
[----:B------:R-:W-:Y:S05]  /*49f0*/  @!P0 BRA `(.L_x_408) ;  /* 0x0000000000d08947 */ /* 0x000fea0003800000 */
[----:B------:R-:W-:-:S13]  /*4a00*/  ISETP.NE.AND P0, PT, R0, 0x17, PT ;  /* 0x000000170000780c */ /* 0x000fda0003f05270 */
[----:B------:R-:W-:Y:S05]  /*4a10*/  @!P0 BRA `(.L_x_409) ;  /* 0x0000000000848947 */ /* 0x000fea0003800000 */
[----:B------:R-:W-:-:S13]  /*4a20*/  ISETP.NE.AND P0, PT, R0, 0x18, PT ;  /* 0x000000180000780c */ /* 0x000fda0003f05270 */
[----:B------:R-:W-:Y:S05]  /*4a30*/  @!P0 BRA `(.L_x_410) ;  /* 0x0000000000448947 */ /* 0x000fea0003800000 */
.L_x_386:
        /* <DEDUP_REMOVED lines=16> */
.L_x_411:
[----:B------:R-:W-:Y:S05]  /*4b40*/  BRA `(.L_x_387) ;  /* 0x0000000000887947 */ /* 0x000fea0003800000 */
.L_x_410:
        /* <DEDUP_REMOVED lines=9> */
[----:B------:R-:W-:Y:S01]  /*4be0*/  @P0 SHF.R.U32.HI R3, RZ, 0x14, R0 ;  /* 0x00000014ff030819 */ /* 0x000fe20000011600 */
[----:B------:R-:W-:-:S07]  /*4bf0*/  @!P0 FADD.FTZ R3, R5, 16384 ;  /* 0x4680000005038421 */ /* 0x000fce0000010000 */
.L_x_413:
[----:B------:R-:W-:Y:S05]  /*4c00*/  BSYNC.RECONVERGENT B0 ;  /* 0x0000000000007941 */ /* 0x000fea0003800200 */
.L_x_412:
[----:B------:R0:W-:Y:S01]  /*4c10*/  STG.E.U8 desc[UR36][R8.64], R3 ;  /* 0x0000000308007986 */ /* 0x0001e2000c101124 */
[----:B------:R-:W-:Y:S05]  /*4c20*/  BRA `(.L_x_387) ;  /* 0x0000000000507947 */ /* 0x000fea0003800000 */
.L_x_409:
[----:B------:R-:W0:Y:S02]  /*4c30*/  I2F.S16 R5, R22 ;  /* 0x0000001600057306 */ /* 0x000e240000101400 */
[----:B0-----:R-:W-:-:S13]  /*4c40*/  ISETP.GT.U32.AND P0, PT, R5, 0x477fffff, PT ;  /* 0x477fffff0500780c */ /* 0x001fda0003f04070 */
        /* <DEDUP_REMOVED lines=10> */
.L_x_414:
[----:B------:R-:W-:Y:S01]  /*4cf0*/  IMAD.MOV.U32 R3, RZ, RZ, 0x7f ;  /* 0x0000007fff037424 */ /* 0x000fe200078e00ff */
[----:B------:R-:W-:-:S04]  /*4d00*/  ISETP.GT.U32.AND P0, PT, R5, 0x7f800000, PT ;  /* 0x7f8000000500780c */ /* 0x000fc80003f04070 */
[----:B------:R-:W-:-:S05]  /*4d10*/  SEL R3, R3, 0x7c, P0 ;  /* 0x0000007c03037807 */ /* 0x000fca0000000000 */
[----:B------:R0:W-:Y:S01]  /*4d20*/  STG.E.U8 desc[UR36][R8.64], R3 ;  /* 0x0000000308007986 */ /* 0x0001e2000c101124 */
[----:B------:R-:W-:Y:S05]  /*4d30*/  BRA `(.L_x_387) ;  /* 0x00000000000c7947 */ /* 0x000fea0003800000 */
.L_x_408:
[----:B------:R-:W0:Y:S02]  /*4d40*/  I2F.S16 R0, R22 ;  /* 0x0000001600007306 */ /* 0x000e240000101400 */
[----:B0-----:R-:W-:-:S05]  /*4d50*/  F2FP.BF16.F32.PACK_AB R0, RZ, R0 ;  /* 0x00000000ff00723e */ /* 0x001fca00000010ff */
[----:B------:R0:W-:Y:S02]  /*4d60*/  STG.E.U16 desc[UR36][R8.64], R0 ;  /* 0x0000000008007986 */ /* 0x0001e4000c101524 */
.L_x_387:
[----:B------:R-:W-:Y:S05]  /*4d70*/  BSYNC.RECONVERGENT B6 ;  /* 0x0000000000067941 */ /* 0x000fea0003800200 */
.L_x_381:
[----:B------:R-:W-:-:S07]  /*4d80*/  VIADD R2, R2, 0x80 ;  /* 0x0000008002027836 */ /* 0x000fce0000000000 */
.L_x_344:
[----:B------:R-:W-:-:S13]  /*4d90*/  ISETP.GE.AND P0, PT, R2, R19, PT ;  /* 0x000000130200720c */ /* 0x000fda0003f06270 */
[----:B------:R-:W-:Y:S05]  /*4da0*/  @P0 BREAK.RELIABLE B7 ;  /* 0x0000000000070942 */ /* 0x000fea0003800100 */
[----:B------:R-:W-:Y:S05]  /*4db0*/  @P0 BRA `(.L_x_380) ;  /* 0x0000000c006c0947 */ /* 0x000fea0003800000 */
[----:B------:R-:W-:Y:S05]  /*4dc0*/  BSYNC.RELIABLE B7 ;  /* 0x0000000000077941 */ /* 0x000fea0003800100 */
.L_x_343:
        /* <DEDUP_REMOVED lines=21> */
.L_x_419:
[----:B------:R4:W-:Y:S01]  /*4f20*/  STG.E.U8 desc[UR36][R8.64], R18 ;  /* 0x0000001208007986 */ /* 0x0009e2000c101124 */
[----:B------:R-:W-:Y:S05]  /*4f30*/  BRA `(.L_x_421) ;  /* 0x0000000c00047947 */ /* 0x000fea0003800000 */
.L_x_418:
        /* <DEDUP_REMOVED lines=10> */
.L_x_423:
[----:B------:R2:W-:Y:S01]  /*4fe0*/  STG.E desc[UR36][R8.64], R18 ;  /* 0x0000001208007986 */ /* 0x0005e2000c101924 */
[----:B------:R-:W-:Y:S05]  /*4ff0*/  BRA `(.L_x_421) ;  /* 0x0000000800d47947 */ /* 0x000fea0003800000 */
.L_x_422:
[----:B------:R0:W-:Y:S01]  /*5000*/  STG.E.U16 desc[UR36][R8.64], R18 ;  /* 0x0000001208007986 */ /* 0x0001e2000c101524 */
[----:B------:R-:W-:Y:S05]  /*5010*/  BRA `(.L_x_421) ;  /* 0x0000000800cc7947 */ /* 0x000fea0003800000 */
.L_x_417:
        /* <DEDUP_REMOVED lines=9> */
.L_x_425:
[----:B------:R-:W0:Y:S02]  /*50b0*/  I2F.S16 R0, R18 ;  /* 0x0000001200007306 */ /* 0x000e240000101400 */
[----:B0-----:R-:W-:-:S05]  /*50c0*/  F2FP.F16.F32.PACK_AB R0, RZ, R0 ;  /* 0x00000000ff00723e */ /* 0x001fca00000000ff */
[----:B------:R0:W-:Y:S01]  /*50d0*/  STG.E.U16 desc[UR36][R8.64], R0 ;  /* 0x0000000008007986 */ /* 0x0001e2000c101524 */
[----:B------:R-:W-:Y:S05]  /*50e0*/  BRA `(.L_x_421) ;  /* 0x0000000800987947 */ /* 0x000fea0003800000 */
.L_x_424:
        /* <DEDUP_REMOVED lines=10> */
.L_x_427:
[----:B------:R-:W0:Y:S02]  /*5190*/  I2F.S16 R18, R18 ;  /* 0x0000001200127306 */ /* 0x000e240000101400 */
[----:B0-----:R-:W-:-:S04]  /*51a0*/  F2FP.F16.F32.PACK_AB R3, RZ, R18 ;  /* 0x00000012ff03723e */ /* 0x001fc800000000ff */
[----:B------:R-:W-:-:S05]  /*51b0*/  PRMT R3, R3, 0x5410, RZ ;  /* 0x0000541003037816 */ /* 0x000fca00000000ff */
[----:B------:R0:W-:Y:S01]  /*51c0*/  STG.E desc[UR36][R8.64], R3 ;  /* 0x0000000308007986 */ /* 0x0001e2000c101924 */
[----:B------:R-:W-:Y:S05]  /*51d0*/  BRA `(.L_x_421) ;  /* 0x00000008005c7947 */ /* 0x000fea0003800000 */
.L_x_426:
[----:B------:R-:W0:Y:S02]  /*51e0*/  I2F.F64.S16 R4, R18 ;  /* 0x0000001200047312 */ /* 0x000e240000101c00 */
[----:B0-----:R0:W-:Y:S01]  /*51f0*/  STG.E.64 desc[UR36][R8.64], R4 ;  /* 0x0000000408007986 */ /* 0x0011e2000c101b24 */
[----:B------:R-:W-:Y:S05]  /*5200*/  BRA `(.L_x_421) ;  /* 0x0000000800507947 */ /* 0x000fea0003800000 */
.L_x_416:
        /* <DEDUP_REMOVED lines=12> */
.L_x_431:
        /* <DEDUP_REMOVED lines=16> */
.L_x_434:
[----:B------:R-:W-:-:S07]  /*53d0*/  PRMT R4, R0, 0x7610, R4 ;  /* 0x0000761000047816 */ /* 0x000fce0000000004 */
.L_x_433:
[----:B------:R-:W-:Y:S05]  /*53e0*/  BSYNC.RECONVERGENT B0 ;  /* 0x0000000000007941 */ /* 0x000fea0003800200 */
.L_x_432:
[----:B------:R0:W-:Y:S01]  /*53f0*/  STG.E.U8 desc[UR36][R8.64], R4 ;  /* 0x0000000408007986 */ /* 0x0001e2000c101124 */
[----:B------:R-:W-:Y:S05]  /*5400*/  BRA `(.L_x_421) ;  /* 0x0000000400d07947 */ /* 0x000fea0003800000 */
.L_x_430:
        /* <DEDUP_REMOVED lines=16> */
.L_x_437:
[----:B------:R-:W-:-:S07]  /*5510*/  PRMT R4, R0, 0x7610, R4 ;  /* 0x0000761000047816 */ /* 0x000fce0000000004 */
.L_x_436:
[----:B------:R-:W-:Y:S05]  /*5520*/  BSYNC.RECONVERGENT B0 ;  /* 0x0000000000007941 */ /* 0x000fea0003800200 */
.L_x_435:
[----:B------:R0:W-:Y:S01]  /*5530*/  STG.E.U8 desc[UR36][R8.64], R4 ;  /* 0x0000000408007986 */ /* 0x0001e2000c101124 */
[----:B------:R-:W-:Y:S05]  /*5540*/  BRA `(.L_x_421) ;  /* 0x0000000400807947 */ /* 0x000fea0003800000 */
.L_x_429:
        /* <DEDUP_REMOVED lines=21> */
.L_x_439:
[----:B------:R-:W-:Y:S02]  /*56a0*/  IMAD.MOV.U32 R4, RZ, RZ, R18 ;  /* 0x000000ffff047224 */ /* 0x000fe400078e0012 */
[----:B------:R-:W-:-:S05]  /*56b0*/  IMAD.MOV.U32 R5, RZ, RZ, RZ ;  /* 0x000000ffff057224 */ /* 0x000fca00078e00ff */
[----:B------:R0:W-:Y:S01]  /*56c0*/  STG.E.64 desc[UR36][R8.64], R4 ;  /* 0x0000000408007986 */ /* 0x0001e2000c101b24 */
[----:B------:R-:W-:Y:S05]  /*56d0*/  BRA `(.L_x_421) ;  /* 0x00000004001c7947 */ /* 0x000fea0003800000 */
.L_x_438:
[----:B------:R0:W-:Y:S01]  /*56e0*/  STG.E desc[UR36][R8.64], R18 ;  /* 0x0000001208007986 */ /* 0x0001e2000c101924 */
[----:B------:R-:W-:Y:S05]  /*56f0*/  BRA `(.L_x_421) ;  /* 0x0000000400147947 */ /* 0x000fea0003800000 */
.L_x_428:
        /* <DEDUP_REMOVED lines=8> */
.L_x_441:
[----:B------:R-:W0:Y:S01]  /*5780*/  I2F.F64.S16 R4, R18 ;  /* 0x0000001200047312 */ /* 0x000e220000101c00 */
[----:B------:R-:W-:-:S05]  /*5790*/  CS2R R6, SRZ ;  /* 0x0000000000067805 */ /* 0x000fca000001ff00 */
[----:B0-----:R0:W-:Y:S01]  /*57a0*/  STG.E.128 desc[UR36][R8.64], R4 ;  /* 0x0000000408007986 */ /* 0x0011e2000c101d24 */
[----:B------:R-:W-:Y:S05]  /*57b0*/  BRA `(.L_x_421) ;  /* 0x0000000000e47947 */ /* 0x000fea0003800000 */
.L_x_440:
[----:B------:R-:W-:-:S13]  /*57c0*/  ISETP.NE.AND P0, PT, R0, 0xf, PT ;  /* 0x0000000f0000780c */ /* 0x000fda0003f05270 */
[----:B------:R-:W-:Y:S05]  /*57d0*/  @!P0 BRA `(.L_x_442) ;  /* 0x0000000000d08947 */ /* 0x000fea0003800000 */
[----:B------:R-:W-:-:S13]  /*57e0*/  ISETP.NE.AND P0, PT, R0, 0x17, PT ;  /* 0x000000170000780c */ /* 0x000fda0003f05270 */
[----:B------:R-:W-:Y:S05]  /*57f0*/  @!P0 BRA `(.L_x_443) ;  /* 0x0000000000848947 */ /* 0x000fea0003800000 */
[----:B------:R-:W-:-:S13]  /*5800*/  ISETP.NE.AND P0, PT, R0, 0x18, PT ;  /* 0x000000180000780c */ /* 0x000fda0003f05270 */
[----:B------:R-:W-:Y:S05]  /*5810*/  @!P0 BRA `(.L_x_444) ;  /* 0x0000000000448947 */ /* 0x000fea0003800000 */
.L_x_420:
        /* <DEDUP_REMOVED lines=16> */
.L_x_445:
[----:B------:R-:W-:Y:S05]  /*5920*/  BRA `(.L_x_421) ;  /* 0x0000000000887947 */ /* 0x000fea0003800000 */
.L_x_444:
        /* <DEDUP_REMOVED lines=11> */
.L_x_447:
[----:B------:R-:W-:Y:S05]  /*59e0*/  BSYNC.RECONVERGENT B0 ;  /* 0x0000000000007941 */ /* 0x000fea0003800200 */
.L_x_446:
[----:B------:R0:W-:Y:S01]  /*59f0*/  STG.E.U8 desc[UR36][R8.64], R3 ;  /* 0x0000000308007986 */ /* 0x0001e2000c101124 */
[----:B------:R-:W-:Y:S05]  /*5a00*/  BRA `(.L_x_421) ;  /* 0x0000000000507947 */ /* 0x000fea0003800000 */
.L_x_443:
        /* <DEDUP_REMOVED lines=12> */
.L_x_448:
[----:B------:R-:W-:Y:S01]  /*5ad0*/  IMAD.MOV.U32 R3, RZ, RZ, 0x7f ;  /* 0x0000007fff037424 */ /* 0x000fe200078e00ff */
[----:B------:R-:W-:-:S04]  /*5ae0*/  ISETP.GT.U32.AND P0, PT, R5, 0x7f800000, PT ;  /* 0x7f8000000500780c */ /* 0x000fc80003f04070 */
[----:B------:R-:W-:-:S05]  /*5af0*/  SEL R3, R3, 0x7c, P0 ;  /* 0x0000007c03037807 */ /* 0x000fca0000000000 */
[----:B------:R0:W-:Y:S01]  /*5b00*/  STG.E.U8 desc[UR36][R8.64], R3 ;  /* 0x0000000308007986 */ /* 0x0001e2000c101124 */
[----:B------:R-:W-:Y:S05]  /*5b10*/  BRA `(.L_x_421) ;  /* 0x00000000000c7947 */ /* 0x000fea0003800000 */
.L_x_442:
[----:B------:R-:W0:Y:S02]  /*5b20*/  I2F.S16 R0, R18 ;  /* 0x0000001200007306 */ /* 0x000e240000101400 */
[----:B0-----:R-:W-:-:S05]  /*5b30*/  F2FP.BF16.F32.PACK_AB R0, RZ, R0 ;  /* 0x00000000ff00723e */ /* 0x001fca00000010ff */
[----:B------:R0:W-:Y:S02]  /*5b40*/  STG.E.U16 desc[UR36][R8.64], R0 ;  /* 0x0000000008007986 */ /* 0x0001e4000c101524 */
.L_x_421:
[----:B------:R-:W-:Y:S05]  /*5b50*/  BSYNC.RECONVERGENT B6 ;  /* 0x0000000000067941 */ /* 0x000fea0003800200 */
.L_x_415:
[----:B------:R-:W-:-:S07]  /*5b60*/  VIADD R2, R2, 0x80 ;  /* 0x0000008002027836 */ /* 0x000fce0000000000 */
.L_x_380:
[----:B------:R-:W-:Y:S05]  /*5b70*/  BSYNC.RECONVERGENT B8 ;  /* 0x0000000000087941 */ /* 0x000fea0003800200 */
.L_x_342:
[----:B------:R-:W-:-:S13]  /*5b80*/  ISETP.GE.AND P0, PT, R2, R19, PT ;  /* 0x000000130200720c */ /* 0x000fda0003f06270 */
[----:B------:R-:W-:Y:S05]  /*5b90*/  @P0 EXIT ;  /* 0x000000000000094d */ /* 0x000fea0003800000 */
[----:B01--4-:R-:W0:Y:S01]  /*5ba0*/  LDC.64 R4, c[0x0][0x388] ;  /* 0x0000e200ff047b82 */ /* 0x013e220000000a00 */
[----:B------:R-:W1:Y:S01]  /*5bb0*/  LDCU UR4, c[0x0][0x3a8] ;  /* 0x00007500ff0477ac */ /* 0x000e620008000800 */
[----:B------:R-:W-:Y:S01]  /*5bc0*/  PRMT R0, R17, 0x9910, RZ ;  /* 0x0000991011007816 */ /* 0x000fe200000000ff */
[----:B------:R-:W-:-:S03]  /*5bd0*/  IMAD R2, R23, 0x200, R2 ;  /* 0x0000020017027824 */ /* 0x000fc600078e0202 */
[----:B------:R-:W-:Y:S01]  /*5be0*/  ISETP.GT.AND P1, PT, R0, 0x9, PT ;  /* 0x000000090000780c */ /* 0x000fe20003f24270 */
[----:B-1----:R-:W-:-:S05]  /*5bf0*/  IMAD R3, R2, UR4, RZ ;  /* 0x0000000402037c24 */ /* 0x002fca000f8e02ff */
[----:B0-----:R-:W-:-:S05]  /*5c00*/  IADD3 R2, P0, PT, R3, R4, RZ ;  /* 0x0000000403027210 */ /* 0x001fca0007f1e0ff */
[----:B------:R-:W-:Y:S02]  /*5c10*/  IMAD.X R3, RZ, RZ, R5, P0 ;  /* 0x000000ffff037224 */ /* 0x000fe400000e0605 */
[----:B------:R-:W-:Y:S06]  /*5c20*/  @P1 BRA `(.L_x_449) ;  /* 0x0000000000e01947 */ /* 0x000fec0003800000 */
        /* <DEDUP_REMOVED lines=8> */
[----:B------:R-:W-:Y:S01]  /*5cb0*/  STG.E.U8 desc[UR36][R2.64], R16 ;  /* 0x0000001002007986 */ /* 0x000fe2000c101124 */
[----:B------:R-:W-:Y:S05]  /*5cc0*/  EXIT ;  /* 0x000000000000794d */ /* 0x000fea0003800000 */
.L_x_452:
[----:B------:R-:W-:Y:S01]  /*5cd0*/  STG.E.U8 desc[UR36][R2.64], R16 ;  /* 0x0000001002007986 */ /* 0x000fe2000c101124 */
[----:B------:R-:W-:Y:S05]  /*5ce0*/  EXIT ;  /* 0x000000000000794d */ /* 0x000fea0003800000 */
.L_x_451:
[----:B------:R-:W-:-:S13]  /*5cf0*/  ISETP.NE.AND P0, PT, R0, 0x2, PT ;  /* 0x000000020000780c */ /* 0x000fda0003f05270 */
[----:B------:R-:W-:Y:S05]  /*5d00*/  @!P0 BRA `(.L_x_454) ;  /* 0x0000000000248947 */ /* 0x000fea0003800000 */
[----:B------:R-:W-:-:S13]  /*5d10*/  ISETP.NE.AND P0, PT, R0, 0x3, PT ;  /* 0x000000030000780c */ /* 0x000fda0003f05270 */
[----:B------:R-:W-:Y:S05]  /*5d20*/  @!P0 BRA `(.L_x_455) ;  /* 0x0000000000148947 */ /* 0x000fea0003800000 */
[----:B------:R-:W-:-:S13]  /*5d30*/  ISETP.NE.AND P0, PT, R0, 0x4, PT ;  /* 0x000000040000780c */ /* 0x000fda0003f05270 */
[----:B------:R-:W-:Y:S05]  /*5d40*/  @P0 BRA `(.L_x_453) ;  /* 0x0000000800180947 */ /* 0x000fea0003800000 */
[----:B------:R-:W-:-:S05]  /*5d50*/  IMAD.MOV.U32 R17, RZ, RZ, RZ ;  /* 0x000000ffff117224 */ /* 0x000fca00078e00ff */
[----:B------:R-:W-:Y:S01]  /*5d60*/  STG.E.64 desc[UR36][R2.64], R16 ;  /* 0x0000001002007986 */ /* 0x000fe2000c101b24 */
[----:B------:R-:W-:Y:S05]  /*5d70*/  EXIT ;  /* 0x000000000000794d */ /* 0x000fea0003800000 */
.L_x_455:
[----:B------:R-:W-:Y:S01]  /*5d80*/  STG.E desc[UR36][R2.64], R16 ;  /* 0x0000001002007986 */ /* 0x000fe2000c101924 */
[----:B------:R-:W-:Y:S05]  /*5d90*/  EXIT ;  /* 0x000000000000794d */ /* 0x000fea0003800000 */
.L_x_454:
[----:B------:R-:W-:Y:S01]  /*5da0*/  STG.E.U16 desc[UR36][R2.64], R16 ;  /* 0x0000001002007986 */ /* 0x000fe2000c101524 */
[----:B------:R-:W-:Y:S05]  /*5db0*/  EXIT ;  /* 0x000000000000794d */ /* 0x000fea0003800000 */
.L_x_450:
[----:B------:R-:W-:-:S13]  /*5dc0*/  ISETP.GT.AND P0, PT, R0, 0x6, PT ;  /* 0x000000060000780c */ /* 0x000fda0003f04270 */
[----:B------:R-:W-:Y:S05]  /*5dd0*/  @P0 BRA `(.L_x_456) ;  /* 0x00000000002c0947 */ /* 0x000fea0003800000 */
[----:B------:R-:W-:-:S13]  /*5de0*/  ISETP.NE.AND P0, PT, R0, 0x5, PT ;  /* 0x000000050000780c */ /* 0x000fda0003f05270 */
[----:B------:R-:W-:Y:S05]  /*5df0*/  @!P0 BRA `(.L_x_457) ;  /* 0x0000000000148947 */ /* 0x000fea0003800000 */
[----:B------:R-:W-:-:S13]  /*5e00*/  ISETP.NE.AND P0, PT, R0, 0x6, PT ;  /* 0x000000060000780c */ /* 0x000fda0003f05270 */
[----:B------:R-:W-:Y:S05]  /*5e10*/  @P0 BRA `(.L_x_453) ;  /* 0x0000000400e40947 */ /* 0x000fea0003800000 */
[----:B------:R-:W0:Y:S02]  /*5e20*/  I2F.S16 R5, R16 ;  /* 0x0000001000057306 */ /* 0x000e240000101400 */
[----:B0-----:R-:W-:Y:S01]  /*5e30*/  STG.E desc[UR36][R2.64], R5 ;  /* 0x0000000502007986 */ /* 0x001fe2000c101924 */
[----:B------:R-:W-:Y:S05]  /*5e40*/  EXIT ;  /* 0x000000000000794d */ /* 0x000fea0003800000 */
.L_x_457:
[----:B------:R-:W0:Y:S02]  /*5e50*/  I2F.S16 R0, R16 ;  /* 0x0000001000007306 */ /* 0x000e240000101400 */
[----:B0-----:R-:W-:-:S05]  /*5e60*/  F2FP.F16.F32.PACK_AB R0, RZ, R0 ;  /* 0x00000000ff00723e */ /* 0x001fca00000000ff */
[----:B------:R-:W-:Y:S01]  /*5e70*/  STG.E.U16 desc[UR36][R2.64], R0 ;  /* 0x0000000002007986 */ /* 0x000fe2000c101524 */
[----:B------:R-:W-:Y:S05]  /*5e80*/  EXIT ;  /* 0x000000000000794d */ /* 0x000fea0003800000 */
.L_x_456:
        /* <DEDUP_REMOVED lines=8> */
[----:B0-----:R-:W-:Y:S01]  /*5f10*/  STG.E.64 desc[UR36][R2.64], R16 ;  /* 0x0000001002007986 */ /* 0x001fe2000c101b24 */
[----:B------:R-:W-:Y:S05]  /*5f20*/  EXIT ;  /* 0x000000000000794d */ /* 0x000fea0003800000 */
.L_x_459:
[----:B------:R-:W0:Y:S02]  /*5f30*/  I2F.S16 R16, R16 ;  /* 0x0000001000107306 */ /* 0x000e240000101400 */
[----:B0-----:R-:W-:-:S04]  /*5f40*/  F2FP.F16.F32.PACK_AB R5, RZ, R16 ;  /* 0x00000010ff05723e */ /* 0x001fc800000000ff */
[----:B------:R-:W-:-:S05]  /*5f50*/  PRMT R5, R5, 0x5410, RZ ;  /* 0x0000541005057816 */ /* 0x000fca00000000ff */
[----:B------:R-:W-:Y:S01]  /*5f60*/  STG.E desc[UR36][R2.64], R5 ;  /* 0x0000000502007986 */ /* 0x000fe2000c101924 */
[----:B------:R-:W-:Y:S05]  /*5f70*/  EXIT ;  /* 0x000000000000794d */ /* 0x000fea0003800000 */
.L_x_458:
[----:B------:R-:W0:Y:S02]  /*5f80*/  I2F.F64.S16 R16, R16 ;  /* 0x0000001000107312 */ /* 0x000e240000101c00 */
[----:B0-----:R-:W-:Y:S01]  /*5f90*/  STG.E.64 desc[UR36][R2.64], R16 ;  /* 0x0000001002007986 */ /* 0x001fe2000c101b24 */
[----:B------:R-:W-:Y:S05]  /*5fa0*/  EXIT ;  /* 0x000000000000794d */ /* 0x000fea0003800000 */
.L_x_449:
        /* <DEDUP_REMOVED lines=10> */
[----:B------:R-:W-:Y:S01]  /*6050*/  STG.E.U16 desc[UR36][R2.64], R16 ;  /* 0x0000001002007986 */ /* 0x000fe2000c101524 */
[----:B------:R-:W-:Y:S05]  /*6060*/  EXIT ;  /* 0x000000000000794d */ /* 0x000fea0003800000 */
.L_x_463:
        /* <DEDUP_REMOVED lines=17> */
.L_x_465:
[----:B------:R-:W-:Y:S05]  /*6180*/  BSYNC.RECONVERGENT B0 ;  /* 0x0000000000007941 */ /* 0x000fea0003800200 */
.L_x_464:
[----:B------:R-:W-:Y:S01]  /*6190*/  STG.E.U8 desc[UR36][R2.64], R0 ;  /* 0x0000000002007986 */ /* 0x000fe2000c101124 */
[----:B------:R-:W-:Y:S05]  /*61a0*/  EXIT ;  /* 0x000000000000794d */ /* 0x000fea0003800000 */
.L_x_462:
        /* <DEDUP_REMOVED lines=17> */
.L_x_467:
[----:B------:R-:W-:Y:S05]  /*62c0*/  BSYNC.RECONVERGENT B0 ;  /* 0x0000000000007941 */ /* 0x000fea0003800200 */
.L_x_466:
[----:B------:R-:W-:Y:S01]  /*62d0*/  STG.E.U8 desc[UR36][R2.64], R0 ;  /* 0x0000000002007986 */ /* 0x000fe2000c101124 */
[----:B------:R-:W-:Y:S05]  /*62e0*/  EXIT ;  /* 0x000000000000794d */ /* 0x000fea0003800000 */
.L_x_461:
        /* <DEDUP_REMOVED lines=19> */
[----:B------:R-:W-:Y:S01]  /*6420*/  STG.E.U8 desc[UR36][R2.64], R5 ;  /* 0x0000000502007986 */ /* 0x000fe2000c101124 */
[----:B------:R-:W-:Y:S05]  /*6430*/  EXIT ;  /* 0x000000000000794d */ /* 0x000fea0003800000 */
.L_x_469:
[----:B------:R-:W-:-:S05]  /*6440*/  IMAD.MOV.U32 R17, RZ, RZ, RZ ;  /* 0x000000ffff117224 */ /* 0x000fca00078e00ff */
[----:B------:R-:W-:Y:S01]  /*6450*/  STG.E.64 desc[UR36][R2.64], R16 ;  /* 0x0000001002007986 */ /* 0x000fe2000c101b24 */
[----:B------:R-:W-:Y:S05]  /*6460*/  EXIT ;  /* 0x000000000000794d */ /* 0x000fea0003800000 */
.L_x_468:
[----:B------:R-:W-:Y:S01]  /*6470*/  STG.E desc[UR36][R2.64], R16 ;  /* 0x0000001002007986 */ /* 0x000fe2000c101924 */
[----:B------:R-:W-:Y:S05]  /*6480*/  EXIT ;  /* 0x000000000000794d */ /* 0x000fea0003800000 */
.L_x_460:
[----:B------:R-:W-:-:S13]  /*6490*/  ISETP.GT.AND P0, PT, R0, 0xe, PT ;  /* 0x0000000e0000780c */ /* 0x000fda0003f04270 */
[----:B------:R-:W-:Y:S05]  /*64a0*/  @P0 BRA `(.L_x_470) ;  /* 0x0000000000280947 */ /* 0x000fea0003800000 */
[----:B------:R-:W-:-:S13]  /*64b0*/  ISETP.NE.AND P0, PT, R0, 0xa, PT ;  /* 0x0000000a0000780c */ /* 0x000fda0003f05270 */
[----:B------:R-:W-:Y:S05]  /*64c0*/  @!P0 BRA `(.L_x_471) ;  /* 0x0000000000108947 */ /* 0x000fea0003800000 */
[----:B------:R-:W-:-:S13]  /*64d0*/  ISETP.NE.AND P0, PT, R0, 0xb, PT ;  /* 0x0000000b0000780c */ /* 0x000fda0003f05270 */
[----:B------:R-:W-:Y:S05]  /*64e0*/  @P0 BRA `(.L_x_453) ;  /* 0x0000000000300947 */ /* 0x000fea0003800000 */
[----:B------:R-:W-:Y:S01]  /*64f0*/  STG.E.U8 desc[UR36][R2.64], R16 ;  /* 0x0000001002007986 */ /* 0x000fe2000c101124 */
[----:B------:R-:W-:Y:S05]  /*6500*/  EXIT ;  /* 0x000000000000794d */ /* 0x000fea0003800000 */
.L_x_471:
[----:B------:R-:W0:Y:S01]  /*6510*/  I2F.F64.S16 R16, R16 ;  /* 0x0000001000107312 */ /* 0x000e220000101c00 */
[----:B--23--:R-:W-:-:S05]  /*6520*/  CS2R R18, SRZ ;  /* 0x0000000000127805 */ /* 0x00cfca000001ff00 */
[----:B0-----:R-:W-:Y:S01]  /*6530*/  STG.E.128 desc[UR36][R2.64], R16 ;  /* 0x0000001002007986 */ /* 0x001fe2000c101d24 */
[----:B------:R-:W-:Y:S05]  /*6540*/  EXIT ;  /* 0x000000000000794d */ /* 0x000fea0003800000 */
.L_x_470:
[----:B------:R-:W-:-:S13]  /*6550*/  ISETP.NE.AND P0, PT, R0, 0xf, PT ;  /* 0x0000000f0000780c */ /* 0x000fda0003f05270 */
[----:B------:R-:W-:Y:S05]  /*6560*/  @!P0 BRA `(.L_x_472) ;  /* 0x0000000000d48947 */ /* 0x000fea0003800000 */
[----:B------:R-:W-:-:S13]  /*6570*/  ISETP.NE.AND P0, PT, R0, 0x17, PT ;  /* 0x000000170000780c */ /* 0x000fda0003f05270 */
[----:B------:R-:W-:Y:S05]  /*6580*/  @!P0 BRA `(.L_x_473) ;  /* 0x0000000000848947 */ /* 0x000fea0003800000 */
[----:B------:R-:W-:-:S13]  /*6590*/  ISETP.NE.AND P0, PT, R0, 0x18, PT ;  /* 0x000000180000780c */ /* 0x000fda0003f05270 */
[----:B------:R-:W-:Y:S05]  /*65a0*/  @!P0 BRA `(.L_x_474) ;  /* 0x0000000000448947 */ /* 0x000fea0003800000 */
.L_x_453:
[----:B------:R-:W-:Y:S01]  /*65b0*/  MOV R0, 0x0 ;  /* 0x0000000000007802 */ /* 0x000fe20000000f00 */
[----:B------:R-:W0:Y:S01]  /*65c0*/  LDCU.64 UR4, c[0x4][0x1a8] ;  /* 0x01003500ff0477ac */ /* 0x000e220008000a00 */
[----:B--23--:R-:W-:Y:S02]  /*65d0*/  IMAD.MOV.U32 R8, RZ, RZ, 0x65 ;  /* 0x00000065ff087424 */ /* 0x00cfe400078e00ff */
[----:B------:R1:W2:Y:S01]  /*65e0*/  LDC.64 R2, c[0x4][R0] ;  /* 0x0100000000027b82 */ /* 0x0002a20000000a00 */
[----:B------:R-:W3:Y:S01]  /*65f0*/  LDCU.64 UR6, c[0x4][0x1b0] ;  /* 0x01003600ff0677ac */ /* 0x000ee20008000a00 */
[----:B------:R-:W-:Y:S02]  /*6600*/  IMAD.MOV.U32 R12, RZ, RZ, 0x1 ;  /* 0x00000001ff0c7424 */ /* 0x000fe400078e00ff */
[----:B------:R-:W-:Y:S01]  /*6610*/  IMAD.MOV.U32 R13, RZ, RZ, RZ ;  /* 0x000000ffff0d7224 */ /* 0x000fe200078e00ff */
[----:B------:R-:W4:Y:S01]  /*6620*/  LDCU.64 UR8, c[0x4][0xc0] ;  /* 0x01001800ff0877ac */ /* 0x000f220008000a00 */
[----:B0-----:R-:W-:-:S02]  /*6630*/  IMAD.U32 R4, RZ, RZ, UR4 ;  /* 0x00000004ff047e24 */ /* 0x001fc4000f8e00ff */
[----:B------:R-:W-:Y:S02]  /*6640*/  IMAD.U32 R5, RZ, RZ, UR5 ;  /* 0x00000005ff057e24 */ /* 0x000fe4000f8e00ff */
[----:B---3--:R-:W-:Y:S02]  /*6650*/  IMAD.U32 R6, RZ, RZ, UR6 ;  /* 0x00000006ff067e24 */ /* 0x008fe4000f8e00ff */
[----:B------:R-:W-:Y:S02]  /*6660*/  IMAD.U32 R7, RZ, RZ, UR7 ;  /* 0x00000007ff077e24 */ /* 0x000fe4000f8e00ff */
[----:B----4-:R-:W-:Y:S02]  /*6670*/  IMAD.U32 R10, RZ, RZ, UR8 ;  /* 0x00000008ff0a7e24 */ /* 0x010fe4000f8e00ff */
[----:B-1----:R-:W-:-:S07]  /*6680*/  IMAD.U32 R11, RZ, RZ, UR9 ;  /* 0x00000009ff0b7e24 */ /* 0x002fce000f8e00ff */
[----:B------:R-:W-:-:S07]  /*6690*/  LEPC R20, `(.L_x_475) ;  /* 0x000000001014794e */ /* 0x000fce0000000000 */
[----:B--2---:R-:W-:Y:S05]  /*66a0*/  CALL.ABS.NOINC R2 ;  /* 0x0000000002007343 */ /* 0x004fea0003c00000 */
.L_x_475:
[----:B------:R-:W-:Y:S05]  /*66b0*/  EXIT ;  /* 0x000000000000794d */ /* 0x000fea0003800000 */
.L_x_474:
        /* <DEDUP_REMOVED lines=11> */
.L_x_477:
[----:B------:R-:W-:Y:S05]  /*6770*/  BSYNC.RECONVERGENT B0 ;  /* 0x0000000000007941 */ /* 0x000fea0003800200 */
.L_x_476:
[----:B------:R-:W-:Y:S01]  /*6780*/  STG.E.U8 desc[UR36][R2.64], R5 ;  /* 0x0000000502007986 */ /* 0x000fe2000c101124 */
[----:B------:R-:W-:Y:S05]  /*6790*/  EXIT ;  /* 0x000000000000794d */ /* 0x000fea0003800000 */
.L_x_473:
[----:B------:R-:W0:Y:S02]  /*67a0*/  I2F.S16 R7, R16 ;  /* 0x0000001000077306 */ /* 0x000e240000101400 */
[----:B0-----:R-:W-:-:S13]  /*67b0*/  ISETP.GT.U32.AND P0, PT, R7, 0x477fffff, PT ;  /* 0x477fffff0700780c */ /* 0x001fda0003f04070 */
        /* <DEDUP_REMOVED lines=11> */
.L_x_478:
[----:B------:R-:W-:Y:S01]  /*6870*/  IMAD.MOV.U32 R5, RZ, RZ, 0x7f ;  /* 0x0000007fff057424 */ /* 0x000fe200078e00ff */
[----:B------:R-:W-:-:S04]  /*6880*/  ISETP.GT.U32.AND P0, PT, R7, 0x7f800000, PT ;  /* 0x7f8000000700780c */ /* 0x000fc80003f04070 */
[----:B------:R-:W-:-:S05]  /*6890*/  SEL R5, R5, 0x7c, P0 ;  /* 0x0000007c05057807 */ /* 0x000fca0000000000 */
[----:B------:R-:W-:Y:S01]  /*68a0*/  STG.E.U8 desc[UR36][R2.64], R5 ;  /* 0x0000000502007986 */ /* 0x000fe2000c101124 */
[----:B------:R-:W-:Y:S05]  /*68b0*/  EXIT ;  /* 0x000000000000794d */ /* 0x000fea0003800000 */
.L_x_472:
[----:B------:R-:W0:Y:S02]  /*68c0*/  I2F.S16 R0, R16 ;  /* 0x0000001000007306 */ /* 0x000e240000101400 */
[----:B0-----:R-:W-:-:S05]  /*68d0*/  F2FP.BF16.F32.PACK_AB R0, RZ, R0 ;  /* 0x00000000ff00723e */ /* 0x001fca00000010ff */
[----:B------:R-:W-:Y:S01]  /*68e0*/  STG.E.U16 desc[UR36][R2.64], R0 ;  /* 0x0000000002007986 */ /* 0x000fe2000c101524 */
[----:B------:R-:W-:Y:S05]  /*68f0*/  EXIT ;  /* 0x000000000000794d */ /* 0x000fea0003800000 */
.L_x_479:
        /* <DEDUP_REMOVED lines=16> */
.L_x_17140:


//--------------------- .text._ZN2at6native18elementwise_kernelILi128ELi4EZNS0_22gpu_kernel_impl_nocastINS0_13AUnaryFunctorIbbbNS0_15binary_internal10MulFunctorIbEEEEEEvRNS_18TensorIteratorBaseERKT_EUliE_EEviT1_ --------------------------
	.section	.text._ZN2at6native18elementwise_kernelILi128ELi4EZNS0_22gpu_kernel_impl_nocastINS0_13AUnaryFunctorIbbbNS0_15binary_internal10MulFunctorIbEEEEEEvRNS_18TensorIteratorBaseERKT_EUliE_EEviT1_,"ax",@progbits
	.align	128
        .global         _ZN2at6native18elementwise_kernelILi128ELi4EZNS0_22gpu_kernel_impl_nocastINS0_13AUnaryFunctorIbbbNS0_15binary_internal10MulFunctorIbEEEEEEvRNS_18TensorIteratorBaseERKT_EUliE_EEviT1_
        .type           _ZN2at6native18elementwise_kernelILi128ELi4EZNS0_22gpu_kernel_impl_nocastINS0_13AUnaryFunctorIbbbNS0_15binary_internal10MulFunctorIbEEEEEEvRNS_18TensorIteratorBaseERKT_EUliE_EEviT1_,@function
        .size           _ZN2at6native18elementwise_kernelILi128ELi4EZNS0_22gpu_kernel_impl_nocastINS0_13AUnaryFunctorIbbbNS0_15binary_internal10MulFunctorIbEEEEEEvRNS_18TensorIteratorBaseERKT_EUliE_EEviT1_,(.L_x_17141 - _ZN2at6native18elementwise_kernelILi128ELi4EZNS0_22gpu_kernel_impl_nocastINS0_13AUnaryFunctorIbbbNS0_15binary_internal10MulFunctorIbEEEEEEvRNS_18TensorIteratorBaseERKT_EUliE_EEviT1_)
        .other          _ZN2at6native18elementwise_kernelILi128ELi4EZNS0_22gpu_kernel_impl_nocastINS0_13AUnaryFunctorIbbbNS0_15binary_internal10MulFunctorIbEEEEEEvRNS_18TensorIteratorBaseERKT_EUliE_EEviT1_,@"STO_CUDA_ENTRY STV_DEFAULT"
_ZN2at6native18elementwise_kernelILi128ELi4EZNS0_22gpu_kernel_impl_nocastINS0_13AUnaryFunctorIbbbNS0_15binary_internal10MulFunctorIbEEEEEEvRNS_18TensorIteratorBaseERKT_EUliE_EEviT1_:
.text._ZN2at6native18elementwise_kernelILi128ELi4EZNS0_22gpu_kernel_impl_nocastINS0_13AUnaryFunctorIbbbNS0_15binary_internal10MulFunctorIbEEEEEEvRNS_18TensorIteratorBaseERKT_EUliE_EEviT1_:
[----:B------:R-:W-:Y:S08]  /*0000*/  LDC R1, c[0x0][0x37c] ;  /* 0x0000df00ff017b82 */ /* 0x000ff00000000800 */
[----:B------:R-:W0:Y:S01]  /*0010*/  LDC R2, c[0x0][0x388] ;  /* 0x0000e200ff027b82 */ /* 0x000e220000000800 */
[----:B------:R-:W1:Y:S01]  /*0020*/  S2R R3, SR_TID.X ;  /* 0x0000000000037919 */ /* 0x000e620000002100 */
[----:B------:R-:W2:Y:S01]  /*0030*/  LDCU.64 UR6, c[0x0][0x358] ;  /* 0x00006b00ff0677ac */ /* 0x000ea20008000a00 */
[----:B------:R-:W3:Y:S05]  /*0040*/  LDCU.U8 UR5, c[0x0][0x591] ;  /* 0x0000b220ff0577ac */ /* 0x000eea0008000000 */
[----:B------:R-:W4:Y:S01]  /*0050*/  S2UR UR4, SR_CTAID.X ;  /* 0x00000000000479c3 */ /* 0x000f220000002500 */
[----:B0-----:R-:W-:Y:S01]  /*0060*/  ISETP.NE.AND P0, PT, R2, RZ, PT ;  /* 0x000000ff0200720c */ /* 0x001fe20003f05270 */
[----:B----4-:R-:W-:-:S06]  /*0070*/  USHF.L.U32 UR4, UR4, 0x9, URZ ;  /* 0x0000000904047899 */ /* 0x010fcc00080006ff */
[----:B-1----:R-:W-:-:S06]  /*0080*/  LOP3.LUT R3, R3, UR4, RZ, 0xfc, !PT ;  /* 0x0000000403037c12 */ /* 0x002fcc000f8efcff */
[----:B--23--:R-:W-:Y:S05]  /*0090*/  @P0 BRA `(.L_x_480) ;  /* 0x0000000000c00947 */ /* 0x00cfea0003800000 */
[----:B------:R-:W0:Y:S01]  /*00a0*/  LDCU UR4, c[0x0][0x380] ;  /* 0x00007000ff0477ac */ /* 0x000e220008000800 */
[----:B------:R-:W-:Y:S04]  /*00b0*/  BSSY.RECONVERGENT B0, `(.L_x_481) ;  /* 0x0000023000007945 */ /* 0x000fe80003800200 */
[----:B------:R-:W-:Y:S01]  /*00c0*/  BSSY.RELIABLE B1, `(.L_x_482) ;  /* 0x0000019000017945 */ /* 0x000fe20003800100 */
[----:B0-----:R-:W-:-:S13]  /*00d0*/  ISETP.GE.AND P0, PT, R3, UR4, PT ;  /* 0x0000000403007c0c */ /* 0x001fda000bf06270 */
[----:B------:R-:W-:Y:S05]  /*00e0*/  @P0 BRA `(.L_x_483) ;  /* 0x00000000004c0947 */ /* 0x000fea0003800000 */
[----:B------:R-:W0:Y:S02]  /*00f0*/  LDC.64 R4, c[0x0][0x588] ;  /* 0x00016200ff047b82 */ /* 0x000e240000000a00 */
[----:B0-----:R-:W2:Y:S06]  /*0100*/  LDG.E.U8 R4, desc[UR6][R4.64] ;  /* 0x0000000604047981 */ /* 0x001eac000c1e1100 */
[----:B------:R-:W0:Y:S01]  /*0110*/  LDC.64 R6, c[0x0][0x580] ;  /* 0x00016000ff067b82 */ /* 0x000e220000000a00 */
[----:B------:R-:W-:Y:S02]  /*0120*/  IADD3 R3, PT, PT, R3, 0x80, RZ ;  /* 0x0000008003037810 */ /* 0x000fe40007ffe0ff */
[----:B--2---:R-:W-:-:S04]  /*0130*/  ISETP.NE.AND P0, PT, R4, RZ, PT ;  /* 0x000000ff0400720c */ /* 0x004fc80003f05270 */
[----:B------:R-:W-:-:S04]  /*0140*/  ISETP.NE.AND P0, PT, RZ, UR5, P0 ;  /* 0x00000005ff007c0c */ /* 0x000fc80008705270 */
[----:B------:R-:W-:Y:S02]  /*0150*/  SEL R9, RZ, 0x1, !P0 ;  /* 0x00000001ff097807 */ /* 0x000fe40004000000 */
[----:B------:R-:W-:-:S03]  /*0160*/  ISETP.GE.AND P0, PT, R3, UR4, PT ;  /* 0x0000000403007c0c */ /* 0x000fc6000bf06270 */
[----:B0-----:R0:W-:Y:S10]  /*0170*/  STG.E.U8 desc[UR6][R6.64], R9 ;  /* 0x0000000906007986 */ /* 0x0011f4000c101106 */
[----:B------:R-:W-:Y:S05]  /*0180*/  @P0 BREAK.RELIABLE B1 ;  /* 0x0000000000010942 */ /* 0x000fea0003800100 */
[----:B------:R-:W-:Y:S05]  /*0190*/  @P0 BRA `(.L_x_484) ;  /* 0x0000000000500947 */ /* 0x000fea0003800000 */
[----:B------:R-:W1:Y:S02]  /*01a0*/  LDC.64 R4, c[0x0][0x588] ;  /* 0x00016200ff047b82 */ /* 0x000e640000000a00 */
[----:B-1----:R-:W2:Y:S06]  /*01b0*/  LDG.E.U8 R4, desc[UR6][R4.64] ;  /* 0x0000000604047981 */ /* 0x002eac000c1e1100 */
[----:B0-----:R-:W0:Y:S01]  /*01c0*/  LDC.64 R6, c[0x0][0x580] ;  /* 0x00016000ff067b82 */ /* 0x001e220000000a00 */
[----:B------:R-:W-:Y:S02]  /*01d0*/  IADD3 R3, PT, PT, R3, 0x80, RZ ;  /* 0x0000008003037810 */ /* 0x000fe40007ffe0ff */
[----:B--2---:R-:W-:-:S04]  /*01e0*/  ISETP.NE.AND P0, PT, R4, RZ, PT ;  /* 0x000000ff0400720c */ /* 0x004fc80003f05270 */
[----:B------:R-:W-:-:S04]  /*01f0*/  ISETP.NE.AND P0, PT, RZ, UR5, P0 ;  /* 0x00000005ff007c0c */ /* 0x000fc80008705270 */
[----:B------:R-:W-:-:S05]  /*0200*/  SEL R9, RZ, 0x1, !P0 ;  /* 0x00000001ff097807 */ /* 0x000fca0004000000 */
[----:B0-----:R0:W-:Y:S04]  /*0210*/  STG.E.U8 desc[UR6][R6.64], R9 ;  /* 0x0000000906007986 */ /* 0x0011e8000c101106 */
.L_x_483:
[----:B------:R-:W-:-:S13]  /*0220*/  ISETP.GE.AND P0, PT, R3, UR4, PT ;  /* 0x0000000403007c0c */ /* 0x000fda000bf06270 */
[----:B------:R-:W-:Y:S05]  /*0230*/  @P0 BREAK.RELIABLE B1 ;  /* 0x0000000000010942 */ /* 0x000fea0003800100 */
[----:B------:R-:W-:Y:S05]  /*0240*/  @P0 BRA `(.L_x_484) ;  /* 0x0000000000240947 */ /* 0x000fea0003800000 */
[----:B------:R-:W-:Y:S05]  /*0250*/  BSYNC.RELIABLE B1 ;  /* 0x0000000000017941 */ /* 0x000fea0003800100 */
.L_x_482:
        /* <DEDUP_REMOVED lines=8> */
.L_x_484:
[----:B------:R-:W-:Y:S05]  /*02e0*/  BSYNC.RECONVERGENT B0 ;  /* 0x0000000000007941 */ /* 0x000fea0003800200 */
.L_x_481:
[----:B------:R-:W-:Y:S05]  /*02f0*/  WARPSYNC.ALL ;  /* 0x0000000000007948 */ /* 0x000fea0003800000 */
[----:B------:R-:W-:-:S13]  /*0300*/  ISETP.GE.AND P0, PT, R3, UR4, PT ;  /* 0x0000000403007c0c */ /* 0x000fda000bf06270 */
[----:B------:R-:W-:Y:S05]  /*0310*/  @P0 EXIT ;  /* 0x000000000000094d */ /* 0x000fea0003800000 */
[----:B------:R-:W2:Y:S02]  /*0320*/  LDC.64 R2, c[0x0][0x588] ;  /* 0x00016200ff027b82 */ /* 0x000ea40000000a00 */
[----:B--2---:R-:W2:Y:S06]  /*0330*/  LDG.E.U8 R2, desc[UR6][R2.64] ;  /* 0x0000000602027981 */ /* 0x004eac000c1e1100 */
[----:B------:R-:W3:Y:S01]  /*0340*/  LDC.64 R4, c[0x0][0x580] ;  /* 0x00016000ff047b82 */ /* 0x000ee20000000a00 */
[----:B--2---:R-:W-:-:S04]  /*0350*/  ISETP.NE.AND P0, PT, R2, RZ, PT ;  /* 0x000000ff0200720c */ /* 0x004fc80003f05270 */
[----:B------:R-:W-:-:S04]  /*0360*/  ISETP.NE.AND P0, PT, RZ, UR5, P0 ;  /* 0x00000005ff007c0c */ /* 0x000fc80008705270 */
[----:B01----:R-:W-:-:S05]  /*0370*/  SEL R7, RZ, 0x1, !P0 ;  /* 0x00000001ff077807 */ /* 0x003fca0004000000 */
[----:B---3--:R-:W-:Y:S01]  /*0380*/  STG.E.U8 desc[UR6][R4.64], R7 ;  /* 0x0000000704007986 */ /* 0x008fe2000c101106 */
[----:B------:R-:W-:Y:S05]  /*0390*/  EXIT ;  /* 0x000000000000794d */ /* 0x000fea0003800000 */
.L_x_480:
[----:B------:R-:W0:Y:S01]  /*03a0*/  LDCU UR4, c[0x0][0x380] ;  /* 0x00007000ff0477ac */ /* 0x000e220008000800 */
[----:B------:R-:W-:Y:S01]  /*03b0*/  IADD3 R2, PT, PT, R2, -0x1, RZ ;  /* 0xffffffff02027810 */ /* 0x000fe20007ffe0ff */
[----:B------:R-:W-:Y:S04]  /*03c0*/  BSSY.RECONVERGENT B0, `(.L_x_485) ;  /* 0x00003ac000007945 */ /* 0x000fe80003800200 */
[----:B------:R-:W-:Y:S01]  /*03d0*/  BSSY.RELIABLE B1, `(.L_x_486) ;  /* 0x0000275000017945 */ /* 0x000fe20003800100 */
[----:B------:R-:W-:-:S04]  /*03e0*/  VIMNMX.U32 R0, PT, PT, R2, 0x18, PT ;  /* 0x0000001802007848 */ /* 0x000fc80003fe0000 */
[----:B------:R-:W-:Y:S02]  /*03f0*/  IADD3 R0, PT, PT, R0, 0x1, RZ ;  /* 0x0000000100007810 */ /* 0x000fe40007ffe0ff */
[----:B0-----:R-:W-:-:S13]  /*0400*/  ISETP.GE.AND P0, PT, R3, UR4, PT ;  /* 0x0000000403007c0c */ /* 0x001fda000bf06270 */
[----:B------:R-:W-:Y:S05]  /*0410*/  @P0 BRA `(.L_x_487) ;  /* 0x0000002400b40947 */ /* 0x000fea0003800000 */
[----:B------:R-:W0:Y:S01]  /*0420*/  LDCU.64 UR8, c[0x0][0x390] ;  /* 0x00007200ff0877ac */ /* 0x000e220008000a00 */
[----:B------:R-:W-:Y:S02]  /*0430*/  HFMA2 R4, -RZ, RZ, 0, 0 ;  /* 0x00000000ff047431 */ /* 0x000fe400000001ff */
[----:B------:R-:W-:Y:S01]  /*0440*/  IMAD.MOV.U32 R5, RZ, RZ, R3 ;  /* 0x000000ffff057224 */ /* 0x000fe200078e0003 */
[----:B------:R-:W-:Y:S01]  /*0450*/  ISETP.NE.AND P0, PT, R2, RZ, PT ;  /* 0x000000ff0200720c */ /* 0x000fe20003f05270 */
[----:B------:R-:W1:Y:S01]  /*0460*/  LDCU UR10, c[0x0][0x38c] ;  /* 0x00007180ff0a77ac */ /* 0x000e620008000800 */
[----:B------:R-:W2:Y:S01]  /*0470*/  LDCU.64 UR12, c[0x0][0x4b8] ;  /* 0x00009700ff0c77ac */ /* 0x000ea20008000a00 */
[----:B0-----:R-:W-:-:S05]  /*0480*/  IMAD.HI.U32 R6, R3, UR8, R4 ;  /* 0x0000000803067c27 */ /* 0x001fca000f8e0004 */
[----:B------:R-:W-:-:S04]  /*0490*/  SHF.R.U32.HI R7, RZ, UR9, R6 ;  /* 0x00000009ff077c19 */ /* 0x000fc80008011606 */
[----:B------:R-:W-:-:S05]  /*04a0*/  IADD3 R4, PT, PT, -R7, RZ, RZ ;  /* 0x000000ff07047210 */ /* 0x000fca0007ffe1ff */
[----:B-1----:R-:W-:-:S04]  /*04b0*/  IMAD R4, R4, UR10, R3 ;  /* 0x0000000a04047c24 */ /* 0x002fc8000f8e0203 */
[C---:B--2---:R-:W-:Y:S02]  /*04c0*/  IMAD R5, R4.reuse, UR12, RZ ;  /* 0x0000000c04057c24 */ /* 0x044fe4000f8e02ff */
[----:B------:R-:W-:Y:S01]  /*04d0*/  IMAD R4, R4, UR13, RZ ;  /* 0x0000000d04047c24 */ /* 0x000fe2000f8e02ff */
[----:B------:R-:W-:Y:S06]  /*04e0*/  @!P0 BRA `(.L_x_488) ;  /* 0x0000001000748947 */ /* 0x000fec0003800000 */
[----:B------:R-:W0:Y:S01]  /*04f0*/  LDCU.64 UR10, c[0x0][0x398] ;  /* 0x00007300ff0a77ac */ /* 0x000e220008000a00 */
[----:B------:R-:W-:Y:S02]  /*0500*/  MOV R6, RZ ;  /* 0x000000ff00067202 */ /* 0x000fe40000000f00 */
[----:B------:R-:W-:Y:S01]  /*0510*/  ISETP.NE.AND P0, PT, R0, 0x2, PT ;  /* 0x000000020000780c */ /* 0x000fe20003f05270 */
[----:B------:R-:W1:Y:S01]  /*0520*/  LDCU UR8, c[0x0][0x3a0] ;  /* 0x00007400ff0877ac */ /* 0x000e620008000800 */
[----:B------:R-:W2:Y:S01]  /*0530*/  LDCU.64 UR12, c[0x0][0x4c0] ;  /* 0x00009800ff0c77ac */ /* 0x000ea20008000a00 */
[----:B0-----:R-:W-:-:S05]  /*0540*/  IMAD.HI.U32 R8, R7, UR11, R6 ;  /* 0x0000000b07087c27 */ /* 0x001fca000f8e0006 */
[----:B-1----:R-:W-:-:S04]  /*0550*/  SHF.R.U32.HI R9, RZ, UR8, R8 ;  /* 0x00000008ff097c19 */ /* 0x002fc80008011608 */
[----:B------:R-:W-:-:S05]  /*0560*/  IADD3 R6, PT, PT, -R9, RZ, RZ ;  /* 0x000000ff09067210 */ /* 0x000fca0007ffe1ff */
[----:B------:R-:W-:-:S04]  /*0570*/  IMAD R6, R6, UR10, R7 ;  /* 0x0000000a06067c24 */ /* 0x000fc8000f8e0207 */
[C---:B--2---:R-:W-:Y:S02]  /*0580*/  IMAD R5, R6.reuse, UR12, R5 ;  /* 0x0000000c06057c24 */ /* 0x044fe4000f8e0205 */
[----:B------:R-:W-:Y:S01]  /*0590*/  IMAD R4, R6, UR13, R4 ;  /* 0x0000000d06047c24 */ /* 0x000fe2000f8e0204 */
[----:B------:R-:W-:Y:S06]  /*05a0*/  @!P0 BRA `(.L_x_488) ;  /* 0x0000001000448947 */ /* 0x000fec0003800000 */
[----:B------:R-:W0:Y:S01]  /*05b0*/  LDCU.64 UR8, c[0x0][0x3a8] ;  /* 0x00007500ff0877ac */ /* 0x000e220008000a00 */
[----:B------:R-:W-:Y:S02]  /*05c0*/  MOV R8, RZ ;  /* 0x000000ff00087202 */ /* 0x000fe40000000f00 */
[----:B------:R-:W-:Y:S01]  /*05d0*/  ISETP.NE.AND P0, PT, R0, 0x3, PT ;  /* 0x000000030000780c */ /* 0x000fe20003f05270 */
[----:B------:R-:W1:Y:S01]  /*05e0*/  LDCU UR10, c[0x0][0x3a4] ;  /* 0x00007480ff0a77ac */ /* 0x000e620008000800 */
[----:B------:R-:W2:Y:S01]  /*05f0*/  LDCU.64 UR12, c[0x0][0x4c8] ;  /* 0x00009900ff0c77ac */ /* 0x000ea20008000a00 */
[----:B0-----:R-:W-:-:S05]  /*0600*/  IMAD.HI.U32 R6, R9, UR8, R8 ;  /* 0x0000000809067c27 */ /* 0x001fca000f8e0008 */
[----:B------:R-:W-:-:S04]  /*0610*/  SHF.R.U32.HI R7, RZ, UR9, R6 ;  /* 0x00000009ff077c19 */ /* 0x000fc80008011606 */
[----:B------:R-:W-:-:S05]  /*0620*/  IADD3 R8, PT, PT, -R7, RZ, RZ ;  /* 0x000000ff07087210 */ /* 0x000fca0007ffe1ff */
[----:B-1----:R-:W-:-:S04]  /*0630*/  IMAD R8, R8, UR10, R9 ;  /* 0x0000000a08087c24 */ /* 0x002fc8000f8e0209 */
[C---:B--2---:R-:W-:Y:S02]  /*0640*/  IMAD R5, R8.reuse, UR12, R5 ;  /* 0x0000000c08057c24 */ /* 0x044fe4000f8e0205 */
[----:B------:R-:W-:Y:S01]  /*0650*/  IMAD R4, R8, UR13, R4 ;  /* 0x0000000d08047c24 */ /* 0x000fe2000f8e0204 */
[----:B------:R-:W-:Y:S06]  /*0660*/  @!P0 BRA `(.L_x_488) ;  /* 0x0000001000148947 */ /* 0x000fec0003800000 */
[----:B------:R-:W0:Y:S01]  /*0670*/  LDCU.64 UR10, c[0x0][0x3b0] ;  /* 0x00007600ff0a77ac */ /* 0x000e220008000a00 */
[----:B------:R-:W-:Y:S01]  /*0680*/  HFMA2 R6, -RZ, RZ, 0, 0 ;  /* 0x00000000ff067431 */ /* 0x000fe200000001ff */
[----:B------:R-:W-:Y:S01]  /*0690*/  ISETP.NE.AND P0, PT, R0, 0x4, PT ;  /* 0x000000040000780c */ /* 0x000fe20003f05270 */
[----:B------:R-:W1:Y:S01]  /*06a0*/  LDCU UR8, c[0x0][0x3b8] ;  /* 0x00007700ff0877ac */ /* 0x000e620008000800 */
[----:B------:R-:W2:Y:S02]  /*06b0*/  LDCU.64 UR12, c[0x0][0x4d0] ;  /* 0x00009a00ff0c77ac */ /* 0x000ea40008000a00 */
[----:B0-----:R-:W-:-:S05]  /*06c0*/  IMAD.HI.U32 R8, R7, UR11, R6 ;  /* 0x0000000b07087c27 */ /* 0x001fca000f8e0006 */
[----:B-1----:R-:W-:-:S05]  /*06d0*/  SHF.R.U32.HI R9, RZ, UR8, R8 ;  /* 0x00000008ff097c19 */ /* 0x002fca0008011608 */
[----:B------:R-:W-:-:S04]  /*06e0*/  IMAD.MOV R6, RZ, RZ, -R9 ;  /* 0x000000ffff067224 */ /* 0x000fc800078e0a09 */
        /* <DEDUP_REMOVED lines=41> */
[----:B------:R-:W-:Y:S01]  /*0980*/  IMAD.MOV.U32 R6, RZ, RZ, RZ ;  /* 0x000000ffff067224 */ /* 0x000fe200078e00ff */
        /* <DEDUP_REMOVED lines=40> */
[----:B------:R-:W-:-:S05]  /*0c10*/  SHF.R.U32.HI R7, RZ, UR9, R6 ;  /* 0x00000009ff077c19 */ /* 0x000fca0008011606 */
[----:B------:R-:W-:-:S04]  /*0c20*/  IMAD.MOV R8, RZ, RZ, -R7 ;  /* 0x000000ffff087224 */ /* 0x000fc800078e0a07 */
        /* <DEDUP_REMOVED lines=148> */
[----:B------:R-:W-:Y:S01]  /*1570*/  ISETP.NE.AND P0, PT, R0, 0x18, PT ;  /* 0x000000180000780c */ /* 0x000fe20003f05270 */
[----:B------:R-:W0:Y:S01]  /*1580*/  LDCU.64 UR10, c[0x0][0x4a0] ;  /* 0x00009400ff0a77ac */ /* 0x000e220008000a00 */
[----:B------:R-:W-:Y:S01]  /*1590*/  HFMA2 R6, -RZ, RZ, 0, 0 ;  /* 0x00000000ff067431 */ /* 0x000fe200000001ff */
[----:B------:R-:W1:Y:S10]  /*15a0*/  LDCU UR8, c[0x0][0x4a8] ;  /* 0x00009500ff0877ac */ /* 0x000e740008000800 */
[----:B------:R-:W2:Y:S01]  /*15b0*/  @P0 LDC.64 R14, c[0x0][0x4b0] ;  /* 0x00012c00ff0e0b82 */ /* 0x000ea20000000a00 */
[----:B0-----:R-:W-:-:S07]  /*15c0*/  IMAD.HI.U32 R10, R7, UR11, R6 ;  /* 0x0000000b070a7c27 */ /* 0x001fce000f8e0006 */
[----:B------:R-:W0:Y:S01]  /*15d0*/  @P0 LDC R17, c[0x0][0x4ac] ;  /* 0x00012b00ff110b82 */ /* 0x000e220000000800 */
[----:B-1----:R-:W-:Y:S01]  /*15e0*/  SHF.R.U32.HI R11, RZ, UR8, R10 ;  /* 0x00000008ff0b7c19 */ /* 0x002fe2000801160a */
[----:B------:R-:W1:Y:S01]  /*15f0*/  LDCU.64 UR8, c[0x0][0x570] ;  /* 0x0000ae00ff0877ac */ /* 0x000e620008000a00 */
[----:B------:R-:W-:Y:S02]  /*1600*/  @P0 MOV R10, RZ ;  /* 0x000000ff000a0202 */ /* 0x000fe40000000f00 */
[----:B------:R-:W-:-:S03]  /*1610*/  IADD3 R13, PT, PT, -R11, RZ, RZ ;  /* 0x000000ff0b0d7210 */ /* 0x000fc60007ffe1ff */
[----:B------:R-:W3:Y:S01]  /*1620*/  @P0 LDC.64 R8, c[0x0][0x578] ;  /* 0x00015e00ff080b82 */ /* 0x000ee20000000a00 */
[----:B--2---:R-:W-:-:S05]  /*1630*/  @P0 IMAD.HI.U32 R6, R11, R14, R10 ;  /* 0x0000000e0b060227 */ /* 0x004fca00078e000a */
[----:B------:R-:W-:Y:S01]  /*1640*/  @P0 SHF.R.U32.HI R10, RZ, R15, R6 ;  /* 0x0000000fff0a0219 */ /* 0x000fe20000011606 */
[----:B------:R-:W-:-:S04]  /*1650*/  IMAD R6, R13, UR10, R7 ;  /* 0x0000000a0d067c24 */ /* 0x000fc8000f8e0207 */
[----:B------:R-:W-:Y:S02]  /*1660*/  @P0 IMAD.MOV R10, RZ, RZ, -R10 ;  /* 0x000000ffff0a0224 */ /* 0x000fe400078e0a0a */
[----:B-1----:R-:W-:Y:S02]  /*1670*/  IMAD R5, R6, UR8, R5 ;  /* 0x0000000806057c24 */ /* 0x002fe4000f8e0205 */
[----:B0-----:R-:W-:Y:S02]  /*1680*/  @P0 IMAD R10, R10, R17, R11 ;  /* 0x000000110a0a0224 */ /* 0x001fe400078e020b */
[----:B------:R-:W-:Y:S02]  /*1690*/  IMAD R4, R6, UR9, R4 ;  /* 0x0000000906047c24 */ /* 0x000fe4000f8e0204 */
[C---:B---3--:R-:W-:Y:S02]  /*16a0*/  @P0 IMAD R5, R10.reuse, R8, R5 ;  /* 0x000000080a050224 */ /* 0x048fe400078e0205 */
[----:B------:R-:W-:-:S07]  /*16b0*/  @P0 IMAD R4, R10, R9, R4 ;  /* 0x000000090a040224 */ /* 0x000fce00078e0204 */
.L_x_488:
[----:B------:R-:W0:Y:S02]  /*16c0*/  LDCU.128 UR8, c[0x0][0x580] ;  /* 0x0000b000ff0877ac */ /* 0x000e240008000c00 */
[----:B0-----:R-:W-:-:S04]  /*16d0*/  IADD3 R6, P0, PT, R4, UR10, RZ ;  /* 0x0000000a04067c10 */ /* 0x001fc8000ff1e0ff */
[----:B------:R-:W-:-:S05]  /*16e0*/  IADD3.X R7, PT, PT, RZ, UR11, RZ, P0, !PT ;  /* 0x0000000bff077c10 */ /* 0x000fca00087fe4ff */
[----:B------:R-:W2:Y:S01]  /*16f0*/  LDG.E.U8 R6, desc[UR6][R6.64] ;  /* 0x0000000606067981 */ /* 0x000ea2000c1e1100 */
[----:B------:R-:W-:Y:S02]  /*1700*/  IADD3 R4, P1, PT, R5, UR8, RZ ;  /* 0x0000000805047c10 */ /* 0x000fe4000ff3e0ff */
[----:B------:R-:W-:Y:S02]  /*1710*/  IADD3 R3, PT, PT, R3, 0x80, RZ ;  /* 0x0000008003037810 */ /* 0x000fe40007ffe0ff */
[----:B------:R-:W-:Y:S02]  /*1720*/  IADD3.X R5, PT, PT, RZ, UR9, RZ, P1, !PT ;  /* 0x00000009ff057c10 */ /* 0x000fe40008ffe4ff */
[----:B--2---:R-:W-:-:S04]  /*1730*/  ISETP.NE.AND P0, PT, R6, RZ, PT ;  /* 0x000000ff0600720c */ /* 0x004fc80003f05270 */
[----:B------:R-:W-:-:S04]  /*1740*/  ISETP.NE.AND P0, PT, RZ, UR5, P0 ;  /* 0x00000005ff007c0c */ /* 0x000fc80008705270 */
[----:B------:R-:W-:Y:S02]  /*1750*/  SEL R9, RZ, 0x1, !P0 ;  /* 0x00000001ff097807 */ /* 0x000fe40004000000 */
[----:B------:R-:W-:-:S03]  /*1760*/  ISETP.GE.AND P0, PT, R3, UR4, PT ;  /* 0x0000000403007c0c */ /* 0x000fc6000bf06270 */
[----:B------:R0:W-:Y:S10]  /*1770*/  STG.E.U8 desc[UR6][R4.64], R9 ;  /* 0x0000000904007986 */ /* 0x0001f4000c101106 */
[----:B------:R-:W-:Y:S05]  /*1780*/  @P0 BREAK.RELIABLE B1 ;  /* 0x0000000000010942 */ /* 0x000fea0003800100 */
[----:B------:R-:W-:Y:S05]  /*1790*/  @P0 BRA `(.L_x_489) ;  /* 0x0000002400b80947 */ /* 0x000fea0003800000 */
[----:B------:R-:W1:Y:S01]  /*17a0*/  LDCU.64 UR8, c[0x0][0x390] ;  /* 0x00007200ff0877ac */ /* 0x000e620008000a00 */
[----:B0-----:R-:W-:Y:S01]  /*17b0*/  HFMA2 R4, -RZ, RZ, 0, 0 ;  /* 0x00000000ff047431 */ /* 0x001fe200000001ff */
[----:B------:R-:W-:Y:S01]  /*17c0*/  MOV R5, R3 ;  /* 0x0000000300057202 */ /* 0x000fe20000000f00 */
[----:B------:R-:W0:Y:S01]  /*17d0*/  LDCU UR10, c[0x0][0x38c] ;  /* 0x00007180ff0a77ac */ /* 0x000e220008000800 */
[----:B------:R-:W-:Y:S01]  /*17e0*/  ISETP.NE.AND P0, PT, R2, RZ, PT ;  /* 0x000000ff0200720c */ /* 0x000fe20003f05270 */
[----:B------:R-:W2:Y:S01]  /*17f0*/  LDCU.64 UR12, c[0x0][0x4b8] ;  /* 0x00009700ff0c77ac */ /* 0x000ea20008000a00 */
[----:B-1----:R-:W-:-:S05]  /*1800*/  IMAD.HI.U32 R6, R3, UR8, R4 ;  /* 0x0000000803067c27 */ /* 0x002fca000f8e0004 */
[----:B------:R-:W-:-:S04]  /*1810*/  SHF.R.U32.HI R7, RZ, UR9, R6 ;  /* 0x00000009ff077c19 */ /* 0x000fc80008011606 */
[----:B------:R-:W-:-:S05]  /*1820*/  IADD3 R4, PT, PT, -R7, RZ, RZ ;  /* 0x000000ff07047210 */ /* 0x000fca0007ffe1ff */
[----:B0-----:R-:W-:-:S04]  /*1830*/  IMAD R4, R4, UR10, R3 ;  /* 0x0000000a04047c24 */ /* 0x001fc8000f8e0203 */
[C---:B--2---:R-:W-:Y:S02]  /*1840*/  IMAD R5, R4.reuse, UR12, RZ ;  /* 0x0000000c04057c24 */ /* 0x044fe4000f8e02ff */
[----:B------:R-:W-:Y:S01]  /*1850*/  IMAD R4, R4, UR13, RZ ;  /* 0x0000000d04047c24 */ /* 0x000fe2000f8e02ff */
        /* <DEDUP_REMOVED lines=279> */
[----:B------:R-:W-:-:S03]  /*29d0*/  IMAD R6, R13, UR10, R7 ;  /* 0x0000000a0d067c24 */ /* 0x000fc6000f8e0207 */
[----:B------:R-:W-:Y:S01]  /*29e0*/  @P0 IADD3 R10, PT, PT, -R10, RZ, RZ ;  /* 0x000000ff0a0a0210 */ /* 0x000fe20007ffe1ff */
[C---:B-1----:R-:W-:Y:S02]  /*29f0*/  IMAD R5, R6.reuse, UR8, R5 ;  /* 0x0000000806057c24 */ /* 0x042fe4000f8e0205 */
[----:B------:R-:W-:Y:S02]  /*2a00*/  IMAD R4, R6, UR9, R4 ;  /* 0x0000000906047c24 */ /* 0x000fe4000f8e0204 */
[----:B0-----:R-:W-:-:S04]  /*2a10*/  @P0 IMAD R10, R17, R10, R11 ;  /* 0x0000000a110a0224 */ /* 0x001fc800078e020b */
[C---:B---3--:R-:W-:Y:S02]  /*2a20*/  @P0 IMAD R5, R10.reuse, R8, R5 ;  /* 0x000000080a050224 */ /* 0x048fe400078e0205 */
[----:B------:R-:W-:-:S07]  /*2a30*/  @P0 IMAD R4, R10, R9, R4 ;  /* 0x000000090a040224 */ /* 0x000fce00078e0204 */
.L_x_490:
[----:B------:R-:W0:Y:S02]  /*2a40*/  LDCU.128 UR8, c[0x0][0x580] ;  /* 0x0000b000ff0877ac */ /* 0x000e240008000c00 */
[----:B0-----:R-:W-:-:S04]  /*2a50*/  IADD3 R6, P0, PT, R4, UR10, RZ ;  /* 0x0000000a04067c10 */ /* 0x001fc8000ff1e0ff */
[----:B------:R-:W-:-:S05]  /*2a60*/  IADD3.X R7, PT, PT, RZ, UR11, RZ, P0, !PT ;  /* 0x0000000bff077c10 */ /* 0x000fca00087fe4ff */
[----:B------:R-:W2:Y:S01]  /*2a70*/  LDG.E.U8 R6, desc[UR6][R6.64] ;  /* 0x0000000606067981 */ /* 0x000ea2000c1e1100 */
[----:B------:R-:W-:Y:S02]  /*2a80*/  IADD3 R4, P1, PT, R5, UR8, RZ ;  /* 0x0000000805047c10 */ /* 0x000fe4000ff3e0ff */
[----:B------:R-:W-:-:S03]  /*2a90*/  IADD3 R3, PT, PT, R3, 0x80, RZ ;  /* 0x0000008003037810 */ /* 0x000fc60007ffe0ff */
[----:B------:R-:W-:Y:S01]  /*2aa0*/  IMAD.X R5, RZ, RZ, UR9, P1 ;  /* 0x00000009ff057e24 */ /* 0x000fe200088e06ff */
[----:B--2---:R-:W-:-:S04]  /*2ab0*/  ISETP.NE.AND P0, PT, R6, RZ, PT ;  /* 0x000000ff0600720c */ /* 0x004fc80003f05270 */
[----:B------:R-:W-:-:S04]  /*2ac0*/  ISETP.NE.AND P0, PT, RZ, UR5, P0 ;  /* 0x00000005ff007c0c */ /* 0x000fc80008705270 */
[----:B------:R-:W-:-:S05]  /*2ad0*/  SEL R9, RZ, 0x1, !P0 ;  /* 0x00000001ff097807 */ /* 0x000fca0004000000 */
[----:B------:R0:W-:Y:S04]  /*2ae0*/  STG.E.U8 desc[UR6][R4.64], R9 ;  /* 0x0000000904007986 */ /* 0x0001e8000c101106 */
.L_x_487:
[----:B------:R-:W-:-:S13]  /*2af0*/  ISETP.GE.AND P0, PT, R3, UR4, PT ;  /* 0x0000000403007c0c */ /* 0x000fda000bf06270 */
[----:B------:R-:W-:Y:S05]  /*2b00*/  @P0 BREAK.RELIABLE B1 ;  /* 0x0000000000010942 */ /* 0x000fea0003800100 */
[----:B------:R-:W-:Y:S05]  /*2b10*/  @P0 BRA `(.L_x_489) ;  /* 0x0000001000d80947 */ /* 0x000fea0003800000 */
[----:B------:R-:W-:Y:S05]  /*2b20*/  BSYNC.RELIABLE B1 ;  /* 0x0000000000017941 */ /* 0x000fea0003800100 */
.L_x_486:
        /* <DEDUP_REMOVED lines=279> */
[----:B------:R-:W-:Y:S01]  /*3ca0*/  MOV R6, RZ ;  /* 0x000000ff00067202 */ /* 0x000fe20000000f00 */
        /* <DEDUP_REMOVED lines=18> */
.L_x_491:
[----:B------:R-:W0:Y:S02]  /*3dd0*/  LDCU.128 UR8, c[0x0][0x580] ;  /* 0x0000b000ff0877ac */ /* 0x000e240008000c00 */
[----:B0-----:R-:W-:-:S05]  /*3de0*/  IADD3 R6, P0, PT, R4, UR10, RZ ;  /* 0x0000000a04067c10 */ /* 0x001fca000ff1e0ff */
[----:B------:R-:W-:-:S05]  /*3df0*/  IMAD.X R7, RZ, RZ, UR11, P0 ;  /* 0x0000000bff077e24 */ /* 0x000fca00080e06ff */
[----:B------:R-:W2:Y:S01]  /*3e00*/  LDG.E.U8 R6, desc[UR6][R6.64] ;  /* 0x0000000606067981 */ /* 0x000ea2000c1e1100 */
[----:B------:R-:W-:Y:S02]  /*3e10*/  IADD3 R4, P1, PT, R5, UR8, RZ ;  /* 0x0000000805047c10 */ /* 0x000fe4000ff3e0ff */
[----:B------:R-:W-:Y:S02]  /*3e20*/  IADD3 R3, PT, PT, R3, 0x80, RZ ;  /* 0x0000008003037810 */ /* 0x000fe40007ffe0ff */
[----:B------:R-:W-:Y:S02]  /*3e30*/  IADD3.X R5, PT, PT, RZ, UR9, RZ, P1, !PT ;  /* 0x00000009ff057c10 */ /* 0x000fe40008ffe4ff */
[----:B--2---:R-:W-:-:S04]  /*3e40*/  ISETP.NE.AND P0, PT, R6, RZ, PT ;  /* 0x000000ff0600720c */ /* 0x004fc80003f05270 */
[----:B------:R-:W-:-:S04]  /*3e50*/  ISETP.NE.AND P0, PT, RZ, UR5, P0 ;  /* 0x00000005ff007c0c */ /* 0x000fc80008705270 */
[----:B------:R-:W-:-:S05]  /*3e60*/  SEL R9, RZ, 0x1, !P0 ;  /* 0x00000001ff097807 */ /* 0x000fca0004000000 */
[----:B------:R1:W-:Y:S04]  /*3e70*/  STG.E.U8 desc[UR6][R4.64], R9 ;  /* 0x0000000904007986 */ /* 0x0003e8000c101106 */
.L_x_489:
[----:B------:R-:W-:Y:S05]  /*3e80*/  BSYNC.RECONVERGENT B0 ;  /* 0x0000000000007941 */ /* 0x000fea0003800200 */
.L_x_485:
[----:B------:R-:W-:Y:S05]  /*3e90*/  WARPSYNC.ALL ;  /* 0x0000000000007948 */ /* 0x000fea0003800000 */
[----:B------:R-:W-:-:S13]  /*3ea0*/  ISETP.GE.AND P0, PT, R3, UR4, PT ;  /* 0x0000000403007c0c */ /* 0x000fda000bf06270 */
[----:B------:R-:W-:Y:S05]  /*3eb0*/  @P0 EXIT ;  /* 0x000000000000094d */ /* 0x000fea0003800000 */
[----:B------:R-:W2:Y:S01]  /*3ec0*/  LDCU.64 UR8, c[0x0][0x390] ;  /* 0x00007200ff0877ac */ /* 0x000ea20008000a00 */
[----:B01----:R-:W-:Y:S02]  /*3ed0*/  MOV R4, RZ ;  /* 0x000000ff00047202 */ /* 0x003fe40000000f00 */
[----:B------:R-:W-:Y:S01]  /*3ee0*/  MOV R5, R3 ;  /* 0x0000000300057202 */ /* 0x000fe20000000f00 */
[----:B------:R-:W0:Y:S01]  /*3ef0*/  LDCU UR4, c[0x0][0x38c] ;  /* 0x00007180ff0477ac */ /* 0x000e220008000800 */
[----:B------:R-:W-:Y:S01]  /*3f00*/  ISETP.NE.AND P0, PT, R2, RZ, PT ;  /* 0x000000ff0200720c */ /* 0x000fe20003f05270 */
[----:B------:R-:W1:Y:S01]  /*3f10*/  LDCU.64 UR10, c[0x0][0x4b8] ;  /* 0x00009700ff0a77ac */ /* 0x000e620008000a00 */
[----:B--2---:R-:W-:-:S05]  /*3f20*/  IMAD.HI.U32 R4, R3, UR8, R4 ;  /* 0x0000000803047c27 */ /* 0x004fca000f8e0004 */
[----:B------:R-:W-:-:S04]  /*3f30*/  SHF.R.U32.HI R5, RZ, UR9, R4 ;  /* 0x00000009ff057c19 */ /* 0x000fc80008011604 */
[----:B------:R-:W-:-:S05]  /*3f40*/  IADD3 R6, PT, PT, -R5, RZ, RZ ;  /* 0x000000ff05067210 */ /* 0x000fca0007ffe1ff */
[----:B0-----:R-:W-:-:S04]  /*3f50*/  IMAD R2, R6, UR4, R3 ;  /* 0x0000000406027c24 */ /* 0x001fc8000f8e0203 */
[C---:B-1----:R-:W-:Y:S02]  /*3f60*/  IMAD R3, R2.reuse, UR10, RZ ;  /* 0x0000000a02037c24 */ /* 0x042fe4000f8e02ff */
[----:B------:R-:W-:Y:S01]  /*3f70*/  IMAD R2, R2, UR11, RZ ;  /* 0x0000000b02027c24 */ /* 0x000fe2000f8e02ff */
        /* <DEDUP_REMOVED lines=268> */
[----:B------:R-:W1:Y:S01]  /*5040*/  LDCU UR4, c[0x0][0x4a8] ;  /* 0x00009500ff0477ac */ /* 0x000e620008000800 */
[----:B------:R-:W2:Y:S09]  /*5050*/  LDCU.64 UR10, c[0x0][0x570] ;  /* 0x0000ae00ff0a77ac */ /* 0x000eb20008000a00 */
[----:B------:R-:W3:Y:S01]  /*5060*/  @P0 LDC.64 R8, c[0x0][0x4b0] ;  /* 0x00012c00ff080b82 */ /* 0x000ee20000000a00 */
[----:B0-----:R-:W-:-:S07]  /*5070*/  IMAD.HI.U32 R6, R5, UR9, R4 ;  /* 0x0000000905067c27 */ /* 0x001fce000f8e0004 */
[----:B------:R-:W0:Y:S01]  /*5080*/  @P0 LDC R11, c[0x0][0x4ac] ;  /* 0x00012b00ff0b0b82 */ /* 0x000e220000000800 */
[----:B-1----:R-:W-:Y:S02]  /*5090*/  SHF.R.U32.HI R7, RZ, UR4, R6 ;  /* 0x00000004ff077c19 */ /* 0x002fe40008011606 */
[----:B------:R-:W-:Y:S02]  /*50a0*/  @P0 MOV R6, RZ ;  /* 0x000000ff00060202 */ /* 0x000fe40000000f00 */
[----:B------:R-:W-:-:S03]  /*50b0*/  IADD3 R4, PT, PT, -R7, RZ, RZ ;  /* 0x000000ff07047210 */ /* 0x000fc60007ffe1ff */
[----:B------:R-:W1:Y:S02]  /*50c0*/  @P0 LDC.64 R12, c[0x0][0x578] ;  /* 0x00015e00ff0c0b82 */ /* 0x000e640000000a00 */
[----:B------:R-:W-:Y:S02]  /*50d0*/  IMAD R4, R4, UR8, R5 ;  /* 0x0000000804047c24 */ /* 0x000fe4000f8e0205 */
[----:B---3--:R-:W-:-:S04]  /*50e0*/  @P0 IMAD.HI.U32 R0, R7, R8, R6 ;  /* 0x0000000807000227 */ /* 0x008fc800078e0006 */
[C---:B--2---:R-:W-:Y:S01]  /*50f0*/  IMAD R3, R4.reuse, UR10, R3 ;  /* 0x0000000a04037c24 */ /* 0x044fe2000f8e0203 */
[----:B------:R-:W-:Y:S01]  /*5100*/  @P0 SHF.R.U32.HI R0, RZ, R9, R0 ;  /* 0x00000009ff000219 */ /* 0x000fe20000011600 */
[----:B------:R-:W-:-:S03]  /*5110*/  IMAD R2, R4, UR11, R2 ;  /* 0x0000000b04027c24 */ /* 0x000fc6000f8e0202 */
[----:B------:R-:W-:-:S05]  /*5120*/  @P0 IADD3 R6, PT, PT, -R0, RZ, RZ ;  /* 0x000000ff00060210 */ /* 0x000fca0007ffe1ff */
[----:B0-----:R-:W-:-:S04]  /*5130*/  @P0 IMAD R6, R11, R6, R7 ;  /* 0x000000060b060224 */ /* 0x001fc800078e0207 */
[C---:B-1----:R-:W-:Y:S02]  /*5140*/  @P0 IMAD R3, R6.reuse, R12, R3 ;  /* 0x0000000c06030224 */ /* 0x042fe400078e0203 */
[----:B------:R-:W-:-:S07]  /*5150*/  @P0 IMAD R2, R6, R13, R2 ;  /* 0x0000000d06020224 */ /* 0x000fce00078e0202 */
.L_x_492:
[----:B------:R-:W0:Y:S02]  /*5160*/  LDCU.128 UR8, c[0x0][0x580] ;  /* 0x0000b000ff0877ac */ /* 0x000e240008000c00 */
[----:B0-----:R-:W-:-:S04]  /*5170*/  IADD3 R4, P0, PT, R2, UR10, RZ ;  /* 0x0000000a02047c10 */ /* 0x001fc8000ff1e0ff */
[----:B------:R-:W-:-:S05]  /*5180*/  IADD3.X R5, PT, PT, RZ, UR11, RZ, P0, !PT ;  /* 0x0000000bff057c10 */ /* 0x000fca00087fe4ff */
[----:B------:R-:W2:Y:S01]  /*5190*/  LDG.E.U8 R4, desc[UR6][R4.64] ;  /* 0x0000000604047981 */ /* 0x000ea2000c1e1100 */
[----:B------:R-:W-:-:S04]  /*51a0*/  IADD3 R2, P1, PT, R3, UR8, RZ ;  /* 0x0000000803027c10 */ /* 0x000fc8000ff3e0ff */
[----:B------:R-:W-:Y:S02]  /*51b0*/  IADD3.X R3, PT, PT, RZ, UR9, RZ, P1, !PT ;  /* 0x00000009ff037c10 */ /* 0x000fe40008ffe4ff */
[----:B--2---:R-:W-:-:S04]  /*51c0*/  ISETP.NE.AND P0, PT, R4, RZ, PT ;  /* 0x000000ff0400720c */ /* 0x004fc80003f05270 */
[----:B------:R-:W-:-:S04]  /*51d0*/  ISETP.NE.AND P0, PT, RZ, UR5, P0 ;  /* 0x00000005ff007c0c */ /* 0x000fc80008705270 */
[----:B------:R-:W-:-:S05]  /*51e0*/  SEL R7, RZ, 0x1, !P0 ;  /* 0x00000001ff077807 */ /* 0x000fca0004000000 */
[----:B------:R-:W-:Y:S01]  /*51f0*/  STG.E.U8 desc[UR6][R2.64], R7 ;  /* 0x0000000702007986 */ /* 0x000fe2000c101106 */
[----:B------:R-:W-:Y:S05]  /*5200*/  EXIT ;  /* 0x000000000000794d */ /* 0x000fea0003800000 */
.L_x_493:
        /* <DEDUP_REMOVED lines=15> */
.L_x_17141:


//--------------------- .text._ZN2at6native27unrolled_elementwise_kernelINS0_13AUnaryFunctorIbbbNS0_15binary_internal10MulFunctorIbEEEESt5arrayIPcLm2EELi4E23TrivialOffsetCalculatorILi1EjESB_NS0_6memory15LoadWithoutCastENSC_16StoreWithoutCastEEEviT_T0_T2_T3_T4_T5_ --------------------------
	.section	.text._ZN2at6native27unrolled_elementwise_kernelINS0_13AUnaryFunctorIbbbNS0_15binary_internal10MulFunctorIbEEEESt5arrayIPcLm2EELi4E23TrivialOffsetCalculatorILi1EjESB_NS0_6memory15LoadWithoutCastENSC_16StoreWithoutCastEEEviT_T0_T2_T3_T4_T5_,"ax",@progbits
	.align	128
        .global         _ZN2at6native27unrolled_elementwise_kernelINS0_13AUnaryFunctorIbbbNS0_15binary_internal10MulFunctorIbEEEESt5arrayIPcLm2EELi4E23TrivialOffsetCalculatorILi1EjESB_NS0_6memory15LoadWithoutCastENSC_16StoreWithoutCastEEEviT_T0_T2_T3_T4_T5_
        .type           _ZN2at6native27unrolled_elementwise_kernelINS0_13AUnaryFunctorIbbbNS0_15binary_internal10MulFunctorIbEEEESt5arrayIPcLm2EELi4E23TrivialOffsetCalculatorILi1EjESB_NS0_6memory15LoadWithoutCastENSC_16StoreWithoutCastEEEviT_T0_T2_T3_T4_T5_,@function
        .size           _ZN2at6native27unrolled_elementwise_kernelINS0_13AUnaryFunctorIbbbNS0_15binary_internal10MulFunctorIbEEEESt5arrayIPcLm2EELi4E23TrivialOffsetCalculatorILi1EjESB_NS0_6memory15LoadWithoutCastENSC_16StoreWithoutCastEEEviT_T0_T2_T3_T4_T5_,(.L_x_17142 - _ZN2at6native27unrolled_elementwise_kernelINS0_13AUnaryFunctorIbbbNS0_15binary_internal10MulFunctorIbEEEESt5arrayIPcLm2EELi4E23TrivialOffsetCalculatorILi1EjESB_NS0_6memory15LoadWithoutCastENSC_16StoreWithoutCastEEEviT_T0_T2_T3_T4_T5_)
        .other          _ZN2at6native27unrolled_elementwise_kernelINS0_13AUnaryFunctorIbbbNS0_15binary_internal10MulFunctorIbEEEESt5arrayIPcLm2EELi4E23TrivialOffsetCalculatorILi1EjESB_NS0_6memory15LoadWithoutCastENSC_16StoreWithoutCastEEEviT_T0_T2_T3_T4_T5_,@"STO_CUDA_ENTRY STV_DEFAULT"
_ZN2at6native27unrolled_elementwise_kernelINS0_13AUnaryFunctorIbbbNS0_15binary_internal10MulFunctorIbEEEESt5arrayIPcLm2EELi4E23TrivialOffsetCalculatorILi1EjESB_NS0_6memory15LoadWithoutCastENSC_16StoreWithoutCastEEEviT_T0_T2_T3_T4_T5_:
.text._ZN2at6native27unrolled_elementwise_kernelINS0_13AUnaryFunctorIbbbNS0_15binary_internal10MulFunctorIbEEEESt5arrayIPcLm2EELi4E23TrivialOffsetCalculatorILi1EjESB_NS0_6memory15LoadWithoutCastENSC_16StoreWithoutCastEEEviT_T0_T2_T3_T4_T5_:
[----:B------:R-:W-:Y:S01]  /*0000*/  LDC R1, c[0x0][0x37c] ;  /* 0x0000df00ff017b82 */ /* 0x000fe20000000800 */
[----:B------:R-:W0:Y:S07]  /*0010*/  S2R R0, SR_CTAID.X ;  /* 0x0000000000007919 */ /* 0x000e2e0000002500 */
[----:B------:R-:W0:Y:S01]  /*0020*/  LDC R3, c[0x0][0x380] ;  /* 0x0000e000ff037b82 */ /* 0x000e220000000800 */
[----:B------:R-:W1:Y:S01]  /*0030*/  LDCU.64 UR4, c[0x0][0x358] ;  /* 0x00006b00ff0477ac */ /* 0x000e620008000a00 */
[----:B------:R-:W2:Y:S01]  /*0040*/  S2R R13, SR_TID.X ;  /* 0x00000000000d7919 */ /* 0x000ea20000002100 */
[----:B0-----:R-:W-:-:S02]  /*0050*/  IMAD R4, R0, -0x200, R3 ;  /* 0xfffffe0000047824 */ /* 0x001fc400078e0203 */
[----:B--2---:R-:W-:-:S03]  /*0060*/  IMAD.MOV.U32 R5, RZ, RZ, R13 ;  /* 0x000000ffff057224 */ /* 0x004fc600078e000d */
[----:B------:R-:W-:-:S13]  /*0070*/  ISETP.GE.AND P2, PT, R13, R4, PT ;  /* 0x000000040d00720c */ /* 0x000fda0003f46270 */
[----:B------:R-:W-:Y:S01]  /*0080*/  @!P2 VIADD R13, R5, 0x80 ;  /* 0x00000080050da836 */ /* 0x000fe20000000000 */
[----:B------:R-:W0:Y:S01]  /*0090*/  @!P2 LDC.64 R10, c[0x0][0x390] ;  /* 0x0000e400ff0aab82 */ /* 0x000e220000000a00 */
[----:B------:R-:W-:-:S03]  /*00a0*/  @!P2 IMAD R15, R0, 0x200, R5 ;  /* 0x00000200000fa824 */ /* 0x000fc600078e0205 */
[----:B------:R-:W-:-:S13]  /*00b0*/  ISETP.GE.AND P0, PT, R13, R4, PT ;  /* 0x000000040d00720c */ /* 0x000fda0003f06270 */
[----:B------:R-:W-:Y:S01]  /*00c0*/  @!P0 IMAD R17, R0, 0x200, R13 ;  /* 0x0000020000118824 */ /* 0x000fe200078e020d */
[----:B------:R-:W2:Y:S01]  /*00d0*/  @!P0 LDC.64 R6, c[0x0][0x390] ;  /* 0x0000e400ff068b82 */ /* 0x000ea20000000a00 */
[----:B------:R-:W-:-:S05]  /*00e0*/  @!P0 VIADD R13, R13, 0x80 ;  /* 0x000000800d0d8836 */ /* 0x000fca0000000000 */
[----:B------:R-:W-:Y:S02]  /*00f0*/  ISETP.GE.AND P1, PT, R13, R4, PT ;  /* 0x000000040d00720c */ /* 0x000fe40003f26270 */
[----:B0-----:R-:W-:-:S05]  /*0100*/  @!P2 IADD3 R10, P6, PT, R15, R10, RZ ;  /* 0x0000000a0f0aa210 */ /* 0x001fca0007fde0ff */
[----:B------:R-:W-:-:S05]  /*0110*/  @!P2 IMAD.X R11, RZ, RZ, R11, P6 ;  /* 0x000000ffff0ba224 */ /* 0x000fca00030e060b */
[----:B-1----:R-:W3:Y:S01]  /*0120*/  @!P2 LDG.E.U8 R10, desc[UR4][R10.64] ;  /* 0x000000040a0aa981 */ /* 0x002ee2000c1e1100 */
[----:B------:R-:W-:Y:S01]  /*0130*/  @!P1 IMAD R19, R0, 0x200, R13 ;  /* 0x0000020000139824 */ /* 0x000fe200078e020d */
[----:B------:R-:W0:Y:S01]  /*0140*/  @!P1 LDC.64 R8, c[0x0][0x390] ;  /* 0x0000e400ff089b82 */ /* 0x000e220000000a00 */
[----:B------:R-:W-:Y:S01]  /*0150*/  @!P1 VIADD R13, R13, 0x80 ;  /* 0x000000800d0d9836 */ /* 0x000fe20000000000 */
[----:B--2---:R-:W-:-:S04]  /*0160*/  @!P0 IADD3 R6, P5, PT, R17, R6, RZ ;  /* 0x0000000611068210 */ /* 0x004fc80007fbe0ff */
[----:B------:R-:W-:Y:S01]  /*0170*/  ISETP.GE.AND P3, PT, R13, R4, PT ;  /* 0x000000040d00720c */ /* 0x000fe20003f66270 */
[----:B------:R-:W-:-:S05]  /*0180*/  @!P0 IMAD.X R7, RZ, RZ, R7, P5 ;  /* 0x000000ffff078224 */ /* 0x000fca00028e0607 */
[----:B------:R1:W2:Y:S07]  /*0190*/  @!P0 LDG.E.U8 R6, desc[UR4][R6.64] ;  /* 0x0000000406068981 */ /* 0x0002ae000c1e1100 */
[----:B------:R-:W4:Y:S01]  /*01a0*/  @!P3 LDC.64 R2, c[0x0][0x390] ;  /* 0x0000e400ff02bb82 */ /* 0x000f220000000a00 */
[----:B------:R-:W-:Y:S01]  /*01b0*/  @!P3 IMAD R13, R0, 0x200, R13 ;  /* 0x00000200000db824 */ /* 0x000fe200078e020d */
[----:B0-----:R-:W-:-:S05]  /*01c0*/  @!P1 IADD3 R8, P4, PT, R19, R8, RZ ;  /* 0x0000000813089210 */ /* 0x001fca0007f9e0ff */
[----:B------:R-:W-:-:S05]  /*01d0*/  @!P1 IMAD.X R9, RZ, RZ, R9, P4 ;  /* 0x000000ffff099224 */ /* 0x000fca00020e0609 */
[----:B------:R0:W5:Y:S01]  /*01e0*/  @!P1 LDG.E.U8 R8, desc[UR4][R8.64] ;  /* 0x0000000408089981 */ /* 0x000162000c1e1100 */
[----:B----4-:R-:W-:-:S05]  /*01f0*/  @!P3 IADD3 R2, P6, PT, R13, R2, RZ ;  /* 0x000000020d02b210 */ /* 0x010fca0007fde0ff */
[----:B------:R-:W-:-:S05]  /*0200*/  @!P3 IMAD.X R3, RZ, RZ, R3, P6 ;  /* 0x000000ffff03b224 */ /* 0x000fca00030e0603 */
[----:B------:R-:W4:Y:S01]  /*0210*/  @!P3 LDG.E.U8 R2, desc[UR4][R2.64] ;  /* 0x000000040202b981 */ /* 0x000f22000c1e1100 */
[----:B------:R-:W1:Y:S01]  /*0220*/  LDCU.U8 UR6, c[0x0][0x385] ;  /* 0x000070a0ff0677ac */ /* 0x000e620008000000 */
[----:B------:R-:W-:Y:S01]  /*0230*/  ISETP.GE.AND P4, PT, R5, R4, PT ;  /* 0x000000040500720c */ /* 0x000fe20003f86270 */
[----:B------:R-:W-:Y:S04]  /*0240*/  BSSY.RECONVERGENT B0, `(.L_x_494) ;  /* 0x0000026000007945 */ /* 0x000fe80003800200 */
[----:B------:R-:W-:Y:S01]  /*0250*/  BSSY.RELIABLE B1, `(.L_x_495) ;  /* 0x000001d000017945 */ /* 0x000fe20003800100 */
[----:B---3--:R-:W-:-:S04]  /*0260*/  ISETP.NE.AND P2, PT, R10, RZ, !P2 ;  /* 0x000000ff0a00720c */ /* 0x008fc80005745270 */
[----:B-1----:R-:W-:-:S04]  /*0270*/  ISETP.NE.AND P2, PT, RZ, UR6, P2 ;  /* 0x00000006ff007c0c */ /* 0x002fc80009745270 */
[----:B------:R-:W-:Y:S02]  /*0280*/  SEL R7, RZ, 0x1, !P2 ;  /* 0x00000001ff077807 */ /* 0x000fe40005000000 */
[----:B--2---:R-:W-:-:S04]  /*0290*/  ISETP.NE.AND P0, PT, R6, RZ, !P0 ;  /* 0x000000ff0600720c */ /* 0x004fc80004705270 */
[----:B------:R-:W-:-:S04]  /*02a0*/  ISETP.NE.AND P0, PT, RZ, UR6, P0 ;  /* 0x00000006ff007c0c */ /* 0x000fc80008705270 */
[----:B0-----:R-:W-:Y:S02]  /*02b0*/  SEL R9, RZ, 0x1, !P0 ;  /* 0x00000001ff097807 */ /* 0x001fe40004000000 */
[----:B-----5:R-:W-:-:S04]  /*02c0*/  ISETP.NE.AND P1, PT, R8, RZ, !P1 ;  /* 0x000000ff0800720c */ /* 0x020fc80004f25270 */
[----:B------:R-:W-:-:S04]  /*02d0*/  ISETP.NE.AND P1, PT, RZ, UR6, P1 ;  /* 0x00000006ff007c0c */ /* 0x000fc80008f25270 */
[----:B------:R-:W-:Y:S02]  /*02e0*/  SEL R11, RZ, 0x1, !P1 ;  /* 0x00000001ff0b7807 */ /* 0x000fe40004800000 */
[----:B----4-:R-:W-:-:S04]  /*02f0*/  ISETP.NE.AND P3, PT, R2, RZ, !P3 ;  /* 0x000000ff0200720c */ /* 0x010fc80005f65270 */
[----:B------:R-:W-:-:S04]  /*0300*/  ISETP.NE.AND P3, PT, RZ, UR6, P3 ;  /* 0x00000006ff007c0c */ /* 0x000fc80009f65270 */
[----:B------:R-:W-:Y:S01]  /*0310*/  SEL R13, RZ, 0x1, !P3 ;  /* 0x00000001ff0d7807 */ /* 0x000fe20005800000 */
[----:B------:R-:W-:Y:S08]  /*0320*/  @P4 BRA `(.L_x_496) ;  /* 0x00000000003c4947 */ /* 0x000ff00003800000 */
[----:B------:R-:W0:Y:S01]  /*0330*/  LDCU.64 UR6, c[0x0][0x388] ;  /* 0x00007100ff0677ac */ /* 0x000e220008000a00 */
[----:B------:R-:W-:Y:S02]  /*0340*/  IMAD R2, R0, 0x200, R5 ;  /* 0x0000020000027824 */ /* 0x000fe400078e0205 */
[----:B------:R-:W-:-:S03]  /*0350*/  VIADD R5, R5, 0x80 ;  /* 0x0000008005057836 */ /* 0x000fc60000000000 */
[----:B0-----:R-:W-:-:S05]  /*0360*/  IADD3 R2, P0, PT, R2, UR6, RZ ;  /* 0x0000000602027c10 */ /* 0x001fca000ff1e0ff */
[----:B------:R-:W-:Y:S01]  /*0370*/  IMAD.X R3, RZ, RZ, UR7, P0 ;  /* 0x00000007ff037e24 */ /* 0x000fe200080e06ff */
[----:B------:R-:W-:-:S04]  /*0380*/  ISETP.GE.AND P0, PT, R5, R4, PT ;  /* 0x000000040500720c */ /* 0x000fc80003f06270 */
[----:B------:R0:W-:Y:S09]  /*0390*/  STG.E.U8 desc[UR4][R2.64], R7 ;  /* 0x0000000702007986 */ /* 0x0001f2000c101104 */
[----:B------:R-:W-:Y:S05]  /*03a0*/  @P0 BREAK.RELIABLE B1 ;  /* 0x0000000000010942 */ /* 0x000fea0003800100 */
[----:B------:R-:W-:Y:S05]  /*03b0*/  @P0 BRA `(.L_x_497) ;  /* 0x0000000000380947 */ /* 0x000fea0003800000 */
[----:B------:R-:W1:Y:S01]  /*03c0*/  LDCU.64 UR6, c[0x0][0x388] ;  /* 0x00007100ff0677ac */ /* 0x000e620008000a00 */
[----:B0-----:R-:W-:Y:S02]  /*03d0*/  IMAD R2, R0, 0x200, R5 ;  /* 0x0000020000027824 */ /* 0x001fe400078e0205 */
[----:B------:R-:W-:-:S03]  /*03e0*/  VIADD R5, R5, 0x80 ;  /* 0x0000008005057836 */ /* 0x000fc60000000000 */
[----:B-1----:R-:W-:-:S05]  /*03f0*/  IADD3 R2, P0, PT, R2, UR6, RZ ;  /* 0x0000000602027c10 */ /* 0x002fca000ff1e0ff */
[----:B------:R-:W-:-:S05]  /*0400*/  IMAD.X R3, RZ, RZ, UR7, P0 ;  /* 0x00000007ff037e24 */ /* 0x000fca00080e06ff */
[----:B------:R0:W-:Y:S03]  /*0410*/  STG.E.U8 desc[UR4][R2.64], R9 ;  /* 0x0000000902007986 */ /* 0x0001e6000c101104 */
.L_x_496:
[----:B------:R-:W-:Y:S05]  /*0420*/  BSYNC.RELIABLE B1 ;  /* 0x0000000000017941 */ /* 0x000fea0003800100 */
.L_x_495:
[----:B------:R-:W-:-:S13]  /*0430*/  ISETP.GE.AND P0, PT, R5, R4, PT ;  /* 0x000000040500720c */ /* 0x000fda0003f06270 */
[----:B------:R-:W1:Y:S01]  /*0440*/  @!P0 LDC.64 R6, c[0x0][0x388] ;  /* 0x0000e200ff068b82 */ /* 0x000e620000000a00 */
[----:B0-----:R-:W-:Y:S02]  /*0450*/  @!P0 IMAD R3, R0, 0x200, R5 ;  /* 0x0000020000038824 */ /* 0x001fe400078e0205 */
[----:B------:R-:W-:-:S03]  /*0460*/  @!P0 VIADD R5, R5, 0x80 ;  /* 0x0000008005058836 */ /* 0x000fc60000000000 */
[----:B-1----:R-:W-:-:S05]  /*0470*/  @!P0 IADD3 R2, P1, PT, R3, R6, RZ ;  /* 0x0000000603028210 */ /* 0x002fca0007f3e0ff */
[----:B------:R-:W-:-:S05]  /*0480*/  @!P0 IMAD.X R3, RZ, RZ, R7, P1 ;  /* 0x000000ffff038224 */ /* 0x000fca00008e0607 */
[----:B------:R1:W-:Y:S03]  /*0490*/  @!P0 STG.E.U8 desc[UR4][R2.64], R11 ;  /* 0x0000000b02008986 */ /* 0x0003e6000c101104 */
.L_x_497:
[----:B------:R-:W-:Y:S05]  /*04a0*/  BSYNC.RECONVERGENT B0 ;  /* 0x0000000000007941 */ /* 0x000fea0003800200 */
.L_x_494:
[----:B------:R-:W-:Y:S05]  /*04b0*/  WARPSYNC.ALL ;  /* 0x0000000000007948 */ /* 0x000fea0003800000 */
[----:B------:R-:W-:-:S13]  /*04c0*/  ISETP.GE.AND P0, PT, R5, R4, PT ;  /* 0x000000040500720c */ /* 0x000fda0003f06270 */
[----:B------:R-:W-:Y:S05]  /*04d0*/  @P0 EXIT ;  /* 0x000000000000094d */ /* 0x000fea0003800000 */
[----:B------:R-:W0:Y:S01]  /*04e0*/  LDCU.64 UR6, c[0x0][0x388] ;  /* 0x00007100ff0677ac */ /* 0x000e220008000a00 */
[----:B------:R-:W-:-:S05]  /*04f0*/  IMAD R0, R0, 0x200, R5 ;  /* 0x0000020000007824 */ /* 0x000fca00078e0205 */
[----:B01----:R-:W-:-:S05]  /*0500*/  IADD3 R2, P0, PT, R0, UR6, RZ ;  /* 0x0000000600027c10 */ /* 0x003fca000ff1e0ff */
[----:B------:R-:W-:-:S05]  /*0510*/  IMAD.X R3, RZ, RZ, UR7, P0 ;  /* 0x00000007ff037e24 */ /* 0x000fca00080e06ff */
[----:B------:R-:W-:Y:S01]  /*0520*/  STG.E.U8 desc[UR4][R2.64], R13 ;  /* 0x0000000d02007986 */ /* 0x000fe2000c101104 */
[----:B------:R-:W-:Y:S05]  /*0530*/  EXIT ;  /* 0x000000000000794d */ /* 0x000fea0003800000 */
.L_x_498:
        /* <DEDUP_REMOVED lines=12> */
.L_x_17142:


//--------------------- .text._ZN2at6native29vectorized_elementwise_kernelILi2ENS0_13AUnaryFunctorIbbbNS0_15binary_internal10MulFunctorIbEEEESt5arrayIPcLm2EEEEviT0_T1_ --------------------------
	.section	.text._ZN2at6native29vectorized_elementwise_kernelILi2ENS0_13AUnaryFunctorIbbbNS0_15binary_internal10MulFunctorIbEEEESt5arrayIPcLm2EEEEviT0_T1_,"ax",@progbits
	.align	128
        .global         _ZN2at6native29vectorized_elementwise_kernelILi2ENS0_13AUnaryFunctorIbbbNS0_15binary_internal10MulFunctorIbEEEESt5arrayIPcLm2EEEEviT0_T1_
        .type           _ZN2at6native29vectorized_elementwise_kernelILi2ENS0_13AUnaryFunctorIbbbNS0_15binary_internal10MulFunctorIbEEEESt5arrayIPcLm2EEEEviT0_T1_,@function
        .size           _ZN2at6native29vectorized_elementwise_kernelILi2ENS0_13AUnaryFunctorIbbbNS0_15binary_internal10MulFunctorIbEEEESt5arrayIPcLm2EEEEviT0_T1_,(.L_x_17143 - _ZN2at6native29vectorized_elementwise_kernelILi2ENS0_13AUnaryFunctorIbbbNS0_15binary_internal10MulFunctorIbEEEESt5arrayIPcLm2EEEEviT0_T1_)
        .other          _ZN2at6native29vectorized_elementwise_kernelILi2ENS0_13AUnaryFunctorIbbbNS0_15binary_internal10MulFunctorIbEEEESt5arrayIPcLm2EEEEviT0_T1_,@"STO_CUDA_ENTRY STV_DEFAULT"
_ZN2at6native29vectorized_elementwise_kernelILi2ENS0_13AUnaryFunctorIbbbNS0_15binary_internal10MulFunctorIbEEEESt5arrayIPcLm2EEEEviT0_T1_:
.text._ZN2at6native29vectorized_elementwise_kernelILi2ENS0_13AUnaryFunctorIbbbNS0_15binary_internal10MulFunctorIbEEEESt5arrayIPcLm2EEEEviT0_T1_:
[----:B------:R-:W-:Y:S08]  /*0000*/  LDC R1, c[0x0][0x37c] ;  /* 0x0000df00ff017b82 */ /* 0x000ff00000000800 */
[----:B------:R-:W0:Y:S01]  /*0010*/  S2UR UR4, SR_CTAID.X ;  /* 0x00000000000479c3 */ /* 0x000e220000002500 */
[----:B------:R-:W1:Y:S01]  /*0020*/  LDCU UR5, c[0x0][0x380] ;  /* 0x00007000ff0577ac */ /* 0x000e620008000800 */
[----:B------:R-:W2:Y:S01]  /*0030*/  LDCU.64 UR8, c[0x0][0x358] ;  /* 0x00006b00ff0877ac */ /* 0x000ea20008000a00 */
[----:B------:R-:W3:Y:S01]  /*0040*/  LDCU.U8 UR10, c[0x0][0x385] ;  /* 0x000070a0ff0a77ac */ /* 0x000ee20008000000 */
[----:B0-----:R-:W-:-:S04]  /*0050*/  USHF.L.U32 UR4, UR4, 0xa, URZ ;  /* 0x0000000a04047899 */ /* 0x001fc800080006ff */
[----:B-1----:R-:W-:-:S04]  /*0060*/  UIADD3 UR5, UPT, UPT, -UR4, UR5, URZ ;  /* 0x0000000504057290 */ /* 0x002fc8000fffe1ff */
[----:B------:R-:W-:-:S09]  /*0070*/  UISETP.GT.U32.AND UP0, UPT, UR5, 0x3ff, UPT ;  /* 0x000003ff0500788c */ /* 0x000fd2000bf04070 */
[----:B--23--:R-:W-:Y:S05]  /*0080*/  BRA.U UP0, `(.L_x_499) ;  /* 0x0000000900707547 */ /* 0x00cfea000b800000 */
[----:B------:R-:W0:Y:S02]  /*0090*/  S2R R14, SR_TID.X ;  /* 0x00000000000e7919 */ /* 0x000e240000002100 */
[----:B0-----:R-:W-:Y:S01]  /*00a0*/  ISETP.GE.U32.AND P6, PT, R14, UR5, PT ;  /* 0x000000050e007c0c */ /* 0x001fe2000bfc6070 */
[----:B------:R-:W-:-:S03]  /*00b0*/  IMAD.MOV.U32 R0, RZ, RZ, R14 ;  /* 0x000000ffff007224 */ /* 0x000fc600078e000e */
[----:B------:R-:W-:-:S09]  /*00c0*/  P2R R18, PR, RZ, 0x40 ;  /* 0x00000040ff127803 */ /* 0x000fd20000000000 */
[C---:B------:R-:W-:Y:S01]  /*00d0*/  @!P6 VIADD R14, R0.reuse, 0x80 ;  /* 0x00000080000ee836 */ /* 0x040fe20000000000 */
[----:B------:R-:W0:Y:S01]  /*00e0*/  @!P6 LDC.64 R16, c[0x0][0x390] ;  /* 0x0000e400ff10eb82 */ /* 0x000e220000000a00 */
[----:B------:R-:W-:-:S03]  /*00f0*/  @!P6 VIADD R5, R0, UR4 ;  /* 0x000000040005ec36 */ /* 0x000fc60008000000 */
[----:B------:R-:W-:-:S04]  /*0100*/  ISETP.GE.U32.AND P5, PT, R14, UR5, PT ;  /* 0x000000050e007c0c */ /* 0x000fc8000bfa6070 */
[----:B------:R-:W-:-:S09]  /*0110*/  P2R R19, PR, RZ, 0x20 ;  /* 0x00000020ff137803 */ /* 0x000fd20000000000 */
[C---:B------:R-:W-:Y:S01]  /*0120*/  @!P5 VIADD R15, R14.reuse, UR4 ;  /* 0x000000040e0fdc36 */ /* 0x040fe20008000000 */
[----:B------:R-:W1:Y:S01]  /*0130*/  @!P5 LDC.64 R2, c[0x0][0x390] ;  /* 0x0000e400ff02db82 */ /* 0x000e620000000a00 */
[----:B------:R-:W-:-:S05]  /*0140*/  @!P5 VIADD R14, R14, 0x80 ;  /* 0x000000800e0ed836 */ /* 0x000fca0000000000 */
[----:B------:R-:W-:Y:S02]  /*0150*/  ISETP.GE.U32.AND P4, PT, R14, UR5, PT ;  /* 0x000000050e007c0c */ /* 0x000fe4000bf86070 */
[----:B0-----:R-:W-:-:S05]  /*0160*/  @!P6 IADD3 R4, P3, PT, R5, R16, RZ ;  /* 0x000000100504e210 */ /* 0x001fca0007f7e0ff */
[----:B------:R-:W-:-:S06]  /*0170*/  @!P6 IMAD.X R5, RZ, RZ, R17, P3 ;  /* 0x000000ffff05e224 */ /* 0x000fcc00018e0611 */
[C---:B------:R-:W-:Y:S01]  /*0180*/  @!P4 VIADD R21, R14.reuse, UR4 ;  /* 0x000000040e15cc36 */ /* 0x040fe20008000000 */
[----:B------:R-:W0:Y:S01]  /*0190*/  @!P4 LDC.64 R6, c[0x0][0x390] ;  /* 0x0000e400ff06cb82 */ /* 0x000e220000000a00 */
[----:B------:R-:W-:Y:S01]  /*01a0*/  @!P4 VIADD R14, R14, 0x80 ;  /* 0x000000800e0ec836 */ /* 0x000fe20000000000 */
[----:B-1----:R-:W-:-:S04]  /*01b0*/  @!P5 IADD3 R2, P3, PT, R15, R2, RZ ;  /* 0x000000020f02d210 */ /* 0x002fc80007f7e0ff */
[----:B------:R-:W-:Y:S01]  /*01c0*/  ISETP.GE.U32.AND P0, PT, R14, UR5, PT ;  /* 0x000000050e007c0c */ /* 0x000fe2000bf06070 */
[----:B------:R-:W-:-:S12]  /*01d0*/  @!P5 IMAD.X R3, RZ, RZ, R3, P3 ;  /* 0x000000ffff03d224 */ /* 0x000fd800018e0603 */
[C---:B------:R-:W-:Y:S01]  /*01e0*/  @!P0 VIADD R23, R14.reuse, UR4 ;  /* 0x000000040e178c36 */ /* 0x040fe20008000000 */
[----:B------:R-:W1:Y:S01]  /*01f0*/  @!P0 LDC.64 R8, c[0x0][0x390] ;  /* 0x0000e400ff088b82 */ /* 0x000e620000000a00 */
[----:B------:R-:W-:Y:S01]  /*0200*/  @!P0 VIADD R14, R14, 0x80 ;  /* 0x000000800e0e8836 */ /* 0x000fe20000000000 */
[----:B0-----:R-:W-:-:S04]  /*0210*/  @!P4 IADD3 R6, P3, PT, R21, R6, RZ ;  /* 0x000000061506c210 */ /* 0x001fc80007f7e0ff */
[----:B------:R-:W-:Y:S01]  /*0220*/  ISETP.GE.U32.AND P1, PT, R14, UR5, PT ;  /* 0x000000050e007c0c */ /* 0x000fe2000bf26070 */
[----:B------:R-:W-:-:S05]  /*0230*/  @!P4 IMAD.X R7, RZ, RZ, R7, P3 ;  /* 0x000000ffff07c224 */ /* 0x000fca00018e0607 */
[----:B------:R0:W2:Y:S07]  /*0240*/  @!P4 LDG.E.U8 R6, desc[UR8][R6.64] ;  /* 0x000000080606c981 */ /* 0x0000ae000c1e1100 */
[C---:B------:R-:W-:Y:S01]  /*0250*/  @!P1 VIADD R25, R14.reuse, UR4 ;  /* 0x000000040e199c36 */ /* 0x040fe20008000000 */
[----:B------:R-:W3:Y:S01]  /*0260*/  @!P1 LDC.64 R12, c[0x0][0x390] ;  /* 0x0000e400ff0c9b82 */ /* 0x000ee20000000a00 */
[----:B------:R-:W-:Y:S01]  /*0270*/  @!P1 VIADD R14, R14, 0x80 ;  /* 0x000000800e0e9836 */ /* 0x000fe20000000000 */
[----:B-1----:R-:W-:-:S04]  /*0280*/  @!P0 IADD3 R8, P3, PT, R23, R8, RZ ;  /* 0x0000000817088210 */ /* 0x002fc80007f7e0ff */
[----:B------:R-:W-:Y:S01]  /*0290*/  ISETP.GE.U32.AND P2, PT, R14, UR5, PT ;  /* 0x000000050e007c0c */ /* 0x000fe2000bf46070 */
[----:B------:R-:W-:-:S05]  /*02a0*/  @!P0 IMAD.X R9, RZ, RZ, R9, P3 ;  /* 0x000000ffff098224 */ /* 0x000fca00018e0609 */
[----:B------:R-:W4:Y:S07]  /*02b0*/  @!P0 LDG.E.U8 R8, desc[UR8][R8.64] ;  /* 0x0000000808088981 */ /* 0x000f2e000c1e1100 */
[----:B------:R-:W1:Y:S01]  /*02c0*/  @!P2 LDC.64 R10, c[0x0][0x390] ;  /* 0x0000e400ff0aab82 */ /* 0x000e620000000a00 */
[C---:B------:R-:W-:Y:S02]  /*02d0*/  @!P2 VIADD R15, R14.reuse, UR4 ;  /* 0x000000040e0fac36 */ /* 0x040fe40008000000 */
[----:B------:R-:W-:Y:S01]  /*02e0*/  @!P2 VIADD R14, R14, 0x80 ;  /* 0x000000800e0ea836 */ /* 0x000fe20000000000 */
[----:B---3--:R-:W-:-:S05]  /*02f0*/  @!P1 IADD3 R12, P3, PT, R25, R12, RZ ;  /* 0x0000000c190c9210 */ /* 0x008fca0007f7e0ff */
[----:B------:R-:W-:-:S05]  /*0300*/  @!P1 IMAD.X R13, RZ, RZ, R13, P3 ;  /* 0x000000ffff0d9224 */ /* 0x000fca00018e060d */
[----:B------:R-:W3:Y:S01]  /*0310*/  @!P1 LDG.E.U8 R12, desc[UR8][R12.64] ;  /* 0x000000080c0c9981 */ /* 0x000ee2000c1e1100 */
[----:B-1----:R-:W-:-:S05]  /*0320*/  @!P2 IADD3 R10, P3, PT, R15, R10, RZ ;  /* 0x0000000a0f0aa210 */ /* 0x002fca0007f7e0ff */
[----:B------:R-:W-:Y:S01]  /*0330*/  @!P2 IMAD.X R11, RZ, RZ, R11, P3 ;  /* 0x000000ffff0ba224 */ /* 0x000fe200018e060b */
[----:B------:R-:W-:-:S04]  /*0340*/  ISETP.GE.U32.AND P3, PT, R14, UR5, PT ;  /* 0x000000050e007c0c */ /* 0x000fc8000bf66070 */
[----:B------:R-:W5:Y:S09]  /*0350*/  @!P2 LDG.E.U8 R10, desc[UR8][R10.64] ;  /* 0x000000080a0aa981 */ /* 0x000f72000c1e1100 */
[----:B------:R-:W1:Y:S01]  /*0360*/  @!P3 LDC.64 R20, c[0x0][0x390] ;  /* 0x0000e400ff14bb82 */ /* 0x000e620000000a00 */
[----:B------:R-:W-:-:S02]  /*0370*/  @!P3 VIADD R17, R14, UR4 ;  /* 0x000000040e11bc36 */ /* 0x000fc40008000000 */
[----:B------:R-:W-:-:S05]  /*0380*/  @!P3 VIADD R14, R14, 0x80 ;  /* 0x000000800e0eb836 */ /* 0x000fca0000000000 */
[----:B------:R-:W-:-:S04]  /*0390*/  ISETP.GE.U32.AND P5, PT, R14, UR5, PT ;  /* 0x000000050e007c0c */ /* 0x000fc8000bfa6070 */
[----:B------:R-:W-:-:S09]  /*03a0*/  P2R R22, PR, RZ, 0x20 ;  /* 0x00000020ff167803 */ /* 0x000fd20000000000 */
[----:B------:R-:W-:Y:S01]  /*03b0*/  @!P5 VIADD R15, R14, UR4 ;  /* 0x000000040e0fdc36 */ /* 0x000fe20008000000 */
[----:B-1----:R-:W-:-:S05]  /*03c0*/  @!P3 IADD3 R16, P6, PT, R17, R20, RZ ;  /* 0x000000141110b210 */ /* 0x002fca0007fde0ff */
[----:B------:R-:W-:Y:S02]  /*03d0*/  @!P3 IMAD.X R17, RZ, RZ, R21, P6 ;  /* 0x000000ffff11b224 */ /* 0x000fe400030e0615 */
[----:B------:R-:W1:Y:S03]  /*03e0*/  @!P5 LDC.64 R20, c[0x0][0x390] ;  /* 0x0000e400ff14db82 */ /* 0x000e660000000a00 */
[----:B------:R-:W5:Y:S01]  /*03f0*/  @!P3 LDG.E.U8 R16, desc[UR8][R16.64] ;  /* 0x000000081010b981 */ /* 0x000f62000c1e1100 */
[----:B-1----:R-:W-:-:S05]  /*0400*/  @!P5 IADD3 R14, P6, PT, R15, R20, RZ ;  /* 0x000000140f0ed210 */ /* 0x002fca0007fde0ff */
[----:B------:R-:W-:Y:S01]  /*0410*/  @!P5 IMAD.X R15, RZ, RZ, R21, P6 ;  /* 0x000000ffff0fd224 */ /* 0x000fe200030e0615 */
[----:B------:R-:W-:Y:S02]  /*0420*/  ISETP.NE.AND P6, PT, R18, RZ, PT ;  /* 0x000000ff1200720c */ /* 0x000fe40003fc5270 */
[----:B------:R-:W-:-:S11]  /*0430*/  ISETP.NE.AND P5, PT, R19, RZ, PT ;  /* 0x000000ff1300720c */ /* 0x000fd60003fa5270 */
[----:B------:R-:W2:Y:S04]  /*0440*/  @!P6 LDG.E.U8 R4, desc[UR8][R4.64] ;  /* 0x000000080404e981 */ /* 0x000ea8000c1e1100 */
[----:B------:R-:W4:Y:S01]  /*0450*/  @!P5 LDG.E.U8 R2, desc[UR8][R2.64] ;  /* 0x000000080202d981 */ /* 0x000f22000c1e1100 */
[----:B--2---:R-:W-:-:S04]  /*0460*/  ISETP.NE.AND P6, PT, R4, RZ, !P6 ;  /* 0x000000ff0400720c */ /* 0x004fc800077c5270 */
[----:B------:R-:W-:-:S04]  /*0470*/  ISETP.NE.AND P6, PT, RZ, UR10, P6 ;  /* 0x0000000aff007c0c */ /* 0x000fc8000b7c5270 */
[----:B------:R-:W-:Y:S02]  /*0480*/  SEL R18, RZ, 0x1, !P6 ;  /* 0x00000001ff127807 */ /* 0x000fe40007000000 */
[----:B------:R-:W-:-:S13]  /*0490*/  ISETP.NE.AND P6, PT, R22, RZ, PT ;  /* 0x000000ff1600720c */ /* 0x000fda0003fc5270 */
[----:B------:R1:W2:Y:S01]  /*04a0*/  @!P6 LDG.E.U8 R14, desc[UR8][R14.64] ;  /* 0x000000080e0ee981 */ /* 0x0002a2000c1e1100 */
[----:B----4-:R-:W-:-:S04]  /*04b0*/  ISETP.NE.AND P5, PT, R2, RZ, !P5 ;  /* 0x000000ff0200720c */ /* 0x010fc80006fa5270 */
[----:B------:R-:W-:-:S04]  /*04c0*/  ISETP.NE.AND P5, PT, RZ, UR10, P5 ;  /* 0x0000000aff007c0c */ /* 0x000fc8000afa5270 */
[----:B0-----:R-:W-:Y:S02]  /*04d0*/  SEL R7, RZ, 0x1, !P5 ;  /* 0x00000001ff077807 */ /* 0x001fe40006800000 */
[----:B------:R-:W-:Y:S02]  /*04e0*/  ISETP.GE.U32.AND P5, PT, R0, UR5, PT ;  /* 0x0000000500007c0c */ /* 0x000fe4000bfa6070 */
[----:B------:R-:W-:Y:S02]  /*04f0*/  ISETP.NE.AND P4, PT, R6, RZ, !P4 ;  /* 0x000000ff0600720c */ /* 0x000fe40006785270 */
[----:B------:R-:W-:Y:S02]  /*0500*/  ISETP.NE.AND P0, PT, R8, RZ, !P0 ;  /* 0x000000ff0800720c */ /* 0x000fe40004705270 */
[----:B---3--:R-:W-:Y:S02]  /*0510*/  ISETP.NE.AND P1, PT, R12, RZ, !P1 ;  /* 0x000000ff0c00720c */ /* 0x008fe40004f25270 */
[----:B-----5:R-:W-:-:S02]  /*0520*/  ISETP.NE.AND P2, PT, R10, RZ, !P2 ;  /* 0x000000ff0a00720c */ /* 0x020fc40005745270 */
[----:B------:R-:W-:Y:S01]  /*0530*/  ISETP.NE.AND P3, PT, R16, RZ, !P3 ;  /* 0x000000ff1000720c */ /* 0x000fe20005f65270 */
[----:B------:R-:W-:Y:S01]  /*0540*/  BSSY.RECONVERGENT B0, `(.L_x_500) ;  /* 0x0000047000007945 */ /* 0x000fe20003800200 */
[----:B------:R-:W-:-:S03]  /*0550*/  ISETP.NE.AND P4, PT, RZ, UR10, P4 ;  /* 0x0000000aff007c0c */ /* 0x000fc6000a785270 */
[----:B------:R-:W-:Y:S01]  /*0560*/  BSSY.RELIABLE B1, `(.L_x_501) ;  /* 0x000003d000017945 */ /* 0x000fe20003800100 */
[----:B------:R-:W-:Y:S02]  /*0570*/  ISETP.NE.AND P0, PT, RZ, UR10, P0 ;  /* 0x0000000aff007c0c */ /* 0x000fe40008705270 */
[----:B------:R-:W-:Y:S02]  /*0580*/  ISETP.NE.AND P1, PT, RZ, UR10, P1 ;  /* 0x0000000aff007c0c */ /* 0x000fe40008f25270 */
[----:B------:R-:W-:Y:S02]  /*0590*/  ISETP.NE.AND P2, PT, RZ, UR10, P2 ;  /* 0x0000000aff007c0c */ /* 0x000fe40009745270 */
[----:B------:R-:W-:Y:S02]  /*05a0*/  ISETP.NE.AND P3, PT, RZ, UR10, P3 ;  /* 0x0000000aff007c0c */ /* 0x000fe40009f65270 */
[----:B------:R-:W-:Y:S02]  /*05b0*/  SEL R9, RZ, 0x1, !P4 ;  /* 0x00000001ff097807 */ /* 0x000fe40006000000 */
[----:B------:R-:W-:-:S02]  /*05c0*/  SEL R11, RZ, 0x1, !P0 ;  /* 0x00000001ff0b7807 */ /* 0x000fc40004000000 */
[----:B------:R-:W-:Y:S02]  /*05d0*/  SEL R13, RZ, 0x1, !P1 ;  /* 0x00000001ff0d7807 */ /* 0x000fe40004800000 */
[----:B-1----:R-:W-:Y:S02]  /*05e0*/  SEL R15, RZ, 0x1, !P2 ;  /* 0x00000001ff0f7807 */ /* 0x002fe40005000000 */
[----:B------:R-:W-:Y:S02]  /*05f0*/  SEL R3, RZ, 0x1, !P3 ;  /* 0x00000001ff037807 */ /* 0x000fe40005800000 */
[----:B--2---:R-:W-:-:S04]  /*0600*/  ISETP.NE.AND P6, PT, R14, RZ, !P6 ;  /* 0x000000ff0e00720c */ /* 0x004fc800077c5270 */
[----:B------:R-:W-:-:S04]  /*0610*/  ISETP.NE.AND P6, PT, RZ, UR10, P6 ;  /* 0x0000000aff007c0c */ /* 0x000fc8000b7c5270 */
[----:B------:R-:W-:Y:S01]  /*0620*/  SEL R2, RZ, 0x1, !P6 ;  /* 0x00000001ff027807 */ /* 0x000fe20007000000 */
[----:B------:R-:W-:Y:S08]  /*0630*/  @P5 BRA `(.L_x_502) ;  /* 0x0000000000385947 */ /* 0x000ff00003800000 */
[----:B------:R-:W0:Y:S01]  /*0640*/  LDCU.64 UR6, c[0x0][0x388] ;  /* 0x00007100ff0677ac */ /* 0x000e220008000a00 */
[C---:B------:R-:W-:Y:S02]  /*0650*/  VIADD R4, R0.reuse, UR4 ;  /* 0x0000000400047c36 */ /* 0x040fe40008000000 */
[----:B------:R-:W-:-:S03]  /*0660*/  VIADD R0, R0, 0x80 ;  /* 0x0000008000007836 */ /* 0x000fc60000000000 */
[----:B0-----:R-:W-:-:S05]  /*0670*/  IADD3 R4, P0, PT, R4, UR6, RZ ;  /* 0x0000000604047c10 */ /* 0x001fca000ff1e0ff */
[----:B------:R-:W-:Y:S01]  /*0680*/  IMAD.X R5, RZ, RZ, UR7, P0 ;  /* 0x00000007ff057e24 */ /* 0x000fe200080e06ff */
[----:B------:R-:W-:-:S04]  /*0690*/  ISETP.GE.U32.AND P0, PT, R0, UR5, PT ;  /* 0x0000000500007c0c */ /* 0x000fc8000bf06070 */
[----:B------:R0:W-:Y:S09]  /*06a0*/  STG.E.U8 desc[UR8][R4.64], R18 ;  /* 0x0000001204007986 */ /* 0x0001f2000c101108 */
[----:B------:R-:W-:Y:S05]  /*06b0*/  @P0 BRA `(.L_x_503) ;  /* 0x0000000000380947 */ /* 0x000fea0003800000 */
[----:B------:R-:W1:Y:S01]  /*06c0*/  LDCU.64 UR6, c[0x0][0x388] ;  /* 0x00007100ff0677ac */ /* 0x000e620008000a00 */
[C---:B0-----:R-:W-:Y:S02]  /*06d0*/  VIADD R4, R0.reuse, UR4 ;  /* 0x0000000400047c36 */ /* 0x041fe40008000000 */
[----:B------:R-:W-:-:S03]  /*06e0*/  VIADD R0, R0, 0x80 ;  /* 0x0000008000007836 */ /* 0x000fc60000000000 */
[----:B-1----:R-:W-:-:S05]  /*06f0*/  IADD3 R4, P0, PT, R4, UR6, RZ ;  /* 0x0000000604047c10 */ /* 0x002fca000ff1e0ff */
[----:B------:R-:W-:-:S05]  /*0700*/  IMAD.X R5, RZ, RZ, UR7, P0 ;  /* 0x00000007ff057e24 */ /* 0x000fca00080e06ff */
[----:B------:R0:W-:Y:S03]  /*0710*/  STG.E.U8 desc[UR8][R4.64], R7 ;  /* 0x0000000704007986 */ /* 0x0001e6000c101108 */
.L_x_502:
[----:B------:R-:W-:-:S13]  /*0720*/  ISETP.GE.U32.AND P0, PT, R0, UR5, PT ;  /* 0x0000000500007c0c */ /* 0x000fda000bf06070 */
[----:B------:R-:W-:Y:S05]  /*0730*/  @P0 BRA `(.L_x_504) ;  /* 0x0000000000380947 */ /* 0x000fea0003800000 */
[----:B------:R-:W1:Y:S01]  /*0740*/  LDCU.64 UR6, c[0x0][0x388] ;  /* 0x00007100ff0677ac */ /* 0x000e620008000a00 */
[C---:B0-----:R-:W-:Y:S02]  /*0750*/  VIADD R4, R0.reuse, UR4 ;  /* 0x0000000400047c36 */ /* 0x041fe40008000000 */
[----:B------:R-:W-:-:S03]  /*0760*/  VIADD R0, R0, 0x80 ;  /* 0x0000008000007836 */ /* 0x000fc60000000000 */
[----:B-1----:R-:W-:-:S05]  /*0770*/  IADD3 R4, P0, PT, R4, UR6, RZ ;  /* 0x0000000604047c10 */ /* 0x002fca000ff1e0ff */
[----:B------:R-:W-:-:S05]  /*0780*/  IMAD.X R5, RZ, RZ, UR7, P0 ;  /* 0x00000007ff057e24 */ /* 0x000fca00080e06ff */
[----:B------:R1:W-:Y:S03]  /*0790*/  STG.E.U8 desc[UR8][R4.64], R9 ;  /* 0x0000000904007986 */ /* 0x0003e6000c101108 */
.L_x_503:
[----:B------:R-:W-:-:S13]  /*07a0*/  ISETP.GE.U32.AND P0, PT, R0, UR5, PT ;  /* 0x0000000500007c0c */ /* 0x000fda000bf06070 */
[----:B------:R-:W-:Y:S05]  /*07b0*/  @P0 BRA `(.L_x_505) ;  /* 0x0000000000380947 */ /* 0x000fea0003800000 */
[----:B------:R-:W2:Y:S01]  /*07c0*/  LDCU.64 UR6, c[0x0][0x388] ;  /* 0x00007100ff0677ac */ /* 0x000ea20008000a00 */
[C---:B01----:R-:W-:Y:S02]  /*07d0*/  VIADD R4, R0.reuse, UR4 ;  /* 0x0000000400047c36 */ /* 0x043fe40008000000 */
[----:B------:R-:W-:-:S03]  /*07e0*/  VIADD R0, R0, 0x80 ;  /* 0x0000008000007836 */ /* 0x000fc60000000000 */
[----:B--2---:R-:W-:-:S05]  /*07f0*/  IADD3 R4, P0, PT, R4, UR6, RZ ;  /* 0x0000000604047c10 */ /* 0x004fca000ff1e0ff */
[----:B------:R-:W-:-:S05]  /*0800*/  IMAD.X R5, RZ, RZ, UR7, P0 ;  /* 0x00000007ff057e24 */ /* 0x000fca00080e06ff */
[----:B------:R1:W-:Y:S03]  /*0810*/  STG.E.U8 desc[UR8][R4.64], R11 ;  /* 0x0000000b04007986 */ /* 0x0003e6000c101108 */
.L_x_504:
        /* <DEDUP_REMOVED lines=8> */
.L_x_505:
[----:B------:R-:W-:-:S13]  /*08a0*/  ISETP.GE.U32.AND P0, PT, R0, UR5, PT ;  /* 0x0000000500007c0c */ /* 0x000fda000bf06070 */
[----:B------:R-:W-:Y:S05]  /*08b0*/  @P0 BREAK.RELIABLE B1 ;  /* 0x0000000000010942 */ /* 0x000fea0003800100 */
[----:B------:R-:W-:Y:S05]  /*08c0*/  @P0 BRA `(.L_x_507) ;  /* 0x0000000000380947 */ /* 0x000fea0003800000 */
[----:B------:R-:W3:Y:S01]  /*08d0*/  LDCU.64 UR6, c[0x0][0x388] ;  /* 0x00007100ff0677ac */ /* 0x000ee20008000a00 */
[C---:B012---:R-:W-:Y:S02]  /*08e0*/  VIADD R4, R0.reuse, UR4 ;  /* 0x0000000400047c36 */ /* 0x047fe40008000000 */
[----:B------:R-:W-:-:S03]  /*08f0*/  VIADD R0, R0, 0x80 ;  /* 0x0000008000007836 */ /* 0x000fc60000000000 */
[----:B---3--:R-:W-:-:S05]  /*0900*/  IADD3 R4, P0, PT, R4, UR6, RZ ;  /* 0x0000000604047c10 */ /* 0x008fca000ff1e0ff */
[----:B------:R-:W-:-:S05]  /*0910*/  IMAD.X R5, RZ, RZ, UR7, P0 ;  /* 0x00000007ff057e24 */ /* 0x000fca00080e06ff */
[----:B------:R2:W-:Y:S03]  /*0920*/  STG.E.U8 desc[UR8][R4.64], R15 ;  /* 0x0000000f04007986 */ /* 0x0005e6000c101108 */
.L_x_506:
[----:B------:R-:W-:Y:S05]  /*0930*/  BSYNC.RELIABLE B1 ;  /* 0x0000000000017941 */ /* 0x000fea0003800100 */
.L_x_501:
[----:B------:R-:W-:-:S13]  /*0940*/  ISETP.GE.U32.AND P0, PT, R0, UR5, PT ;  /* 0x0000000500007c0c */ /* 0x000fda000bf06070 */
[----:B0-----:R-:W0:Y:S01]  /*0950*/  @!P0 LDC.64 R6, c[0x0][0x388] ;  /* 0x0000e200ff068b82 */ /* 0x001e220000000a00 */
[C---:B-12---:R-:W-:Y:S02]  /*0960*/  @!P0 VIADD R5, R0.reuse, UR4 ;  /* 0x0000000400058c36 */ /* 0x046fe40008000000 */
[----:B------:R-:W-:-:S03]  /*0970*/  @!P0 VIADD R0, R0, 0x80 ;  /* 0x0000008000008836 */ /* 0x000fc60000000000 */
[----:B0-----:R-:W-:-:S05]  /*0980*/  @!P0 IADD3 R4, P1, PT, R5, R6, RZ ;  /* 0x0000000605048210 */ /* 0x001fca0007f3e0ff */
[----:B------:R-:W-:-:S05]  /*0990*/  @!P0 IMAD.X R5, RZ, RZ, R7, P1 ;  /* 0x000000ffff058224 */ /* 0x000fca00008e0607 */
[----:B------:R3:W-:Y:S03]  /*09a0*/  @!P0 STG.E.U8 desc[UR8][R4.64], R3 ;  /* 0x0000000304008986 */ /* 0x0007e6000c101108 */
.L_x_507:
[----:B------:R-:W-:Y:S05]  /*09b0*/  BSYNC.RECONVERGENT B0 ;  /* 0x0000000000007941 */ /* 0x000fea0003800200 */
.L_x_500:
[----:B------:R-:W-:Y:S05]  /*09c0*/  WARPSYNC.ALL ;  /* 0x0000000000007948 */ /* 0x000fea0003800000 */
[----:B------:R-:W-:-:S13]  /*09d0*/  ISETP.GE.U32.AND P0, PT, R0, UR5, PT ;  /* 0x0000000500007c0c */ /* 0x000fda000bf06070 */
[----:B------:R-:W-:Y:S05]  /*09e0*/  @P0 EXIT ;  /* 0x000000000000094d */ /* 0x000fea0003800000 */
[----:B------:R-:W0:Y:S01]  /*09f0*/  LDCU.64 UR6, c[0x0][0x388] ;  /* 0x00007100ff0677ac */ /* 0x000e220008000a00 */
[----:B------:R-:W-:-:S05]  /*0a00*/  VIADD R0, R0, UR4 ;  /* 0x0000000400007c36 */ /* 0x000fca0008000000 */
[----:B0123--:R-:W-:-:S05]  /*0a10*/  IADD3 R4, P0, PT, R0, UR6, RZ ;  /* 0x0000000600047c10 */ /* 0x00ffca000ff1e0ff */
[----:B------:R-:W-:-:S05]  /*0a20*/  IMAD.X R5, RZ, RZ, UR7, P0 ;  /* 0x00000007ff057e24 */ /* 0x000fca00080e06ff */
[----:B------:R-:W-:Y:S01]  /*0a30*/  STG.E.U8 desc[UR8][R4.64], R2 ;  /* 0x0000000204007986 */ /* 0x000fe2000c101108 */
[----:B------:R-:W-:Y:S05]  /*0a40*/  EXIT ;  /* 0x000000000000794d */ /* 0x000fea0003800000 */
.L_x_499:
[----:B------:R-:W0:Y:S01]  /*0a50*/  LDCU.64 UR6, c[0x0][0x390] ;  /* 0x00007200ff0677ac */ /* 0x000e220008000a00 */
[----:B------:R-:W1:Y:S01]  /*0a60*/  S2R R11, SR_TID.X ;  /* 0x00000000000b7919 */ /* 0x000e620000002100 */
[----:B0-----:R-:W-:-:S04]  /*0a70*/  UIADD3 UR6, UP0, UPT, UR4, UR6, URZ ;  /* 0x0000000604067290 */ /* 0x001fc8000ff1e0ff */
[----:B------:R-:W-:Y:S02]  /*0a80*/  UIADD3.X UR7, UPT, UPT, URZ, UR7, URZ, UP0, !UPT ;  /* 0x00000007ff077290 */ /* 0x000fe400087fe4ff */
[----:B------:R-:W-:-:S04]  /*0a90*/  IMAD.U32 R4, RZ, RZ, UR6 ;  /* 0x00000006ff047e24 */ /* 0x000fc8000f8e00ff */
[----:B------:R-:W-:Y:S02]  /*0aa0*/  IMAD.U32 R5, RZ, RZ, UR7 ;  /* 0x00000007ff057e24 */ /* 0x000fe4000f8e00ff */
[----:B-1----:R-:W-:-:S03]  /*0ab0*/  IMAD.WIDE.U32 R4, R11, 0x2, R4 ;  /* 0x000000020b047825 */ /* 0x002fc600078e0004 */
[----:B------:R-:W0:Y:S02]  /*0ac0*/  LDCU.64 UR6, c[0x0][0x388] ;  /* 0x00007100ff0677ac */ /* 0x000e240008000a00 */
[----:B------:R-:W2:Y:S04]  /*0ad0*/  LDG.E.U16 R6, desc[UR8][R4.64] ;  /* 0x0000000804067981 */ /* 0x000ea8000c1e1500 */
[----:B------:R-:W3:Y:S04]  /*0ae0*/  LDG.E.U16 R7, desc[UR8][R4.64+0x100] ;  /* 0x0001000804077981 */ /* 0x000ee8000c1e1500 */
[----:B------:R-:W4:Y:S04]  /*0af0*/  LDG.E.U16 R8, desc[UR8][R4.64+0x200] ;  /* 0x0002000804087981 */ /* 0x000f28000c1e1500 */
[----:B------:R4:W5:Y:S01]  /*0b00*/  LDG.E.U16 R9, desc[UR8][R4.64+0x300] ;  /* 0x0003000804097981 */ /* 0x000962000c1e1500 */
[----:B------:R-:W-:Y:S01]  /*0b10*/  ISETP.NE.AND P0, PT, RZ, UR10, PT ;  /* 0x0000000aff007c0c */ /* 0x000fe2000bf05270 */
[----:B0-----:R-:W-:-:S04]  /*0b20*/  UIADD3 UR6, UP0, UPT, UR4, UR6, URZ ;  /* 0x0000000604067290 */ /* 0x001fc8000ff1e0ff */
[----:B------:R-:W-:Y:S02]  /*0b30*/  UIADD3.X UR7, UPT, UPT, URZ, UR7, URZ, UP0, !UPT ;  /* 0x00000007ff077290 */ /* 0x000fe400087fe4ff */
[----:B------:R-:W-:-:S04]  /*0b40*/  IMAD.U32 R2, RZ, RZ, UR6 ;  /* 0x00000006ff027e24 */ /* 0x000fc8000f8e00ff */
[----:B------:R-:W-:Y:S02]  /*0b50*/  IMAD.U32 R3, RZ, RZ, UR7 ;  /* 0x00000007ff037e24 */ /* 0x000fe4000f8e00ff */
[----:B------:R-:W-:Y:S01]  /*0b60*/  IMAD.WIDE.U32 R2, R11, 0x2, R2 ;  /* 0x000000020b027825 */ /* 0x000fe200078e0002 */
[C---:B--2---:R-:W-:Y:S02]  /*0b70*/  PRMT R0, R6.reuse, 0x7770, RZ ;  /* 0x0000777006007816 */ /* 0x044fe400000000ff */
[----:B------:R-:W-:Y:S02]  /*0b80*/  PRMT R6, R6, 0x7771, RZ ;  /* 0x0000777106067816 */ /* 0x000fe400000000ff */
[----:B------:R-:W-:Y:S02]  /*0b90*/  ISETP.NE.AND P1, PT, R0, RZ, P0 ;  /* 0x000000ff0000720c */ /* 0x000fe40000725270 */
[----:B---3--:R-:W-:Y:S02]  /*0ba0*/  PRMT R0, R7, 0x7771, RZ ;  /* 0x0000777107007816 */ /* 0x008fe400000000ff */
[----:B----4-:R-:W-:-:S02]  /*0bb0*/  PRMT R5, R8, 0x7770, RZ ;  /* 0x0000777008057816 */ /* 0x010fc400000000ff */
[----:B------:R-:W-:Y:S02]  /*0bc0*/  PRMT R4, R7, 0x7770, RZ ;  /* 0x0000777007047816 */ /* 0x000fe400000000ff */
[----:B------:R-:W-:Y:S02]  /*0bd0*/  ISETP.NE.AND P4, PT, R0, RZ, P0 ;  /* 0x000000ff0000720c */ /* 0x000fe40000785270 */
[----:B------:R-:W-:Y:S02]  /*0be0*/  PRMT R0, R8, 0x7771, RZ ;  /* 0x0000777108007816 */ /* 0x000fe400000000ff */
[----:B------:R-:W-:Y:S02]  /*0bf0*/  ISETP.NE.AND P3, PT, R5, RZ, P0 ;  /* 0x000000ff0500720c */ /* 0x000fe40000765270 */
[----:B------:R-:W-:Y:S02]  /*0c00*/  ISETP.NE.AND P5, PT, R4, RZ, P0 ;  /* 0x000000ff0400720c */ /* 0x000fe400007a5270 */
[----:B-----5:R-:W-:-:S02]  /*0c10*/  PRMT R5, R9, 0x7770, RZ ;  /* 0x0000777009057816 */ /* 0x020fc400000000ff */
[----:B------:R-:W-:Y:S02]  /*0c20*/  PRMT R4, R9, 0x7771, RZ ;  /* 0x0000777109047816 */ /* 0x000fe400000000ff */
[----:B------:R-:W-:Y:S02]  /*0c30*/  ISETP.NE.AND P2, PT, R0, RZ, P0 ;  /* 0x000000ff0000720c */ /* 0x000fe40000745270 */
[----:B------:R-:W-:Y:S02]  /*0c40*/  SEL R0, RZ, 0x1, !P1 ;  /* 0x00000001ff007807 */ /* 0x000fe40004800000 */
[----:B------:R-:W-:Y:S02]  /*0c50*/  ISETP.NE.AND P6, PT, R6, RZ, P0 ;  /* 0x000000ff0600720c */ /* 0x000fe400007c5270 */
[----:B------:R-:W-:Y:S02]  /*0c60*/  ISETP.NE.AND P1, PT, R5, RZ, P0 ;  /* 0x000000ff0500720c */ /* 0x000fe40000725270 */
[----:B------:R-:W-:-:S02]  /*0c70*/  ISETP.NE.AND P0, PT, R4, RZ, P0 ;  /* 0x000000ff0400720c */ /* 0x000fc40000705270 */
[----:B------:R-:W-:Y:S02]  /*0c80*/  SEL R5, RZ, 0x1, !P6 ;  /* 0x00000001ff057807 */ /* 0x000fe40007000000 */
[----:B------:R-:W-:Y:S02]  /*0c90*/  SEL R4, RZ, 0x1, !P5 ;  /* 0x00000001ff047807 */ /* 0x000fe40006800000 */
[----:B------:R-:W-:Y:S02]  /*0ca0*/  SEL R7, RZ, 0x1, !P4 ;  /* 0x00000001ff077807 */ /* 0x000fe40006000000 */
[----:B------:R-:W-:Y:S02]  /*0cb0*/  SEL R6, RZ, 0x1, !P3 ;  /* 0x00000001ff067807 */ /* 0x000fe40005800000 */
[----:B------:R-:W-:Y:S02]  /*0cc0*/  SEL R9, RZ, 0x1, !P2 ;  /* 0x00000001ff097807 */ /* 0x000fe40005000000 */
[----:B------:R-:W-:-:S02]  /*0cd0*/  SEL R8, RZ, 0x1, !P1 ;  /* 0x00000001ff087807 */ /* 0x000fc40004800000 */
[----:B------:R-:W-:Y:S02]  /*0ce0*/  SEL R11, RZ, 0x1, !P0 ;  /* 0x00000001ff0b7807 */ /* 0x000fe40004000000 */
[----:B------:R-:W-:Y:S02]  /*0cf0*/  PRMT R5, R5, 0x7604, R0 ;  /* 0x0000760405057816 */ /* 0x000fe40000000000 */
[----:B------:R-:W-:Y:S02]  /*0d00*/  PRMT R7, R7, 0x7604, R4 ;  /* 0x0000760407077816 */ /* 0x000fe40000000004 */
[----:B------:R-:W-:Y:S01]  /*0d10*/  PRMT R9, R9, 0x7604, R6 ;  /* 0x0000760409097816 */ /* 0x000fe20000000006 */
[----:B------:R-:W-:Y:S01]  /*0d20*/  STG.E.U16 desc[UR8][R2.64], R5 ;  /* 0x0000000502007986 */ /* 0x000fe2000c101508 */
[----:B------:R-:W-:-:S03]  /*0d30*/  PRMT R11, R11, 0x7604, R8 ;  /* 0x000076040b0b7816 */ /* 0x000fc60000000008 */
[----:B------:R-:W-:Y:S04]  /*0d40*/  STG.E.U16 desc[UR8][R2.64+0x100], R7 ;  /* 0x0001000702007986 */ /* 0x000fe8000c101508 */
[----:B------:R-:W-:Y:S04]  /*0d50*/  STG.E.U16 desc[UR8][R2.64+0x200], R9 ;  /* 0x0002000902007986 */ /* 0x000fe8000c101508 */
[----:B------:R-:W-:Y:S01]  /*0d60*/  STG.E.U16 desc[UR8][R2.64+0x300], R11 ;  /* 0x0003000b02007986 */ /* 0x000fe2000c101508 */
[----:B------:R-:W-:Y:S05]  /*0d70*/  EXIT ;  /* 0x000000000000794d */ /* 0x000fea0003800000 */
.L_x_508:
        /* <DEDUP_REMOVED lines=16> */
.L_x_17143:


//--------------------- .text._ZN2at6native29vectorized_elementwise_kernelILi4ENS0_13AUnaryFunctorIbbbNS0_15binary_internal10MulFunctorIbEEEESt5arrayIPcLm2EEEEviT0_T1_ --------------------------
	.section	.text._ZN2at6native29vectorized_elementwise_kernelILi4ENS0_13AUnaryFunctorIbbbNS0_15binary_internal10MulFunctorIbEEEESt5arrayIPcLm2EEEEviT0_T1_,"ax",@progbits
	.align	128
        .global         _ZN2at6native29vectorized_elementwise_kernelILi4ENS0_13AUnaryFunctorIbbbNS0_15binary_internal10MulFunctorIbEEEESt5arrayIPcLm2EEEEviT0_T1_
        .type           _ZN2at6native29vectorized_elementwise_kernelILi4ENS0_13AUnaryFunctorIbbbNS0_15binary_internal10MulFunctorIbEEEESt5arrayIPcLm2EEEEviT0_T1_,@function
        .size           _ZN2at6native29vectorized_elementwise_kernelILi4ENS0_13AUnaryFunctorIbbbNS0_15binary_internal10MulFunctorIbEEEESt5arrayIPcLm2EEEEviT0_T1_,(.L_x_17144 - _ZN2at6native29vectorized_elementwise_kernelILi4ENS0_13AUnaryFunctorIbbbNS0_15binary_internal10MulFunctorIbEEEESt5arrayIPcLm2EEEEviT0_T1_)
        .other          _ZN2at6native29vectorized_elementwise_kernelILi4ENS0_13AUnaryFunctorIbbbNS0_15binary_internal10MulFunctorIbEEEESt5arrayIPcLm2EEEEviT0_T1_,@"STO_CUDA_ENTRY STV_DEFAULT"
_ZN2at6native29vectorized_elementwise_kernelILi4ENS0_13AUnaryFunctorIbbbNS0_15binary_internal10MulFunctorIbEEEESt5arrayIPcLm2EEEEviT0_T1_:
.text._ZN2at6native29vectorized_elementwise_kernelILi4ENS0_13AUnaryFunctorIbbbNS0_15binary_internal10MulFunctorIbEEEESt5arrayIPcLm2EEEEviT0_T1_:
        /* <DEDUP_REMOVED lines=114> */
.L_x_512:
        /* <DEDUP_REMOVED lines=8> */
.L_x_513:
        /* <DEDUP_REMOVED lines=8> */
.L_x_514:
        /* <DEDUP_REMOVED lines=8> */
.L_x_515:
        /* <DEDUP_REMOVED lines=9> */
.L_x_516:
[----:B------:R-:W-:Y:S05]  /*0930*/  BSYNC.RELIABLE B1 ;  /* 0x0000000000017941 */ /* 0x000fea0003800100 */
.L_x_511:
[----:B------:R-:W-:-:S13]  /*0940*/  ISETP.GE.U32.AND P0, PT, R0, UR5, PT ;  /* 0x0000000500007c0c */ /* 0x000fda000bf06070 */
[----:B0-----:R-:W0:Y:S01]  /*0950*/  @!P0 LDC.64 R6, c[0x0][0x388] ;  /* 0x0000e200ff068b82 */ /* 0x001e220000000a00 */
[C---:B-12---:R-:W-:Y:S02]  /*0960*/  @!P0 VIADD R5, R0.reuse, UR4 ;  /* 0x0000000400058c36 */ /* 0x046fe40008000000 */
[----:B------:R-:W-:-:S03]  /*0970*/  @!P0 VIADD R0, R0, 0x80 ;  /* 0x0000008000008836 */ /* 0x000fc60000000000 */
[----:B0-----:R-:W-:-:S05]  /*0980*/  @!P0 IADD3 R4, P1, PT, R5, R6, RZ ;  /* 0x0000000605048210 */ /* 0x001fca0007f3e0ff */
[----:B------:R-:W-:-:S05]  /*0990*/  @!P0 IMAD.X R5, RZ, RZ, R7, P1 ;  /* 0x000000ffff058224 */ /* 0x000fca00008e0607 */
[----:B------:R3:W-:Y:S03]  /*09a0*/  @!P0 STG.E.U8 desc[UR8][R4.64], R3 ;  /* 0x0000000304008986 */ /* 0x0007e6000c101108 */
.L_x_517:
[----:B------:R-:W-:Y:S05]  /*09b0*/  BSYNC.RECONVERGENT B0 ;  /* 0x0000000000007941 */ /* 0x000fea0003800200 */
.L_x_510:
        /* <DEDUP_REMOVED lines=9> */
.L_x_509:
        /* <DEDUP_REMOVED lines=8> */
[----:B------:R-:W2:Y:S04]  /*0ad0*/  LDG.E R0, desc[UR8][R2.64] ;  /* 0x0000000802007981 */ /* 0x000ea8000c1e1900 */
[----:B------:R1:W3:Y:S01]  /*0ae0*/  LDG.E R6, desc[UR8][R2.64+0x200] ;  /* 0x0002000802067981 */ /* 0x0002e2000c1e1900 */
[----:B------:R-:W-:Y:S01]  /*0af0*/  ISETP.NE.AND P0, PT, RZ, UR10, PT ;  /* 0x0000000aff007c0c */ /* 0x000fe2000bf05270 */
[----:B0-----:R-:W-:-:S04]  /*0b00*/  UIADD3 UR6, UP0, UPT, UR4, UR6, URZ ;  /* 0x0000000604067290 */ /* 0x001fc8000ff1e0ff */
[----:B------:R-:W-:-:S06]  /*0b10*/  UIADD3.X UR7, UPT, UPT, URZ, UR7, URZ, UP0, !UPT ;  /* 0x00000007ff077290 */ /* 0x000fcc00087fe4ff */
[----:B-1----:R-:W-:Y:S01]  /*0b20*/  IMAD.U32 R3, RZ, RZ, UR7 ;  /* 0x00000007ff037e24 */ /* 0x002fe2000f8e00ff */
[C---:B--2---:R-:W-:Y:S02]  /*0b30*/  PRMT R5, R0.reuse, 0x7771, RZ ;  /* 0x0000777100057816 */ /* 0x044fe400000000ff */
[C---:B------:R-:W-:Y:S02]  /*0b40*/  PRMT R4, R0.reuse, 0x7770, RZ ;  /* 0x0000777000047816 */ /* 0x040fe400000000ff */
[----:B------:R-:W-:Y:S02]  /*0b50*/  ISETP.NE.AND P1, PT, R5, RZ, P0 ;  /* 0x000000ff0500720c */ /* 0x000fe40000725270 */
[C---:B------:R-:W-:Y:S02]  /*0b60*/  PRMT R5, R0.reuse, 0x7772, RZ ;  /* 0x0000777200057816 */ /* 0x040fe400000000ff */
[----:B------:R-:W-:Y:S02]  /*0b70*/  PRMT R0, R0, 0x7773, RZ ;  /* 0x0000777300007816 */ /* 0x000fe400000000ff */
[----:B------:R-:W-:-:S02]  /*0b80*/  ISETP.NE.AND P6, PT, R4, RZ, P0 ;  /* 0x000000ff0400720c */ /* 0x000fc400007c5270 */
[----:B---3--:R-:W-:Y:S02]  /*0b90*/  PRMT R4, R6, 0x7770, RZ ;  /* 0x0000777006047816 */ /* 0x008fe400000000ff */
[----:B------:R-:W-:Y:S02]  /*0ba0*/  ISETP.NE.AND P5, PT, R0, RZ, P0 ;  /* 0x000000ff0000720c */ /* 0x000fe400007a5270 */
[C---:B------:R-:W-:Y:S02]  /*0bb0*/  PRMT R0, R6.reuse, 0x7771, RZ ;  /* 0x0000777106007816 */ /* 0x040fe400000000ff */
[C---:B------:R-:W-:Y:S02]  /*0bc0*/  PRMT R2, R6.reuse, 0x7772, RZ ;  /* 0x0000777206027816 */ /* 0x040fe400000000ff */
[----:B------:R-:W-:Y:S02]  /*0bd0*/  PRMT R6, R6, 0x7773, RZ ;  /* 0x0000777306067816 */ /* 0x000fe400000000ff */
[----:B------:R-:W-:-:S02]  /*0be0*/  ISETP.NE.AND P3, PT, R4, RZ, P0 ;  /* 0x000000ff0400720c */ /* 0x000fc40000765270 */
[----:B------:R-:W-:Y:S02]  /*0bf0*/  SEL R4, RZ, 0x1, !P1 ;  /* 0x00000001ff047807 */ /* 0x000fe40004800000 */
[----:B------:R-:W-:Y:S02]  /*0c00*/  ISETP.NE.AND P4, PT, R5, RZ, P0 ;  /* 0x000000ff0500720c */ /* 0x000fe40000785270 */
[----:B------:R-:W-:Y:S02]  /*0c10*/  ISETP.NE.AND P2, PT, R0, RZ, P0 ;  /* 0x000000ff0000720c */ /* 0x000fe40000745270 */
[----:B------:R-:W-:Y:S01]  /*0c20*/  ISETP.NE.AND P1, PT, R2, RZ, P0 ;  /* 0x000000ff0200720c */ /* 0x000fe20000725270 */
[----:B------:R-:W-:Y:S01]  /*0c30*/  IMAD.U32 R2, RZ, RZ, UR6 ;  /* 0x00000006ff027e24 */ /* 0x000fe2000f8e00ff */
[----:B------:R-:W-:Y:S02]  /*0c40*/  ISETP.NE.AND P0, PT, R6, RZ, P0 ;  /* 0x000000ff0600720c */ /* 0x000fe40000705270 */
[----:B------:R-:W-:Y:S01]  /*0c50*/  SEL R7, RZ, 0x1, !P6 ;  /* 0x00000001ff077807 */ /* 0x000fe20007000000 */
[----:B------:R-:W-:Y:S01]  /*0c60*/  IMAD.WIDE.U32 R2, R13, 0x4, R2 ;  /* 0x000000040d027825 */ /* 0x000fe200078e0002 */
[----:B------:R-:W-:-:S02]  /*0c70*/  SEL R0, RZ, 0x1, !P5 ;  /* 0x00000001ff007807 */ /* 0x000fc40006800000 */
[----:B------:R-:W-:Y:S02]  /*0c80*/  SEL R5, RZ, 0x1, !P4 ;  /* 0x00000001ff057807 */ /* 0x000fe40006000000 */
[----:B------:R-:W-:Y:S02]  /*0c90*/  SEL R11, RZ, 0x1, !P3 ;  /* 0x00000001ff0b7807 */ /* 0x000fe40005800000 */
[----:B------:R-:W-:Y:S02]  /*0ca0*/  SEL R8, RZ, 0x1, !P2 ;  /* 0x00000001ff087807 */ /* 0x000fe40005000000 */
[----:B------:R-:W-:Y:S02]  /*0cb0*/  SEL R9, RZ, 0x1, !P1 ;  /* 0x00000001ff097807 */ /* 0x000fe40004800000 */
[----:B------:R-:W-:Y:S02]  /*0cc0*/  SEL R6, RZ, 0x1, !P0 ;  /* 0x00000001ff067807 */ /* 0x000fe40004000000 */
[----:B------:R-:W-:-:S02]  /*0cd0*/  PRMT R7, R7, 0x3340, R4 ;  /* 0x0000334007077816 */ /* 0x000fc40000000004 */
[----:B------:R-:W-:Y:S02]  /*0ce0*/  PRMT R0, R5, 0x3340, R0 ;  /* 0x0000334005007816 */ /* 0x000fe40000000000 */
[----:B------:R-:W-:Y:S02]  /*0cf0*/  PRMT R11, R11, 0x3340, R8 ;  /* 0x000033400b0b7816 */ /* 0x000fe40000000008 */
[----:B------:R-:W-:Y:S02]  /*0d00*/  PRMT R6, R9, 0x3340, R6 ;  /* 0x0000334009067816 */ /* 0x000fe40000000006 */
[----:B------:R-:W-:Y:S02]  /*0d10*/  PRMT R7, R7, 0x5410, R0 ;  /* 0x0000541007077816 */ /* 0x000fe40000000000 */
[----:B------:R-:W-:-:S03]  /*0d20*/  PRMT R11, R11, 0x5410, R6 ;  /* 0x000054100b0b7816 */ /* 0x000fc60000000006 */
[----:B------:R-:W-:Y:S04]  /*0d30*/  STG.E desc[UR8][R2.64], R7 ;  /* 0x0000000702007986 */ /* 0x000fe8000c101908 */
[----:B------:R-:W-:Y:S01]  /*0d40*/  STG.E desc[UR8][R2.64+0x200], R11 ;  /* 0x0002000b02007986 */ /* 0x000fe2000c101908 */
[----:B------:R-:W-:Y:S05]  /*0d50*/  EXIT ;  /* 0x000000000000794d */ /* 0x000fea0003800000 */
.L_x_518:
        /* <DEDUP_REMOVED lines=10> */
.L_x_17144:


//--------------------- .text._ZN2at6native29vectorized_elementwise_kernelILi8ENS0_13AUnaryFunctorIbbbNS0_15binary_internal10MulFunctorIbEEEESt5arrayIPcLm2EEEEviT0_T1_ --------------------------
	.section	.text._ZN2at6native29vectorized_elementwise_kernelILi8ENS0_13AUnaryFunctorIbbbNS0_15binary_internal10MulFunctorIbEEEESt5arrayIPcLm2EEEEviT0_T1_,"ax",@progbits
	.align	128
        .global         _ZN2at6native29vectorized_elementwise_kernelILi8ENS0_13AUnaryFunctorIbbbNS0_15binary_internal10MulFunctorIbEEEESt5arrayIPcLm2EEEEviT0_T1_
        .type           _ZN2at6native29vectorized_elementwise_kernelILi8ENS0_13AUnaryFunctorIbbbNS0_15binary_internal10MulFunctorIbEEEESt5arrayIPcLm2EEEEviT0_T1_,@function
        .size           _ZN2at6native29vectorized_elementwise_kernelILi8ENS0_13AUnaryFunctorIbbbNS0_15binary_internal10MulFunctorIbEEEESt5arrayIPcLm2EEEEviT0_T1_,(.L_x_17145 - _ZN2at6native29vectorized_elementwise_kernelILi8ENS0_13AUnaryFunctorIbbbNS0_15binary_internal10MulFunctorIbEEEESt5arrayIPcLm2EEEEviT0_T1_)
        .other          _ZN2at6native29vectorized_elementwise_kernelILi8ENS0_13AUnaryFunctorIbbbNS0_15binary_internal10MulFunctorIbEEEESt5arrayIPcLm2EEEEviT0_T1_,@"STO_CUDA_ENTRY STV_DEFAULT"
_ZN2at6native29vectorized_elementwise_kernelILi8ENS0_13AUnaryFunctorIbbbNS0_15binary_internal10MulFunctorIbEEEESt5arrayIPcLm2EEEEviT0_T1_:
.text._ZN2at6native29vectorized_elementwise_kernelILi8ENS0_13AUnaryFunctorIbbbNS0_15binary_internal10MulFunctorIbEEEESt5arrayIPcLm2EEEEviT0_T1_:
        /* <DEDUP_REMOVED lines=114> */
.L_x_522:
        /* <DEDUP_REMOVED lines=8> */
.L_x_523:
        /* <DEDUP_REMOVED lines=8> */
.L_x_524:
        /* <DEDUP_REMOVED lines=8> */
.L_x_525:
        /* <DEDUP_REMOVED lines=9> */
.L_x_526:
[----:B------:R-:W-:Y:S05]  /*0930*/  BSYNC.RELIABLE B1 ;  /* 0x0000000000017941 */ /* 0x000fea0003800100 */
.L_x_521:
[----:B------:R-:W-:-:S13]  /*0940*/  ISETP.GE.U32.AND P0, PT, R0, UR5, PT ;  /* 0x0000000500007c0c */ /* 0x000fda000bf06070 */
[----:B0-----:R-:W0:Y:S01]  /*0950*/  @!P0 LDC.64 R6, c[0x0][0x388] ;  /* 0x0000e200ff068b82 */ /* 0x001e220000000a00 */
[C---:B-12---:R-:W-:Y:S02]  /*0960*/  @!P0 VIADD R5, R0.reuse, UR4 ;  /* 0x0000000400058c36 */ /* 0x046fe40008000000 */
[----:B------:R-:W-:-:S03]  /*0970*/  @!P0 VIADD R0, R0, 0x80 ;  /* 0x0000008000008836 */ /* 0x000fc60000000000 */
[----:B0-----:R-:W-:-:S05]  /*0980*/  @!P0 IADD3 R4, P1, PT, R5, R6, RZ ;  /* 0x0000000605048210 */ /* 0x001fca0007f3e0ff */
[----:B------:R-:W-:-:S05]  /*0990*/  @!P0 IMAD.X R5, RZ, RZ, R7, P1 ;  /* 0x000000ffff058224 */ /* 0x000fca00008e0607 */
[----:B------:R3:W-:Y:S03]  /*09a0*/  @!P0 STG.E.U8 desc[UR8][R4.64], R3 ;  /* 0x0000000304008986 */ /* 0x0007e6000c101108 */
.L_x_527:
[----:B------:R-:W-:Y:S05]  /*09b0*/  BSYNC.RECONVERGENT B0 ;  /* 0x0000000000007941 */ /* 0x000fea0003800200 */
.L_x_520:
        /* <DEDUP_REMOVED lines=9> */
.L_x_519:
[----:B------:R-:W0:Y:S01]  /*0a50*/  LDCU.64 UR6, c[0x0][0x390] ;  /* 0x00007200ff0677ac */ /* 0x000e220008000a00 */
[----:B------:R-:W1:Y:S01]  /*0a60*/  S2R R13, SR_TID.X ;  /* 0x00000000000d7919 */ /* 0x000e620000002100 */
[----:B0-----:R-:W-:-:S04]  /*0a70*/  UIADD3 UR6, UP0, UPT, UR4, UR6, URZ ;  /* 0x0000000604067290 */ /* 0x001fc8000ff1e0ff */
[----:B------:R-:W-:Y:S02]  /*0a80*/  UIADD3.X UR7, UPT, UPT, URZ, UR7, URZ, UP0, !UPT ;  /* 0x00000007ff077290 */ /* 0x000fe400087fe4ff */
[----:B------:R-:W-:-:S04]  /*0a90*/  IMAD.U32 R2, RZ, RZ, UR6 ;  /* 0x00000006ff027e24 */ /* 0x000fc8000f8e00ff */
[----:B------:R-:W-:Y:S02]  /*0aa0*/  IMAD.U32 R3, RZ, RZ, UR7 ;  /* 0x00000007ff037e24 */ /* 0x000fe4000f8e00ff */
[----:B-1----:R-:W-:-:S03]  /*0ab0*/  IMAD.WIDE.U32 R2, R13, 0x8, R2 ;  /* 0x000000080d027825 */ /* 0x002fc600078e0002 */
[----:B------:R-:W0:Y:S03]  /*0ac0*/  LDCU.64 UR6, c[0x0][0x388] ;  /* 0x00007100ff0677ac */ /* 0x000e260008000a00 */
[----:B------:R-:W2:Y:S01]  /*0ad0*/  LDG.E.64 R2, desc[UR8][R2.64] ;  /* 0x0000000802027981 */ /* 0x000ea2000c1e1b00 */
[----:B------:R-:W-:Y:S01]  /*0ae0*/  ISETP.NE.AND P0, PT, RZ, UR10, PT ;  /* 0x0000000aff007c0c */ /* 0x000fe2000bf05270 */
[----:B0-----:R-:W-:-:S04]  /*0af0*/  UIADD3 UR6, UP0, UPT, UR4, UR6, URZ ;  /* 0x0000000604067290 */ /* 0x001fc8000ff1e0ff */
[----:B------:R-:W-:Y:S01]  /*0b00*/  UIADD3.X UR7, UPT, UPT, URZ, UR7, URZ, UP0, !UPT ;  /* 0x00000007ff077290 */ /* 0x000fe200087fe4ff */
[C---:B--2---:R-:W-:Y:S02]  /*0b10*/  PRMT R0, R2.reuse, 0x7770, RZ ;  /* 0x0000777002007816 */ /* 0x044fe400000000ff */
[----:B------:R-:W-:Y:S02]  /*0b20*/  PRMT R4, R2, 0x7771, RZ ;  /* 0x0000777102047816 */ /* 0x000fe400000000ff */
[----:B------:R-:W-:Y:S02]  /*0b30*/  ISETP.NE.AND P6, PT, R0, RZ, P0 ;  /* 0x000000ff0000720c */ /* 0x000fe400007c5270 */
[----:B------:R-:W-:Y:S02]  /*0b40*/  PRMT R0, R2, 0x7773, RZ ;  /* 0x0000777302007816 */ /* 0x000fe400000000ff */
[----:B------:R-:W-:Y:S02]  /*0b50*/  ISETP.NE.AND P1, PT, R4, RZ, P0 ;  /* 0x000000ff0400720c */ /* 0x000fe40000725270 */
[----:B------:R-:W-:-:S02]  /*0b60*/  PRMT R4, R2, 0x7772, RZ ;  /* 0x0000777202047816 */ /* 0x000fc400000000ff */
[----:B------:R-:W-:Y:S02]  /*0b70*/  ISETP.NE.AND P5, PT, R0, RZ, P0 ;  /* 0x000000ff0000720c */ /* 0x000fe400007a5270 */
[C---:B------:R-:W-:Y:S02]  /*0b80*/  PRMT R5, R3.reuse, 0x7770, RZ ;  /* 0x0000777003057816 */ /* 0x040fe400000000ff */
[C---:B------:R-:W-:Y:S02]  /*0b90*/  PRMT R0, R3.reuse, 0x7771, RZ ;  /* 0x0000777103007816 */ /* 0x040fe400000000ff */
[C---:B------:R-:W-:Y:S02]  /*0ba0*/  PRMT R2, R3.reuse, 0x7772, RZ ;  /* 0x0000777203027816 */ /* 0x040fe400000000ff */
[----:B------:R-:W-:Y:S02]  /*0bb0*/  PRMT R3, R3, 0x7773, RZ ;  /* 0x0000777303037816 */ /* 0x000fe400000000ff */
[----:B------:R-:W-:-:S02]  /*0bc0*/  SEL R8, RZ, 0x1, !P1 ;  /* 0x00000001ff087807 */ /* 0x000fc40004800000 */
[----:B------:R-:W-:Y:S02]  /*0bd0*/  ISETP.NE.AND P4, PT, R4, RZ, P0 ;  /* 0x000000ff0400720c */ /* 0x000fe40000785270 */
[----:B------:R-:W-:Y:S02]  /*0be0*/  ISETP.NE.AND P3, PT, R5, RZ, P0 ;  /* 0x000000ff0500720c */ /* 0x000fe40000765270 */
[----:B------:R-:W-:Y:S02]  /*0bf0*/  ISETP.NE.AND P2, PT, R0, RZ, P0 ;  /* 0x000000ff0000720c */ /* 0x000fe40000745270 */
[----:B------:R-:W-:Y:S01]  /*0c00*/  ISETP.NE.AND P1, PT, R2, RZ, P0 ;  /* 0x000000ff0200720c */ /* 0x000fe20000725270 */
[----:B------:R-:W-:Y:S01]  /*0c10*/  IMAD.U32 R2, RZ, RZ, UR6 ;  /* 0x00000006ff027e24 */ /* 0x000fe2000f8e00ff */
[----:B------:R-:W-:Y:S01]  /*0c20*/  ISETP.NE.AND P0, PT, R3, RZ, P0 ;  /* 0x000000ff0300720c */ /* 0x000fe20000705270 */
[----:B------:R-:W-:Y:S01]  /*0c30*/  IMAD.U32 R3, RZ, RZ, UR7 ;  /* 0x00000007ff037e24 */ /* 0x000fe2000f8e00ff */
[----:B------:R-:W-:-:S02]  /*0c40*/  SEL R11, RZ, 0x1, !P6 ;  /* 0x00000001ff0b7807 */ /* 0x000fc40007000000 */
[----:B------:R-:W-:Y:S01]  /*0c50*/  SEL R6, RZ, 0x1, !P5 ;  /* 0x00000001ff067807 */ /* 0x000fe20006800000 */
[----:B------:R-:W-:Y:S01]  /*0c60*/  IMAD.WIDE.U32 R2, R13, 0x8, R2 ;  /* 0x000000080d027825 */ /* 0x000fe200078e0002 */
[----:B------:R-:W-:Y:S02]  /*0c70*/  SEL R9, RZ, 0x1, !P4 ;  /* 0x00000001ff097807 */ /* 0x000fe40006000000 */
[----:B------:R-:W-:Y:S02]  /*0c80*/  SEL R7, RZ, 0x1, !P3 ;  /* 0x00000001ff077807 */ /* 0x000fe40005800000 */
[----:B------:R-:W-:Y:S02]  /*0c90*/  SEL R4, RZ, 0x1, !P2 ;  /* 0x00000001ff047807 */ /* 0x000fe40005000000 */
[----:B------:R-:W-:Y:S02]  /*0ca0*/  SEL R0, RZ, 0x1, !P0 ;  /* 0x00000001ff007807 */ /* 0x000fe40004000000 */
[----:B------:R-:W-:-:S02]  /*0cb0*/  SEL R5, RZ, 0x1, !P1 ;  /* 0x00000001ff057807 */ /* 0x000fc40004800000 */
[----:B------:R-:W-:Y:S02]  /*0cc0*/  PRMT R11, R11, 0x3340, R8 ;  /* 0x000033400b0b7816 */ /* 0x000fe40000000008 */
[----:B------:R-:W-:Y:S02]  /*0cd0*/  PRMT R6, R9, 0x3340, R6 ;  /* 0x0000334009067816 */ /* 0x000fe40000000006 */
[----:B------:R-:W-:Y:S02]  /*0ce0*/  PRMT R7, R7, 0x3340, R4 ;  /* 0x0000334007077816 */ /* 0x000fe40000000004 */
[----:B------:R-:W-:Y:S02]  /*0cf0*/  PRMT R0, R5, 0x3340, R0 ;  /* 0x0000334005007816 */ /* 0x000fe40000000000 */
[----:B------:R-:W-:Y:S02]  /*0d00*/  PRMT R6, R11, 0x5410, R6 ;  /* 0x000054100b067816 */ /* 0x000fe40000000006 */
[----:B------:R-:W-:-:S05]  /*0d10*/  PRMT R7, R7, 0x5410, R0 ;  /* 0x0000541007077816 */ /* 0x000fca0000000000 */
[----:B------:R-:W-:Y:S01]  /*0d20*/  STG.E.64 desc[UR8][R2.64], R6 ;  /* 0x0000000602007986 */ /* 0x000fe2000c101b08 */
[----:B------:R-:W-:Y:S05]  /*0d30*/  EXIT ;  /* 0x000000000000794d */ /* 0x000fea0003800000 */
.L_x_528:
        /* <DEDUP_REMOVED lines=12> */
.L_x_17145:


//--------------------- .text._ZN2at6native18elementwise_kernelILi128ELi4EZNS0_15gpu_kernel_implINS0_13BinaryFunctorIbbbNS0_15binary_internal10MulFunctorIbEEEEEEvRNS_18TensorIteratorBaseERKT_EUliE_EEviT1_ --------------------------
	.section	.text._ZN2at6native18elementwise_kernelILi128ELi4EZNS0_15gpu_kernel_implINS0_13BinaryFunctorIbbbNS0_15binary_internal10MulFunctorIbEEEEEEvRNS_18TensorIteratorBaseERKT_EUliE_EEviT1_,"ax",@progbits
	.align	128
        .global         _ZN2at6native18elementwise_kernelILi128ELi4EZNS0_15gpu_kernel_implINS0_13BinaryFunctorIbbbNS0_15binary_internal10MulFunctorIbEEEEEEvRNS_18TensorIteratorBaseERKT_EUliE_EEviT1_
        .type           _ZN2at6native18elementwise_kernelILi128ELi4EZNS0_15gpu_kernel_implINS0_13BinaryFunctorIbbbNS0_15binary_internal10MulFunctorIbEEEEEEvRNS_18TensorIteratorBaseERKT_EUliE_EEviT1_,@function
        .size           _ZN2at6native18elementwise_kernelILi128ELi4EZNS0_15gpu_kernel_implINS0_13BinaryFunctorIbbbNS0_15binary_internal10MulFunctorIbEEEEEEvRNS_18TensorIteratorBaseERKT_EUliE_EEviT1_,(.L_x_17146 - _ZN2at6native18elementwise_kernelILi128ELi4EZNS0_15gpu_kernel_implINS0_13BinaryFunctorIbbbNS0_15binary_internal10MulFunctorIbEEEEEEvRNS_18TensorIteratorBaseERKT_EUliE_EEviT1_)
        .other          _ZN2at6native18elementwise_kernelILi128ELi4EZNS0_15gpu_kernel_implINS0_13BinaryFunctorIbbbNS0_15binary_internal10MulFunctorIbEEEEEEvRNS_18TensorIteratorBaseERKT_EUliE_EEviT1_,@"STO_CUDA_ENTRY STV_DEFAULT"
_ZN2at6native18elementwise_kernelILi128ELi4EZNS0_15gpu_kernel_implINS0_13BinaryFunctorIbbbNS0_15binary_internal10MulFunctorIbEEEEEEvRNS_18TensorIteratorBaseERKT_EUliE_EEviT1_:
.text._ZN2at6native18elementwise_kernelILi128ELi4EZNS0_15gpu_kernel_implINS0_13BinaryFunctorIbbbNS0_15binary_internal10MulFunctorIbEEEEEEvRNS_18TensorIteratorBaseERKT_EUliE_EEviT1_:
        /* <DEDUP_REMOVED lines=20> */
[----:B------:R-:W-:Y:S02]  /*0140*/  IMAD.MOV.U32 R0, RZ, RZ, RZ ;  /* 0x000000ffff007224 */ /* 0x000fe400078e00ff */
[----:B------:R-:W-:-:S04]  /*0150*/  IMAD.MOV.U32 R16, RZ, RZ, RZ ;  /* 0x000000ffff107224 */ /* 0x000fc800078e00ff */
[----:B------:R-:W-:Y:S05]  /*0160*/  BRA.U !UP0, `(.L_x_531) ;  /* 0x0000001508707547 */ /* 0x000fea000b800000 */
[----:B------:R-:W0:Y:S01]  /*0170*/  LDCU.64 UR4, c[0x0][0x390] ;  /* 0x00007200ff0477ac */ /* 0x000e220008000a00 */
[----:B------:R-:W-:Y:S01]  /*0180*/  HFMA2 R16, -RZ, RZ, 0, 0 ;  /* 0x00000000ff107431 */ /* 0x000fe200000001ff */
[----:B------:R-:W1:Y:S01]  /*0190*/  LDCU UR6, c[0x0][0x38c] ;  /* 0x00007180ff0677ac */ /* 0x000e620008000800 */
[----:B------:R-:W2:Y:S01]  /*01a0*/  LDCU.64 UR8, c[0x0][0x4b8] ;  /* 0x00009700ff0877ac */ /* 0x000ea20008000a00 */
[----:B------:R-:W-:Y:S02]  /*01b0*/  UISETP.NE.AND UP0, UPT, UR41, URZ, UPT ;  /* 0x000000ff2900728c */ /* 0x000fe4000bf05270 */
[----:B0-----:R-:W-:Y:S01]  /*01c0*/  IMAD.HI.U32 R2, R17, UR4, R16 ;  /* 0x0000000411027c27 */ /* 0x001fe2000f8e0010 */
[----:B------:R-:W0:Y:S04]  /*01d0*/  LDCU UR4, c[0x0][0x4c0] ;  /* 0x00009800ff0477ac */ /* 0x000e280008000800 */
[----:B------:R-:W-:-:S05]  /*01e0*/  SHF.R.U32.HI R3, RZ, UR5, R2 ;  /* 0x00000005ff037c19 */ /* 0x000fca0008011602 */
[----:B------:R-:W-:-:S04]  /*01f0*/  IMAD.MOV R18, RZ, RZ, -R3 ;  /* 0x000000ffff127224 */ /* 0x000fc800078e0a03 */
[----:B-1----:R-:W-:-:S04]  /*0200*/  IMAD R18, R18, UR6, R17 ;  /* 0x0000000612127c24 */ /* 0x002fc8000f8e0211 */
[C---:B--2---:R-:W-:Y:S02]  /*0210*/  IMAD R16, R18.reuse, UR8, RZ ;  /* 0x0000000812107c24 */ /* 0x044fe4000f8e02ff */
[C---:B------:R-:W-:Y:S02]  /*0220*/  IMAD R0, R18.reuse, UR9, RZ ;  /* 0x0000000912007c24 */ /* 0x040fe4000f8e02ff */
[----:B0-----:R-:W-:Y:S01]  /*0230*/  IMAD R18, R18, UR4, RZ ;  /* 0x0000000412127c24 */ /* 0x001fe2000f8e02ff */
[----:B------:R-:W-:Y:S06]  /*0240*/  BRA.U !UP0, `(.L_x_531) ;  /* 0x0000001508387547 */ /* 0x000fec000b800000 */
[----:B------:R-:W0:Y:S01]  /*0250*/  LDCU.64 UR6, c[0x0][0x398] ;  /* 0x00007300ff0677ac */ /* 0x000e220008000a00 */
[----:B------:R-:W-:Y:S01]  /*0260*/  IMAD.MOV.U32 R2, RZ, RZ, RZ ;  /* 0x000000ffff027224 */ /* 0x000fe200078e00ff */
[----:B------:R-:W1:Y:S01]  /*0270*/  LDCU UR4, c[0x0][0x3a0] ;  /* 0x00007400ff0477ac */ /* 0x000e620008000800 */
[----:B------:R-:W2:Y:S01]  /*0280*/  LDCU UR5, c[0x0][0x4c4] ;  /* 0x00009880ff0577ac */ /* 0x000ea20008000800 */
[----:B------:R-:W3:Y:S01]  /*0290*/  LDCU.64 UR8, c[0x0][0x4c8] ;  /* 0x00009900ff0877ac */ /* 0x000ee20008000a00 */
[----:B------:R-:W-:Y:S01]  /*02a0*/  UISETP.NE.AND UP0, UPT, UR38, 0x2, UPT ;  /* 0x000000022600788c */ /* 0x000fe2000bf05270 */
[----:B0-----:R-:W-:-:S05]  /*02b0*/  IMAD.HI.U32 R4, R3, UR7, R2 ;  /* 0x0000000703047c27 */ /* 0x001fca000f8e0002 */
[----:B-1----:R-:W-:-:S05]  /*02c0*/  SHF.R.U32.HI R5, RZ, UR4, R4 ;  /* 0x00000004ff057c19 */ /* 0x002fca0008011604 */
[----:B------:R-:W-:-:S04]  /*02d0*/  IMAD.MOV R2, RZ, RZ, -R5 ;  /* 0x000000ffff027224 */ /* 0x000fc800078e0a05 */
[----:B------:R-:W-:-:S04]  /*02e0*/  IMAD R3, R2, UR6, R3 ;  /* 0x0000000602037c24 */ /* 0x000fc8000f8e0203 */
[C---:B--2---:R-:W-:Y:S02]  /*02f0*/  IMAD R16, R3.reuse, UR5, R16 ;  /* 0x0000000503107c24 */ /* 0x044fe4000f8e0210 */
[C---:B---3--:R-:W-:Y:S02]  /*0300*/  IMAD R0, R3.reuse, UR8, R0 ;  /* 0x0000000803007c24 */ /* 0x048fe4000f8e0200 */
[----:B------:R-:W-:Y:S01]  /*0310*/  IMAD R18, R3, UR9, R18 ;  /* 0x0000000903127c24 */ /* 0x000fe2000f8e0212 */
[----:B------:R-:W-:Y:S06]  /*0320*/  BRA.U !UP0, `(.L_x_531) ;  /* 0x0000001508007547 */ /* 0x000fec000b800000 */
[----:B------:R-:W0:Y:S01]  /*0330*/  LDCU.64 UR4, c[0x0][0x3a8] ;  /* 0x00007500ff0477ac */ /* 0x000e220008000a00 */
[----:B------:R-:W-:Y:S01]  /*0340*/  MOV R4, RZ ;  /* 0x000000ff00047202 */ /* 0x000fe20000000f00 */
[----:B------:R-:W1:Y:S01]  /*0350*/  LDCU UR6, c[0x0][0x3a4] ;  /* 0x00007480ff0677ac */ /* 0x000e620008000800 */
[----:B------:R-:W2:Y:S01]  /*0360*/  LDCU.64 UR8, c[0x0][0x4d0] ;  /* 0x00009a00ff0877ac */ /* 0x000ea20008000a00 */
[----:B------:R-:W-:Y:S02]  /*0370*/  UISETP.NE.AND UP0, UPT, UR38, 0x3, UPT ;  /* 0x000000032600788c */ /* 0x000fe4000bf05270 */
[----:B0-----:R-:W-:Y:S01]  /*0380*/  IMAD.HI.U32 R2, R5, UR4, R4 ;  /* 0x0000000405027c27 */ /* 0x001fe2000f8e0004 */
[----:B------:R-:W0:Y:S04]  /*0390*/  LDCU UR4, c[0x0][0x4d8] ;  /* 0x00009b00ff0477ac */ /* 0x000e280008000800 */
[----:B------:R-:W-:-:S05]  /*03a0*/  SHF.R.U32.HI R3, RZ, UR5, R2 ;  /* 0x00000005ff037c19 */ /* 0x000fca0008011602 */
[----:B------:R-:W-:-:S04]  /*03b0*/  IMAD.MOV R4, RZ, RZ, -R3 ;  /* 0x000000ffff047224 */ /* 0x000fc800078e0a03 */
[----:B-1----:R-:W-:-:S04]  /*03c0*/  IMAD R5, R4, UR6, R5 ;  /* 0x0000000604057c24 */ /* 0x002fc8000f8e0205 */
[C---:B--2---:R-:W-:Y:S02]  /*03d0*/  IMAD R16, R5.reuse, UR8, R16 ;  /* 0x0000000805107c24 */ /* 0x044fe4000f8e0210 */
[C---:B------:R-:W-:Y:S02]  /*03e0*/  IMAD R0, R5.reuse, UR9, R0 ;  /* 0x0000000905007c24 */ /* 0x040fe4000f8e0200 */
[----:B0-----:R-:W-:Y:S01]  /*03f0*/  IMAD R18, R5, UR4, R18 ;  /* 0x0000000405127c24 */ /* 0x001fe2000f8e0212 */
        /* <DEDUP_REMOVED lines=16> */
[----:B------:R-:W-:Y:S01]  /*0500*/  HFMA2 R4, -RZ, RZ, 0, 0 ;  /* 0x00000000ff047431 */ /* 0x000fe200000001ff */
        /* <DEDUP_REMOVED lines=281> */
[----:B------:R-:W2:Y:S03]  /*16a0*/  LDCU.64 UR8, c[0x0][0x5d8] ;  /* 0x0000bb00ff0877ac */ /* 0x000ea60008000a00 */
[----:B0-----:R-:W-:Y:S01]  /*16b0*/  IMAD.HI.U32 R2, R5, UR4, R4 ;  /* 0x0000000405027c27 */ /* 0x001fe2000f8e0004 */
[----:B------:R-:W0:Y:S04]  /*16c0*/  LDCU UR4, c[0x0][0x5e0] ;  /* 0x0000bc00ff0477ac */ /* 0x000e280008000800 */
[----:B------:R-:W-:-:S05]  /*16d0*/  SHF.R.U32.HI R2, RZ, UR5, R2 ;  /* 0x00000005ff027c19 */ /* 0x000fca0008011602 */
[----:B------:R-:W-:-:S04]  /*16e0*/  IMAD.MOV R3, RZ, RZ, -R2 ;  /* 0x000000ffff037224 */ /* 0x000fc800078e0a02 */
[----:B-1----:R-:W-:-:S04]  /*16f0*/  IMAD R5, R3, UR6, R5 ;  /* 0x0000000603057c24 */ /* 0x002fc8000f8e0205 */
[C---:B--2---:R-:W-:Y:S02]  /*1700*/  IMAD R16, R5.reuse, UR8, R16 ;  /* 0x0000000805107c24 */ /* 0x044fe4000f8e0210 */
[C---:B------:R-:W-:Y:S02]  /*1710*/  IMAD R0, R5.reuse, UR9, R0 ;  /* 0x0000000905007c24 */ /* 0x040fe4000f8e0200 */
[----:B0-----:R-:W-:-:S07]  /*1720*/  IMAD R18, R5, UR4, R18 ;  /* 0x0000000405127c24 */ /* 0x001fce000f8e0212 */
.L_x_531:
        /* <DEDUP_REMOVED lines=19> */
.L_x_536:
[----:B------:R-:W2:Y:S02]  /*1860*/  LDG.E.U8 R2, desc[UR36][R2.64] ;  /* 0x0000002402027981 */ /* 0x000ea4000c1e1100 */
[----:B--2---:R-:W-:-:S04]  /*1870*/  ISETP.NE.AND P0, PT, R2, RZ, PT ;  /* 0x000000ff0200720c */ /* 0x004fc80003f05270 */
[----:B------:R-:W-:Y:S01]  /*1880*/  P2R R19, PR, RZ, 0x1 ;  /* 0x00000001ff137803 */ /* 0x000fe20000000000 */
[----:B------:R-:W-:Y:S08]  /*1890*/  BRA `(.L_x_538) ;  /* 0x0000000800847947 */ /* 0x000ff00003800000 */
.L_x_535:
        /* <DEDUP_REMOVED lines=11> */
.L_x_540:
[----:B------:R-:W2:Y:S02]  /*1950*/  LDG.E R2, desc[UR36][R2.64] ;  /* 0x0000002402027981 */ /* 0x000ea4000c1e1900 */
[----:B--2---:R-:W-:-:S04]  /*1960*/  ISETP.NE.AND P0, PT, R2, RZ, PT ;  /* 0x000000ff0200720c */ /* 0x004fc80003f05270 */
[----:B------:R-:W-:Y:S01]  /*1970*/  P2R R19, PR, RZ, 0x1 ;  /* 0x00000001ff137803 */ /* 0x000fe20000000000 */
[----:B------:R-:W-:Y:S08]  /*1980*/  BRA `(.L_x_538) ;  /* 0x0000000800487947 */ /* 0x000ff00003800000 */
.L_x_539:
[----:B------:R-:W2:Y:S02]  /*1990*/  LDG.E.U16 R2, desc[UR36][R2.64] ;  /* 0x0000002402027981 */ /* 0x000ea4000c1e1500 */
[----:B--2---:R-:W-:-:S04]  /*19a0*/  ISETP.NE.AND P0, PT, R2, RZ, PT ;  /* 0x000000ff0200720c */ /* 0x004fc80003f05270 */
[----:B------:R-:W-:Y:S01]  /*19b0*/  P2R R19, PR, RZ, 0x1 ;  /* 0x00000001ff137803 */ /* 0x000fe20000000000 */
[----:B------:R-:W-:Y:S08]  /*19c0*/  BRA `(.L_x_538) ;  /* 0x0000000800387947 */ /* 0x000ff00003800000 */
.L_x_534:
        /* <DEDUP_REMOVED lines=10> */
.L_x_542:
[----:B------:R-:W2:Y:S02]  /*1a70*/  LDG.E.U16 R0, desc[UR36][R2.64] ;  /* 0x0000002402007981 */ /* 0x000ea4000c1e1500 */
[----:B--2---:R-:W-:-:S05]  /*1a80*/  HADD2.F32 R0, -RZ, R0.H0_H0 ;  /* 0x20000000ff007230 */ /* 0x004fca0000004100 */
[----:B------:R-:W-:-:S04]  /*1a90*/  FSETP.NEU.FTZ.AND P0, PT, R0, RZ, PT ;  /* 0x000000ff0000720b */ /* 0x000fc80003f1d000 */
[----:B------:R-:W-:Y:S01]  /*1aa0*/  P2R R19, PR, RZ, 0x1 ;  /* 0x00000001ff137803 */ /* 0x000fe20000000000 */
[----:B------:R-:W-:Y:S08]  /*1ab0*/  BRA `(.L_x_538) ;  /* 0x0000000400fc7947 */ /* 0x000ff00003800000 */
.L_x_541:
        /* <DEDUP_REMOVED lines=12> */
.L_x_544:
        /* <DEDUP_REMOVED lines=10> */
.L_x_543:
[----:B------:R-:W2:Y:S02]  /*1c20*/  LDG.E.64 R2, desc[UR36][R2.64] ;  /* 0x0000002402027981 */ /* 0x000ea4000c1e1b00 */
[----:B--2---:R-:W-:-:S06]  /*1c30*/  DSETP.NEU.AND P0, PT, R2, RZ, PT ;  /* 0x000000ff0200722a */ /* 0x004fcc0003f0d000 */
[----:B------:R-:W-:Y:S01]  /*1c40*/  P2R R19, PR, RZ, 0x1 ;  /* 0x00000001ff137803 */ /* 0x000fe20000000000 */
[----:B------:R-:W-:Y:S07]  /*1c50*/  BRA `(.L_x_538) ;  /* 0x0000000400947947 */ /* 0x000fee0003800000 */
.L_x_533:
        /* <DEDUP_REMOVED lines=12> */
.L_x_547:
[----:B------:R-:W2:Y:S02]  /*1d20*/  LDG.E.128 R4, desc[UR36][R2.64] ;  /* 0x0000002402047981 */ /* 0x000ea4000c1e1d00 */
[----:B--2---:R-:W-:-:S06]  /*1d30*/  DSETP.NEU.AND P0, PT, R6, RZ, PT ;  /* 0x000000ff0600722a */ /* 0x004fcc0003f0d000 */
[----:B------:R-:W-:-:S06]  /*1d40*/  DSETP.NEU.OR P0, PT, R4, RZ, P0 ;  /* 0x000000ff0400722a */ /* 0x000fcc000070d400 */
[----:B------:R-:W-:Y:S01]  /*1d50*/  P2R R19, PR, RZ, 0x1 ;  /* 0x00000001ff137803 */ /* 0x000fe20000000000 */
[----:B------:R-:W-:Y:S07]  /*1d60*/  BRA `(.L_x_538) ;  /* 0x0000000400507947 */ /* 0x000fee0003800000 */
.L_x_546:
        /* <DEDUP_REMOVED lines=10> */
.L_x_549:
[----:B------:R-:W2:Y:S02]  /*1e10*/  LDG.E.U8 R0, desc[UR36][R2.64] ;  /* 0x0000002402007981 */ /* 0x000ea4000c1e1100 */
[----:B--2---:R-:W-:-:S05]  /*1e20*/  IMAD.SHL.U32 R4, R0, 0x2000000, RZ ;  /* 0x0200000000047824 */ /* 0x004fca00078e00ff */
[----:B------:R-:W-:-:S13]  /*1e30*/  ISETP.GT.U32.AND P0, PT, R4, 0x7ffffff, PT ;  /* 0x07ffffff0400780c */ /* 0x000fda0003f04070 */
[----:B------:R-:W-:Y:S02]  /*1e40*/  @!P0 SHF.L.U32 R0, R0, 0x8, RZ ;  /* 0x0000000800008819 */ /* 0x000fe400000006ff */
[----:B------:R-:W-:Y:S02]  /*1e50*/  @P0 LEA.HI R4, R4, 0x70000000, RZ, 0x1c ;  /* 0x7000000004040811 */ /* 0x000fe400078fe0ff */
[----:B------:R-:W-:-:S04]  /*1e60*/  @!P0 LOP3.LUT R0, R0, 0x7f00, RZ, 0xc0, !PT ;  /* 0x00007f0000008812 */ /* 0x000fc800078ec0ff */
[----:B------:R-:W-:-:S05]  /*1e70*/  @!P0 LOP3.LUT R0, R0, 0x3f000000, RZ, 0xfc, !PT ;  /* 0x3f00000000008812 */ /* 0x000fca00078efcff */
[----:B------:R-:W-:Y:S01]  /*1e80*/  @!P0 FADD.FTZ R0, R0, -0.5 ;  /* 0xbf00000000008421 */ /* 0x000fe20000010000 */
[----:B------:R-:W-:-:S05]  /*1e90*/  @P0 FMUL.FTZ R0, R4, 1.9259299443872358531e-34 ;  /* 0x0780000004000820 */ /* 0x000fca0000410000 */
[----:B------:R-:W-:-:S04]  /*1ea0*/  LOP3.LUT P0, RZ, R0, 0x7fffffff, RZ, 0xc0, !PT ;  /* 0x7fffffff00ff7812 */ /* 0x000fc8000780c0ff */
[----:B------:R-:W-:Y:S01]  /*1eb0*/  P2R R19, PR, RZ, 0x1 ;  /* 0x00000001ff137803 */ /* 0x000fe20000000000 */
[----:B------:R-:W-:Y:S08]  /*1ec0*/  BRA `(.L_x_538) ;  /* 0x0000000000f87947 */ /* 0x000ff00003800000 */
.L_x_548:
[----:B------:R-:W2:Y:S02]  /*1ed0*/  LDG.E.U16 R0, desc[UR36][R2.64] ;  /* 0x0000002402007981 */ /* 0x000ea4000c1e1500 */
[----:B--2---:R-:W-:-:S05]  /*1ee0*/  IMAD.U32 R0, R0, 0x10000, RZ ;  /* 0x0001000000007824 */ /* 0x004fca00078e00ff */
[----:B------:R-:W-:-:S04]  /*1ef0*/  FSETP.NEU.FTZ.AND P0, PT, R0, RZ, PT ;  /* 0x000000ff0000720b */ /* 0x000fc80003f1d000 */
[----:B------:R-:W-:Y:S01]  /*1f00*/  P2R R19, PR, RZ, 0x1 ;  /* 0x00000001ff137803 */ /* 0x000fe20000000000 */
[----:B------:R-:W-:Y:S08]  /*1f10*/  BRA `(.L_x_538) ;  /* 0x0000000000e47947 */ /* 0x000ff00003800000 */
.L_x_545:
        /* <DEDUP_REMOVED lines=12> */
.L_x_552:
[----:B------:R-:W2:Y:S02]  /*1fe0*/  LDG.E.U8 R2, desc[UR36][R2.64] ;  /* 0x0000002402027981 */ /* 0x000ea4000c1e1100 */
[----:B--2---:R-:W-:-:S04]  /*1ff0*/  ISETP.NE.AND P0, PT, R2, RZ, PT ;  /* 0x000000ff0200720c */ /* 0x004fc80003f05270 */
[----:B------:R-:W-:Y:S01]  /*2000*/  P2R R19, PR, RZ, 0x1 ;  /* 0x00000001ff137803 */ /* 0x000fe20000000000 */
[----:B------:R-:W-:Y:S08]  /*2010*/  BRA `(.L_x_538) ;  /* 0x0000000000a47947 */ /* 0x000ff00003800000 */
.L_x_551:
[----:B------:R-:W2:Y:S02]  /*2020*/  LDG.E.U8 R2, desc[UR36][R2.64] ;  /* 0x0000002402027981 */ /* 0x000ea4000c1e1100 */
[----:B--2---:R-:W-:-:S04]  /*2030*/  ISETP.NE.AND P0, PT, R2, RZ, PT ;  /* 0x000000ff0200720c */ /* 0x004fc80003f05270 */
[----:B------:R-:W-:Y:S01]  /*2040*/  P2R R19, PR, RZ, 0x1 ;  /* 0x00000001ff137803 */ /* 0x000fe20000000000 */
[----:B------:R-:W-:Y:S08]  /*2050*/  BRA `(.L_x_538) ;  /* 0x0000000000947947 */ /* 0x000ff00003800000 */
.L_x_550:
[----:B------:R-:W-:-:S09]  /*2060*/  UISETP.NE.AND UP0, UPT, UR4, 0x1c, UPT ;  /* 0x0000001c0400788c */ /* 0x000fd2000bf05270 */
[----:B------:R-:W-:Y:S05]  /*2070*/  BRA.U !UP0, `(.L_x_553) ;  /* 0x0000000108807547 */ /* 0x000fea000b800000 */
[----:B------:R-:W-:-:S09]  /*2080*/  UISETP.NE.AND UP0, UPT, UR4, 0x1d, UPT ;  /* 0x0000001d0400788c */ /* 0x000fd2000bf05270 */
[----:B------:R-:W-:Y:S05]  /*2090*/  BRA.U !UP0, `(.L_x_554) ;  /* 0x0000000108647547 */ /* 0x000fea000b800000 */
[----:B------:R-:W-:-:S09]  /*20a0*/  UISETP.NE.AND UP0, UPT, UR4, 0x2c, UPT ;  /* 0x0000002c0400788c */ /* 0x000fd2000bf05270 */
[----:B------:R-:W-:Y:S05]  /*20b0*/  BRA.U !UP0, `(.L_x_555) ;  /* 0x00000001084c7547 */ /* 0x000fea000b800000 */
.L_x_537:
        /* <DEDUP_REMOVED lines=8> */
[----:B0-----:R-:W-:Y:S02]  /*2140*/  IMAD.U32 R4, RZ, RZ, UR4 ;  /* 0x00000004ff047e24 */ /* 0x001fe4000f8e00ff */
[----:B------:R-:W-:Y:S01]  /*2150*/  IMAD.U32 R5, RZ, RZ, UR5 ;  /* 0x00000005ff057e24 */ /* 0x000fe2000f8e00ff */
[----:B-1----:R-:W-:Y:S01]  /*2160*/  MOV R6, UR6 ;  /* 0x0000000600067c02 */ /* 0x002fe20008000f00 */
[----:B------:R-:W-:-:S02]  /*2170*/  IMAD.U32 R7, RZ, RZ, UR7 ;  /* 0x00000007ff077e24 */ /* 0x000fc4000f8e00ff */
[----:B---3--:R-:W-:Y:S02]  /*2180*/  IMAD.U32 R10, RZ, RZ, UR8 ;  /* 0x00000008ff0a7e24 */ /* 0x008fe4000f8e00ff */
[----:B------:R-:W-:-:S07]  /*2190*/  IMAD.U32 R11, RZ, RZ, UR9 ;  /* 0x00000009ff0b7e24 */ /* 0x000fce000f8e00ff */
[----:B------:R-:W-:-:S07]  /*21a0*/  LEPC R20, `(.L_x_556) ;  /* 0x000000001014794e */ /* 0x000fce0000000000 */
[----:B--2---:R-:W-:Y:S05]  /*21b0*/  CALL.ABS.NOINC R2 ;  /* 0x0000000002007343 */ /* 0x004fea0003c00000 */
.L_x_556:
[----:B------:R-:W-:-:S04]  /*21c0*/  PLOP3.LUT P0, PT, PT, PT, PT, 0x8, 0x80 ;  /* 0x000000000080781c */ /* 0x000fc80003f0e170 */
[----:B------:R-:W-:Y:S01]  /*21d0*/  P2R R19, PR, RZ, 0x1 ;  /* 0x00000001ff137803 */ /* 0x000fe20000000000 */
[----:B------:R-:W-:Y:S08]  /*21e0*/  BRA `(.L_x_538) ;  /* 0x0000000000307947 */ /* 0x000ff00003800000 */
.L_x_555:
[----:B------:R-:W2:Y:S02]  /*21f0*/  LDG.E.U8 R2, desc[UR36][R2.64] ;  /* 0x0000002402027981 */ /* 0x000ea4000c1e1100 */
[----:B--2---:R-:W-:-:S04]  /*2200*/  ISETP.NE.AND P0, PT, R2, RZ, PT ;  /* 0x000000ff0200720c */ /* 0x004fc80003f05270 */
[----:B------:R-:W-:Y:S01]  /*2210*/  P2R R19, PR, RZ, 0x1 ;  /* 0x00000001ff137803 */ /* 0x000fe20000000000 */
[----:B------:R-:W-:Y:S08]  /*2220*/  BRA `(.L_x_538) ;  /* 0x0000000000207947 */ /* 0x000ff00003800000 */
.L_x_554:
[----:B------:R-:W2:Y:S02]  /*2230*/  LDG.E.64 R2, desc[UR36][R2.64] ;  /* 0x0000002402027981 */ /* 0x000ea4000c1e1b00 */
[----:B--2---:R-:W-:-:S04]  /*2240*/  ISETP.NE.U32.AND P0, PT, R2, RZ, PT ;  /* 0x000000ff0200720c */ /* 0x004fc80003f05070 */
[----:B------:R-:W-:-:S04]  /*2250*/  ISETP.NE.AND.EX P0, PT, R3, RZ, PT, P0 ;  /* 0x000000ff0300720c */ /* 0x000fc80003f05300 */
[----:B------:R-:W-:Y:S01]  /*2260*/  P2R R19, PR, RZ, 0x1 ;  /* 0x00000001ff137803 */ /* 0x000fe20000000000 */
[----:B------:R-:W-:Y:S08]  /*2270*/  BRA `(.L_x_538) ;  /* 0x00000000000c7947 */ /* 0x000ff00003800000 */
.L_x_553:
[----:B------:R-:W2:Y:S02]  /*2280*/  LDG.E R2, desc[UR36][R2.64] ;  /* 0x0000002402027981 */ /* 0x000ea4000c1e1900 */
[----:B--2---:R-:W-:-:S04]  /*2290*/  ISETP.NE.AND P0, PT, R2, RZ, PT ;  /* 0x000000ff0200720c */ /* 0x004fc80003f05270 */
[----:B------:R-:W-:-:S09]  /*22a0*/  P2R R19, PR, RZ, 0x1 ;  /* 0x00000001ff137803 */ /* 0x000fd20000000000 */
.L_x_538:
[----:B------:R-:W-:Y:S05]  /*22b0*/  BSYNC.RECONVERGENT B6 ;  /* 0x0000000000067941 */ /* 0x000fea0003800200 */
.L_x_532:
        /* <DEDUP_REMOVED lines=18> */
.L_x_561:
[----:B------:R-:W2:Y:S02]  /*23e0*/  LDG.E.U8 R2, desc[UR36][R2.64] ;  /* 0x0000002402027981 */ /* 0x000ea4000c1e1100 */
[----:B--2---:R-:W-:Y:S01]  /*23f0*/  ISETP.NE.AND P0, PT, R2, RZ, PT ;  /* 0x000000ff0200720c */ /* 0x004fe20003f05270 */
[----:B------:R-:W-:-:S12]  /*2400*/  BRA `(.L_x_563) ;  /* 0x0000000800307947 */ /* 0x000fd80003800000 */
.L_x_560:
        /* <DEDUP_REMOVED lines=10> */
.L_x_565:
[----:B------:R-:W2:Y:S02]  /*24b0*/  LDG.E R2, desc[UR36][R2.64] ;  /* 0x0000002402027981 */ /* 0x000ea4000c1e1900 */
[----:B--2---:R-:W-:Y:S01]  /*24c0*/  ISETP.NE.AND P0, PT, R2, RZ, PT ;  /* 0x000000ff0200720c */ /* 0x004fe20003f05270 */
[----:B------:R-:W-:-:S12]  /*24d0*/  BRA `(.L_x_563) ;  /* 0x0000000400fc7947 */ /* 0x000fd80003800000 */
.L_x_564:
[----:B------:R-:W2:Y:S02]  /*24e0*/  LDG.E.U16 R2, desc[UR36][R2.64] ;  /* 0x0000002402027981 */ /* 0x000ea4000c1e1500 */
[----:B--2---:R-:W-:Y:S01]  /*24f0*/  ISETP.NE.AND P0, PT, R2, RZ, PT ;  /* 0x000000ff0200720c */ /* 0x004fe20003f05270 */
[----:B------:R-:W-:-:S12]  /*2500*/  BRA `(.L_x_563) ;  /* 0x0000000400f07947 */ /* 0x000fd80003800000 */
.L_x_559:
        /* <DEDUP_REMOVED lines=9> */
.L_x_567:
[----:B------:R-:W2:Y:S02]  /*25a0*/  LDG.E.U16 R0, desc[UR36][R2.64] ;  /* 0x0000002402007981 */ /* 0x000ea4000c1e1500 */
[----:B--2---:R-:W-:-:S05]  /*25b0*/  HADD2.F32 R0, -RZ, R0.H0_H0 ;  /* 0x20000000ff007230 */ /* 0x004fca0000004100 */
[----:B------:R-:W-:Y:S01]  /*25c0*/  FSETP.NEU.FTZ.AND P0, PT, R0, RZ, PT ;  /* 0x000000ff0000720b */ /* 0x000fe20003f1d000 */
[----:B------:R-:W-:-:S12]  /*25d0*/  BRA `(.L_x_563) ;  /* 0x0000000400bc7947 */ /* 0x000fd80003800000 */
.L_x_566:
        /* <DEDUP_REMOVED lines=11> */
.L_x_569:
        /* <DEDUP_REMOVED lines=8> */
.L_x_568:
[----:B------:R-:W2:Y:S02]  /*2710*/  LDG.E.64 R2, desc[UR36][R2.64] ;  /* 0x0000002402027981 */ /* 0x000ea4000c1e1b00 */
[----:B--2---:R-:W-:Y:S01]  /*2720*/  DSETP.NEU.AND P0, PT, R2, RZ, PT ;  /* 0x000000ff0200722a */ /* 0x004fe20003f0d000 */
[----:B------:R-:W-:-:S13]  /*2730*/  BRA `(.L_x_563) ;  /* 0x0000000400647947 */ /* 0x000fda0003800000 */
.L_x_558:
        /* <DEDUP_REMOVED lines=11> */
.L_x_572:
[----:B------:R-:W2:Y:S02]  /*27f0*/  LDG.E.128 R4, desc[UR36][R2.64] ;  /* 0x0000002402047981 */ /* 0x000ea4000c1e1d00 */
[----:B--2---:R-:W-:-:S06]  /*2800*/  DSETP.NEU.AND P0, PT, R6, RZ, PT ;  /* 0x000000ff0600722a */ /* 0x004fcc0003f0d000 */
[----:B------:R-:W-:Y:S01]  /*2810*/  DSETP.NEU.OR P0, PT, R4, RZ, P0 ;  /* 0x000000ff0400722a */ /* 0x000fe2000070d400 */
[----:B------:R-:W-:-:S13]  /*2820*/  BRA `(.L_x_563) ;  /* 0x0000000400287947 */ /* 0x000fda0003800000 */
.L_x_571:
        /* <DEDUP_REMOVED lines=9> */
.L_x_574:
        /* <DEDUP_REMOVED lines=11> */
.L_x_573:
[----:B------:R-:W2:Y:S02]  /*2970*/  LDG.E.U16 R0, desc[UR36][R2.64] ;  /* 0x0000002402007981 */ /* 0x000ea4000c1e1500 */
[----:B--2---:R-:W-:-:S05]  /*2980*/  IMAD.U32 R0, R0, 0x10000, RZ ;  /* 0x0001000000007824 */ /* 0x004fca00078e00ff */
[----:B------:R-:W-:Y:S01]  /*2990*/  FSETP.NEU.FTZ.AND P0, PT, R0, RZ, PT ;  /* 0x000000ff0000720b */ /* 0x000fe20003f1d000 */
[----:B------:R-:W-:-:S12]  /*29a0*/  BRA `(.L_x_563) ;  /* 0x0000000000c87947 */ /* 0x000fd80003800000 */
.L_x_570:
        /* <DEDUP_REMOVED lines=11> */
.L_x_577:
[----:B------:R-:W2:Y:S02]  /*2a60*/  LDG.E.U8 R2, desc[UR36][R2.64] ;  /* 0x0000002402027981 */ /* 0x000ea4000c1e1100 */
[----:B--2---:R-:W-:Y:S01]  /*2a70*/  ISETP.NE.AND P0, PT, R2, RZ, PT ;  /* 0x000000ff0200720c */ /* 0x004fe20003f05270 */
[----:B------:R-:W-:-:S12]  /*2a80*/  BRA `(.L_x_563) ;  /* 0x0000000000907947 */ /* 0x000fd80003800000 */
.L_x_576:
[----:B------:R-:W2:Y:S02]  /*2a90*/  LDG.E.U8 R2, desc[UR36][R2.64] ;  /* 0x0000002402027981 */ /* 0x000ea4000c1e1100 */
[----:B--2---:R-:W-:Y:S01]  /*2aa0*/  ISETP.NE.AND P0, PT, R2, RZ, PT ;  /* 0x000000ff0200720c */ /* 0x004fe20003f05270 */
[----:B------:R-:W-:-:S12]  /*2ab0*/  BRA `(.L_x_563) ;  /* 0x0000000000847947 */ /* 0x000fd80003800000 */
.L_x_575:
[----:B------:R-:W-:-:S09]  /*2ac0*/  UISETP.NE.AND UP0, UPT, UR4, 0x1c, UPT ;  /* 0x0000001c0400788c */ /* 0x000fd2000bf05270 */
[----:B------:R-:W-:Y:S05]  /*2ad0*/  BRA.U !UP0, `(.L_x_578) ;  /* 0x0000000108747547 */ /* 0x000fea000b800000 */
[----:B------:R-:W-:-:S09]  /*2ae0*/  UISETP.NE.AND UP0, UPT, UR4, 0x1d, UPT ;  /* 0x0000001d0400788c */ /* 0x000fd2000bf05270 */
[----:B------:R-:W-:Y:S05]  /*2af0*/  BRA.U !UP0, `(.L_x_579) ;  /* 0x00000001085c7547 */ /* 0x000fea000b800000 */
[----:B------:R-:W-:-:S09]  /*2b00*/  UISETP.NE.AND UP0, UPT, UR4, 0x2c, UPT ;  /* 0x0000002c0400788c */ /* 0x000fd2000bf05270 */
[----:B------:R-:W-:Y:S05]  /*2b10*/  BRA.U !UP0, `(.L_x_580) ;  /* 0x0000000108487547 */ /* 0x000fea000b800000 */
.L_x_562:
        /* <DEDUP_REMOVED lines=8> */
[----:B0-----:R-:W-:Y:S01]  /*2ba0*/  IMAD.U32 R4, RZ, RZ, UR4 ;  /* 0x00000004ff047e24 */ /* 0x001fe2000f8e00ff */
[----:B------:R-:W-:Y:S01]  /*2bb0*/  MOV R5, UR5 ;  /* 0x0000000500057c02 */ /* 0x000fe20008000f00 */
[----:B-1----:R-:W-:-:S02]  /*2bc0*/  IMAD.U32 R6, RZ, RZ, UR6 ;  /* 0x00000006ff067e24 */ /* 0x002fc4000f8e00ff */
[----:B------:R-:W-:Y:S02]  /*2bd0*/  IMAD.U32 R7, RZ, RZ, UR7 ;  /* 0x00000007ff077e24 */ /* 0x000fe4000f8e00ff */
[----:B---3--:R-:W-:Y:S01]  /*2be0*/  IMAD.U32 R10, RZ, RZ, UR8 ;  /* 0x00000008ff0a7e24 */ /* 0x008fe2000f8e00ff */
[----:B------:R-:W-:-:S07]  /*2bf0*/  MOV R11, UR9 ;  /* 0x00000009000b7c02 */ /* 0x000fce0008000f00 */
[----:B------:R-:W-:-:S07]  /*2c00*/  LEPC R20, `(.L_x_581) ;  /* 0x000000001014794e */ /* 0x000fce0000000000 */
[----:B--2---:R-:W-:Y:S05]  /*2c10*/  CALL.ABS.NOINC R2 ;  /* 0x0000000002007343 */ /* 0x004fea0003c00000 */
.L_x_581:
[----:B------:R-:W-:Y:S01]  /*2c20*/  PLOP3.LUT P0, PT, PT, PT, PT, 0x8, 0x80 ;  /* 0x000000000080781c */ /* 0x000fe20003f0e170 */
[----:B------:R-:W-:-:S12]  /*2c30*/  BRA `(.L_x_563) ;  /* 0x0000000000247947 */ /* 0x000fd80003800000 */
.L_x_580:
[----:B------:R-:W2:Y:S02]  /*2c40*/  LDG.E.U8 R2, desc[UR36][R2.64] ;  /* 0x0000002402027981 */ /* 0x000ea4000c1e1100 */
[----:B--2---:R-:W-:Y:S01]  /*2c50*/  ISETP.NE.AND P0, PT, R2, RZ, PT ;  /* 0x000000ff0200720c */ /* 0x004fe20003f05270 */
[----:B------:R-:W-:-:S12]  /*2c60*/  BRA `(.L_x_563) ;  /* 0x0000000000187947 */ /* 0x000fd80003800000 */
.L_x_579:
[----:B------:R-:W2:Y:S02]  /*2c70*/  LDG.E.64 R2, desc[UR36][R2.64] ;  /* 0x0000002402027981 */ /* 0x000ea4000c1e1b00 */
[----:B--2---:R-:W-:-:S04]  /*2c80*/  ISETP.NE.U32.AND P0, PT, R2, RZ, PT ;  /* 0x000000ff0200720c */ /* 0x004fc80003f05070 */
[----:B------:R-:W-:Y:S01]  /*2c90*/  ISETP.NE.AND.EX P0, PT, R3, RZ, PT, P0 ;  /* 0x000000ff0300720c */ /* 0x000fe20003f05300 */
[----:B------:R-:W-:-:S12]  /*2ca0*/  BRA `(.L_x_563) ;  /* 0x0000000000087947 */ /* 0x000fd80003800000 */
.L_x_578:
[----:B------:R-:W2:Y:S02]  /*2cb0*/  LDG.E R2, desc[UR36][R2.64] ;  /* 0x0000002402027981 */ /* 0x000ea4000c1e1900 */
[----:B--2---:R-:W-:-:S13]  /*2cc0*/  ISETP.NE.AND P0, PT, R2, RZ, PT ;  /* 0x000000ff0200720c */ /* 0x004fda0003f05270 */
.L_x_563:
[----:B------:R-:W-:Y:S05]  /*2cd0*/  BSYNC.RECONVERGENT B6 ;  /* 0x0000000000067941 */ /* 0x000fea0003800200 */
.L_x_557:
[----:B------:R-:W0:Y:S01]  /*2ce0*/  LDCU.64 UR6, c[0x0][0x5e8] ;  /* 0x0000bd00ff0677ac */ /* 0x000e220008000a00 */
[----:B------:R-:W-:Y:S01]  /*2cf0*/  ISETP.NE.AND P1, PT, R19, RZ, PT ;  /* 0x000000ff1300720c */ /* 0x000fe20003f25270 */
[----:B------:R-:W-:Y:S01]  /*2d00*/  BSSY.RECONVERGENT B6, `(.L_x_582) ;  /* 0x00000d4000067945 */ /* 0x000fe20003800200 */
[----:B------:R-:W-:Y:S02]  /*2d10*/  UPRMT UR4, UR43, 0x9910, URZ ;  /* 0x000099102b047896 */ /* 0x000fe400080000ff */
[----:B------:R-:W-:Y:S02]  /*2d20*/  PLOP3.LUT P0, PT, P1, P0, PT, 0x80, 0x8 ;  /* 0x000000000008781c */ /* 0x000fe40000f01070 */
[----:B------:R-:W-:Y:S02]  /*2d30*/  UISETP.GT.AND UP0, UPT, UR4, 0x9, UPT ;  /* 0x000000090400788c */ /* 0x000fe4000bf04270 */
[----:B------:R-:W-:Y:S02]  /*2d40*/  SEL R4, RZ, 0x1, !P0 ;  /* 0x00000001ff047807 */ /* 0x000fe40004000000 */
[----:B0-----:R-:W-:-:S04]  /*2d50*/  IADD3 R2, P1, PT, R16, UR6, RZ ;  /* 0x0000000610027c10 */ /* 0x001fc8000ff3e0ff */
[----:B------:R-:W-:Y:S01]  /*2d60*/  IADD3.X R3, PT, PT, RZ, UR7, RZ, P1, !PT ;  /* 0x00000007ff037c10 */ /* 0x000fe20008ffe4ff */
[----:B------:R-:W-:Y:S08]  /*2d70*/  BRA.U UP0, `(.L_x_583) ;  /* 0x0000000100e07547 */ /* 0x000ff0000b800000 */
        /* <DEDUP_REMOVED lines=10> */
.L_x_586:
[----:B------:R3:W-:Y:S01]  /*2e20*/  STG.E.U8 desc[UR36][R2.64], R4 ;  /* 0x0000000402007986 */ /* 0x0007e2000c101124 */
[----:B------:R-:W-:Y:S05]  /*2e30*/  BRA `(.L_x_588) ;  /* 0x0000000c00007947 */ /* 0x000fea0003800000 */
.L_x_585:
        /* <DEDUP_REMOVED lines=9> */
.L_x_590:
[----:B------:R1:W-:Y:S01]  /*2ed0*/  STG.E desc[UR36][R2.64], R4 ;  /* 0x0000000402007986 */ /* 0x0003e2000c101924 */
[----:B------:R-:W-:Y:S05]  /*2ee0*/  BRA `(.L_x_588) ;  /* 0x0000000800d47947 */ /* 0x000fea0003800000 */
.L_x_589:
[----:B------:R2:W-:Y:S01]  /*2ef0*/  STG.E.U16 desc[UR36][R2.64], R4 ;  /* 0x0000000402007986 */ /* 0x0005e2000c101524 */
[----:B------:R-:W-:Y:S05]  /*2f00*/  BRA `(.L_x_588) ;  /* 0x0000000800cc7947 */ /* 0x000fea0003800000 */
.L_x_584:
        /* <DEDUP_REMOVED lines=9> */
.L_x_592:
[----:B------:R-:W-:-:S04]  /*2fa0*/  I2FP.F32.U32 R0, R4 ;  /* 0x0000000400007245 */ /* 0x000fc80000201000 */
[----:B------:R-:W-:-:S05]  /*2fb0*/  F2FP.F16.F32.PACK_AB R0, RZ, R0 ;  /* 0x00000000ff00723e */ /* 0x000fca00000000ff */
[----:B------:R0:W-:Y:S01]  /*2fc0*/  STG.E.U16 desc[UR36][R2.64], R0 ;  /* 0x0000000002007986 */ /* 0x0001e2000c101524 */
[----:B------:R-:W-:Y:S05]  /*2fd0*/  BRA `(.L_x_588) ;  /* 0x0000000800987947 */ /* 0x000fea0003800000 */
.L_x_591:
        /* <DEDUP_REMOVED lines=10> */
.L_x_594:
[----:B------:R-:W-:-:S04]  /*3080*/  I2FP.F32.U32 R4, R4 ;  /* 0x0000000400047245 */ /* 0x000fc80000201000 */
[----:B------:R-:W-:-:S04]  /*3090*/  F2FP.F16.F32.PACK_AB R5, RZ, R4 ;  /* 0x00000004ff05723e */ /* 0x000fc800000000ff */
[----:B------:R-:W-:-:S05]  /*30a0*/  PRMT R5, R5, 0x5410, RZ ;  /* 0x0000541005057816 */ /* 0x000fca00000000ff */
[----:B------:R0:W-:Y:S01]  /*30b0*/  STG.E desc[UR36][R2.64], R5 ;  /* 0x0000000502007986 */ /* 0x0001e2000c101924 */
[----:B------:R-:W-:Y:S05]  /*30c0*/  BRA `(.L_x_588) ;  /* 0x00000008005c7947 */ /* 0x000fea0003800000 */
.L_x_593:
[----:B------:R-:W0:Y:S02]  /*30d0*/  I2F.F64.U32 R4, R4 ;  /* 0x0000000400047312 */ /* 0x000e240000201800 */
[----:B0-----:R0:W-:Y:S01]  /*30e0*/  STG.E.64 desc[UR36][R2.64], R4 ;  /* 0x0000000402007986 */ /* 0x0011e2000c101b24 */
[----:B------:R-:W-:Y:S05]  /*30f0*/  BRA `(.L_x_588) ;  /* 0x0000000800507947 */ /* 0x000fea0003800000 */
.L_x_583:
        /* <DEDUP_REMOVED lines=10> */
.L_x_597:
[----:B------:R-:W0:Y:S01]  /*31a0*/  I2F.F64.U32 R4, R4 ;  /* 0x0000000400047312 */ /* 0x000e220000201800 */
[----:B------:R-:W-:-:S05]  /*31b0*/  CS2R R6, SRZ ;  /* 0x0000000000067805 */ /* 0x000fca000001ff00 */
[----:B0-----:R0:W-:Y:S01]  /*31c0*/  STG.E.128 desc[UR36][R2.64], R4 ;  /* 0x0000000402007986 */ /* 0x0011e2000c101d24 */
[----:B------:R-:W-:Y:S05]  /*31d0*/  BRA `(.L_x_588) ;  /* 0x0000000800187947 */ /* 0x000fea0003800000 */
.L_x_596:
        /* <DEDUP_REMOVED lines=8> */
[----:B------:R-:W-:Y:S02]  /*3260*/  IMAD.MOV.U32 R5, RZ, RZ, 0x7f ;  /* 0x0000007fff057424 */ /* 0x000fe400078e00ff */
        /* <DEDUP_REMOVED lines=8> */
.L_x_601:
[----:B------:R-:W-:Y:S05]  /*32f0*/  BSYNC.RECONVERGENT B0 ;  /* 0x0000000000007941 */ /* 0x000fea0003800200 */
.L_x_600:
[----:B------:R0:W-:Y:S01]  /*3300*/  STG.E.U8 desc[UR36][R2.64], R5 ;  /* 0x0000000502007986 */ /* 0x0001e2000c101124 */
[----:B------:R-:W-:Y:S05]  /*3310*/  BRA `(.L_x_588) ;  /* 0x0000000400c87947 */ /* 0x000fea0003800000 */
.L_x_599:
[----:B------:R-:W-:-:S04]  /*3320*/  I2FP.F32.U32 R7, R4 ;  /* 0x0000000400077245 */ /* 0x000fc80000201000 */
[----:B------:R-:W-:-:S13]  /*3330*/  ISETP.GE.U32.AND P1, PT, R7, 0x47800000, PT ;  /* 0x478000000700780c */ /* 0x000fda0003f26070 */
[----:B------:R-:W-:Y:S02]  /*3340*/  @P1 ISETP.GT.U32.AND P0, PT, R7, 0x7f800000, PT ;  /* 0x7f8000000700180c */ /* 0x000fe40003f04070 */
[----:B------:R-:W-:-:S04]  /*3350*/  @P1 MOV R5, 0x7f ;  /* 0x0000007f00051802 */ /* 0x000fc80000000f00 */
        /* <DEDUP_REMOVED lines=12> */
.L_x_598:
[----:B------:R-:W-:-:S04]  /*3420*/  I2FP.F32.U32 R0, R4 ;  /* 0x0000000400007245 */ /* 0x000fc80000201000 */
[----:B------:R-:W-:-:S05]  /*3430*/  F2FP.BF16.F32.PACK_AB R0, RZ, R0 ;  /* 0x00000000ff00723e */ /* 0x000fca00000010ff */
[----:B------:R0:W-:Y:S01]  /*3440*/  STG.E.U16 desc[UR36][R2.64], R0 ;  /* 0x0000000002007986 */ /* 0x0001e2000c101524 */
[----:B------:R-:W-:Y:S05]  /*3450*/  BRA `(.L_x_588) ;  /* 0x0000000400787947 */ /* 0x000fea0003800000 */
.L_x_595:
        /* <DEDUP_REMOVED lines=10> */
.L_x_604:
        /* <DEDUP_REMOVED lines=12> */
.L_x_607:
[----:B------:R-:W-:-:S04]  /*35c0*/  SHF.R.U32.HI R0, RZ, 0x14, R5 ;  /* 0x00000014ff007819 */ /* 0x000fc80000011605 */
[----:B------:R-:W-:-:S04]  /*35d0*/  LOP3.LUT R0, R0, 0x1, RZ, 0xc0, !PT ;  /* 0x0000000100007812 */ /* 0x000fc800078ec0ff */
[----:B------:R-:W-:-:S04]  /*35e0*/  IADD3 R0, PT, PT, R5, 0x487ffff, R0 ;  /* 0x0487ffff05007810 */ /* 0x000fc80007ffe000 */
[----:B------:R-:W-:-:S04]  /*35f0*/  SHF.R.U32.HI R0, RZ, 0x14, R0 ;  /* 0x00000014ff007819 */ /* 0x000fc80000011600 */
[----:B------:R-:W-:-:S07]  /*3600*/  LOP3.LUT R4, R0, 0xff, RZ, 0xc0, !PT ;  /* 0x000000ff00047812 */ /* 0x000fce00078ec0ff */
.L_x_608:
[----:B------:R-:W-:-:S07]  /*3610*/  PRMT R0, R4, 0x7610, R0 ;  /* 0x0000761004007816 */ /* 0x000fce0000000000 */
.L_x_606:
[----:B------:R-:W-:Y:S05]  /*3620*/  BSYNC.RECONVERGENT B0 ;  /* 0x0000000000007941 */ /* 0x000fea0003800200 */
.L_x_605:
[----:B------:R0:W-:Y:S01]  /*3630*/  STG.E.U8 desc[UR36][R2.64], R0 ;  /* 0x0000000002007986 */ /* 0x0001e2000c101124 */
[----:B------:R-:W-:Y:S05]  /*3640*/  BRA `(.L_x_588) ;  /* 0x0000000000fc7947 */ /* 0x000fea0003800000 */
.L_x_603:
        /* <DEDUP_REMOVED lines=12> */
.L_x_611:
[----:B------:R-:W-:-:S04]  /*3710*/  SHF.R.U32.HI R0, RZ, 0x15, R5 ;  /* 0x00000015ff007819 */ /* 0x000fc80000011605 */
[----:B------:R-:W-:-:S04]  /*3720*/  LOP3.LUT R0, R0, 0x1, RZ, 0xc0, !PT ;  /* 0x0000000100007812 */ /* 0x000fc800078ec0ff */
[----:B------:R-:W-:-:S04]  /*3730*/  IADD3 R0, PT, PT, R5, 0x88fffff, R0 ;  /* 0x088fffff05007810 */ /* 0x000fc80007ffe000 */
[----:B------:R-:W-:-:S04]  /*3740*/  SHF.R.U32.HI R0, RZ, 0x15, R0 ;  /* 0x00000015ff007819 */ /* 0x000fc80000011600 */
[----:B------:R-:W-:-:S07]  /*3750*/  LOP3.LUT R4, R0, 0xff, RZ, 0xc0, !PT ;  /* 0x000000ff00047812 */ /* 0x000fce00078ec0ff */
.L_x_612:
[----:B------:R-:W-:-:S07]  /*3760*/  PRMT R0, R4, 0x7610, R0 ;  /* 0x0000761004007816 */ /* 0x000fce0000000000 */
.L_x_610:
[----:B------:R-:W-:Y:S05]  /*3770*/  BSYNC.RECONVERGENT B0 ;  /* 0x0000000000007941 */ /* 0x000fea0003800200 */
.L_x_609:
[----:B------:R0:W-:Y:S01]  /*3780*/  STG.E.U8 desc[UR36][R2.64], R0 ;  /* 0x0000000002007986 */ /* 0x0001e2000c101124 */
[----:B------:R-:W-:Y:S05]  /*3790*/  BRA `(.L_x_588) ;  /* 0x0000000000a87947 */ /* 0x000fea0003800000 */
.L_x_602:
[----:B------:R-:W-:-:S09]  /*37a0*/  UISETP.NE.AND UP0, UPT, UR4, 0x1c, UPT ;  /* 0x0000001c0400788c */ /* 0x000fd2000bf05270 */
[----:B------:R-:W-:Y:S05]  /*37b0*/  BRA.U !UP0, `(.L_x_613) ;  /* 0x00000001089c7547 */ /* 0x000fea000b800000 */
[----:B------:R-:W-:-:S09]  /*37c0*/  UISETP.NE.AND UP0, UPT, UR4, 0x1d, UPT ;  /* 0x0000001d0400788c */ /* 0x000fd2000bf05270 */
[----:B------:R-:W-:Y:S05]  /*37d0*/  BRA.U !UP0, `(.L_x_614) ;  /* 0x0000000108887547 */ /* 0x000fea000b800000 */
[----:B------:R-:W-:-:S09]  /*37e0*/  UISETP.NE.AND UP0, UPT, UR4, 0x2c, UPT ;  /* 0x0000002c0400788c */ /* 0x000fd2000bf05270 */
[----:B------:R-:W-:Y:S05]  /*37f0*/  BRA.U !UP0, `(.L_x_615) ;  /* 0x0000000108447547 */ /* 0x000fea000b800000 */
.L_x_587:
        /* <DEDUP_REMOVED lines=10> */
[----:B---3--:R-:W-:-:S02]  /*38a0*/  IMAD.U32 R6, RZ, RZ, UR8 ;  /* 0x00000008ff067e24 */ /* 0x008fc4000f8e00ff */
[----:B------:R-:W-:Y:S01]  /*38b0*/  IMAD.U32 R7, RZ, RZ, UR9 ;  /* 0x00000009ff077e24 */ /* 0x000fe2000f8e00ff */
[----:B----4-:R-:W-:Y:S01]  /*38c0*/  MOV R10, UR4 ;  /* 0x00000004000a7c02 */ /* 0x010fe20008000f00 */
[----:B-1----:R-:W-:-:S07]  /*38d0*/  IMAD.U32 R11, RZ, RZ, UR5 ;  /* 0x00000005ff0b7e24 */ /* 0x002fce000f8e00ff */
[----:B------:R-:W-:-:S07]  /*38e0*/  LEPC R20, `(.L_x_616) ;  /* 0x000000001014794e */ /* 0x000fce0000000000 */
[----:B--2---:R-:W-:Y:S05]  /*38f0*/  CALL.ABS.NOINC R2 ;  /* 0x0000000002007343 */ /* 0x004fea0003c00000 */
.L_x_616:
[----:B------:R-:W-:Y:S05]  /*3900*/  BRA `(.L_x_588) ;  /* 0x00000000004c7947 */ /* 0x000fea0003800000 */
.L_x_615:
        /* <DEDUP_REMOVED lines=11> */
[----:B------:R-:W-:-:S04]  /*39c0*/  @!P0 IMAD.MOV R0, RZ, RZ, R4 ;  /* 0x000000ffff008224 */ /* 0x000fc800078e0204 */
[----:B------:R-:W-:-:S05]  /*39d0*/  @P1 IMAD.MOV.U32 R5, RZ, RZ, R0 ;  /* 0x000000ffff051224 */ /* 0x000fca00078e0000 */
[----:B------:R0:W-:Y:S01]  /*39e0*/  STG.E.U8 desc[UR36][R2.64], R5 ;  /* 0x0000000502007986 */ /* 0x0001e2000c101124 */
[----:B------:R-:W-:Y:S05]  /*39f0*/  BRA `(.L_x_588) ;  /* 0x0000000000107947 */ /* 0x000fea0003800000 */
.L_x_614:
[----:B------:R-:W-:-:S05]  /*3a00*/  HFMA2 R5, -RZ, RZ, 0, 0 ;  /* 0x00000000ff057431 */ /* 0x000fca00000001ff */
[----:B------:R0:W-:Y:S01]  /*3a10*/  STG.E.64 desc[UR36][R2.64], R4 ;  /* 0x0000000402007986 */ /* 0x0001e2000c101b24 */
[----:B------:R-:W-:Y:S05]  /*3a20*/  BRA `(.L_x_588) ;  /* 0x0000000000047947 */ /* 0x000fea0003800000 */
.L_x_613:
[----:B------:R0:W-:Y:S02]  /*3a30*/  STG.E desc[UR36][R2.64], R4 ;  /* 0x0000000402007986 */ /* 0x0001e4000c101924 */
.L_x_588:
[----:B------:R-:W-:Y:S05]  /*3a40*/  BSYNC.RECONVERGENT B6 ;  /* 0x0000000000067941 */ /* 0x000fea0003800200 */
.L_x_582:
[----:B------:R-:W-:-:S07]  /*3a50*/  VIADD R17, R17, 0x80 ;  /* 0x0000008011117836 */ /* 0x000fce0000000000 */
.L_x_530:
[----:B------:R-:W-:Y:S05]  /*3a60*/  BSYNC.RECONVERGENT B7 ;  /* 0x0000000000077941 */ /* 0x000fea0003800200 */
.L_x_529:
[----:B------:R-:W5:Y:S01]  /*3a70*/  LDCU UR4, c[0x0][0x380] ;  /* 0x00007000ff0477ac */ /* 0x000f620008000800 */
[----:B------:R-:W-:Y:S01]  /*3a80*/  BSSY.RECONVERGENT B7, `(.L_x_617) ;  /* 0x0000397000077945 */ /* 0x000fe20003800200 */
[----:B-----5:R-:W-:-:S13]  /*3a90*/  ISETP.GE.AND P0, PT, R17, UR4, PT ;  /* 0x0000000411007c0c */ /* 0x020fda000bf06270 */
[----:B------:R-:W-:Y:S05]  /*3aa0*/  @P0 BRA `(.L_x_618) ;  /* 0x0000003800500947 */ /* 0x000fea0003800000 */
[----:B------:R-:W5:Y:S01]  /*3ab0*/  LDCU UR4, c[0x0][0x388] ;  /* 0x00007100ff0477ac */ /* 0x000f620008000800 */
[----:B------:R-:W-:Y:S01]  /*3ac0*/  IMAD.MOV.U32 R18, RZ, RZ, RZ ;  /* 0x000000ffff127224 */ /* 0x000fe200078e00ff */
[----:B0-----:R-:W-:Y:S01]  /*3ad0*/  MOV R0, RZ ;  /* 0x000000ff00007202 */ /* 0x001fe20000000f00 */
[----:B------:R-:W-:Y:S01]  /*3ae0*/  IMAD.MOV.U32 R16, RZ, RZ, RZ ;  /* 0x000000ffff107224 */ /* 0x000fe200078e00ff */
[----:B-----5:R-:W-:-:S09]  /*3af0*/  UISETP.NE.AND UP0, UPT, UR4, URZ, UPT ;  /* 0x000000ff0400728c */ /* 0x020fd2000bf05270 */
[----:B------:R-:W-:Y:S05]  /*3b00*/  BRA.U !UP0, `(.L_x_619) ;  /* 0x0000001508707547 */ /* 0x000fea000b800000 */
[----:B------:R-:W1:Y:S01]  /*3b10*/  LDCU.64 UR4, c[0x0][0x390] ;  /* 0x00007200ff0477ac */ /* 0x000e620008000a00 */
[----:B------:R-:W-:Y:S01]  /*3b20*/  IMAD.MOV.U32 R16, RZ, RZ, RZ ;  /* 0x000000ffff107224 */ /* 0x000fe200078e00ff */
[----:B------:R-:W0:Y:S01]  /*3b30*/  LDCU UR6, c[0x0][0x38c] ;  /* 0x00007180ff0677ac */ /* 0x000e220008000800 */
[----:B------:R-:W5:Y:S01]  /*3b40*/  LDCU.64 UR8, c[0x0][0x4b8] ;  /* 0x00009700ff0877ac */ /* 0x000f620008000a00 */
[----:B------:R-:W-:Y:S01]  /*3b50*/  UISETP.NE.AND UP0, UPT, UR41, URZ, UPT ;  /* 0x000000ff2900728c */ /* 0x000fe2000bf05270 */
[----:B-1234-:R-:W-:Y:S01]  /*3b60*/  IMAD.HI.U32 R2, R17, UR4, R16 ;  /* 0x0000000411027c27 */ /* 0x01efe2000f8e0010 */
[----:B------:R-:W1:Y:S04]  /*3b70*/  LDCU UR4, c[0x0][0x4c0] ;  /* 0x00009800ff0477ac */ /* 0x000e680008000800 */
[----:B------:R-:W-:-:S04]  /*3b80*/  SHF.R.U32.HI R3, RZ, UR5, R2 ;  /* 0x00000005ff037c19 */ /* 0x000fc80008011602 */
[----:B------:R-:W-:-:S05]  /*3b90*/  IADD3 R18, PT, PT, -R3, RZ, RZ ;  /* 0x000000ff03127210 */ /* 0x000fca0007ffe1ff */
[----:B0-----:R-:W-:-:S04]  /*3ba0*/  IMAD R18, R18, UR6, R17 ;  /* 0x0000000612127c24 */ /* 0x001fc8000f8e0211 */
[C---:B-----5:R-:W-:Y:S02]  /*3bb0*/  IMAD R16, R18.reuse, UR8, RZ ;  /* 0x0000000812107c24 */ /* 0x060fe4000f8e02ff */
[C---:B------:R-:W-:Y:S02]  /*3bc0*/  IMAD R0, R18.reuse, UR9, RZ ;  /* 0x0000000912007c24 */ /* 0x040fe4000f8e02ff */
[----:B-1----:R-:W-:Y:S01]  /*3bd0*/  IMAD R18, R18, UR4, RZ ;  /* 0x0000000412127c24 */ /* 0x002fe2000f8e02ff */
        /* <DEDUP_REMOVED lines=36> */
[----:B-1----:R-:W-:-:S04]  /*3e20*/  SHF.R.U32.HI R5, RZ, UR4, R4 ;  /* 0x00000004ff057c19 */ /* 0x002fc80008011604 */
[----:B------:R-:W-:-:S05]  /*3e30*/  IADD3 R2, PT, PT, -R5, RZ, RZ ;  /* 0x000000ff05027210 */ /* 0x000fca0007ffe1ff */
[----:B------:R-:W-:-:S04]  /*3e40*/  IMAD R3, R2, UR6, R3 ;  /* 0x0000000602037c24 */ /* 0x000fc8000f8e0203 */
[C---:B--2---:R-:W-:Y:S02]  /*3e50*/  IMAD R16, R3.reuse, UR5, R16 ;  /* 0x0000000503107c24 */ /* 0x044fe4000f8e0210 */
[C---:B---3--:R-:W-:Y:S02]  /*3e60*/  IMAD R0, R3.reuse, UR8, R0 ;  /* 0x0000000803007c24 */ /* 0x048fe4000f8e0200 */
[----:B------:R-:W-:Y:S01]  /*3e70*/  IMAD R18, R3, UR9, R18 ;  /* 0x0000000903127c24 */ /* 0x000fe2000f8e0212 */
[----:B------:R-:W-:Y:S06]  /*3e80*/  BRA.U !UP0, `(.L_x_619) ;  /* 0x0000001108907547 */ /* 0x000fec000b800000 */
[----:B------:R-:W0:Y:S01]  /*3e90*/  LDCU.64 UR4, c[0x0][0x3c0] ;  /* 0x00007800ff0477ac */ /* 0x000e220008000a00 */
[----:B------:R-:W-:Y:S01]  /*3ea0*/  IMAD.MOV.U32 R4, RZ, RZ, RZ ;  /* 0x000000ffff047224 */ /* 0x000fe200078e00ff */
[----:B------:R-:W1:Y:S01]  /*3eb0*/  LDCU UR6, c[0x0][0x3bc] ;  /* 0x00007780ff0677ac */ /* 0x000e620008000800 */
[----:B------:R-:W2:Y:S01]  /*3ec0*/  LDCU.64 UR8, c[0x0][0x4e8] ;  /* 0x00009d00ff0877ac */ /* 0x000ea20008000a00 */
[----:B------:R-:W-:Y:S01]  /*3ed0*/  UISETP.NE.AND UP0, UPT, UR38, 0x5, UPT ;  /* 0x000000052600788c */ /* 0x000fe2000bf05270 */
        /* <DEDUP_REMOVED lines=10> */
[----:B------:R-:W-:Y:S01]  /*3f80*/  MOV R2, RZ ;  /* 0x000000ff00027202 */ /* 0x000fe20000000f00 */
        /* <DEDUP_REMOVED lines=19> */
[----:B------:R-:W-:-:S04]  /*40c0*/  SHF.R.U32.HI R3, RZ, UR5, R2 ;  /* 0x00000005ff037c19 */ /* 0x000fc80008011602 */
[----:B------:R-:W-:-:S05]  /*40d0*/  IADD3 R4, PT, PT, -R3, RZ, RZ ;  /* 0x000000ff03047210 */ /* 0x000fca0007ffe1ff */
        /* <DEDUP_REMOVED lines=246> */
[----:B------:R-:W2:Y:S02]  /*5040*/  LDCU.64 UR8, c[0x0][0x5d8] ;  /* 0x0000bb00ff0877ac */ /* 0x000ea40008000a00 */
[----:B0-----:R-:W-:Y:S01]  /*5050*/  IMAD.HI.U32 R2, R5, UR4, R4 ;  /* 0x0000000405027c27 */ /* 0x001fe2000f8e0004 */
[----:B------:R-:W0:Y:S04]  /*5060*/  LDCU UR4, c[0x0][0x5e0] ;  /* 0x0000bc00ff0477ac */ /* 0x000e280008000800 */
[----:B------:R-:W-:-:S04]  /*5070*/  SHF.R.U32.HI R2, RZ, UR5, R2 ;  /* 0x00000005ff027c19 */ /* 0x000fc80008011602 */
[----:B------:R-:W-:-:S05]  /*5080*/  IADD3 R3, PT, PT, -R2, RZ, RZ ;  /* 0x000000ff02037210 */ /* 0x000fca0007ffe1ff */
[----:B-1----:R-:W-:-:S04]  /*5090*/  IMAD R5, R3, UR6, R5 ;  /* 0x0000000603057c24 */ /* 0x002fc8000f8e0205 */
[C---:B--2---:R-:W-:Y:S02]  /*50a0*/  IMAD R16, R5.reuse, UR8, R16 ;  /* 0x0000000805107c24 */ /* 0x044fe4000f8e0210 */
[C---:B------:R-:W-:Y:S02]  /*50b0*/  IMAD R0, R5.reuse, UR9, R0 ;  /* 0x0000000905007c24 */ /* 0x040fe4000f8e0200 */
[----:B0-----:R-:W-:-:S07]  /*50c0*/  IMAD R18, R5, UR4, R18 ;  /* 0x0000000405127c24 */ /* 0x001fce000f8e0212 */
.L_x_619:
[----:B------:R-:W1:Y:S01]  /*50d0*/  LDCU.64 UR6, c[0x0][0x5f0] ;  /* 0x0000be00ff0677ac */ /* 0x000e620008000a00 */
[----:B------:R-:W-:Y:S01]  /*50e0*/  BSSY.RECONVERGENT B6, `(.L_x_620) ;  /* 0x00000b7000067945 */ /* 0x000fe20003800200 */
[----:B------:R-:W-:-:S04]  /*50f0*/  UPRMT UR4, UR39, 0x9910, URZ ;  /* 0x0000991027047896 */ /* 0x000fc800080000ff */
[----:B------:R-:W-:Y:S01]  /*5100*/  UISETP.GT.AND UP0, UPT, UR4, 0x9, UPT ;  /* 0x000000090400788c */ /* 0x000fe2000bf04270 */
[----:B-1234-:R-:W-:-:S05]  /*5110*/  IADD3 R2, P0, PT, R0, UR6, RZ ;  /* 0x0000000600027c10 */ /* 0x01efca000ff1e0ff */
        /* <DEDUP_REMOVED lines=14> */
.L_x_624:
[----:B------:R-:W2:Y:S02]  /*5200*/  LDG.E.U8 R2, desc[UR36][R2.64] ;  /* 0x0000002402027981 */ /* 0x000ea4000c1e1100 */
[----:B--2---:R-:W-:-:S04]  /*5210*/  ISETP.NE.AND P0, PT, R2, RZ, PT ;  /* 0x000000ff0200720c */ /* 0x004fc80003f05270 */
[----:B------:R-:W-:Y:S01]  /*5220*/  P2R R19, PR, RZ, 0x1 ;  /* 0x00000001ff137803 */ /* 0x000fe20000000000 */
[----:B------:R-:W-:Y:S08]  /*5230*/  BRA `(.L_x_626) ;  /* 0x0000000800847947 */ /* 0x000ff00003800000 */
.L_x_623:
        /* <DEDUP_REMOVED lines=11> */
.L_x_628:
[----:B------:R-:W2:Y:S02]  /*52f0*/  LDG.E R2, desc[UR36][R2.64] ;  /* 0x0000002402027981 */ /* 0x000ea4000c1e1900 */
[----:B--2---:R-:W-:-:S04]  /*5300*/  ISETP.NE.AND P0, PT, R2, RZ, PT ;  /* 0x000000ff0200720c */ /* 0x004fc80003f05270 */
[----:B------:R-:W-:Y:S01]  /*5310*/  P2R R19, PR, RZ, 0x1 ;  /* 0x00000001ff137803 */ /* 0x000fe20000000000 */
[----:B------:R-:W-:Y:S08]  /*5320*/  BRA `(.L_x_626) ;  /* 0x0000000800487947 */ /* 0x000ff00003800000 */
.L_x_627:
[----:B------:R-:W2:Y:S02]  /*5330*/  LDG.E.U16 R2, desc[UR36][R2.64] ;  /* 0x0000002402027981 */ /* 0x000ea4000c1e1500 */
[----:B--2---:R-:W-:-:S04]  /*5340*/  ISETP.NE.AND P0, PT, R2, RZ, PT ;  /* 0x000000ff0200720c */ /* 0x004fc80003f05270 */
[----:B------:R-:W-:Y:S01]  /*5350*/  P2R R19, PR, RZ, 0x1 ;  /* 0x00000001ff137803 */ /* 0x000fe20000000000 */
[----:B------:R-:W-:Y:S08]  /*5360*/  BRA `(.L_x_626) ;  /* 0x0000000800387947 */ /* 0x000ff00003800000 */
.L_x_622:
        /* <DEDUP_REMOVED lines=10> */
.L_x_630:
[----:B------:R-:W2:Y:S02]  /*5410*/  LDG.E.U16 R0, desc[UR36][R2.64] ;  /* 0x0000002402007981 */ /* 0x000ea4000c1e1500 */
[----:B--2---:R-:W-:-:S05]  /*5420*/  HADD2.F32 R0, -RZ, R0.H0_H0 ;  /* 0x20000000ff007230 */ /* 0x004fca0000004100 */
[----:B------:R-:W-:-:S04]  /*5430*/  FSETP.NEU.FTZ.AND P0, PT, R0, RZ, PT ;  /* 0x000000ff0000720b */ /* 0x000fc80003f1d000 */
[----:B------:R-:W-:Y:S01]  /*5440*/  P2R R19, PR, RZ, 0x1 ;  /* 0x00000001ff137803 */ /* 0x000fe20000000000 */
[----:B------:R-:W-:Y:S08]  /*5450*/  BRA `(.L_x_626) ;  /* 0x0000000400fc7947 */ /* 0x000ff00003800000 */
.L_x_629:
        /* <DEDUP_REMOVED lines=12> */
.L_x_632:
        /* <DEDUP_REMOVED lines=10> */
.L_x_631:
[----:B------:R-:W2:Y:S02]  /*55c0*/  LDG.E.64 R2, desc[UR36][R2.64] ;  /* 0x0000002402027981 */ /* 0x000ea4000c1e1b00 */
[----:B--2---:R-:W-:-:S06]  /*55d0*/  DSETP.NEU.AND P0, PT, R2, RZ, PT ;  /* 0x000000ff0200722a */ /* 0x004fcc0003f0d000 */
[----:B------:R-:W-:Y:S01]  /*55e0*/  P2R R19, PR, RZ, 0x1 ;  /* 0x00000001ff137803 */ /* 0x000fe20000000000 */
[----:B------:R-:W-:Y:S07]  /*55f0*/  BRA `(.L_x_626) ;  /* 0x0000000400947947 */ /* 0x000fee0003800000 */
.L_x_621:
        /* <DEDUP_REMOVED lines=12> */
.L_x_635:
[----:B------:R-:W2:Y:S02]  /*56c0*/  LDG.E.128 R4, desc[UR36][R2.64] ;  /* 0x0000002402047981 */ /* 0x000ea4000c1e1d00 */
[----:B--2---:R-:W-:-:S06]  /*56d0*/  DSETP.NEU.AND P0, PT, R6, RZ, PT ;  /* 0x000000ff0600722a */ /* 0x004fcc0003f0d000 */
[----:B------:R-:W-:-:S06]  /*56e0*/  DSETP.NEU.OR P0, PT, R4, RZ, P0 ;  /* 0x000000ff0400722a */ /* 0x000fcc000070d400 */
[----:B------:R-:W-:Y:S01]  /*56f0*/  P2R R19, PR, RZ, 0x1 ;  /* 0x00000001ff137803 */ /* 0x000fe20000000000 */
[----:B------:R-:W-:Y:S07]  /*5700*/  BRA `(.L_x_626) ;  /* 0x0000000400507947 */ /* 0x000fee0003800000 */
.L_x_634:
        /* <DEDUP_REMOVED lines=10> */
.L_x_637:
        /* <DEDUP_REMOVED lines=9> */
[----:B------:R-:W-:-:S04]  /*5840*/  LOP3.LUT P0, RZ, R0, 0x7fffffff, RZ, 0xc0, !PT ;  /* 0x7fffffff00ff7812 */ /* 0x000fc8000780c0ff */
[----:B------:R-:W-:Y:S01]  /*5850*/  P2R R19, PR, RZ, 0x1 ;  /* 0x00000001ff137803 */ /* 0x000fe20000000000 */
[----:B------:R-:W-:Y:S08]  /*5860*/  BRA `(.L_x_626) ;  /* 0x0000000000f87947 */ /* 0x000ff00003800000 */
.L_x_636:
[----:B------:R-:W2:Y:S02]  /*5870*/  LDG.E.U16 R0, desc[UR36][R2.64] ;  /* 0x0000002402007981 */ /* 0x000ea4000c1e1500 */
[----:B--2---:R-:W-:-:S05]  /*5880*/  IMAD.U32 R0, R0, 0x10000, RZ ;  /* 0x0001000000007824 */ /* 0x004fca00078e00ff */
[----:B------:R-:W-:-:S04]  /*5890*/  FSETP.NEU.FTZ.AND P0, PT, R0, RZ, PT ;  /* 0x000000ff0000720b */ /* 0x000fc80003f1d000 */
[----:B------:R-:W-:Y:S01]  /*58a0*/  P2R R19, PR, RZ, 0x1 ;  /* 0x00000001ff137803 */ /* 0x000fe20000000000 */
[----:B------:R-:W-:Y:S08]  /*58b0*/  BRA `(.L_x_626) ;  /* 0x0000000000e47947 */ /* 0x000ff00003800000 */
.L_x_633:
        /* <DEDUP_REMOVED lines=12> */
.L_x_640:
[----:B------:R-:W2:Y:S02]  /*5980*/  LDG.E.U8 R2, desc[UR36][R2.64] ;  /* 0x0000002402027981 */ /* 0x000ea4000c1e1100 */
[----:B--2---:R-:W-:-:S04]  /*5990*/  ISETP.NE.AND P0, PT, R2, RZ, PT ;  /* 0x000000ff0200720c */ /* 0x004fc80003f05270 */
[----:B------:R-:W-:Y:S01]  /*59a0*/  P2R R19, PR, RZ, 0x1 ;  /* 0x00000001ff137803 */ /* 0x000fe20000000000 */
[----:B------:R-:W-:Y:S08]  /*59b0*/  BRA `(.L_x_626) ;  /* 0x0000000000a47947 */ /* 0x000ff00003800000 */
.L_x_639:
[----:B------:R-:W2:Y:S02]  /*59c0*/  LDG.E.U8 R2, desc[UR36][R2.64] ;  /* 0x0000002402027981 */ /* 0x000ea4000c1e1100 */
[----:B--2---:R-:W-:-:S04]  /*59d0*/  ISETP.NE.AND P0, PT, R2, RZ, PT ;  /* 0x000000ff0200720c */ /* 0x004fc80003f05270 */
[----:B------:R-:W-:Y:S01]  /*59e0*/  P2R R19, PR, RZ, 0x1 ;  /* 0x00000001ff137803 */ /* 0x000fe20000000000 */
[----:B------:R-:W-:Y:S08]  /*59f0*/  BRA `(.L_x_626) ;  /* 0x0000000000947947 */ /* 0x000ff00003800000 */
.L_x_638:
        /* <DEDUP_REMOVED lines=10> */
.L_x_625:
        /* <DEDUP_REMOVED lines=11> */
[----:B------:R-:W-:Y:S01]  /*5b50*/  IMAD.U32 R7, RZ, RZ, UR7 ;  /* 0x00000007ff077e24 */ /* 0x000fe2000f8e00ff */
[----:B---3--:R-:W-:Y:S01]  /*5b60*/  MOV R10, UR8 ;  /* 0x00000008000a7c02 */ /* 0x008fe20008000f00 */
[----:B------:R-:W-:-:S07]  /*5b70*/  IMAD.U32 R11, RZ, RZ, UR9 ;  /* 0x00000009ff0b7e24 */ /* 0x000fce000f8e00ff */
[----:B------:R-:W-:-:S07]  /*5b80*/  LEPC R20, `(.L_x_643) ;  /* 0x000000001014794e */ /* 0x000fce0000000000 */
[----:B--2---:R-:W-:Y:S05]  /*5b90*/  CALL.ABS.NOINC R2 ;  /* 0x0000000002007343 */ /* 0x004fea0003c00000 */
.L_x_643:
[----:B------:R-:W-:-:S04]  /*5ba0*/  PLOP3.LUT P0, PT, PT, PT, PT, 0x8, 0x80 ;  /* 0x000000000080781c */ /* 0x000fc80003f0e170 */
[----:B------:R-:W-:Y:S01]  /*5bb0*/  P2R R19, PR, RZ, 0x1 ;  /* 0x00000001ff137803 */ /* 0x000fe20000000000 */
[----:B------:R-:W-:Y:S08]  /*5bc0*/  BRA `(.L_x_626) ;  /* 0x0000000000207947 */ /* 0x000ff00003800000 */
.L_x_642:
[----:B------:R-:W2:Y:S02]  /*5bd0*/  LDG.E.64 R2, desc[UR36][R2.64] ;  /* 0x0000002402027981 */ /* 0x000ea4000c1e1b00 */
[----:B--2---:R-:W-:-:S04]  /*5be0*/  ISETP.NE.U32.AND P0, PT, R2, RZ, PT ;  /* 0x000000ff0200720c */ /* 0x004fc80003f05070 */
[----:B------:R-:W-:-:S04]  /*5bf0*/  ISETP.NE.AND.EX P0, PT, R3, RZ, PT, P0 ;  /* 0x000000ff0300720c */ /* 0x000fc80003f05300 */
[----:B------:R-:W-:Y:S01]  /*5c00*/  P2R R19, PR, RZ, 0x1 ;  /* 0x00000001ff137803 */ /* 0x000fe20000000000 */
[----:B------:R-:W-:Y:S08]  /*5c10*/  BRA `(.L_x_626) ;  /* 0x00000000000c7947 */ /* 0x000ff00003800000 */
.L_x_641:
[----:B------:R-:W2:Y:S02]  /*5c20*/  LDG.E R2, desc[UR36][R2.64] ;  /* 0x0000002402027981 */ /* 0x000ea4000c1e1900 */
[----:B--2---:R-:W-:-:S04]  /*5c30*/  ISETP.NE.AND P0, PT, R2, RZ, PT ;  /* 0x000000ff0200720c */ /* 0x004fc80003f05270 */
[----:B------:R-:W-:-:S09]  /*5c40*/  P2R R19, PR, RZ, 0x1 ;  /* 0x00000001ff137803 */ /* 0x000fd20000000000 */
.L_x_626:
[----:B------:R-:W-:Y:S05]  /*5c50*/  BSYNC.RECONVERGENT B6 ;  /* 0x0000000000067941 */ /* 0x000fea0003800200 */
.L_x_620:
        /* <DEDUP_REMOVED lines=18> */
.L_x_648:
[----:B------:R-:W2:Y:S02]  /*5d80*/  LDG.E.U8 R2, desc[UR36][R2.64] ;  /* 0x0000002402027981 */ /* 0x000ea4000c1e1100 */
[----:B--2---:R-:W-:Y:S01]  /*5d90*/  ISETP.NE.AND P0, PT, R2, RZ, PT ;  /* 0x000000ff0200720c */ /* 0x004fe20003f05270 */
[----:B------:R-:W-:-:S12]  /*5da0*/  BRA `(.L_x_650) ;  /* 0x0000000800307947 */ /* 0x000fd80003800000 */
.L_x_647:
        /* <DEDUP_REMOVED lines=10> */
.L_x_652:
[----:B------:R-:W2:Y:S02]  /*5e50*/  LDG.E R2, desc[UR36][R2.64] ;  /* 0x0000002402027981 */ /* 0x000ea4000c1e1900 */
[----:B--2---:R-:W-:Y:S01]  /*5e60*/  ISETP.NE.AND P0, PT, R2, RZ, PT ;  /* 0x000000ff0200720c */ /* 0x004fe20003f05270 */
[----:B------:R-:W-:-:S12]  /*5e70*/  BRA `(.L_x_650) ;  /* 0x0000000400fc7947 */ /* 0x000fd80003800000 */
.L_x_651:
[----:B------:R-:W2:Y:S02]  /*5e80*/  LDG.E.U16 R2, desc[UR36][R2.64] ;  /* 0x0000002402027981 */ /* 0x000ea4000c1e1500 */
[----:B--2---:R-:W-:Y:S01]  /*5e90*/  ISETP.NE.AND P0, PT, R2, RZ, PT ;  /* 0x000000ff0200720c */ /* 0x004fe20003f05270 */
[----:B------:R-:W-:-:S12]  /*5ea0*/  BRA `(.L_x_650) ;  /* 0x0000000400f07947 */ /* 0x000fd80003800000 */
.L_x_646:
        /* <DEDUP_REMOVED lines=9> */
.L_x_654:
[----:B------:R-:W2:Y:S02]  /*5f40*/  LDG.E.U16 R0, desc[UR36][R2.64] ;  /* 0x0000002402007981 */ /* 0x000ea4000c1e1500 */
[----:B--2---:R-:W-:-:S05]  /*5f50*/  HADD2.F32 R0, -RZ, R0.H0_H0 ;  /* 0x20000000ff007230 */ /* 0x004fca0000004100 */
[----:B------:R-:W-:Y:S01]  /*5f60*/  FSETP.NEU.FTZ.AND P0, PT, R0, RZ, PT ;  /* 0x000000ff0000720b */ /* 0x000fe20003f1d000 */
[----:B------:R-:W-:-:S12]  /*5f70*/  BRA `(.L_x_650) ;  /* 0x0000000400bc7947 */ /* 0x000fd80003800000 */
.L_x_653:
        /* <DEDUP_REMOVED lines=11> */
.L_x_656:
        /* <DEDUP_REMOVED lines=8> */
.L_x_655:
[----:B------:R-:W2:Y:S02]  /*60b0*/  LDG.E.64 R2, desc[UR36][R2.64] ;  /* 0x0000002402027981 */ /* 0x000ea4000c1e1b00 */
[----:B--2---:R-:W-:Y:S01]  /*60c0*/  DSETP.NEU.AND P0, PT, R2, RZ, PT ;  /* 0x000000ff0200722a */ /* 0x004fe20003f0d000 */
[----:B------:R-:W-:-:S13]  /*60d0*/  BRA `(.L_x_650) ;  /* 0x0000000400647947 */ /* 0x000fda0003800000 */
.L_x_645:
        /* <DEDUP_REMOVED lines=11> */
.L_x_659:
[----:B------:R-:W2:Y:S02]  /*6190*/  LDG.E.128 R4, desc[UR36][R2.64] ;  /* 0x0000002402047981 */ /* 0x000ea4000c1e1d00 */
[----:B--2---:R-:W-:-:S06]  /*61a0*/  DSETP.NEU.AND P0, PT, R6, RZ, PT ;  /* 0x000000ff0600722a */ /* 0x004fcc0003f0d000 */
[----:B------:R-:W-:Y:S01]  /*61b0*/  DSETP.NEU.OR P0, PT, R4, RZ, P0 ;  /* 0x000000ff0400722a */ /* 0x000fe2000070d400 */
[----:B------:R-:W-:-:S13]  /*61c0*/  BRA `(.L_x_650) ;  /* 0x0000000400287947 */ /* 0x000fda0003800000 */
.L_x_658:
        /* <DEDUP_REMOVED lines=9> */
.L_x_661:
        /* <DEDUP_REMOVED lines=11> */
.L_x_660:
[----:B------:R-:W2:Y:S02]  /*6310*/  LDG.E.U16 R0, desc[UR36][R2.64] ;  /* 0x0000002402007981 */ /* 0x000ea4000c1e1500 */
[----:B--2---:R-:W-:-:S05]  /*6320*/  IMAD.U32 R0, R0, 0x10000, RZ ;  /* 0x0001000000007824 */ /* 0x004fca00078e00ff */
[----:B------:R-:W-:Y:S01]  /*6330*/  FSETP.NEU.FTZ.AND P0, PT, R0, RZ, PT ;  /* 0x000000ff0000720b */ /* 0x000fe20003f1d000 */
[----:B------:R-:W-:-:S12]  /*6340*/  BRA `(.L_x_650) ;  /* 0x0000000000c87947 */ /* 0x000fd80003800000 */
.L_x_657:
        /* <DEDUP_REMOVED lines=11> */
.L_x_664:
[----:B------:R-:W2:Y:S02]  /*6400*/  LDG.E.U8 R2, desc[UR36][R2.64] ;  /* 0x0000002402027981 */ /* 0x000ea4000c1e1100 */
[----:B--2---:R-:W-:Y:S01]  /*6410*/  ISETP.NE.AND P0, PT, R2, RZ, PT ;  /* 0x000000ff0200720c */ /* 0x004fe20003f05270 */
[----:B------:R-:W-:-:S12]  /*6420*/  BRA `(.L_x_650) ;  /* 0x0000000000907947 */ /* 0x000fd80003800000 */
.L_x_663:
[----:B------:R-:W2:Y:S02]  /*6430*/  LDG.E.U8 R2, desc[UR36][R2.64] ;  /* 0x0000002402027981 */ /* 0x000ea4000c1e1100 */
[----:B--2---:R-:W-:Y:S01]  /*6440*/  ISETP.NE.AND P0, PT, R2, RZ, PT ;  /* 0x000000ff0200720c */ /* 0x004fe20003f05270 */
[----:B------:R-:W-:-:S12]  /*6450*/  BRA `(.L_x_650) ;  /* 0x0000000000847947 */ /* 0x000fd80003800000 */
.L_x_662:
        /* <DEDUP_REMOVED lines=9> */
.L_x_649:
        /* <DEDUP_REMOVED lines=16> */
.L_x_667:
[----:B------:R-:W-:Y:S01]  /*65f0*/  PLOP3.LUT P0, PT, PT, PT, PT, 0x8, 0x80 ;  /* 0x000000000080781c */ /* 0x000fe20003f0e170 */
[----:B------:R-:W-:-:S12]  /*6600*/  BRA `(.L_x_650) ;  /* 0x0000000000187947 */ /* 0x000fd80003800000 */
.L_x_666:
[----:B------:R-:W2:Y:S02]  /*6610*/  LDG.E.64 R2, desc[UR36][R2.64] ;  /* 0x0000002402027981 */ /* 0x000ea4000c1e1b00 */
[----:B--2---:R-:W-:-:S04]  /*6620*/  ISETP.NE.U32.AND P0, PT, R2, RZ, PT ;  /* 0x000000ff0200720c */ /* 0x004fc80003f05070 */
[----:B------:R-:W-:Y:S01]  /*6630*/  ISETP.NE.AND.EX P0, PT, R3, RZ, PT, P0 ;  /* 0x000000ff0300720c */ /* 0x000fe20003f05300 */
[----:B------:R-:W-:-:S12]  /*6640*/  BRA `(.L_x_650) ;  /* 0x0000000000087947 */ /* 0x000fd80003800000 */
.L_x_665:
[----:B------:R-:W2:Y:S02]  /*6650*/  LDG.E R2, desc[UR36][R2.64] ;  /* 0x0000002402027981 */ /* 0x000ea4000c1e1900 */
[----:B--2---:R-:W-:-:S13]  /*6660*/  ISETP.NE.AND P0, PT, R2, RZ, PT ;  /* 0x000000ff0200720c */ /* 0x004fda0003f05270 */
.L_x_650:
[----:B------:R-:W-:Y:S05]  /*6670*/  BSYNC.RECONVERGENT B6 ;  /* 0x0000000000067941 */ /* 0x000fea0003800200 */
.L_x_644:
        /* <DEDUP_REMOVED lines=20> */
.L_x_672:
[----:B------:R0:W-:Y:S01]  /*67c0*/  STG.E.U8 desc[UR36][R2.64], R4 ;  /* 0x0000000402007986 */ /* 0x0001e2000c101124 */
[----:B------:R-:W-:Y:S05]  /*67d0*/  BRA `(.L_x_674) ;  /* 0x0000000800fc7947 */ /* 0x000fea0003800000 */
.L_x_671:
        /* <DEDUP_REMOVED lines=9> */
.L_x_676:
[----:B------:R0:W-:Y:S01]  /*6870*/  STG.E desc[UR36][R2.64], R4 ;  /* 0x0000000402007986 */ /* 0x0001e2000c101924 */
[----:B------:R-:W-:Y:S05]  /*6880*/  BRA `(.L_x_674) ;  /* 0x0000000800d07947 */ /* 0x000fea0003800000 */
.L_x_675:
[----:B------:R0:W-:Y:S01]  /*6890*/  STG.E.U16 desc[UR36][R2.64], R4 ;  /* 0x0000000402007986 */ /* 0x0001e2000c101524 */
[----:B------:R-:W-:Y:S05]  /*68a0*/  BRA `(.L_x_674) ;  /* 0x0000000800c87947 */ /* 0x000fea0003800000 */
.L_x_670:
        /* <DEDUP_REMOVED lines=9> */
.L_x_678:
[----:B------:R-:W-:-:S04]  /*6940*/  I2FP.F32.U32 R0, R4 ;  /* 0x0000000400007245 */ /* 0x000fc80000201000 */
[----:B------:R-:W-:-:S05]  /*6950*/  F2FP.F16.F32.PACK_AB R0, RZ, R0 ;  /* 0x00000000ff00723e */ /* 0x000fca00000000ff */
[----:B------:R0:W-:Y:S01]  /*6960*/  STG.E.U16 desc[UR36][R2.64], R0 ;  /* 0x0000000002007986 */ /* 0x0001e2000c101524 */
[----:B------:R-:W-:Y:S05]  /*6970*/  BRA `(.L_x_674) ;  /* 0x0000000800947947 */ /* 0x000fea0003800000 */
.L_x_677:
        /* <DEDUP_REMOVED lines=10> */
.L_x_680:
[----:B------:R-:W-:-:S04]  /*6a20*/  I2FP.F32.U32 R4, R4 ;  /* 0x0000000400047245 */ /* 0x000fc80000201000 */
[----:B------:R-:W-:-:S04]  /*6a30*/  F2FP.F16.F32.PACK_AB R5, RZ, R4 ;  /* 0x00000004ff05723e */ /* 0x000fc800000000ff */
[----:B------:R-:W-:-:S05]  /*6a40*/  PRMT R5, R5, 0x5410, RZ ;  /* 0x0000541005057816 */ /* 0x000fca00000000ff */
[----:B------:R0:W-:Y:S01]  /*6a50*/  STG.E desc[UR36][R2.64], R5 ;  /* 0x0000000502007986 */ /* 0x0001e2000c101924 */
[----:B------:R-:W-:Y:S05]  /*6a60*/  BRA `(.L_x_674) ;  /* 0x0000000800587947 */ /* 0x000fea0003800000 */
.L_x_679:
[----:B------:R-:W0:Y:S02]  /*6a70*/  I2F.F64.U32 R4, R4 ;  /* 0x0000000400047312 */ /* 0x000e240000201800 */
[----:B0-----:R0:W-:Y:S01]  /*6a80*/  STG.E.64 desc[UR36][R2.64], R4 ;  /* 0x0000000402007986 */ /* 0x0011e2000c101b24 */
[----:B------:R-:W-:Y:S05]  /*6a90*/  BRA `(.L_x_674) ;  /* 0x00000008004c7947 */ /* 0x000fea0003800000 */
.L_x_669:
        /* <DEDUP_REMOVED lines=12> */
.L_x_684:
        /* <DEDUP_REMOVED lines=17> */
.L_x_686:
[----:B------:R-:W-:Y:S05]  /*6c70*/  BSYNC.RECONVERGENT B0 ;  /* 0x0000000000007941 */ /* 0x000fea0003800200 */
.L_x_685:
[----:B------:R0:W-:Y:S01]  /*6c80*/  STG.E.U8 desc[UR36][R2.64], R0 ;  /* 0x0000000002007986 */ /* 0x0001e2000c101124 */
[----:B------:R-:W-:Y:S05]  /*6c90*/  BRA `(.L_x_674) ;  /* 0x0000000400cc7947 */ /* 0x000fea0003800000 */
.L_x_683:
        /* <DEDUP_REMOVED lines=17> */
.L_x_688:
[----:B------:R-:W-:Y:S05]  /*6db0*/  BSYNC.RECONVERGENT B0 ;  /* 0x0000000000007941 */ /* 0x000fea0003800200 */
.L_x_687:
[----:B------:R0:W-:Y:S01]  /*6dc0*/  STG.E.U8 desc[UR36][R2.64], R0 ;  /* 0x0000000002007986 */ /* 0x0001e2000c101124 */
[----:B------:R-:W-:Y:S05]  /*6dd0*/  BRA `(.L_x_674) ;  /* 0x00000004007c7947 */ /* 0x000fea0003800000 */
.L_x_682:
        /* <DEDUP_REMOVED lines=21> */
.L_x_690:
[----:B------:R-:W-:-:S05]  /*6f30*/  IMAD.MOV.U32 R5, RZ, RZ, RZ ;  /* 0x000000ffff057224 */ /* 0x000fca00078e00ff */
[----:B------:R0:W-:Y:S01]  /*6f40*/  STG.E.64 desc[UR36][R2.64], R4 ;  /* 0x0000000402007986 */ /* 0x0001e2000c101b24 */
[----:B------:R-:W-:Y:S05]  /*6f50*/  BRA `(.L_x_674) ;  /* 0x00000004001c7947 */ /* 0x000fea0003800000 */
.L_x_689:
[----:B------:R0:W-:Y:S01]  /*6f60*/  STG.E desc[UR36][R2.64], R4 ;  /* 0x0000000402007986 */ /* 0x0001e2000c101924 */
[----:B------:R-:W-:Y:S05]  /*6f70*/  BRA `(.L_x_674) ;  /* 0x0000000400147947 */ /* 0x000fea0003800000 */
.L_x_681:
        /* <DEDUP_REMOVED lines=8> */
.L_x_692:
[----:B------:R-:W0:Y:S01]  /*7000*/  I2F.F64.U32 R4, R4 ;  /* 0x0000000400047312 */ /* 0x000e220000201800 */
[----:B------:R-:W-:-:S05]  /*7010*/  CS2R R6, SRZ ;  /* 0x0000000000067805 */ /* 0x000fca000001ff00 */
[----:B0-----:R4:W-:Y:S01]  /*7020*/  STG.E.128 desc[UR36][R2.64], R4 ;  /* 0x0000000402007986 */ /* 0x0019e2000c101d24 */
[----:B------:R-:W-:Y:S05]  /*7030*/  BRA `(.L_x_674) ;  /* 0x0000000000e47947 */ /* 0x000fea0003800000 */
.L_x_691:
[----:B------:R-:W-:-:S09]  /*7040*/  UISETP.NE.AND UP0, UPT, UR4, 0xf, UPT ;  /* 0x0000000f0400788c */ /* 0x000fd2000bf05270 */
[----:B------:R-:W-:Y:S05]  /*7050*/  BRA.U !UP0, `(.L_x_693) ;  /* 0x0000000108d07547 */ /* 0x000fea000b800000 */
[----:B------:R-:W-:-:S09]  /*7060*/  UISETP.NE.AND UP0, UPT, UR4, 0x17, UPT ;  /* 0x000000170400788c */ /* 0x000fd2000bf05270 */
[----:B------:R-:W-:Y:S05]  /*7070*/  BRA.U !UP0, `(.L_x_694) ;  /* 0x0000000108847547 */ /* 0x000fea000b800000 */
[----:B------:R-:W-:-:S09]  /*7080*/  UISETP.NE.AND UP0, UPT, UR4, 0x18, UPT ;  /* 0x000000180400788c */ /* 0x000fd2000bf05270 */
[----:B------:R-:W-:Y:S05]  /*7090*/  BRA.U !UP0, `(.L_x_695) ;  /* 0x0000000108447547 */ /* 0x000fea000b800000 */
.L_x_673:
[----:B------:R-:W-:Y:S01]  /*70a0*/  MOV R0, 0x0 ;  /* 0x0000000000007802 */ /* 0x000fe20000000f00 */
[----:B------:R-:W0:Y:S01]  /*70b0*/  LDCU.64 UR4, c[0x4][0x1a8] ;  /* 0x01003500ff0477ac */ /* 0x000e220008000a00 */
[----:B------:R-:W-:Y:S02]  /*70c0*/  HFMA2 R8, -RZ, RZ, 0, 6.020069122314453125e-06 ;  /* 0x00000065ff087431 */ /* 0x000fe400000001ff */
[----:B------:R-:W-:Y:S01]  /*70d0*/  IMAD.MOV.U32 R12, RZ, RZ, 0x1 ;  /* 0x00000001ff0c7424 */ /* 0x000fe200078e00ff */
[----:B------:R1:W2:Y:S01]  /*70e0*/  LDC.64 R2, c[0x4][R0] ;  /* 0x0100000000027b82 */ /* 0x0002a20000000a00 */
[----:B------:R-:W3:Y:S01]  /*70f0*/  LDCU.64 UR6, c[0x4][0x1b0] ;  /* 0x01003600ff0677ac */ /* 0x000ee20008000a00 */
[----:B------:R-:W-:Y:S01]  /*7100*/  IMAD.MOV.U32 R13, RZ, RZ, RZ ;  /* 0x000000ffff0d7224 */ /* 0x000fe200078e00ff */
[----:B------:R-:W4:Y:S01]  /*7110*/  LDCU.64 UR8, c[0x4][0xc0] ;  /* 0x01001800ff0877ac */ /* 0x000f220008000a00 */
[----:B0-----:R-:W-:Y:S01]  /*7120*/  MOV R4, UR4 ;  /* 0x0000000400047c02 */ /* 0x001fe20008000f00 */
[----:B------:R-:W-:-:S02]  /*7130*/  IMAD.U32 R5, RZ, RZ, UR5 ;  /* 0x00000005ff057e24 */ /* 0x000fc4000f8e00ff */
[----:B---3--:R-:W-:Y:S01]  /*7140*/  IMAD.U32 R6, RZ, RZ, UR6 ;  /* 0x00000006ff067e24 */ /* 0x008fe2000f8e00ff */
[----:B------:R-:W-:Y:S01]  /*7150*/  MOV R7, UR7 ;  /* 0x0000000700077c02 */ /* 0x000fe20008000f00 */
[----:B----4-:R-:W-:Y:S02]  /*7160*/  IMAD.U32 R10, RZ, RZ, UR8 ;  /* 0x00000008ff0a7e24 */ /* 0x010fe4000f8e00ff */
[----:B-1----:R-:W-:-:S07]  /*7170*/  IMAD.U32 R11, RZ, RZ, UR9 ;  /* 0x00000009ff0b7e24 */ /* 0x002fce000f8e00ff */
[----:B------:R-:W-:-:S07]  /*7180*/  LEPC R20, `(.L_x_696) ;  /* 0x000000001014794e */ /* 0x000fce0000000000 */
[----:B--2---:R-:W-:Y:S05]  /*7190*/  CALL.ABS.NOINC R2 ;  /* 0x0000000002007343 */ /* 0x004fea0003c00000 */
.L_x_696:
[----:B------:R-:W-:Y:S05]  /*71a0*/  BRA `(.L_x_674) ;  /* 0x0000000000887947 */ /* 0x000fea0003800000 */
.L_x_695:
        /* <DEDUP_REMOVED lines=11> */
.L_x_698:
[----:B------:R-:W-:Y:S05]  /*7260*/  BSYNC.RECONVERGENT B0 ;  /* 0x0000000000007941 */ /* 0x000fea0003800200 */
.L_x_697:
[----:B------:R3:W-:Y:S01]  /*7270*/  STG.E.U8 desc[UR36][R2.64], R5 ;  /* 0x0000000502007986 */ /* 0x0007e2000c101124 */
[----:B------:R-:W-:Y:S05]  /*7280*/  BRA `(.L_x_674) ;  /* 0x0000000000507947 */ /* 0x000fea0003800000 */
.L_x_694:
        /* <DEDUP_REMOVED lines=12> */
.L_x_699:
[----:B------:R-:W-:Y:S01]  /*7350*/  IMAD.MOV.U32 R5, RZ, RZ, 0x7f ;  /* 0x0000007fff057424 */ /* 0x000fe200078e00ff */
[----:B------:R-:W-:-:S04]  /*7360*/  ISETP.GT.U32.AND P0, PT, R7, 0x7f800000, PT ;  /* 0x7f8000000700780c */ /* 0x000fc80003f04070 */
[----:B------:R-:W-:-:S05]  /*7370*/  SEL R5, R5, 0x7c, P0 ;  /* 0x0000007c05057807 */ /* 0x000fca0000000000 */
[----:B------:R2:W-:Y:S01]  /*7380*/  STG.E.U8 desc[UR36][R2.64], R5 ;  /* 0x0000000502007986 */ /* 0x0005e2000c101124 */
[----:B------:R-:W-:Y:S05]  /*7390*/  BRA `(.L_x_674) ;  /* 0x00000000000c7947 */ /* 0x000fea0003800000 */
.L_x_693:
[----:B------:R-:W-:-:S04]  /*73a0*/  I2FP.F32.U32 R0, R4 ;  /* 0x0000000400007245 */ /* 0x000fc80000201000 */
[----:B------:R-:W-:-:S05]  /*73b0*/  F2FP.BF16.F32.PACK_AB R0, RZ, R0 ;  /* 0x00000000ff00723e */ /* 0x000fca00000010ff */
[----:B------:R0:W-:Y:S02]  /*73c0*/  STG.E.U16 desc[UR36][R2.64], R0 ;  /* 0x0000000002007986 */ /* 0x0001e4000c101524 */
.L_x_674:
[----:B------:R-:W-:Y:S05]  /*73d0*/  BSYNC.RECONVERGENT B6 ;  /* 0x0000000000067941 */ /* 0x000fea0003800200 */
.L_x_668:
[----:B------:R-:W-:-:S07]  /*73e0*/  VIADD R17, R17, 0x80 ;  /* 0x0000008011117836 */ /* 0x000fce0000000000 */
.L_x_618:
[----:B------:R-:W-:Y:S05]  /*73f0*/  BSYNC.RECONVERGENT B7 ;  /* 0x0000000000077941 */ /* 0x000fea0003800200 */
.L_x_617:
[----:B------:R-:W5:Y:S01]  /*7400*/  LDCU UR4, c[0x0][0x380] ;  /* 0x00007000ff0477ac */ /* 0x000f620008000800 */
[----:B------:R-:W-:Y:S01]  /*7410*/  BSSY.RECONVERGENT B7, `(.L_x_700) ;  /* 0x0000397000077945 */ /* 0x000fe20003800200 */
[----:B-----5:R-:W-:-:S13]  /*7420*/  ISETP.GE.AND P0, PT, R17, UR4, PT ;  /* 0x0000000411007c0c */ /* 0x020fda000bf06270 */
[----:B------:R-:W-:Y:S05]  /*7430*/  @P0 BRA `(.L_x_701) ;  /* 0x0000003800500947 */ /* 0x000fea0003800000 */
[----:B------:R-:W5:Y:S01]  /*7440*/  LDCU UR4, c[0x0][0x388] ;  /* 0x00007100ff0477ac */ /* 0x000f620008000800 */
[----:B------:R-:W-:Y:S02]  /*7450*/  HFMA2 R18, -RZ, RZ, 0, 0 ;  /* 0x00000000ff127431 */ /* 0x000fe400000001ff */
[----:B0-----:R-:W-:Y:S02]  /*7460*/  IMAD.MOV.U32 R0, RZ, RZ, RZ ;  /* 0x000000ffff007224 */ /* 0x001fe400078e00ff */
[----:B------:R-:W-:Y:S01]  /*7470*/  IMAD.MOV.U32 R16, RZ, RZ, RZ ;  /* 0x000000ffff107224 */ /* 0x000fe200078e00ff */
[----:B-----5:R-:W-:-:S09]  /*7480*/  UISETP.NE.AND UP0, UPT, UR4, URZ, UPT ;  /* 0x000000ff0400728c */ /* 0x020fd2000bf05270 */
[----:B------:R-:W-:Y:S05]  /*7490*/  BRA.U !UP0, `(.L_x_702) ;  /* 0x0000001508707547 */ /* 0x000fea000b800000 */
[----:B------:R-:W1:Y:S01]  /*74a0*/  LDCU.64 UR4, c[0x0][0x390] ;  /* 0x00007200ff0477ac */ /* 0x000e620008000a00 */
[----:B------:R-:W-:Y:S01]  /*74b0*/  MOV R16, RZ ;  /* 0x000000ff00107202 */ /* 0x000fe20000000f00 */
[----:B------:R-:W0:Y:S01]  /*74c0*/  LDCU UR6, c[0x0][0x38c] ;  /* 0x00007180ff0677ac */ /* 0x000e220008000800 */
[----:B------:R-:W5:Y:S01]  /*74d0*/  LDCU.64 UR8, c[0x0][0x4b8] ;  /* 0x00009700ff0877ac */ /* 0x000f620008000a00 */
[----:B------:R-:W-:Y:S02]  /*74e0*/  UISETP.NE.AND UP0, UPT, UR41, URZ, UPT ;  /* 0x000000ff2900728c */ /* 0x000fe4000bf05270 */
[----:B-1234-:R-:W-:Y:S01]  /*74f0*/  IMAD.HI.U32 R2, R17, UR4, R16 ;  /* 0x0000000411027c27 */ /* 0x01efe2000f8e0010 */
[----:B------:R-:W1:Y:S04]  /*7500*/  LDCU UR4, c[0x0][0x4c0] ;  /* 0x00009800ff0477ac */ /* 0x000e680008000800 */
[----:B------:R-:W-:-:S05]  /*7510*/  SHF.R.U32.HI R3, RZ, UR5, R2 ;  /* 0x00000005ff037c19 */ /* 0x000fca0008011602 */
[----:B------:R-:W-:-:S04]  /*7520*/  IMAD.MOV R18, RZ, RZ, -R3 ;  /* 0x000000ffff127224 */ /* 0x000fc800078e0a03 */
        /* <DEDUP_REMOVED lines=339> */
.L_x_702:
        /* <DEDUP_REMOVED lines=19> */
.L_x_707:
[----:B------:R-:W2:Y:S02]  /*8b90*/  LDG.E.U8 R2, desc[UR36][R2.64] ;  /* 0x0000002402027981 */ /* 0x000ea4000c1e1100 */
[----:B--2---:R-:W-:-:S04]  /*8ba0*/  ISETP.NE.AND P0, PT, R2, RZ, PT ;  /* 0x000000ff0200720c */ /* 0x004fc80003f05270 */
[----:B------:R-:W-:Y:S01]  /*8bb0*/  P2R R19, PR, RZ, 0x1 ;  /* 0x00000001ff137803 */ /* 0x000fe20000000000 */
[----:B------:R-:W-:Y:S08]  /*8bc0*/  BRA `(.L_x_709) ;  /* 0x0000000800847947 */ /* 0x000ff00003800000 */
.L_x_706:
        /* <DEDUP_REMOVED lines=11> */
.L_x_711:
[----:B------:R-:W2:Y:S02]  /*8c80*/  LDG.E R2, desc[UR36][R2.64] ;  /* 0x0000002402027981 */ /* 0x000ea4000c1e1900 */
[----:B--2---:R-:W-:-:S04]  /*8c90*/  ISETP.NE.AND P0, PT, R2, RZ, PT ;  /* 0x000000ff0200720c */ /* 0x004fc80003f05270 */
[----:B------:R-:W-:Y:S01]  /*8ca0*/  P2R R19, PR, RZ, 0x1 ;  /* 0x00000001ff137803 */ /* 0x000fe20000000000 */
[----:B------:R-:W-:Y:S08]  /*8cb0*/  BRA `(.L_x_709) ;  /* 0x0000000800487947 */ /* 0x000ff00003800000 */
.L_x_710:
[----:B------:R-:W2:Y:S02]  /*8cc0*/  LDG.E.U16 R2, desc[UR36][R2.64] ;  /* 0x0000002402027981 */ /* 0x000ea4000c1e1500 */
[----:B--2---:R-:W-:-:S04]  /*8cd0*/  ISETP.NE.AND P0, PT, R2, RZ, PT ;  /* 0x000000ff0200720c */ /* 0x004fc80003f05270 */
[----:B------:R-:W-:Y:S01]  /*8ce0*/  P2R R19, PR, RZ, 0x1 ;  /* 0x00000001ff137803 */ /* 0x000fe20000000000 */
[----:B------:R-:W-:Y:S08]  /*8cf0*/  BRA `(.L_x_709) ;  /* 0x0000000800387947 */ /* 0x000ff00003800000 */
.L_x_705:
        /* <DEDUP_REMOVED lines=10> */
.L_x_713:
[----:B------:R-:W2:Y:S02]  /*8da0*/  LDG.E.U16 R0, desc[UR36][R2.64] ;  /* 0x0000002402007981 */ /* 0x000ea4000c1e1500 */
[----:B--2---:R-:W-:-:S05]  /*8db0*/  HADD2.F32 R0, -RZ, R0.H0_H0 ;  /* 0x20000000ff007230 */ /* 0x004fca0000004100 */
[----:B------:R-:W-:-:S04]  /*8dc0*/  FSETP.NEU.FTZ.AND P0, PT, R0, RZ, PT ;  /* 0x000000ff0000720b */ /* 0x000fc80003f1d000 */
[----:B------:R-:W-:Y:S01]  /*8dd0*/  P2R R19, PR, RZ, 0x1 ;  /* 0x00000001ff137803 */ /* 0x000fe20000000000 */
[----:B------:R-:W-:Y:S08]  /*8de0*/  BRA `(.L_x_709) ;  /* 0x0000000400fc7947 */ /* 0x000ff00003800000 */
.L_x_712:
        /* <DEDUP_REMOVED lines=12> */
.L_x_715:
        /* <DEDUP_REMOVED lines=10> */
.L_x_714:
[----:B------:R-:W2:Y:S02]  /*8f50*/  LDG.E.64 R2, desc[UR36][R2.64] ;  /* 0x0000002402027981 */ /* 0x000ea4000c1e1b00 */
[----:B--2---:R-:W-:-:S06]  /*8f60*/  DSETP.NEU.AND P0, PT, R2, RZ, PT ;  /* 0x000000ff0200722a */ /* 0x004fcc0003f0d000 */
[----:B------:R-:W-:Y:S01]  /*8f70*/  P2R R19, PR, RZ, 0x1 ;  /* 0x00000001ff137803 */ /* 0x000fe20000000000 */
[----:B------:R-:W-:Y:S07]  /*8f80*/  BRA `(.L_x_709) ;  /* 0x0000000400947947 */ /* 0x000fee0003800000 */
.L_x_704:
        /* <DEDUP_REMOVED lines=12> */
.L_x_718:
[----:B------:R-:W2:Y:S02]  /*9050*/  LDG.E.128 R4, desc[UR36][R2.64] ;  /* 0x0000002402047981 */ /* 0x000ea4000c1e1d00 */
[----:B--2---:R-:W-:-:S06]  /*9060*/  DSETP.NEU.AND P0, PT, R6, RZ, PT ;  /* 0x000000ff0600722a */ /* 0x004fcc0003f0d000 */
[----:B------:R-:W-:-:S06]  /*9070*/  DSETP.NEU.OR P0, PT, R4, RZ, P0 ;  /* 0x000000ff0400722a */ /* 0x000fcc000070d400 */
[----:B------:R-:W-:Y:S01]  /*9080*/  P2R R19, PR, RZ, 0x1 ;  /* 0x00000001ff137803 */ /* 0x000fe20000000000 */
[----:B------:R-:W-:Y:S07]  /*9090*/  BRA `(.L_x_709) ;  /* 0x0000000400507947 */ /* 0x000fee0003800000 */
.L_x_717:
        /* <DEDUP_REMOVED lines=10> */
.L_x_720:
        /* <DEDUP_REMOVED lines=12> */
.L_x_719:
[----:B------:R-:W2:Y:S02]  /*9200*/  LDG.E.U16 R0, desc[UR36][R2.64] ;  /* 0x0000002402007981 */ /* 0x000ea4000c1e1500 */
[----:B--2---:R-:W-:-:S05]  /*9210*/  IMAD.U32 R0, R0, 0x10000, RZ ;  /* 0x0001000000007824 */ /* 0x004fca00078e00ff */
[----:B------:R-:W-:-:S04]  /*9220*/  FSETP.NEU.FTZ.AND P0, PT, R0, RZ, PT ;  /* 0x000000ff0000720b */ /* 0x000fc80003f1d000 */
[----:B------:R-:W-:Y:S01]  /*9230*/  P2R R19, PR, RZ, 0x1 ;  /* 0x00000001ff137803 */ /* 0x000fe20000000000 */
[----:B------:R-:W-:Y:S08]  /*9240*/  BRA `(.L_x_709) ;  /* 0x0000000000e47947 */ /* 0x000ff00003800000 */
.L_x_716:
        /* <DEDUP_REMOVED lines=12> */
.L_x_723:
[----:B------:R-:W2:Y:S02]  /*9310*/  LDG.E.U8 R2, desc[UR36][R2.64] ;  /* 0x0000002402027981 */ /* 0x000ea4000c1e1100 */
[----:B--2---:R-:W-:-:S04]  /*9320*/  ISETP.NE.AND P0, PT, R2, RZ, PT ;  /* 0x000000ff0200720c */ /* 0x004fc80003f05270 */
[----:B------:R-:W-:Y:S01]  /*9330*/  P2R R19, PR, RZ, 0x1 ;  /* 0x00000001ff137803 */ /* 0x000fe20000000000 */
[----:B------:R-:W-:Y:S08]  /*9340*/  BRA `(.L_x_709) ;  /* 0x0000000000a47947 */ /* 0x000ff00003800000 */
.L_x_722:
[----:B------:R-:W2:Y:S02]  /*9350*/  LDG.E.U8 R2, desc[UR36][R2.64] ;  /* 0x0000002402027981 */ /* 0x000ea4000c1e1100 */
[----:B--2---:R-:W-:-:S04]  /*9360*/  ISETP.NE.AND P0, PT, R2, RZ, PT ;  /* 0x000000ff0200720c */ /* 0x004fc80003f05270 */
[----:B------:R-:W-:Y:S01]  /*9370*/  P2R R19, PR, RZ, 0x1 ;  /* 0x00000001ff137803 */ /* 0x000fe20000000000 */
[----:B------:R-:W-:Y:S08]  /*9380*/  BRA `(.L_x_709) ;  /* 0x0000000000947947 */ /* 0x000ff00003800000 */
.L_x_721:
        /* <DEDUP_REMOVED lines=10> */
.L_x_708:
        /* <DEDUP_REMOVED lines=16> */
.L_x_726:
[----:B------:R-:W-:-:S04]  /*9530*/  PLOP3.LUT P0, PT, PT, PT, PT, 0x8, 0x80 ;  /* 0x000000000080781c */ /* 0x000fc80003f0e170 */
[----:B------:R-:W-:Y:S01]  /*9540*/  P2R R19, PR, RZ, 0x1 ;  /* 0x00000001ff137803 */ /* 0x000fe20000000000 */
[----:B------:R-:W-:Y:S08]  /*9550*/  BRA `(.L_x_709) ;  /* 0x0000000000207947 */ /* 0x000ff00003800000 */
.L_x_725:
[----:B------:R-:W2:Y:S02]  /*9560*/  LDG.E.64 R2, desc[UR36][R2.64] ;  /* 0x0000002402027981 */ /* 0x000ea4000c1e1b00 */
[----:B--2---:R-:W-:-:S04]  /*9570*/  ISETP.NE.U32.AND P0, PT, R2, RZ, PT ;  /* 0x000000ff0200720c */ /* 0x004fc80003f05070 */
[----:B------:R-:W-:-:S04]  /*9580*/  ISETP.NE.AND.EX P0, PT, R3, RZ, PT, P0 ;  /* 0x000000ff0300720c */ /* 0x000fc80003f05300 */
[----:B------:R-:W-:Y:S01]  /*9590*/  P2R R19, PR, RZ, 0x1 ;  /* 0x00000001ff137803 */ /* 0x000fe20000000000 */
[----:B------:R-:W-:Y:S08]  /*95a0*/  BRA `(.L_x_709) ;  /* 0x00000000000c7947 */ /* 0x000ff00003800000 */
.L_x_724:
[----:B------:R-:W2:Y:S02]  /*95b0*/  LDG.E R2, desc[UR36][R2.64] ;  /* 0x0000002402027981 */ /* 0x000ea4000c1e1900 */
[----:B--2---:R-:W-:-:S04]  /*95c0*/  ISETP.NE.AND P0, PT, R2, RZ, PT ;  /* 0x000000ff0200720c */ /* 0x004fc80003f05270 */
[----:B------:R-:W-:-:S09]  /*95d0*/  P2R R19, PR, RZ, 0x1 ;  /* 0x00000001ff137803 */ /* 0x000fd20000000000 */
.L_x_709:
[----:B------:R-:W-:Y:S05]  /*95e0*/  BSYNC.RECONVERGENT B6 ;  /* 0x0000000000067941 */ /* 0x000fea0003800200 */
.L_x_703:
[----:B------:R-:W0:Y:S01]  /*95f0*/  LDCU.64 UR6, c[0x0][0x5f8] ;  /* 0x0000bf00ff0677ac */ /* 0x000e220008000a00 */
[----:B------:R-:W-:Y:S01]  /*9600*/  BSSY.RECONVERGENT B6, `(.L_x_727) ;  /* 0x00000a0000067945 */ /* 0x000fe20003800200 */
[----:B------:R-:W-:-:S04]  /*9610*/  UPRMT UR4, UR42, 0x9910, URZ ;  /* 0x000099102a047896 */ /* 0x000fc800080000ff */
        /* <DEDUP_REMOVED lines=15> */
.L_x_731:
[----:B------:R-:W2:Y:S02]  /*9710*/  LDG.E.U8 R2, desc[UR36][R2.64] ;  /* 0x0000002402027981 */ /* 0x000ea4000c1e1100 */
[----:B--2---:R-:W-:Y:S01]  /*9720*/  ISETP.NE.AND P0, PT, R2, RZ, PT ;  /* 0x000000ff0200720c */ /* 0x004fe20003f05270 */
[----:B------:R-:W-:-:S12]  /*9730*/  BRA `(.L_x_733) ;  /* 0x0000000800307947 */ /* 0x000fd80003800000 */
.L_x_730:
        /* <DEDUP_REMOVED lines=10> */
.L_x_735:
[----:B------:R-:W2:Y:S02]  /*97e0*/  LDG.E R2, desc[UR36][R2.64] ;  /* 0x0000002402027981 */ /* 0x000ea4000c1e1900 */
[----:B--2---:R-:W-:Y:S01]  /*97f0*/  ISETP.NE.AND P0, PT, R2, RZ, PT ;  /* 0x000000ff0200720c */ /* 0x004fe20003f05270 */
[----:B------:R-:W-:-:S12]  /*9800*/  BRA `(.L_x_733) ;  /* 0x0000000400fc7947 */ /* 0x000fd80003800000 */
.L_x_734:
[----:B------:R-:W2:Y:S02]  /*9810*/  LDG.E.U16 R2, desc[UR36][R2.64] ;  /* 0x0000002402027981 */ /* 0x000ea4000c1e1500 */
[----:B--2---:R-:W-:Y:S01]  /*9820*/  ISETP.NE.AND P0, PT, R2, RZ, PT ;  /* 0x000000ff0200720c */ /* 0x004fe20003f05270 */
[----:B------:R-:W-:-:S12]  /*9830*/  BRA `(.L_x_733) ;  /* 0x0000000400f07947 */ /* 0x000fd80003800000 */
.L_x_729:
        /* <DEDUP_REMOVED lines=9> */
.L_x_737:
[----:B------:R-:W2:Y:S02]  /*98d0*/  LDG.E.U16 R0, desc[UR36][R2.64] ;  /* 0x0000002402007981 */ /* 0x000ea4000c1e1500 */
[----:B--2---:R-:W-:-:S05]  /*98e0*/  HADD2.F32 R0, -RZ, R0.H0_H0 ;  /* 0x20000000ff007230 */ /* 0x004fca0000004100 */
[----:B------:R-:W-:Y:S01]  /*98f0*/  FSETP.NEU.FTZ.AND P0, PT, R0, RZ, PT ;  /* 0x000000ff0000720b */ /* 0x000fe20003f1d000 */
[----:B------:R-:W-:-:S12]  /*9900*/  BRA `(.L_x_733) ;  /* 0x0000000400bc7947 */ /* 0x000fd80003800000 */
.L_x_736:
        /* <DEDUP_REMOVED lines=11> */
.L_x_739:
        /* <DEDUP_REMOVED lines=8> */
.L_x_738:
[----:B------:R-:W2:Y:S02]  /*9a40*/  LDG.E.64 R2, desc[UR36][R2.64] ;  /* 0x0000002402027981 */ /* 0x000ea4000c1e1b00 */
[----:B--2---:R-:W-:Y:S01]  /*9a50*/  DSETP.NEU.AND P0, PT, R2, RZ, PT ;  /* 0x000000ff0200722a */ /* 0x004fe20003f0d000 */
[----:B------:R-:W-:-:S13]  /*9a60*/  BRA `(.L_x_733) ;  /* 0x0000000400647947 */ /* 0x000fda0003800000 */
.L_x_728:
        /* <DEDUP_REMOVED lines=11> */
.L_x_742:
[----:B------:R-:W2:Y:S02]  /*9b20*/  LDG.E.128 R4, desc[UR36][R2.64] ;  /* 0x0000002402047981 */ /* 0x000ea4000c1e1d00 */
[----:B--2---:R-:W-:-:S06]  /*9b30*/  DSETP.NEU.AND P0, PT, R6, RZ, PT ;  /* 0x000000ff0600722a */ /* 0x004fcc0003f0d000 */
[----:B------:R-:W-:Y:S01]  /*9b40*/  DSETP.NEU.OR P0, PT, R4, RZ, P0 ;  /* 0x000000ff0400722a */ /* 0x000fe2000070d400 */
[----:B------:R-:W-:-:S13]  /*9b50*/  BRA `(.L_x_733) ;  /* 0x0000000400287947 */ /* 0x000fda0003800000 */
.L_x_741:
        /* <DEDUP_REMOVED lines=9> */
.L_x_744:
        /* <DEDUP_REMOVED lines=11> */
.L_x_743:
[----:B------:R-:W2:Y:S02]  /*9ca0*/  LDG.E.U16 R0, desc[UR36][R2.64] ;  /* 0x0000002402007981 */ /* 0x000ea4000c1e1500 */
[----:B--2---:R-:W-:-:S04]  /*9cb0*/  SHF.L.U32 R0, R0, 0x10, RZ ;  /* 0x0000001000007819 */ /* 0x004fc800000006ff */
[----:B------:R-:W-:Y:S01]  /*9cc0*/  FSETP.NEU.FTZ.AND P0, PT, R0, RZ, PT ;  /* 0x000000ff0000720b */ /* 0x000fe20003f1d000 */
[----:B------:R-:W-:-:S12]  /*9cd0*/  BRA `(.L_x_733) ;  /* 0x0000000000c87947 */ /* 0x000fd80003800000 */
.L_x_740:
        /* <DEDUP_REMOVED lines=11> */
.L_x_747:
[----:B------:R-:W2:Y:S02]  /*9d90*/  LDG.E.U8 R2, desc[UR36][R2.64] ;  /* 0x0000002402027981 */ /* 0x000ea4000c1e1100 */
[----:B--2---:R-:W-:Y:S01]  /*9da0*/  ISETP.NE.AND P0, PT, R2, RZ, PT ;  /* 0x000000ff0200720c */ /* 0x004fe20003f05270 */
[----:B------:R-:W-:-:S12]  /*9db0*/  BRA `(.L_x_733) ;  /* 0x0000000000907947 */ /* 0x000fd80003800000 */
.L_x_746:
[----:B------:R-:W2:Y:S02]  /*9dc0*/  LDG.E.U8 R2, desc[UR36][R2.64] ;  /* 0x0000002402027981 */ /* 0x000ea4000c1e1100 */
[----:B--2---:R-:W-:Y:S01]  /*9dd0*/  ISETP.NE.AND P0, PT, R2, RZ, PT ;  /* 0x000000ff0200720c */ /* 0x004fe20003f05270 */
[----:B------:R-:W-:-:S12]  /*9de0*/  BRA `(.L_x_733) ;  /* 0x0000000000847947 */ /* 0x000fd80003800000 */
.L_x_745:
        /* <DEDUP_REMOVED lines=9> */
.L_x_732:
[----:B------:R-:W-:Y:S01]  /*9e80*/  MOV R2, 0x0 ;  /* 0x0000000000027802 */ /* 0x000fe20000000f00 */
[----:B------:R-:W0:Y:S01]  /*9e90*/  LDCU.64 UR4, c[0x4][0x1a8] ;  /* 0x01003500ff0477ac */ /* 0x000e220008000a00 */
[----:B------:R-:W-:Y:S02]  /*9ea0*/  HFMA2 R13, -RZ, RZ, 0, 0 ;  /* 0x00000000ff0d7431 */ /* 0x000fe400000001ff */
[----:B------:R-:W-:Y:S01]  /*9eb0*/  IMAD.MOV.U32 R8, RZ, RZ, 0x4e ;  /* 0x0000004eff087424 */ /* 0x000fe200078e00ff */
[----:B------:R-:W1:Y:S01]  /*9ec0*/  LDCU.64 UR6, c[0x4][0x1b0] ;  /* 0x01003600ff0677ac */ /* 0x000e620008000a00 */
[----:B------:R-:W2:Y:S01]  /*9ed0*/  LDC.64 R2, c[0x4][R2] ;  /* 0x0100000002027b82 */ /* 0x000ea20000000a00 */
[----:B------:R-:W-:Y:S01]  /*9ee0*/  IMAD.MOV.U32 R12, RZ, RZ, 0x1 ;  /* 0x00000001ff0c7424 */ /* 0x000fe200078e00ff */
[----:B------:R-:W3:Y:S01]  /*9ef0*/  LDCU.64 UR8, c[0x4][0xb8] ;  /* 0x01001700ff0877ac */ /* 0x000ee20008000a00 */
[----:B0-----:R-:W-:Y:S02]  /*9f00*/  IMAD.U32 R4, RZ, RZ, UR4 ;  /* 0x00000004ff047e24 */ /* 0x001fe4000f8e00ff */
[----:B------:R-:W-:Y:S01]  /*9f10*/  IMAD.U32 R5, RZ, RZ, UR5 ;  /* 0x00000005ff057e24 */ /* 0x000fe2000f8e00ff */
[----:B-1----:R-:W-:Y:S01]  /*9f20*/  MOV R6, UR6 ;  /* 0x0000000600067c02 */ /* 0x002fe20008000f00 */
[----:B------:R-:W-:-:S02]  /*9f30*/  IMAD.U32 R7, RZ, RZ, UR7 ;  /* 0x00000007ff077e24 */ /* 0x000fc4000f8e00ff */
[----:B---3--:R-:W-:Y:S01]  /*9f40*/  IMAD.U32 R10, RZ, RZ, UR8 ;  /* 0x00000008ff0a7e24 */ /* 0x008fe2000f8e00ff */
[----:B------:R-:W-:-:S07]  /*9f50*/  MOV R11, UR9 ;  /* 0x00000009000b7c02 */ /* 0x000fce0008000f00 */
[----:B------:R-:W-:-:S07]  /*9f60*/  LEPC R20, `(.L_x_750) ;  /* 0x000000001014794e */ /* 0x000fce0000000000 */
[----:B--2---:R-:W-:Y:S05]  /*9f70*/  CALL.ABS.NOINC R2 ;  /* 0x0000000002007343 */ /* 0x004fea0003c00000 */
.L_x_750:
[----:B------:R-:W-:Y:S01]  /*9f80*/  PLOP3.LUT P0, PT, PT, PT, PT, 0x8, 0x80 ;  /* 0x000000000080781c */ /* 0x000fe20003f0e170 */
[----:B------:R-:W-:-:S12]  /*9f90*/  BRA `(.L_x_733) ;  /* 0x0000000000187947 */ /* 0x000fd80003800000 */
.L_x_749:
[----:B------:R-:W2:Y:S02]  /*9fa0*/  LDG.E.64 R2, desc[UR36][R2.64] ;  /* 0x0000002402027981 */ /* 0x000ea4000c1e1b00 */
[----:B--2---:R-:W-:-:S04]  /*9fb0*/  ISETP.NE.U32.AND P0, PT, R2, RZ, PT ;  /* 0x000000ff0200720c */ /* 0x004fc80003f05070 */
[----:B------:R-:W-:Y:S01]  /*9fc0*/  ISETP.NE.AND.EX P0, PT, R3, RZ, PT, P0 ;  /* 0x000000ff0300720c */ /* 0x000fe20003f05300 */
[----:B------:R-:W-:-:S12]  /*9fd0*/  BRA `(.L_x_733) ;  /* 0x0000000000087947 */ /* 0x000fd80003800000 */
.L_x_748:
[----:B------:R-:W2:Y:S02]  /*9fe0*/  LDG.E R2, desc[UR36][R2.64] ;  /* 0x0000002402027981 */ /* 0x000ea4000c1e1900 */
[----:B--2---:R-:W-:-:S13]  /*9ff0*/  ISETP.NE.AND P0, PT, R2, RZ, PT ;  /* 0x000000ff0200720c */ /* 0x004fda0003f05270 */
.L_x_733:
[----:B------:R-:W-:Y:S05]  /*a000*/  BSYNC.RECONVERGENT B6 ;  /* 0x0000000000067941 */ /* 0x000fea0003800200 */
.L_x_727:
[----:B------:R-:W0:Y:S01]  /*a010*/  LDCU.64 UR6, c[0x0][0x5e8] ;  /* 0x0000bd00ff0677ac */ /* 0x000e220008000a00 */
[----:B------:R-:W-:Y:S01]  /*a020*/  ISETP.NE.AND P1, PT, R19, RZ, PT ;  /* 0x000000ff1300720c */ /* 0x000fe20003f25270 */
[----:B------:R-:W-:Y:S01]  /*a030*/  BSSY.RECONVERGENT B6, `(.L_x_751) ;  /* 0x00000d3000067945 */ /* 0x000fe20003800200 */
[----:B------:R-:W-:Y:S02]  /*a040*/  UPRMT UR4, UR43, 0x9910, URZ ;  /* 0x000099102b047896 */ /* 0x000fe400080000ff */
[----:B------:R-:W-:Y:S02]  /*a050*/  PLOP3.LUT P0, PT, P1, P0, PT, 0x80, 0x8 ;  /* 0x000000000008781c */ /* 0x000fe40000f01070 */
[----:B------:R-:W-:Y:S02]  /*a060*/  UISETP.GT.AND UP0, UPT, UR4, 0x9, UPT ;  /* 0x000000090400788c */ /* 0x000fe4000bf04270 */
[----:B------:R-:W-:Y:S02]  /*a070*/  SEL R4, RZ, 0x1, !P0 ;  /* 0x00000001ff047807 */ /* 0x000fe40004000000 */
[----:B0-----:R-:W-:-:S05]  /*a080*/  IADD3 R2, P1, PT, R16, UR6, RZ ;  /* 0x0000000610027c10 */ /* 0x001fca000ff3e0ff */
[----:B------:R-:W-:Y:S01]  /*a090*/  IMAD.X R3, RZ, RZ, UR7, P1 ;  /* 0x00000007ff037e24 */ /* 0x000fe200088e06ff */
        /* <DEDUP_REMOVED lines=11> */
.L_x_755:
[----:B------:R0:W-:Y:S01]  /*a150*/  STG.E.U8 desc[UR36][R2.64], R4 ;  /* 0x0000000402007986 */ /* 0x0001e2000c101124 */
[----:B------:R-:W-:Y:S05]  /*a160*/  BRA `(.L_x_757) ;  /* 0x0000000800fc7947 */ /* 0x000fea0003800000 */
.L_x_754:
        /* <DEDUP_REMOVED lines=9> */
.L_x_759:
[----:B------:R0:W-:Y:S01]  /*a200*/  STG.E desc[UR36][R2.64], R4 ;  /* 0x0000000402007986 */ /* 0x0001e2000c101924 */
[----:B------:R-:W-:Y:S05]  /*a210*/  BRA `(.L_x_757) ;  /* 0x0000000800d07947 */ /* 0x000fea0003800000 */
.L_x_758:
[----:B------:R0:W-:Y:S01]  /*a220*/  STG.E.U16 desc[UR36][R2.64], R4 ;  /* 0x0000000402007986 */ /* 0x0001e2000c101524 */
[----:B------:R-:W-:Y:S05]  /*a230*/  BRA `(.L_x_757) ;  /* 0x0000000800c87947 */ /* 0x000fea0003800000 */
.L_x_753:
        /* <DEDUP_REMOVED lines=9> */
.L_x_761:
[----:B------:R-:W-:-:S04]  /*a2d0*/  I2FP.F32.U32 R0, R4 ;  /* 0x0000000400007245 */ /* 0x000fc80000201000 */
[----:B------:R-:W-:-:S05]  /*a2e0*/  F2FP.F16.F32.PACK_AB R0, RZ, R0 ;  /* 0x00000000ff00723e */ /* 0x000fca00000000ff */
[----:B------:R0:W-:Y:S01]  /*a2f0*/  STG.E.U16 desc[UR36][R2.64], R0 ;  /* 0x0000000002007986 */ /* 0x0001e2000c101524 */
[----:B------:R-:W-:Y:S05]  /*a300*/  BRA `(.L_x_757) ;  /* 0x0000000800947947 */ /* 0x000fea0003800000 */
.L_x_760:
        /* <DEDUP_REMOVED lines=10> */
.L_x_763:
[----:B------:R-:W-:-:S04]  /*a3b0*/  I2FP.F32.U32 R4, R4 ;  /* 0x0000000400047245 */ /* 0x000fc80000201000 */
[----:B------:R-:W-:-:S04]  /*a3c0*/  F2FP.F16.F32.PACK_AB R5, RZ, R4 ;  /* 0x00000004ff05723e */ /* 0x000fc800000000ff */
[----:B------:R-:W-:-:S05]  /*a3d0*/  PRMT R5, R5, 0x5410, RZ ;  /* 0x0000541005057816 */ /* 0x000fca00000000ff */
[----:B------:R3:W-:Y:S01]  /*a3e0*/  STG.E desc[UR36][R2.64], R5 ;  /* 0x0000000502007986 */ /* 0x0007e2000c101924 */
[----:B------:R-:W-:Y:S05]  /*a3f0*/  BRA `(.L_x_757) ;  /* 0x0000000800587947 */ /* 0x000fea0003800000 */
.L_x_762:
[----:B------:R-:W0:Y:S02]  /*a400*/  I2F.F64.U32 R4, R4 ;  /* 0x0000000400047312 */ /* 0x000e240000201800 */
[----:B0-----:R4:W-:Y:S01]  /*a410*/  STG.E.64 desc[UR36][R2.64], R4 ;  /* 0x0000000402007986 */ /* 0x0019e2000c101b24 */
[----:B------:R-:W-:Y:S05]  /*a420*/  BRA `(.L_x_757) ;  /* 0x00000008004c7947 */ /* 0x000fea0003800000 */
.L_x_752:
        /* <DEDUP_REMOVED lines=12> */
.L_x_767:
        /* <DEDUP_REMOVED lines=17> */
.L_x_769:
[----:B------:R-:W-:Y:S05]  /*a600*/  BSYNC.RECONVERGENT B0 ;  /* 0x0000000000007941 */ /* 0x000fea0003800200 */
.L_x_768:
[----:B------:R0:W-:Y:S01]  /*a610*/  STG.E.U8 desc[UR36][R2.64], R0 ;  /* 0x0000000002007986 */ /* 0x0001e2000c101124 */
[----:B------:R-:W-:Y:S05]  /*a620*/  BRA `(.L_x_757) ;  /* 0x0000000400cc7947 */ /* 0x000fea0003800000 */
.L_x_766:
        /* <DEDUP_REMOVED lines=17> */
.L_x_771:
[----:B------:R-:W-:Y:S05]  /*a740*/  BSYNC.RECONVERGENT B0 ;  /* 0x0000000000007941 */ /* 0x000fea0003800200 */
.L_x_770:
[----:B------:R0:W-:Y:S01]  /*a750*/  STG.E.U8 desc[UR36][R2.64], R0 ;  /* 0x0000000002007986 */ /* 0x0001e2000c101124 */
[----:B------:R-:W-:Y:S05]  /*a760*/  BRA `(.L_x_757) ;  /* 0x00000004007c7947 */ /* 0x000fea0003800000 */
.L_x_765:
        /* <DEDUP_REMOVED lines=21> */
.L_x_773:
[----:B------:R-:W-:-:S05]  /*a8c0*/  HFMA2 R5, -RZ, RZ, 0, 0 ;  /* 0x00000000ff057431 */ /* 0x000fca00000001ff */
[----:B------:R0:W-:Y:S01]  /*a8d0*/  STG.E.64 desc[UR36][R2.64], R4 ;  /* 0x0000000402007986 */ /* 0x0001e2000c101b24 */
[----:B------:R-:W-:Y:S05]  /*a8e0*/  BRA `(.L_x_757) ;  /* 0x00000004001c7947 */ /* 0x000fea0003800000 */
.L_x_772:
[----:B------:R0:W-:Y:S01]  /*a8f0*/  STG.E desc[UR36][R2.64], R4 ;  /* 0x0000000402007986 */ /* 0x0001e2000c101924 */
[----:B------:R-:W-:Y:S05]  /*a900*/  BRA `(.L_x_757) ;  /* 0x0000000400147947 */ /* 0x000fea0003800000 */
.L_x_764:
        /* <DEDUP_REMOVED lines=8> */
.L_x_775:
[----:B------:R-:W0:Y:S01]  /*a990*/  I2F.F64.U32 R4, R4 ;  /* 0x0000000400047312 */ /* 0x000e220000201800 */
[----:B------:R-:W-:-:S05]  /*a9a0*/  CS2R R6, SRZ ;  /* 0x0000000000067805 */ /* 0x000fca000001ff00 */
[----:B0-----:R0:W-:Y:S01]  /*a9b0*/  STG.E.128 desc[UR36][R2.64], R4 ;  /* 0x0000000402007986 */ /* 0x0011e2000c101d24 */
[----:B------:R-:W-:Y:S05]  /*a9c0*/  BRA `(.L_x_757) ;  /* 0x0000000000e47947 */ /* 0x000fea0003800000 */
.L_x_774:
[----:B------:R-:W-:-:S09]  /*a9d0*/  UISETP.NE.AND UP0, UPT, UR4, 0xf, UPT ;  /* 0x0000000f0400788c */ /* 0x000fd2000bf05270 */
[----:B------:R-:W-:Y:S05]  /*a9e0*/  BRA.U !UP0, `(.L_x_776) ;  /* 0x0000000108d07547 */ /* 0x000fea000b800000 */
[----:B------:R-:W-:-:S09]  /*a9f0*/  UISETP.NE.AND UP0, UPT, UR4, 0x17, UPT ;  /* 0x000000170400788c */ /* 0x000fd2000bf05270 */
[----:B------:R-:W-:Y:S05]  /*aa00*/  BRA.U !UP0, `(.L_x_777) ;  /* 0x0000000108847547 */ /* 0x000fea000b800000 */
[----:B------:R-:W-:-:S09]  /*aa10*/  UISETP.NE.AND UP0, UPT, UR4, 0x18, UPT ;  /* 0x000000180400788c */ /* 0x000fd2000bf05270 */
[----:B------:R-:W-:Y:S05]  /*aa20*/  BRA.U !UP0, `(.L_x_778) ;  /* 0x0000000108447547 */ /* 0x000fea000b800000 */
.L_x_756:
        /* <DEDUP_REMOVED lines=16> */
.L_x_779:
[----:B------:R-:W-:Y:S05]  /*ab30*/  BRA `(.L_x_757) ;  /* 0x0000000000887947 */ /* 0x000fea0003800000 */
.L_x_778:
        /* <DEDUP_REMOVED lines=11> */
.L_x_781:
[----:B------:R-:W-:Y:S05]  /*abf0*/  BSYNC.RECONVERGENT B0 ;  /* 0x0000000000007941 */ /* 0x000fea0003800200 */
.L_x_780:
[----:B------:R0:W-:Y:S01]  /*ac00*/  STG.E.U8 desc[UR36][R2.64], R5 ;  /* 0x0000000502007986 */ /* 0x0001e2000c101124 */
[----:B------:R-:W-:Y:S05]  /*ac10*/  BRA `(.L_x_757) ;  /* 0x0000000000507947 */ /* 0x000fea0003800000 */
.L_x_777:
        /* <DEDUP_REMOVED lines=12> */
.L_x_782:
[----:B------:R-:W-:Y:S01]  /*ace0*/  IMAD.MOV.U32 R5, RZ, RZ, 0x7f ;  /* 0x0000007fff057424 */ /* 0x000fe200078e00ff */
[----:B------:R-:W-:-:S04]  /*acf0*/  ISETP.GT.U32.AND P0, PT, R7, 0x7f800000, PT ;  /* 0x7f8000000700780c */ /* 0x000fc80003f04070 */
[----:B------:R-:W-:-:S05]  /*ad00*/  SEL R5, R5, 0x7c, P0 ;  /* 0x0000007c05057807 */ /* 0x000fca0000000000 */
[----:B------:R0:W-:Y:S01]  /*ad10*/  STG.E.U8 desc[UR36][R2.64], R5 ;  /* 0x0000000502007986 */ /* 0x0001e2000c101124 */
[----:B------:R-:W-:Y:S05]  /*ad20*/  BRA `(.L_x_757) ;  /* 0x00000000000c7947 */ /* 0x000fea0003800000 */
.L_x_776:
[----:B------:R-:W-:-:S04]  /*ad30*/  I2FP.F32.U32 R0, R4 ;  /* 0x0000000400007245 */ /* 0x000fc80000201000 */
[----:B------:R-:W-:-:S05]  /*ad40*/  F2FP.BF16.F32.PACK_AB R0, RZ, R0 ;  /* 0x00000000ff00723e */ /* 0x000fca00000010ff */
[----:B------:R0:W-:Y:S02]  /*ad50*/  STG.E.U16 desc[UR36][R2.64], R0 ;  /* 0x0000000002007986 */ /* 0x0001e4000c101524 */
.L_x_757:
[----:B------:R-:W-:Y:S05]  /*ad60*/  BSYNC.RECONVERGENT B6 ;  /* 0x0000000000067941 */ /* 0x000fea0003800200 */
.L_x_751:
[----:B------:R-:W-:-:S07]  /*ad70*/  IADD3 R17, PT, PT, R17, 0x80, RZ ;  /* 0x0000008011117810 */ /* 0x000fce0007ffe0ff */
.L_x_701:
[----:B------:R-:W-:Y:S05]  /*ad80*/  BSYNC.RECONVERGENT B7 ;  /* 0x0000000000077941 */ /* 0x000fea0003800200 */
.L_x_700:
[----:B------:R-:W5:Y:S02]  /*ad90*/  LDCU UR4, c[0x0][0x380] ;  /* 0x00007000ff0477ac */ /* 0x000f640008000800 */
[----:B-----5:R-:W-:-:S13]  /*ada0*/  ISETP.GE.AND P0, PT, R17, UR4, PT ;  /* 0x0000000411007c0c */ /* 0x020fda000bf06270 */
[----:B------:R-:W-:Y:S05]  /*adb0*/  @P0 EXIT ;  /* 0x000000000000094d */ /* 0x000fea0003800000 */
[----:B------:R-:W5:Y:S01]  /*adc0*/  LDCU UR4, c[0x0][0x388] ;  /* 0x00007100ff0477ac */ /* 0x000f620008000800 */
[----:B------:R-:W-:Y:S01]  /*add0*/  IMAD.MOV.U32 R18, RZ, RZ, RZ ;  /* 0x000000ffff127224 */ /* 0x000fe200078e00ff */
[----:B------:R-:W-:Y:S01]  /*ade0*/  MOV R16, RZ ;  /* 0x000000ff00107202 */ /* 0x000fe20000000f00 */
[----:B0-----:R-:W-:Y:S01]  /*adf0*/  IMAD.MOV.U32 R0, RZ, RZ, RZ ;  /* 0x000000ffff007224 */ /* 0x001fe200078e00ff */
        /* <DEDUP_REMOVED lines=17> */
[----:B------:R-:W-:Y:S01]  /*af10*/  HFMA2 R2, -RZ, RZ, 0, 0 ;  /* 0x00000000ff027431 */ /* 0x000fe200000001ff */
        /* <DEDUP_REMOVED lines=332> */
.L_x_783:
[----:B------:R-:W1:Y:S01]  /*c3e0*/  LDCU.64 UR8, c[0x0][0x5f0] ;  /* 0x0000be00ff0877ac */ /* 0x000e620008000a00 */
[----:B------:R-:W-:Y:S01]  /*c3f0*/  BSSY.RECONVERGENT B6, `(.L_x_784) ;  /* 0x00000ba000067945 */ /* 0x000fe20003800200 */
[----:B------:R-:W0:Y:S01]  /*c400*/  LDCU.64 UR6, c[0x0][0x5e8] ;  /* 0x0000bd00ff0677ac */ /* 0x000e220008000a00 */
[----:B------:R-:W-:-:S04]  /*c410*/  UPRMT UR4, UR39, 0x9910, URZ ;  /* 0x0000991027047896 */ /* 0x000fc800080000ff */
[----:B------:R-:W-:Y:S01]  /*c420*/  UISETP.GT.AND UP0, UPT, UR4, 0x9, UPT ;  /* 0x000000090400788c */ /* 0x000fe2000bf04270 */
[----:B-1234-:R-:W-:Y:S02]  /*c430*/  IADD3 R2, P1, PT, R0, UR8, RZ ;  /* 0x0000000800027c10 */ /* 0x01efe4000ff3e0ff */
[----:B0-----:R-:W-:-:S03]  /*c440*/  IADD3 R16, P0, PT, R16, UR6, RZ ;  /* 0x0000000610107c10 */ /* 0x001fc6000ff1e0ff */
        /* <DEDUP_REMOVED lines=15> */
.L_x_788:
[----:B------:R-:W2:Y:S02]  /*c540*/  LDG.E.U8 R2, desc[UR36][R2.64] ;  /* 0x0000002402027981 */ /* 0x000ea4000c1e1100 */
[----:B--2---:R-:W-:-:S04]  /*c550*/  ISETP.NE.AND P0, PT, R2, RZ, PT ;  /* 0x000000ff0200720c */ /* 0x004fc80003f05270 */
[----:B------:R-:W-:Y:S01]  /*c560*/  P2R R19, PR, RZ, 0x1 ;  /* 0x00000001ff137803 */ /* 0x000fe20000000000 */
[----:B------:R-:W-:Y:S08]  /*c570*/  BRA `(.L_x_790) ;  /* 0x0000000800847947 */ /* 0x000ff00003800000 */
.L_x_787:
        /* <DEDUP_REMOVED lines=11> */
.L_x_792:
[----:B------:R-:W2:Y:S02]  /*c630*/  LDG.E R2, desc[UR36][R2.64] ;  /* 0x0000002402027981 */ /* 0x000ea4000c1e1900 */
[----:B--2---:R-:W-:-:S04]  /*c640*/  ISETP.NE.AND P0, PT, R2, RZ, PT ;  /* 0x000000ff0200720c */ /* 0x004fc80003f05270 */
[----:B------:R-:W-:Y:S01]  /*c650*/  P2R R19, PR, RZ, 0x1 ;  /* 0x00000001ff137803 */ /* 0x000fe20000000000 */
[----:B------:R-:W-:Y:S08]  /*c660*/  BRA `(.L_x_790) ;  /* 0x0000000800487947 */ /* 0x000ff00003800000 */
.L_x_791:
[----:B------:R-:W2:Y:S02]  /*c670*/  LDG.E.U16 R2, desc[UR36][R2.64] ;  /* 0x0000002402027981 */ /* 0x000ea4000c1e1500 */
[----:B--2---:R-:W-:-:S04]  /*c680*/  ISETP.NE.AND P0, PT, R2, RZ, PT ;  /* 0x000000ff0200720c */ /* 0x004fc80003f05270 */
[----:B------:R-:W-:Y:S01]  /*c690*/  P2R R19, PR, RZ, 0x1 ;  /* 0x00000001ff137803 */ /* 0x000fe20000000000 */
[----:B------:R-:W-:Y:S08]  /*c6a0*/  BRA `(.L_x_790) ;  /* 0x0000000800387947 */ /* 0x000ff00003800000 */
.L_x_786:
        /* <DEDUP_REMOVED lines=10> */
.L_x_794:
[----:B------:R-:W2:Y:S02]  /*c750*/  LDG.E.U16 R0, desc[UR36][R2.64] ;  /* 0x0000002402007981 */ /* 0x000ea4000c1e1500 */
[----:B--2---:R-:W-:-:S05]  /*c760*/  HADD2.F32 R0, -RZ, R0.H0_H0 ;  /* 0x20000000ff007230 */ /* 0x004fca0000004100 */
[----:B------:R-:W-:-:S04]  /*c770*/  FSETP.NEU.FTZ.AND P0, PT, R0, RZ, PT ;  /* 0x000000ff0000720b */ /* 0x000fc80003f1d000 */
[----:B------:R-:W-:Y:S01]  /*c780*/  P2R R19, PR, RZ, 0x1 ;  /* 0x00000001ff137803 */ /* 0x000fe20000000000 */
[----:B------:R-:W-:Y:S08]  /*c790*/  BRA `(.L_x_790) ;  /* 0x0000000400fc7947 */ /* 0x000ff00003800000 */
.L_x_793:
        /* <DEDUP_REMOVED lines=12> */
.L_x_796:
        /* <DEDUP_REMOVED lines=10> */
.L_x_795:
[----:B------:R-:W2:Y:S02]  /*c900*/  LDG.E.64 R2, desc[UR36][R2.64] ;  /* 0x0000002402027981 */ /* 0x000ea4000c1e1b00 */
[----:B--2---:R-:W-:-:S06]  /*c910*/  DSETP.NEU.AND P0, PT, R2, RZ, PT ;  /* 0x000000ff0200722a */ /* 0x004fcc0003f0d000 */
[----:B------:R-:W-:Y:S01]  /*c920*/  P2R R19, PR, RZ, 0x1 ;  /* 0x00000001ff137803 */ /* 0x000fe20000000000 */
[----:B------:R-:W-:Y:S07]  /*c930*/  BRA `(.L_x_790) ;  /* 0x0000000400947947 */ /* 0x000fee0003800000 */
.L_x_785:
        /* <DEDUP_REMOVED lines=12> */
.L_x_799:
[----:B------:R-:W2:Y:S02]  /*ca00*/  LDG.E.128 R4, desc[UR36][R2.64] ;  /* 0x0000002402047981 */ /* 0x000ea4000c1e1d00 */
[----:B--2---:R-:W-:-:S06]  /*ca10*/  DSETP.NEU.AND P0, PT, R6, RZ, PT ;  /* 0x000000ff0600722a */ /* 0x004fcc0003f0d000 */
[----:B------:R-:W-:-:S06]  /*ca20*/  DSETP.NEU.OR P0, PT, R4, RZ, P0 ;  /* 0x000000ff0400722a */ /* 0x000fcc000070d400 */
[----:B------:R-:W-:Y:S01]  /*ca30*/  P2R R19, PR, RZ, 0x1 ;  /* 0x00000001ff137803 */ /* 0x000fe20000000000 */
[----:B------:R-:W-:Y:S07]  /*ca40*/  BRA `(.L_x_790) ;  /* 0x0000000400507947 */ /* 0x000fee0003800000 */
.L_x_798:
        /* <DEDUP_REMOVED lines=10> */
.L_x_801:
        /* <DEDUP_REMOVED lines=12> */
.L_x_800:
[----:B------:R-:W2:Y:S02]  /*cbb0*/  LDG.E.U16 R0, desc[UR36][R2.64] ;  /* 0x0000002402007981 */ /* 0x000ea4000c1e1500 */
[----:B--2---:R-:W-:-:S05]  /*cbc0*/  IMAD.U32 R0, R0, 0x10000, RZ ;  /* 0x0001000000007824 */ /* 0x004fca00078e00ff */
[----:B------:R-:W-:-:S04]  /*cbd0*/  FSETP.NEU.FTZ.AND P0, PT, R0, RZ, PT ;  /* 0x000000ff0000720b */ /* 0x000fc80003f1d000 */
[----:B------:R-:W-:Y:S01]  /*cbe0*/  P2R R19, PR, RZ, 0x1 ;  /* 0x00000001ff137803 */ /* 0x000fe20000000000 */
[----:B------:R-:W-:Y:S08]  /*cbf0*/  BRA `(.L_x_790) ;  /* 0x0000000000e47947 */ /* 0x000ff00003800000 */
.L_x_797:
        /* <DEDUP_REMOVED lines=12> */
.L_x_804:
[----:B------:R-:W2:Y:S02]  /*ccc0*/  LDG.E.U8 R2, desc[UR36][R2.64] ;  /* 0x0000002402027981 */ /* 0x000ea4000c1e1100 */
[----:B--2---:R-:W-:-:S04]  /*ccd0*/  ISETP.NE.AND P0, PT, R2, RZ, PT ;  /* 0x000000ff0200720c */ /* 0x004fc80003f05270 */
[----:B------:R-:W-:Y:S01]  /*cce0*/  P2R R19, PR, RZ, 0x1 ;  /* 0x00000001ff137803 */ /* 0x000fe20000000000 */
[----:B------:R-:W-:Y:S08]  /*ccf0*/  BRA `(.L_x_790) ;  /* 0x0000000000a47947 */ /* 0x000ff00003800000 */
.L_x_803:
[----:B------:R-:W2:Y:S02]  /*cd00*/  LDG.E.U8 R2, desc[UR36][R2.64] ;  /* 0x0000002402027981 */ /* 0x000ea4000c1e1100 */
[----:B--2---:R-:W-:-:S04]  /*cd10*/  ISETP.NE.AND P0, PT, R2, RZ, PT ;  /* 0x000000ff0200720c */ /* 0x004fc80003f05270 */
[----:B------:R-:W-:Y:S01]  /*cd20*/  P2R R19, PR, RZ, 0x1 ;  /* 0x00000001ff137803 */ /* 0x000fe20000000000 */
[----:B------:R-:W-:Y:S08]  /*cd30*/  BRA `(.L_x_790) ;  /* 0x0000000000947947 */ /* 0x000ff00003800000 */
.L_x_802:
        /* <DEDUP_REMOVED lines=10> */
.L_x_789:
        /* <DEDUP_REMOVED lines=16> */
.L_x_807:
[----:B------:R-:W-:-:S04]  /*cee0*/  PLOP3.LUT P0, PT, PT, PT, PT, 0x8, 0x80 ;  /* 0x000000000080781c */ /* 0x000fc80003f0e170 */
[----:B------:R-:W-:Y:S01]  /*cef0*/  P2R R19, PR, RZ, 0x1 ;  /* 0x00000001ff137803 */ /* 0x000fe20000000000 */
[----:B------:R-:W-:Y:S08]  /*cf00*/  BRA `(.L_x_790) ;  /* 0x0000000000207947 */ /* 0x000ff00003800000 */
.L_x_806:
[----:B------:R-:W2:Y:S02]  /*cf10*/  LDG.E.64 R2, desc[UR36][R2.64] ;  /* 0x0000002402027981 */ /* 0x000ea4000c1e1b00 */
[----:B--2---:R-:W-:-:S04]  /*cf20*/  ISETP.NE.U32.AND P0, PT, R2, RZ, PT ;  /* 0x000000ff0200720c */ /* 0x004fc80003f05070 */
[----:B------:R-:W-:-:S04]  /*cf30*/  ISETP.NE.AND.EX P0, PT, R3, RZ, PT, P0 ;  /* 0x000000ff0300720c */ /* 0x000fc80003f05300 */
[----:B------:R-:W-:Y:S01]  /*cf40*/  P2R R19, PR, RZ, 0x1 ;  /* 0x00000001ff137803 */ /* 0x000fe20000000000 */
[----:B------:R-:W-:Y:S08]  /*cf50*/  BRA `(.L_x_790) ;  /* 0x00000000000c7947 */ /* 0x000ff00003800000 */
.L_x_805:
[----:B------:R-:W2:Y:S02]  /*cf60*/  LDG.E R2, desc[UR36][R2.64] ;  /* 0x0000002402027981 */ /* 0x000ea4000c1e1900 */
[----:B--2---:R-:W-:-:S04]  /*cf70*/  ISETP.NE.AND P0, PT, R2, RZ, PT ;  /* 0x000000ff0200720c */ /* 0x004fc80003f05270 */
[----:B------:R-:W-:-:S09]  /*cf80*/  P2R R19, PR, RZ, 0x1 ;  /* 0x00000001ff137803 */ /* 0x000fd20000000000 */
.L_x_790:
[----:B------:R-:W-:Y:S05]  /*cf90*/  BSYNC.RECONVERGENT B6 ;  /* 0x0000000000067941 */ /* 0x000fea0003800200 */
.L_x_784:
        /* <DEDUP_REMOVED lines=18> */
.L_x_812:
[----:B------:R-:W2:Y:S02]  /*d0c0*/  LDG.E.U8 R2, desc[UR36][R2.64] ;  /* 0x0000002402027981 */ /* 0x000ea4000c1e1100 */
[----:B--2---:R-:W-:Y:S01]  /*d0d0*/  ISETP.NE.AND P0, PT, R2, RZ, PT ;  /* 0x000000ff0200720c */ /* 0x004fe20003f05270 */
[----:B------:R-:W-:-:S12]  /*d0e0*/  BRA `(.L_x_814) ;  /* 0x0000000800307947 */ /* 0x000fd80003800000 */
.L_x_811:
        /* <DEDUP_REMOVED lines=10> */
.L_x_816:
[----:B------:R-:W2:Y:S02]  /*d190*/  LDG.E R2, desc[UR36][R2.64] ;  /* 0x0000002402027981 */ /* 0x000ea4000c1e1900 */
[----:B--2---:R-:W-:Y:S01]  /*d1a0*/  ISETP.NE.AND P0, PT, R2, RZ, PT ;  /* 0x000000ff0200720c */ /* 0x004fe20003f05270 */
[----:B------:R-:W-:-:S12]  /*d1b0*/  BRA `(.L_x_814) ;  /* 0x0000000400fc7947 */ /* 0x000fd80003800000 */
.L_x_815:
[----:B------:R-:W2:Y:S02]  /*d1c0*/  LDG.E.U16 R2, desc[UR36][R2.64] ;  /* 0x0000002402027981 */ /* 0x000ea4000c1e1500 */
[----:B--2---:R-:W-:Y:S01]  /*d1d0*/  ISETP.NE.AND P0, PT, R2, RZ, PT ;  /* 0x000000ff0200720c */ /* 0x004fe20003f05270 */
[----:B------:R-:W-:-:S12]  /*d1e0*/  BRA `(.L_x_814) ;  /* 0x0000000400f07947 */ /* 0x000fd80003800000 */
.L_x_810:
        /* <DEDUP_REMOVED lines=9> */
.L_x_818:
[----:B------:R-:W2:Y:S02]  /*d280*/  LDG.E.U16 R0, desc[UR36][R2.64] ;  /* 0x0000002402007981 */ /* 0x000ea4000c1e1500 */
[----:B--2---:R-:W-:-:S05]  /*d290*/  HADD2.F32 R0, -RZ, R0.H0_H0 ;  /* 0x20000000ff007230 */ /* 0x004fca0000004100 */
[----:B------:R-:W-:Y:S01]  /*d2a0*/  FSETP.NEU.FTZ.AND P0, PT, R0, RZ, PT ;  /* 0x000000ff0000720b */ /* 0x000fe20003f1d000 */
[----:B------:R-:W-:-:S12]  /*d2b0*/  BRA `(.L_x_814) ;  /* 0x0000000400bc7947 */ /* 0x000fd80003800000 */
.L_x_817:
        /* <DEDUP_REMOVED lines=11> */
.L_x_820:
        /* <DEDUP_REMOVED lines=8> */
.L_x_819:
[----:B------:R-:W2:Y:S02]  /*d3f0*/  LDG.E.64 R2, desc[UR36][R2.64] ;  /* 0x0000002402027981 */ /* 0x000ea4000c1e1b00 */
[----:B--2---:R-:W-:Y:S01]  /*d400*/  DSETP.NEU.AND P0, PT, R2, RZ, PT ;  /* 0x000000ff0200722a */ /* 0x004fe20003f0d000 */
[----:B------:R-:W-:-:S13]  /*d410*/  BRA `(.L_x_814) ;  /* 0x0000000400647947 */ /* 0x000fda0003800000 */
.L_x_809:
        /* <DEDUP_REMOVED lines=11> */
.L_x_823:
[----:B------:R-:W2:Y:S02]  /*d4d0*/  LDG.E.128 R4, desc[UR36][R2.64] ;  /* 0x0000002402047981 */ /* 0x000ea4000c1e1d00 */
[----:B--2---:R-:W-:-:S06]  /*d4e0*/  DSETP.NEU.AND P0, PT, R6, RZ, PT ;  /* 0x000000ff0600722a */ /* 0x004fcc0003f0d000 */
[----:B------:R-:W-:Y:S01]  /*d4f0*/  DSETP.NEU.OR P0, PT, R4, RZ, P0 ;  /* 0x000000ff0400722a */ /* 0x000fe2000070d400 */
[----:B------:R-:W-:-:S13]  /*d500*/  BRA `(.L_x_814) ;  /* 0x0000000400287947 */ /* 0x000fda0003800000 */
.L_x_822:
        /* <DEDUP_REMOVED lines=9> */
.L_x_825:
        /* <DEDUP_REMOVED lines=11> */
.L_x_824:
[----:B------:R-:W2:Y:S02]  /*d650*/  LDG.E.U16 R0, desc[UR36][R2.64] ;  /* 0x0000002402007981 */ /* 0x000ea4000c1e1500 */
[----:B--2---:R-:W-:-:S05]  /*d660*/  IMAD.U32 R0, R0, 0x10000, RZ ;  /* 0x0001000000007824 */ /* 0x004fca00078e00ff */
[----:B------:R-:W-:Y:S01]  /*d670*/  FSETP.NEU.FTZ.AND P0, PT, R0, RZ, PT ;  /* 0x000000ff0000720b */ /* 0x000fe20003f1d000 */
[----:B------:R-:W-:-:S12]  /*d680*/  BRA `(.L_x_814) ;  /* 0x0000000000c87947 */ /* 0x000fd80003800000 */
.L_x_821:
        /* <DEDUP_REMOVED lines=11> */
.L_x_828:
[----:B------:R-:W2:Y:S02]  /*d740*/  LDG.E.U8 R2, desc[UR36][R2.64] ;  /* 0x0000002402027981 */ /* 0x000ea4000c1e1100 */
[----:B--2---:R-:W-:Y:S01]  /*d750*/  ISETP.NE.AND P0, PT, R2, RZ, PT ;  /* 0x000000ff0200720c */ /* 0x004fe20003f05270 */
[----:B------:R-:W-:-:S12]  /*d760*/  BRA `(.L_x_814) ;  /* 0x0000000000907947 */ /* 0x000fd80003800000 */
.L_x_827:
[----:B------:R-:W2:Y:S02]  /*d770*/  LDG.E.U8 R2, desc[UR36][R2.64] ;  /* 0x0000002402027981 */ /* 0x000ea4000c1e1100 */
[----:B--2---:R-:W-:Y:S01]  /*d780*/  ISETP.NE.AND P0, PT, R2, RZ, PT ;  /* 0x000000ff0200720c */ /* 0x004fe20003f05270 */
[----:B------:R-:W-:-:S12]  /*d790*/  BRA `(.L_x_814) ;  /* 0x0000000000847947 */ /* 0x000fd80003800000 */
.L_x_826:
        /* <DEDUP_REMOVED lines=9> */
.L_x_813:
        /* <DEDUP_REMOVED lines=16> */
.L_x_831:
[----:B------:R-:W-:Y:S01]  /*d930*/  PLOP3.LUT P0, PT, PT, PT, PT, 0x8, 0x80 ;  /* 0x000000000080781c */ /* 0x000fe20003f0e170 */
[----:B------:R-:W-:-:S12]  /*d940*/  BRA `(.L_x_814) ;  /* 0x0000000000187947 */ /* 0x000fd80003800000 */
.L_x_830:
[----:B------:R-:W2:Y:S02]  /*d950*/  LDG.E.64 R2, desc[UR36][R2.64] ;  /* 0x0000002402027981 */ /* 0x000ea4000c1e1b00 */
[----:B--2---:R-:W-:-:S04]  /*d960*/  ISETP.NE.U32.AND P0, PT, R2, RZ, PT ;  /* 0x000000ff0200720c */ /* 0x004fc80003f05070 */
[----:B------:R-:W-:Y:S01]  /*d970*/  ISETP.NE.AND.EX P0, PT, R3, RZ, PT, P0 ;  /* 0x000000ff0300720c */ /* 0x000fe20003f05300 */
[----:B------:R-:W-:-:S12]  /*d980*/  BRA `(.L_x_814) ;  /* 0x0000000000087947 */ /* 0x000fd80003800000 */
.L_x_829:
[----:B------:R-:W2:Y:S02]  /*d990*/  LDG.E R2, desc[UR36][R2.64] ;  /* 0x0000002402027981 */ /* 0x000ea4000c1e1900 */
[----:B--2---:R-:W-:-:S13]  /*d9a0*/  ISETP.NE.AND P0, PT, R2, RZ, PT ;  /* 0x000000ff0200720c */ /* 0x004fda0003f05270 */
.L_x_814:
[----:B------:R-:W-:Y:S05]  /*d9b0*/  BSYNC.RECONVERGENT B6 ;  /* 0x0000000000067941 */ /* 0x000fea0003800200 */
.L_x_808:
[----:B------:R-:W-:Y:S01]  /*d9c0*/  UPRMT UR4, UR43, 0x9910, URZ ;  /* 0x000099102b047896 */ /* 0x000fe200080000ff */
[----:B------:R-:W-:-:S03]  /*d9d0*/  ISETP.NE.AND P1, PT, R19, RZ, PT ;  /* 0x000000ff1300720c */ /* 0x000fc60003f25270 */
[----:B------:R-:W-:Y:S01]  /*d9e0*/  UISETP.GT.AND UP0, UPT, UR4, 0x9, UPT ;  /* 0x000000090400788c */ /* 0x000fe2000bf04270 */
[----:B------:R-:W-:-:S04]  /*d9f0*/  PLOP3.LUT P0, PT, P1, P0, PT, 0x80, 0x8 ;  /* 0x000000000008781c */ /* 0x000fc80000f01070 */
[----:B------:R-:W-:-:S04]  /*da00*/  SEL R2, RZ, 0x1, !P0 ;  /* 0x00000001ff027807 */ /* 0x000fc80004000000 */
        /* <DEDUP_REMOVED lines=11> */
.L_x_835:
[----:B------:R-:W-:Y:S01]  /*dac0*/  STG.E.U8 desc[UR36][R16.64], R2 ;  /* 0x0000000210007986 */ /* 0x000fe2000c101124 */
[----:B------:R-:W-:Y:S05]  /*dad0*/  EXIT ;  /* 0x000000000000794d */ /* 0x000fea0003800000 */
.L_x_834:
[----:B------:R-:W-:-:S09]  /*dae0*/  UISETP.NE.AND UP0, UPT, UR4, 0x2, UPT ;  /* 0x000000020400788c */ /* 0x000fd2000bf05270 */
[----:B------:R-:W-:Y:S05]  /*daf0*/  BRA.U !UP0, `(.L_x_837) ;  /* 0x0000000108247547 */ /* 0x000fea000b800000 */
[----:B------:R-:W-:-:S09]  /*db00*/  UISETP.NE.AND UP0, UPT, UR4, 0x3, UPT ;  /* 0x000000030400788c */ /* 0x000fd2000bf05270 */
[----:B------:R-:W-:Y:S05]  /*db10*/  BRA.U !UP0, `(.L_x_838) ;  /* 0x0000000108147547 */ /* 0x000fea000b800000 */
[----:B------:R-:W-:-:S09]  /*db20*/  UISETP.NE.AND UP0, UPT, UR4, 0x4, UPT ;  /* 0x000000040400788c */ /* 0x000fd2000bf05270 */
[----:B------:R-:W-:Y:S05]  /*db30*/  BRA.U UP0, `(.L_x_836) ;  /* 0x0000000900187547 */ /* 0x000fea000b800000 */
[----:B------:R-:W-:-:S05]  /*db40*/  HFMA2 R3, -RZ, RZ, 0, 0 ;  /* 0x00000000ff037431 */ /* 0x000fca00000001ff */
[----:B------:R-:W-:Y:S01]  /*db50*/  STG.E.64 desc[UR36][R16.64], R2 ;  /* 0x0000000210007986 */ /* 0x000fe2000c101b24 */
[----:B------:R-:W-:Y:S05]  /*db60*/  EXIT ;  /* 0x000000000000794d */ /* 0x000fea0003800000 */
.L_x_838:
[----:B------:R-:W-:Y:S01]  /*db70*/  STG.E desc[UR36][R16.64], R2 ;  /* 0x0000000210007986 */ /* 0x000fe2000c101924 */
[----:B------:R-:W-:Y:S05]  /*db80*/  EXIT ;  /* 0x000000000000794d */ /* 0x000fea0003800000 */
.L_x_837:
[----:B------:R-:W-:Y:S01]  /*db90*/  STG.E.U16 desc[UR36][R16.64], R2 ;  /* 0x0000000210007986 */ /* 0x000fe2000c101524 */
[----:B------:R-:W-:Y:S05]  /*dba0*/  EXIT ;  /* 0x000000000000794d */ /* 0x000fea0003800000 */
.L_x_833:
        /* <DEDUP_REMOVED lines=9> */
.L_x_840:
[----:B------:R-:W-:-:S04]  /*dc40*/  I2FP.F32.U32 R0, R2 ;  /* 0x0000000200007245 */ /* 0x000fc80000201000 */
[----:B------:R-:W-:-:S05]  /*dc50*/  F2FP.F16.F32.PACK_AB R0, RZ, R0 ;  /* 0x00000000ff00723e */ /* 0x000fca00000000ff */
[----:B------:R-:W-:Y:S01]  /*dc60*/  STG.E.U16 desc[UR36][R16.64], R0 ;  /* 0x0000000010007986 */ /* 0x000fe2000c101524 */
[----:B------:R-:W-:Y:S05]  /*dc70*/  EXIT ;  /* 0x000000000000794d */ /* 0x000fea0003800000 */
.L_x_839:
        /* <DEDUP_REMOVED lines=8> */
[----:B------:R-:W-:Y:S01]  /*dd00*/  STG.E.64 desc[UR36][R16.64], R2 ;  /* 0x0000000210007986 */ /* 0x000fe2000c101b24 */
[----:B------:R-:W-:Y:S05]  /*dd10*/  EXIT ;  /* 0x000000000000794d */ /* 0x000fea0003800000 */
.L_x_842:
[----:B------:R-:W-:-:S04]  /*dd20*/  I2FP.F32.U32 R2, R2 ;  /* 0x0000000200027245 */ /* 0x000fc80000201000 */
[----:B------:R-:W-:-:S04]  /*dd30*/  F2FP.F16.F32.PACK_AB R3, RZ, R2 ;  /* 0x00000002ff03723e */ /* 0x000fc800000000ff */
[----:B------:R-:W-:-:S05]  /*dd40*/  PRMT R3, R3, 0x5410, RZ ;  /* 0x0000541003037816 */ /* 0x000fca00000000ff */
[----:B------:R-:W-:Y:S01]  /*dd50*/  STG.E desc[UR36][R16.64], R3 ;  /* 0x0000000310007986 */ /* 0x000fe2000c101924 */
[----:B------:R-:W-:Y:S05]  /*dd60*/  EXIT ;  /* 0x000000000000794d */ /* 0x000fea0003800000 */
.L_x_841:
[----:B------:R-:W0:Y:S02]  /*dd70*/  I2F.F64.U32 R2, R2 ;  /* 0x0000000200027312 */ /* 0x000e240000201800 */
[----:B0-----:R-:W-:Y:S01]  /*dd80*/  STG.E.64 desc[UR36][R16.64], R2 ;  /* 0x0000000210007986 */ /* 0x001fe2000c101b24 */
[----:B------:R-:W-:Y:S05]  /*dd90*/  EXIT ;  /* 0x000000000000794d */ /* 0x000fea0003800000 */
.L_x_832:
        /* <DEDUP_REMOVED lines=12> */
.L_x_846:
        /* <DEDUP_REMOVED lines=16> */
.L_x_849:
[----:B------:R-:W-:-:S07]  /*df60*/  PRMT R8, R0, 0x7610, R8 ;  /* 0x0000761000087816 */ /* 0x000fce0000000008 */
.L_x_848:
[----:B------:R-:W-:Y:S05]  /*df70*/  BSYNC.RECONVERGENT B0 ;  /* 0x0000000000007941 */ /* 0x000fea0003800200 */
.L_x_847:
[----:B------:R-:W-:Y:S01]  /*df80*/  STG.E.U8 desc[UR36][R16.64], R8 ;  /* 0x0000000810007986 */ /* 0x000fe2000c101124 */
[----:B------:R-:W-:Y:S05]  /*df90*/  EXIT ;  /* 0x000000000000794d */ /* 0x000fea0003800000 */
.L_x_845:
        /* <DEDUP_REMOVED lines=16> */
.L_x_852:
[----:B------:R-:W-:-:S07]  /*e0a0*/  PRMT R8, R0, 0x7610, R8 ;  /* 0x0000761000087816 */ /* 0x000fce0000000008 */
.L_x_851:
[----:B------:R-:W-:Y:S05]  /*e0b0*/  BSYNC.RECONVERGENT B0 ;  /* 0x0000000000007941 */ /* 0x000fea0003800200 */
.L_x_850:
[----:B------:R-:W-:Y:S01]  /*e0c0*/  STG.E.U8 desc[UR36][R16.64], R8 ;  /* 0x0000000810007986 */ /* 0x000fe2000c101124 */
[----:B------:R-:W-:Y:S05]  /*e0d0*/  EXIT ;  /* 0x000000000000794d */ /* 0x000fea0003800000 */
.L_x_844:
        /* <DEDUP_REMOVED lines=19> */
[----:B------:R-:W-:Y:S01]  /*e210*/  STG.E.U8 desc[UR36][R16.64], R3 ;  /* 0x0000000310007986 */ /* 0x000fe2000c101124 */
[----:B------:R-:W-:Y:S05]  /*e220*/  EXIT ;  /* 0x000000000000794d */ /* 0x000fea0003800000 */
.L_x_854:
[----:B------:R-:W-:-:S05]  /*e230*/  IMAD.MOV.U32 R3, RZ, RZ, RZ ;  /* 0x000000ffff037224 */ /* 0x000fca00078e00ff */
[----:B------:R-:W-:Y:S01]  /*e240*/  STG.E.64 desc[UR36][R16.64], R2 ;  /* 0x0000000210007986 */ /* 0x000fe2000c101b24 */
[----:B------:R-:W-:Y:S05]  /*e250*/  EXIT ;  /* 0x000000000000794d */ /* 0x000fea0003800000 */
.L_x_853:
[----:B------:R-:W-:Y:S01]  /*e260*/  STG.E desc[UR36][R16.64], R2 ;  /* 0x0000000210007986 */ /* 0x000fe2000c101924 */
[----:B------:R-:W-:Y:S05]  /*e270*/  EXIT ;  /* 0x000000000000794d */ /* 0x000fea0003800000 */
.L_x_843:
        /* <DEDUP_REMOVED lines=8> */
.L_x_856:
[----:B------:R-:W0:Y:S01]  /*e300*/  I2F.F64.U32 R4, R2 ;  /* 0x0000000200047312 */ /* 0x000e220000201800 */
[----:B------:R-:W-:-:S05]  /*e310*/  CS2R R6, SRZ ;  /* 0x0000000000067805 */ /* 0x000fca000001ff00 */
[----:B0-----:R-:W-:Y:S01]  /*e320*/  STG.E.128 desc[UR36][R16.64], R4 ;  /* 0x0000000410007986 */ /* 0x001fe2000c101d24 */
[----:B------:R-:W-:Y:S05]  /*e330*/  EXIT ;  /* 0x000000000000794d */ /* 0x000fea0003800000 */
.L_x_855:
[----:B------:R-:W-:-:S09]  /*e340*/  UISETP.NE.AND UP0, UPT, UR4, 0xf, UPT ;  /* 0x0000000f0400788c */ /* 0x000fd2000bf05270 */
[----:B------:R-:W-:Y:S05]  /*e350*/  BRA.U !UP0, `(.L_x_857) ;  /* 0x0000000108d47547 */ /* 0x000fea000b800000 */
[----:B------:R-:W-:-:S09]  /*e360*/  UISETP.NE.AND UP0, UPT, UR4, 0x17, UPT ;  /* 0x000000170400788c */ /* 0x000fd2000bf05270 */
[----:B------:R-:W-:Y:S05]  /*e370*/  BRA.U !UP0, `(.L_x_858) ;  /* 0x0000000108847547 */ /* 0x000fea000b800000 */
[----:B------:R-:W-:-:S09]  /*e380*/  UISETP.NE.AND UP0, UPT, UR4, 0x18, UPT ;  /* 0x000000180400788c */ /* 0x000fd2000bf05270 */
[----:B------:R-:W-:Y:S05]  /*e390*/  BRA.U !UP0, `(.L_x_859) ;  /* 0x0000000108447547 */ /* 0x000fea000b800000 */
.L_x_836:
        /* <DEDUP_REMOVED lines=16> */
.L_x_860:
[----:B------:R-:W-:Y:S05]  /*e4a0*/  EXIT ;  /* 0x000000000000794d */ /* 0x000fea0003800000 */
.L_x_859:
        /* <DEDUP_REMOVED lines=11> */
.L_x_862:
[----:B------:R-:W-:Y:S05]  /*e560*/  BSYNC.RECONVERGENT B0 ;  /* 0x0000000000007941 */ /* 0x000fea0003800200 */
.L_x_861:
[----:B------:R-:W-:Y:S01]  /*e570*/  STG.E.U8 desc[UR36][R16.64], R3 ;  /* 0x0000000310007986 */ /* 0x000fe2000c101124 */
[----:B------:R-:W-:Y:S05]  /*e580*/  EXIT ;  /* 0x000000000000794d */ /* 0x000fea0003800000 */
.L_x_858:
        /* <DEDUP_REMOVED lines=13> */
.L_x_863:
[----:B------:R-:W-:Y:S01]  /*e660*/  IMAD.MOV.U32 R3, RZ, RZ, 0x7f ;  /* 0x0000007fff037424 */ /* 0x000fe200078e00ff */
[----:B------:R-:W-:-:S04]  /*e670*/  ISETP.GT.U32.AND P0, PT, R5, 0x7f800000, PT ;  /* 0x7f8000000500780c */ /* 0x000fc80003f04070 */
[----:B------:R-:W-:-:S05]  /*e680*/  SEL R3, R3, 0x7c, P0 ;  /* 0x0000007c03037807 */ /* 0x000fca0000000000 */
[----:B------:R-:W-:Y:S01]  /*e690*/  STG.E.U8 desc[UR36][R16.64], R3 ;  /* 0x0000000310007986 */ /* 0x000fe2000c101124 */
[----:B------:R-:W-:Y:S05]  /*e6a0*/  EXIT ;  /* 0x000000000000794d */ /* 0x000fea0003800000 */
.L_x_857:
[----:B------:R-:W-:-:S04]  /*e6b0*/  I2FP.F32.U32 R0, R2 ;  /* 0x0000000200007245 */ /* 0x000fc80000201000 */
[----:B------:R-:W-:-:S05]  /*e6c0*/  F2FP.BF16.F32.PACK_AB R0, RZ, R0 ;  /* 0x00000000ff00723e */ /* 0x000fca00000010ff */
[----:B------:R-:W-:Y:S01]  /*e6d0*/  STG.E.U16 desc[UR36][R16.64], R0 ;  /* 0x0000000010007986 */ /* 0x000fe2000c101524 */
[----:B------:R-:W-:Y:S05]  /*e6e0*/  EXIT ;  /* 0x000000000000794d */ /* 0x000fea0003800000 */
.L_x_864:
        /* <DEDUP_REMOVED lines=9> */
.L_x_17146:


//--------------------- .text._ZN2at6native27unrolled_elementwise_kernelINS0_13BinaryFunctorIbbbNS0_15binary_internal10MulFunctorIbEEEESt5arrayIPcLm3EELi4E23TrivialOffsetCalculatorILi2EjESA_ILi1EjENS0_6memory12LoadWithCastILi2EEENSD_13StoreWithCastILi1EEEEEviT_T0_T2_T3_T4_T5_ --------------------------
	.section	.text._ZN2at6native27unrolled_elementwise_kernelINS0_13BinaryFunctorIbbbNS0_15binary_internal10MulFunctorIbEEEESt5arrayIPcLm3EELi4E23TrivialOffsetCalculatorILi2EjESA_ILi1EjENS0_6memory12LoadWithCastILi2EEENSD_13StoreWithCastILi1EEEEEviT_T0_T2_T3_T4_T5_,"ax",@progbits
	.align	128
        .global         _ZN2at6native27unrolled_elementwise_kernelINS0_13BinaryFunctorIbbbNS0_15binary_internal10MulFunctorIbEEEESt5arrayIPcLm3EELi4E23TrivialOffsetCalculatorILi2EjESA_ILi1EjENS0_6memory12LoadWithCastILi2EEENSD_13StoreWithCastILi1EEEEEviT_T0_T2_T3_T4_T5_
        .type           _ZN2at6native27unrolled_elementwise_kernelINS0_13BinaryFunctorIbbbNS0_15binary_internal10MulFunctorIbEEEESt5arrayIPcLm3EELi4E23TrivialOffsetCalculatorILi2EjESA_ILi1EjENS0_6memory12LoadWithCastILi2EEENSD_13StoreWithCastILi1EEEEEviT_T0_T2_T3_T4_T5_,@function
        .size           _ZN2at6native27unrolled_elementwise_kernelINS0_13BinaryFunctorIbbbNS0_15binary_internal10MulFunctorIbEEEESt5arrayIPcLm3EELi4E23TrivialOffsetCalculatorILi2EjESA_ILi1EjENS0_6memory12LoadWithCastILi2EEENSD_13StoreWithCastILi1EEEEEviT_T0_T2_T3_T4_T5_,(.L_x_17147 - _ZN2at6native27unrolled_elementwise_kernelINS0_13BinaryFunctorIbbbNS0_15binary_internal10MulFunctorIbEEEESt5arrayIPcLm3EELi4E23TrivialOffsetCalculatorILi2EjESA_ILi1EjENS0_6memory12LoadWithCastILi2EEENSD_13StoreWithCastILi1EEEEEviT_T0_T2_T3_T4_T5_)
        .other          _ZN2at6native27unrolled_elementwise_kernelINS0_13BinaryFunctorIbbbNS0_15binary_internal10MulFunctorIbEEEESt5arrayIPcLm3EELi4E23TrivialOffsetCalculatorILi2EjESA_ILi1EjENS0_6memory12LoadWithCastILi2EEENSD_13StoreWithCastILi1EEEEEviT_T0_T2_T3_T4_T5_,@"STO_CUDA_ENTRY STV_DEFAULT"
_ZN2at6native27unrolled_elementwise_kernelINS0_13BinaryFunctorIbbbNS0_15binary_internal10MulFunctorIbEEEESt5arrayIPcLm3EELi4E23TrivialOffsetCalculatorILi2EjESA_ILi1EjENS0_6memory12LoadWithCastILi2EEENSD_13StoreWithCastILi1EEEEEviT_T0_T2_T3_T4_T5_:
.text._ZN2at6native27unrolled_elementwise_kernelINS0_13BinaryFunctorIbbbNS0_15binary_internal10MulFunctorIbEEEESt5arrayIPcLm3EELi4E23TrivialOffsetCalculatorILi2EjESA_ILi1EjENS0_6memory12LoadWithCastILi2EEENSD_13StoreWithCastILi1EEEEEviT_T0_T2_T3_T4_T5_:
        /* <DEDUP_REMOVED lines=9> */
[----:B------:R-:W0:Y:S01]  /*0090*/  LDCU.U8 UR39, c[0x0][0x3a5] ;  /* 0x000074a0ff2777ac */ /* 0x000e220008000000 */
        /* <DEDUP_REMOVED lines=26> */
.L_x_871:
[----:B------:R-:W2:Y:S02]  /*0240*/  LDG.E.U8 R4, desc[UR36][R4.64] ;  /* 0x0000002404047981 */ /* 0x000ea4000c1e1100 */
[----:B--2---:R-:W-:-:S04]  /*0250*/  ISETP.NE.AND P0, PT, R4, RZ, PT ;  /* 0x000000ff0400720c */ /* 0x004fc80003f05270 */
[----:B------:R-:W-:Y:S01]  /*0260*/  P2R R18, PR, RZ, 0x1 ;  /* 0x00000001ff127803 */ /* 0x000fe20000000000 */
[----:B------:R-:W-:Y:S08]  /*0270*/  BRA `(.L_x_873) ;  /* 0x0000000800847947 */ /* 0x000ff00003800000 */
.L_x_870:
        /* <DEDUP_REMOVED lines=11> */
.L_x_875:
[----:B------:R-:W2:Y:S02]  /*0330*/  LDG.E R4, desc[UR36][R4.64] ;  /* 0x0000002404047981 */ /* 0x000ea4000c1e1900 */
[----:B--2---:R-:W-:-:S04]  /*0340*/  ISETP.NE.AND P0, PT, R4, RZ, PT ;  /* 0x000000ff0400720c */ /* 0x004fc80003f05270 */
[----:B------:R-:W-:Y:S01]  /*0350*/  P2R R18, PR, RZ, 0x1 ;  /* 0x00000001ff127803 */ /* 0x000fe20000000000 */
[----:B------:R-:W-:Y:S08]  /*0360*/  BRA `(.L_x_873) ;  /* 0x0000000800487947 */ /* 0x000ff00003800000 */
.L_x_874:
[----:B------:R-:W2:Y:S02]  /*0370*/  LDG.E.U16 R4, desc[UR36][R4.64] ;  /* 0x0000002404047981 */ /* 0x000ea4000c1e1500 */
[----:B--2---:R-:W-:-:S04]  /*0380*/  ISETP.NE.AND P0, PT, R4, RZ, PT ;  /* 0x000000ff0400720c */ /* 0x004fc80003f05270 */
[----:B------:R-:W-:Y:S01]  /*0390*/  P2R R18, PR, RZ, 0x1 ;  /* 0x00000001ff127803 */ /* 0x000fe20000000000 */
[----:B------:R-:W-:Y:S08]  /*03a0*/  BRA `(.L_x_873) ;  /* 0x0000000800387947 */ /* 0x000ff00003800000 */
.L_x_869:
        /* <DEDUP_REMOVED lines=10> */
.L_x_877:
[----:B------:R-:W2:Y:S02]  /*0450*/  LDG.E.U16 R0, desc[UR36][R4.64] ;  /* 0x0000002404007981 */ /* 0x000ea4000c1e1500 */
[----:B--2---:R-:W-:-:S05]  /*0460*/  HADD2.F32 R0, -RZ, R0.H0_H0 ;  /* 0x20000000ff007230 */ /* 0x004fca0000004100 */
[----:B------:R-:W-:-:S04]  /*0470*/  FSETP.NEU.FTZ.AND P0, PT, R0, RZ, PT ;  /* 0x000000ff0000720b */ /* 0x000fc80003f1d000 */
[----:B------:R-:W-:Y:S01]  /*0480*/  P2R R18, PR, RZ, 0x1 ;  /* 0x00000001ff127803 */ /* 0x000fe20000000000 */
[----:B------:R-:W-:Y:S08]  /*0490*/  BRA `(.L_x_873) ;  /* 0x0000000400fc7947 */ /* 0x000ff00003800000 */
.L_x_876:
        /* <DEDUP_REMOVED lines=12> */
.L_x_879:
        /* <DEDUP_REMOVED lines=10> */
.L_x_878:
[----:B------:R-:W2:Y:S02]  /*0600*/  LDG.E.64 R4, desc[UR36][R4.64] ;  /* 0x0000002404047981 */ /* 0x000ea4000c1e1b00 */
[----:B--2---:R-:W-:-:S06]  /*0610*/  DSETP.NEU.AND P0, PT, R4, RZ, PT ;  /* 0x000000ff0400722a */ /* 0x004fcc0003f0d000 */
[----:B------:R-:W-:Y:S01]  /*0620*/  P2R R18, PR, RZ, 0x1 ;  /* 0x00000001ff127803 */ /* 0x000fe20000000000 */
[----:B------:R-:W-:Y:S07]  /*0630*/  BRA `(.L_x_873) ;  /* 0x0000000400947947 */ /* 0x000fee0003800000 */
.L_x_868:
        /* <DEDUP_REMOVED lines=12> */
.L_x_882:
[----:B------:R-:W2:Y:S02]  /*0700*/  LDG.E.128 R4, desc[UR36][R4.64] ;  /* 0x0000002404047981 */ /* 0x000ea4000c1e1d00 */
[----:B--2---:R-:W-:-:S06]  /*0710*/  DSETP.NEU.AND P0, PT, R6, RZ, PT ;  /* 0x000000ff0600722a */ /* 0x004fcc0003f0d000 */
[----:B------:R-:W-:-:S06]  /*0720*/  DSETP.NEU.OR P0, PT, R4, RZ, P0 ;  /* 0x000000ff0400722a */ /* 0x000fcc000070d400 */
[----:B------:R-:W-:Y:S01]  /*0730*/  P2R R18, PR, RZ, 0x1 ;  /* 0x00000001ff127803 */ /* 0x000fe20000000000 */
[----:B------:R-:W-:Y:S07]  /*0740*/  BRA `(.L_x_873) ;  /* 0x0000000400507947 */ /* 0x000fee0003800000 */
.L_x_881:
        /* <DEDUP_REMOVED lines=10> */
.L_x_884:
        /* <DEDUP_REMOVED lines=12> */
.L_x_883:
[----:B------:R-:W2:Y:S02]  /*08b0*/  LDG.E.U16 R0, desc[UR36][R4.64] ;  /* 0x0000002404007981 */ /* 0x000ea4000c1e1500 */
[----:B--2---:R-:W-:-:S05]  /*08c0*/  IMAD.U32 R0, R0, 0x10000, RZ ;  /* 0x0001000000007824 */ /* 0x004fca00078e00ff */
[----:B------:R-:W-:-:S04]  /*08d0*/  FSETP.NEU.FTZ.AND P0, PT, R0, RZ, PT ;  /* 0x000000ff0000720b */ /* 0x000fc80003f1d000 */
[----:B------:R-:W-:Y:S01]  /*08e0*/  P2R R18, PR, RZ, 0x1 ;  /* 0x00000001ff127803 */ /* 0x000fe20000000000 */
[----:B------:R-:W-:Y:S08]  /*08f0*/  BRA `(.L_x_873) ;  /* 0x0000000000e47947 */ /* 0x000ff00003800000 */
.L_x_880:
        /* <DEDUP_REMOVED lines=12> */
.L_x_887:
[----:B------:R-:W2:Y:S02]  /*09c0*/  LDG.E.U8 R4, desc[UR36][R4.64] ;  /* 0x0000002404047981 */ /* 0x000ea4000c1e1100 */
[----:B--2---:R-:W-:-:S04]  /*09d0*/  ISETP.NE.AND P0, PT, R4, RZ, PT ;  /* 0x000000ff0400720c */ /* 0x004fc80003f05270 */
[----:B------:R-:W-:Y:S01]  /*09e0*/  P2R R18, PR, RZ, 0x1 ;  /* 0x00000001ff127803 */ /* 0x000fe20000000000 */
[----:B------:R-:W-:Y:S08]  /*09f0*/  BRA `(.L_x_873) ;  /* 0x0000000000a47947 */ /* 0x000ff00003800000 */
.L_x_886:
[----:B------:R-:W2:Y:S02]  /*0a00*/  LDG.E.U8 R4, desc[UR36][R4.64] ;  /* 0x0000002404047981 */ /* 0x000ea4000c1e1100 */
[----:B--2---:R-:W-:-:S04]  /*0a10*/  ISETP.NE.AND P0, PT, R4, RZ, PT ;  /* 0x000000ff0400720c */ /* 0x004fc80003f05270 */
[----:B------:R-:W-:Y:S01]  /*0a20*/  P2R R18, PR, RZ, 0x1 ;  /* 0x00000001ff127803 */ /* 0x000fe20000000000 */
[----:B------:R-:W-:Y:S08]  /*0a30*/  BRA `(.L_x_873) ;  /* 0x0000000000947947 */ /* 0x000ff00003800000 */
.L_x_885:
[----:B------:R-:W-:-:S09]  /*0a40*/  UISETP.NE.AND UP0, UPT, UR4, 0x1c, UPT ;  /* 0x0000001c0400788c */ /* 0x000fd2000bf05270 */
[----:B------:R-:W-:Y:S05]  /*0a50*/  BRA.U !UP0, `(.L_x_888) ;  /* 0x0000000108807547 */ /* 0x000fea000b800000 */
[----:B------:R-:W-:-:S09]  /*0a60*/  UISETP.NE.AND UP0, UPT, UR4, 0x1d, UPT ;  /* 0x0000001d0400788c */ /* 0x000fd2000bf05270 */
[----:B------:R-:W-:Y:S05]  /*0a70*/  BRA.U !UP0, `(.L_x_889) ;  /* 0x0000000108647547 */ /* 0x000fea000b800000 */
[----:B------:R-:W-:-:S09]  /*0a80*/  UISETP.NE.AND UP0, UPT, UR4, 0x2c, UPT ;  /* 0x0000002c0400788c */ /* 0x000fd2000bf05270 */
[----:B------:R-:W-:Y:S05]  /*0a90*/  BRA.U !UP0, `(.L_x_890) ;  /* 0x00000001084c7547 */ /* 0x000fea000b800000 */
.L_x_872:
        /* <DEDUP_REMOVED lines=16> */
.L_x_891:
[----:B------:R-:W-:-:S04]  /*0ba0*/  PLOP3.LUT P0, PT, PT, PT, PT, 0x8, 0x80 ;  /* 0x000000000080781c */ /* 0x000fc80003f0e170 */
[----:B------:R-:W-:Y:S01]  /*0bb0*/  P2R R18, PR, RZ, 0x1 ;  /* 0x00000001ff127803 */ /* 0x000fe20000000000 */
[----:B------:R-:W-:Y:S08]  /*0bc0*/  BRA `(.L_x_873) ;  /* 0x0000000000307947 */ /* 0x000ff00003800000 */
.L_x_890:
[----:B------:R-:W2:Y:S02]  /*0bd0*/  LDG.E.U8 R4, desc[UR36][R4.64] ;  /* 0x0000002404047981 */ /* 0x000ea4000c1e1100 */
[----:B--2---:R-:W-:-:S04]  /*0be0*/  ISETP.NE.AND P0, PT, R4, RZ, PT ;  /* 0x000000ff0400720c */ /* 0x004fc80003f05270 */
[----:B------:R-:W-:Y:S01]  /*0bf0*/  P2R R18, PR, RZ, 0x1 ;  /* 0x00000001ff127803 */ /* 0x000fe20000000000 */
[----:B------:R-:W-:Y:S08]  /*0c00*/  BRA `(.L_x_873) ;  /* 0x0000000000207947 */ /* 0x000ff00003800000 */
.L_x_889:
[----:B------:R-:W2:Y:S02]  /*0c10*/  LDG.E.64 R4, desc[UR36][R4.64] ;  /* 0x0000002404047981 */ /* 0x000ea4000c1e1b00 */
[----:B--2---:R-:W-:-:S04]  /*0c20*/  ISETP.NE.U32.AND P0, PT, R4, RZ, PT ;  /* 0x000000ff0400720c */ /* 0x004fc80003f05070 */
[----:B------:R-:W-:-:S04]  /*0c30*/  ISETP.NE.AND.EX P0, PT, R5, RZ, PT, P0 ;  /* 0x000000ff0500720c */ /* 0x000fc80003f05300 */
[----:B------:R-:W-:Y:S01]  /*0c40*/  P2R R18, PR, RZ, 0x1 ;  /* 0x00000001ff127803 */ /* 0x000fe20000000000 */
[----:B------:R-:W-:Y:S08]  /*0c50*/  BRA `(.L_x_873) ;  /* 0x00000000000c7947 */ /* 0x000ff00003800000 */
.L_x_888:
[----:B------:R-:W2:Y:S02]  /*0c60*/  LDG.E R4, desc[UR36][R4.64] ;  /* 0x0000002404047981 */ /* 0x000ea4000c1e1900 */
[----:B--2---:R-:W-:-:S04]  /*0c70*/  ISETP.NE.AND P0, PT, R4, RZ, PT ;  /* 0x000000ff0400720c */ /* 0x004fc80003f05270 */
[----:B------:R-:W-:-:S09]  /*0c80*/  P2R R18, PR, RZ, 0x1 ;  /* 0x00000001ff127803 */ /* 0x000fd20000000000 */
.L_x_873:
[----:B------:R-:W-:Y:S05]  /*0c90*/  BSYNC.RECONVERGENT B6 ;  /* 0x0000000000067941 */ /* 0x000fea0003800200 */
.L_x_867:
[----:B------:R-:W0:Y:S01]  /*0ca0*/  LDC.64 R4, c[0x0][0x398] ;  /* 0x0000e600ff047b82 */ /* 0x000e220000000a00 */
[----:B------:R-:W1:Y:S01]  /*0cb0*/  LDCU UR5, c[0x0][0x3ac] ;  /* 0x00007580ff0577ac */ /* 0x000e620008000800 */
        /* <DEDUP_REMOVED lines=18> */
.L_x_896:
[----:B------:R-:W2:Y:S02]  /*0de0*/  LDG.E.U8 R4, desc[UR36][R4.64] ;  /* 0x0000002404047981 */ /* 0x000ea4000c1e1100 */
[----:B--2---:R-:W-:Y:S01]  /*0df0*/  ISETP.NE.AND P0, PT, R4, RZ, PT ;  /* 0x000000ff0400720c */ /* 0x004fe20003f05270 */
[----:B------:R-:W-:-:S12]  /*0e00*/  BRA `(.L_x_898) ;  /* 0x0000000800307947 */ /* 0x000fd80003800000 */
.L_x_895:
        /* <DEDUP_REMOVED lines=10> */
.L_x_900:
[----:B------:R-:W2:Y:S02]  /*0eb0*/  LDG.E R4, desc[UR36][R4.64] ;  /* 0x0000002404047981 */ /* 0x000ea4000c1e1900 */
[----:B--2---:R-:W-:Y:S01]  /*0ec0*/  ISETP.NE.AND P0, PT, R4, RZ, PT ;  /* 0x000000ff0400720c */ /* 0x004fe20003f05270 */
[----:B------:R-:W-:-:S12]  /*0ed0*/  BRA `(.L_x_898) ;  /* 0x0000000400fc7947 */ /* 0x000fd80003800000 */
.L_x_899:
[----:B------:R-:W2:Y:S02]  /*0ee0*/  LDG.E.U16 R4, desc[UR36][R4.64] ;  /* 0x0000002404047981 */ /* 0x000ea4000c1e1500 */
[----:B--2---:R-:W-:Y:S01]  /*0ef0*/  ISETP.NE.AND P0, PT, R4, RZ, PT ;  /* 0x000000ff0400720c */ /* 0x004fe20003f05270 */
[----:B------:R-:W-:-:S12]  /*0f00*/  BRA `(.L_x_898) ;  /* 0x0000000400f07947 */ /* 0x000fd80003800000 */
.L_x_894:
        /* <DEDUP_REMOVED lines=9> */
.L_x_902:
[----:B------:R-:W2:Y:S02]  /*0fa0*/  LDG.E.U16 R0, desc[UR36][R4.64] ;  /* 0x0000002404007981 */ /* 0x000ea4000c1e1500 */
[----:B--2---:R-:W-:-:S05]  /*0fb0*/  HADD2.F32 R0, -RZ, R0.H0_H0 ;  /* 0x20000000ff007230 */ /* 0x004fca0000004100 */
[----:B------:R-:W-:Y:S01]  /*0fc0*/  FSETP.NEU.FTZ.AND P0, PT, R0, RZ, PT ;  /* 0x000000ff0000720b */ /* 0x000fe20003f1d000 */
[----:B------:R-:W-:-:S12]  /*0fd0*/  BRA `(.L_x_898) ;  /* 0x0000000400bc7947 */ /* 0x000fd80003800000 */
.L_x_901:
        /* <DEDUP_REMOVED lines=11> */
.L_x_904:
        /* <DEDUP_REMOVED lines=8> */
.L_x_903:
[----:B------:R-:W2:Y:S02]  /*1110*/  LDG.E.64 R4, desc[UR36][R4.64] ;  /* 0x0000002404047981 */ /* 0x000ea4000c1e1b00 */
[----:B--2---:R-:W-:Y:S01]  /*1120*/  DSETP.NEU.AND P0, PT, R4, RZ, PT ;  /* 0x000000ff0400722a */ /* 0x004fe20003f0d000 */
[----:B------:R-:W-:-:S13]  /*1130*/  BRA `(.L_x_898) ;  /* 0x0000000400647947 */ /* 0x000fda0003800000 */
.L_x_893:
        /* <DEDUP_REMOVED lines=11> */
.L_x_907:
[----:B------:R-:W2:Y:S02]  /*11f0*/  LDG.E.128 R4, desc[UR36][R4.64] ;  /* 0x0000002404047981 */ /* 0x000ea4000c1e1d00 */
[----:B--2---:R-:W-:-:S06]  /*1200*/  DSETP.NEU.AND P0, PT, R6, RZ, PT ;  /* 0x000000ff0600722a */ /* 0x004fcc0003f0d000 */
[----:B------:R-:W-:Y:S01]  /*1210*/  DSETP.NEU.OR P0, PT, R4, RZ, P0 ;  /* 0x000000ff0400722a */ /* 0x000fe2000070d400 */
[----:B------:R-:W-:-:S13]  /*1220*/  BRA `(.L_x_898) ;  /* 0x0000000400287947 */ /* 0x000fda0003800000 */
.L_x_906:
        /* <DEDUP_REMOVED lines=9> */
.L_x_909:
        /* <DEDUP_REMOVED lines=11> */
.L_x_908:
[----:B------:R-:W2:Y:S02]  /*1370*/  LDG.E.U16 R0, desc[UR36][R4.64] ;  /* 0x0000002404007981 */ /* 0x000ea4000c1e1500 */
[----:B--2---:R-:W-:-:S05]  /*1380*/  IMAD.U32 R0, R0, 0x10000, RZ ;  /* 0x0001000000007824 */ /* 0x004fca00078e00ff */
[----:B------:R-:W-:Y:S01]  /*1390*/  FSETP.NEU.FTZ.AND P0, PT, R0, RZ, PT ;  /* 0x000000ff0000720b */ /* 0x000fe20003f1d000 */
[----:B------:R-:W-:-:S12]  /*13a0*/  BRA `(.L_x_898) ;  /* 0x0000000000c87947 */ /* 0x000fd80003800000 */
.L_x_905:
        /* <DEDUP_REMOVED lines=11> */
.L_x_912:
[----:B------:R-:W2:Y:S02]  /*1460*/  LDG.E.U8 R4, desc[UR36][R4.64] ;  /* 0x0000002404047981 */ /* 0x000ea4000c1e1100 */
[----:B--2---:R-:W-:Y:S01]  /*1470*/  ISETP.NE.AND P0, PT, R4, RZ, PT ;  /* 0x000000ff0400720c */ /* 0x004fe20003f05270 */
[----:B------:R-:W-:-:S12]  /*1480*/  BRA `(.L_x_898) ;  /* 0x0000000000907947 */ /* 0x000fd80003800000 */
.L_x_911:
[----:B------:R-:W2:Y:S02]  /*1490*/  LDG.E.U8 R4, desc[UR36][R4.64] ;  /* 0x0000002404047981 */ /* 0x000ea4000c1e1100 */
[----:B--2---:R-:W-:Y:S01]  /*14a0*/  ISETP.NE.AND P0, PT, R4, RZ, PT ;  /* 0x000000ff0400720c */ /* 0x004fe20003f05270 */
[----:B------:R-:W-:-:S12]  /*14b0*/  BRA `(.L_x_898) ;  /* 0x0000000000847947 */ /* 0x000fd80003800000 */
.L_x_910:
[----:B------:R-:W-:-:S09]  /*14c0*/  UISETP.NE.AND UP0, UPT, UR4, 0x1c, UPT ;  /* 0x0000001c0400788c */ /* 0x000fd2000bf05270 */
[----:B------:R-:W-:Y:S05]  /*14d0*/  BRA.U !UP0, `(.L_x_913) ;  /* 0x0000000108747547 */ /* 0x000fea000b800000 */
[----:B------:R-:W-:-:S09]  /*14e0*/  UISETP.NE.AND UP0, UPT, UR4, 0x1d, UPT ;  /* 0x0000001d0400788c */ /* 0x000fd2000bf05270 */
[----:B------:R-:W-:Y:S05]  /*14f0*/  BRA.U !UP0, `(.L_x_914) ;  /* 0x00000001085c7547 */ /* 0x000fea000b800000 */
[----:B------:R-:W-:-:S09]  /*1500*/  UISETP.NE.AND UP0, UPT, UR4, 0x2c, UPT ;  /* 0x0000002c0400788c */ /* 0x000fd2000bf05270 */
[----:B------:R-:W-:Y:S05]  /*1510*/  BRA.U !UP0, `(.L_x_915) ;  /* 0x0000000108487547 */ /* 0x000fea000b800000 */
.L_x_897:
        /* <DEDUP_REMOVED lines=16> */
.L_x_916:
[----:B------:R-:W-:Y:S01]  /*1620*/  PLOP3.LUT P0, PT, PT, PT, PT, 0x8, 0x80 ;  /* 0x000000000080781c */ /* 0x000fe20003f0e170 */
[----:B------:R-:W-:-:S12]  /*1630*/  BRA `(.L_x_898) ;  /* 0x0000000000247947 */ /* 0x000fd80003800000 */
.L_x_915:
[----:B------:R-:W2:Y:S02]  /*1640*/  LDG.E.U8 R4, desc[UR36][R4.64] ;  /* 0x0000002404047981 */ /* 0x000ea4000c1e1100 */
[----:B--2---:R-:W-:Y:S01]  /*1650*/  ISETP.NE.AND P0, PT, R4, RZ, PT ;  /* 0x000000ff0400720c */ /* 0x004fe20003f05270 */
[----:B------:R-:W-:-:S12]  /*1660*/  BRA `(.L_x_898) ;  /* 0x0000000000187947 */ /* 0x000fd80003800000 */
.L_x_914:
[----:B------:R-:W2:Y:S02]  /*1670*/  LDG.E.64 R4, desc[UR36][R4.64] ;  /* 0x0000002404047981 */ /* 0x000ea4000c1e1b00 */
[----:B--2---:R-:W-:-:S04]  /*1680*/  ISETP.NE.U32.AND P0, PT, R4, RZ, PT ;  /* 0x000000ff0400720c */ /* 0x004fc80003f05070 */
[----:B------:R-:W-:Y:S01]  /*1690*/  ISETP.NE.AND.EX P0, PT, R5, RZ, PT, P0 ;  /* 0x000000ff0500720c */ /* 0x000fe20003f05300 */
[----:B------:R-:W-:-:S12]  /*16a0*/  BRA `(.L_x_898) ;  /* 0x0000000000087947 */ /* 0x000fd80003800000 */
.L_x_913:
[----:B------:R-:W2:Y:S02]  /*16b0*/  LDG.E R4, desc[UR36][R4.64] ;  /* 0x0000002404047981 */ /* 0x000ea4000c1e1900 */
[----:B--2---:R-:W-:-:S13]  /*16c0*/  ISETP.NE.AND P0, PT, R4, RZ, PT ;  /* 0x000000ff0400720c */ /* 0x004fda0003f05270 */
.L_x_898:
[----:B------:R-:W-:Y:S05]  /*16d0*/  BSYNC.RECONVERGENT B6 ;  /* 0x0000000000067941 */ /* 0x000fea0003800200 */
.L_x_892:
[----:B------:R-:W-:Y:S01]  /*16e0*/  ISETP.NE.AND P1, PT, R18, RZ, PT ;  /* 0x000000ff1200720c */ /* 0x000fe20003f25270 */
[----:B------:R-:W-:-:S03]  /*16f0*/  VIADD R17, R19, 0x80 ;  /* 0x0000008013117836 */ /* 0x000fc60000000000 */
[----:B------:R-:W-:-:S04]  /*1700*/  PLOP3.LUT P0, PT, P1, P0, PT, 0x80, 0x8 ;  /* 0x000000000008781c */ /* 0x000fc80000f01070 */
[----:B------:R-:W-:-:S09]  /*1710*/  P2R R22, PR, RZ, 0x1 ;  /* 0x00000001ff167803 */ /* 0x000fd20000000000 */
.L_x_866:
[----:B------:R-:W-:Y:S05]  /*1720*/  BSYNC.RECONVERGENT B7 ;  /* 0x0000000000077941 */ /* 0x000fea0003800200 */
.L_x_865:
        /* <DEDUP_REMOVED lines=27> */
.L_x_923:
[----:B------:R-:W2:Y:S02]  /*18e0*/  LDG.E.U8 R4, desc[UR36][R4.64] ;  /* 0x0000002404047981 */ /* 0x000ea4000c1e1100 */
[----:B--2---:R-:W-:-:S04]  /*18f0*/  ISETP.NE.AND P0, PT, R4, RZ, PT ;  /* 0x000000ff0400720c */ /* 0x004fc80003f05270 */
[----:B------:R-:W-:Y:S01]  /*1900*/  P2R R18, PR, RZ, 0x1 ;  /* 0x00000001ff127803 */ /* 0x000fe20000000000 */
[----:B------:R-:W-:Y:S08]  /*1910*/  BRA `(.L_x_925) ;  /* 0x0000000800847947 */ /* 0x000ff00003800000 */
.L_x_922:
        /* <DEDUP_REMOVED lines=11> */
.L_x_927:
[----:B------:R-:W2:Y:S02]  /*19d0*/  LDG.E R4, desc[UR36][R4.64] ;  /* 0x0000002404047981 */ /* 0x000ea4000c1e1900 */
[----:B--2---:R-:W-:-:S04]  /*19e0*/  ISETP.NE.AND P0, PT, R4, RZ, PT ;  /* 0x000000ff0400720c */ /* 0x004fc80003f05270 */
[----:B------:R-:W-:Y:S01]  /*19f0*/  P2R R18, PR, RZ, 0x1 ;  /* 0x00000001ff127803 */ /* 0x000fe20000000000 */
[----:B------:R-:W-:Y:S08]  /*1a00*/  BRA `(.L_x_925) ;  /* 0x0000000800487947 */ /* 0x000ff00003800000 */
.L_x_926:
[----:B------:R-:W2:Y:S02]  /*1a10*/  LDG.E.U16 R4, desc[UR36][R4.64] ;  /* 0x0000002404047981 */ /* 0x000ea4000c1e1500 */
[----:B--2---:R-:W-:-:S04]  /*1a20*/  ISETP.NE.AND P0, PT, R4, RZ, PT ;  /* 0x000000ff0400720c */ /* 0x004fc80003f05270 */
[----:B------:R-:W-:Y:S01]  /*1a30*/  P2R R18, PR, RZ, 0x1 ;  /* 0x00000001ff127803 */ /* 0x000fe20000000000 */
[----:B------:R-:W-:Y:S08]  /*1a40*/  BRA `(.L_x_925) ;  /* 0x0000000800387947 */ /* 0x000ff00003800000 */
.L_x_921:
        /* <DEDUP_REMOVED lines=10> */
.L_x_929:
[----:B------:R-:W2:Y:S02]  /*1af0*/  LDG.E.U16 R0, desc[UR36][R4.64] ;  /* 0x0000002404007981 */ /* 0x000ea4000c1e1500 */
[----:B--2---:R-:W-:-:S05]  /*1b00*/  HADD2.F32 R0, -RZ, R0.H0_H0 ;  /* 0x20000000ff007230 */ /* 0x004fca0000004100 */
[----:B------:R-:W-:-:S04]  /*1b10*/  FSETP.NEU.FTZ.AND P0, PT, R0, RZ, PT ;  /* 0x000000ff0000720b */ /* 0x000fc80003f1d000 */
[----:B------:R-:W-:Y:S01]  /*1b20*/  P2R R18, PR, RZ, 0x1 ;  /* 0x00000001ff127803 */ /* 0x000fe20000000000 */
[----:B------:R-:W-:Y:S08]  /*1b30*/  BRA `(.L_x_925) ;  /* 0x0000000400fc7947 */ /* 0x000ff00003800000 */
.L_x_928:
        /* <DEDUP_REMOVED lines=12> */
.L_x_931:
        /* <DEDUP_REMOVED lines=10> */
.L_x_930:
[----:B------:R-:W2:Y:S02]  /*1ca0*/  LDG.E.64 R4, desc[UR36][R4.64] ;  /* 0x0000002404047981 */ /* 0x000ea4000c1e1b00 */
[----:B--2---:R-:W-:-:S06]  /*1cb0*/  DSETP.NEU.AND P0, PT, R4, RZ, PT ;  /* 0x000000ff0400722a */ /* 0x004fcc0003f0d000 */
[----:B------:R-:W-:Y:S01]  /*1cc0*/  P2R R18, PR, RZ, 0x1 ;  /* 0x00000001ff127803 */ /* 0x000fe20000000000 */
[----:B------:R-:W-:Y:S07]  /*1cd0*/  BRA `(.L_x_925) ;  /* 0x0000000400947947 */ /* 0x000fee0003800000 */
.L_x_920:
        /* <DEDUP_REMOVED lines=12> */
.L_x_934:
[----:B------:R-:W2:Y:S02]  /*1da0*/  LDG.E.128 R4, desc[UR36][R4.64] ;  /* 0x0000002404047981 */ /* 0x000ea4000c1e1d00 */
[----:B--2---:R-:W-:-:S06]  /*1db0*/  DSETP.NEU.AND P0, PT, R6, RZ, PT ;  /* 0x000000ff0600722a */ /* 0x004fcc0003f0d000 */
[----:B------:R-:W-:-:S06]  /*1dc0*/  DSETP.NEU.OR P0, PT, R4, RZ, P0 ;  /* 0x000000ff0400722a */ /* 0x000fcc000070d400 */
[----:B------:R-:W-:Y:S01]  /*1dd0*/  P2R R18, PR, RZ, 0x1 ;  /* 0x00000001ff127803 */ /* 0x000fe20000000000 */
[----:B------:R-:W-:Y:S07]  /*1de0*/  BRA `(.L_x_925) ;  /* 0x0000000400507947 */ /* 0x000fee0003800000 */
.L_x_933:
        /* <DEDUP_REMOVED lines=10> */
.L_x_936:
        /* <DEDUP_REMOVED lines=12> */
.L_x_935:
[----:B------:R-:W2:Y:S02]  /*1f50*/  LDG.E.U16 R0, desc[UR36][R4.64] ;  /* 0x0000002404007981 */ /* 0x000ea4000c1e1500 */
[----:B--2---:R-:W-:-:S05]  /*1f60*/  IMAD.U32 R0, R0, 0x10000, RZ ;  /* 0x0001000000007824 */ /* 0x004fca00078e00ff */
[----:B------:R-:W-:-:S04]  /*1f70*/  FSETP.NEU.FTZ.AND P0, PT, R0, RZ, PT ;  /* 0x000000ff0000720b */ /* 0x000fc80003f1d000 */
[----:B------:R-:W-:Y:S01]  /*1f80*/  P2R R18, PR, RZ, 0x1 ;  /* 0x00000001ff127803 */ /* 0x000fe20000000000 */
[----:B------:R-:W-:Y:S08]  /*1f90*/  BRA `(.L_x_925) ;  /* 0x0000000000e47947 */ /* 0x000ff00003800000 */
.L_x_932:
        /* <DEDUP_REMOVED lines=12> */
.L_x_939:
[----:B------:R-:W2:Y:S02]  /*2060*/  LDG.E.U8 R4, desc[UR36][R4.64] ;  /* 0x0000002404047981 */ /* 0x000ea4000c1e1100 */
[----:B--2---:R-:W-:-:S04]  /*2070*/  ISETP.NE.AND P0, PT, R4, RZ, PT ;  /* 0x000000ff0400720c */ /* 0x004fc80003f05270 */
[----:B------:R-:W-:Y:S01]  /*2080*/  P2R R18, PR, RZ, 0x1 ;  /* 0x00000001ff127803 */ /* 0x000fe20000000000 */
[----:B------:R-:W-:Y:S08]  /*2090*/  BRA `(.L_x_925) ;  /* 0x0000000000a47947 */ /* 0x000ff00003800000 */
.L_x_938:
[----:B------:R-:W2:Y:S02]  /*20a0*/  LDG.E.U8 R4, desc[UR36][R4.64] ;  /* 0x0000002404047981 */ /* 0x000ea4000c1e1100 */
[----:B--2---:R-:W-:-:S04]  /*20b0*/  ISETP.NE.AND P0, PT, R4, RZ, PT ;  /* 0x000000ff0400720c */ /* 0x004fc80003f05270 */
[----:B------:R-:W-:Y:S01]  /*20c0*/  P2R R18, PR, RZ, 0x1 ;  /* 0x00000001ff127803 */ /* 0x000fe20000000000 */
[----:B------:R-:W-:Y:S08]  /*20d0*/  BRA `(.L_x_925) ;  /* 0x0000000000947947 */ /* 0x000ff00003800000 */
.L_x_937:
        /* <DEDUP_REMOVED lines=10> */
.L_x_924:
        /* <DEDUP_REMOVED lines=16> */
.L_x_942:
[----:B------:R-:W-:-:S04]  /*2280*/  PLOP3.LUT P0, PT, PT, PT, PT, 0x8, 0x80 ;  /* 0x000000000080781c */ /* 0x000fc80003f0e170 */
[----:B------:R-:W-:Y:S01]  /*2290*/  P2R R18, PR, RZ, 0x1 ;  /* 0x00000001ff127803 */ /* 0x000fe20000000000 */
[----:B------:R-:W-:Y:S08]  /*22a0*/  BRA `(.L_x_925) ;  /* 0x0000000000207947 */ /* 0x000ff00003800000 */
.L_x_941:
[----:B------:R-:W2:Y:S02]  /*22b0*/  LDG.E.64 R4, desc[UR36][R4.64] ;  /* 0x0000002404047981 */ /* 0x000ea4000c1e1b00 */
[----:B--2---:R-:W-:-:S04]  /*22c0*/  ISETP.NE.U32.AND P0, PT, R4, RZ, PT ;  /* 0x000000ff0400720c */ /* 0x004fc80003f05070 */
[----:B------:R-:W-:-:S04]  /*22d0*/  ISETP.NE.AND.EX P0, PT, R5, RZ, PT, P0 ;  /* 0x000000ff0500720c */ /* 0x000fc80003f05300 */
[----:B------:R-:W-:Y:S01]  /*22e0*/  P2R R18, PR, RZ, 0x1 ;  /* 0x00000001ff127803 */ /* 0x000fe20000000000 */
[----:B------:R-:W-:Y:S08]  /*22f0*/  BRA `(.L_x_925) ;  /* 0x00000000000c7947 */ /* 0x000ff00003800000 */
.L_x_940:
[----:B------:R-:W2:Y:S02]  /*2300*/  LDG.E R4, desc[UR36][R4.64] ;  /* 0x0000002404047981 */ /* 0x000ea4000c1e1900 */
[----:B--2---:R-:W-:-:S04]  /*2310*/  ISETP.NE.AND P0, PT, R4, RZ, PT ;  /* 0x000000ff0400720c */ /* 0x004fc80003f05270 */
[----:B------:R-:W-:-:S09]  /*2320*/  P2R R18, PR, RZ, 0x1 ;  /* 0x00000001ff127803 */ /* 0x000fd20000000000 */
.L_x_925:
[----:B------:R-:W-:Y:S05]  /*2330*/  BSYNC.RECONVERGENT B6 ;  /* 0x0000000000067941 */ /* 0x000fea0003800200 */
.L_x_919:
        /* <DEDUP_REMOVED lines=20> */
.L_x_947:
[----:B------:R-:W2:Y:S02]  /*2480*/  LDG.E.U8 R4, desc[UR36][R4.64] ;  /* 0x0000002404047981 */ /* 0x000ea4000c1e1100 */
[----:B--2---:R-:W-:Y:S01]  /*2490*/  ISETP.NE.AND P0, PT, R4, RZ, PT ;  /* 0x000000ff0400720c */ /* 0x004fe20003f05270 */
[----:B------:R-:W-:-:S12]  /*24a0*/  BRA `(.L_x_949) ;  /* 0x0000000800307947 */ /* 0x000fd80003800000 */
.L_x_946:
        /* <DEDUP_REMOVED lines=10> */
.L_x_951:
[----:B------:R-:W2:Y:S02]  /*2550*/  LDG.E R4, desc[UR36][R4.64] ;  /* 0x0000002404047981 */ /* 0x000ea4000c1e1900 */
[----:B--2---:R-:W-:Y:S01]  /*2560*/  ISETP.NE.AND P0, PT, R4, RZ, PT ;  /* 0x000000ff0400720c */ /* 0x004fe20003f05270 */
[----:B------:R-:W-:-:S12]  /*2570*/  BRA `(.L_x_949) ;  /* 0x0000000400fc7947 */ /* 0x000fd80003800000 */
.L_x_950:
[----:B------:R-:W2:Y:S02]  /*2580*/  LDG.E.U16 R4, desc[UR36][R4.64] ;  /* 0x0000002404047981 */ /* 0x000ea4000c1e1500 */
[----:B--2---:R-:W-:Y:S01]  /*2590*/  ISETP.NE.AND P0, PT, R4, RZ, PT ;  /* 0x000000ff0400720c */ /* 0x004fe20003f05270 */
[----:B------:R-:W-:-:S12]  /*25a0*/  BRA `(.L_x_949) ;  /* 0x0000000400f07947 */ /* 0x000fd80003800000 */
.L_x_945:
        /* <DEDUP_REMOVED lines=9> */
.L_x_953:
[----:B------:R-:W2:Y:S02]  /*2640*/  LDG.E.U16 R0, desc[UR36][R4.64] ;  /* 0x0000002404007981 */ /* 0x000ea4000c1e1500 */
[----:B--2---:R-:W-:-:S05]  /*2650*/  HADD2.F32 R0, -RZ, R0.H0_H0 ;  /* 0x20000000ff007230 */ /* 0x004fca0000004100 */
[----:B------:R-:W-:Y:S01]  /*2660*/  FSETP.NEU.FTZ.AND P0, PT, R0, RZ, PT ;  /* 0x000000ff0000720b */ /* 0x000fe20003f1d000 */
[----:B------:R-:W-:-:S12]  /*2670*/  BRA `(.L_x_949) ;  /* 0x0000000400bc7947 */ /* 0x000fd80003800000 */
.L_x_952:
        /* <DEDUP_REMOVED lines=11> */
.L_x_955:
        /* <DEDUP_REMOVED lines=8> */
.L_x_954:
[----:B------:R-:W2:Y:S02]  /*27b0*/  LDG.E.64 R4, desc[UR36][R4.64] ;  /* 0x0000002404047981 */ /* 0x000ea4000c1e1b00 */
[----:B--2---:R-:W-:Y:S01]  /*27c0*/  DSETP.NEU.AND P0, PT, R4, RZ, PT ;  /* 0x000000ff0400722a */ /* 0x004fe20003f0d000 */
[----:B------:R-:W-:-:S13]  /*27d0*/  BRA `(.L_x_949) ;  /* 0x0000000400647947 */ /* 0x000fda0003800000 */
.L_x_944:
        /* <DEDUP_REMOVED lines=11> */
.L_x_958:
[----:B------:R-:W2:Y:S02]  /*2890*/  LDG.E.128 R4, desc[UR36][R4.64] ;  /* 0x0000002404047981 */ /* 0x000ea4000c1e1d00 */
[----:B--2---:R-:W-:-:S06]  /*28a0*/  DSETP.NEU.AND P0, PT, R6, RZ, PT ;  /* 0x000000ff0600722a */ /* 0x004fcc0003f0d000 */
[----:B------:R-:W-:Y:S01]  /*28b0*/  DSETP.NEU.OR P0, PT, R4, RZ, P0 ;  /* 0x000000ff0400722a */ /* 0x000fe2000070d400 */
[----:B------:R-:W-:-:S13]  /*28c0*/  BRA `(.L_x_949) ;  /* 0x0000000400287947 */ /* 0x000fda0003800000 */
.L_x_957:
        /* <DEDUP_REMOVED lines=9> */
.L_x_960:
        /* <DEDUP_REMOVED lines=11> */
.L_x_959:
[----:B------:R-:W2:Y:S02]  /*2a10*/  LDG.E.U16 R0, desc[UR36][R4.64] ;  /* 0x0000002404007981 */ /* 0x000ea4000c1e1500 */
[----:B--2---:R-:W-:-:S05]  /*2a20*/  IMAD.U32 R0, R0, 0x10000, RZ ;  /* 0x0001000000007824 */ /* 0x004fca00078e00ff */
[----:B------:R-:W-:Y:S01]  /*2a30*/  FSETP.NEU.FTZ.AND P0, PT, R0, RZ, PT ;  /* 0x000000ff0000720b */ /* 0x000fe20003f1d000 */
[----:B------:R-:W-:-:S12]  /*2a40*/  BRA `(.L_x_949) ;  /* 0x0000000000c87947 */ /* 0x000fd80003800000 */
.L_x_956:
        /* <DEDUP_REMOVED lines=11> */
.L_x_963:
[----:B------:R-:W2:Y:S02]  /*2b00*/  LDG.E.U8 R4, desc[UR36][R4.64] ;  /* 0x0000002404047981 */ /* 0x000ea4000c1e1100 */
[----:B--2---:R-:W-:Y:S01]  /*2b10*/  ISETP.NE.AND P0, PT, R4, RZ, PT ;  /* 0x000000ff0400720c */ /* 0x004fe20003f05270 */
[----:B------:R-:W-:-:S12]  /*2b20*/  BRA `(.L_x_949) ;  /* 0x0000000000907947 */ /* 0x000fd80003800000 */
.L_x_962:
[----:B------:R-:W2:Y:S02]  /*2b30*/  LDG.E.U8 R4, desc[UR36][R4.64] ;  /* 0x0000002404047981 */ /* 0x000ea4000c1e1100 */
[----:B--2---:R-:W-:Y:S01]  /*2b40*/  ISETP.NE.AND P0, PT, R4, RZ, PT ;  /* 0x000000ff0400720c */ /* 0x004fe20003f05270 */
[----:B------:R-:W-:-:S12]  /*2b50*/  BRA `(.L_x_949) ;  /* 0x0000000000847947 */ /* 0x000fd80003800000 */
.L_x_961:
        /* <DEDUP_REMOVED lines=9> */
.L_x_948:
        /* <DEDUP_REMOVED lines=16> */
.L_x_966:
[----:B------:R-:W-:Y:S01]  /*2cf0*/  PLOP3.LUT P0, PT, PT, PT, PT, 0x8, 0x80 ;  /* 0x000000000080781c */ /* 0x000fe20003f0e170 */
[----:B------:R-:W-:-:S12]  /*2d00*/  BRA `(.L_x_949) ;  /* 0x0000000000187947 */ /* 0x000fd80003800000 */
.L_x_965:
[----:B------:R-:W2:Y:S02]  /*2d10*/  LDG.E.64 R4, desc[UR36][R4.64] ;  /* 0x0000002404047981 */ /* 0x000ea4000c1e1b00 */
[----:B--2---:R-:W-:-:S04]  /*2d20*/  ISETP.NE.U32.AND P0, PT, R4, RZ, PT ;  /* 0x000000ff0400720c */ /* 0x004fc80003f05070 */
[----:B------:R-:W-:Y:S01]  /*2d30*/  ISETP.NE.AND.EX P0, PT, R5, RZ, PT, P0 ;  /* 0x000000ff0500720c */ /* 0x000fe20003f05300 */
[----:B------:R-:W-:-:S12]  /*2d40*/  BRA `(.L_x_949) ;  /* 0x0000000000087947 */ /* 0x000fd80003800000 */
.L_x_964:
[----:B------:R-:W2:Y:S02]  /*2d50*/  LDG.E R4, desc[UR36][R4.64] ;  /* 0x0000002404047981 */ /* 0x000ea4000c1e1900 */
[----:B--2---:R-:W-:-:S13]  /*2d60*/  ISETP.NE.AND P0, PT, R4, RZ, PT ;  /* 0x000000ff0400720c */ /* 0x004fda0003f05270 */
.L_x_949:
[----:B------:R-:W-:Y:S05]  /*2d70*/  BSYNC.RECONVERGENT B6 ;  /* 0x0000000000067941 */ /* 0x000fea0003800200 */
.L_x_943:
[----:B------:R-:W-:Y:S01]  /*2d80*/  ISETP.NE.AND P1, PT, R18, RZ, PT ;  /* 0x000000ff1200720c */ /* 0x000fe20003f25270 */
[----:B------:R-:W-:-:S03]  /*2d90*/  VIADD R17, R17, 0x80 ;  /* 0x0000008011117836 */ /* 0x000fc60000000000 */
[----:B------:R-:W-:-:S04]  /*2da0*/  PLOP3.LUT P0, PT, P1, P0, PT, 0x80, 0x8 ;  /* 0x000000000008781c */ /* 0x000fc80000f01070 */
[----:B------:R-:W-:-:S09]  /*2db0*/  P2R R18, PR, RZ, 0x1 ;  /* 0x00000001ff127803 */ /* 0x000fd20000000000 */
.L_x_918:
[----:B------:R-:W-:Y:S05]  /*2dc0*/  BSYNC.RECONVERGENT B7 ;  /* 0x0000000000077941 */ /* 0x000fea0003800200 */
.L_x_917:
        /* <DEDUP_REMOVED lines=27> */
.L_x_973:
[----:B------:R-:W2:Y:S02]  /*2f80*/  LDG.E.U8 R4, desc[UR36][R4.64] ;  /* 0x0000002404047981 */ /* 0x000ea4000c1e1100 */
[----:B--2---:R-:W-:-:S04]  /*2f90*/  ISETP.NE.AND P0, PT, R4, RZ, PT ;  /* 0x000000ff0400720c */ /* 0x004fc80003f05270 */
[----:B------:R-:W-:Y:S01]  /*2fa0*/  P2R R24, PR, RZ, 0x1 ;  /* 0x00000001ff187803 */ /* 0x000fe20000000000 */
[----:B------:R-:W-:Y:S08]  /*2fb0*/  BRA `(.L_x_975) ;  /* 0x0000000800847947 */ /* 0x000ff00003800000 */
.L_x_972:
        /* <DEDUP_REMOVED lines=11> */
.L_x_977:
[----:B------:R-:W2:Y:S02]  /*3070*/  LDG.E R4, desc[UR36][R4.64] ;  /* 0x0000002404047981 */ /* 0x000ea4000c1e1900 */
[----:B--2---:R-:W-:-:S04]  /*3080*/  ISETP.NE.AND P0, PT, R4, RZ, PT ;  /* 0x000000ff0400720c */ /* 0x004fc80003f05270 */
[----:B------:R-:W-:Y:S01]  /*3090*/  P2R R24, PR, RZ, 0x1 ;  /* 0x00000001ff187803 */ /* 0x000fe20000000000 */
[----:B------:R-:W-:Y:S08]  /*30a0*/  BRA `(.L_x_975) ;  /* 0x0000000800487947 */ /* 0x000ff00003800000 */
.L_x_976:
[----:B------:R-:W2:Y:S02]  /*30b0*/  LDG.E.U16 R4, desc[UR36][R4.64] ;  /* 0x0000002404047981 */ /* 0x000ea4000c1e1500 */
[----:B--2---:R-:W-:-:S04]  /*30c0*/  ISETP.NE.AND P0, PT, R4, RZ, PT ;  /* 0x000000ff0400720c */ /* 0x004fc80003f05270 */
[----:B------:R-:W-:Y:S01]  /*30d0*/  P2R R24, PR, RZ, 0x1 ;  /* 0x00000001ff187803 */ /* 0x000fe20000000000 */
[----:B------:R-:W-:Y:S08]  /*30e0*/  BRA `(.L_x_975) ;  /* 0x0000000800387947 */ /* 0x000ff00003800000 */
.L_x_971:
        /* <DEDUP_REMOVED lines=10> */
.L_x_979:
[----:B------:R-:W2:Y:S02]  /*3190*/  LDG.E.U16 R0, desc[UR36][R4.64] ;  /* 0x0000002404007981 */ /* 0x000ea4000c1e1500 */
[----:B--2---:R-:W-:-:S05]  /*31a0*/  HADD2.F32 R0, -RZ, R0.H0_H0 ;  /* 0x20000000ff007230 */ /* 0x004fca0000004100 */
[----:B------:R-:W-:-:S04]  /*31b0*/  FSETP.NEU.FTZ.AND P0, PT, R0, RZ, PT ;  /* 0x000000ff0000720b */ /* 0x000fc80003f1d000 */
[----:B------:R-:W-:Y:S01]  /*31c0*/  P2R R24, PR, RZ, 0x1 ;  /* 0x00000001ff187803 */ /* 0x000fe20000000000 */
[----:B------:R-:W-:Y:S08]  /*31d0*/  BRA `(.L_x_975) ;  /* 0x0000000400fc7947 */ /* 0x000ff00003800000 */
.L_x_978:
        /* <DEDUP_REMOVED lines=12> */
.L_x_981:
        /* <DEDUP_REMOVED lines=10> */
.L_x_980:
[----:B------:R-:W2:Y:S02]  /*3340*/  LDG.E.64 R4, desc[UR36][R4.64] ;  /* 0x0000002404047981 */ /* 0x000ea4000c1e1b00 */
[----:B--2---:R-:W-:-:S06]  /*3350*/  DSETP.NEU.AND P0, PT, R4, RZ, PT ;  /* 0x000000ff0400722a */ /* 0x004fcc0003f0d000 */
[----:B------:R-:W-:Y:S01]  /*3360*/  P2R R24, PR, RZ, 0x1 ;  /* 0x00000001ff187803 */ /* 0x000fe20000000000 */
[----:B------:R-:W-:Y:S07]  /*3370*/  BRA `(.L_x_975) ;  /* 0x0000000400947947 */ /* 0x000fee0003800000 */
.L_x_970:
        /* <DEDUP_REMOVED lines=12> */
.L_x_984:
[----:B------:R-:W2:Y:S02]  /*3440*/  LDG.E.128 R4, desc[UR36][R4.64] ;  /* 0x0000002404047981 */ /* 0x000ea4000c1e1d00 */
[----:B--2---:R-:W-:-:S06]  /*3450*/  DSETP.NEU.AND P0, PT, R6, RZ, PT ;  /* 0x000000ff0600722a */ /* 0x004fcc0003f0d000 */
[----:B------:R-:W-:-:S06]  /*3460*/  DSETP.NEU.OR P0, PT, R4, RZ, P0 ;  /* 0x000000ff0400722a */ /* 0x000fcc000070d400 */
[----:B------:R-:W-:Y:S01]  /*3470*/  P2R R24, PR, RZ, 0x1 ;  /* 0x00000001ff187803 */ /* 0x000fe20000000000 */
[----:B------:R-:W-:Y:S07]  /*3480*/  BRA `(.L_x_975) ;  /* 0x0000000400507947 */ /* 0x000fee0003800000 */
.L_x_983:
        /* <DEDUP_REMOVED lines=10> */
.L_x_986:
        /* <DEDUP_REMOVED lines=12> */
.L_x_985:
[----:B------:R-:W2:Y:S02]  /*35f0*/  LDG.E.U16 R0, desc[UR36][R4.64] ;  /* 0x0000002404007981 */ /* 0x000ea4000c1e1500 */
[----:B--2---:R-:W-:-:S05]  /*3600*/  IMAD.U32 R0, R0, 0x10000, RZ ;  /* 0x0001000000007824 */ /* 0x004fca00078e00ff */
[----:B------:R-:W-:-:S04]  /*3610*/  FSETP.NEU.FTZ.AND P0, PT, R0, RZ, PT ;  /* 0x000000ff0000720b */ /* 0x000fc80003f1d000 */
[----:B------:R-:W-:Y:S01]  /*3620*/  P2R R24, PR, RZ, 0x1 ;  /* 0x00000001ff187803 */ /* 0x000fe20000000000 */
[----:B------:R-:W-:Y:S08]  /*3630*/  BRA `(.L_x_975) ;  /* 0x0000000000e47947 */ /* 0x000ff00003800000 */
.L_x_982:
        /* <DEDUP_REMOVED lines=12> */
.L_x_989:
[----:B------:R-:W2:Y:S02]  /*3700*/  LDG.E.U8 R4, desc[UR36][R4.64] ;  /* 0x0000002404047981 */ /* 0x000ea4000c1e1100 */
[----:B--2---:R-:W-:-:S04]  /*3710*/  ISETP.NE.AND P0, PT, R4, RZ, PT ;  /* 0x000000ff0400720c */ /* 0x004fc80003f05270 */
[----:B------:R-:W-:Y:S01]  /*3720*/  P2R R24, PR, RZ, 0x1 ;  /* 0x00000001ff187803 */ /* 0x000fe20000000000 */
[----:B------:R-:W-:Y:S08]  /*3730*/  BRA `(.L_x_975) ;  /* 0x0000000000a47947 */ /* 0x000ff00003800000 */
.L_x_988:
[----:B------:R-:W2:Y:S02]  /*3740*/  LDG.E.U8 R4, desc[UR36][R4.64] ;  /* 0x0000002404047981 */ /* 0x000ea4000c1e1100 */
[----:B--2---:R-:W-:-:S04]  /*3750*/  ISETP.NE.AND P0, PT, R4, RZ, PT ;  /* 0x000000ff0400720c */ /* 0x004fc80003f05270 */
[----:B------:R-:W-:Y:S01]  /*3760*/  P2R R24, PR, RZ, 0x1 ;  /* 0x00000001ff187803 */ /* 0x000fe20000000000 */
[----:B------:R-:W-:Y:S08]  /*3770*/  BRA `(.L_x_975) ;  /* 0x0000000000947947 */ /* 0x000ff00003800000 */
.L_x_987:
        /* <DEDUP_REMOVED lines=10> */
.L_x_974:
        /* <DEDUP_REMOVED lines=16> */
.L_x_992:
[----:B------:R-:W-:-:S04]  /*3920*/  PLOP3.LUT P0, PT, PT, PT, PT, 0x8, 0x80 ;  /* 0x000000000080781c */ /* 0x000fc80003f0e170 */
[----:B------:R-:W-:Y:S01]  /*3930*/  P2R R24, PR, RZ, 0x1 ;  /* 0x00000001ff187803 */ /* 0x000fe20000000000 */
[----:B------:R-:W-:Y:S08]  /*3940*/  BRA `(.L_x_975) ;  /* 0x0000000000207947 */ /* 0x000ff00003800000 */
.L_x_991:
[----:B------:R-:W2:Y:S02]  /*3950*/  LDG.E.64 R4, desc[UR36][R4.64] ;  /* 0x0000002404047981 */ /* 0x000ea4000c1e1b00 */
[----:B--2---:R-:W-:-:S04]  /*3960*/  ISETP.NE.U32.AND P0, PT, R4, RZ, PT ;  /* 0x000000ff0400720c */ /* 0x004fc80003f05070 */
[----:B------:R-:W-:-:S04]  /*3970*/  ISETP.NE.AND.EX P0, PT, R5, RZ, PT, P0 ;  /* 0x000000ff0500720c */ /* 0x000fc80003f05300 */
[----:B------:R-:W-:Y:S01]  /*3980*/  P2R R24, PR, RZ, 0x1 ;  /* 0x00000001ff187803 */ /* 0x000fe20000000000 */
[----:B------:R-:W-:Y:S08]  /*3990*/  BRA `(.L_x_975) ;  /* 0x00000000000c7947 */ /* 0x000ff00003800000 */
.L_x_990:
[----:B------:R-:W2:Y:S02]  /*39a0*/  LDG.E R4, desc[UR36][R4.64] ;  /* 0x0000002404047981 */ /* 0x000ea4000c1e1900 */
[----:B--2---:R-:W-:-:S04]  /*39b0*/  ISETP.NE.AND P0, PT, R4, RZ, PT ;  /* 0x000000ff0400720c */ /* 0x004fc80003f05270 */
[----:B------:R-:W-:-:S09]  /*39c0*/  P2R R24, PR, RZ, 0x1 ;  /* 0x00000001ff187803 */ /* 0x000fd20000000000 */
.L_x_975:
[----:B------:R-:W-:Y:S05]  /*39d0*/  BSYNC.RECONVERGENT B6 ;  /* 0x0000000000067941 */ /* 0x000fea0003800200 */
.L_x_969:
[----:B------:R-:W0:Y:S01]  /*39e0*/  LDCU.U8 UR6, c[0x0][0x3a5] ;  /* 0x000074a0ff0677ac */ /* 0x000e220008000000 */
[----:B------:R-:W1:Y:S01]  /*39f0*/  LDC.64 R4, c[0x0][0x398] ;  /* 0x0000e600ff047b82 */ /* 0x000e620000000a00 */
[----:B------:R-:W-:Y:S01]  /*3a00*/  BSSY.RECONVERGENT B6, `(.L_x_993) ;  /* 0x00000a2000067945 */ /* 0x000fe20003800200 */
[----:B------:R-:W2:Y:S01]  /*3a10*/  LDCU UR5, c[0x0][0x3ac] ;  /* 0x00007580ff0577ac */ /* 0x000ea20008000800 */
[----:B0-----:R-:W-:-:S04]  /*3a20*/  UPRMT UR4, UR6, 0x9910, URZ ;  /* 0x0000991006047896 */ /* 0x001fc800080000ff */
[----:B------:R-:W-:Y:S01]  /*3a30*/  UISETP.GT.AND UP0, UPT, UR4, 0x9, UPT ;  /* 0x000000090400788c */ /* 0x000fe2000bf04270 */
[----:B--2---:R-:W-:-:S05]  /*3a40*/  IMAD R23, R23, UR5, RZ ;  /* 0x0000000517177c24 */ /* 0x004fca000f8e02ff */
[----:B-1----:R-:W-:-:S05]  /*3a50*/  IADD3 R4, P0, PT, R23, R4, RZ ;  /* 0x0000000417047210 */ /* 0x002fca0007f1e0ff */
        /* <DEDUP_REMOVED lines=13> */
.L_x_997:
[----:B------:R-:W2:Y:S02]  /*3b30*/  LDG.E.U8 R4, desc[UR36][R4.64] ;  /* 0x0000002404047981 */ /* 0x000ea4000c1e1100 */
[----:B--2---:R-:W-:Y:S01]  /*3b40*/  ISETP.NE.AND P0, PT, R4, RZ, PT ;  /* 0x000000ff0400720c */ /* 0x004fe20003f05270 */
[----:B------:R-:W-:-:S12]  /*3b50*/  BRA `(.L_x_999) ;  /* 0x0000000800307947 */ /* 0x000fd80003800000 */
.L_x_996:
        /* <DEDUP_REMOVED lines=10> */
.L_x_1001:
[----:B------:R-:W2:Y:S02]  /*3c00*/  LDG.E R4, desc[UR36][R4.64] ;  /* 0x0000002404047981 */ /* 0x000ea4000c1e1900 */
[----:B--2---:R-:W-:Y:S01]  /*3c10*/  ISETP.NE.AND P0, PT, R4, RZ, PT ;  /* 0x000000ff0400720c */ /* 0x004fe20003f05270 */
[----:B------:R-:W-:-:S12]  /*3c20*/  BRA `(.L_x_999) ;  /* 0x0000000400fc7947 */ /* 0x000fd80003800000 */
.L_x_1000:
[----:B------:R-:W2:Y:S02]  /*3c30*/  LDG.E.U16 R4, desc[UR36][R4.64] ;  /* 0x0000002404047981 */ /* 0x000ea4000c1e1500 */
[----:B--2---:R-:W-:Y:S01]  /*3c40*/  ISETP.NE.AND P0, PT, R4, RZ, PT ;  /* 0x000000ff0400720c */ /* 0x004fe20003f05270 */
[----:B------:R-:W-:-:S12]  /*3c50*/  BRA `(.L_x_999) ;  /* 0x0000000400f07947 */ /* 0x000fd80003800000 */
.L_x_995:
        /* <DEDUP_REMOVED lines=9> */
.L_x_1003:
[----:B------:R-:W2:Y:S02]  /*3cf0*/  LDG.E.U16 R0, desc[UR36][R4.64] ;  /* 0x0000002404007981 */ /* 0x000ea4000c1e1500 */
[----:B--2---:R-:W-:-:S05]  /*3d00*/  HADD2.F32 R0, -RZ, R0.H0_H0 ;  /* 0x20000000ff007230 */ /* 0x004fca0000004100 */
[----:B------:R-:W-:Y:S01]  /*3d10*/  FSETP.NEU.FTZ.AND P0, PT, R0, RZ, PT ;  /* 0x000000ff0000720b */ /* 0x000fe20003f1d000 */
[----:B------:R-:W-:-:S12]  /*3d20*/  BRA `(.L_x_999) ;  /* 0x0000000400bc7947 */ /* 0x000fd80003800000 */
.L_x_1002:
        /* <DEDUP_REMOVED lines=11> */
.L_x_1005:
        /* <DEDUP_REMOVED lines=8> */
.L_x_1004:
[----:B------:R-:W2:Y:S02]  /*3e60*/  LDG.E.64 R4, desc[UR36][R4.64] ;  /* 0x0000002404047981 */ /* 0x000ea4000c1e1b00 */
[----:B--2---:R-:W-:Y:S01]  /*3e70*/  DSETP.NEU.AND P0, PT, R4, RZ, PT ;  /* 0x000000ff0400722a */ /* 0x004fe20003f0d000 */
[----:B------:R-:W-:-:S13]  /*3e80*/  BRA `(.L_x_999) ;  /* 0x0000000400647947 */ /* 0x000fda0003800000 */
.L_x_994:
        /* <DEDUP_REMOVED lines=11> */
.L_x_1008:
[----:B------:R-:W2:Y:S02]  /*3f40*/  LDG.E.128 R4, desc[UR36][R4.64] ;  /* 0x0000002404047981 */ /* 0x000ea4000c1e1d00 */
[----:B--2---:R-:W-:-:S06]  /*3f50*/  DSETP.NEU.AND P0, PT, R6, RZ, PT ;  /* 0x000000ff0600722a */ /* 0x004fcc0003f0d000 */
[----:B------:R-:W-:Y:S01]  /*3f60*/  DSETP.NEU.OR P0, PT, R4, RZ, P0 ;  /* 0x000000ff0400722a */ /* 0x000fe2000070d400 */
[----:B------:R-:W-:-:S13]  /*3f70*/  BRA `(.L_x_999) ;  /* 0x0000000400287947 */ /* 0x000fda0003800000 */
.L_x_1007:
        /* <DEDUP_REMOVED lines=9> */
.L_x_1010:
        /* <DEDUP_REMOVED lines=11> */
.L_x_1009:
[----:B------:R-:W2:Y:S02]  /*40c0*/  LDG.E.U16 R0, desc[UR36][R4.64] ;  /* 0x0000002404007981 */ /* 0x000ea4000c1e1500 */
[----:B--2---:R-:W-:-:S05]  /*40d0*/  IMAD.U32 R0, R0, 0x10000, RZ ;  /* 0x0001000000007824 */ /* 0x004fca00078e00ff */
[----:B------:R-:W-:Y:S01]  /*40e0*/  FSETP.NEU.FTZ.AND P0, PT, R0, RZ, PT ;  /* 0x000000ff0000720b */ /* 0x000fe20003f1d000 */
[----:B------:R-:W-:-:S12]  /*40f0*/  BRA `(.L_x_999) ;  /* 0x0000000000c87947 */ /* 0x000fd80003800000 */
.L_x_1006:
        /* <DEDUP_REMOVED lines=11> */
.L_x_1013:
[----:B------:R-:W2:Y:S02]  /*41b0*/  LDG.E.U8 R4, desc[UR36][R4.64] ;  /* 0x0000002404047981 */ /* 0x000ea4000c1e1100 */
[----:B--2---:R-:W-:Y:S01]  /*41c0*/  ISETP.NE.AND P0, PT, R4, RZ, PT ;  /* 0x000000ff0400720c */ /* 0x004fe20003f05270 */
[----:B------:R-:W-:-:S12]  /*41d0*/  BRA `(.L_x_999) ;  /* 0x0000000000907947 */ /* 0x000fd80003800000 */
.L_x_1012:
[----:B------:R-:W2:Y:S02]  /*41e0*/  LDG.E.U8 R4, desc[UR36][R4.64] ;  /* 0x0000002404047981 */ /* 0x000ea4000c1e1100 */
[----:B--2---:R-:W-:Y:S01]  /*41f0*/  ISETP.NE.AND P0, PT, R4, RZ, PT ;  /* 0x000000ff0400720c */ /* 0x004fe20003f05270 */
[----:B------:R-:W-:-:S12]  /*4200*/  BRA `(.L_x_999) ;  /* 0x0000000000847947 */ /* 0x000fd80003800000 */
.L_x_1011:
        /* <DEDUP_REMOVED lines=9> */
.L_x_998:
        /* <DEDUP_REMOVED lines=16> */
.L_x_1016:
[----:B------:R-:W-:Y:S01]  /*43a0*/  PLOP3.LUT P0, PT, PT, PT, PT, 0x8, 0x80 ;  /* 0x000000000080781c */ /* 0x000fe20003f0e170 */
[----:B------:R-:W-:-:S12]  /*43b0*/  BRA `(.L_x_999) ;  /* 0x0000000000187947 */ /* 0x000fd80003800000 */
.L_x_1015:
[----:B------:R-:W2:Y:S02]  /*43c0*/  LDG.E.64 R4, desc[UR36][R4.64] ;  /* 0x0000002404047981 */ /* 0x000ea4000c1e1b00 */
[----:B--2---:R-:W-:-:S04]  /*43d0*/  ISETP.NE.U32.AND P0, PT, R4, RZ, PT ;  /* 0x000000ff0400720c */ /* 0x004fc80003f05070 */
[----:B------:R-:W-:Y:S01]  /*43e0*/  ISETP.NE.AND.EX P0, PT, R5, RZ, PT, P0 ;  /* 0x000000ff0500720c */ /* 0x000fe20003f05300 */
[----:B------:R-:W-:-:S12]  /*43f0*/  BRA `(.L_x_999) ;  /* 0x0000000000087947 */ /* 0x000fd80003800000 */
.L_x_1014:
[----:B------:R-:W2:Y:S02]  /*4400*/  LDG.E R4, desc[UR36][R4.64] ;  /* 0x0000002404047981 */ /* 0x000ea4000c1e1900 */
[----:B--2---:R-:W-:-:S13]  /*4410*/  ISETP.NE.AND P0, PT, R4, RZ, PT ;  /* 0x000000ff0400720c */ /* 0x004fda0003f05270 */
.L_x_999:
[----:B------:R-:W-:Y:S05]  /*4420*/  BSYNC.RECONVERGENT B6 ;  /* 0x0000000000067941 */ /* 0x000fea0003800200 */
.L_x_993:
[----:B------:R-:W-:Y:S01]  /*4430*/  ISETP.NE.AND P1, PT, R24, RZ, PT ;  /* 0x000000ff1800720c */ /* 0x000fe20003f25270 */
[----:B------:R-:W-:-:S03]  /*4440*/  VIADD R17, R17, 0x80 ;  /* 0x0000008011117836 */ /* 0x000fc60000000000 */
[----:B------:R-:W-:-:S04]  /*4450*/  PLOP3.LUT P0, PT, P1, P0, PT, 0x80, 0x8 ;  /* 0x000000000008781c */ /* 0x000fc80000f01070 */
[----:B------:R-:W-:-:S09]  /*4460*/  P2R R23, PR, RZ, 0x1 ;  /* 0x00000001ff177803 */ /* 0x000fd20000000000 */
.L_x_968:
[----:B------:R-:W-:Y:S05]  /*4470*/  BSYNC.RECONVERGENT B7 ;  /* 0x0000000000077941 */ /* 0x000fea0003800200 */
.L_x_967:
[----:B------:R-:W-:Y:S01]  /*4480*/  ISETP.GE.AND P1, PT, R17, R16, PT ;  /* 0x000000101100720c */ /* 0x000fe20003f26270 */
[----:B------:R-:W-:Y:S01]  /*4490*/  BSSY.RECONVERGENT B7, `(.L_x_1017) ;  /* 0x0000166000077945 */ /* 0x000fe20003800200 */
[----:B------:R-:W-:-:S11]  /*44a0*/  PLOP3.LUT P0, PT, PT, PT, PT, 0x8, 0x80 ;  /* 0x000000000080781c */ /* 0x000fd60003f0e170 */
        /* <DEDUP_REMOVED lines=23> */
.L_x_1023:
[----:B------:R-:W2:Y:S02]  /*4620*/  LDG.E.U8 R4, desc[UR36][R4.64] ;  /* 0x0000002404047981 */ /* 0x000ea4000c1e1100 */
[----:B--2---:R-:W-:-:S04]  /*4630*/  ISETP.NE.AND P0, PT, R4, RZ, PT ;  /* 0x000000ff0400720c */ /* 0x004fc80003f05270 */
[----:B------:R-:W-:Y:S01]  /*4640*/  P2R R24, PR, RZ, 0x1 ;  /* 0x00000001ff187803 */ /* 0x000fe20000000000 */
[----:B------:R-:W-:Y:S08]  /*4650*/  BRA `(.L_x_1025) ;  /* 0x0000000800847947 */ /* 0x000ff00003800000 */
.L_x_1022:
        /* <DEDUP_REMOVED lines=11> */
.L_x_1027:
[----:B------:R-:W2:Y:S02]  /*4710*/  LDG.E R4, desc[UR36][R4.64] ;  /* 0x0000002404047981 */ /* 0x000ea4000c1e1900 */
[----:B--2---:R-:W-:-:S04]  /*4720*/  ISETP.NE.AND P0, PT, R4, RZ, PT ;  /* 0x000000ff0400720c */ /* 0x004fc80003f05270 */
[----:B------:R-:W-:Y:S01]  /*4730*/  P2R R24, PR, RZ, 0x1 ;  /* 0x00000001ff187803 */ /* 0x000fe20000000000 */
[----:B------:R-:W-:Y:S08]  /*4740*/  BRA `(.L_x_1025) ;  /* 0x0000000800487947 */ /* 0x000ff00003800000 */
.L_x_1026:
[----:B------:R-:W2:Y:S02]  /*4750*/  LDG.E.U16 R4, desc[UR36][R4.64] ;  /* 0x0000002404047981 */ /* 0x000ea4000c1e1500 */
[----:B--2---:R-:W-:-:S04]  /*4760*/  ISETP.NE.AND P0, PT, R4, RZ, PT ;  /* 0x000000ff0400720c */ /* 0x004fc80003f05270 */
[----:B------:R-:W-:Y:S01]  /*4770*/  P2R R24, PR, RZ, 0x1 ;  /* 0x00000001ff187803 */ /* 0x000fe20000000000 */
[----:B------:R-:W-:Y:S08]  /*4780*/  BRA `(.L_x_1025) ;  /* 0x0000000800387947 */ /* 0x000ff00003800000 */
.L_x_1021:
        /* <DEDUP_REMOVED lines=10> */
.L_x_1029:
[----:B------:R-:W2:Y:S02]  /*4830*/  LDG.E.U16 R0, desc[UR36][R4.64] ;  /* 0x0000002404007981 */ /* 0x000ea4000c1e1500 */
[----:B--2---:R-:W-:-:S05]  /*4840*/  HADD2.F32 R0, -RZ, R0.H0_H0 ;  /* 0x20000000ff007230 */ /* 0x004fca0000004100 */
[----:B------:R-:W-:-:S04]  /*4850*/  FSETP.NEU.FTZ.AND P0, PT, R0, RZ, PT ;  /* 0x000000ff0000720b */ /* 0x000fc80003f1d000 */
[----:B------:R-:W-:Y:S01]  /*4860*/  P2R R24, PR, RZ, 0x1 ;  /* 0x00000001ff187803 */ /* 0x000fe20000000000 */
[----:B------:R-:W-:Y:S08]  /*4870*/  BRA `(.L_x_1025) ;  /* 0x0000000400fc7947 */ /* 0x000ff00003800000 */
.L_x_1028:
        /* <DEDUP_REMOVED lines=12> */
.L_x_1031:
        /* <DEDUP_REMOVED lines=10> */
.L_x_1030:
[----:B------:R-:W2:Y:S02]  /*49e0*/  LDG.E.64 R4, desc[UR36][R4.64] ;  /* 0x0000002404047981 */ /* 0x000ea4000c1e1b00 */
[----:B--2---:R-:W-:-:S06]  /*49f0*/  DSETP.NEU.AND P0, PT, R4, RZ, PT ;  /* 0x000000ff0400722a */ /* 0x004fcc0003f0d000 */
[----:B------:R-:W-:Y:S01]  /*4a00*/  P2R R24, PR, RZ, 0x1 ;  /* 0x00000001ff187803 */ /* 0x000fe20000000000 */
[----:B------:R-:W-:Y:S07]  /*4a10*/  BRA `(.L_x_1025) ;  /* 0x0000000400947947 */ /* 0x000fee0003800000 */
.L_x_1020:
        /* <DEDUP_REMOVED lines=12> */
.L_x_1034:
[----:B------:R-:W2:Y:S02]  /*4ae0*/  LDG.E.128 R4, desc[UR36][R4.64] ;  /* 0x0000002404047981 */ /* 0x000ea4000c1e1d00 */
[----:B--2---:R-:W-:-:S06]  /*4af0*/  DSETP.NEU.AND P0, PT, R6, RZ, PT ;  /* 0x000000ff0600722a */ /* 0x004fcc0003f0d000 */
[----:B------:R-:W-:-:S06]  /*4b00*/  DSETP.NEU.OR P0, PT, R4, RZ, P0 ;  /* 0x000000ff0400722a */ /* 0x000fcc000070d400 */
[----:B------:R-:W-:Y:S01]  /*4b10*/  P2R R24, PR, RZ, 0x1 ;  /* 0x00000001ff187803 */ /* 0x000fe20000000000 */
[----:B------:R-:W-:Y:S07]  /*4b20*/  BRA `(.L_x_1025) ;  /* 0x0000000400507947 */ /* 0x000fee0003800000 */
.L_x_1033:
        /* <DEDUP_REMOVED lines=10> */
.L_x_1036:
        /* <DEDUP_REMOVED lines=12> */
.L_x_1035:
[----:B------:R-:W2:Y:S02]  /*4c90*/  LDG.E.U16 R0, desc[UR36][R4.64] ;  /* 0x0000002404007981 */ /* 0x000ea4000c1e1500 */
[----:B--2---:R-:W-:-:S05]  /*4ca0*/  IMAD.U32 R0, R0, 0x10000, RZ ;  /* 0x0001000000007824 */ /* 0x004fca00078e00ff */
[----:B------:R-:W-:-:S04]  /*4cb0*/  FSETP.NEU.FTZ.AND P0, PT, R0, RZ, PT ;  /* 0x000000ff0000720b */ /* 0x000fc80003f1d000 */
[----:B------:R-:W-:Y:S01]  /*4cc0*/  P2R R24, PR, RZ, 0x1 ;  /* 0x00000001ff187803 */ /* 0x000fe20000000000 */
[----:B------:R-:W-:Y:S08]  /*4cd0*/  BRA `(.L_x_1025) ;  /* 0x0000000000e47947 */ /* 0x000ff00003800000 */
.L_x_1032:
        /* <DEDUP_REMOVED lines=12> */
.L_x_1039:
[----:B------:R-:W2:Y:S02]  /*4da0*/  LDG.E.U8 R4, desc[UR36][R4.64] ;  /* 0x0000002404047981 */ /* 0x000ea4000c1e1100 */
[----:B--2---:R-:W-:-:S04]  /*4db0*/  ISETP.NE.AND P0, PT, R4, RZ, PT ;  /* 0x000000ff0400720c */ /* 0x004fc80003f05270 */
[----:B------:R-:W-:Y:S01]  /*4dc0*/  P2R R24, PR, RZ, 0x1 ;  /* 0x00000001ff187803 */ /* 0x000fe20000000000 */
[----:B------:R-:W-:Y:S08]  /*4dd0*/  BRA `(.L_x_1025) ;  /* 0x0000000000a47947 */ /* 0x000ff00003800000 */
.L_x_1038:
[----:B------:R-:W2:Y:S02]  /*4de0*/  LDG.E.U8 R4, desc[UR36][R4.64] ;  /* 0x0000002404047981 */ /* 0x000ea4000c1e1100 */
[----:B--2---:R-:W-:-:S04]  /*4df0*/  ISETP.NE.AND P0, PT, R4, RZ, PT ;  /* 0x000000ff0400720c */ /* 0x004fc80003f05270 */
[----:B------:R-:W-:Y:S01]  /*4e00*/  P2R R24, PR, RZ, 0x1 ;  /* 0x00000001ff187803 */ /* 0x000fe20000000000 */
[----:B------:R-:W-:Y:S08]  /*4e10*/  BRA `(.L_x_1025) ;  /* 0x0000000000947947 */ /* 0x000ff00003800000 */
.L_x_1037:
        /* <DEDUP_REMOVED lines=10> */
.L_x_1024:
        /* <DEDUP_REMOVED lines=16> */
.L_x_1042:
[----:B------:R-:W-:-:S04]  /*4fc0*/  PLOP3.LUT P0, PT, PT, PT, PT, 0x8, 0x80 ;  /* 0x000000000080781c */ /* 0x000fc80003f0e170 */
[----:B------:R-:W-:Y:S01]  /*4fd0*/  P2R R24, PR, RZ, 0x1 ;  /* 0x00000001ff187803 */ /* 0x000fe20000000000 */
[----:B------:R-:W-:Y:S08]  /*4fe0*/  BRA `(.L_x_1025) ;  /* 0x0000000000207947 */ /* 0x000ff00003800000 */
.L_x_1041:
[----:B------:R-:W2:Y:S02]  /*4ff0*/  LDG.E.64 R4, desc[UR36][R4.64] ;  /* 0x0000002404047981 */ /* 0x000ea4000c1e1b00 */
[----:B--2---:R-:W-:-:S04]  /*5000*/  ISETP.NE.U32.AND P0, PT, R4, RZ, PT ;  /* 0x000000ff0400720c */ /* 0x004fc80003f05070 */
[----:B------:R-:W-:-:S04]  /*5010*/  ISETP.NE.AND.EX P0, PT, R5, RZ, PT, P0 ;  /* 0x000000ff0500720c */ /* 0x000fc80003f05300 */
[----:B------:R-:W-:Y:S01]  /*5020*/  P2R R24, PR, RZ, 0x1 ;  /* 0x00000001ff187803 */ /* 0x000fe20000000000 */
[----:B------:R-:W-:Y:S08]  /*5030*/  BRA `(.L_x_1025) ;  /* 0x00000000000c7947 */ /* 0x000ff00003800000 */
.L_x_1040:
[----:B------:R-:W2:Y:S02]  /*5040*/  LDG.E R4, desc[UR36][R4.64] ;  /* 0x0000002404047981 */ /* 0x000ea4000c1e1900 */
[----:B--2---:R-:W-:-:S04]  /*5050*/  ISETP.NE.AND P0, PT, R4, RZ, PT ;  /* 0x000000ff0400720c */ /* 0x004fc80003f05270 */
[----:B------:R-:W-:-:S09]  /*5060*/  P2R R24, PR, RZ, 0x1 ;  /* 0x00000001ff187803 */ /* 0x000fd20000000000 */
.L_x_1025:
[----:B------:R-:W-:Y:S05]  /*5070*/  BSYNC.RECONVERGENT B6 ;  /* 0x0000000000067941 */ /* 0x000fea0003800200 */
.L_x_1019:
        /* <DEDUP_REMOVED lines=21> */
.L_x_1047:
[----:B------:R-:W2:Y:S02]  /*51d0*/  LDG.E.U8 R4, desc[UR36][R4.64] ;  /* 0x0000002404047981 */ /* 0x000ea4000c1e1100 */
[----:B--2---:R-:W-:Y:S01]  /*51e0*/  ISETP.NE.AND P0, PT, R4, RZ, PT ;  /* 0x000000ff0400720c */ /* 0x004fe20003f05270 */
[----:B------:R-:W-:-:S12]  /*51f0*/  BRA `(.L_x_1049) ;  /* 0x0000000800307947 */ /* 0x000fd80003800000 */
.L_x_1046:
        /* <DEDUP_REMOVED lines=10> */
.L_x_1051:
[----:B------:R-:W2:Y:S02]  /*52a0*/  LDG.E R4, desc[UR36][R4.64] ;  /* 0x0000002404047981 */ /* 0x000ea4000c1e1900 */
[----:B--2---:R-:W-:Y:S01]  /*52b0*/  ISETP.NE.AND P0, PT, R4, RZ, PT ;  /* 0x000000ff0400720c */ /* 0x004fe20003f05270 */
[----:B------:R-:W-:-:S12]  /*52c0*/  BRA `(.L_x_1049) ;  /* 0x0000000400fc7947 */ /* 0x000fd80003800000 */
.L_x_1050:
[----:B------:R-:W2:Y:S02]  /*52d0*/  LDG.E.U16 R4, desc[UR36][R4.64] ;  /* 0x0000002404047981 */ /* 0x000ea4000c1e1500 */
[----:B--2---:R-:W-:Y:S01]  /*52e0*/  ISETP.NE.AND P0, PT, R4, RZ, PT ;  /* 0x000000ff0400720c */ /* 0x004fe20003f05270 */
[----:B------:R-:W-:-:S12]  /*52f0*/  BRA `(.L_x_1049) ;  /* 0x0000000400f07947 */ /* 0x000fd80003800000 */
.L_x_1045:
        /* <DEDUP_REMOVED lines=9> */
.L_x_1053:
[----:B------:R-:W2:Y:S02]  /*5390*/  LDG.E.U16 R0, desc[UR36][R4.64] ;  /* 0x0000002404007981 */ /* 0x000ea4000c1e1500 */
[----:B--2---:R-:W-:-:S05]  /*53a0*/  HADD2.F32 R0, -RZ, R0.H0_H0 ;  /* 0x20000000ff007230 */ /* 0x004fca0000004100 */
[----:B------:R-:W-:Y:S01]  /*53b0*/  FSETP.NEU.FTZ.AND P0, PT, R0, RZ, PT ;  /* 0x000000ff0000720b */ /* 0x000fe20003f1d000 */
[----:B------:R-:W-:-:S12]  /*53c0*/  BRA `(.L_x_1049) ;  /* 0x0000000400bc7947 */ /* 0x000fd80003800000 */
.L_x_1052:
        /* <DEDUP_REMOVED lines=11> */
.L_x_1055:
        /* <DEDUP_REMOVED lines=8> */
.L_x_1054:
[----:B------:R-:W2:Y:S02]  /*5500*/  LDG.E.64 R4, desc[UR36][R4.64] ;  /* 0x0000002404047981 */ /* 0x000ea4000c1e1b00 */
[----:B--2---:R-:W-:Y:S01]  /*5510*/  DSETP.NEU.AND P0, PT, R4, RZ, PT ;  /* 0x000000ff0400722a */ /* 0x004fe20003f0d000 */
[----:B------:R-:W-:-:S13]  /*5520*/  BRA `(.L_x_1049) ;  /* 0x0000000400647947 */ /* 0x000fda0003800000 */
.L_x_1044:
        /* <DEDUP_REMOVED lines=11> */
.L_x_1058:
[----:B------:R-:W2:Y:S02]  /*55e0*/  LDG.E.128 R4, desc[UR36][R4.64] ;  /* 0x0000002404047981 */ /* 0x000ea4000c1e1d00 */
[----:B--2---:R-:W-:-:S06]  /*55f0*/  DSETP.NEU.AND P0, PT, R6, RZ, PT ;  /* 0x000000ff0600722a */ /* 0x004fcc0003f0d000 */
[----:B------:R-:W-:Y:S01]  /*5600*/  DSETP.NEU.OR P0, PT, R4, RZ, P0 ;  /* 0x000000ff0400722a */ /* 0x000fe2000070d400 */
[----:B------:R-:W-:-:S13]  /*5610*/  BRA `(.L_x_1049) ;  /* 0x0000000400287947 */ /* 0x000fda0003800000 */
.L_x_1057:
        /* <DEDUP_REMOVED lines=9> */
.L_x_1060:
        /* <DEDUP_REMOVED lines=11> */
.L_x_1059:
[----:B------:R-:W2:Y:S02]  /*5760*/  LDG.E.U16 R0, desc[UR36][R4.64] ;  /* 0x0000002404007981 */ /* 0x000ea4000c1e1500 */
[----:B--2---:R-:W-:-:S05]  /*5770*/  IMAD.U32 R0, R0, 0x10000, RZ ;  /* 0x0001000000007824 */ /* 0x004fca00078e00ff */
[----:B------:R-:W-:Y:S01]  /*5780*/  FSETP.NEU.FTZ.AND P0, PT, R0, RZ, PT ;  /* 0x000000ff0000720b */ /* 0x000fe20003f1d000 */
[----:B------:R-:W-:-:S12]  /*5790*/  BRA `(.L_x_1049) ;  /* 0x0000000000c87947 */ /* 0x000fd80003800000 */
.L_x_1056:
        /* <DEDUP_REMOVED lines=11> */
.L_x_1063:
[----:B------:R-:W2:Y:S02]  /*5850*/  LDG.E.U8 R4, desc[UR36][R4.64] ;  /* 0x0000002404047981 */ /* 0x000ea4000c1e1100 */
[----:B--2---:R-:W-:Y:S01]  /*5860*/  ISETP.NE.AND P0, PT, R4, RZ, PT ;  /* 0x000000ff0400720c */ /* 0x004fe20003f05270 */
[----:B------:R-:W-:-:S12]  /*5870*/  BRA `(.L_x_1049) ;  /* 0x0000000000907947 */ /* 0x000fd80003800000 */
.L_x_1062:
[----:B------:R-:W2:Y:S02]  /*5880*/  LDG.E.U8 R4, desc[UR36][R4.64] ;  /* 0x0000002404047981 */ /* 0x000ea4000c1e1100 */
[----:B--2---:R-:W-:Y:S01]  /*5890*/  ISETP.NE.AND P0, PT, R4, RZ, PT ;  /* 0x000000ff0400720c */ /* 0x004fe20003f05270 */
[----:B------:R-:W-:-:S12]  /*58a0*/  BRA `(.L_x_1049) ;  /* 0x0000000000847947 */ /* 0x000fd80003800000 */
.L_x_1061:
        /* <DEDUP_REMOVED lines=9> */
.L_x_1048:
        /* <DEDUP_REMOVED lines=16> */
.L_x_1066:
[----:B------:R-:W-:Y:S01]  /*5a40*/  PLOP3.LUT P0, PT, PT, PT, PT, 0x8, 0x80 ;  /* 0x000000000080781c */ /* 0x000fe20003f0e170 */
[----:B------:R-:W-:-:S12]  /*5a50*/  BRA `(.L_x_1049) ;  /* 0x0000000000187947 */ /* 0x000fd80003800000 */
.L_x_1065:
[----:B------:R-:W2:Y:S02]  /*5a60*/  LDG.E.64 R4, desc[UR36][R4.64] ;  /* 0x0000002404047981 */ /* 0x000ea4000c1e1b00 */
[----:B--2---:R-:W-:-:S04]  /*5a70*/  ISETP.NE.U32.AND P0, PT, R4, RZ, PT ;  /* 0x000000ff0400720c */ /* 0x004fc80003f05070 */
[----:B------:R-:W-:Y:S01]  /*5a80*/  ISETP.NE.AND.EX P0, PT, R5, RZ, PT, P0 ;  /* 0x000000ff0500720c */ /* 0x000fe20003f05300 */
[----:B------:R-:W-:-:S12]  /*5a90*/  BRA `(.L_x_1049) ;  /* 0x0000000000087947 */ /* 0x000fd80003800000 */
.L_x_1064:
[----:B------:R-:W2:Y:S02]  /*5aa0*/  LDG.E R4, desc[UR36][R4.64] ;  /* 0x0000002404047981 */ /* 0x000ea4000c1e1900 */
[----:B--2---:R-:W-:-:S13]  /*5ab0*/  ISETP.NE.AND P0, PT, R4, RZ, PT ;  /* 0x000000ff0400720c */ /* 0x004fda0003f05270 */
.L_x_1049:
[----:B------:R-:W-:Y:S05]  /*5ac0*/  BSYNC.RECONVERGENT B6 ;  /* 0x0000000000067941 */ /* 0x000fea0003800200 */
.L_x_1043:
[----:B------:R-:W-:-:S04]  /*5ad0*/  ISETP.NE.AND P1, PT, R24, RZ, PT ;  /* 0x000000ff1800720c */ /* 0x000fc80003f25270 */
[----:B------:R-:W-:-:S13]  /*5ae0*/  PLOP3.LUT P0, PT, P1, P0, PT, 0x80, 0x8 ;  /* 0x000000000008781c */ /* 0x000fda0000f01070 */
.L_x_1018:
[----:B------:R-:W-:Y:S05]  /*5af0*/  BSYNC.RECONVERGENT B7 ;  /* 0x0000000000077941 */ /* 0x000fea0003800200 */
.L_x_1017:
[----:B------:R-:W0:Y:S01]  /*5b00*/  LDC.U8 R17, c[0x0][0x3b0] ;  /* 0x0000ec00ff117b82 */ /* 0x000e220000000000 */
[----:B------:R-:W-:Y:S01]  /*5b10*/  ISETP.GE.AND P1, PT, R19, R16, PT ;  /* 0x000000101300720c */ /* 0x000fe20003f26270 */
[----:B------:R-:W-:Y:S01]  /*5b20*/  BSSY.RECONVERGENT B8, `(.L_x_1067) ;  /* 0x000029c000087945 */ /* 0x000fe20003800200 */
[----:B------:R-:W-:-:S03]  /*5b30*/  ISETP.NE.AND P4, PT, R22, RZ, PT ;  /* 0x000000ff1600720c */ /* 0x000fc60003f85270 */
[----:B------:R-:W-:Y:S01]  /*5b40*/  BSSY.RELIABLE B7, `(.L_x_1068) ;  /* 0x00001c1000077945 */ /* 0x000fe20003800100 */
[----:B------:R-:W-:Y:S02]  /*5b50*/  ISETP.NE.AND P3, PT, R18, RZ, PT ;  /* 0x000000ff1200720c */ /* 0x000fe40003f65270 */
[----:B------:R-:W-:Y:S02]  /*5b60*/  ISETP.NE.AND P2, PT, R23, RZ, PT ;  /* 0x000000ff1700720c */ /* 0x000fe40003f45270 */
[----:B------:R-:W-:Y:S02]  /*5b70*/  SEL R11, RZ, 0x1, !P4 ;  /* 0x00000001ff0b7807 */ /* 0x000fe40006000000 */
[----:B------:R-:W-:Y:S02]  /*5b80*/  SEL R24, RZ, 0x1, !P3 ;  /* 0x00000001ff187807 */ /* 0x000fe40005800000 */
[----:B------:R-:W-:Y:S02]  /*5b90*/  SEL R22, RZ, 0x1, !P2 ;  /* 0x00000001ff167807 */ /* 0x000fe40005000000 */
[----:B------:R-:W-:Y:S01]  /*5ba0*/  SEL R18, RZ, 0x1, !P0 ;  /* 0x00000001ff127807 */ /* 0x000fe20004000000 */
[----:B------:R-:W-:Y:S06]  /*5bb0*/  @P1 BRA `(.L_x_1069) ;  /* 0x0000001800d81947 */ /* 0x000fec0003800000 */
[----:B------:R-:W1:Y:S01]  /*5bc0*/  LDCU UR4, c[0x0][0x3b4] ;  /* 0x00007680ff0477ac */ /* 0x000e620008000800 */
[----:B------:R-:W2:Y:S01]  /*5bd0*/  LDC.64 R8, c[0x0][0x388] ;  /* 0x0000e200ff087b82 */ /* 0x000ea20000000a00 */
[----:B------:R-:W-:Y:S01]  /*5be0*/  IMAD R0, R2, 0x200, R19 ;  /* 0x0000020002007824 */ /* 0x000fe200078e0213 */
[----:B0-----:R-:W-:Y:S01]  /*5bf0*/  PRMT R4, R17, 0x9910, RZ ;  /* 0x0000991011047816 */ /* 0x001fe200000000ff */
[----:B------:R-:W-:Y:S01]  /*5c00*/  BSSY.RECONVERGENT B6, `(.L_x_1070) ;  /* 0x00000d6000067945 */ /* 0x000fe20003800200 */
[----:B------:R-:W-:Y:S02]  /*5c10*/  VIADD R19, R19, 0x80 ;  /* 0x0000008013137836 */ /* 0x000fe40000000000 */
[----:B-1----:R-:W-:Y:S02]  /*5c20*/  IMAD R3, R0, UR4, RZ ;  /* 0x0000000400037c24 */ /* 0x002fe4000f8e02ff */
        /* <DEDUP_REMOVED lines=15> */
.L_x_1074:
[----:B------:R0:W-:Y:S01]  /*5d20*/  STG.E.U8 desc[UR36][R8.64], R11 ;  /* 0x0000000b08007986 */ /* 0x0001e2000c101124 */
[----:B------:R-:W-:Y:S05]  /*5d30*/  BRA `(.L_x_1076) ;  /* 0x0000000c00087947 */ /* 0x000fea0003800000 */
.L_x_1073:
        /* <DEDUP_REMOVED lines=10> */
.L_x_1078:
[----:B------:R0:W-:Y:S01]  /*5de0*/  STG.E desc[UR36][R8.64], R11 ;  /* 0x0000000b08007986 */ /* 0x0001e2000c101924 */
[----:B------:R-:W-:Y:S05]  /*5df0*/  BRA `(.L_x_1076) ;  /* 0x0000000800d87947 */ /* 0x000fea0003800000 */
.L_x_1077:
[----:B------:R0:W-:Y:S01]  /*5e00*/  STG.E.U16 desc[UR36][R8.64], R11 ;  /* 0x0000000b08007986 */ /* 0x0001e2000c101524 */
[----:B------:R-:W-:Y:S05]  /*5e10*/  BRA `(.L_x_1076) ;  /* 0x0000000800d07947 */ /* 0x000fea0003800000 */
.L_x_1072:
        /* <DEDUP_REMOVED lines=9> */
.L_x_1080:
[----:B------:R-:W0:Y:S02]  /*5eb0*/  I2F.S16 R0, R11 ;  /* 0x0000000b00007306 */ /* 0x000e240000101400 */
[----:B0-----:R-:W-:-:S05]  /*5ec0*/  F2FP.F16.F32.PACK_AB R0, RZ, R0 ;  /* 0x00000000ff00723e */ /* 0x001fca00000000ff */
[----:B------:R0:W-:Y:S01]  /*5ed0*/  STG.E.U16 desc[UR36][R8.64], R0 ;  /* 0x0000000008007986 */ /* 0x0001e2000c101524 */
[----:B------:R-:W-:Y:S05]  /*5ee0*/  BRA `(.L_x_1076) ;  /* 0x00000008009c7947 */ /* 0x000fea0003800000 */
.L_x_1079:
        /* <DEDUP_REMOVED lines=10> */
.L_x_1082:
[----:B------:R-:W0:Y:S02]  /*5f90*/  I2F.S16 R11, R11 ;  /* 0x0000000b000b7306 */ /* 0x000e240000101400 */
[----:B0-----:R-:W-:-:S04]  /*5fa0*/  F2FP.F16.F32.PACK_AB R3, RZ, R11 ;  /* 0x0000000bff03723e */ /* 0x001fc800000000ff */
[----:B------:R-:W-:-:S05]  /*5fb0*/  PRMT R3, R3, 0x5410, RZ ;  /* 0x0000541003037816 */ /* 0x000fca00000000ff */
[----:B------:R0:W-:Y:S01]  /*5fc0*/  STG.E desc[UR36][R8.64], R3 ;  /* 0x0000000308007986 */ /* 0x0001e2000c101924 */
[----:B------:R-:W-:Y:S05]  /*5fd0*/  BRA `(.L_x_1076) ;  /* 0x0000000800607947 */ /* 0x000fea0003800000 */
.L_x_1081:
[----:B------:R-:W0:Y:S02]  /*5fe0*/  I2F.F64.S16 R4, R11 ;  /* 0x0000000b00047312 */ /* 0x000e240000101c00 */
[----:B0-----:R0:W-:Y:S01]  /*5ff0*/  STG.E.64 desc[UR36][R8.64], R4 ;  /* 0x0000000408007986 */ /* 0x0011e2000c101b24 */
[----:B------:R-:W-:Y:S05]  /*6000*/  BRA `(.L_x_1076) ;  /* 0x0000000800547947 */ /* 0x000fea0003800000 */
.L_x_1071:
        /* <DEDUP_REMOVED lines=10> */
.L_x_1085:
[----:B------:R-:W0:Y:S01]  /*60b0*/  I2F.F64.S16 R4, R11 ;  /* 0x0000000b00047312 */ /* 0x000e220000101c00 */
[----:B------:R-:W-:-:S05]  /*60c0*/  CS2R R6, SRZ ;  /* 0x0000000000067805 */ /* 0x000fca000001ff00 */
[----:B0-----:R0:W-:Y:S01]  /*60d0*/  STG.E.128 desc[UR36][R8.64], R4 ;  /* 0x0000000408007986 */ /* 0x0011e2000c101d24 */
[----:B------:R-:W-:Y:S05]  /*60e0*/  BRA `(.L_x_1076) ;  /* 0x00000008001c7947 */ /* 0x000fea0003800000 */
.L_x_1084:
        /* <DEDUP_REMOVED lines=17> */
.L_x_1089:
[----:B------:R-:W-:Y:S05]  /*6200*/  BSYNC.RECONVERGENT B0 ;  /* 0x0000000000007941 */ /* 0x000fea0003800200 */
.L_x_1088:
[----:B------:R0:W-:Y:S01]  /*6210*/  STG.E.U8 desc[UR36][R8.64], R3 ;  /* 0x0000000308007986 */ /* 0x0001e2000c101124 */
[----:B------:R-:W-:Y:S05]  /*6220*/  BRA `(.L_x_1076) ;  /* 0x0000000400cc7947 */ /* 0x000fea0003800000 */
.L_x_1087:
        /* <DEDUP_REMOVED lines=16> */
.L_x_1086:
[----:B------:R-:W0:Y:S02]  /*6330*/  I2F.S16 R0, R11 ;  /* 0x0000000b00007306 */ /* 0x000e240000101400 */
[----:B0-----:R-:W-:-:S05]  /*6340*/  F2FP.BF16.F32.PACK_AB R0, RZ, R0 ;  /* 0x00000000ff00723e */ /* 0x001fca00000010ff */
[----:B------:R0:W-:Y:S01]  /*6350*/  STG.E.U16 desc[UR36][R8.64], R0 ;  /* 0x0000000008007986 */ /* 0x0001e2000c101524 */
[----:B------:R-:W-:Y:S05]  /*6360*/  BRA `(.L_x_1076) ;  /* 0x00000004007c7947 */ /* 0x000fea0003800000 */
.L_x_1083:
        /* <DEDUP_REMOVED lines=10> */
.L_x_1092:
        /* <DEDUP_REMOVED lines=12> */
.L_x_1095:
[----:B------:R-:W-:-:S04]  /*64d0*/  SHF.R.U32.HI R0, RZ, 0x14, R11 ;  /* 0x00000014ff007819 */ /* 0x000fc8000001160b */
[----:B------:R-:W-:-:S04]  /*64e0*/  LOP3.LUT R0, R0, 0x1, RZ, 0xc0, !PT ;  /* 0x0000000100007812 */ /* 0x000fc800078ec0ff */
[----:B------:R-:W-:-:S04]  /*64f0*/  IADD3 R0, PT, PT, R11, 0x487ffff, R0 ;  /* 0x0487ffff0b007810 */ /* 0x000fc80007ffe000 */
[----:B------:R-:W-:-:S04]  /*6500*/  SHF.R.U32.HI R0, RZ, 0x14, R0 ;  /* 0x00000014ff007819 */ /* 0x000fc80000011600 */
[----:B------:R-:W-:-:S07]  /*6510*/  LOP3.LUT R0, R0, 0xff, RZ, 0xc0, !PT ;  /* 0x000000ff00007812 */ /* 0x000fce00078ec0ff */
.L_x_1096:
[----:B------:R-:W-:-:S07]  /*6520*/  PRMT R4, R0, 0x7610, R4 ;  /* 0x0000761000047816 */ /* 0x000fce0000000004 */
.L_x_1094:
[----:B------:R-:W-:Y:S05]  /*6530*/  BSYNC.RECONVERGENT B0 ;  /* 0x0000000000007941 */ /* 0x000fea0003800200 */
.L_x_1093:
[----:B------:R3:W-:Y:S01]  /*6540*/  STG.E.U8 desc[UR36][R8.64], R4 ;  /* 0x0000000408007986 */ /* 0x0007e2000c101124 */
[----:B------:R-:W-:Y:S05]  /*6550*/  BRA `(.L_x_1076) ;  /* 0x0000000400007947 */ /* 0x000fea0003800000 */
.L_x_1091:
        /* <DEDUP_REMOVED lines=12> */
.L_x_1099:
[----:B------:R-:W-:-:S04]  /*6620*/  SHF.R.U32.HI R0, RZ, 0x15, R11 ;  /* 0x00000015ff007819 */ /* 0x000fc8000001160b */
[----:B------:R-:W-:-:S04]  /*6630*/  LOP3.LUT R0, R0, 0x1, RZ, 0xc0, !PT ;  /* 0x0000000100007812 */ /* 0x000fc800078ec0ff */
[----:B------:R-:W-:-:S04]  /*6640*/  IADD3 R0, PT, PT, R11, 0x88fffff, R0 ;  /* 0x088fffff0b007810 */ /* 0x000fc80007ffe000 */
[----:B------:R-:W-:-:S04]  /*6650*/  SHF.R.U32.HI R0, RZ, 0x15, R0 ;  /* 0x00000015ff007819 */ /* 0x000fc80000011600 */
[----:B------:R-:W-:-:S07]  /*6660*/  LOP3.LUT R0, R0, 0xff, RZ, 0xc0, !PT ;  /* 0x000000ff00007812 */ /* 0x000fce00078ec0ff */
.L_x_1100:
[----:B------:R-:W-:-:S07]  /*6670*/  PRMT R4, R0, 0x7610, R4 ;  /* 0x0000761000047816 */ /* 0x000fce0000000004 */
.L_x_1098:
[----:B------:R-:W-:Y:S05]  /*6680*/  BSYNC.RECONVERGENT B0 ;  /* 0x0000000000007941 */ /* 0x000fea0003800200 */
.L_x_1097:
[----:B------:R0:W-:Y:S01]  /*6690*/  STG.E.U8 desc[UR36][R8.64], R4 ;  /* 0x0000000408007986 */ /* 0x0001e2000c101124 */
[----:B------:R-:W-:Y:S05]  /*66a0*/  BRA `(.L_x_1076) ;  /* 0x0000000000ac7947 */ /* 0x000fea0003800000 */
.L_x_1090:
[----:B------:R-:W-:-:S13]  /*66b0*/  ISETP.NE.AND P0, PT, R0, 0x1c, PT ;  /* 0x0000001c0000780c */ /* 0x000fda0003f05270 */
[----:B------:R-:W-:Y:S05]  /*66c0*/  @!P0 BRA `(.L_x_1101) ;  /* 0x0000000000a08947 */ /* 0x000fea0003800000 */
[----:B------:R-:W-:-:S13]  /*66d0*/  ISETP.NE.AND P0, PT, R0, 0x1d, PT ;  /* 0x0000001d0000780c */ /* 0x000fda0003f05270 */
[----:B------:R-:W-:Y:S05]  /*66e0*/  @!P0 BRA `(.L_x_1102) ;  /* 0x0000000000888947 */ /* 0x000fea0003800000 */
[----:B------:R-:W-:-:S13]  /*66f0*/  ISETP.NE.AND P0, PT, R0, 0x2c, PT ;  /* 0x0000002c0000780c */ /* 0x000fda0003f05270 */
[----:B------:R-:W-:Y:S05]  /*6700*/  @!P0 BRA `(.L_x_1103) ;  /* 0x0000000000448947 */ /* 0x000fea0003800000 */
.L_x_1075:
        /* <DEDUP_REMOVED lines=16> */
.L_x_1104:
[----:B------:R-:W-:Y:S05]  /*6810*/  BRA `(.L_x_1076) ;  /* 0x0000000000507947 */ /* 0x000fea0003800000 */
.L_x_1103:
        /* <DEDUP_REMOVED lines=15> */
.L_x_1102:
[----:B------:R-:W-:Y:S02]  /*6910*/  IMAD.MOV.U32 R4, RZ, RZ, R11 ;  /* 0x000000ffff047224 */ /* 0x000fe400078e000b */
[----:B------:R-:W-:-:S05]  /*6920*/  IMAD.MOV.U32 R5, RZ, RZ, RZ ;  /* 0x000000ffff057224 */ /* 0x000fca00078e00ff */
[----:B------:R1:W-:Y:S01]  /*6930*/  STG.E.64 desc[UR36][R8.64], R4 ;  /* 0x0000000408007986 */ /* 0x0003e2000c101b24 */
[----:B------:R-:W-:Y:S05]  /*6940*/  BRA `(.L_x_1076) ;  /* 0x0000000000047947 */ /* 0x000fea0003800000 */
.L_x_1101:
[----:B------:R0:W-:Y:S02]  /*6950*/  STG.E desc[UR36][R8.64], R11 ;  /* 0x0000000b08007986 */ /* 0x0001e4000c101924 */
.L_x_1076:
[----:B------:R-:W-:Y:S05]  /*6960*/  BSYNC.RECONVERGENT B6 ;  /* 0x0000000000067941 */ /* 0x000fea0003800200 */
.L_x_1070:
        /* <DEDUP_REMOVED lines=24> */
.L_x_1110:
[----:B------:R4:W-:Y:S01]  /*6af0*/  STG.E.U8 desc[UR36][R8.64], R24 ;  /* 0x0000001808007986 */ /* 0x0009e2000c101124 */
[----:B------:R-:W-:Y:S05]  /*6b00*/  BRA `(.L_x_1112) ;  /* 0x0000000800fc7947 */ /* 0x000fea0003800000 */
.L_x_1109:
[----:B------:R-:W-:-:S13]  /*6b10*/  ISETP.NE.AND P0, PT, R0, 0x2, PT ;  /* 0x000000020000780c */ /* 0x000fda0003f05270 */
[----:B------:R-:W-:Y:S05]  /*6b20*/  @!P0 BRA `(.L_x_1113) ;  /* 0x0000000000248947 */ /* 0x000fea0003800000 */
[----:B------:R-:W-:-:S13]  /*6b30*/  ISETP.NE.AND P0, PT, R0, 0x3, PT ;  /* 0x000000030000780c */ /* 0x000fda0003f05270 */
[----:B------:R-:W-:Y:S05]  /*6b40*/  @!P0 BRA `(.L_x_1114) ;  /* 0x0000000000148947 */ /* 0x000fea0003800000 */
[----:B------:R-:W-:-:S13]  /*6b50*/  ISETP.NE.AND P0, PT, R0, 0x4, PT ;  /* 0x000000040000780c */ /* 0x000fda0003f05270 */
[----:B------:R-:W-:Y:S05]  /*6b60*/  @P0 BRA `(.L_x_1111) ;  /* 0x0000000800180947 */ /* 0x000fea0003800000 */
[----:B------:R-:W-:-:S05]  /*6b70*/  IMAD.MOV.U32 R25, RZ, RZ, RZ ;  /* 0x000000ffff197224 */ /* 0x000fca00078e00ff */
[----:B------:R1:W-:Y:S01]  /*6b80*/  STG.E.64 desc[UR36][R8.64], R24 ;  /* 0x0000001808007986 */ /* 0x0003e2000c101b24 */
[----:B------:R-:W-:Y:S05]  /*6b90*/  BRA `(.L_x_1112) ;  /* 0x0000000800d87947 */ /* 0x000fea0003800000 */
.L_x_1114:
[----:B------:R2:W-:Y:S01]  /*6ba0*/  STG.E desc[UR36][R8.64], R24 ;  /* 0x0000001808007986 */ /* 0x0005e2000c101924 */
[----:B------:R-:W-:Y:S05]  /*6bb0*/  BRA `(.L_x_1112) ;  /* 0x0000000800d07947 */ /* 0x000fea0003800000 */
.L_x_1113:
[----:B------:R0:W-:Y:S01]  /*6bc0*/  STG.E.U16 desc[UR36][R8.64], R24 ;  /* 0x0000001808007986 */ /* 0x0001e2000c101524 */
[----:B------:R-:W-:Y:S05]  /*6bd0*/  BRA `(.L_x_1112) ;  /* 0x0000000800c87947 */ /* 0x000fea0003800000 */
.L_x_1108:
        /* <DEDUP_REMOVED lines=9> */
.L_x_1116:
[----:B------:R-:W0:Y:S02]  /*6c70*/  I2F.S16 R0, R24 ;  /* 0x0000001800007306 */ /* 0x000e240000101400 */
[----:B0-----:R-:W-:-:S05]  /*6c80*/  F2FP.F16.F32.PACK_AB R0, RZ, R0 ;  /* 0x00000000ff00723e */ /* 0x001fca00000000ff */
[----:B------:R0:W-:Y:S01]  /*6c90*/  STG.E.U16 desc[UR36][R8.64], R0 ;  /* 0x0000000008007986 */ /* 0x0001e2000c101524 */
[----:B------:R-:W-:Y:S05]  /*6ca0*/  BRA `(.L_x_1112) ;  /* 0x0000000800947947 */ /* 0x000fea0003800000 */
.L_x_1115:
        /* <DEDUP_REMOVED lines=10> */
.L_x_1118:
[----:B------:R-:W0:Y:S02]  /*6d50*/  I2F.S16 R24, R24 ;  /* 0x0000001800187306 */ /* 0x000e240000101400 */
[----:B0-----:R-:W-:-:S04]  /*6d60*/  F2FP.F16.F32.PACK_AB R3, RZ, R24 ;  /* 0x00000018ff03723e */ /* 0x001fc800000000ff */
[----:B------:R-:W-:-:S05]  /*6d70*/  PRMT R3, R3, 0x5410, RZ ;  /* 0x0000541003037816 */ /* 0x000fca00000000ff */
[----:B------:R0:W-:Y:S01]  /*6d80*/  STG.E desc[UR36][R8.64], R3 ;  /* 0x0000000308007986 */ /* 0x0001e2000c101924 */
[----:B------:R-:W-:Y:S05]  /*6d90*/  BRA `(.L_x_1112) ;  /* 0x0000000800587947 */ /* 0x000fea0003800000 */
.L_x_1117:
[----:B------:R-:W0:Y:S02]  /*6da0*/  I2F.F64.S16 R24, R24 ;  /* 0x0000001800187312 */ /* 0x000e240000101c00 */
[----:B0-----:R0:W-:Y:S01]  /*6db0*/  STG.E.64 desc[UR36][R8.64], R24 ;  /* 0x0000001808007986 */ /* 0x0011e2000c101b24 */
[----:B------:R-:W-:Y:S05]  /*6dc0*/  BRA `(.L_x_1112) ;  /* 0x00000008004c7947 */ /* 0x000fea0003800000 */
.L_x_1107:
        /* <DEDUP_REMOVED lines=12> */
.L_x_1122:
        /* <DEDUP_REMOVED lines=16> */
.L_x_1125:
[----:B------:R-:W-:-:S07]  /*6f90*/  PRMT R4, R0, 0x7610, R4 ;  /* 0x0000761000047816 */ /* 0x000fce0000000004 */
.L_x_1124:
[----:B------:R-:W-:Y:S05]  /*6fa0*/  BSYNC.RECONVERGENT B0 ;  /* 0x0000000000007941 */ /* 0x000fea0003800200 */
.L_x_1123:
[----:B------:R0:W-:Y:S01]  /*6fb0*/  STG.E.U8 desc[UR36][R8.64], R4 ;  /* 0x0000000408007986 */ /* 0x0001e2000c101124 */
[----:B------:R-:W-:Y:S05]  /*6fc0*/  BRA `(.L_x_1112) ;  /* 0x0000000400cc7947 */ /* 0x000fea0003800000 */
.L_x_1121:
        /* <DEDUP_REMOVED lines=16> */
.L_x_1128:
[----:B------:R-:W-:-:S07]  /*70d0*/  PRMT R4, R0, 0x7610, R4 ;  /* 0x0000761000047816 */ /* 0x000fce0000000004 */
.L_x_1127:
[----:B------:R-:W-:Y:S05]  /*70e0*/  BSYNC.RECONVERGENT B0 ;  /* 0x0000000000007941 */ /* 0x000fea0003800200 */
.L_x_1126:
[----:B------:R0:W-:Y:S01]  /*70f0*/  STG.E.U8 desc[UR36][R8.64], R4 ;  /* 0x0000000408007986 */ /* 0x0001e2000c101124 */
[----:B------:R-:W-:Y:S05]  /*7100*/  BRA `(.L_x_1112) ;  /* 0x00000004007c7947 */ /* 0x000fea0003800000 */
.L_x_1120:
        /* <DEDUP_REMOVED lines=21> */
.L_x_1130:
[----:B------:R-:W-:-:S05]  /*7260*/  IMAD.MOV.U32 R25, RZ, RZ, RZ ;  /* 0x000000ffff197224 */ /* 0x000fca00078e00ff */
[----:B------:R0:W-:Y:S01]  /*7270*/  STG.E.64 desc[UR36][R8.64], R24 ;  /* 0x0000001808007986 */ /* 0x0001e2000c101b24 */
[----:B------:R-:W-:Y:S05]  /*7280*/  BRA `(.L_x_1112) ;  /* 0x00000004001c7947 */ /* 0x000fea0003800000 */
.L_x_1129:
[----:B------:R0:W-:Y:S01]  /*7290*/  STG.E desc[UR36][R8.64], R24 ;  /* 0x0000001808007986 */ /* 0x0001e2000c101924 */
[----:B------:R-:W-:Y:S05]  /*72a0*/  BRA `(.L_x_1112) ;  /* 0x0000000400147947 */ /* 0x000fea0003800000 */
.L_x_1119:
        /* <DEDUP_REMOVED lines=8> */
.L_x_1132:
[----:B------:R-:W0:Y:S01]  /*7330*/  I2F.F64.S16 R4, R24 ;  /* 0x0000001800047312 */ /* 0x000e220000101c00 */
[----:B------:R-:W-:-:S05]  /*7340*/  CS2R R6, SRZ ;  /* 0x0000000000067805 */ /* 0x000fca000001ff00 */
[----:B0-----:R0:W-:Y:S01]  /*7350*/  STG.E.128 desc[UR36][R8.64], R4 ;  /* 0x0000000408007986 */ /* 0x0011e2000c101d24 */
[----:B------:R-:W-:Y:S05]  /*7360*/  BRA `(.L_x_1112) ;  /* 0x0000000000e47947 */ /* 0x000fea0003800000 */
.L_x_1131:
[----:B------:R-:W-:-:S13]  /*7370*/  ISETP.NE.AND P0, PT, R0, 0xf, PT ;  /* 0x0000000f0000780c */ /* 0x000fda0003f05270 */
[----:B------:R-:W-:Y:S05]  /*7380*/  @!P0 BRA `(.L_x_1133) ;  /* 0x0000000000d08947 */ /* 0x000fea0003800000 */
[----:B------:R-:W-:-:S13]  /*7390*/  ISETP.NE.AND P0, PT, R0, 0x17, PT ;  /* 0x000000170000780c */ /* 0x000fda0003f05270 */
[----:B------:R-:W-:Y:S05]  /*73a0*/  @!P0 BRA `(.L_x_1134) ;  /* 0x0000000000848947 */ /* 0x000fea0003800000 */
[----:B------:R-:W-:-:S13]  /*73b0*/  ISETP.NE.AND P0, PT, R0, 0x18, PT ;  /* 0x000000180000780c */ /* 0x000fda0003f05270 */
[----:B------:R-:W-:Y:S05]  /*73c0*/  @!P0 BRA `(.L_x_1135) ;  /* 0x0000000000448947 */ /* 0x000fea0003800000 */
.L_x_1111:
        /* <DEDUP_REMOVED lines=16> */
.L_x_1136:
[----:B------:R-:W-:Y:S05]  /*74d0*/  BRA `(.L_x_1112) ;  /* 0x0000000000887947 */ /* 0x000fea0003800000 */
.L_x_1135:
        /* <DEDUP_REMOVED lines=11> */
.L_x_1138:
[----:B------:R-:W-:Y:S05]  /*7590*/  BSYNC.RECONVERGENT B0 ;  /* 0x0000000000007941 */ /* 0x000fea0003800200 */
.L_x_1137:
[----:B------:R0:W-:Y:S01]  /*75a0*/  STG.E.U8 desc[UR36][R8.64], R3 ;  /* 0x0000000308007986 */ /* 0x0001e2000c101124 */
[----:B------:R-:W-:Y:S05]  /*75b0*/  BRA `(.L_x_1112) ;  /* 0x0000000000507947 */ /* 0x000fea0003800000 */
.L_x_1134:
        /* <DEDUP_REMOVED lines=12> */
.L_x_1139:
[----:B------:R-:W-:Y:S01]  /*7680*/  IMAD.MOV.U32 R3, RZ, RZ, 0x7f ;  /* 0x0000007fff037424 */ /* 0x000fe200078e00ff */
[----:B------:R-:W-:-:S04]  /*7690*/  ISETP.GT.U32.AND P0, PT, R5, 0x7f800000, PT ;  /* 0x7f8000000500780c */ /* 0x000fc80003f04070 */
[----:B------:R-:W-:-:S05]  /*76a0*/  SEL R3, R3, 0x7c, P0 ;  /* 0x0000007c03037807 */ /* 0x000fca0000000000 */
[----:B------:R0:W-:Y:S01]  /*76b0*/  STG.E.U8 desc[UR36][R8.64], R3 ;  /* 0x0000000308007986 */ /* 0x0001e2000c101124 */
[----:B------:R-:W-:Y:S05]  /*76c0*/  BRA `(.L_x_1112) ;  /* 0x00000000000c7947 */ /* 0x000fea0003800000 */
.L_x_1133:
[----:B------:R-:W0:Y:S02]  /*76d0*/  I2F.S16 R0, R24 ;  /* 0x0000001800007306 */ /* 0x000e240000101400 */
[----:B0-----:R-:W-:-:S05]  /*76e0*/  F2FP.BF16.F32.PACK_AB R0, RZ, R0 ;  /* 0x00000000ff00723e */ /* 0x001fca00000010ff */
[----:B------:R0:W-:Y:S02]  /*76f0*/  STG.E.U16 desc[UR36][R8.64], R0 ;  /* 0x0000000008007986 */ /* 0x0001e4000c101524 */
.L_x_1112:
[----:B------:R-:W-:Y:S05]  /*7700*/  BSYNC.RECONVERGENT B6 ;  /* 0x0000000000067941 */ /* 0x000fea0003800200 */
.L_x_1106:
[----:B------:R-:W-:-:S07]  /*7710*/  VIADD R19, R19, 0x80 ;  /* 0x0000008013137836 */ /* 0x000fce0000000000 */
.L_x_1069:
[----:B------:R-:W-:-:S13]  /*7720*/  ISETP.GE.AND P0, PT, R19, R16, PT ;  /* 0x000000101300720c */ /* 0x000fda0003f06270 */
[----:B------:R-:W-:Y:S05]  /*7730*/  @P0 BREAK.RELIABLE B7 ;  /* 0x0000000000070942 */ /* 0x000fea0003800100 */
[----:B------:R-:W-:Y:S05]  /*7740*/  @P0 BRA `(.L_x_1105) ;  /* 0x0000000c00640947 */ /* 0x000fea0003800000 */
[----:B------:R-:W-:Y:S05]  /*7750*/  BSYNC.RELIABLE B7 ;  /* 0x0000000000077941 */ /* 0x000fea0003800100 */
.L_x_1068:
        /* <DEDUP_REMOVED lines=21> */
.L_x_1144:
[----:B------:R4:W-:Y:S01]  /*78b0*/  STG.E.U8 desc[UR36][R8.64], R22 ;  /* 0x0000001608007986 */ /* 0x0009e2000c101124 */
[----:B------:R-:W-:Y:S05]  /*78c0*/  BRA `(.L_x_1146) ;  /* 0x0000000800fc7947 */ /* 0x000fea0003800000 */
.L_x_1143:
        /* <DEDUP_REMOVED lines=9> */
.L_x_1148:
[----:B------:R2:W-:Y:S01]  /*7960*/  STG.E desc[UR36][R8.64], R22 ;  /* 0x0000001608007986 */ /* 0x0005e2000c101924 */
[----:B------:R-:W-:Y:S05]  /*7970*/  BRA `(.L_x_1146) ;  /* 0x0000000800d07947 */ /* 0x000fea0003800000 */
.L_x_1147:
[----:B------:R0:W-:Y:S01]  /*7980*/  STG.E.U16 desc[UR36][R8.64], R22 ;  /* 0x0000001608007986 */ /* 0x0001e2000c101524 */
[----:B------:R-:W-:Y:S05]  /*7990*/  BRA `(.L_x_1146) ;  /* 0x0000000800c87947 */ /* 0x000fea0003800000 */
.L_x_1142:
        /* <DEDUP_REMOVED lines=9> */
.L_x_1150:
[----:B------:R-:W0:Y:S02]  /*7a30*/  I2F.S16 R0, R22 ;  /* 0x0000001600007306 */ /* 0x000e240000101400 */
[----:B0-----:R-:W-:-:S05]  /*7a40*/  F2FP.F16.F32.PACK_AB R0, RZ, R0 ;  /* 0x00000000ff00723e */ /* 0x001fca00000000ff */
[----:B------:R0:W-:Y:S01]  /*7a50*/  STG.E.U16 desc[UR36][R8.64], R0 ;  /* 0x0000000008007986 */ /* 0x0001e2000c101524 */
[----:B------:R-:W-:Y:S05]  /*7a60*/  BRA `(.L_x_1146) ;  /* 0x0000000800947947 */ /* 0x000fea0003800000 */
.L_x_1149:
        /* <DEDUP_REMOVED lines=10> */
.L_x_1152:
[----:B------:R-:W0:Y:S02]  /*7b10*/  I2F.S16 R22, R22 ;  /* 0x0000001600167306 */ /* 0x000e240000101400 */
[----:B0-----:R-:W-:-:S04]  /*7b20*/  F2FP.F16.F32.PACK_AB R3, RZ, R22 ;  /* 0x00000016ff03723e */ /* 0x001fc800000000ff */
[----:B------:R-:W-:-:S05]  /*7b30*/  PRMT R3, R3, 0x5410, RZ ;  /* 0x0000541003037816 */ /* 0x000fca00000000ff */
[----:B------:R0:W-:Y:S01]  /*7b40*/  STG.E desc[UR36][R8.64], R3 ;  /* 0x0000000308007986 */ /* 0x0001e2000c101924 */
[----:B------:R-:W-:Y:S05]  /*7b50*/  BRA `(.L_x_1146) ;  /* 0x0000000800587947 */ /* 0x000fea0003800000 */
.L_x_1151:
[----:B------:R-:W0:Y:S02]  /*7b60*/  I2F.F64.S16 R22, R22 ;  /* 0x0000001600167312 */ /* 0x000e240000101c00 */
[----:B0-----:R0:W-:Y:S01]  /*7b70*/  STG.E.64 desc[UR36][R8.64], R22 ;  /* 0x0000001608007986 */ /* 0x0011e2000c101b24 */
[----:B------:R-:W-:Y:S05]  /*7b80*/  BRA `(.L_x_1146) ;  /* 0x00000008004c7947 */ /* 0x000fea0003800000 */
.L_x_1141:
        /* <DEDUP_REMOVED lines=12> */
.L_x_1156:
        /* <DEDUP_REMOVED lines=16> */
.L_x_1159:
[----:B------:R-:W-:-:S07]  /*7d50*/  PRMT R4, R0, 0x7610, R4 ;  /* 0x0000761000047816 */ /* 0x000fce0000000004 */
.L_x_1158:
[----:B------:R-:W-:Y:S05]  /*7d60*/  BSYNC.RECONVERGENT B0 ;  /* 0x0000000000007941 */ /* 0x000fea0003800200 */
.L_x_1157:
[----:B------:R0:W-:Y:S01]  /*7d70*/  STG.E.U8 desc[UR36][R8.64], R4 ;  /* 0x0000000408007986 */ /* 0x0001e2000c101124 */
[----:B------:R-:W-:Y:S05]  /*7d80*/  BRA `(.L_x_1146) ;  /* 0x0000000400cc7947 */ /* 0x000fea0003800000 */
.L_x_1155:
        /* <DEDUP_REMOVED lines=16> */
.L_x_1162:
[----:B------:R-:W-:-:S07]  /*7e90*/  PRMT R4, R0, 0x7610, R4 ;  /* 0x0000761000047816 */ /* 0x000fce0000000004 */
.L_x_1161:
[----:B------:R-:W-:Y:S05]  /*7ea0*/  BSYNC.RECONVERGENT B0 ;  /* 0x0000000000007941 */ /* 0x000fea0003800200 */
.L_x_1160:
[----:B------:R0:W-:Y:S01]  /*7eb0*/  STG.E.U8 desc[UR36][R8.64], R4 ;  /* 0x0000000408007986 */ /* 0x0001e2000c101124 */
[----:B------:R-:W-:Y:S05]  /*7ec0*/  BRA `(.L_x_1146) ;  /* 0x00000004007c7947 */ /* 0x000fea0003800000 */
.L_x_1154:
        /* <DEDUP_REMOVED lines=21> */
.L_x_1164:
[----:B------:R-:W-:-:S05]  /*8020*/  IMAD.MOV.U32 R23, RZ, RZ, RZ ;  /* 0x000000ffff177224 */ /* 0x000fca00078e00ff */
[----:B------:R0:W-:Y:S01]  /*8030*/  STG.E.64 desc[UR36][R8.64], R22 ;  /* 0x0000001608007986 */ /* 0x0001e2000c101b24 */
[----:B------:R-:W-:Y:S05]  /*8040*/  BRA `(.L_x_1146) ;  /* 0x00000004001c7947 */ /* 0x000fea0003800000 */
.L_x_1163:
[----:B------:R0:W-:Y:S01]  /*8050*/  STG.E desc[UR36][R8.64], R22 ;  /* 0x0000001608007986 */ /* 0x0001e2000c101924 */
[----:B------:R-:W-:Y:S05]  /*8060*/  BRA `(.L_x_1146) ;  /* 0x0000000400147947 */ /* 0x000fea0003800000 */
.L_x_1153:
        /* <DEDUP_REMOVED lines=8> */
.L_x_1166:
[----:B------:R-:W0:Y:S01]  /*80f0*/  I2F.F64.S16 R4, R22 ;  /* 0x0000001600047312 */ /* 0x000e220000101c00 */
[----:B------:R-:W-:-:S05]  /*8100*/  CS2R R6, SRZ ;  /* 0x0000000000067805 */ /* 0x000fca000001ff00 */
[----:B0-----:R0:W-:Y:S01]  /*8110*/  STG.E.128 desc[UR36][R8.64], R4 ;  /* 0x0000000408007986 */ /* 0x0011e2000c101d24 */
[----:B------:R-:W-:Y:S05]  /*8120*/  BRA `(.L_x_1146) ;  /* 0x0000000000e47947 */ /* 0x000fea0003800000 */
.L_x_1165:
[----:B------:R-:W-:-:S13]  /*8130*/  ISETP.NE.AND P0, PT, R0, 0xf, PT ;  /* 0x0000000f0000780c */ /* 0x000fda0003f05270 */
[----:B------:R-:W-:Y:S05]  /*8140*/  @!P0 BRA `(.L_x_1167) ;  /* 0x0000000000d08947 */ /* 0x000fea0003800000 */
[----:B------:R-:W-:-:S13]  /*8150*/  ISETP.NE.AND P0, PT, R0, 0x17, PT ;  /* 0x000000170000780c */ /* 0x000fda0003f05270 */
[----:B------:R-:W-:Y:S05]  /*8160*/  @!P0 BRA `(.L_x_1168) ;  /* 0x0000000000848947 */ /* 0x000fea0003800000 */
[----:B------:R-:W-:-:S13]  /*8170*/  ISETP.NE.AND P0, PT, R0, 0x18, PT ;  /* 0x000000180000780c */ /* 0x000fda0003f05270 */
[----:B------:R-:W-:Y:S05]  /*8180*/  @!P0 BRA `(.L_x_1169) ;  /* 0x0000000000448947 */ /* 0x000fea0003800000 */
.L_x_1145:
        /* <DEDUP_REMOVED lines=16> */
.L_x_1170:
[----:B------:R-:W-:Y:S05]  /*8290*/  BRA `(.L_x_1146) ;  /* 0x0000000000887947 */ /* 0x000fea0003800000 */
.L_x_1169:
        /* <DEDUP_REMOVED lines=11> */
.L_x_1172:
[----:B------:R-:W-:Y:S05]  /*8350*/  BSYNC.RECONVERGENT B0 ;  /* 0x0000000000007941 */ /* 0x000fea0003800200 */
.L_x_1171:
[----:B------:R0:W-:Y:S01]  /*8360*/  STG.E.U8 desc[UR36][R8.64], R3 ;  /* 0x0000000308007986 */ /* 0x0001e2000c101124 */
[----:B------:R-:W-:Y:S05]  /*8370*/  BRA `(.L_x_1146) ;  /* 0x0000000000507947 */ /* 0x000fea0003800000 */
.L_x_1168:
        /* <DEDUP_REMOVED lines=12> */
.L_x_1173:
[----:B------:R-:W-:Y:S01]  /*8440*/  IMAD.MOV.U32 R3, RZ, RZ, 0x7f ;  /* 0x0000007fff037424 */ /* 0x000fe200078e00ff */
[----:B------:R-:W-:-:S04]  /*8450*/  ISETP.GT.U32.AND P0, PT, R5, 0x7f800000, PT ;  /* 0x7f8000000500780c */ /* 0x000fc80003f04070 */
[----:B------:R-:W-:-:S05]  /*8460*/  SEL R3, R3, 0x7c, P0 ;  /* 0x0000007c03037807 */ /* 0x000fca0000000000 */
[----:B------:R0:W-:Y:S01]  /*8470*/  STG.E.U8 desc[UR36][R8.64], R3 ;  /* 0x0000000308007986 */ /* 0x0001e2000c101124 */
[----:B------:R-:W-:Y:S05]  /*8480*/  BRA `(.L_x_1146) ;  /* 0x00000000000c7947 */ /* 0x000fea0003800000 */
.L_x_1167:
[----:B------:R-:W0:Y:S02]  /*8490*/  I2F.S16 R0, R22 ;  /* 0x0000001600007306 */ /* 0x000e240000101400 */
[----:B0-----:R-:W-:-:S05]  /*84a0*/  F2FP.BF16.F32.PACK_AB R0, RZ, R0 ;  /* 0x00000000ff00723e */ /* 0x001fca00000010ff */
[----:B------:R0:W-:Y:S02]  /*84b0*/  STG.E.U16 desc[UR36][R8.64], R0 ;  /* 0x0000000008007986 */ /* 0x0001e4000c101524 */
.L_x_1146:
[----:B------:R-:W-:Y:S05]  /*84c0*/  BSYNC.RECONVERGENT B6 ;  /* 0x0000000000067941 */ /* 0x000fea0003800200 */
.L_x_1140:
[----:B------:R-:W-:-:S07]  /*84d0*/  VIADD R19, R19, 0x80 ;  /* 0x0000008013137836 */ /* 0x000fce0000000000 */
.L_x_1105:
[----:B------:R-:W-:Y:S05]  /*84e0*/  BSYNC.RECONVERGENT B8 ;  /* 0x0000000000087941 */ /* 0x000fea0003800200 */
.L_x_1067:
[----:B------:R-:W-:-:S13]  /*84f0*/  ISETP.GE.AND P0, PT, R19, R16, PT ;  /* 0x000000101300720c */ /* 0x000fda0003f06270 */
[----:B------:R-:W-:Y:S05]  /*8500*/  @P0 EXIT ;  /* 0x000000000000094d */ /* 0x000fea0003800000 */
[----:B01-3--:R-:W0:Y:S01]  /*8510*/  LDC.64 R4, c[0x0][0x388] ;  /* 0x0000e200ff047b82 */ /* 0x00be220000000a00 */
[----:B------:R-:W2:Y:S01]  /*8520*/  LDCU UR4, c[0x0][0x3b4] ;  /* 0x00007680ff0477ac */ /* 0x000ea20008000800 */
[----:B------:R-:W-:Y:S01]  /*8530*/  PRMT R0, R17, 0x9910, RZ ;  /* 0x0000991011007816 */ /* 0x000fe200000000ff */
[----:B------:R-:W-:-:S03]  /*8540*/  IMAD R2, R2, 0x200, R19 ;  /* 0x0000020002027824 */ /* 0x000fc600078e0213 */
[----:B------:R-:W-:Y:S01]  /*8550*/  ISETP.GT.AND P1, PT, R0, 0x9, PT ;  /* 0x000000090000780c */ /* 0x000fe20003f24270 */
[----:B--2---:R-:W-:-:S05]  /*8560*/  IMAD R3, R2, UR4, RZ ;  /* 0x0000000402037c24 */ /* 0x004fca000f8e02ff */
        /* <DEDUP_REMOVED lines=13> */
.L_x_1177:
[----:B------:R-:W-:Y:S01]  /*8640*/  STG.E.U8 desc[UR36][R2.64], R18 ;  /* 0x0000001202007986 */ /* 0x000fe2000c101124 */
[----:B------:R-:W-:Y:S05]  /*8650*/  EXIT ;  /* 0x000000000000794d */ /* 0x000fea0003800000 */
.L_x_1176:
        /* <DEDUP_REMOVED lines=9> */
.L_x_1180:
[----:B------:R-:W-:Y:S01]  /*86f0*/  STG.E desc[UR36][R2.64], R18 ;  /* 0x0000001202007986 */ /* 0x000fe2000c101924 */
[----:B------:R-:W-:Y:S05]  /*8700*/  EXIT ;  /* 0x000000000000794d */ /* 0x000fea0003800000 */
.L_x_1179:
[----:B------:R-:W-:Y:S01]  /*8710*/  STG.E.U16 desc[UR36][R2.64], R18 ;  /* 0x0000001202007986 */ /* 0x000fe2000c101524 */
[----:B------:R-:W-:Y:S05]  /*8720*/  EXIT ;  /* 0x000000000000794d */ /* 0x000fea0003800000 */
.L_x_1175:
        /* <DEDUP_REMOVED lines=9> */
.L_x_1182:
[----:B------:R-:W0:Y:S02]  /*87c0*/  I2F.S16 R0, R18 ;  /* 0x0000001200007306 */ /* 0x000e240000101400 */
[----:B0-----:R-:W-:-:S05]  /*87d0*/  F2FP.F16.F32.PACK_AB R0, RZ, R0 ;  /* 0x00000000ff00723e */ /* 0x001fca00000000ff */
[----:B------:R-:W-:Y:S01]  /*87e0*/  STG.E.U16 desc[UR36][R2.64], R0 ;  /* 0x0000000002007986 */ /* 0x000fe2000c101524 */
[----:B------:R-:W-:Y:S05]  /*87f0*/  EXIT ;  /* 0x000000000000794d */ /* 0x000fea0003800000 */
.L_x_1181:
        /* <DEDUP_REMOVED lines=10> */
.L_x_1184:
[----:B------:R-:W0:Y:S02]  /*88a0*/  I2F.S16 R18, R18 ;  /* 0x0000001200127306 */ /* 0x000e240000101400 */
[----:B0-----:R-:W-:-:S04]  /*88b0*/  F2FP.F16.F32.PACK_AB R5, RZ, R18 ;  /* 0x00000012ff05723e */ /* 0x001fc800000000ff */
[----:B------:R-:W-:-:S05]  /*88c0*/  PRMT R5, R5, 0x5410, RZ ;  /* 0x0000541005057816 */ /* 0x000fca00000000ff */
[----:B------:R-:W-:Y:S01]  /*88d0*/  STG.E desc[UR36][R2.64], R5 ;  /* 0x0000000502007986 */ /* 0x000fe2000c101924 */
[----:B------:R-:W-:Y:S05]  /*88e0*/  EXIT ;  /* 0x000000000000794d */ /* 0x000fea0003800000 */
.L_x_1183:
[----:B------:R-:W0:Y:S02]  /*88f0*/  I2F.F64.S16 R18, R18 ;  /* 0x0000001200127312 */ /* 0x000e240000101c00 */
[----:B0-----:R-:W-:Y:S01]  /*8900*/  STG.E.64 desc[UR36][R2.64], R18 ;  /* 0x0000001202007986 */ /* 0x001fe2000c101b24 */
[----:B------:R-:W-:Y:S05]  /*8910*/  EXIT ;  /* 0x000000000000794d */ /* 0x000fea0003800000 */
.L_x_1174:
        /* <DEDUP_REMOVED lines=12> */
.L_x_1188:
        /* <DEDUP_REMOVED lines=17> */
.L_x_1190:
[----:B------:R-:W-:Y:S05]  /*8af0*/  BSYNC.RECONVERGENT B0 ;  /* 0x0000000000007941 */ /* 0x000fea0003800200 */
.L_x_1189:
[----:B------:R-:W-:Y:S01]  /*8b00*/  STG.E.U8 desc[UR36][R2.64], R0 ;  /* 0x0000000002007986 */ /* 0x000fe2000c101124 */
[----:B------:R-:W-:Y:S05]  /*8b10*/  EXIT ;  /* 0x000000000000794d */ /* 0x000fea0003800000 */
.L_x_1187:
        /* <DEDUP_REMOVED lines=17> */
.L_x_1192:
[----:B------:R-:W-:Y:S05]  /*8c30*/  BSYNC.RECONVERGENT B0 ;  /* 0x0000000000007941 */ /* 0x000fea0003800200 */
.L_x_1191:
[----:B------:R-:W-:Y:S01]  /*8c40*/  STG.E.U8 desc[UR36][R2.64], R0 ;  /* 0x0000000002007986 */ /* 0x000fe2000c101124 */
[----:B------:R-:W-:Y:S05]  /*8c50*/  EXIT ;  /* 0x000000000000794d */ /* 0x000fea0003800000 */
.L_x_1186:
        /* <DEDUP_REMOVED lines=21> */
.L_x_1194:
[----:B------:R-:W-:-:S05]  /*8db0*/  IMAD.MOV.U32 R19, RZ, RZ, RZ ;  /* 0x000000ffff137224 */ /* 0x000fca00078e00ff */
[----:B------:R-:W-:Y:S01]  /*8dc0*/  STG.E.64 desc[UR36][R2.64], R18 ;  /* 0x0000001202007986 */ /* 0x000fe2000c101b24 */
[----:B------:R-:W-:Y:S05]  /*8dd0*/  EXIT ;  /* 0x000000000000794d */ /* 0x000fea0003800000 */
.L_x_1193:
[----:B------:R-:W-:Y:S01]  /*8de0*/  STG.E desc[UR36][R2.64], R18 ;  /* 0x0000001202007986 */ /* 0x000fe2000c101924 */
[----:B------:R-:W-:Y:S05]  /*8df0*/  EXIT ;  /* 0x000000000000794d */ /* 0x000fea0003800000 */
.L_x_1185:
        /* <DEDUP_REMOVED lines=8> */
.L_x_1196:
[----:B------:R-:W0:Y:S01]  /*8e80*/  I2F.F64.S16 R4, R18 ;  /* 0x0000001200047312 */ /* 0x000e220000101c00 */
[----:B------:R-:W-:-:S05]  /*8e90*/  CS2R R6, SRZ ;  /* 0x0000000000067805 */ /* 0x000fca000001ff00 */
[----:B0-----:R-:W-:Y:S01]  /*8ea0*/  STG.E.128 desc[UR36][R2.64], R4 ;  /* 0x0000000402007986 */ /* 0x001fe2000c101d24 */
[----:B------:R-:W-:Y:S05]  /*8eb0*/  EXIT ;  /* 0x000000000000794d */ /* 0x000fea0003800000 */
.L_x_1195:
[----:B------:R-:W-:-:S13]  /*8ec0*/  ISETP.NE.AND P0, PT, R0, 0xf, PT ;  /* 0x0000000f0000780c */ /* 0x000fda0003f05270 */
[----:B------:R-:W-:Y:S05]  /*8ed0*/  @!P0 BRA `(.L_x_1197) ;  /* 0x0000000000d48947 */ /* 0x000fea0003800000 */
[----:B------:R-:W-:-:S13]  /*8ee0*/  ISETP.NE.AND P0, PT, R0, 0x17, PT ;  /* 0x000000170000780c */ /* 0x000fda0003f05270 */
[----:B------:R-:W-:Y:S05]  /*8ef0*/  @!P0 BRA `(.L_x_1198) ;  /* 0x0000000000848947 */ /* 0x000fea0003800000 */
[----:B------:R-:W-:-:S13]  /*8f00*/  ISETP.NE.AND P0, PT, R0, 0x18, PT ;  /* 0x000000180000780c */ /* 0x000fda0003f05270 */
[----:B------:R-:W-:Y:S05]  /*8f10*/  @!P0 BRA `(.L_x_1199) ;  /* 0x0000000000448947 */ /* 0x000fea0003800000 */
.L_x_1178:
[----:B------:R-:W-:Y:S01]  /*8f20*/  MOV R0, 0x0 ;  /* 0x0000000000007802 */ /* 0x000fe20000000f00 */
[----:B------:R-:W0:Y:S01]  /*8f30*/  LDCU.64 UR4, c[0x4][0x1a8] ;  /* 0x01003500ff0477ac */ /* 0x000e220008000a00 */
[----:B----4-:R-:W-:Y:S02]  /*8f40*/  IMAD.MOV.U32 R8, RZ, RZ, 0x65 ;  /* 0x00000065ff087424 */ /* 0x010fe400078e00ff */
        /* <DEDUP_REMOVED lines=13> */
.L_x_1200:
[----:B------:R-:W-:Y:S05]  /*9020*/  EXIT ;  /* 0x000000000000794d */ /* 0x000fea0003800000 */
.L_x_1199:
        /* <DEDUP_REMOVED lines=11> */
.L_x_1202:
[----:B------:R-:W-:Y:S05]  /*90e0*/  BSYNC.RECONVERGENT B0 ;  /* 0x0000000000007941 */ /* 0x000fea0003800200 */
.L_x_1201:
[----:B------:R-:W-:Y:S01]  /*90f0*/  STG.E.U8 desc[UR36][R2.64], R5 ;  /* 0x0000000502007986 */ /* 0x000fe2000c101124 */
[----:B------:R-:W-:Y:S05]  /*9100*/  EXIT ;  /* 0x000000000000794d */ /* 0x000fea0003800000 */
.L_x_1198:
        /* <DEDUP_REMOVED lines=13> */
.L_x_1203:
[----:B------:R-:W-:Y:S01]  /*91e0*/  IMAD.MOV.U32 R5, RZ, RZ, 0x7f ;  /* 0x0000007fff057424 */ /* 0x000fe200078e00ff */
[----:B------:R-:W-:-:S04]  /*91f0*/  ISETP.GT.U32.AND P0, PT, R7, 0x7f800000, PT ;  /* 0x7f8000000700780c */ /* 0x000fc80003f04070 */
[----:B------:R-:W-:-:S05]  /*9200*/  SEL R5, R5, 0x7c, P0 ;  /* 0x0000007c05057807 */ /* 0x000fca0000000000 */
[----:B------:R-:W-:Y:S01]  /*9210*/  STG.E.U8 desc[UR36][R2.64], R5 ;  /* 0x0000000502007986 */ /* 0x000fe2000c101124 */
[----:B------:R-:W-:Y:S05]  /*9220*/  EXIT ;  /* 0x000000000000794d */ /* 0x000fea0003800000 */
.L_x_1197:
[----:B------:R-:W0:Y:S02]  /*9230*/  I2F.S16 R0, R18 ;  /* 0x0000001200007306 */ /* 0x000e240000101400 */
[----:B0-----:R-:W-:-:S05]  /*9240*/  F2FP.BF16.F32.PACK_AB R0, RZ, R0 ;  /* 0x00000000ff00723e */ /* 0x001fca00000010ff */
[----:B------:R-:W-:Y:S01]  /*9250*/  STG.E.U16 desc[UR36][R2.64], R0 ;  /* 0x0000000002007986 */ /* 0x000fe2000c101524 */
[----:B------:R-:W-:Y:S05]  /*9260*/  EXIT ;  /* 0x000000000000794d */ /* 0x000fea0003800000 */
.L_x_1204:
        /* <DEDUP_REMOVED lines=9> */
.L_x_17147:


//--------------------- .text._ZN2at6native18elementwise_kernelILi128ELi4EZNS0_22gpu_kernel_impl_nocastINS0_13BinaryFunctorIbbbNS0_15binary_internal10MulFunctorIbEEEEEEvRNS_18TensorIteratorBaseERKT_EUliE_EEviT1_ --------------------------
	.section	.text._ZN2at6native18elementwise_kernelILi128ELi4EZNS0_22gpu_kernel_impl_nocastINS0_13BinaryFunctorIbbbNS0_15binary_internal10MulFunctorIbEEEEEEvRNS_18TensorIteratorBaseERKT_EUliE_EEviT1_,"ax",@progbits
	.align	128
        .global         _ZN2at6native18elementwise_kernelILi128ELi4EZNS0_22gpu_kernel_impl_nocastINS0_13BinaryFunctorIbbbNS0_15binary_internal10MulFunctorIbEEEEEEvRNS_18TensorIteratorBaseERKT_EUliE_EEviT1_
        .type           _ZN2at6native18elementwise_kernelILi128ELi4EZNS0_22gpu_kernel_impl_nocastINS0_13BinaryFunctorIbbbNS0_15binary_internal10MulFunctorIbEEEEEEvRNS_18TensorIteratorBaseERKT_EUliE_EEviT1_,@function
        .size           _ZN2at6native18elementwise_kernelILi128ELi4EZNS0_22gpu_kernel_impl_nocastINS0_13BinaryFunctorIbbbNS0_15binary_internal10MulFunctorIbEEEEEEvRNS_18TensorIteratorBaseERKT_EUliE_EEviT1_,(.L_x_17148 - _ZN2at6native18elementwise_kernelILi128ELi4EZNS0_22gpu_kernel_impl_nocastINS0_13BinaryFunctorIbbbNS0_15binary_internal10MulFunctorIbEEEEEEvRNS_18TensorIteratorBaseERKT_EUliE_EEviT1_)
        .other          _ZN2at6native18elementwise_kernelILi128ELi4EZNS0_22gpu_kernel_impl_nocastINS0_13BinaryFunctorIbbbNS0_15binary_internal10MulFunctorIbEEEEEEvRNS_18TensorIteratorBaseERKT_EUliE_EEviT1_,@"STO_CUDA_ENTRY STV_DEFAULT"
_ZN2at6native18elementwise_kernelILi128ELi4EZNS0_22gpu_kernel_impl_nocastINS0_13BinaryFunctorIbbbNS0_15binary_internal10MulFunctorIbEEEEEEvRNS_18TensorIteratorBaseERKT_EUliE_EEviT1_:
.text._ZN2at6native18elementwise_kernelILi128ELi4EZNS0_22gpu_kernel_impl_nocastINS0_13BinaryFunctorIbbbNS0_15binary_internal10MulFunctorIbEEEEEEvRNS_18TensorIteratorBaseERKT_EUliE_EEviT1_:
[----:B------:R-:W-:Y:S08]  /*0000*/  LDC R1, c[0x0][0x37c] ;  /* 0x0000df00ff017b82 */ /* 0x000ff00000000800 */
[----:B------:R-:W0:Y:S01]  /*0010*/  LDC R2, c[0x0][0x388] ;  /* 0x0000e200ff027b82 */ /* 0x000e220000000800 */
[----:B------:R-:W1:Y:S01]  /*0020*/  S2R R3, SR_TID.X ;  /* 0x0000000000037919 */ /* 0x000e620000002100 */
[----:B------:R-:W2:Y:S06]  /*0030*/  LDCU.64 UR6, c[0x0][0x358] ;  /* 0x00006b00ff0677ac */ /* 0x000eac0008000a00 */
[----:B------:R-:W3:Y:S01]  /*0040*/  S2UR UR4, SR_CTAID.X ;  /* 0x00000000000479c3 */ /* 0x000ee20000002500 */
[----:B0-----:R-:W-:Y:S01]  /*0050*/  ISETP.NE.AND P0, PT, R2, RZ, PT ;  /* 0x000000ff0200720c */ /* 0x001fe20003f05270 */
[----:B---3--:R-:W-:-:S06]  /*0060*/  USHF.L.U32 UR4, UR4, 0x9, URZ ;  /* 0x0000000904047899 */ /* 0x008fcc00080006ff */
[----:B-1----:R-:W-:-:S06]  /*0070*/  LOP3.LUT R3, R3, UR4, RZ, 0xfc, !PT ;  /* 0x0000000403037c12 */ /* 0x002fcc000f8efcff */
[----:B--2---:R-:W-:Y:S05]  /*0080*/  @P0 BRA `(.L_x_1205) ;  /* 0x0000000000e00947 */ /* 0x004fea0003800000 */
[----:B------:R-:W0:Y:S01]  /*0090*/  LDCU UR4, c[0x0][0x380] ;  /* 0x00007000ff0477ac */ /* 0x000e220008000800 */
[----:B------:R-:W-:Y:S04]  /*00a0*/  BSSY.RECONVERGENT B0, `(.L_x_1206) ;  /* 0x0000029000007945 */ /* 0x000fe80003800200 */
[----:B------:R-:W-:Y:S01]  /*00b0*/  BSSY.RELIABLE B1, `(.L_x_1207) ;  /* 0x000001d000017945 */ /* 0x000fe20003800100 */
[----:B0-----:R-:W-:-:S13]  /*00c0*/  ISETP.GE.AND P0, PT, R3, UR4, PT ;  /* 0x0000000403007c0c */ /* 0x001fda000bf06270 */
[----:B------:R-:W-:Y:S05]  /*00d0*/  @P0 BRA `(.L_x_1208) ;  /* 0x00000000005c0947 */ /* 0x000fea0003800000 */
[----:B------:R-:W0:Y:S08]  /*00e0*/  LDC.64 R6, c[0x0][0x5f8] ;  /* 0x00017e00ff067b82 */ /* 0x000e300000000a00 */
[----:B------:R-:W1:Y:S01]  /*00f0*/  LDC.64 R4, c[0x0][0x5f0] ;  /* 0x00017c00ff047b82 */ /* 0x000e620000000a00 */
[----:B0-----:R-:W2:Y:S04]  /*0100*/  LDG.E.U8 R6, desc[UR6][R6.64] ;  /* 0x0000000606067981 */ /* 0x001ea8000c1e1100 */
[----:B-1----:R-:W3:Y:S03]  /*0110*/  LDG.E.U8 R4, desc[UR6][R4.64] ;  /* 0x0000000604047981 */ /* 0x002ee6000c1e1100 */
[----:B------:R-:W0:Y:S01]  /*0120*/  LDC.64 R8, c[0x0][0x5e8] ;  /* 0x00017a00ff087b82 */ /* 0x000e220000000a00 */
[----:B------:R-:W-:-:S02]  /*0130*/  IADD3 R3, PT, PT, R3, 0x80, RZ ;  /* 0x0000008003037810 */ /* 0x000fc40007ffe0ff */
[----:B--2---:R-:W-:-:S04]  /*0140*/  ISETP.NE.AND P0, PT, R6, RZ, PT ;  /* 0x000000ff0600720c */ /* 0x004fc80003f05270 */
[----:B---3--:R-:W-:-:S04]  /*0150*/  ISETP.NE.AND P0, PT, R4, RZ, P0 ;  /* 0x000000ff0400720c */ /* 0x008fc80000705270 */
[----:B------:R-:W-:Y:S02]  /*0160*/  SEL R11, RZ, 0x1, !P0 ;  /* 0x00000001ff0b7807 */ /* 0x000fe40004000000 */
[----:B------:R-:W-:-:S03]  /*0170*/  ISETP.GE.AND P0, PT, R3, UR4, PT ;  /* 0x0000000403007c0c */ /* 0x000fc6000bf06270 */
[----:B0-----:R0:W-:Y:S10]  /*0180*/  STG.E.U8 desc[UR6][R8.64], R11 ;  /* 0x0000000b08007986 */ /* 0x0011f4000c101106 */
[----:B------:R-:W-:Y:S05]  /*0190*/  @P0 BREAK.RELIABLE B1 ;  /* 0x0000000000010942 */ /* 0x000fea0003800100 */
[----:B------:R-:W-:Y:S05]  /*01a0*/  @P0 BRA `(.L_x_1209) ;  /* 0x0000000000600947 */ /* 0x000fea0003800000 */
[----:B------:R-:W1:Y:S08]  /*01b0*/  LDC.64 R6, c[0x0][0x5f8] ;  /* 0x00017e00ff067b82 */ /* 0x000e700000000a00 */
[----:B------:R-:W2:Y:S01]  /*01c0*/  LDC.64 R4, c[0x0][0x5f0] ;  /* 0x00017c00ff047b82 */ /* 0x000ea20000000a00 */
[----:B-1----:R-:W3:Y:S04]  /*01d0*/  LDG.E.U8 R6, desc[UR6][R6.64] ;  /* 0x0000000606067981 */ /* 0x002ee8000c1e1100 */
[----:B--2---:R-:W2:Y:S03]  /*01e0*/  LDG.E.U8 R4, desc[UR6][R4.64] ;  /* 0x0000000604047981 */ /* 0x004ea6000c1e1100 */
[----:B0-----:R-:W0:Y:S01]  /*01f0*/  LDC.64 R8, c[0x0][0x5e8] ;  /* 0x00017a00ff087b82 */ /* 0x001e220000000a00 */
[----:B------:R-:W-:-:S02]  /*0200*/  IADD3 R3, PT, PT, R3, 0x80, RZ ;  /* 0x0000008003037810 */ /* 0x000fc40007ffe0ff */
[----:B---3--:R-:W-:-:S04]  /*0210*/  ISETP.NE.AND P0, PT, R6, RZ, PT ;  /* 0x000000ff0600720c */ /* 0x008fc80003f05270 */
[----:B--2---:R-:W-:-:S04]  /*0220*/  ISETP.NE.AND P0, PT, R4, RZ, P0 ;  /* 0x000000ff0400720c */ /* 0x004fc80000705270 */
[----:B------:R-:W-:-:S05]  /*0230*/  SEL R11, RZ, 0x1, !P0 ;  /* 0x00000001ff0b7807 */ /* 0x000fca0004000000 */
[----:B0-----:R0:W-:Y:S04]  /*0240*/  STG.E.U8 desc[UR6][R8.64], R11 ;  /* 0x0000000b08007986 */ /* 0x0011e8000c101106 */
.L_x_1208:
[----:B------:R-:W-:-:S13]  /*0250*/  ISETP.GE.AND P0, PT, R3, UR4, PT ;  /* 0x0000000403007c0c */ /* 0x000fda000bf06270 */
[----:B------:R-:W-:Y:S05]  /*0260*/  @P0 BREAK.RELIABLE B1 ;  /* 0x0000000000010942 */ /* 0x000fea0003800100 */
[----:B------:R-:W-:Y:S05]  /*0270*/  @P0 BRA `(.L_x_1209) ;  /* 0x00000000002c0947 */ /* 0x000fea0003800000 */
[----:B------:R-:W-:Y:S05]  /*0280*/  BSYNC.RELIABLE B1 ;  /* 0x0000000000017941 */ /* 0x000fea0003800100 */
.L_x_1207:
        /* <DEDUP_REMOVED lines=10> */
.L_x_1209:
[----:B------:R-:W-:Y:S05]  /*0330*/  BSYNC.RECONVERGENT B0 ;  /* 0x0000000000007941 */ /* 0x000fea0003800200 */
.L_x_1206:
[----:B------:R-:W-:Y:S05]  /*0340*/  WARPSYNC.ALL ;  /* 0x0000000000007948 */ /* 0x000fea0003800000 */
[----:B------:R-:W-:-:S13]  /*0350*/  ISETP.GE.AND P0, PT, R3, UR4, PT ;  /* 0x0000000403007c0c */ /* 0x000fda000bf06270 */
[----:B------:R-:W-:Y:S05]  /*0360*/  @P0 EXIT ;  /* 0x000000000000094d */ /* 0x000fea0003800000 */
[----:B------:R-:W2:Y:S08]  /*0370*/  LDC.64 R4, c[0x0][0x5f8] ;  /* 0x00017e00ff047b82 */ /* 0x000eb00000000a00 */
[----:B------:R-:W3:Y:S01]  /*0380*/  LDC.64 R2, c[0x0][0x5f0] ;  /* 0x00017c00ff027b82 */ /* 0x000ee20000000a00 */
[----:B--2---:R-:W2:Y:S04]  /*0390*/  LDG.E.U8 R4, desc[UR6][R4.64] ;  /* 0x0000000604047981 */ /* 0x004ea8000c1e1100 */
[----:B---3--:R-:W3:Y:S03]  /*03a0*/  LDG.E.U8 R2, desc[UR6][R2.64] ;  /* 0x0000000602027981 */ /* 0x008ee6000c1e1100 */
[----:B------:R-:W4:Y:S01]  /*03b0*/  LDC.64 R6, c[0x0][0x5e8] ;  /* 0x00017a00ff067b82 */ /* 0x000f220000000a00 */
[----:B--2---:R-:W-:-:S04]  /*03c0*/  ISETP.NE.AND P0, PT, R4, RZ, PT ;  /* 0x000000ff0400720c */ /* 0x004fc80003f05270 */
[----:B---3--:R-:W-:-:S04]  /*03d0*/  ISETP.NE.AND P0, PT, R2, RZ, P0 ;  /* 0x000000ff0200720c */ /* 0x008fc80000705270 */
[----:B01----:R-:W-:-:S05]  /*03e0*/  SEL R9, RZ, 0x1, !P0 ;  /* 0x00000001ff097807 */ /* 0x003fca0004000000 */
[----:B----4-:R-:W-:Y:S01]  /*03f0*/  STG.E.U8 desc[UR6][R6.64], R9 ;  /* 0x0000000906007986 */ /* 0x010fe2000c101106 */
[----:B------:R-:W-:Y:S05]  /*0400*/  EXIT ;  /* 0x000000000000794d */ /* 0x000fea0003800000 */
.L_x_1205:
        /* <DEDUP_REMOVED lines=9> */
[----:B------:R-:W-:Y:S01]  /*04a0*/  HFMA2 R4, -RZ, RZ, 0, 0 ;  /* 0x00000000ff047431 */ /* 0x000fe200000001ff */
[----:B------:R-:W-:Y:S01]  /*04b0*/  MOV R5, R3 ;  /* 0x0000000300057202 */ /* 0x000fe20000000f00 */
[----:B------:R-:W1:Y:S01]  /*04c0*/  LDCU UR5, c[0x0][0x38c] ;  /* 0x00007180ff0577ac */ /* 0x000e620008000800 */
[----:B------:R-:W-:Y:S01]  /*04d0*/  ISETP.NE.AND P0, PT, R2, RZ, PT ;  /* 0x000000ff0200720c */ /* 0x000fe20003f05270 */
[----:B------:R-:W2:Y:S01]  /*04e0*/  LDCU.64 UR10, c[0x0][0x4b8] ;  /* 0x00009700ff0a77ac */ /* 0x000ea20008000a00 */
[----:B0-----:R-:W-:Y:S01]  /*04f0*/  IMAD.HI.U32 R8, R3, UR8, R4 ;  /* 0x0000000803087c27 */ /* 0x001fe2000f8e0004 */
[----:B------:R-:W0:Y:S04]  /*0500*/  LDCU UR8, c[0x0][0x4c0] ;  /* 0x00009800ff0877ac */ /* 0x000e280008000800 */
[----:B------:R-:W-:-:S04]  /*0510*/  SHF.R.U32.HI R9, RZ, UR9, R8 ;  /* 0x00000009ff097c19 */ /* 0x000fc80008011608 */
[----:B------:R-:W-:-:S05]  /*0520*/  IADD3 R6, PT, PT, -R9, RZ, RZ ;  /* 0x000000ff09067210 */ /* 0x000fca0007ffe1ff */
[----:B-1----:R-:W-:-:S04]  /*0530*/  IMAD R6, R6, UR5, R3 ;  /* 0x0000000506067c24 */ /* 0x002fc8000f8e0203 */
[C---:B--2---:R-:W-:Y:S02]  /*0540*/  IMAD R5, R6.reuse, UR10, RZ ;  /* 0x0000000a06057c24 */ /* 0x044fe4000f8e02ff */
[C---:B------:R-:W-:Y:S02]  /*0550*/  IMAD R4, R6.reuse, UR11, RZ ;  /* 0x0000000b06047c24 */ /* 0x040fe4000f8e02ff */
[----:B0-----:R-:W-:Y:S01]  /*0560*/  IMAD R6, R6, UR8, RZ ;  /* 0x0000000806067c24 */ /* 0x001fe2000f8e02ff */
[----:B------:R-:W-:Y:S06]  /*0570*/  @!P0 BRA `(.L_x_1213) ;  /* 0x0000001400348947 */ /* 0x000fec0003800000 */
[----:B------:R-:W0:Y:S01]  /*0580*/  LDCU.64 UR8, c[0x0][0x398] ;  /* 0x00007300ff0877ac */ /* 0x000e220008000a00 */
[----:B------:R-:W-:Y:S02]  /*0590*/  MOV R8, RZ ;  /* 0x000000ff00087202 */ /* 0x000fe40000000f00 */
[----:B------:R-:W-:Y:S01]  /*05a0*/  ISETP.NE.AND P0, PT, R0, 0x2, PT ;  /* 0x000000020000780c */ /* 0x000fe20003f05270 */
[----:B------:R-:W1:Y:S01]  /*05b0*/  LDCU UR5, c[0x0][0x3a0] ;  /* 0x00007400ff0577ac */ /* 0x000e620008000800 */
[----:B------:R-:W2:Y:S01]  /*05c0*/  LDCU UR10, c[0x0][0x4c4] ;  /* 0x00009880ff0a77ac */ /* 0x000ea20008000800 */
[----:B------:R-:W3:Y:S01]  /*05d0*/  LDCU.64 UR12, c[0x0][0x4c8] ;  /* 0x00009900ff0c77ac */ /* 0x000ee20008000a00 */
[----:B0-----:R-:W-:-:S05]  /*05e0*/  IMAD.HI.U32 R10, R9, UR9, R8 ;  /* 0x00000009090a7c27 */ /* 0x001fca000f8e0008 */
[----:B-1----:R-:W-:-:S04]  /*05f0*/  SHF.R.U32.HI R11, RZ, UR5, R10 ;  /* 0x00000005ff0b7c19 */ /* 0x002fc8000801160a */
[----:B------:R-:W-:-:S05]  /*0600*/  IADD3 R7, PT, PT, -R11, RZ, RZ ;  /* 0x000000ff0b077210 */ /* 0x000fca0007ffe1ff */
[----:B------:R-:W-:-:S04]  /*0610*/  IMAD R9, R7, UR8, R9 ;  /* 0x0000000807097c24 */ /* 0x000fc8000f8e0209 */
[C---:B--2---:R-:W-:Y:S02]  /*0620*/  IMAD R5, R9.reuse, UR10, R5 ;  /* 0x0000000a09057c24 */ /* 0x044fe4000f8e0205 */
[C---:B---3--:R-:W-:Y:S02]  /*0630*/  IMAD R4, R9.reuse, UR12, R4 ;  /* 0x0000000c09047c24 */ /* 0x048fe4000f8e0204 */
[----:B------:R-:W-:Y:S01]  /*0640*/  IMAD R6, R9, UR13, R6 ;  /* 0x0000000d09067c24 */ /* 0x000fe2000f8e0206 */
[----:B------:R-:W-:Y:S06]  /*0650*/  @!P0 BRA `(.L_x_1213) ;  /* 0x0000001000fc8947 */ /* 0x000fec0003800000 */
[----:B------:R-:W0:Y:S01]  /*0660*/  LDCU.64 UR8, c[0x0][0x3a8] ;  /* 0x00007500ff0877ac */ /* 0x000e220008000a00 */
[----:B------:R-:W-:Y:S01]  /*0670*/  HFMA2 R10, -RZ, RZ, 0, 0 ;  /* 0x00000000ff0a7431 */ /* 0x000fe200000001ff */
[----:B------:R-:W-:Y:S01]  /*0680*/  ISETP.NE.AND P0, PT, R0, 0x3, PT ;  /* 0x000000030000780c */ /* 0x000fe20003f05270 */
        /* <DEDUP_REMOVED lines=26> */
[----:B------:R-:W-:Y:S02]  /*0830*/  MOV R10, RZ ;  /* 0x000000ff000a7202 */ /* 0x000fe40000000f00 */
[----:B------:R-:W-:Y:S01]  /*0840*/  ISETP.NE.AND P0, PT, R0, 0x5, PT ;  /* 0x000000050000780c */ /* 0x000fe20003f05270 */
[----:B------:R-:W1:Y:S01]  /*0850*/  LDCU UR5, c[0x0][0x3bc] ;  /* 0x00007780ff0577ac */ /* 0x000e620008000800 */
[----:B------:R-:W2:Y:S01]  /*0860*/  LDCU.64 UR10, c[0x0][0x4e8] ;  /* 0x00009d00ff0a77ac */ /* 0x000ea20008000a00 */
        /* <DEDUP_REMOVED lines=10> */
[----:B------:R-:W-:Y:S01]  /*0910*/  HFMA2 R8, -RZ, RZ, 0, 0 ;  /* 0x00000000ff087431 */ /* 0x000fe200000001ff */
        /* <DEDUP_REMOVED lines=250> */
[----:B------:R-:W-:Y:S01]  /*18c0*/  ISETP.NE.AND P0, PT, R0, 0x18, PT ;  /* 0x000000180000780c */ /* 0x000fe20003f05270 */
[----:B------:R-:W0:Y:S01]  /*18d0*/  LDCU.64 UR8, c[0x0][0x4a0] ;  /* 0x00009400ff0877ac */ /* 0x000e220008000a00 */
[----:B------:R-:W-:Y:S01]  /*18e0*/  HFMA2 R8, -RZ, RZ, 0, 0 ;  /* 0x00000000ff087431 */ /* 0x000fe200000001ff */
[----:B------:R-:W1:Y:S01]  /*18f0*/  LDCU UR5, c[0x0][0x4a8] ;  /* 0x00009500ff0577ac */ /* 0x000e620008000800 */
[----:B------:R-:W2:Y:S09]  /*1900*/  LDCU.64 UR10, c[0x0][0x5d0] ;  /* 0x0000ba00ff0a77ac */ /* 0x000eb20008000a00 */
[----:B------:R-:W3:Y:S01]  /*1910*/  @P0 LDC.64 R14, c[0x0][0x4b0] ;  /* 0x00012c00ff0e0b82 */ /* 0x000ee20000000a00 */
[----:B0-----:R-:W-:Y:S01]  /*1920*/  IMAD.HI.U32 R12, R9, UR9, R8 ;  /* 0x00000009090c7c27 */ /* 0x001fe2000f8e0008 */
[----:B------:R-:W0:Y:S06]  /*1930*/  LDCU UR9, c[0x0][0x5cc] ;  /* 0x0000b980ff0977ac */ /* 0x000e2c0008000800 */
[----:B------:R-:W4:Y:S01]  /*1940*/  @P0 LDC R17, c[0x0][0x4ac] ;  /* 0x00012b00ff110b82 */ /* 0x000f220000000800 */
[----:B-1----:R-:W-:-:S02]  /*1950*/  SHF.R.U32.HI R13, RZ, UR5, R12 ;  /* 0x00000005ff0d7c19 */ /* 0x002fc4000801160c */
[----:B------:R-:W-:Y:S02]  /*1960*/  @P0 MOV R12, RZ ;  /* 0x000000ff000c0202 */ /* 0x000fe40000000f00 */
[----:B------:R-:W-:-:S03]  /*1970*/  IADD3 R7, PT, PT, -R13, RZ, RZ ;  /* 0x000000ff0d077210 */ /* 0x000fc60007ffe1ff */
[----:B------:R-:W1:Y:S02]  /*1980*/  @P0 LDC.64 R10, c[0x0][0x5d8] ;  /* 0x00017600ff0a0b82 */ /* 0x000e640000000a00 */
[----:B------:R-:W-:-:S06]  /*1990*/  IMAD R9, R7, UR8, R9 ;  /* 0x0000000807097c24 */ /* 0x000fcc000f8e0209 */
[----:B------:R-:W5:Y:S01]  /*19a0*/  @P0 LDC R16, c[0x0][0x5e0] ;  /* 0x00017800ff100b82 */ /* 0x000f620000000800 */
[----:B---3--:R-:W-:-:S04]  /*19b0*/  @P0 IMAD.HI.U32 R8, R13, R14, R12 ;  /* 0x0000000e0d080227 */ /* 0x008fc800078e000c */
[C---:B0-----:R-:W-:Y:S01]  /*19c0*/  IMAD R5, R9.reuse, UR9, R5 ;  /* 0x0000000909057c24 */ /* 0x041fe2000f8e0205 */
[----:B------:R-:W-:Y:S01]  /*19d0*/  @P0 SHF.R.U32.HI R8, RZ, R15, R8 ;  /* 0x0000000fff080219 */ /* 0x000fe20000011608 */
[C---:B--2---:R-:W-:Y:S02]  /*19e0*/  IMAD R4, R9.reuse, UR10, R4 ;  /* 0x0000000a09047c24 */ /* 0x044fe4000f8e0204 */
[----:B------:R-:W-:Y:S01]  /*19f0*/  IMAD R6, R9, UR11, R6 ;  /* 0x0000000b09067c24 */ /* 0x000fe2000f8e0206 */
[----:B------:R-:W-:-:S05]  /*1a00*/  @P0 IADD3 R12, PT, PT, -R8, RZ, RZ ;  /* 0x000000ff080c0210 */ /* 0x000fca0007ffe1ff */
[----:B----4-:R-:W-:-:S04]  /*1a10*/  @P0 IMAD R13, R12, R17, R13 ;  /* 0x000000110c0d0224 */ /* 0x010fc800078e020d */
[C---:B-1----:R-:W-:Y:S02]  /*1a20*/  @P0 IMAD R5, R13.reuse, R10, R5 ;  /* 0x0000000a0d050224 */ /* 0x042fe400078e0205 */
[C---:B------:R-:W-:Y:S02]  /*1a30*/  @P0 IMAD R4, R13.reuse, R11, R4 ;  /* 0x0000000b0d040224 */ /* 0x040fe400078e0204 */
[----:B-----5:R-:W-:-:S07]  /*1a40*/  @P0 IMAD R6, R13, R16, R6 ;  /* 0x000000100d060224 */ /* 0x020fce00078e0206 */
.L_x_1213:
[----:B------:R-:W0:Y:S02]  /*1a50*/  LDCU.128 UR8, c[0x0][0x5f0] ;  /* 0x0000be00ff0877ac */ /* 0x000e240008000c00 */
[----:B0-----:R-:W-:Y:S02]  /*1a60*/  IADD3 R8, P1, PT, R6, UR10, RZ ;  /* 0x0000000a06087c10 */ /* 0x001fe4000ff3e0ff */
[----:B------:R-:W-:Y:S02]  /*1a70*/  IADD3 R6, P0, PT, R4, UR8, RZ ;  /* 0x0000000804067c10 */ /* 0x000fe4000ff1e0ff */
[----:B------:R-:W-:Y:S02]  /*1a80*/  IADD3.X R9, PT, PT, RZ, UR11, RZ, P1, !PT ;  /* 0x0000000bff097c10 */ /* 0x000fe40008ffe4ff */
[----:B------:R-:W-:Y:S01]  /*1a90*/  IADD3.X R7, PT, PT, RZ, UR9, RZ, P0, !PT ;  /* 0x00000009ff077c10 */ /* 0x000fe200087fe4ff */
[----:B------:R-:W0:Y:S02]  /*1aa0*/  LDCU.64 UR8, c[0x0][0x5e8] ;  /* 0x0000bd00ff0877ac */ /* 0x000e240008000a00 */
[----:B------:R-:W2:Y:S04]  /*1ab0*/  LDG.E.U8 R8, desc[UR6][R8.64] ;  /* 0x0000000608087981 */ /* 0x000ea8000c1e1100 */
[----:B------:R-:W3:Y:S01]  /*1ac0*/  LDG.E.U8 R6, desc[UR6][R6.64] ;  /* 0x0000000606067981 */ /* 0x000ee2000c1e1100 */
[----:B------:R-:W-:-:S02]  /*1ad0*/  IADD3 R3, PT, PT, R3, 0x80, RZ ;  /* 0x0000008003037810 */ /* 0x000fc40007ffe0ff */
[----:B0-----:R-:W-:-:S04]  /*1ae0*/  IADD3 R4, P1, PT, R5, UR8, RZ ;  /* 0x0000000805047c10 */ /* 0x001fc8000ff3e0ff */
[----:B------:R-:W-:Y:S02]  /*1af0*/  IADD3.X R5, PT, PT, RZ, UR9, RZ, P1, !PT ;  /* 0x00000009ff057c10 */ /* 0x000fe40008ffe4ff */
[----:B--2---:R-:W-:-:S04]  /*1b00*/  ISETP.NE.AND P0, PT, R8, RZ, PT ;  /* 0x000000ff0800720c */ /* 0x004fc80003f05270 */
[----:B---3--:R-:W-:-:S04]  /*1b10*/  ISETP.NE.AND P0, PT, R6, RZ, P0 ;  /* 0x000000ff0600720c */ /* 0x008fc80000705270 */
        /* <DEDUP_REMOVED lines=11> */
[----:B-1----:R-:W-:Y:S01]  /*1bd0*/  IMAD.HI.U32 R8, R3, UR8, R4 ;  /* 0x0000000803087c27 */ /* 0x002fe2000f8e0004 */
[----:B------:R-:W1:Y:S04]  /*1be0*/  LDCU UR8, c[0x0][0x4c0] ;  /* 0x00009800ff0877ac */ /* 0x000e680008000800 */
[----:B------:R-:W-:-:S04]  /*1bf0*/  SHF.R.U32.HI R9, RZ, UR9, R8 ;  /* 0x00000009ff097c19 */ /* 0x000fc80008011608 */
[----:B------:R-:W-:-:S05]  /*1c00*/  IADD3 R6, PT, PT, -R9, RZ, RZ ;  /* 0x000000ff09067210 */ /* 0x000fca0007ffe1ff */
[----:B0-----:R-:W-:-:S04]  /*1c10*/  IMAD R6, R6, UR5, R3 ;  /* 0x0000000506067c24 */ /* 0x001fc8000f8e0203 */
[C---:B--2---:R-:W-:Y:S02]  /*1c20*/  IMAD R5, R6.reuse, UR10, RZ ;  /* 0x0000000a06057c24 */ /* 0x044fe4000f8e02ff */
[C---:B------:R-:W-:Y:S02]  /*1c30*/  IMAD R4, R6.reuse, UR11, RZ ;  /* 0x0000000b06047c24 */ /* 0x040fe4000f8e02ff */
[----:B-1----:R-:W-:Y:S01]  /*1c40*/  IMAD R6, R6, UR8, RZ ;  /* 0x0000000806067c24 */ /* 0x002fe2000f8e02ff */
        /* <DEDUP_REMOVED lines=334> */
.L_x_1215:
        /* <DEDUP_REMOVED lines=13> */
[----:B------:R-:W-:-:S05]  /*3200*/  SEL R11, RZ, 0x1, !P0 ;  /* 0x00000001ff0b7807 */ /* 0x000fca0004000000 */
[----:B------:R0:W-:Y:S04]  /*3210*/  STG.E.U8 desc[UR6][R4.64], R11 ;  /* 0x0000000b04007986 */ /* 0x0001e8000c101106 */
.L_x_1212:
[----:B------:R-:W-:-:S13]  /*3220*/  ISETP.GE.AND P0, PT, R3, UR4, PT ;  /* 0x0000000403007c0c */ /* 0x000fda000bf06270 */
[----:B------:R-:W-:Y:S05]  /*3230*/  @P0 BREAK.RELIABLE B1 ;  /* 0x0000000000010942 */ /* 0x000fea0003800100 */
[----:B------:R-:W-:Y:S05]  /*3240*/  @P0 BRA `(.L_x_1214) ;  /* 0x0000001400b00947 */ /* 0x000fea0003800000 */
[----:B------:R-:W-:Y:S05]  /*3250*/  BSYNC.RELIABLE B1 ;  /* 0x0000000000017941 */ /* 0x000fea0003800100 */
.L_x_1211:
        /* <DEDUP_REMOVED lines=348> */
.L_x_1216:
        /* <DEDUP_REMOVED lines=15> */
.L_x_1214:
[----:B------:R-:W-:Y:S05]  /*4910*/  BSYNC.RECONVERGENT B0 ;  /* 0x0000000000007941 */ /* 0x000fea0003800200 */
.L_x_1210:
[----:B------:R-:W-:Y:S05]  /*4920*/  WARPSYNC.ALL ;  /* 0x0000000000007948 */ /* 0x000fea0003800000 */
[----:B------:R-:W-:-:S13]  /*4930*/  ISETP.GE.AND P0, PT, R3, UR4, PT ;  /* 0x0000000403007c0c */ /* 0x000fda000bf06270 */
[----:B------:R-:W-:Y:S05]  /*4940*/  @P0 EXIT ;  /* 0x000000000000094d */ /* 0x000fea0003800000 */
[----:B------:R-:W2:Y:S01]  /*4950*/  LDCU.64 UR4, c[0x0][0x390] ;  /* 0x00007200ff0477ac */ /* 0x000ea20008000a00 */
[----:B01----:R-:W-:Y:S01]  /*4960*/  HFMA2 R4, -RZ, RZ, 0, 0 ;  /* 0x00000000ff047431 */ /* 0x003fe200000001ff */
[----:B------:R-:W-:Y:S01]  /*4970*/  MOV R5, R3 ;  /* 0x0000000300057202 */ /* 0x000fe20000000f00 */
[----:B------:R-:W0:Y:S01]  /*4980*/  LDCU UR8, c[0x0][0x38c] ;  /* 0x00007180ff0877ac */ /* 0x000e220008000800 */
[----:B------:R-:W-:Y:S01]  /*4990*/  ISETP.NE.AND P0, PT, R2, RZ, PT ;  /* 0x000000ff0200720c */ /* 0x000fe20003f05270 */
[----:B------:R-:W1:Y:S01]  /*49a0*/  LDCU.64 UR10, c[0x0][0x4b8] ;  /* 0x00009700ff0a77ac */ /* 0x000e620008000a00 */
[----:B--2---:R-:W-:Y:S01]  /*49b0*/  IMAD.HI.U32 R6, R3, UR4, R4 ;  /* 0x0000000403067c27 */ /* 0x004fe2000f8e0004 */
[----:B------:R-:W2:Y:S04]  /*49c0*/  LDCU UR4, c[0x0][0x4c0] ;  /* 0x00009800ff0477ac */ /* 0x000ea80008000800 */
[----:B------:R-:W-:-:S04]  /*49d0*/  SHF.R.U32.HI R7, RZ, UR5, R6 ;  /* 0x00000005ff077c19 */ /* 0x000fc80008011606 */
[----:B------:R-:W-:-:S05]  /*49e0*/  IADD3 R4, PT, PT, -R7, RZ, RZ ;  /* 0x000000ff07047210 */ /* 0x000fca0007ffe1ff */
[----:B0-----:R-:W-:-:S04]  /*49f0*/  IMAD R4, R4, UR8, R3 ;  /* 0x0000000804047c24 */ /* 0x001fc8000f8e0203 */
[C---:B-1----:R-:W-:Y:S02]  /*4a00*/  IMAD R3, R4.reuse, UR10, RZ ;  /* 0x0000000a04037c24 */ /* 0x042fe4000f8e02ff */
[C---:B------:R-:W-:Y:S02]  /*4a10*/  IMAD R2, R4.reuse, UR11, RZ ;  /* 0x0000000b04027c24 */ /* 0x040fe4000f8e02ff */
[----:B--2---:R-:W-:Y:S01]  /*4a20*/  IMAD R4, R4, UR4, RZ ;  /* 0x0000000404047c24 */ /* 0x004fe2000f8e02ff */
        /* <DEDUP_REMOVED lines=313> */
[----:B------:R-:W2:Y:S09]  /*5dc0*/  LDCU UR5, c[0x0][0x5cc] ;  /* 0x0000b980ff0577ac */ /* 0x000eb20008000800 */
[----:B------:R-:W3:Y:S01]  /*5dd0*/  @P0 LDC.64 R12, c[0x0][0x4b0] ;  /* 0x00012c00ff0c0b82 */ /* 0x000ee20000000a00 */
[----:B------:R-:W4:Y:S01]  /*5de0*/  LDCU.64 UR10, c[0x0][0x5d0] ;  /* 0x0000ba00ff0a77ac */ /* 0x000f220008000a00 */
[----:B0-----:R-:W-:-:S06]  /*5df0*/  IMAD.HI.U32 R10, R7, UR9, R6 ;  /* 0x00000009070a7c27 */ /* 0x001fcc000f8e0006 */
[----:B------:R-:W0:Y:S01]  /*5e00*/  @P0 LDC R15, c[0x0][0x4ac] ;  /* 0x00012b00ff0f0b82 */ /* 0x000e220000000800 */
[----:B-1----:R-:W-:Y:S02]  /*5e10*/  SHF.R.U32.HI R11, RZ, UR4, R10 ;  /* 0x00000004ff0b7c19 */ /* 0x002fe4000801160a */
[----:B------:R-:W-:Y:S02]  /*5e20*/  @P0 MOV R10, RZ ;  /* 0x000000ff000a0202 */ /* 0x000fe40000000f00 */
[----:B------:R-:W-:-:S03]  /*5e30*/  IADD3 R5, PT, PT, -R11, RZ, RZ ;  /* 0x000000ff0b057210 */ /* 0x000fc60007ffe1ff */
[----:B------:R-:W1:Y:S02]  /*5e40*/  @P0 LDC.64 R8, c[0x0][0x5d8] ;  /* 0x00017600ff080b82 */ /* 0x000e640000000a00 */
[----:B------:R-:W-:-:S06]  /*5e50*/  IMAD R7, R5, UR8, R7 ;  /* 0x0000000805077c24 */ /* 0x000fcc000f8e0207 */
[----:B------:R-:W5:Y:S01]  /*5e60*/  @P0 LDC R6, c[0x0][0x5e0] ;  /* 0x00017800ff060b82 */ /* 0x000f620000000800 */
[----:B---3--:R-:W-:-:S04]  /*5e70*/  @P0 IMAD.HI.U32 R0, R11, R12, R10 ;  /* 0x0000000c0b000227 */ /* 0x008fc800078e000a */
[C---:B--2---:R-:W-:Y:S01]  /*5e80*/  IMAD R3, R7.reuse, UR5, R3 ;  /* 0x0000000507037c24 */ /* 0x044fe2000f8e0203 */
[----:B------:R-:W-:Y:S01]  /*5e90*/  @P0 SHF.R.U32.HI R0, RZ, R13, R0 ;  /* 0x0000000dff000219 */ /* 0x000fe20000011600 */
[C---:B----4-:R-:W-:Y:S02]  /*5ea0*/  IMAD R2, R7.reuse, UR10, R2 ;  /* 0x0000000a07027c24 */ /* 0x050fe4000f8e0202 */
[----:B------:R-:W-:Y:S01]  /*5eb0*/  IMAD R4, R7, UR11, R4 ;  /* 0x0000000b07047c24 */ /* 0x000fe2000f8e0204 */
[----:B------:R-:W-:-:S05]  /*5ec0*/  @P0 IADD3 R10, PT, PT, -R0, RZ, RZ ;  /* 0x000000ff000a0210 */ /* 0x000fca0007ffe1ff */
[----:B0-----:R-:W-:-:S04]  /*5ed0*/  @P0 IMAD R11, R15, R10, R11 ;  /* 0x0000000a0f0b0224 */ /* 0x001fc800078e020b */
[C---:B-1----:R-:W-:Y:S02]  /*5ee0*/  @P0 IMAD R3, R11.reuse, R8, R3 ;  /* 0x000000080b030224 */ /* 0x042fe400078e0203 */
[C---:B------:R-:W-:Y:S02]  /*5ef0*/  @P0 IMAD R2, R11.reuse, R9, R2 ;  /* 0x000000090b020224 */ /* 0x040fe400078e0202 */
[----:B-----5:R-:W-:-:S07]  /*5f00*/  @P0 IMAD R4, R11, R6, R4 ;  /* 0x000000060b040224 */ /* 0x020fce00078e0204 */
.L_x_1217:
[----:B------:R-:W0:Y:S01]  /*5f10*/  LDCU.128 UR8, c[0x0][0x5f0] ;  /* 0x0000be00ff0877ac */ /* 0x000e220008000c00 */
[----:B------:R-:W1:Y:S01]  /*5f20*/  LDCU.64 UR4, c[0x0][0x5e8] ;  /* 0x0000bd00ff0477ac */ /* 0x000e620008000a00 */
[----:B0-----:R-:W-:Y:S02]  /*5f30*/  IADD3 R6, P1, PT, R4, UR10, RZ ;  /* 0x0000000a04067c10 */ /* 0x001fe4000ff3e0ff */
[----:B------:R-:W-:Y:S02]  /*5f40*/  IADD3 R4, P0, PT, R2, UR8, RZ ;  /* 0x0000000802047c10 */ /* 0x000fe4000ff1e0ff */
[----:B------:R-:W-:Y:S02]  /*5f50*/  IADD3.X R7, PT, PT, RZ, UR11, RZ, P1, !PT ;  /* 0x0000000bff077c10 */ /* 0x000fe40008ffe4ff */
[----:B------:R-:W-:-:S03]  /*5f60*/  IADD3.X R5, PT, PT, RZ, UR9, RZ, P0, !PT ;  /* 0x00000009ff057c10 */ /* 0x000fc600087fe4ff */
[----:B------:R-:W2:Y:S04]  /*5f70*/  LDG.E.U8 R6, desc[UR6][R6.64] ;  /* 0x0000000606067981 */ /* 0x000ea8000c1e1100 */
[----:B------:R-:W3:Y:S01]  /*5f80*/  LDG.E.U8 R4, desc[UR6][R4.64] ;  /* 0x0000000604047981 */ /* 0x000ee2000c1e1100 */
[----:B-1----:R-:W-:-:S04]  /*5f90*/  IADD3 R2, P1, PT, R3, UR4, RZ ;  /* 0x0000000403027c10 */ /* 0x002fc8000ff3e0ff */
[----:B------:R-:W-:Y:S02]  /*5fa0*/  IADD3.X R3, PT, PT, RZ, UR5, RZ, P1, !PT ;  /* 0x00000005ff037c10 */ /* 0x000fe40008ffe4ff */
[----:B--2---:R-:W-:-:S04]  /*5fb0*/  ISETP.NE.AND P0, PT, R6, RZ, PT ;  /* 0x000000ff0600720c */ /* 0x004fc80003f05270 */
[----:B---3--:R-:W-:-:S04]  /*5fc0*/  ISETP.NE.AND P0, PT, R4, RZ, P0 ;  /* 0x000000ff0400720c */ /* 0x008fc80000705270 */
[----:B------:R-:W-:-:S05]  /*5fd0*/  SEL R9, RZ, 0x1, !P0 ;  /* 0x00000001ff097807 */ /* 0x000fca0004000000 */
[----:B------:R-:W-:Y:S01]  /*5fe0*/  STG.E.U8 desc[UR6][R2.64], R9 ;  /* 0x0000000902007986 */ /* 0x000fe2000c101106 */
[----:B------:R-:W-:Y:S05]  /*5ff0*/  EXIT ;  /* 0x000000000000794d */ /* 0x000fea0003800000 */
.L_x_1218:
        /* <DEDUP_REMOVED lines=16> */
.L_x_17148:


//--------------------- .text._ZN2at6native27unrolled_elementwise_kernelINS0_13BinaryFunctorIbbbNS0_15binary_internal10MulFunctorIbEEEESt5arrayIPcLm3EELi4E23TrivialOffsetCalculatorILi2EjESA_ILi1EjENS0_6memory15LoadWithoutCastENSD_16StoreWithoutCastEEEviT_T0_T2_T3_T4_T5_ --------------------------
	.section	.text._ZN2at6native27unrolled_elementwise_kernelINS0_13BinaryFunctorIbbbNS0_15binary_internal10MulFunctorIbEEEESt5arrayIPcLm3EELi4E23TrivialOffsetCalculatorILi2EjESA_ILi1EjENS0_6memory15LoadWithoutCastENSD_16StoreWithoutCastEEEviT_T0_T2_T3_T4_T5_,"ax",@progbits
	.align	128
        .global         _ZN2at6native27unrolled_elementwise_kernelINS0_13BinaryFunctorIbbbNS0_15binary_internal10MulFunctorIbEEEESt5arrayIPcLm3EELi4E23TrivialOffsetCalculatorILi2EjESA_ILi1EjENS0_6memory15LoadWithoutCastENSD_16StoreWithoutCastEEEviT_T0_T2_T3_T4_T5_
        .type           _ZN2at6native27unrolled_elementwise_kernelINS0_13BinaryFunctorIbbbNS0_15binary_internal10MulFunctorIbEEEESt5arrayIPcLm3EELi4E23TrivialOffsetCalculatorILi2EjESA_ILi1EjENS0_6memory15LoadWithoutCastENSD_16StoreWithoutCastEEEviT_T0_T2_T3_T4_T5_,@function
        .size           _ZN2at6native27unrolled_elementwise_kernelINS0_13BinaryFunctorIbbbNS0_15binary_internal10MulFunctorIbEEEESt5arrayIPcLm3EELi4E23TrivialOffsetCalculatorILi2EjESA_ILi1EjENS0_6memory15LoadWithoutCastENSD_16StoreWithoutCastEEEviT_T0_T2_T3_T4_T5_,(.L_x_17149 - _ZN2at6native27unrolled_elementwise_kernelINS0_13BinaryFunctorIbbbNS0_15binary_internal10MulFunctorIbEEEESt5arrayIPcLm3EELi4E23TrivialOffsetCalculatorILi2EjESA_ILi1EjENS0_6memory15LoadWithoutCastENSD_16StoreWithoutCastEEEviT_T0_T2_T3_T4_T5_)
        .other          _ZN2at6native27unrolled_elementwise_kernelINS0_13BinaryFunctorIbbbNS0_15binary_internal10MulFunctorIbEEEESt5arrayIPcLm3EELi4E23TrivialOffsetCalculatorILi2EjESA_ILi1EjENS0_6memory15LoadWithoutCastENSD_16StoreWithoutCastEEEviT_T0_T2_T3_T4_T5_,@"STO_CUDA_ENTRY STV_DEFAULT"
_ZN2at6native27unrolled_elementwise_kernelINS0_13BinaryFunctorIbbbNS0_15binary_internal10MulFunctorIbEEEESt5arrayIPcLm3EELi4E23TrivialOffsetCalculatorILi2EjESA_ILi1EjENS0_6memory15LoadWithoutCastENSD_16StoreWithoutCastEEEviT_T0_T2_T3_T4_T5_:
.text._ZN2at6native27unrolled_elementwise_kernelINS0_13BinaryFunctorIbbbNS0_15binary_internal10MulFunctorIbEEEESt5arrayIPcLm3EELi4E23TrivialOffsetCalculatorILi2EjESA_ILi1EjENS0_6memory15LoadWithoutCastENSD_16StoreWithoutCastEEEviT_T0_T2_T3_T4_T5_:
[----:B------:R-:W-:Y:S01]  /*0000*/  LDC R1, c[0x0][0x37c] ;  /* 0x0000df00ff017b82 */ /* 0x000fe20000000800 */
[----:B------:R-:W0:Y:S07]  /*0010*/  S2R R0, SR_CTAID.X ;  /* 0x0000000000007919 */ /* 0x000e2e0000002500 */
[----:B------:R-:W0:Y:S01]  /*0020*/  LDC R3, c[0x0][0x380] ;  /* 0x0000e000ff037b82 */ /* 0x000e220000000800 */
[----:B------:R-:W1:Y:S01]  /*0030*/  LDCU.64 UR4, c[0x0][0x358] ;  /* 0x00006b00ff0477ac */ /* 0x000e620008000a00 */
[----:B------:R-:W2:Y:S06]  /*0040*/  S2R R23, SR_TID.X ;  /* 0x0000000000177919 */ /* 0x000eac0000002100 */
[----:B------:R-:W3:Y:S08]  /*0050*/  LDC.64 R14, c[0x0][0x390] ;  /* 0x0000e400ff0e7b82 */ /* 0x000ef00000000a00 */
[----:B------:R-:W4:Y:S08]  /*0060*/  LDC.64 R16, c[0x0][0x398] ;  /* 0x0000e600ff107b82 */ /* 0x000f300000000a00 */
[----:B------:R-:W5:Y:S01]  /*0070*/  LDC.64 R4, c[0x0][0x398] ;  /* 0x0000e600ff047b82 */ /* 0x000f620000000a00 */
[----:B0-----:R-:W-:-:S07]  /*0080*/  IMAD R18, R0, -0x200, R3 ;  /* 0xfffffe0000127824 */ /* 0x001fce00078e0203 */
[----:B------:R-:W0:Y:S01]  /*0090*/  LDC.64 R6, c[0x0][0x398] ;  /* 0x0000e600ff067b82 */ /* 0x000e220000000a00 */
[----:B--2---:R-:W-:Y:S01]  /*00a0*/  IMAD.MOV.U32 R19, RZ, RZ, R23 ;  /* 0x000000ffff137224 */ /* 0x004fe200078e0017 */
[----:B------:R-:W-:-:S06]  /*00b0*/  ISETP.GE.AND P5, PT, R23, R18, PT ;  /* 0x000000121700720c */ /* 0x000fcc0003fa6270 */
[----:B------:R-:W2:Y:S08]  /*00c0*/  LDC.64 R2, c[0x0][0x390] ;  /* 0x0000e400ff027b82 */ /* 0x000eb00000000a00 */
[----:B------:R-:W0:Y:S01]  /*00d0*/  LDC.64 R12, c[0x0][0x398] ;  /* 0x0000e600ff0c7b82 */ /* 0x000e220000000a00 */
[----:B------:R-:W-:Y:S02]  /*00e0*/  @!P5 VIADD R23, R19, 0x80 ;  /* 0x000000801317d836 */ /* 0x000fe40000000000 */
[----:B------:R-:W-:-:S03]  /*00f0*/  @!P5 IMAD R25, R0, 0x200, R19 ;  /* 0x000002000019d824 */ /* 0x000fc600078e0213 */
[----:B------:R-:W-:Y:S02]  /*0100*/  ISETP.GE.AND P0, PT, R23, R18, PT ;  /* 0x000000121700720c */ /* 0x000fe40003f06270 */
[C---:B---3--:R-:W-:Y:S01]  /*0110*/  @!P5 IADD3 R14, P2, PT, R25.reuse, R14, RZ ;  /* 0x0000000e190ed210 */ /* 0x048fe20007f5e0ff */
[----:B------:R-:W3:Y:S01]  /*0120*/  LDC.64 R8, c[0x0][0x390] ;  /* 0x0000e400ff087b82 */ /* 0x000ee20000000a00 */
[----:B----4-:R-:W-:-:S03]  /*0130*/  @!P5 IADD3 R16, P3, PT, R25, R16, RZ ;  /* 0x000000101910d210 */ /* 0x010fc60007f7e0ff */
[----:B------:R-:W-:Y:S02]  /*0140*/  @!P5 IMAD.X R15, RZ, RZ, R15, P2 ;  /* 0x000000ffff0fd224 */ /* 0x000fe400010e060f */
[----:B------:R-:W-:Y:S02]  /*0150*/  @!P5 IMAD.X R17, RZ, RZ, R17, P3 ;  /* 0x000000ffff11d224 */ /* 0x000fe400018e0611 */
[----:B------:R-:W4:Y:S01]  /*0160*/  LDC.64 R10, c[0x0][0x390] ;  /* 0x0000e400ff0a7b82 */ /* 0x000f220000000a00 */
[----:B-1----:R-:W4:Y:S01]  /*0170*/  @!P5 LDG.E.U8 R14, desc[UR4][R14.64] ;  /* 0x000000040e0ed981 */ /* 0x002f22000c1e1100 */
[----:B------:R-:W-:Y:S02]  /*0180*/  @!P0 IMAD R27, R0, 0x200, R23 ;  /* 0x00000200001b8824 */ /* 0x000fe400078e0217 */
[----:B------:R-:W-:Y:S01]  /*0190*/  @!P0 VIADD R23, R23, 0x80 ;  /* 0x0000008017178836 */ /* 0x000fe20000000000 */
[----:B------:R-:W4:Y:S02]  /*01a0*/  @!P5 LDG.E.U8 R16, desc[UR4][R16.64] ;  /* 0x000000041010d981 */ /* 0x000f24000c1e1100 */
[----:B--2---:R-:W-:-:S02]  /*01b0*/  @!P0 IADD3 R2, P4, PT, R27, R2, RZ ;  /* 0x000000021b028210 */ /* 0x004fc40007f9e0ff */
[----:B------:R-:W-:Y:S02]  /*01c0*/  ISETP.GE.AND P1, PT, R23, R18, PT ;  /* 0x000000121700720c */ /* 0x000fe40003f26270 */
[----:B-----5:R-:W-:Y:S01]  /*01d0*/  @!P0 IADD3 R4, P3, PT, R27, R4, RZ ;  /* 0x000000041b048210 */ /* 0x020fe20007f7e0ff */
[----:B------:R-:W-:-:S10]  /*01e0*/  @!P0 IMAD.X R3, RZ, RZ, R3, P4 ;  /* 0x000000ffff038224 */ /* 0x000fd400020e0603 */
[----:B------:R-:W-:Y:S01]  /*01f0*/  @!P1 IMAD R21, R0, 0x200, R23 ;  /* 0x0000020000159824 */ /* 0x000fe200078e0217 */
[----:B------:R-:W2:Y:S01]  /*0200*/  @!P0 LDG.E.U8 R2, desc[UR4][R2.64] ;  /* 0x0000000402028981 */ /* 0x000ea2000c1e1100 */
[----:B------:R-:W-:-:S05]  /*0210*/  @!P1 VIADD R23, R23, 0x80 ;  /* 0x0000008017179836 */ /* 0x000fca0000000000 */
[----:B------:R-:W-:Y:S02]  /*0220*/  ISETP.GE.AND P2, PT, R23, R18, PT ;  /* 0x000000121700720c */ /* 0x000fe40003f46270 */
[C---:B0-----:R-:W-:Y:S01]  /*0230*/  @!P1 IADD3 R6, P4, PT, R21.reuse, R6, RZ ;  /* 0x0000000615069210 */ /* 0x041fe20007f9e0ff */
[----:B------:R-:W-:Y:S01]  /*0240*/  @!P0 IMAD.X R5, RZ, RZ, R5, P3 ;  /* 0x000000ffff058224 */ /* 0x000fe200018e0605 */
[----:B---3--:R-:W-:-:S09]  /*0250*/  @!P1 IADD3 R8, P3, PT, R21, R8, RZ ;  /* 0x0000000815089210 */ /* 0x008fd20007f7e0ff */
[----:B------:R-:W-:Y:S01]  /*0260*/  @!P2 IMAD R23, R0, 0x200, R23 ;  /* 0x000002000017a824 */ /* 0x000fe200078e0217 */
[----:B------:R0:W3:Y:S01]  /*0270*/  @!P0 LDG.E.U8 R4, desc[UR4][R4.64] ;  /* 0x0000000404048981 */ /* 0x0000e2000c1e1100 */
[----:B------:R-:W-:-:S03]  /*0280*/  @!P1 IMAD.X R7, RZ, RZ, R7, P4 ;  /* 0x000000ffff079224 */ /* 0x000fc600020e0607 */
[C---:B------:R-:W-:Y:S02]  /*0290*/  @!P2 IADD3 R12, P6, PT, R23.reuse, R12, RZ ;  /* 0x0000000c170ca210 */ /* 0x040fe40007fde0ff */
[----:B----4-:R-:W-:Y:S01]  /*02a0*/  @!P2 IADD3 R10, P4, PT, R23, R10, RZ ;  /* 0x0000000a170aa210 */ /* 0x010fe20007f9e0ff */
[----:B------:R-:W-:Y:S01]  /*02b0*/  @!P1 IMAD.X R9, RZ, RZ, R9, P3 ;  /* 0x000000ffff099224 */ /* 0x000fe200018e0609 */
[----:B------:R-:W4:Y:S01]  /*02c0*/  @!P1 LDG.E.U8 R6, desc[UR4][R6.64] ;  /* 0x0000000406069981 */ /* 0x000f22000c1e1100 */
[----:B------:R-:W-:Y:S02]  /*02d0*/  @!P2 IMAD.X R13, RZ, RZ, R13, P6 ;  /* 0x000000ffff0da224 */ /* 0x000fe400030e060d */
[----:B------:R-:W-:Y:S01]  /*02e0*/  @!P2 IMAD.X R11, RZ, RZ, R11, P4 ;  /* 0x000000ffff0ba224 */ /* 0x000fe200020e060b */
[----:B------:R-:W5:Y:S04]  /*02f0*/  @!P1 LDG.E.U8 R8, desc[UR4][R8.64] ;  /* 0x0000000408089981 */ /* 0x000f68000c1e1100 */
[----:B------:R-:W5:Y:S04]  /*0300*/  @!P2 LDG.E.U8 R12, desc[UR4][R12.64] ;  /* 0x000000040c0ca981 */ /* 0x000f68000c1e1100 */
[----:B------:R-:W5:Y:S01]  /*0310*/  @!P2 LDG.E.U8 R10, desc[UR4][R10.64] ;  /* 0x000000040a0aa981 */ /* 0x000f62000c1e1100 */
[----:B------:R-:W-:Y:S01]  /*0320*/  PLOP3.LUT P4, PT, PT, PT, PT, 0x8, 0x80 ;  /* 0x000000000080781c */ /* 0x000fe20003f8e170 */
[----:B------:R-:W-:Y:S04]  /*0330*/  BSSY.RECONVERGENT B0, `(.L_x_1219) ;  /* 0x000002a000007945 */ /* 0x000fe80003800200 */
[----:B------:R-:W-:Y:S01]  /*0340*/  BSSY.RELIABLE B1, `(.L_x_1220) ;  /* 0x0000021000017945 */ /* 0x000fe20003800100 */
[----:B------:R-:W-:-:S04]  /*0350*/  @!P5 ISETP.NE.AND P6, PT, R16, RZ, PT ;  /* 0x000000ff1000d20c */ /* 0x000fc80003fc5270 */
[----:B------:R-:W-:Y:S02]  /*0360*/  @!P5 ISETP.NE.AND P4, PT, R14, RZ, P6 ;  /* 0x000000ff0e00d20c */ /* 0x000fe40003785270 */
[----:B------:R-:W-:Y:S02]  /*0370*/  PLOP3.LUT P5, PT, PT, PT, PT, 0x8, 0x80 ;  /* 0x000000000080781c */ /* 0x000fe40003fae170 */
[----:B0-----:R-:W-:Y:S02]  /*0380*/  SEL R5, RZ, 0x1, !P4 ;  /* 0x00000001ff057807 */ /* 0x001fe40006000000 */
[----:B---3--:R-:W-:-:S04]  /*0390*/  @!P0 ISETP.NE.AND P3, PT, R4, RZ, PT ;  /* 0x000000ff0400820c */ /* 0x008fc80003f65270 */
[----:B--2---:R-:W-:Y:S02]  /*03a0*/  @!P0 ISETP.NE.AND P5, PT, R2, RZ, P3 ;  /* 0x000000ff0200820c */ /* 0x004fe40001fa5270 */
[----:B----4-:R-:W-:Y:S02]  /*03b0*/  @!P1 ISETP.NE.AND P6, PT, R6, RZ, PT ;  /* 0x000000ff0600920c */ /* 0x010fe40003fc5270 */
[----:B------:R-:W-:Y:S02]  /*03c0*/  PLOP3.LUT P0, PT, PT, PT, PT, 0x8, 0x80 ;  /* 0x000000000080781c */ /* 0x000fe40003f0e170 */
[----:B-----5:R-:W-:Y:S02]  /*03d0*/  @!P1 ISETP.NE.AND P0, PT, R8, RZ, P6 ;  /* 0x000000ff0800920c */ /* 0x020fe40003705270 */
[----:B------:R-:W-:Y:S02]  /*03e0*/  @!P2 ISETP.NE.AND P3, PT, R12, RZ, PT ;  /* 0x000000ff0c00a20c */ /* 0x000fe40003f65270 */
[----:B------:R-:W-:-:S02]  /*03f0*/  PLOP3.LUT P1, PT, PT, PT, PT, 0x8, 0x80 ;  /* 0x000000000080781c */ /* 0x000fc40003f2e170 */
[----:B------:R-:W-:Y:S02]  /*0400*/  @!P2 ISETP.NE.AND P1, PT, R10, RZ, P3 ;  /* 0x000000ff0a00a20c */ /* 0x000fe40001f25270 */
[----:B------:R-:W-:Y:S02]  /*0410*/  ISETP.GE.AND P2, PT, R19, R18, PT ;  /* 0x000000121300720c */ /* 0x000fe40003f46270 */
[----:B------:R-:W-:Y:S02]  /*0420*/  SEL R7, RZ, 0x1, !P5 ;  /* 0x00000001ff077807 */ /* 0x000fe40006800000 */
[----:B------:R-:W-:Y:S02]  /*0430*/  SEL R9, RZ, 0x1, !P0 ;  /* 0x00000001ff097807 */ /* 0x000fe40004000000 */
[----:B------:R-:W-:-:S07]  /*0440*/  SEL R11, RZ, 0x1, !P1 ;  /* 0x00000001ff0b7807 */ /* 0x000fce0004800000 */
[----:B------:R-:W-:Y:S05]  /*0450*/  @P2 BRA `(.L_x_1221) ;  /* 0x00000000003c2947 */ /* 0x000fea0003800000 */
        /* <DEDUP_REMOVED lines=15> */
.L_x_1221:
[----:B------:R-:W-:Y:S05]  /*0550*/  BSYNC.RELIABLE B1 ;  /* 0x0000000000017941 */ /* 0x000fea0003800100 */
.L_x_1220:
[----:B------:R-:W-:-:S13]  /*0560*/  ISETP.GE.AND P0, PT, R19, R18, PT ;  /* 0x000000121300720c */ /* 0x000fda0003f06270 */
[----:B------:R-:W1:Y:S01]  /*0570*/  @!P0 LDC.64 R4, c[0x0][0x388] ;  /* 0x0000e200ff048b82 */ /* 0x000e620000000a00 */
[----:B0-----:R-:W-:Y:S02]  /*0580*/  @!P0 IMAD R3, R0, 0x200, R19 ;  /* 0x0000020000038824 */ /* 0x001fe400078e0213 */
[----:B------:R-:W-:-:S03]  /*0590*/  @!P0 VIADD R19, R19, 0x80 ;  /* 0x0000008013138836 */ /* 0x000fc60000000000 */
[----:B-1----:R-:W-:-:S05]  /*05a0*/  @!P0 IADD3 R2, P1, PT, R3, R4, RZ ;  /* 0x0000000403028210 */ /* 0x002fca0007f3e0ff */
[----:B------:R-:W-:-:S05]  /*05b0*/  @!P0 IMAD.X R3, RZ, RZ, R5, P1 ;  /* 0x000000ffff038224 */ /* 0x000fca00008e0605 */
[----:B------:R1:W-:Y:S03]  /*05c0*/  @!P0 STG.E.U8 desc[UR4][R2.64], R9 ;  /* 0x0000000902008986 */ /* 0x0003e6000c101104 */
.L_x_1222:
[----:B------:R-:W-:Y:S05]  /*05d0*/  BSYNC.RECONVERGENT B0 ;  /* 0x0000000000007941 */ /* 0x000fea0003800200 */
.L_x_1219:
        /* <DEDUP_REMOVED lines=9> */
.L_x_1223:
        /* <DEDUP_REMOVED lines=9> */
.L_x_17149:


//--------------------- .text._ZN2at6native29vectorized_elementwise_kernelILi2ENS0_13BinaryFunctorIbbbNS0_15binary_internal10MulFunctorIbEEEESt5arrayIPcLm3EEEEviT0_T1_ --------------------------
	.section	.text._ZN2at6native29vectorized_elementwise_kernelILi2ENS0_13BinaryFunctorIbbbNS0_15binary_internal10MulFunctorIbEEEESt5arrayIPcLm3EEEEviT0_T1_,"ax",@progbits
	.align	128
        .global         _ZN2at6native29vectorized_elementwise_kernelILi2ENS0_13BinaryFunctorIbbbNS0_15binary_internal10MulFunctorIbEEEESt5arrayIPcLm3EEEEviT0_T1_
        .type           _ZN2at6native29vectorized_elementwise_kernelILi2ENS0_13BinaryFunctorIbbbNS0_15binary_internal10MulFunctorIbEEEESt5arrayIPcLm3EEEEviT0_T1_,@function
        .size           _ZN2at6native29vectorized_elementwise_kernelILi2ENS0_13BinaryFunctorIbbbNS0_15binary_internal10MulFunctorIbEEEESt5arrayIPcLm3EEEEviT0_T1_,(.L_x_17150 - _ZN2at6native29vectorized_elementwise_kernelILi2ENS0_13BinaryFunctorIbbbNS0_15binary_internal10MulFunctorIbEEEESt5arrayIPcLm3EEEEviT0_T1_)
        .other          _ZN2at6native29vectorized_elementwise_kernelILi2ENS0_13BinaryFunctorIbbbNS0_15binary_internal10MulFunctorIbEEEESt5arrayIPcLm3EEEEviT0_T1_,@"STO_CUDA_ENTRY STV_DEFAULT"
_ZN2at6native29vectorized_elementwise_kernelILi2ENS0_13BinaryFunctorIbbbNS0_15binary_internal10MulFunctorIbEEEESt5arrayIPcLm3EEEEviT0_T1_:
.text._ZN2at6native29vectorized_elementwise_kernelILi2ENS0_13BinaryFunctorIbbbNS0_15binary_internal10MulFunctorIbEEEESt5arrayIPcLm3EEEEviT0_T1_:
[----:B------:R-:W-:Y:S08]  /*0000*/  LDC R1, c[0x0][0x37c] ;  /* 0x0000df00ff017b82 */ /* 0x000ff00000000800 */
[----:B------:R-:W0:Y:S01]  /*0010*/  S2UR UR4, SR_CTAID.X ;  /* 0x00000000000479c3 */ /* 0x000e220000002500 */
[----:B------:R-:W1:Y:S01]  /*0020*/  LDCU UR5, c[0x0][0x380] ;  /* 0x00007000ff0577ac */ /* 0x000e620008000800 */
[----:B------:R-:W2:Y:S01]  /*0030*/  LDCU.64 UR12, c[0x0][0x358] ;  /* 0x00006b00ff0c77ac */ /* 0x000ea20008000a00 */
[----:B0-----:R-:W-:-:S04]  /*0040*/  USHF.L.U32 UR4, UR4, 0xa, URZ ;  /* 0x0000000a04047899 */ /* 0x001fc800080006ff */
[----:B-1----:R-:W-:-:S04]  /*0050*/  UIADD3 UR5, UPT, UPT, -UR4, UR5, URZ ;  /* 0x0000000504057290 */ /* 0x002fc8000fffe1ff */
[----:B------:R-:W-:-:S09]  /*0060*/  UISETP.GT.U32.AND UP0, UPT, UR5, 0x3ff, UPT ;  /* 0x000003ff0500788c */ /* 0x000fd2000bf04070 */
[----:B--2---:R-:W-:Y:S05]  /*0070*/  BRA.U UP0, `(.L_x_1224) ;  /* 0x0000000d00187547 */ /* 0x004fea000b800000 */
[----:B------:R-:W0:Y:S01]  /*0080*/  S2R R20, SR_TID.X ;  /* 0x0000000000147919 */ /* 0x000e220000002100 */
[----:B------:R-:W1:Y:S08]  /*0090*/  LDC.64 R26, c[0x0][0x390] ;  /* 0x0000e400ff1a7b82 */ /* 0x000e700000000a00 */
[----:B------:R-:W2:Y:S08]  /*00a0*/  LDC.64 R16, c[0x0][0x390] ;  /* 0x0000e400ff107b82 */ /* 0x000eb00000000a00 */
[----:B------:R-:W3:Y:S08]  /*00b0*/  LDC.64 R10, c[0x0][0x398] ;  /* 0x0000e600ff0a7b82 */ /* 0x000ef00000000a00 */
[----:B------:R-:W4:Y:S01]  /*00c0*/  LDC.64 R18, c[0x0][0x398] ;  /* 0x0000e600ff127b82 */ /* 0x000f220000000a00 */
[----:B0-----:R-:W-:Y:S01]  /*00d0*/  ISETP.GE.U32.AND P4, PT, R20, UR5, PT ;  /* 0x0000000514007c0c */ /* 0x001fe2000bf86070 */
[----:B------:R-:W-:-:S06]  /*00e0*/  IMAD.MOV.U32 R0, RZ, RZ, R20 ;  /* 0x000000ffff007224 */ /* 0x000fcc00078e0014 */
[----:B------:R-:W0:Y:S08]  /*00f0*/  LDC.64 R14, c[0x0][0x398] ;  /* 0x0000e600ff0e7b82 */ /* 0x000e300000000a00 */
[----:B------:R-:W5:Y:S01]  /*0100*/  LDC.64 R12, c[0x0][0x390] ;  /* 0x0000e400ff0c7b82 */ /* 0x000f620000000a00 */
[C---:B------:R-:W-:Y:S02]  /*0110*/  @!P4 VIADD R20, R0.reuse, 0x80 ;  /* 0x000000800014c836 */ /* 0x040fe40000000000 */
[----:B------:R-:W-:-:S03]  /*0120*/  @!P4 VIADD R3, R0, UR4 ;  /* 0x000000040003cc36 */ /* 0x000fc60008000000 */
[----:B------:R-:W-:Y:S02]  /*0130*/  ISETP.GE.U32.AND P0, PT, R20, UR5, PT ;  /* 0x0000000514007c0c */ /* 0x000fe4000bf06070 */
[----:B------:R-:W5:Y:S01]  /*0140*/  LDC.64 R4, c[0x0][0x398] ;  /* 0x0000e600ff047b82 */ /* 0x000f620000000a00 */
[----:B-1----:R-:W-:-:S05]  /*0150*/  @!P4 IADD3 R26, P1, PT, R3, R26, RZ ;  /* 0x0000001a031ac210 */ /* 0x002fca0007f3e0ff */
[----:B------:R-:W-:Y:S01]  /*0160*/  @!P4 IMAD.X R27, RZ, RZ, R27, P1 ;  /* 0x000000ffff1bc224 */ /* 0x000fe200008e061b */
[----:B----4-:R-:W-:Y:S01]  /*0170*/  @!P4 IADD3 R18, P1, PT, R3, R18, RZ ;  /* 0x000000120312c210 */ /* 0x010fe20007f3e0ff */
[----:B------:R-:W1:Y:S03]  /*0180*/  LDC.64 R8, c[0x0][0x390] ;  /* 0x0000e400ff087b82 */ /* 0x000e660000000a00 */
[----:B------:R-:W4:Y:S01]  /*0190*/  @!P4 LDG.E.U8 R21, desc[UR12][R26.64] ;  /* 0x0000000c1a15c981 */ /* 0x000f22000c1e1100 */
[C---:B------:R-:W-:Y:S02]  /*01a0*/  @!P0 VIADD R7, R20.reuse, UR4 ;  /* 0x0000000414078c36 */ /* 0x040fe40008000000 */
[----:B------:R-:W-:Y:S02]  /*01b0*/  @!P0 VIADD R20, R20, 0x80 ;  /* 0x0000008014148836 */ /* 0x000fe40000000000 */
[----:B------:R-:W1:Y:S03]  /*01c0*/  LDC.64 R2, c[0x0][0x390] ;  /* 0x0000e400ff027b82 */ /* 0x000e660000000a00 */
[----:B------:R-:W-:-:S13]  /*01d0*/  ISETP.GE.U32.AND P3, PT, R20, UR5, PT ;  /* 0x0000000514007c0c */ /* 0x000fda000bf66070 */
[C---:B------:R-:W-:Y:S02]  /*01e0*/  @!P3 VIADD R25, R20.reuse, UR4 ;  /* 0x000000041419bc36 */ /* 0x040fe40008000000 */
[----:B------:R-:W-:-:S05]  /*01f0*/  @!P3 VIADD R20, R20, 0x80 ;  /* 0x000000801414b836 */ /* 0x000fca0000000000 */
[----:B------:R-:W-:Y:S02]  /*0200*/  ISETP.GE.U32.AND P2, PT, R20, UR5, PT ;  /* 0x0000000514007c0c */ /* 0x000fe4000bf46070 */
[C---:B--2---:R-:W-:Y:S02]  /*0210*/  @!P0 IADD3 R16, P6, PT, R7.reuse, R16, RZ ;  /* 0x0000001007108210 */ /* 0x044fe40007fde0ff */
[----:B---3--:R-:W-:Y:S02]  /*0220*/  @!P0 IADD3 R10, P5, PT, R7, R10, RZ ;  /* 0x0000000a070a8210 */ /* 0x008fe40007fbe0ff */
[----:B------:R-:W2:Y:S01]  /*0230*/  LDC.64 R6, c[0x0][0x398] ;  /* 0x0000e600ff067b82 */ /* 0x000ea20000000a00 */
[----:B------:R-:W-:-:S06]  /*0240*/  @!P4 IMAD.X R19, RZ, RZ, R19, P1 ;  /* 0x000000ffff13c224 */ /* 0x000fcc00008e0613 */
[C---:B------:R-:W-:Y:S01]  /*0250*/  @!P2 VIADD R23, R20.reuse, UR4 ;  /* 0x000000041417ac36 */ /* 0x040fe20008000000 */
[----:B------:R3:W4:Y:S01]  /*0260*/  @!P4 LDG.E.U8 R18, desc[UR12][R18.64] ;  /* 0x0000000c1212c981 */ /* 0x000722000c1e1100 */
[----:B------:R-:W-:-:S05]  /*0270*/  @!P2 VIADD R20, R20, 0x80 ;  /* 0x000000801414a836 */ /* 0x000fca0000000000 */
[----:B------:R-:W-:Y:S01]  /*0280*/  ISETP.GE.U32.AND P1, PT, R20, UR5, PT ;  /* 0x0000000514007c0c */ /* 0x000fe2000bf26070 */
[----:B------:R-:W-:Y:S01]  /*0290*/  @!P0 IMAD.X R17, RZ, RZ, R17, P6 ;  /* 0x000000ffff118224 */ /* 0x000fe200030e0611 */
[C---:B0-----:R-:W-:Y:S01]  /*02a0*/  @!P3 IADD3 R14, P6, PT, R25.reuse, R14, RZ ;  /* 0x0000000e190eb210 */ /* 0x041fe20007fde0ff */
[----:B------:R-:W-:Y:S01]  /*02b0*/  @!P0 IMAD.X R11, RZ, RZ, R11, P5 ;  /* 0x000000ffff0b8224 */ /* 0x000fe200028e060b */
[----:B-----5:R-:W-:Y:S02]  /*02c0*/  @!P3 IADD3 R12, P5, PT, R25, R12, RZ ;  /* 0x0000000c190cb210 */ /* 0x020fe40007fbe0ff */
[----:B------:R-:W5:Y:S01]  /*02d0*/  @!P0 LDG.E.U8 R16, desc[UR12][R16.64] ;  /* 0x0000000c10108981 */ /* 0x000f62000c1e1100 */
[----:B------:R-:W-:Y:S01]  /*02e0*/  @!P3 IMAD.X R15, RZ, RZ, R15, P6 ;  /* 0x000000ffff0fb224 */ /* 0x000fe200030e060f */
[----:B------:R-:W-:Y:S02]  /*02f0*/  @!P2 IADD3 R4, P6, PT, R23, R4, RZ ;  /* 0x000000041704a210 */ /* 0x000fe40007fde0ff */
[----:B------:R-:W5:Y:S01]  /*0300*/  @!P0 LDG.E.U8 R10, desc[UR12][R10.64] ;  /* 0x0000000c0a0a8981 */ /* 0x000f62000c1e1100 */
[----:B------:R-:W-:-:S02]  /*0310*/  @!P3 IMAD.X R13, RZ, RZ, R13, P5 ;  /* 0x000000ffff0db224 */ /* 0x000fc400028e060d */
[----:B---3--:R-:W-:Y:S01]  /*0320*/  @!P1 VIADD R19, R20, UR4 ;  /* 0x0000000414139c36 */ /* 0x008fe20008000000 */
[----:B-1----:R-:W-:Y:S01]  /*0330*/  @!P2 IADD3 R8, P5, PT, R23, R8, RZ ;  /* 0x000000081708a210 */ /* 0x002fe20007fbe0ff */
[----:B------:R-:W-:Y:S01]  /*0340*/  @!P2 IMAD.X R5, RZ, RZ, R5, P6 ;  /* 0x000000ffff05a224 */ /* 0x000fe200030e0605 */
[----:B------:R-:W3:Y:S02]  /*0350*/  @!P3 LDG.E.U8 R14, desc[UR12][R14.64] ;  /* 0x0000000c0e0eb981 */ /* 0x000ee4000c1e1100 */
[C---:B--2---:R-:W-:Y:S01]  /*0360*/  @!P1 IADD3 R6, P6, PT, R19.reuse, R6, RZ ;  /* 0x0000000613069210 */ /* 0x044fe20007fde0ff */
[----:B------:R-:W-:Y:S01]  /*0370*/  @!P2 IMAD.X R9, RZ, RZ, R9, P5 ;  /* 0x000000ffff09a224 */ /* 0x000fe200028e0609 */
[----:B------:R-:W2:Y:S01]  /*0380*/  @!P3 LDG.E.U8 R12, desc[UR12][R12.64] ;  /* 0x0000000c0c0cb981 */ /* 0x000ea2000c1e1100 */
[----:B------:R-:W-:Y:S02]  /*0390*/  @!P1 IADD3 R2, P5, PT, R19, R2, RZ ;  /* 0x0000000213029210 */ /* 0x000fe40007fbe0ff */
[----:B------:R-:W-:Y:S01]  /*03a0*/  @!P1 IMAD.X R7, RZ, RZ, R7, P6 ;  /* 0x000000ffff079224 */ /* 0x000fe200030e0607 */
[----:B------:R-:W2:Y:S02]  /*03b0*/  @!P2 LDG.E.U8 R4, desc[UR12][R4.64] ;  /* 0x0000000c0404a981 */ /* 0x000ea4000c1e1100 */
[----:B------:R-:W-:-:S02]  /*03c0*/  @!P1 IMAD.X R3, RZ, RZ, R3, P5 ;  /* 0x000000ffff039224 */ /* 0x000fc400028e0603 */
[----:B------:R-:W2:Y:S04]  /*03d0*/  @!P2 LDG.E.U8 R8, desc[UR12][R8.64] ;  /* 0x0000000c0808a981 */ /* 0x000ea8000c1e1100 */
[----:B------:R-:W2:Y:S04]  /*03e0*/  @!P1 LDG.E.U8 R6, desc[UR12][R6.64] ;  /* 0x0000000c06069981 */ /* 0x000ea8000c1e1100 */
[----:B------:R0:W2:Y:S01]  /*03f0*/  @!P1 LDG.E.U8 R2, desc[UR12][R2.64] ;  /* 0x0000000c02029981 */ /* 0x0000a2000c1e1100 */
[----:B------:R-:W-:Y:S01]  /*0400*/  PLOP3.LUT P6, PT, PT, PT, PT, 0x8, 0x80 ;  /* 0x000000000080781c */ /* 0x000fe20003fce170 */
[----:B------:R-:W-:Y:S01]  /*0410*/  @!P1 VIADD R20, R20, 0x80 ;  /* 0x0000008014149836 */ /* 0x000fe20000000000 */
[----:B----4-:R-:W-:-:S04]  /*0420*/  @!P4 ISETP.NE.AND P5, PT, R18, RZ, PT ;  /* 0x000000ff1200c20c */ /* 0x010fc80003fa5270 */
[----:B------:R-:W-:-:S04]  /*0430*/  @!P4 ISETP.NE.AND P6, PT, R21, RZ, P5 ;  /* 0x000000ff1500c20c */ /* 0x000fc80002fc5270 */
[----:B0-----:R-:W-:Y:S02]  /*0440*/  P2R R3, PR, RZ, 0x40 ;  /* 0x00000040ff037803 */ /* 0x001fe40000000000 */
[----:B------:R-:W-:Y:S02]  /*0450*/  PLOP3.LUT P6, PT, PT, PT, PT, 0x8, 0x80 ;  /* 0x000000000080781c */ /* 0x000fe40003fce170 */
[----:B-----5:R-:W-:Y:S02]  /*0460*/  @!P0 ISETP.NE.AND P4, PT, R10, RZ, PT ;  /* 0x000000ff0a00820c */ /* 0x020fe40003f85270 */
[----:B------:R-:W-:Y:S01]  /*0470*/  PLOP3.LUT P5, PT, PT, PT, PT, 0x8, 0x80 ;  /* 0x000000000080781c */ /* 0x000fe20003fae170 */
[----:B------:R-:W0:Y:S01]  /*0480*/  LDC.64 R10, c[0x0][0x390] ;  /* 0x0000e400ff0a7b82 */ /* 0x000e220000000a00 */
[----:B------:R-:W-:Y:S02]  /*0490*/  @!P0 ISETP.NE.AND P6, PT, R16, RZ, P4 ;  /* 0x000000ff1000820c */ /* 0x000fe400027c5270 */
[----:B---3--:R-:W-:-:S02]  /*04a0*/  @!P3 ISETP.NE.AND P4, PT, R14, RZ, PT ;  /* 0x000000ff0e00b20c */ /* 0x008fc40003f85270 */
[----:B------:R-:W-:Y:S02]  /*04b0*/  PLOP3.LUT P0, PT, PT, PT, PT, 0x8, 0x80 ;  /* 0x000000000080781c */ /* 0x000fe40003f0e170 */
[----:B--2---:R-:W-:Y:S02]  /*04c0*/  @!P3 ISETP.NE.AND P0, PT, R12, RZ, P4 ;  /* 0x000000ff0c00b20c */ /* 0x004fe40002705270 */
[----:B------:R-:W-:-:S04]  /*04d0*/  @!P2 ISETP.NE.AND P3, PT, R4, RZ, PT ;  /* 0x000000ff0400a20c */ /* 0x000fc80003f65270 */
[----:B------:R-:W-:Y:S02]  /*04e0*/  @!P2 ISETP.NE.AND P5, PT, R8, RZ, P3 ;  /* 0x000000ff0800a20c */ /* 0x000fe40001fa5270 */
[----:B------:R-:W-:Y:S02]  /*04f0*/  @!P1 ISETP.NE.AND P2, PT, R6, RZ, PT ;  /* 0x000000ff0600920c */ /* 0x000fe40003f45270 */
[----:B------:R-:W-:Y:S01]  /*0500*/  PLOP3.LUT P4, PT, PT, PT, PT, 0x8, 0x80 ;  /* 0x000000000080781c */ /* 0x000fe20003f8e170 */
[----:B------:R-:W1:Y:S01]  /*0510*/  LDC.64 R6, c[0x0][0x398] ;  /* 0x0000e600ff067b82 */ /* 0x000e620000000a00 */
[----:B------:R-:W-:Y:S02]  /*0520*/  @!P1 ISETP.NE.AND P4, PT, R2, RZ, P2 ;  /* 0x000000ff0200920c */ /* 0x000fe40001785270 */
[----:B------:R-:W-:Y:S02]  /*0530*/  ISETP.GE.U32.AND P1, PT, R20, UR5, PT ;  /* 0x0000000514007c0c */ /* 0x000fe4000bf26070 */
[----:B------:R-:W-:-:S02]  /*0540*/  P2R R12, PR, RZ, 0x1 ;  /* 0x00000001ff0c7803 */ /* 0x000fc40000000000 */
[----:B------:R-:W-:-:S09]  /*0550*/  ISETP.NE.AND P0, PT, R3, RZ, PT ;  /* 0x000000ff0300720c */ /* 0x000fd20003f05270 */
[----:B------:R-:W-:-:S05]  /*0560*/  @!P1 VIADD R5, R20, UR4 ;  /* 0x0000000414059c36 */ /* 0x000fca0008000000 */
[----:B0-----:R-:W-:-:S05]  /*0570*/  @!P1 IADD3 R2, P2, PT, R5, R10, RZ ;  /* 0x0000000a05029210 */ /* 0x001fca0007f5e0ff */
[----:B------:R-:W-:Y:S01]  /*0580*/  @!P1 IMAD.X R3, RZ, RZ, R11, P2 ;  /* 0x000000ffff039224 */ /* 0x000fe200010e060b */
[----:B-1----:R-:W-:-:S04]  /*0590*/  @!P1 IADD3 R4, P2, PT, R5, R6, RZ ;  /* 0x0000000605049210 */ /* 0x002fc80007f5e0ff */
[----:B------:R-:W2:Y:S01]  /*05a0*/  @!P1 LDG.E.U8 R2, desc[UR12][R2.64] ;  /* 0x0000000c02029981 */ /* 0x000ea2000c1e1100 */
[----:B------:R-:W-:Y:S02]  /*05b0*/  @!P1 IMAD.X R5, RZ, RZ, R7, P2 ;  /* 0x000000ffff059224 */ /* 0x000fe400010e0607 */
[----:B------:R-:W0:Y:S03]  /*05c0*/  LDC.64 R6, c[0x0][0x398] ;  /* 0x0000e600ff067b82 */ /* 0x000e260000000a00 */
[----:B------:R-:W3:Y:S01]  /*05d0*/  @!P1 LDG.E.U8 R4, desc[UR12][R4.64] ;  /* 0x0000000c04049981 */ /* 0x000ee2000c1e1100 */
[----:B------:R-:W-:Y:S01]  /*05e0*/  @!P1 VIADD R20, R20, 0x80 ;  /* 0x0000008014149836 */ /* 0x000fe20000000000 */
[----:B------:R-:W-:Y:S02]  /*05f0*/  PLOP3.LUT P3, PT, PT, PT, PT, 0x8, 0x80 ;  /* 0x000000000080781c */ /* 0x000fe40003f6e170 */
[----:B---3--:R-:W-:-:S02]  /*0600*/  @!P1 ISETP.NE.AND P2, PT, R4, RZ, PT ;  /* 0x000000ff0400920c */ /* 0x008fc40003f45270 */
[----:B------:R-:W1:Y:S02]  /*0610*/  LDC.64 R4, c[0x0][0x390] ;  /* 0x0000e400ff047b82 */ /* 0x000e640000000a00 */
[----:B--2---:R-:W-:Y:S02]  /*0620*/  @!P1 ISETP.NE.AND P3, PT, R2, RZ, P2 ;  /* 0x000000ff0200920c */ /* 0x004fe40001765270 */
[----:B------:R-:W-:-:S13]  /*0630*/  ISETP.GE.U32.AND P1, PT, R20, UR5, PT ;  /* 0x0000000514007c0c */ /* 0x000fda000bf26070 */
[----:B------:R-:W-:-:S05]  /*0640*/  @!P1 VIADD R9, R20, UR4 ;  /* 0x0000000414099c36 */ /* 0x000fca0008000000 */
[----:B0-----:R-:W-:-:S05]  /*0650*/  @!P1 IADD3 R6, P2, PT, R9, R6, RZ ;  /* 0x0000000609069210 */ /* 0x001fca0007f5e0ff */
[----:B------:R-:W-:Y:S01]  /*0660*/  @!P1 IMAD.X R7, RZ, RZ, R7, P2 ;  /* 0x000000ffff079224 */ /* 0x000fe200010e0607 */
[----:B-1----:R-:W-:-:S04]  /*0670*/  @!P1 IADD3 R2, P2, PT, R9, R4, RZ ;  /* 0x0000000409029210 */ /* 0x002fc80007f5e0ff */
[----:B------:R-:W2:Y:S01]  /*0680*/  @!P1 LDG.E.U8 R6, desc[UR12][R6.64] ;  /* 0x0000000c06069981 */ /* 0x000ea2000c1e1100 */
[----:B------:R-:W-:Y:S01]  /*0690*/  @!P1 IMAD.X R3, RZ, RZ, R5, P2 ;  /* 0x000000ffff039224 */ /* 0x000fe200010e0605 */
[----:B------:R-:W-:Y:S01]  /*06a0*/  P2R R13, PR, RZ, 0x40 ;  /* 0x00000040ff0d7803 */ /* 0x000fe20000000000 */
[----:B------:R-:W0:Y:S03]  /*06b0*/  LDC.64 R4, c[0x0][0x398] ;  /* 0x0000e600ff047b82 */ /* 0x000e260000000a00 */
[----:B------:R-:W3:Y:S01]  /*06c0*/  @!P1 LDG.E.U8 R2, desc[UR12][R2.64] ;  /* 0x0000000c02029981 */ /* 0x000ee2000c1e1100 */
[----:B------:R-:W-:Y:S01]  /*06d0*/  @!P1 VIADD R20, R20, 0x80 ;  /* 0x0000008014149836 */ /* 0x000fe20000000000 */
[----:B------:R-:W-:Y:S02]  /*06e0*/  PLOP3.LUT P2, PT, PT, PT, PT, 0x8, 0x80 ;  /* 0x000000000080781c */ /* 0x000fe40003f4e170 */
[----:B--2---:R-:W-:-:S02]  /*06f0*/  @!P1 ISETP.NE.AND P6, PT, R6, RZ, PT ;  /* 0x000000ff0600920c */ /* 0x004fc40003fc5270 */
[----:B------:R-:W1:Y:S02]  /*0700*/  LDC.64 R6, c[0x0][0x390] ;  /* 0x0000e400ff067b82 */ /* 0x000e640000000a00 */
[----:B---3--:R-:W-:Y:S02]  /*0710*/  @!P1 ISETP.NE.AND P2, PT, R2, RZ, P6 ;  /* 0x000000ff0200920c */ /* 0x008fe40003745270 */
[----:B------:R-:W-:-:S13]  /*0720*/  ISETP.GE.U32.AND P1, PT, R20, UR5, PT ;  /* 0x0000000514007c0c */ /* 0x000fda000bf26070 */
[----:B------:R-:W-:-:S05]  /*0730*/  @!P1 VIADD R9, R20, UR4 ;  /* 0x0000000414099c36 */ /* 0x000fca0008000000 */
[----:B0-----:R-:W-:-:S05]  /*0740*/  @!P1 IADD3 R4, P6, PT, R9, R4, RZ ;  /* 0x0000000409049210 */ /* 0x001fca0007fde0ff */
[----:B------:R-:W-:Y:S01]  /*0750*/  @!P1 IMAD.X R5, RZ, RZ, R5, P6 ;  /* 0x000000ffff059224 */ /* 0x000fe200030e0605 */
[----:B-1----:R-:W-:-:S04]  /*0760*/  @!P1 IADD3 R2, P6, PT, R9, R6, RZ ;  /* 0x0000000609029210 */ /* 0x002fc80007fde0ff */
[----:B------:R-:W2:Y:S01]  /*0770*/  @!P1 LDG.E.U8 R4, desc[UR12][R4.64] ;  /* 0x0000000c04049981 */ /* 0x000ea2000c1e1100 */
[----:B------:R-:W-:-:S05]  /*0780*/  @!P1 IMAD.X R3, RZ, RZ, R7, P6 ;  /* 0x000000ffff039224 */ /* 0x000fca00030e0607 */
[----:B------:R0:W3:Y:S01]  /*0790*/  @!P1 LDG.E.U8 R2, desc[UR12][R2.64] ;  /* 0x0000000c02029981 */ /* 0x0000e2000c1e1100 */
[----:B------:R-:W-:Y:S02]  /*07a0*/  P2R R14, PR, RZ, 0x1 ;  /* 0x00000001ff0e7803 */ /* 0x000fe40000000000 */
[----:B------:R-:W-:Y:S01]  /*07b0*/  PLOP3.LUT P6, PT, PT, PT, PT, 0x8, 0x80 ;  /* 0x000000000080781c */ /* 0x000fe20003fce170 */
[----:B------:R-:W-:Y:S04]  /*07c0*/  BSSY.RECONVERGENT B0, `(.L_x_1225) ;  /* 0x0000048000007945 */ /* 0x000fe80003800200 */
[----:B------:R-:W-:Y:S01]  /*07d0*/  BSSY.RELIABLE B1, `(.L_x_1226) ;  /* 0x000003f000017945 */ /* 0x000fe20003800100 */
[----:B------:R-:W-:Y:S02]  /*07e0*/  SEL R15, RZ, 0x1, !P4 ;  /* 0x00000001ff0f7807 */ /* 0x000fe40006000000 */
[----:B------:R-:W-:-:S02]  /*07f0*/  SEL R17, RZ, 0x1, !P3 ;  /* 0x00000001ff117807 */ /* 0x000fc40005800000 */
[----:B0-----:R-:W-:Y:S02]  /*0800*/  SEL R3, RZ, 0x1, !P2 ;  /* 0x00000001ff037807 */ /* 0x001fe40005000000 */
[----:B--2---:R-:W-:-:S04]  /*0810*/  @!P1 ISETP.NE.AND P0, PT, R4, RZ, PT ;  /* 0x000000ff0400920c */ /* 0x004fc80003f05270 */
[----:B---3--:R-:W-:Y:S02]  /*0820*/  @!P1 ISETP.NE.AND P6, PT, R2, RZ, P0 ;  /* 0x000000ff0200920c */ /* 0x008fe400007c5270 */
[----:B------:R-:W-:-:S04]  /*0830*/  ISETP.NE.AND P1, PT, R13, RZ, PT ;  /* 0x000000ff0d00720c */ /* 0x000fc80003f25270 */
[----:B------:R-:W-:Y:S02]  /*0840*/  SEL R9, RZ, 0x1, !P1 ;  /* 0x00000001ff097807 */ /* 0x000fe40004800000 */
[----:B------:R-:W-:Y:S02]  /*0850*/  ISETP.GE.U32.AND P1, PT, R0, UR5, PT ;  /* 0x0000000500007c0c */ /* 0x000fe4000bf26070 */
[----:B------:R-:W-:-:S04]  /*0860*/  ISETP.NE.AND P0, PT, R14, RZ, PT ;  /* 0x000000ff0e00720c */ /* 0x000fc80003f05270 */
[----:B------:R-:W-:Y:S02]  /*0870*/  SEL R7, RZ, 0x1, !P0 ;  /* 0x00000001ff077807 */ /* 0x000fe40004000000 */
[----:B------:R-:W-:Y:S02]  /*0880*/  ISETP.NE.AND P0, PT, R12, RZ, PT ;  /* 0x000000ff0c00720c */ /* 0x000fe40003f05270 */
[----:B------:R-:W-:Y:S02]  /*0890*/  SEL R13, RZ, 0x1, !P5 ;  /* 0x00000001ff0d7807 */ /* 0x000fe40006800000 */
[----:B------:R-:W-:Y:S02]  /*08a0*/  SEL R11, RZ, 0x1, !P0 ;  /* 0x00000001ff0b7807 */ /* 0x000fe40004000000 */
[----:B------:R-:W-:Y:S01]  /*08b0*/  SEL R2, RZ, 0x1, !P6 ;  /* 0x00000001ff027807 */ /* 0x000fe20007000000 */
[----:B------:R-:W-:Y:S06]  /*08c0*/  @P1 BRA `(.L_x_1227) ;  /* 0x0000000000381947 */ /* 0x000fec0003800000 */
        /* <DEDUP_REMOVED lines=14> */
.L_x_1227:
        /* <DEDUP_REMOVED lines=8> */
.L_x_1228:
        /* <DEDUP_REMOVED lines=8> */
.L_x_1229:
        /* <DEDUP_REMOVED lines=8> */
.L_x_1230:
        /* <DEDUP_REMOVED lines=9> */
.L_x_1231:
[----:B------:R-:W-:Y:S05]  /*0bc0*/  BSYNC.RELIABLE B1 ;  /* 0x0000000000017941 */ /* 0x000fea0003800100 */
.L_x_1226:
[----:B------:R-:W-:-:S13]  /*0bd0*/  ISETP.GE.U32.AND P0, PT, R0, UR5, PT ;  /* 0x0000000500007c0c */ /* 0x000fda000bf06070 */
[----:B------:R-:W3:Y:S01]  /*0be0*/  @!P0 LDC.64 R6, c[0x0][0x388] ;  /* 0x0000e200ff068b82 */ /* 0x000ee20000000a00 */
[C---:B012---:R-:W-:Y:S02]  /*0bf0*/  @!P0 VIADD R5, R0.reuse, UR4 ;  /* 0x0000000400058c36 */ /* 0x047fe40008000000 */
[----:B------:R-:W-:-:S03]  /*0c00*/  @!P0 VIADD R0, R0, 0x80 ;  /* 0x0000008000008836 */ /* 0x000fc60000000000 */
[----:B---3--:R-:W-:-:S05]  /*0c10*/  @!P0 IADD3 R4, P1, PT, R5, R6, RZ ;  /* 0x0000000605048210 */ /* 0x008fca0007f3e0ff */
[----:B------:R-:W-:-:S05]  /*0c20*/  @!P0 IMAD.X R5, RZ, RZ, R7, P1 ;  /* 0x000000ffff058224 */ /* 0x000fca00008e0607 */
[----:B------:R3:W-:Y:S03]  /*0c30*/  @!P0 STG.E.U8 desc[UR12][R4.64], R3 ;  /* 0x0000000304008986 */ /* 0x0007e6000c10110c */
.L_x_1232:
[----:B------:R-:W-:Y:S05]  /*0c40*/  BSYNC.RECONVERGENT B0 ;  /* 0x0000000000007941 */ /* 0x000fea0003800200 */
.L_x_1225:
        /* <DEDUP_REMOVED lines=9> */
.L_x_1224:
[----:B------:R-:W0:Y:S01]  /*0ce0*/  LDCU.128 UR8, c[0x0][0x390] ;  /* 0x00007200ff0877ac */ /* 0x000e220008000c00 */
[----:B------:R-:W1:Y:S01]  /*0cf0*/  S2R R17, SR_TID.X ;  /* 0x0000000000117919 */ /* 0x000e620000002100 */
[----:B0-----:R-:W-:-:S04]  /*0d00*/  UIADD3 UR6, UP0, UPT, UR4, UR10, URZ ;  /* 0x0000000a04067290 */ /* 0x001fc8000ff1e0ff */
[----:B------:R-:W-:Y:S02]  /*0d10*/  UIADD3.X UR7, UPT, UPT, URZ, UR11, URZ, UP0, !UPT ;  /* 0x0000000bff077290 */ /* 0x000fe400087fe4ff */
[----:B------:R-:W-:Y:S01]  /*0d20*/  UIADD3 UR8, UP0, UPT, UR4, UR8, URZ ;  /* 0x0000000804087290 */ /* 0x000fe2000ff1e0ff */
[----:B------:R-:W-:-:S03]  /*0d30*/  IMAD.U32 R2, RZ, RZ, UR6 ;  /* 0x00000006ff027e24 */ /* 0x000fc6000f8e00ff */
[----:B------:R-:W-:Y:S01]  /*0d40*/  UIADD3.X UR6, UPT, UPT, URZ, UR9, URZ, UP0, !UPT ;  /* 0x00000009ff067290 */ /* 0x000fe200087fe4ff */
[----:B------:R-:W-:Y:S02]  /*0d50*/  IMAD.U32 R3, RZ, RZ, UR7 ;  /* 0x00000007ff037e24 */ /* 0x000fe4000f8e00ff */
[----:B------:R-:W-:Y:S02]  /*0d60*/  IMAD.U32 R4, RZ, RZ, UR8 ;  /* 0x00000008ff047e24 */ /* 0x000fe4000f8e00ff */
[----:B-1----:R-:W-:-:S04]  /*0d70*/  IMAD.WIDE.U32 R2, R17, 0x2, R2 ;  /* 0x0000000211027825 */ /* 0x002fc800078e0002 */
[----:B------:R-:W-:Y:S01]  /*0d80*/  IMAD.U32 R5, RZ, RZ, UR6 ;  /* 0x00000006ff057e24 */ /* 0x000fe2000f8e00ff */
[----:B------:R-:W2:Y:S01]  /*0d90*/  LDG.E.U16 R8, desc[UR12][R2.64] ;  /* 0x0000000c02087981 */ /* 0x000ea2000c1e1500 */
[----:B------:R-:W0:Y:S01]  /*0da0*/  LDCU.64 UR6, c[0x0][0x388] ;  /* 0x00007100ff0677ac */ /* 0x000e220008000a00 */
[----:B------:R-:W-:Y:S02]  /*0db0*/  IMAD.WIDE.U32 R4, R17, 0x2, R4 ;  /* 0x0000000211047825 */ /* 0x000fe400078e0004 */
[----:B------:R-:W3:Y:S04]  /*0dc0*/  LDG.E.U16 R13, desc[UR12][R2.64+0x100] ;  /* 0x0001000c020d7981 */ /* 0x000ee8000c1e1500 */
[----:B------:R-:W4:Y:S04]  /*0dd0*/  LDG.E.U16 R9, desc[UR12][R4.64] ;  /* 0x0000000c04097981 */ /* 0x000f28000c1e1500 */
[----:B------:R-:W5:Y:S04]  /*0de0*/  LDG.E.U16 R10, desc[UR12][R4.64+0x100] ;  /* 0x0001000c040a7981 */ /* 0x000f68000c1e1500 */
[----:B------:R-:W5:Y:S04]  /*0df0*/  LDG.E.U16 R14, desc[UR12][R2.64+0x200] ;  /* 0x0002000c020e7981 */ /* 0x000f68000c1e1500 */
[----:B------:R1:W5:Y:S04]  /*0e00*/  LDG.E.U16 R15, desc[UR12][R2.64+0x300] ;  /* 0x0003000c020f7981 */ /* 0x000368000c1e1500 */
[----:B------:R-:W5:Y:S04]  /*0e10*/  LDG.E.U16 R11, desc[UR12][R4.64+0x200] ;  /* 0x0002000c040b7981 */ /* 0x000f68000c1e1500 */
[----:B------:R3:W5:Y:S01]  /*0e20*/  LDG.E.U16 R12, desc[UR12][R4.64+0x300] ;  /* 0x0003000c040c7981 */ /* 0x000762000c1e1500 */
[----:B0-----:R-:W-:-:S04]  /*0e30*/  UIADD3 UR6, UP0, UPT, UR4, UR6, URZ ;  /* 0x0000000604067290 */ /* 0x001fc8000ff1e0ff */
[----:B------:R-:W-:Y:S02]  /*0e40*/  UIADD3.X UR7, UPT, UPT, URZ, UR7, URZ, UP0, !UPT ;  /* 0x00000007ff077290 */ /* 0x000fe400087fe4ff */
[----:B------:R-:W-:-:S04]  /*0e50*/  IMAD.U32 R6, RZ, RZ, UR6 ;  /* 0x00000006ff067e24 */ /* 0x000fc8000f8e00ff */
[----:B------:R-:W-:Y:S02]  /*0e60*/  IMAD.U32 R7, RZ, RZ, UR7 ;  /* 0x00000007ff077e24 */ /* 0x000fe4000f8e00ff */
[----:B-1----:R-:W-:Y:S01]  /*0e70*/  IMAD.WIDE.U32 R2, R17, 0x2, R6 ;  /* 0x0000000211027825 */ /* 0x002fe200078e0006 */
[----:B--2---:R-:W-:Y:S02]  /*0e80*/  PRMT R0, R8, 0x7770, RZ ;  /* 0x0000777008007816 */ /* 0x004fe400000000ff */
[----:B---3--:R-:W-:Y:S02]  /*0e90*/  PRMT R5, R13, 0x7770, RZ ;  /* 0x000077700d057816 */ /* 0x008fe400000000ff */
[----:B------:R-:W-:Y:S02]  /*0ea0*/  ISETP.NE.AND P5, PT, R0, RZ, PT ;  /* 0x000000ff0000720c */ /* 0x000fe40003fa5270 */
[----:B----4-:R-:W-:Y:S02]  /*0eb0*/  PRMT R0, R9, 0x7770, RZ ;  /* 0x0000777009007816 */ /* 0x010fe400000000ff */
[----:B------:R-:W-:-:S02]  /*0ec0*/  PRMT R4, R13, 0x7771, RZ ;  /* 0x000077710d047816 */ /* 0x000fc400000000ff */
[----:B------:R-:W-:Y:S02]  /*0ed0*/  PRMT R8, R8, 0x7771, RZ ;  /* 0x0000777108087816 */ /* 0x000fe400000000ff */
[----:B------:R-:W-:Y:S02]  /*0ee0*/  ISETP.NE.AND P1, PT, R5, RZ, PT ;  /* 0x000000ff0500720c */ /* 0x000fe40003f25270 */
[----:B-----5:R-:W-:Y:S02]  /*0ef0*/  PRMT R5, R10, 0x7770, RZ ;  /* 0x000077700a057816 */ /* 0x020fe400000000ff */
[----:B------:R-:W-:Y:S02]  /*0f00*/  ISETP.NE.AND P5, PT, R0, RZ, P5 ;  /* 0x000000ff0000720c */ /* 0x000fe40002fa5270 */
[----:B------:R-:W-:Y:S02]  /*0f10*/  ISETP.NE.AND P2, PT, R4, RZ, PT ;  /* 0x000000ff0400720c */ /* 0x000fe40003f45270 */
[----:B------:R-:W-:-:S02]  /*0f20*/  ISETP.NE.AND P0, PT, R8, RZ, PT ;  /* 0x000000ff0800720c */ /* 0x000fc40003f05270 */
[----:B------:R-:W-:Y:S02]  /*0f30*/  PRMT R0, R9, 0x7771, RZ ;  /* 0x0000777109007816 */ /* 0x000fe400000000ff */
[----:B------:R-:W-:Y:S02]  /*0f40*/  PRMT R4, R10, 0x7771, RZ ;  /* 0x000077710a047816 */ /* 0x000fe400000000ff */
[----:B------:R-:W-:Y:S02]  /*0f50*/  ISETP.NE.AND P1, PT, R5, RZ, P1 ;  /* 0x000000ff0500720c */ /* 0x000fe40000f25270 */
[----:B------:R-:W-:Y:S02]  /*0f60*/  PRMT R5, R14, 0x7770, RZ ;  /* 0x000077700e057816 */ /* 0x000fe400000000ff */
[----:B------:R-:W-:Y:S02]  /*0f70*/  ISETP.NE.AND P0, PT, R0, RZ, P0 ;  /* 0x000000ff0000720c */ /* 0x000fe40000705270 */
[----:B------:R-:W-:-:S02]  /*0f80*/  ISETP.NE.AND P2, PT, R4, RZ, P2 ;  /* 0x000000ff0400720c */ /* 0x000fc40001745270 */
[----:B------:R-:W-:Y:S02]  /*0f90*/  PRMT R0, R14, 0x7771, RZ ;  /* 0x000077710e007816 */ /* 0x000fe400000000ff */
[C---:B------:R-:W-:Y:S02]  /*0fa0*/  PRMT R6, R15.reuse, 0x7770, RZ ;  /* 0x000077700f067816 */ /* 0x040fe400000000ff */
[----:B------:R-:W-:Y:S02]  /*0fb0*/  PRMT R4, R15, 0x7771, RZ ;  /* 0x000077710f047816 */ /* 0x000fe400000000ff */
[----:B------:R-:W-:Y:S02]  /*0fc0*/  ISETP.NE.AND P6, PT, R5, RZ, PT ;  /* 0x000000ff0500720c */ /* 0x000fe40003fc5270 */
[----:B------:R-:W-:Y:S02]  /*0fd0*/  SEL R5, RZ, 0x1, !P5 ;  /* 0x00000001ff057807 */ /* 0x000fe40006800000 */
[----:B------:R-:W-:-:S02]  /*0fe0*/  ISETP.NE.AND P3, PT, R0, RZ, PT ;  /* 0x000000ff0000720c */ /* 0x000fc40003f65270 */
[----:B------:R-:W-:Y:S02]  /*0ff0*/  ISETP.NE.AND P4, PT, R6, RZ, PT ;  /* 0x000000ff0600720c */ /* 0x000fe40003f85270 */
[----:B------:R-:W-:Y:S02]  /*1000*/  ISETP.NE.AND P5, PT, R4, RZ, PT ;  /* 0x000000ff0400720c */ /* 0x000fe40003fa5270 */
[C---:B------:R-:W-:Y:S02]  /*1010*/  PRMT R6, R11.reuse, 0x7770, RZ ;  /* 0x000077700b067816 */ /* 0x040fe400000000ff */
[----:B------:R-:W-:Y:S02]  /*1020*/  PRMT R0, R11, 0x7771, RZ ;  /* 0x000077710b007816 */ /* 0x000fe400000000ff */
[C---:B------:R-:W-:Y:S02]  /*1030*/  PRMT R7, R12.reuse, 0x7770, RZ ;  /* 0x000077700c077816 */ /* 0x040fe400000000ff */
[----:B------:R-:W-:-:S02]  /*1040*/  PRMT R4, R12, 0x7771, RZ ;  /* 0x000077710c047816 */ /* 0x000fc400000000ff */
[----:B------:R-:W-:Y:S02]  /*1050*/  ISETP.NE.AND P6, PT, R6, RZ, P6 ;  /* 0x000000ff0600720c */ /* 0x000fe400037c5270 */
[----:B------:R-:W-:Y:S02]  /*1060*/  ISETP.NE.AND P3, PT, R0, RZ, P3 ;  /* 0x000000ff0000720c */ /* 0x000fe40001f65270 */
[----:B------:R-:W-:Y:S02]  /*1070*/  ISETP.NE.AND P4, PT, R7, RZ, P4 ;  /* 0x000000ff0700720c */ /* 0x000fe40002785270 */
[----:B------:R-:W-:Y:S02]  /*1080*/  ISETP.NE.AND P5, PT, R4, RZ, P5 ;  /* 0x000000ff0400720c */ /* 0x000fe40002fa5270 */
[----:B------:R-:W-:Y:S02]  /*1090*/  SEL R0, RZ, 0x1, !P0 ;  /* 0x00000001ff007807 */ /* 0x000fe40004000000 */
        /* <DEDUP_REMOVED lines=9> */
[----:B------:R-:W-:Y:S01]  /*1130*/  PRMT R11, R11, 0x7604, R8 ;  /* 0x000076040b0b7816 */ /* 0x000fe20000000008 */
[----:B------:R-:W-:Y:S04]  /*1140*/  STG.E.U16 desc[UR12][R2.64], R5 ;  /* 0x0000000502007986 */ /* 0x000fe8000c10150c */
[----:B------:R-:W-:Y:S04]  /*1150*/  STG.E.U16 desc[UR12][R2.64+0x100], R7 ;  /* 0x0001000702007986 */ /* 0x000fe8000c10150c */
[----:B------:R-:W-:Y:S04]  /*1160*/  STG.E.U16 desc[UR12][R2.64+0x200], R9 ;  /* 0x0002000902007986 */ /* 0x000fe8000c10150c */
[----:B------:R-:W-:Y:S01]  /*1170*/  STG.E.U16 desc[UR12][R2.64+0x300], R11 ;  /* 0x0003000b02007986 */ /* 0x000fe2000c10150c */
[----:B------:R-:W-:Y:S05]  /*1180*/  EXIT ;  /* 0x000000000000794d */ /* 0x000fea0003800000 */
.L_x_1233:
        /* <DEDUP_REMOVED lines=15> */
.L_x_17150:


//--------------------- .text._ZN2at6native29vectorized_elementwise_kernelILi4ENS0_13BinaryFunctorIbbbNS0_15binary_internal10MulFunctorIbEEEESt5arrayIPcLm3EEEEviT0_T1_ --------------------------
	.section	.text._ZN2at6native29vectorized_elementwise_kernelILi4ENS0_13BinaryFunctorIbbbNS0_15binary_internal10MulFunctorIbEEEESt5arrayIPcLm3EEEEviT0_T1_,"ax",@progbits
	.align	128
        .global         _ZN2at6native29vectorized_elementwise_kernelILi4ENS0_13BinaryFunctorIbbbNS0_15binary_internal10MulFunctorIbEEEESt5arrayIPcLm3EEEEviT0_T1_
        .type           _ZN2at6native29vectorized_elementwise_kernelILi4ENS0_13BinaryFunctorIbbbNS0_15binary_internal10MulFunctorIbEEEESt5arrayIPcLm3EEEEviT0_T1_,@function
        .size           _ZN2at6native29vectorized_elementwise_kernelILi4ENS0_13BinaryFunctorIbbbNS0_15binary_internal10MulFunctorIbEEEESt5arrayIPcLm3EEEEviT0_T1_,(.L_x_17151 - _ZN2at6native29vectorized_elementwise_kernelILi4ENS0_13BinaryFunctorIbbbNS0_15binary_internal10MulFunctorIbEEEESt5arrayIPcLm3EEEEviT0_T1_)
        .other          _ZN2at6native29vectorized_elementwise_kernelILi4ENS0_13BinaryFunctorIbbbNS0_15binary_internal10MulFunctorIbEEEESt5arrayIPcLm3EEEEviT0_T1_,@"STO_CUDA_ENTRY STV_DEFAULT"
_ZN2at6native29vectorized_elementwise_kernelILi4ENS0_13BinaryFunctorIbbbNS0_15binary_internal10MulFunctorIbEEEESt5arrayIPcLm3EEEEviT0_T1_:
.text._ZN2at6native29vectorized_elementwise_kernelILi4ENS0_13BinaryFunctorIbbbNS0_15binary_internal10MulFunctorIbEEEESt5arrayIPcLm3EEEEviT0_T1_:
        /* <DEDUP_REMOVED lines=155> */
.L_x_1237:
        /* <DEDUP_REMOVED lines=8> */
.L_x_1238:
        /* <DEDUP_REMOVED lines=8> */
.L_x_1239:
        /* <DEDUP_REMOVED lines=8> */
.L_x_1240:
        /* <DEDUP_REMOVED lines=9> */
.L_x_1241:
[----:B------:R-:W-:Y:S05]  /*0bc0*/  BSYNC.RELIABLE B1 ;  /* 0x0000000000017941 */ /* 0x000fea0003800100 */
.L_x_1236:
[----:B------:R-:W-:-:S13]  /*0bd0*/  ISETP.GE.U32.AND P0, PT, R0, UR5, PT ;  /* 0x0000000500007c0c */ /* 0x000fda000bf06070 */
[----:B------:R-:W3:Y:S01]  /*0be0*/  @!P0 LDC.64 R6, c[0x0][0x388] ;  /* 0x0000e200ff068b82 */ /* 0x000ee20000000a00 */
[C---:B012---:R-:W-:Y:S02]  /*0bf0*/  @!P0 VIADD R5, R0.reuse, UR4 ;  /* 0x0000000400058c36 */ /* 0x047fe40008000000 */
[----:B------:R-:W-:-:S03]  /*0c00*/  @!P0 VIADD R0, R0, 0x80 ;  /* 0x0000008000008836 */ /* 0x000fc60000000000 */
[----:B---3--:R-:W-:-:S05]  /*0c10*/  @!P0 IADD3 R4, P1, PT, R5, R6, RZ ;  /* 0x0000000605048210 */ /* 0x008fca0007f3e0ff */
[----:B------:R-:W-:-:S05]  /*0c20*/  @!P0 IMAD.X R5, RZ, RZ, R7, P1 ;  /* 0x000000ffff058224 */ /* 0x000fca00008e0607 */
[----:B------:R3:W-:Y:S03]  /*0c30*/  @!P0 STG.E.U8 desc[UR12][R4.64], R3 ;  /* 0x0000000304008986 */ /* 0x0007e6000c10110c */
.L_x_1242:
[----:B------:R-:W-:Y:S05]  /*0c40*/  BSYNC.RECONVERGENT B0 ;  /* 0x0000000000007941 */ /* 0x000fea0003800200 */
.L_x_1235:
        /* <DEDUP_REMOVED lines=9> */
.L_x_1234:
[----:B------:R-:W0:Y:S01]  /*0ce0*/  LDCU.128 UR8, c[0x0][0x390] ;  /* 0x00007200ff0877ac */ /* 0x000e220008000c00 */
[----:B------:R-:W1:Y:S01]  /*0cf0*/  S2R R0, SR_TID.X ;  /* 0x0000000000007919 */ /* 0x000e620000002100 */
[----:B0-----:R-:W-:-:S04]  /*0d00*/  UIADD3 UR6, UP0, UPT, UR4, UR10, URZ ;  /* 0x0000000a04067290 */ /* 0x001fc8000ff1e0ff */
[----:B------:R-:W-:Y:S02]  /*0d10*/  UIADD3.X UR7, UPT, UPT, URZ, UR11, URZ, UP0, !UPT ;  /* 0x0000000bff077290 */ /* 0x000fe400087fe4ff */
[----:B------:R-:W-:Y:S01]  /*0d20*/  UIADD3 UR8, UP0, UPT, UR4, UR8, URZ ;  /* 0x0000000804087290 */ /* 0x000fe2000ff1e0ff */
[----:B------:R-:W-:-:S03]  /*0d30*/  IMAD.U32 R4, RZ, RZ, UR6 ;  /* 0x00000006ff047e24 */ /* 0x000fc6000f8e00ff */
[----:B------:R-:W-:Y:S01]  /*0d40*/  IMAD.U32 R5, RZ, RZ, UR7 ;  /* 0x00000007ff057e24 */ /* 0x000fe2000f8e00ff */
[----:B------:R-:W-:Y:S01]  /*0d50*/  UIADD3.X UR6, UPT, UPT, URZ, UR9, URZ, UP0, !UPT ;  /* 0x00000009ff067290 */ /* 0x000fe200087fe4ff */
[----:B------:R-:W-:Y:S02]  /*0d60*/  IMAD.U32 R2, RZ, RZ, UR8 ;  /* 0x00000008ff027e24 */ /* 0x000fe4000f8e00ff */
[----:B-1----:R-:W-:-:S04]  /*0d70*/  IMAD.WIDE.U32 R4, R0, 0x4, R4 ;  /* 0x0000000400047825 */ /* 0x002fc800078e0004 */
[----:B------:R-:W-:Y:S01]  /*0d80*/  IMAD.U32 R3, RZ, RZ, UR6 ;  /* 0x00000006ff037e24 */ /* 0x000fe2000f8e00ff */
[----:B------:R-:W2:Y:S03]  /*0d90*/  LDG.E R7, desc[UR12][R4.64] ;  /* 0x0000000c04077981 */ /* 0x000ea6000c1e1900 */
[----:B------:R-:W0:Y:S01]  /*0da0*/  LDCU.64 UR6, c[0x0][0x388] ;  /* 0x00007100ff0677ac */ /* 0x000e220008000a00 */
[----:B------:R-:W-:Y:S01]  /*0db0*/  IMAD.WIDE.U32 R2, R0, 0x4, R2 ;  /* 0x0000000400027825 */ /* 0x000fe200078e0002 */
[----:B------:R-:W3:Y:S04]  /*0dc0*/  LDG.E R11, desc[UR12][R4.64+0x200] ;  /* 0x0002000c040b7981 */ /* 0x000ee8000c1e1900 */
[----:B------:R-:W4:Y:S04]  /*0dd0*/  LDG.E R6, desc[UR12][R2.64] ;  /* 0x0000000c02067981 */ /* 0x000f28000c1e1900 */
[----:B------:R4:W5:Y:S01]  /*0de0*/  LDG.E R8, desc[UR12][R2.64+0x200] ;  /* 0x0002000c02087981 */ /* 0x000962000c1e1900 */
[----:B0-----:R-:W-:-:S04]  /*0df0*/  UIADD3 UR6, UP0, UPT, UR4, UR6, URZ ;  /* 0x0000000604067290 */ /* 0x001fc8000ff1e0ff */
[----:B------:R-:W-:Y:S01]  /*0e00*/  UIADD3.X UR7, UPT, UPT, URZ, UR7, URZ, UP0, !UPT ;  /* 0x00000007ff077290 */ /* 0x000fe200087fe4ff */
[C---:B--2---:R-:W-:Y:S02]  /*0e10*/  PRMT R9, R7.reuse, 0x7770, RZ ;  /* 0x0000777007097816 */ /* 0x044fe400000000ff */
[----:B------:R-:W-:Y:S02]  /*0e20*/  PRMT R10, R7, 0x7771, RZ ;  /* 0x00007771070a7816 */ /* 0x000fe400000000ff */
[----:B------:R-:W-:Y:S02]  /*0e30*/  ISETP.NE.AND P5, PT, R9, RZ, PT ;  /* 0x000000ff0900720c */ /* 0x000fe40003fa5270 */
[----:B------:R-:W-:Y:S02]  /*0e40*/  PRMT R9, R7, 0x7772, RZ ;  /* 0x0000777207097816 */ /* 0x000fe400000000ff */
[----:B------:R-:W-:Y:S02]  /*0e50*/  ISETP.NE.AND P0, PT, R10, RZ, PT ;  /* 0x000000ff0a00720c */ /* 0x000fe40003f05270 */
[----:B------:R-:W-:-:S02]  /*0e60*/  ISETP.NE.AND P2, PT, R9, RZ, PT ;  /* 0x000000ff0900720c */ /* 0x000fc40003f45270 */
[C---:B----4-:R-:W-:Y:S02]  /*0e70*/  PRMT R2, R6.reuse, 0x7772, RZ ;  /* 0x0000777206027816 */ /* 0x050fe400000000ff */
[----:B---3--:R-:W-:Y:S02]  /*0e80*/  PRMT R3, R11, 0x7770, RZ ;  /* 0x000077700b037816 */ /* 0x008fe400000000ff */
[----:B------:R-:W-:Y:S02]  /*0e90*/  PRMT R10, R7, 0x7773, RZ ;  /* 0x00007773070a7816 */ /* 0x000fe400000000ff */
[----:B------:R-:W-:Y:S02]  /*0ea0*/  PRMT R7, R6, 0x7770, RZ ;  /* 0x0000777006077816 */ /* 0x000fe400000000ff */
[----:B------:R-:W-:Y:S02]  /*0eb0*/  ISETP.NE.AND P2, PT, R2, RZ, P2 ;  /* 0x000000ff0200720c */ /* 0x000fe40001745270 */
[----:B------:R-:W-:-:S02]  /*0ec0*/  ISETP.NE.AND P6, PT, R3, RZ, PT ;  /* 0x000000ff0300720c */ /* 0x000fc40003fc5270 */
[----:B------:R-:W-:Y:S02]  /*0ed0*/  PRMT R4, R6, 0x7771, RZ ;  /* 0x0000777106047816 */ /* 0x000fe400000000ff */
[C---:B------:R-:W-:Y:S02]  /*0ee0*/  PRMT R2, R11.reuse, 0x7771, RZ ;  /* 0x000077710b027816 */ /* 0x040fe400000000ff */
[----:B------:R-:W-:Y:S02]  /*0ef0*/  PRMT R3, R11, 0x7772, RZ ;  /* 0x000077720b037816 */ /* 0x000fe400000000ff */
[----:B------:R-:W-:Y:S02]  /*0f00*/  ISETP.NE.AND P5, PT, R7, RZ, P5 ;  /* 0x000000ff0700720c */ /* 0x000fe40002fa5270 */
[----:B------:R-:W-:Y:S02]  /*0f10*/  PRMT R11, R11, 0x7773, RZ ;  /* 0x000077730b0b7816 */ /* 0x000fe400000000ff */
[----:B------:R-:W-:-:S02]  /*0f20*/  ISETP.NE.AND P0, PT, R4, RZ, P0 ;  /* 0x000000ff0400720c */ /* 0x000fc40000705270 */
[----:B------:R-:W-:Y:S02]  /*0f30*/  ISETP.NE.AND P3, PT, R2, RZ, PT ;  /* 0x000000ff0200720c */ /* 0x000fe40003f65270 */
[----:B------:R-:W-:Y:S02]  /*0f40*/  ISETP.NE.AND P4, PT, R3, RZ, PT ;  /* 0x000000ff0300720c */ /* 0x000fe40003f85270 */
[----:B------:R-:W-:Y:S02]  /*0f50*/  SEL R7, RZ, 0x1, !P5 ;  /* 0x00000001ff077807 */ /* 0x000fe40006800000 */
[C---:B-----5:R-:W-:Y:S02]  /*0f60*/  PRMT R2, R8.reuse, 0x7770, RZ ;  /* 0x0000777008027816 */ /* 0x060fe400000000ff */
[C---:B------:R-:W-:Y:S02]  /*0f70*/  PRMT R3, R8.reuse, 0x7771, RZ ;  /* 0x0000777108037816 */ /* 0x040fe400000000ff */
[----:B------:R-:W-:-:S02]  /*0f80*/  PRMT R4, R8, 0x7772, RZ ;  /* 0x0000777208047816 */ /* 0x000fc400000000ff */
[----:B------:R-:W-:Y:S02]  /*0f90*/  ISETP.NE.AND P1, PT, R10, RZ, PT ;  /* 0x000000ff0a00720c */ /* 0x000fe40003f25270 */
[----:B------:R-:W-:Y:S02]  /*0fa0*/  PRMT R6, R6, 0x7773, RZ ;  /* 0x0000777306067816 */ /* 0x000fe400000000ff */
[----:B------:R-:W-:Y:S02]  /*0fb0*/  ISETP.NE.AND P5, PT, R11, RZ, PT ;  /* 0x000000ff0b00720c */ /* 0x000fe40003fa5270 */
[----:B------:R-:W-:Y:S02]  /*0fc0*/  PRMT R8, R8, 0x7773, RZ ;  /* 0x0000777308087816 */ /* 0x000fe400000000ff */
[----:B------:R-:W-:Y:S02]  /*0fd0*/  ISETP.NE.AND P1, PT, R6, RZ, P1 ;  /* 0x000000ff0600720c */ /* 0x000fe40000f25270 */
[----:B------:R-:W-:-:S02]  /*0fe0*/  ISETP.NE.AND P6, PT, R2, RZ, P6 ;  /* 0x000000ff0200720c */ /* 0x000fc400037c5270 */
[----:B------:R-:W-:Y:S02]  /*0ff0*/  ISETP.NE.AND P3, PT, R3, RZ, P3 ;  /* 0x000000ff0300720c */ /* 0x000fe40001f65270 */
[----:B------:R-:W-:Y:S02]  /*1000*/  ISETP.NE.AND P4, PT, R4, RZ, P4 ;  /* 0x000000ff0400720c */ /* 0x000fe40002785270 */
[----:B------:R-:W-:Y:S02]  /*1010*/  ISETP.NE.AND P5, PT, R8, RZ, P5 ;  /* 0x000000ff0800720c */ /* 0x000fe40002fa5270 */
[----:B------:R-:W-:Y:S02]  /*1020*/  SEL R6, RZ, 0x1, !P0 ;  /* 0x00000001ff067807 */ /* 0x000fe40004000000 */
[----:B------:R-:W-:Y:S02]  /*1030*/  SEL R4, RZ, 0x1, !P1 ;  /* 0x00000001ff047807 */ /* 0x000fe40004800000 */
[----:B------:R-:W-:-:S02]  /*1040*/  SEL R5, RZ, 0x1, !P2 ;  /* 0x00000001ff057807 */ /* 0x000fc40005000000 */
[----:B------:R-:W-:Y:S02]  /*1050*/  SEL R11, RZ, 0x1, !P6 ;  /* 0x00000001ff0b7807 */ /* 0x000fe40007000000 */
[----:B------:R-:W-:Y:S02]  /*1060*/  SEL R10, RZ, 0x1, !P3 ;  /* 0x00000001ff0a7807 */ /* 0x000fe40005800000 */
[----:B------:R-:W-:Y:S02]  /*1070*/  SEL R8, RZ, 0x1, !P5 ;  /* 0x00000001ff087807 */ /* 0x000fe40006800000 */
[----:B------:R-:W-:Y:S01]  /*1080*/  SEL R9, RZ, 0x1, !P4 ;  /* 0x00000001ff097807 */ /* 0x000fe20006000000 */
[----:B------:R-:W-:Y:S01]  /*1090*/  IMAD.U32 R2, RZ, RZ, UR6 ;  /* 0x00000006ff027e24 */ /* 0x000fe2000f8e00ff */
[----:B------:R-:W-:Y:S01]  /*10a0*/  PRMT R7, R7, 0x3340, R6 ;  /* 0x0000334007077816 */ /* 0x000fe20000000006 */
[----:B------:R-:W-:Y:S01]  /*10b0*/  IMAD.U32 R3, RZ, RZ, UR7 ;  /* 0x00000007ff037e24 */ /* 0x000fe2000f8e00ff */
[----:B------:R-:W-:-:S02]  /*10c0*/  PRMT R4, R5, 0x3340, R4 ;  /* 0x0000334005047816 */ /* 0x000fc40000000004 */
[----:B------:R-:W-:Y:S02]  /*10d0*/  PRMT R11, R11, 0x3340, R10 ;  /* 0x000033400b0b7816 */ /* 0x000fe4000000000a */
[----:B------:R-:W-:Y:S01]  /*10e0*/  PRMT R8, R9, 0x3340, R8 ;  /* 0x0000334009087816 */ /* 0x000fe20000000008 */
[----:B------:R-:W-:Y:S01]  /*10f0*/  IMAD.WIDE.U32 R2, R0, 0x4, R2 ;  /* 0x0000000400027825 */ /* 0x000fe200078e0002 */
[----:B------:R-:W-:Y:S02]  /*1100*/  PRMT R7, R7, 0x5410, R4 ;  /* 0x0000541007077816 */ /* 0x000fe40000000004 */
[----:B------:R-:W-:-:S03]  /*1110*/  PRMT R11, R11, 0x5410, R8 ;  /* 0x000054100b0b7816 */ /* 0x000fc60000000008 */
[----:B------:R-:W-:Y:S04]  /*1120*/  STG.E desc[UR12][R2.64], R7 ;  /* 0x0000000702007986 */ /* 0x000fe8000c10190c */
[----:B------:R-:W-:Y:S01]  /*1130*/  STG.E desc[UR12][R2.64+0x200], R11 ;  /* 0x0002000b02007986 */ /* 0x000fe2000c10190c */
[----:B------:R-:W-:Y:S05]  /*1140*/  EXIT ;  /* 0x000000000000794d */ /* 0x000fea0003800000 */
.L_x_1243:
        /* <DEDUP_REMOVED lines=11> */
.L_x_17151:


//--------------------- .text._ZN2at6native29vectorized_elementwise_kernelILi8ENS0_13BinaryFunctorIbbbNS0_15binary_internal10MulFunctorIbEEEESt5arrayIPcLm3EEEEviT0_T1_ --------------------------
	.section	.text._ZN2at6native29vectorized_elementwise_kernelILi8ENS0_13BinaryFunctorIbbbNS0_15binary_internal10MulFunctorIbEEEESt5arrayIPcLm3EEEEviT0_T1_,"ax",@progbits
	.align	128
        .global         _ZN2at6native29vectorized_elementwise_kernelILi8ENS0_13BinaryFunctorIbbbNS0_15binary_internal10MulFunctorIbEEEESt5arrayIPcLm3EEEEviT0_T1_
        .type           _ZN2at6native29vectorized_elementwise_kernelILi8ENS0_13BinaryFunctorIbbbNS0_15binary_internal10MulFunctorIbEEEESt5arrayIPcLm3EEEEviT0_T1_,@function
        .size           _ZN2at6native29vectorized_elementwise_kernelILi8ENS0_13BinaryFunctorIbbbNS0_15binary_internal10MulFunctorIbEEEESt5arrayIPcLm3EEEEviT0_T1_,(.L_x_17152 - _ZN2at6native29vectorized_elementwise_kernelILi8ENS0_13BinaryFunctorIbbbNS0_15binary_internal10MulFunctorIbEEEESt5arrayIPcLm3EEEEviT0_T1_)
        .other          _ZN2at6native29vectorized_elementwise_kernelILi8ENS0_13BinaryFunctorIbbbNS0_15binary_internal10MulFunctorIbEEEESt5arrayIPcLm3EEEEviT0_T1_,@"STO_CUDA_ENTRY STV_DEFAULT"
_ZN2at6native29vectorized_elementwise_kernelILi8ENS0_13BinaryFunctorIbbbNS0_15binary_internal10MulFunctorIbEEEESt5arrayIPcLm3EEEEviT0_T1_:
.text._ZN2at6native29vectorized_elementwise_kernelILi8ENS0_13BinaryFunctorIbbbNS0_15binary_internal10MulFunctorIbEEEESt5arrayIPcLm3EEEEviT0_T1_:
        /* <DEDUP_REMOVED lines=155> */
.L_x_1247:
        /* <DEDUP_REMOVED lines=8> */
.L_x_1248:
        /* <DEDUP_REMOVED lines=8> */
.L_x_1249:
        /* <DEDUP_REMOVED lines=8> */
.L_x_1250:
        /* <DEDUP_REMOVED lines=9> */
.L_x_1251:
[----:B------:R-:W-:Y:S05]  /*0bc0*/  BSYNC.RELIABLE B1 ;  /* 0x0000000000017941 */ /* 0x000fea0003800100 */
.L_x_1246:
[----:B------:R-:W-:-:S13]  /*0bd0*/  ISETP.GE.U32.AND P0, PT, R0, UR5, PT ;  /* 0x0000000500007c0c */ /* 0x000fda000bf06070 */
[----:B------:R-:W3:Y:S01]  /*0be0*/  @!P0 LDC.64 R6, c[0x0][0x388] ;  /* 0x0000e200ff068b82 */ /* 0x000ee20000000a00 */
[C---:B012---:R-:W-:Y:S02]  /*0bf0*/  @!P0 VIADD R5, R0.reuse, UR4 ;  /* 0x0000000400058c36 */ /* 0x047fe40008000000 */
[----:B------:R-:W-:-:S03]  /*0c00*/  @!P0 VIADD R0, R0, 0x80 ;  /* 0x0000008000008836 */ /* 0x000fc60000000000 */
[----:B---3--:R-:W-:-:S05]  /*0c10*/  @!P0 IADD3 R4, P1, PT, R5, R6, RZ ;  /* 0x0000000605048210 */ /* 0x008fca0007f3e0ff */
[----:B------:R-:W-:-:S05]  /*0c20*/  @!P0 IMAD.X R5, RZ, RZ, R7, P1 ;  /* 0x000000ffff058224 */ /* 0x000fca00008e0607 */
[----:B------:R3:W-:Y:S03]  /*0c30*/  @!P0 STG.E.U8 desc[UR12][R4.64], R3 ;  /* 0x0000000304008986 */ /* 0x0007e6000c10110c */
.L_x_1252:
[----:B------:R-:W-:Y:S05]  /*0c40*/  BSYNC.RECONVERGENT B0 ;  /* 0x0000000000007941 */ /* 0x000fea0003800200 */
.L_x_1245:
        /* <DEDUP_REMOVED lines=9> */
.L_x_1244:
        /* <DEDUP_REMOVED lines=10> */
[----:B------:R-:W-:Y:S02]  /*0d80*/  IMAD.U32 R3, RZ, RZ, UR6 ;  /* 0x00000006ff037e24 */ /* 0x000fe4000f8e00ff */
[----:B------:R-:W2:Y:S02]  /*0d90*/  LDG.E.64 R4, desc[UR12][R4.64] ;  /* 0x0000000c04047981 */ /* 0x000ea4000c1e1b00 */
[----:B------:R-:W0:Y:S01]  /*0da0*/  LDCU.64 UR6, c[0x0][0x388] ;  /* 0x00007100ff0677ac */ /* 0x000e220008000a00 */
[----:B------:R-:W-:-:S06]  /*0db0*/  IMAD.WIDE.U32 R2, R0, 0x8, R2 ;  /* 0x0000000800027825 */ /* 0x000fcc00078e0002 */
[----:B------:R-:W3:Y:S01]  /*0dc0*/  LDG.E.64 R2, desc[UR12][R2.64] ;  /* 0x0000000c02027981 */ /* 0x000ee2000c1e1b00 */
[----:B0-----:R-:W-:-:S04]  /*0dd0*/  UIADD3 UR6, UP0, UPT, UR4, UR6, URZ ;  /* 0x0000000604067290 */ /* 0x001fc8000ff1e0ff */
[----:B------:R-:W-:Y:S01]  /*0de0*/  UIADD3.X UR7, UPT, UPT, URZ, UR7, URZ, UP0, !UPT ;  /* 0x00000007ff077290 */ /* 0x000fe200087fe4ff */
[C---:B--2---:R-:W-:Y:S02]  /*0df0*/  PRMT R6, R4.reuse, 0x7770, RZ ;  /* 0x0000777004067816 */ /* 0x044fe400000000ff */
[----:B------:R-:W-:Y:S02]  /*0e00*/  PRMT R7, R4, 0x7771, RZ ;  /* 0x0000777104077816 */ /* 0x000fe400000000ff */
[----:B------:R-:W-:Y:S02]  /*0e10*/  ISETP.NE.AND P1, PT, R6, RZ, PT ;  /* 0x000000ff0600720c */ /* 0x000fe40003f25270 */
[C---:B------:R-:W-:Y:S02]  /*0e20*/  PRMT R6, R4.reuse, 0x7772, RZ ;  /* 0x0000777204067816 */ /* 0x040fe400000000ff */
[----:B------:R-:W-:Y:S02]  /*0e30*/  PRMT R8, R4, 0x7773, RZ ;  /* 0x0000777304087816 */ /* 0x000fe400000000ff */
[----:B------:R-:W-:-:S02]  /*0e40*/  PRMT R4, R5, 0x7770, RZ ;  /* 0x0000777005047816 */ /* 0x000fc400000000ff */
[----:B------:R-:W-:Y:S02]  /*0e50*/  ISETP.NE.AND P5, PT, R6, RZ, PT ;  /* 0x000000ff0600720c */ /* 0x000fe40003fa5270 */
[----:B---3--:R-:W-:Y:S02]  /*0e60*/  PRMT R6, R2, 0x7770, RZ ;  /* 0x0000777002067816 */ /* 0x008fe400000000ff */
[----:B------:R-:W-:Y:S02]  /*0e70*/  ISETP.NE.AND P4, PT, R7, RZ, PT ;  /* 0x000000ff0700720c */ /* 0x000fe40003f85270 */
[----:B------:R-:W-:Y:S02]  /*0e80*/  ISETP.NE.AND P0, PT, R4, RZ, PT ;  /* 0x000000ff0400720c */ /* 0x000fe40003f05270 */
[C---:B------:R-:W-:Y:S02]  /*0e90*/  PRMT R4, R5.reuse, 0x7771, RZ ;  /* 0x0000777105047816 */ /* 0x040fe400000000ff */
[----:B------:R-:W-:-:S02]  /*0ea0*/  PRMT R7, R5, 0x7772, RZ ;  /* 0x0000777205077816 */ /* 0x000fc400000000ff */
[----:B------:R-:W-:Y:S02]  /*0eb0*/  ISETP.NE.AND P3, PT, R6, RZ, P1 ;  /* 0x000000ff0600720c */ /* 0x000fe40000f65270 */
[----:B------:R-:W-:Y:S02]  /*0ec0*/  PRMT R5, R5, 0x7773, RZ ;  /* 0x0000777305057816 */ /* 0x000fe400000000ff */
[----:B------:R-:W-:Y:S02]  /*0ed0*/  SEL R11, RZ, 0x1, !P3 ;  /* 0x00000001ff0b7807 */ /* 0x000fe40005800000 */
[----:B------:R-:W-:Y:S02]  /*0ee0*/  ISETP.NE.AND P1, PT, R4, RZ, PT ;  /* 0x000000ff0400720c */ /* 0x000fe40003f25270 */
[----:B------:R-:W-:Y:S02]  /*0ef0*/  ISETP.NE.AND P3, PT, R5, RZ, PT ;  /* 0x000000ff0500720c */ /* 0x000fe40003f65270 */
[----:B------:R-:W-:-:S02]  /*0f00*/  PRMT R5, R2, 0x7771, RZ ;  /* 0x0000777102057816 */ /* 0x000fc400000000ff */
[----:B------:R-:W-:Y:S02]  /*0f10*/  PRMT R4, R2, 0x7772, RZ ;  /* 0x0000777202047816 */ /* 0x000fe400000000ff */
[----:B------:R-:W-:Y:S02]  /*0f20*/  ISETP.NE.AND P6, PT, R8, RZ, PT ;  /* 0x000000ff0800720c */ /* 0x000fe40003fc5270 */
[----:B------:R-:W-:Y:S02]  /*0f30*/  PRMT R2, R2, 0x7773, RZ ;  /* 0x0000777302027816 */ /* 0x000fe400000000ff */
[----:B------:R-:W-:Y:S02]  /*0f40*/  ISETP.NE.AND P4, PT, R5, RZ, P4 ;  /* 0x000000ff0500720c */ /* 0x000fe40002785270 */
[----:B------:R-:W-:Y:S02]  /*0f50*/  ISETP.NE.AND P5, PT, R4, RZ, P5 ;  /* 0x000000ff0400720c */ /* 0x000fe40002fa5270 */
[----:B------:R-:W-:-:S02]  /*0f60*/  ISETP.NE.AND P6, PT, R2, RZ, P6 ;  /* 0x000000ff0200720c */ /* 0x000fc400037c5270 */
[C---:B------:R-:W-:Y:S02]  /*0f70*/  PRMT R5, R3.reuse, 0x7770, RZ ;  /* 0x0000777003057816 */ /* 0x040fe400000000ff */
[C---:B------:R-:W-:Y:S02]  /*0f80*/  PRMT R4, R3.reuse, 0x7771, RZ ;  /* 0x0000777103047816 */ /* 0x040fe400000000ff */
[----:B------:R-:W-:Y:S02]  /*0f90*/  PRMT R2, R3, 0x7772, RZ ;  /* 0x0000777203027816 */ /* 0x000fe400000000ff */
[----:B------:R-:W-:Y:S02]  /*0fa0*/  ISETP.NE.AND P2, PT, R7, RZ, PT ;  /* 0x000000ff0700720c */ /* 0x000fe40003f45270 */
[----:B------:R-:W-:Y:S02]  /*0fb0*/  PRMT R3, R3, 0x7773, RZ ;  /* 0x0000777303037816 */ /* 0x000fe400000000ff */
[----:B------:R-:W-:-:S02]  /*0fc0*/  ISETP.NE.AND P0, PT, R5, RZ, P0 ;  /* 0x000000ff0500720c */ /* 0x000fc40000705270 */
[----:B------:R-:W-:Y:S02]  /*0fd0*/  ISETP.NE.AND P1, PT, R4, RZ, P1 ;  /* 0x000000ff0400720c */ /* 0x000fe40000f25270 */
[----:B------:R-:W-:Y:S01]  /*0fe0*/  ISETP.NE.AND P2, PT, R2, RZ, P2 ;  /* 0x000000ff0200720c */ /* 0x000fe20001745270 */
[----:B------:R-:W-:Y:S01]  /*0ff0*/  IMAD.U32 R2, RZ, RZ, UR6 ;  /* 0x00000006ff027e24 */ /* 0x000fe2000f8e00ff */
[----:B------:R-:W-:Y:S01]  /*1000*/  ISETP.NE.AND P3, PT, R3, RZ, P3 ;  /* 0x000000ff0300720c */ /* 0x000fe20001f65270 */
[----:B------:R-:W-:Y:S01]  /*1010*/  IMAD.U32 R3, RZ, RZ, UR7 ;  /* 0x00000007ff037e24 */ /* 0x000fe2000f8e00ff */
[----:B------:R-:W-:Y:S02]  /*1020*/  SEL R10, RZ, 0x1, !P4 ;  /* 0x00000001ff0a7807 */ /* 0x000fe40006000000 */
[----:B------:R-:W-:Y:S01]  /*1030*/  SEL R8, RZ, 0x1, !P6 ;  /* 0x00000001ff087807 */ /* 0x000fe20007000000 */
[----:B------:R-:W-:Y:S01]  /*1040*/  IMAD.WIDE.U32 R2, R0, 0x8, R2 ;  /* 0x0000000800027825 */ /* 0x000fe200078e0002 */
[----:B------:R-:W-:-:S02]  /*1050*/  SEL R9, RZ, 0x1, !P5 ;  /* 0x00000001ff097807 */ /* 0x000fc40006800000 */
[----:B------:R-:W-:Y:S02]  /*1060*/  SEL R7, RZ, 0x1, !P0 ;  /* 0x00000001ff077807 */ /* 0x000fe40004000000 */
[----:B------:R-:W-:Y:S02]  /*1070*/  SEL R6, RZ, 0x1, !P1 ;  /* 0x00000001ff067807 */ /* 0x000fe40004800000 */
[----:B------:R-:W-:Y:S02]  /*1080*/  SEL R4, RZ, 0x1, !P3 ;  /* 0x00000001ff047807 */ /* 0x000fe40005800000 */
[----:B------:R-:W-:Y:S02]  /*1090*/  SEL R5, RZ, 0x1, !P2 ;  /* 0x00000001ff057807 */ /* 0x000fe40005000000 */
[----:B------:R-:W-:Y:S02]  /*10a0*/  PRMT R11, R11, 0x3340, R10 ;  /* 0x000033400b0b7816 */ /* 0x000fe4000000000a */
[----:B------:R-:W-:-:S02]  /*10b0*/  PRMT R8, R9, 0x3340, R8 ;  /* 0x0000334009087816 */ /* 0x000fc40000000008 */
[----:B------:R-:W-:Y:S02]  /*10c0*/  PRMT R7, R7, 0x3340, R6 ;  /* 0x0000334007077816 */ /* 0x000fe40000000006 */
[----:B------:R-:W-:Y:S02]  /*10d0*/  PRMT R4, R5, 0x3340, R4 ;  /* 0x0000334005047816 */ /* 0x000fe40000000004 */
[----:B------:R-:W-:Y:S02]  /*10e0*/  PRMT R6, R11, 0x5410, R8 ;  /* 0x000054100b067816 */ /* 0x000fe40000000008 */
[----:B------:R-:W-:-:S05]  /*10f0*/  PRMT R7, R7, 0x5410, R4 ;  /* 0x0000541007077816 */ /* 0x000fca0000000004 */
[----:B------:R-:W-:Y:S01]  /*1100*/  STG.E.64 desc[UR12][R2.64], R6 ;  /* 0x0000000602007986 */ /* 0x000fe2000c101b0c */
[----:B------:R-:W-:Y:S05]  /*1110*/  EXIT ;  /* 0x000000000000794d */ /* 0x000fea0003800000 */
.L_x_1253:
        /* <DEDUP_REMOVED lines=14> */
.L_x_17152:


//--------------------- .text._ZN2at6native18elementwise_kernelILi128ELi4EZNS0_15gpu_kernel_implINS0_13AUnaryFunctorIN3c108BFloat16ES5_S5_NS0_15binary_internal10MulFunctorIfEEEEEEvRNS_18TensorIteratorBaseERKT_EUliE_EEviT1_ --------------------------
	.section	.text._ZN2at6native18elementwise_kernelILi128ELi4EZNS0_15gpu_kernel_implINS0_13AUnaryFunctorIN3c108BFloat16ES5_S5_NS0_15binary_internal10MulFunctorIfEEEEEEvRNS_18TensorIteratorBaseERKT_EUliE_EEviT1_,"ax",@progbits
	.align	128
        .global         _ZN2at6native18elementwise_kernelILi128ELi4EZNS0_15gpu_kernel_implINS0_13AUnaryFunctorIN3c108BFloat16ES5_S5_NS0_15binary_internal10MulFunctorIfEEEEEEvRNS_18TensorIteratorBaseERKT_EUliE_EEviT1_
        .type           _ZN2at6native18elementwise_kernelILi128ELi4EZNS0_15gpu_kernel_implINS0_13AUnaryFunctorIN3c108BFloat16ES5_S5_NS0_15binary_internal10MulFunctorIfEEEEEEvRNS_18TensorIteratorBaseERKT_EUliE_EEviT1_,@function
        .size           _ZN2at6native18elementwise_kernelILi128ELi4EZNS0_15gpu_kernel_implINS0_13AUnaryFunctorIN3c108BFloat16ES5_S5_NS0_15binary_internal10MulFunctorIfEEEEEEvRNS_18TensorIteratorBaseERKT_EUliE_EEviT1_,(.L_x_17153 - _ZN2at6native18elementwise_kernelILi128ELi4EZNS0_15gpu_kernel_implINS0_13AUnaryFunctorIN3c108BFloat16ES5_S5_NS0_15binary_internal10MulFunctorIfEEEEEEvRNS_18TensorIteratorBaseERKT_EUliE_EEviT1_)
        .other          _ZN2at6native18elementwise_kernelILi128ELi4EZNS0_15gpu_kernel_implINS0_13AUnaryFunctorIN3c108BFloat16ES5_S5_NS0_15binary_internal10MulFunctorIfEEEEEEvRNS_18TensorIteratorBaseERKT_EUliE_EEviT1_,@"STO_CUDA_ENTRY STV_DEFAULT"
_ZN2at6native18elementwise_kernelILi128ELi4EZNS0_15gpu_kernel_implINS0_13AUnaryFunctorIN3c108BFloat16ES5_S5_NS0_15binary_internal10MulFunctorIfEEEEEEvRNS_18TensorIteratorBaseERKT_EUliE_EEviT1_:
.text._ZN2at6native18elementwise_kernelILi128ELi4EZNS0_15gpu_kernel_implINS0_13AUnaryFunctorIN3c108BFloat16ES5_S5_NS0_15binary_internal10MulFunctorIfEEEEEEvRNS_18TensorIteratorBaseERKT_EUliE_EEviT1_:
        /* <DEDUP_REMOVED lines=9> */
[----:B---3--:R-:W-:-:S02]  /*0090*/  UIADD3 UR40, UPT, UPT, UR39, -0x1, URZ ;  /* 0xffffffff27287890 */ /* 0x008fc4000fffe0ff */
[----:B--2---:R-:W-:Y:S02]  /*00a0*/  USHF.L.U32 UR4, UR4, 0x9, URZ ;  /* 0x0000000904047899 */ /* 0x004fe400080006ff */
[----:B------:R-:W-:-:S04]  /*00b0*/  UISETP.LT.U32.AND UP0, UPT, UR40, 0x18, UPT ;  /* 0x000000182800788c */ /* 0x000fc8000bf01070 */
[----:B------:R-:W-:Y:S01]  /*00c0*/  USEL UR38, UR40, 0x18, UP0 ;  /* 0x0000001828267887 */ /* 0x000fe20008000000 */
[----:B-1----:R-:W-:-:S03]  /*00d0*/  LOP3.LUT R17, R17, UR4, RZ, 0xfc, !PT ;  /* 0x0000000411117c12 */ /* 0x002fc6000f8efcff */
[----:B------:R-:W-:Y:S01]  /*00e0*/  UIADD3 UR38, UPT, UPT, UR38, 0x1, URZ ;  /* 0x0000000126267890 */ /* 0x000fe2000fffe0ff */
[----:B----4-:R-:W-:-:S13]  /*00f0*/  ISETP.GE.AND P0, PT, R17, UR5, PT ;  /* 0x0000000511007c0c */ /* 0x010fda000bf06270 */
[----:B0-----:R-:W-:Y:S05]  /*0100*/  @P0 BRA `(.L_x_1255) ;  /* 0x0000003000700947 */ /* 0x001fea0003800000 */
[----:B------:R-:W-:Y:S01]  /*0110*/  UISETP.NE.AND UP0, UPT, UR39, URZ, UPT ;  /* 0x000000ff2700728c */ /* 0x000fe2000bf05270 */
[----:B------:R-:W-:Y:S02]  /*0120*/  IMAD.MOV.U32 R0, RZ, RZ, RZ ;  /* 0x000000ffff007224 */ /* 0x000fe400078e00ff */
[----:B------:R-:W-:-:S06]  /*0130*/  IMAD.MOV.U32 R16, RZ, RZ, RZ ;  /* 0x000000ffff107224 */ /* 0x000fcc00078e00ff */
[----:B------:R-:W-:Y:S05]  /*0140*/  BRA.U !UP0, `(.L_x_1256) ;  /* 0x0000001108a87547 */ /* 0x000fea000b800000 */
[----:B------:R-:W0:Y:S01]  /*0150*/  LDCU.64 UR4, c[0x0][0x390] ;  /* 0x00007200ff0477ac */ /* 0x000e220008000a00 */
[----:B------:R-:W-:Y:S01]  /*0160*/  IMAD.MOV.U32 R16, RZ, RZ, RZ ;  /* 0x000000ffff107224 */ /* 0x000fe200078e00ff */
[----:B------:R-:W1:Y:S01]  /*0170*/  LDCU UR6, c[0x0][0x38c] ;  /* 0x00007180ff0677ac */ /* 0x000e620008000800 */
[----:B------:R-:W2:Y:S01]  /*0180*/  LDCU.64 UR8, c[0x0][0x4b8] ;  /* 0x00009700ff0877ac */ /* 0x000ea20008000a00 */
[----:B------:R-:W-:Y:S01]  /*0190*/  UISETP.NE.AND UP0, UPT, UR40, URZ, UPT ;  /* 0x000000ff2800728c */ /* 0x000fe2000bf05270 */
[----:B0-----:R-:W-:-:S05]  /*01a0*/  IMAD.HI.U32 R2, R17, UR4, R16 ;  /* 0x0000000411027c27 */ /* 0x001fca000f8e0010 */
[----:B------:R-:W-:-:S04]  /*01b0*/  SHF.R.U32.HI R3, RZ, UR5, R2 ;  /* 0x00000005ff037c19 */ /* 0x000fc80008011602 */
[----:B------:R-:W-:-:S05]  /*01c0*/  IADD3 R0, PT, PT, -R3, RZ, RZ ;  /* 0x000000ff03007210 */ /* 0x000fca0007ffe1ff */
        /* <DEDUP_REMOVED lines=290> */
.L_x_1256:
[----:B------:R-:W0:Y:S01]  /*13f0*/  LDCU.64 UR6, c[0x0][0x588] ;  /* 0x0000b100ff0677ac */ /* 0x000e220008000a00 */
        /* <DEDUP_REMOVED lines=13> */
[----:B------:R-:W2:Y:S02]  /*14d0*/  LDG.E.S8 R2, desc[UR36][R2.64] ;  /* 0x0000002402027981 */ /* 0x000ea4000c1e1300 */
[----:B--2---:R-:W0:Y:S02]  /*14e0*/  I2F.S16 R0, R2 ;  /* 0x0000000200007306 */ /* 0x004e240000101400 */
[----:B0-----:R-:W-:Y:S01]  /*14f0*/  F2FP.BF16.F32.PACK_AB R0, RZ, R0 ;  /* 0x00000000ff00723e */ /* 0x001fe200000010ff */
[----:B------:R-:W-:Y:S06]  /*1500*/  BRA `(.L_x_1262) ;  /* 0x0000000c00947947 */ /* 0x000fec0003800000 */
.L_x_1260:
[----:B------:R-:W2:Y:S02]  /*1510*/  LDG.E.U8 R2, desc[UR36][R2.64] ;  /* 0x0000002402027981 */ /* 0x000ea4000c1e1100 */
[----:B--2---:R-:W-:-:S04]  /*1520*/  I2FP.F32.U32 R0, R2 ;  /* 0x0000000200007245 */ /* 0x004fc80000201000 */
[----:B------:R-:W-:Y:S01]  /*1530*/  F2FP.BF16.F32.PACK_AB R0, RZ, R0 ;  /* 0x00000000ff00723e */ /* 0x000fe200000010ff */
[----:B------:R-:W-:Y:S06]  /*1540*/  BRA `(.L_x_1262) ;  /* 0x0000000c00847947 */ /* 0x000fec0003800000 */
.L_x_1259:
[----:B------:R-:W-:-:S09]  /*1550*/  UISETP.NE.AND UP0, UPT, UR4, 0x2, UPT ;  /* 0x000000020400788c */ /* 0x000fd2000bf05270 */
[----:B------:R-:W-:Y:S05]  /*1560*/  BRA.U !UP0, `(.L_x_1263) ;  /* 0x0000000108307547 */ /* 0x000fea000b800000 */
[----:B------:R-:W-:-:S09]  /*1570*/  UISETP.NE.AND UP0, UPT, UR4, 0x3, UPT ;  /* 0x000000030400788c */ /* 0x000fd2000bf05270 */
[----:B------:R-:W-:Y:S05]  /*1580*/  BRA.U !UP0, `(.L_x_1264) ;  /* 0x0000000108187547 */ /* 0x000fea000b800000 */
[----:B------:R-:W-:-:S09]  /*1590*/  UISETP.NE.AND UP0, UPT, UR4, 0x4, UPT ;  /* 0x000000040400788c */ /* 0x000fd2000bf05270 */
[----:B------:R-:W-:Y:S05]  /*15a0*/  BRA.U UP0, `(.L_x_1261) ;  /* 0x0000000900dc7547 */ /* 0x000fea000b800000 */
[----:B------:R-:W2:Y:S02]  /*15b0*/  LDG.E.64 R2, desc[UR36][R2.64] ;  /* 0x0000002402027981 */ /* 0x000ea4000c1e1b00 */
[----:B--2---:R-:W0:Y:S02]  /*15c0*/  I2F.S64 R0, R2 ;  /* 0x0000000200007312 */ /* 0x004e240000301400 */
[----:B0-----:R-:W-:Y:S01]  /*15d0*/  F2FP.BF16.F32.PACK_AB R0, RZ, R0 ;  /* 0x00000000ff00723e */ /* 0x001fe200000010ff */
[----:B------:R-:W-:Y:S06]  /*15e0*/  BRA `(.L_x_1262) ;  /* 0x0000000c005c7947 */ /* 0x000fec0003800000 */
.L_x_1264:
[----:B------:R-:W2:Y:S02]  /*15f0*/  LDG.E R2, desc[UR36][R2.64] ;  /* 0x0000002402027981 */ /* 0x000ea4000c1e1900 */
[----:B--2---:R-:W-:-:S04]  /*1600*/  I2FP.F32.S32 R0, R2 ;  /* 0x0000000200007245 */ /* 0x004fc80000201400 */
[----:B------:R-:W-:Y:S01]  /*1610*/  F2FP.BF16.F32.PACK_AB R0, RZ, R0 ;  /* 0x00000000ff00723e */ /* 0x000fe200000010ff */
[----:B------:R-:W-:Y:S06]  /*1620*/  BRA `(.L_x_1262) ;  /* 0x0000000c004c7947 */ /* 0x000fec0003800000 */
.L_x_1263:
[----:B------:R-:W2:Y:S02]  /*1630*/  LDG.E.U16 R2, desc[UR36][R2.64] ;  /* 0x0000002402027981 */ /* 0x000ea4000c1e1500 */
[----:B--2---:R-:W0:Y:S02]  /*1640*/  I2F.S16 R0, R2 ;  /* 0x0000000200007306 */ /* 0x004e240000101400 */
[----:B0-----:R-:W-:Y:S01]  /*1650*/  F2FP.BF16.F32.PACK_AB R0, RZ, R0 ;  /* 0x00000000ff00723e */ /* 0x001fe200000010ff */
[----:B------:R-:W-:Y:S06]  /*1660*/  BRA `(.L_x_1262) ;  /* 0x0000000c003c7947 */ /* 0x000fec0003800000 */
.L_x_1258:
[----:B------:R-:W-:-:S09]  /*1670*/  UISETP.GT.AND UP0, UPT, UR4, 0x6, UPT ;  /* 0x000000060400788c */ /* 0x000fd2000bf04270 */
[----:B------:R-:W-:Y:S05]  /*1680*/  BRA.U UP0, `(.L_x_1265) ;  /* 0x00000001002c7547 */ /* 0x000fea000b800000 */
[----:B------:R-:W-:-:S09]  /*1690*/  UISETP.NE.AND UP0, UPT, UR4, 0x5, UPT ;  /* 0x000000050400788c */ /* 0x000fd2000bf05270 */
[----:B------:R-:W-:Y:S05]  /*16a0*/  BRA.U !UP0, `(.L_x_1266) ;  /* 0x0000000108147547 */ /* 0x000fea000b800000 */
[----:B------:R-:W-:-:S09]  /*16b0*/  UISETP.NE.AND UP0, UPT, UR4, 0x6, UPT ;  /* 0x000000060400788c */ /* 0x000fd2000bf05270 */
[----:B------:R-:W-:Y:S05]  /*16c0*/  BRA.U UP0, `(.L_x_1261) ;  /* 0x0000000900947547 */ /* 0x000fea000b800000 */
[----:B------:R-:W2:Y:S02]  /*16d0*/  LDG.E R2, desc[UR36][R2.64] ;  /* 0x0000002402027981 */ /* 0x000ea4000c1e1900 */
[----:B--2---:R-:W-:Y:S01]  /*16e0*/  F2FP.BF16.F32.PACK_AB R0, RZ, R2 ;  /* 0x00000002ff00723e */ /* 0x004fe200000010ff */
[----:B------:R-:W-:Y:S06]  /*16f0*/  BRA `(.L_x_1262) ;  /* 0x0000000c00187947 */ /* 0x000fec0003800000 */
.L_x_1266:
[----:B------:R-:W2:Y:S02]  /*1700*/  LDG.E.U16 R0, desc[UR36][R2.64] ;  /* 0x0000002402007981 */ /* 0x000ea4000c1e1500 */
[----:B--2---:R-:W-:-:S05]  /*1710*/  HADD2.F32 R0, -RZ, R0.H0_H0 ;  /* 0x20000000ff007230 */ /* 0x004fca0000004100 */
[----:B------:R-:W-:Y:S01]  /*1720*/  F2FP.BF16.F32.PACK_AB R0, RZ, R0 ;  /* 0x00000000ff00723e */ /* 0x000fe200000010ff */
[----:B------:R-:W-:Y:S06]  /*1730*/  BRA `(.L_x_1262) ;  /* 0x0000000c00087947 */ /* 0x000fec0003800000 */
.L_x_1265:
[----:B------:R-:W-:-:S09]  /*1740*/  UISETP.NE.AND UP0, UPT, UR4, 0x7, UPT ;  /* 0x000000070400788c */ /* 0x000fd2000bf05270 */
[----:B------:R-:W-:Y:S05]  /*1750*/  BRA.U !UP0, `(.L_x_1267) ;  /* 0x00000001082c7547 */ /* 0x000fea000b800000 */
[----:B------:R-:W-:-:S09]  /*1760*/  UISETP.NE.AND UP0, UPT, UR4, 0x8, UPT ;  /* 0x000000080400788c */ /* 0x000fd2000bf05270 */
[----:B------:R-:W-:Y:S05]  /*1770*/  BRA.U !UP0, `(.L_x_1268) ;  /* 0x0000000108147547 */ /* 0x000fea000b800000 */
[----:B------:R-:W-:-:S09]  /*1780*/  UISETP.NE.AND UP0, UPT, UR4, 0x9, UPT ;  /* 0x000000090400788c */ /* 0x000fd2000bf05270 */
[----:B------:R-:W-:Y:S05]  /*1790*/  BRA.U UP0, `(.L_x_1261) ;  /* 0x0000000900607547 */ /* 0x000fea000b800000 */
[----:B------:R-:W2:Y:S02]  /*17a0*/  LDG.E R2, desc[UR36][R2.64] ;  /* 0x0000002402027981 */ /* 0x000ea4000c1e1900 */
[----:B--2---:R-:W-:Y:S01]  /*17b0*/  F2FP.BF16.F32.PACK_AB R0, RZ, R2 ;  /* 0x00000002ff00723e */ /* 0x004fe200000010ff */
[----:B------:R-:W-:Y:S06]  /*17c0*/  BRA `(.L_x_1262) ;  /* 0x0000000800e47947 */ /* 0x000fec0003800000 */
.L_x_1268:
[----:B------:R-:W2:Y:S02]  /*17d0*/  LDG.E.U16 R2, desc[UR36][R2.64] ;  /* 0x0000002402027981 */ /* 0x000ea4000c1e1500 */
[----:B--2---:R-:W-:-:S05]  /*17e0*/  HADD2.F32 R0, -RZ, R2.H0_H0 ;  /* 0x20000002ff007230 */ /* 0x004fca0000004100 */
[----:B------:R-:W-:Y:S01]  /*17f0*/  F2FP.BF16.F32.PACK_AB R0, RZ, R0 ;  /* 0x00000000ff00723e */ /* 0x000fe200000010ff */
[----:B------:R-:W-:Y:S06]  /*1800*/  BRA `(.L_x_1262) ;  /* 0x0000000800d47947 */ /* 0x000fec0003800000 */
.L_x_1267:
[----:B------:R-:W2:Y:S01]  /*1810*/  LDG.E.64 R2, desc[UR36][R2.64] ;  /* 0x0000002402027981 */ /* 0x000ea2000c1e1b00 */
[----:B------:R-:W-:Y:S01]  /*1820*/  UMOV UR4, 0xf0000000 ;  /* 0xf000000000047882 */ /* 0x000fe20000000000 */
[----:B------:R-:W-:Y:S01]  /*1830*/  UMOV UR5, 0x380fffff ;  /* 0x380fffff00057882 */ /* 0x000fe20000000000 */
[----:B--2---:R-:W0:Y:S01]  /*1840*/  F2F.F32.F64 R0, R2 ;  /* 0x0000000200007310 */ /* 0x004e220000301000 */
[----:B------:R-:W-:-:S14]  /*1850*/  DSETP.GEU.AND P0, PT, |R2|, UR4, PT ;  /* 0x0000000402007e2a */ /* 0x000fdc000bf0e200 */
[----:B0-----:R-:W-:-:S05]  /*1860*/  @!P0 FMUL R0, R0, 1.175494350822287508e-38 ;  /* 0x0080000000008820 */ /* 0x001fca0000400000 */
[----:B------:R-:W-:Y:S01]  /*1870*/  F2FP.BF16.F32.PACK_AB R0, RZ, R0 ;  /* 0x00000000ff00723e */ /* 0x000fe200000010ff */
[----:B------:R-:W-:Y:S06]  /*1880*/  BRA `(.L_x_1262) ;  /* 0x0000000800b47947 */ /* 0x000fec0003800000 */
.L_x_1257:
        /* <DEDUP_REMOVED lines=10> */
[----:B------:R-:W-:-:S04]  /*1930*/  FSEL R0, RZ, 1, !P0 ;  /* 0x3f800000ff007808 */ /* 0x000fc80004000000 */
[----:B------:R-:W-:Y:S01]  /*1940*/  F2FP.BF16.F32.PACK_AB R0, RZ, R0 ;  /* 0x00000000ff00723e */ /* 0x000fe200000010ff */
[----:B------:R-:W-:Y:S06]  /*1950*/  BRA `(.L_x_1262) ;  /* 0x0000000800807947 */ /* 0x000fec0003800000 */
.L_x_1271:
        /* <DEDUP_REMOVED lines=8> */
.L_x_1270:
[----:B------:R-:W-:-:S09]  /*19e0*/  UISETP.NE.AND UP0, UPT, UR4, 0xf, UPT ;  /* 0x0000000f0400788c */ /* 0x000fd2000bf05270 */
[----:B------:R-:W-:Y:S05]  /*19f0*/  BRA.U !UP0, `(.L_x_1272) ;  /* 0x0000000108987547 */ /* 0x000fea000b800000 */
[----:B------:R-:W-:-:S09]  /*1a00*/  UISETP.NE.AND UP0, UPT, UR4, 0x17, UPT ;  /* 0x000000170400788c */ /* 0x000fd2000bf05270 */
[----:B------:R-:W-:Y:S05]  /*1a10*/  BRA.U !UP0, `(.L_x_1273) ;  /* 0x00000001085c7547 */ /* 0x000fea000b800000 */
[----:B------:R-:W-:-:S09]  /*1a20*/  UISETP.NE.AND UP0, UPT, UR4, 0x18, UPT ;  /* 0x000000180400788c */ /* 0x000fd2000bf05270 */
[----:B------:R-:W-:Y:S05]  /*1a30*/  BRA.U UP0, `(.L_x_1261) ;  /* 0x0000000500b87547 */ /* 0x000fea000b800000 */
[----:B------:R-:W2:Y:S01]  /*1a40*/  LDG.E.U8 R0, desc[UR36][R2.64] ;  /* 0x0000002402007981 */ /* 0x000ea2000c1e1100 */
[----:B------:R-:W-:Y:S02]  /*1a50*/  IMAD.MOV.U32 R6, RZ, RZ, 0x1f ;  /* 0x0000001fff067424 */ /* 0x000fe400078e00ff */
[----:B--2---:R-:W-:-:S05]  /*1a60*/  IMAD.SHL.U32 R0, R0, 0x1000000, RZ ;  /* 0x0100000000007824 */ /* 0x004fca00078e00ff */
[C---:B------:R-:W-:Y:S02]  /*1a70*/  LOP3.LUT R4, R0.reuse, 0x7f000000, RZ, 0xc0, !PT ;  /* 0x7f00000000047812 */ /* 0x040fe400078ec0ff */
[----:B------:R-:W-:Y:S02]  /*1a80*/  LOP3.LUT P0, RZ, R0, 0x7f000000, RZ, 0xc0, !PT ;  /* 0x7f00000000ff7812 */ /* 0x000fe4000780c0ff */
[----:B------:R-:W0:Y:S02]  /*1a90*/  FLO.U32 R5, R4 ;  /* 0x0000000400057300 */ /* 0x000e2400000e0000 */
[----:B0-----:R-:W-:-:S04]  /*1aa0*/  IADD3 R5, PT, PT, -R5, RZ, RZ ;  /* 0x000000ff05057210 */ /* 0x001fc80007ffe1ff */
[----:B------:R-:W-:-:S05]  /*1ab0*/  VIADDMNMX.U32 R5, R5, R6, 0x4, !PT ;  /* 0x0000000405057446 */ /* 0x000fca0007800006 */
[----:B------:R-:W-:-:S04]  /*1ac0*/  VIADD R5, R5, 0xfffffffc ;  /* 0xfffffffc05057836 */ /* 0x000fc80000000000 */
[----:B------:R-:W-:Y:S01]  /*1ad0*/  IMAD.SHL.U32 R7, R5, 0x800000, RZ ;  /* 0x0080000005077824 */ /* 0x000fe200078e00ff */
[C---:B------:R-:W-:Y:S01]  /*1ae0*/  SHF.L.U32 R6, R4.reuse, R5, RZ ;  /* 0x0000000504067219 */ /* 0x040fe200000006ff */
[----:B------:R-:W-:-:S03]  /*1af0*/  VIADD R5, R4, 0x1000000 ;  /* 0x0100000004057836 */ /* 0x000fc60000000000 */
[----:B------:R-:W-:Y:S02]  /*1b00*/  LEA.HI R6, R6, -R7, RZ, 0x1c ;  /* 0x8000000706067211 */ /* 0x000fe400078fe0ff */
[----:B------:R-:W-:Y:S02]  /*1b10*/  SHF.R.S32.HI R5, RZ, 0x8, R5 ;  /* 0x00000008ff057819 */ /* 0x000fe40000011405 */
[----:B------:R-:W-:-:S04]  /*1b20*/  IADD3 R6, PT, PT, R6, 0x3c000000, RZ ;  /* 0x3c00000006067810 */ /* 0x000fc80007ffe0ff */
[----:B------:R-:W-:-:S04]  /*1b30*/  LOP3.LUT R5, R6, 0x7f800000, R5, 0xf8, !PT ;  /* 0x7f80000006057812 */ /* 0x000fc800078ef805 */
[----:B------:R-:W-:-:S04]  /*1b40*/  SEL R5, R5, RZ, P0 ;  /* 0x000000ff05057207 */ /* 0x000fc80000000000 */
[----:B------:R-:W-:-:S04]  /*1b50*/  LOP3.LUT R5, R5, 0x80000000, R0, 0xf8, !PT ;  /* 0x8000000005057812 */ /* 0x000fc800078ef800 */
[----:B------:R-:W-:-:S04]  /*1b60*/  F2FP.BF16.F32.PACK_AB R5, RZ, R5 ;  /* 0x00000005ff05723e */ /* 0x000fc800000010ff */
[----:B------:R-:W-:Y:S01]  /*1b70*/  PRMT R0, R5, 0x7610, R0 ;  /* 0x0000761005007816 */ /* 0x000fe20000000000 */
[----:B------:R-:W-:Y:S06]  /*1b80*/  BRA `(.L_x_1262) ;  /* 0x0000000400f47947 */ /* 0x000fec0003800000 */
.L_x_1273:
[----:B------:R-:W2:Y:S02]  /*1b90*/  LDG.E.U8 R2, desc[UR36][R2.64] ;  /* 0x0000002402027981 */ /* 0x000ea4000c1e1100 */
[C---:B--2---:R-:W-:Y:S02]  /*1ba0*/  IMAD.SHL.U32 R4, R2.reuse, 0x2000000, RZ ;  /* 0x0200000002047824 */ /* 0x044fe400078e00ff */
[----:B------:R-:W-:-:S03]  /*1bb0*/  IMAD.SHL.U32 R5, R2, 0x100, RZ ;  /* 0x0000010002057824 */ /* 0x000fc600078e00ff */
[----:B------:R-:W-:-:S13]  /*1bc0*/  ISETP.GT.U32.AND P0, PT, R4, 0x7ffffff, PT ;  /* 0x07ffffff0400780c */ /* 0x000fda0003f04070 */
[C---:B------:R-:W-:Y:S02]  /*1bd0*/  @!P0 LOP3.LUT R0, R5.reuse, 0x7f00, RZ, 0xc0, !PT ;  /* 0x00007f0005008812 */ /* 0x040fe400078ec0ff */
[----:B------:R-:W-:Y:S02]  /*1be0*/  @P0 LEA.HI R4, R4, 0x70000000, RZ, 0x1c ;  /* 0x7000000004040811 */ /* 0x000fe400078fe0ff */
[----:B------:R-:W-:Y:S02]  /*1bf0*/  @!P0 LOP3.LUT R0, R0, 0x3f000000, RZ, 0xfc, !PT ;  /* 0x3f00000000008812 */ /* 0x000fe400078efcff */
[----:B------:R-:W-:-:S03]  /*1c00*/  PRMT R5, R5, 0x9910, RZ ;  /* 0x0000991005057816 */ /* 0x000fc600000000ff */
[----:B------:R-:W-:Y:S01]  /*1c10*/  @!P0 FADD.FTZ R0, R0, -0.5 ;  /* 0xbf00000000008421 */ /* 0x000fe20000010000 */
[----:B------:R-:W-:-:S05]  /*1c20*/  @P0 FMUL.FTZ R0, R4, 1.9259299443872358531e-34 ;  /* 0x0780000004000820 */ /* 0x000fca0000410000 */
[----:B------:R-:W-:-:S04]  /*1c30*/  LOP3.LUT R0, R0, 0x80000000, R5, 0xf8, !PT ;  /* 0x8000000000007812 */ /* 0x000fc800078ef805 */
[----:B------:R-:W-:Y:S01]  /*1c40*/  F2FP.BF16.F32.PACK_AB R0, RZ, R0 ;  /* 0x00000000ff00723e */ /* 0x000fe200000010ff */
[----:B------:R-:W-:Y:S06]  /*1c50*/  BRA `(.L_x_1262) ;  /* 0x0000000400c07947 */ /* 0x000fec0003800000 */
.L_x_1272:
[----:B------:R0:W5:Y:S01]  /*1c60*/  LDG.E.U16 R0, desc[UR36][R2.64] ;  /* 0x0000002402007981 */ /* 0x000162000c1e1500 */
[----:B------:R-:W-:Y:S05]  /*1c70*/  BRA `(.L_x_1262) ;  /* 0x0000000400b87947 */ /* 0x000fea0003800000 */
.L_x_1269:
        /* <DEDUP_REMOVED lines=9> */
[----:B--2---:R-:W-:-:S04]  /*1d10*/  I2FP.F32.U32 R0, R0 ;  /* 0x0000000000007245 */ /* 0x004fc80000201000 */
[----:B------:R-:W-:Y:S01]  /*1d20*/  F2FP.BF16.F32.PACK_AB R0, RZ, R0 ;  /* 0x00000000ff00723e */ /* 0x000fe200000010ff */
[----:B------:R-:W-:Y:S06]  /*1d30*/  BRA `(.L_x_1262) ;  /* 0x0000000400887947 */ /* 0x000fec0003800000 */
.L_x_1276:
[----:B------:R-:W2:Y:S01]  /*1d40*/  LDG.E.U8 R3, desc[UR36][R2.64] ;  /* 0x0000002402037981 */ /* 0x000ea2000c1e1100 */
[----:B------:R-:W-:Y:S01]  /*1d50*/  BSSY.RECONVERGENT B0, `(.L_x_1277) ;  /* 0x0000018000007945 */ /* 0x000fe20003800200 */
[----:B------:R-:W-:Y:S01]  /*1d60*/  IMAD.MOV.U32 R0, RZ, RZ, RZ ;  /* 0x000000ffff007224 */ /* 0x000fe200078e00ff */
[----:B--2---:R-:W-:-:S13]  /*1d70*/  ISETP.NE.AND P0, PT, R3, RZ, PT ;  /* 0x000000ff0300720c */ /* 0x004fda0003f05270 */
[----:B------:R-:W-:Y:S05]  /*1d80*/  @!P0 BRA `(.L_x_1278) ;  /* 0x0000000000508947 */ /* 0x000fea0003800000 */
[----:B------:R-:W-:-:S13]  /*1d90*/  ISETP.NE.AND P0, PT, R3, 0x80, PT ;  /* 0x000000800300780c */ /* 0x000fda0003f05270 */
[----:B------:R-:W-:Y:S01]  /*1da0*/  @!P0 MOV R0, 0x7f800001 ;  /* 0x7f80000100008802 */ /* 0x000fe20000000f00 */
[----:B------:R-:W-:Y:S06]  /*1db0*/  @!P0 BRA `(.L_x_1278) ;  /* 0x0000000000448947 */ /* 0x000fec0003800000 */
[--C-:B------:R-:W-:Y:S01]  /*1dc0*/  SHF.R.U32.HI R0, RZ, 0x3, R3.reuse ;  /* 0x00000003ff007819 */ /* 0x100fe20000011603 */
[----:B------:R-:W-:Y:S03]  /*1dd0*/  BSSY.RECONVERGENT B1, `(.L_x_1279) ;  /* 0x000000c000017945 */ /* 0x000fe60003800200 */
[----:B------:R-:W-:Y:S02]  /*1de0*/  LOP3.LUT P0, R2, R0, 0xf, RZ, 0xc0, !PT ;  /* 0x0000000f00027812 */ /* 0x000fe4000780c0ff */
[----:B------:R-:W-:-:S05]  /*1df0*/  SHF.R.U32.HI R0, RZ, 0x7, R3 ;  /* 0x00000007ff007819 */ /* 0x000fca0000011603 */
[----:B------:R-:W-:Y:S01]  /*1e00*/  IMAD.U32 R7, R0, -0x80000000, RZ ;  /* 0x8000000000077824 */ /* 0x000fe200078e00ff */
[----:B------:R-:W-:-:S05]  /*1e10*/  LOP3.LUT R0, R3, 0x7, RZ, 0xc0, !PT ;  /* 0x0000000703007812 */ /* 0x000fca00078ec0ff */
[----:B------:R-:W-:Y:S05]  /*1e20*/  @P0 BRA `(.L_x_1280) ;  /* 0x0000000000180947 */ /* 0x000fea0003800000 */
[----:B------:R-:W0:Y:S02]  /*1e30*/  FLO.U32 R3, R0 ;  /* 0x0000000000037300 */ /* 0x000e2400000e0000 */
[----:B0-----:R-:W-:-:S04]  /*1e40*/  IADD3 R3, PT, PT, -R3, 0x1f, RZ ;  /* 0x0000001f03037810 */ /* 0x001fc80007ffe1ff */
[----:B------:R-:W-:Y:S01]  /*1e50*/  IADD3 R2, PT, PT, R2, 0x1d, -R3 ;  /* 0x0000001d02027810 */ /* 0x000fe20007ffe803 */
[----:B------:R-:W-:-:S05]  /*1e60*/  VIADD R5, R3, 0xffffffe4 ;  /* 0xffffffe403057836 */ /* 0x000fca0000000000 */
[----:B------:R-:W-:-:S04]  /*1e70*/  SHF.L.U32 R5, R0, R5, RZ ;  /* 0x0000000500057219 */ /* 0x000fc800000006ff */
[----:B------:R-:W-:-:S07]  /*1e80*/  LOP3.LUT R0, R5, 0x7, RZ, 0xc0, !PT ;  /* 0x0000000705007812 */ /* 0x000fce00078ec0ff */
.L_x_1280:
[----:B------:R-:W-:Y:S05]  /*1e90*/  BSYNC.RECONVERGENT B1 ;  /* 0x0000000000017941 */ /* 0x000fea0003800200 */
.L_x_1279:
[----:B------:R-:W-:Y:S01]  /*1ea0*/  IMAD.SHL.U32 R0, R0, 0x100000, RZ ;  /* 0x0010000000007824 */ /* 0x000fe200078e00ff */
[----:B------:R-:W-:-:S04]  /*1eb0*/  LEA R2, R2, 0x3b800000, 0x17 ;  /* 0x3b80000002027811 */ /* 0x000fc800078eb8ff */
[----:B------:R-:W-:-:S07]  /*1ec0*/  LOP3.LUT R0, R2, R0, R7, 0xfe, !PT ;  /* 0x0000000002007212 */ /* 0x000fce00078efe07 */
.L_x_1278:
[----:B------:R-:W-:Y:S05]  /*1ed0*/  BSYNC.RECONVERGENT B0 ;  /* 0x0000000000007941 */ /* 0x000fea0003800200 */
.L_x_1277:
[----:B------:R-:W-:Y:S01]  /*1ee0*/  F2FP.BF16.F32.PACK_AB R0, RZ, R0 ;  /* 0x00000000ff00723e */ /* 0x000fe200000010ff */
[----:B------:R-:W-:Y:S06]  /*1ef0*/  BRA `(.L_x_1262) ;  /* 0x0000000400187947 */ /* 0x000fec0003800000 */
.L_x_1275:
[----:B------:R-:W2:Y:S01]  /*1f00*/  LDG.E.U8 R3, desc[UR36][R2.64] ;  /* 0x0000002402037981 */ /* 0x000ea2000c1e1100 */
[----:B------:R-:W-:Y:S01]  /*1f10*/  BSSY.RECONVERGENT B0, `(.L_x_1281) ;  /* 0x0000018000007945 */ /* 0x000fe20003800200 */
[----:B------:R-:W-:Y:S01]  /*1f20*/  HFMA2 R0, -RZ, RZ, 0, 0 ;  /* 0x00000000ff007431 */ /* 0x000fe200000001ff */
[----:B--2---:R-:W-:-:S13]  /*1f30*/  ISETP.NE.AND P0, PT, R3, RZ, PT ;  /* 0x000000ff0300720c */ /* 0x004fda0003f05270 */
[----:B------:R-:W-:Y:S05]  /*1f40*/  @!P0 BRA `(.L_x_1282) ;  /* 0x0000000000508947 */ /* 0x000fea0003800000 */
[----:B------:R-:W-:-:S13]  /*1f50*/  ISETP.NE.AND P0, PT, R3, 0x80, PT ;  /* 0x000000800300780c */ /* 0x000fda0003f05270 */
[----:B------:R-:W-:Y:S01]  /*1f60*/  @!P0 IMAD.MOV.U32 R0, RZ, RZ, 0x7f800001 ;  /* 0x7f800001ff008424 */ /* 0x000fe200078e00ff */
        /* <DEDUP_REMOVED lines=14> */
.L_x_1284:
[----:B------:R-:W-:Y:S05]  /*2050*/  BSYNC.RECONVERGENT B1 ;  /* 0x0000000000017941 */ /* 0x000fea0003800200 */
.L_x_1283:
[----:B------:R-:W-:Y:S02]  /*2060*/  SHF.L.U32 R0, R0, 0x15, RZ ;  /* 0x0000001500007819 */ /* 0x000fe400000006ff */
[----:B------:R-:W-:-:S04]  /*2070*/  LEA R2, R2, 0x37800000, 0x17 ;  /* 0x3780000002027811 */ /* 0x000fc800078eb8ff */
[----:B------:R-:W-:-:S07]  /*2080*/  LOP3.LUT R0, R2, R0, R7, 0xfe, !PT ;  /* 0x0000000002007212 */ /* 0x000fce00078efe07 */
.L_x_1282:
[----:B------:R-:W-:Y:S05]  /*2090*/  BSYNC.RECONVERGENT B0 ;  /* 0x0000000000007941 */ /* 0x000fea0003800200 */
.L_x_1281:
[----:B------:R-:W-:Y:S01]  /*20a0*/  F2FP.BF16.F32.PACK_AB R0, RZ, R0 ;  /* 0x00000000ff00723e */ /* 0x000fe200000010ff */
[----:B------:R-:W-:Y:S06]  /*20b0*/  BRA `(.L_x_1262) ;  /* 0x0000000000a87947 */ /* 0x000fec0003800000 */
.L_x_1274:
[----:B------:R-:W-:-:S09]  /*20c0*/  UISETP.NE.AND UP0, UPT, UR4, 0x1c, UPT ;  /* 0x0000001c0400788c */ /* 0x000fd2000bf05270 */
[----:B------:R-:W-:Y:S05]  /*20d0*/  BRA.U !UP0, `(.L_x_1285) ;  /* 0x0000000108947547 */ /* 0x000fea000b800000 */
[----:B------:R-:W-:-:S09]  /*20e0*/  UISETP.NE.AND UP0, UPT, UR4, 0x1d, UPT ;  /* 0x0000001d0400788c */ /* 0x000fd2000bf05270 */
[----:B------:R-:W-:Y:S05]  /*20f0*/  BRA.U !UP0, `(.L_x_1286) ;  /* 0x00000001087c7547 */ /* 0x000fea000b800000 */
[----:B------:R-:W-:-:S09]  /*2100*/  UISETP.NE.AND UP0, UPT, UR4, 0x2c, UPT ;  /* 0x0000002c0400788c */ /* 0x000fd2000bf05270 */
[----:B------:R-:W-:Y:S05]  /*2110*/  BRA.U !UP0, `(.L_x_1287) ;  /* 0x0000000108487547 */ /* 0x000fea000b800000 */
.L_x_1261:
        /* <DEDUP_REMOVED lines=8> */
[----:B0-----:R-:W-:Y:S02]  /*21a0*/  IMAD.U32 R4, RZ, RZ, UR4 ;  /* 0x00000004ff047e24 */ /* 0x001fe4000f8e00ff */
[----:B------:R-:W-:-:S02]  /*21b0*/  IMAD.U32 R5, RZ, RZ, UR5 ;  /* 0x00000005ff057e24 */ /* 0x000fc4000f8e00ff */
[----:B-1----:R-:W-:Y:S01]  /*21c0*/  IMAD.U32 R6, RZ, RZ, UR6 ;  /* 0x00000006ff067e24 */ /* 0x002fe2000f8e00ff */
[----:B------:R-:W-:Y:S01]  /*21d0*/  MOV R7, UR7 ;  /* 0x0000000700077c02 */ /* 0x000fe20008000f00 */
[----:B---3--:R-:W-:Y:S02]  /*21e0*/  IMAD.U32 R10, RZ, RZ, UR8 ;  /* 0x00000008ff0a7e24 */ /* 0x008fe4000f8e00ff */
[----:B------:R-:W-:-:S07]  /*21f0*/  IMAD.U32 R11, RZ, RZ, UR9 ;  /* 0x00000009ff0b7e24 */ /* 0x000fce000f8e00ff */
[----:B------:R-:W-:-:S07]  /*2200*/  LEPC R20, `(.L_x_1288) ;  /* 0x000000001014794e */ /* 0x000fce0000000000 */
[----:B--2---:R-:W-:Y:S05]  /*2210*/  CALL.ABS.NOINC R2 ;  /* 0x0000000002007343 */ /* 0x004fea0003c00000 */
.L_x_1288:
[----:B------:R-:W-:Y:S01]  /*2220*/  PRMT R0, RZ, 0x7610, R0 ;  /* 0x00007610ff007816 */ /* 0x000fe20000000000 */
[----:B------:R-:W-:Y:S06]  /*2230*/  BRA `(.L_x_1262) ;  /* 0x0000000000487947 */ /* 0x000fec0003800000 */
.L_x_1287:
[----:B------:R-:W2:Y:S01]  /*2240*/  LDG.E.U8 R2, desc[UR36][R2.64] ;  /* 0x0000002402027981 */ /* 0x000ea2000c1e1100 */
[----:B------:R-:W-:Y:S01]  /*2250*/  BSSY.RECONVERGENT B0, `(.L_x_1289) ;  /* 0x0000007000007945 */ /* 0x000fe20003800200 */
[----:B------:R-:W-:Y:S01]  /*2260*/  IMAD.MOV.U32 R0, RZ, RZ, 0x400000 ;  /* 0x00400000ff007424 */ /* 0x000fe200078e00ff */
[----:B--2---:R-:W-:-:S13]  /*2270*/  ISETP.NE.AND P0, PT, R2, RZ, PT ;  /* 0x000000ff0200720c */ /* 0x004fda0003f05270 */
[----:B------:R-:W-:Y:S05]  /*2280*/  @!P0 BRA `(.L_x_1290) ;  /* 0x00000000000c8947 */ /* 0x000fea0003800000 */
[----:B------:R-:W-:-:S13]  /*2290*/  ISETP.NE.AND P0, PT, R2, 0xff, PT ;  /* 0x000000ff0200780c */ /* 0x000fda0003f05270 */
[----:B------:R-:W-:Y:S01]  /*22a0*/  @!P0 IMAD.MOV.U32 R0, RZ, RZ, 0x7f800001 ;  /* 0x7f800001ff008424 */ /* 0x000fe200078e00ff */
[----:B------:R-:W-:-:S07]  /*22b0*/  @P0 SHF.L.U32 R0, R2, 0x17, RZ ;  /* 0x0000001702000819 */ /* 0x000fce00000006ff */
.L_x_1290:
[----:B------:R-:W-:Y:S05]  /*22c0*/  BSYNC.RECONVERGENT B0 ;  /* 0x0000000000007941 */ /* 0x000fea0003800200 */
.L_x_1289:
[----:B------:R-:W-:Y:S01]  /*22d0*/  F2FP.BF16.F32.PACK_AB R0, RZ, R0 ;  /* 0x00000000ff00723e */ /* 0x000fe200000010ff */
[----:B------:R-:W-:Y:S06]  /*22e0*/  BRA `(.L_x_1262) ;  /* 0x00000000001c7947 */ /* 0x000fec0003800000 */
.L_x_1286:
[----:B------:R-:W2:Y:S02]  /*22f0*/  LDG.E.64 R2, desc[UR36][R2.64] ;  /* 0x0000002402027981 */ /* 0x000ea4000c1e1b00 */
[----:B--2---:R-:W0:Y:S02]  /*2300*/  I2F.U64 R0, R2 ;  /* 0x0000000200007312 */ /* 0x004e240000301000 */
[----:B0-----:R-:W-:Y:S01]  /*2310*/  F2FP.BF16.F32.PACK_AB R0, RZ, R0 ;  /* 0x00000000ff00723e */ /* 0x001fe200000010ff */
[----:B------:R-:W-:Y:S06]  /*2320*/  BRA `(.L_x_1262) ;  /* 0x00000000000c7947 */ /* 0x000fec0003800000 */
.L_x_1285:
[----:B------:R-:W2:Y:S02]  /*2330*/  LDG.E R2, desc[UR36][R2.64] ;  /* 0x0000002402027981 */ /* 0x000ea4000c1e1900 */
[----:B--2---:R-:W-:-:S04]  /*2340*/  I2FP.F32.U32 R0, R2 ;  /* 0x0000000200007245 */ /* 0x004fc80000201000 */
[----:B------:R-:W-:-:S07]  /*2350*/  F2FP.BF16.F32.PACK_AB R0, RZ, R0 ;  /* 0x00000000ff00723e */ /* 0x000fce00000010ff */
.L_x_1262:
[----:B------:R-:W1:Y:S01]  /*2360*/  LDCU UR5, c[0x0][0x594] ;  /* 0x0000b280ff0577ac */ /* 0x000e620008000800 */
[----:B-----5:R-:W-:Y:S01]  /*2370*/  IMAD.U32 R0, R0, 0x10000, RZ ;  /* 0x0001000000007824 */ /* 0x020fe200078e00ff */
[----:B------:R-:W0:Y:S01]  /*2380*/  LDCU.64 UR6, c[0x0][0x580] ;  /* 0x0000b000ff0677ac */ /* 0x000e220008000a00 */
[----:B------:R-:W-:-:S04]  /*2390*/  UPRMT UR4, UR41, 0x9910, URZ ;  /* 0x0000991029047896 */ /* 0x000fc800080000ff */
[----:B------:R-:W-:Y:S01]  /*23a0*/  UISETP.GT.AND UP0, UPT, UR4, 0x9, UPT ;  /* 0x000000090400788c */ /* 0x000fe2000bf04270 */
[----:B-1----:R-:W-:-:S04]  /*23b0*/  FMUL.FTZ R0, R0, UR5 ;  /* 0x0000000500007c20 */ /* 0x002fc80008410000 */
[----:B------:R1:W2:Y:S01]  /*23c0*/  F2F.BF16.F32 R5, R0 ;  /* 0x0000000000057304 */ /* 0x0002a20000202000 */
        /* <DEDUP_REMOVED lines=11> */
[----:B-12---:R-:W-:-:S04]  /*2480*/  IMAD.U32 R0, R5, 0x10000, RZ ;  /* 0x0001000005007824 */ /* 0x006fc800078e00ff */
[----:B------:R-:W0:Y:S02]  /*2490*/  F2I.FTZ.TRUNC.NTZ R5, R0 ;  /* 0x0000000000057305 */ /* 0x000e24000021f100 */
[----:B0-----:R0:W-:Y:S01]  /*24a0*/  STG.E.U8 desc[UR36][R2.64], R5 ;  /* 0x0000000502007986 */ /* 0x0011e2000c101124 */
[----:B------:R-:W-:Y:S05]  /*24b0*/  BRA `(.L_x_1296) ;  /* 0x0000000c00807947 */ /* 0x000fea0003800000 */
.L_x_1294:
[----:B--2---:R-:W-:-:S06]  /*24c0*/  SHF.L.U32 R5, R5, 0x10, RZ ;  /* 0x0000001005057819 */ /* 0x004fcc00000006ff */
[----:B------:R-:W0:Y:S02]  /*24d0*/  F2I.S64.TRUNC R4, R5 ;  /* 0x0000000500047311 */ /* 0x000e24000020d900 */
[----:B0-----:R4:W-:Y:S01]  /*24e0*/  STG.E.U8 desc[UR36][R2.64], R4 ;  /* 0x0000000402007986 */ /* 0x0019e2000c101124 */
[----:B------:R-:W-:Y:S05]  /*24f0*/  BRA `(.L_x_1296) ;  /* 0x0000000c00707947 */ /* 0x000fea0003800000 */
.L_x_1293:
[----:B------:R-:W-:-:S09]  /*2500*/  UISETP.NE.AND UP0, UPT, UR4, 0x2, UPT ;  /* 0x000000020400788c */ /* 0x000fd2000bf05270 */
[----:B------:R-:W-:Y:S05]  /*2510*/  BRA.U !UP0, `(.L_x_1297) ;  /* 0x0000000108307547 */ /* 0x000fea000b800000 */
[----:B------:R-:W-:-:S09]  /*2520*/  UISETP.NE.AND UP0, UPT, UR4, 0x3, UPT ;  /* 0x000000030400788c */ /* 0x000fd2000bf05270 */
[----:B------:R-:W-:Y:S05]  /*2530*/  BRA.U !UP0, `(.L_x_1298) ;  /* 0x0000000108187547 */ /* 0x000fea000b800000 */
[----:B------:R-:W-:-:S09]  /*2540*/  UISETP.NE.AND UP0, UPT, UR4, 0x4, UPT ;  /* 0x000000040400788c */ /* 0x000fd2000bf05270 */
[----:B------:R-:W-:Y:S05]  /*2550*/  BRA.U UP0, `(.L_x_1295) ;  /* 0x0000000900b87547 */ /* 0x000fea000b800000 */
[----:B--2---:R-:W-:-:S06]  /*2560*/  IMAD.U32 R5, R5, 0x10000, RZ ;  /* 0x0001000005057824 */ /* 0x004fcc00078e00ff */
[----:B------:R-:W0:Y:S02]  /*2570*/  F2I.S64.TRUNC R4, R5 ;  /* 0x0000000500047311 */ /* 0x000e24000020d900 */
[----:B0-----:R0:W-:Y:S01]  /*2580*/  STG.E.64 desc[UR36][R2.64], R4 ;  /* 0x0000000402007986 */ /* 0x0011e2000c101b24 */
[----:B------:R-:W-:Y:S05]  /*2590*/  BRA `(.L_x_1296) ;  /* 0x0000000c00487947 */ /* 0x000fea0003800000 */
.L_x_1298:
[----:B--2---:R-:W-:-:S06]  /*25a0*/  IMAD.U32 R5, R5, 0x10000, RZ ;  /* 0x0001000005057824 */ /* 0x004fcc00078e00ff */
[----:B------:R-:W0:Y:S02]  /*25b0*/  F2I.FTZ.TRUNC.NTZ R5, R5 ;  /* 0x0000000500057305 */ /* 0x000e24000021f100 */
[----:B0-----:R2:W-:Y:S01]  /*25c0*/  STG.E desc[UR36][R2.64], R5 ;  /* 0x0000000502007986 */ /* 0x0015e2000c101924 */
[----:B------:R-:W-:Y:S05]  /*25d0*/  BRA `(.L_x_1296) ;  /* 0x0000000c00387947 */ /* 0x000fea0003800000 */
.L_x_1297:
[----:B--2---:R-:W-:-:S06]  /*25e0*/  IMAD.U32 R5, R5, 0x10000, RZ ;  /* 0x0001000005057824 */ /* 0x004fcc00078e00ff */
[----:B------:R-:W0:Y:S02]  /*25f0*/  F2I.FTZ.TRUNC.NTZ R5, R5 ;  /* 0x0000000500057305 */ /* 0x000e24000021f100 */
[----:B0-----:R3:W-:Y:S01]  /*2600*/  STG.E.U16 desc[UR36][R2.64], R5 ;  /* 0x0000000502007986 */ /* 0x0017e2000c101524 */
[----:B------:R-:W-:Y:S05]  /*2610*/  BRA `(.L_x_1296) ;  /* 0x0000000c00287947 */ /* 0x000fea0003800000 */
.L_x_1292:
[----:B------:R-:W-:-:S09]  /*2620*/  UISETP.GT.AND UP0, UPT, UR4, 0x6, UPT ;  /* 0x000000060400788c */ /* 0x000fd2000bf04270 */
[----:B------:R-:W-:Y:S05]  /*2630*/  BRA.U UP0, `(.L_x_1299) ;  /* 0x00000001002c7547 */ /* 0x000fea000b800000 */
[----:B------:R-:W-:-:S09]  /*2640*/  UISETP.NE.AND UP0, UPT, UR4, 0x5, UPT ;  /* 0x000000050400788c */ /* 0x000fd2000bf05270 */
[----:B------:R-:W-:Y:S05]  /*2650*/  BRA.U !UP0, `(.L_x_1300) ;  /* 0x0000000108147547 */ /* 0x000fea000b800000 */
[----:B------:R-:W-:-:S09]  /*2660*/  UISETP.NE.AND UP0, UPT, UR4, 0x6, UPT ;  /* 0x000000060400788c */ /* 0x000fd2000bf05270 */
[----:B------:R-:W-:Y:S05]  /*2670*/  BRA.U UP0, `(.L_x_1295) ;  /* 0x0000000900707547 */ /* 0x000fea000b800000 */
[----:B--2---:R-:W-:-:S05]  /*2680*/  SHF.L.U32 R5, R5, 0x10, RZ ;  /* 0x0000001005057819 */ /* 0x004fca00000006ff */
[----:B------:R0:W-:Y:S01]  /*2690*/  STG.E desc[UR36][R2.64], R5 ;  /* 0x0000000502007986 */ /* 0x0001e2000c101924 */
[----:B------:R-:W-:Y:S05]  /*26a0*/  BRA `(.L_x_1296) ;  /* 0x0000000c00047947 */ /* 0x000fea0003800000 */
.L_x_1300:
[----:B-12---:R-:W-:-:S05]  /*26b0*/  IMAD.U32 R0, R5, 0x10000, RZ ;  /* 0x0001000005007824 */ /* 0x006fca00078e00ff */
[----:B------:R-:W-:-:S05]  /*26c0*/  F2FP.F16.F32.PACK_AB R0, RZ, R0 ;  /* 0x00000000ff00723e */ /* 0x000fca00000000ff */
[----:B------:R0:W-:Y:S01]  /*26d0*/  STG.E.U16 desc[UR36][R2.64], R0 ;  /* 0x0000000002007986 */ /* 0x0001e2000c101524 */
[----:B------:R-:W-:Y:S05]  /*26e0*/  BRA `(.L_x_1296) ;  /* 0x0000000800f47947 */ /* 0x000fea0003800000 */
.L_x_1299:
[----:B------:R-:W-:-:S09]  /*26f0*/  UISETP.NE.AND UP0, UPT, UR4, 0x7, UPT ;  /* 0x000000070400788c */ /* 0x000fd2000bf05270 */
[----:B------:R-:W-:Y:S05]  /*2700*/  BRA.U !UP0, `(.L_x_1301) ;  /* 0x0000000108347547 */ /* 0x000fea000b800000 */
[----:B------:R-:W-:-:S09]  /*2710*/  UISETP.NE.AND UP0, UPT, UR4, 0x8, UPT ;  /* 0x000000080400788c */ /* 0x000fd2000bf05270 */
[----:B------:R-:W-:Y:S05]  /*2720*/  BRA.U !UP0, `(.L_x_1302) ;  /* 0x0000000108187547 */ /* 0x000fea000b800000 */
[----:B------:R-:W-:-:S09]  /*2730*/  UISETP.NE.AND UP0, UPT, UR4, 0x9, UPT ;  /* 0x000000090400788c */ /* 0x000fd2000bf05270 */
[----:B------:R-:W-:Y:S05]  /*2740*/  BRA.U UP0, `(.L_x_1295) ;  /* 0x00000009003c7547 */ /* 0x000fea000b800000 */
[----:B--2---:R-:W-:Y:S02]  /*2750*/  IMAD.U32 R4, R5, 0x10000, RZ ;  /* 0x0001000005047824 */ /* 0x004fe400078e00ff */
[----:B------:R-:W-:-:S05]  /*2760*/  IMAD.MOV.U32 R5, RZ, RZ, RZ ;  /* 0x000000ffff057224 */ /* 0x000fca00078e00ff */
[----:B------:R0:W-:Y:S01]  /*2770*/  STG.E.64 desc[UR36][R2.64], R4 ;  /* 0x0000000402007986 */ /* 0x0001e2000c101b24 */
[----:B------:R-:W-:Y:S05]  /*2780*/  BRA `(.L_x_1296) ;  /* 0x0000000800cc7947 */ /* 0x000fea0003800000 */
.L_x_1302:
[----:B--2---:R-:W-:-:S04]  /*2790*/  SHF.L.U32 R5, R5, 0x10, RZ ;  /* 0x0000001005057819 */ /* 0x004fc800000006ff */
[----:B------:R-:W-:-:S04]  /*27a0*/  F2FP.F16.F32.PACK_AB R5, RZ, R5 ;  /* 0x00000005ff05723e */ /* 0x000fc800000000ff */
[----:B------:R-:W-:-:S05]  /*27b0*/  PRMT R5, R5, 0x5410, RZ ;  /* 0x0000541005057816 */ /* 0x000fca00000000ff */
[----:B------:R0:W-:Y:S01]  /*27c0*/  STG.E desc[UR36][R2.64], R5 ;  /* 0x0000000502007986 */ /* 0x0001e2000c101924 */
[----:B------:R-:W-:Y:S05]  /*27d0*/  BRA `(.L_x_1296) ;  /* 0x0000000800b87947 */ /* 0x000fea0003800000 */
.L_x_1301:
[----:B--2---:R-:W-:-:S04]  /*27e0*/  IMAD.U32 R4, R5, 0x10000, RZ ;  /* 0x0001000005047824 */ /* 0x004fc800078e00ff */
[----:B------:R-:W-:-:S06]  /*27f0*/  FMUL.FTZ R4, R4, 1 ;  /* 0x3f80000004047820 */ /* 0x000fcc0000410000 */
[----:B------:R-:W0:Y:S02]  /*2800*/  F2F.F64.F32 R4, R4 ;  /* 0x0000000400047310 */ /* 0x000e240000201800 */
[----:B0-----:R0:W-:Y:S01]  /*2810*/  STG.E.64 desc[UR36][R2.64], R4 ;  /* 0x0000000402007986 */ /* 0x0011e2000c101b24 */
[----:B------:R-:W-:Y:S05]  /*2820*/  BRA `(.L_x_1296) ;  /* 0x0000000800a47947 */ /* 0x000fea0003800000 */
.L_x_1291:
        /* <DEDUP_REMOVED lines=8> */
[----:B--2---:R-:W-:-:S05]  /*28b0*/  IMAD.U32 R5, R5, 0x10000, RZ ;  /* 0x0001000005057824 */ /* 0x004fca00078e00ff */
[----:B------:R-:W-:-:S04]  /*28c0*/  FSETP.NEU.FTZ.AND P0, PT, R5, RZ, PT ;  /* 0x000000ff0500720b */ /* 0x000fc80003f1d000 */
[----:B------:R-:W-:-:S05]  /*28d0*/  SEL R5, RZ, 0x1, !P0 ;  /* 0x00000001ff057807 */ /* 0x000fca0004000000 */
[----:B------:R0:W-:Y:S01]  /*28e0*/  STG.E.U8 desc[UR36][R2.64], R5 ;  /* 0x0000000502007986 */ /* 0x0001e2000c101124 */
[----:B------:R-:W-:Y:S05]  /*28f0*/  BRA `(.L_x_1296) ;  /* 0x0000000800707947 */ /* 0x000fea0003800000 */
.L_x_1305:
[----:B--2---:R-:W-:Y:S01]  /*2900*/  IMAD.U32 R5, R5, 0x10000, RZ ;  /* 0x0001000005057824 */ /* 0x004fe200078e00ff */
[----:B------:R-:W-:-:S03]  /*2910*/  CS2R R6, SRZ ;  /* 0x0000000000067805 */ /* 0x000fc6000001ff00 */
[----:B------:R-:W-:-:S06]  /*2920*/  FMUL.FTZ R5, R5, 1 ;  /* 0x3f80000005057820 */ /* 0x000fcc0000410000 */
[----:B------:R-:W0:Y:S02]  /*2930*/  F2F.F64.F32 R4, R5 ;  /* 0x0000000500047310 */ /* 0x000e240000201800 */
[----:B0-----:R0:W-:Y:S01]  /*2940*/  STG.E.128 desc[UR36][R2.64], R4 ;  /* 0x0000000402007986 */ /* 0x0011e2000c101d24 */
[----:B------:R-:W-:Y:S05]  /*2950*/  BRA `(.L_x_1296) ;  /* 0x0000000800587947 */ /* 0x000fea0003800000 */
.L_x_1304:
[----:B------:R-:W-:-:S09]  /*2960*/  UISETP.NE.AND UP0, UPT, UR4, 0xf, UPT ;  /* 0x0000000f0400788c */ /* 0x000fd2000bf05270 */
[----:B------:R-:W-:Y:S05]  /*2970*/  BRA.U !UP0, `(.L_x_1306) ;  /* 0x0000000108a07547 */ /* 0x000fea000b800000 */
[----:B------:R-:W-:-:S09]  /*2980*/  UISETP.NE.AND UP0, UPT, UR4, 0x17, UPT ;  /* 0x000000170400788c */ /* 0x000fd2000bf05270 */
[----:B------:R-:W-:Y:S05]  /*2990*/  BRA.U !UP0, `(.L_x_1307) ;  /* 0x00000001084c7547 */ /* 0x000fea000b800000 */
[----:B------:R-:W-:-:S09]  /*29a0*/  UISETP.NE.AND UP0, UPT, UR4, 0x18, UPT ;  /* 0x000000180400788c */ /* 0x000fd2000bf05270 */
[----:B------:R-:W-:Y:S05]  /*29b0*/  BRA.U UP0, `(.L_x_1295) ;  /* 0x0000000500a07547 */ /* 0x000fea000b800000 */
[----:B--2---:R-:W-:Y:S01]  /*29c0*/  SHF.L.U32 R7, R5, 0x10, RZ ;  /* 0x0000001005077819 */ /* 0x004fe200000006ff */
[----:B------:R-:W-:Y:S01]  /*29d0*/  BSSY.RECONVERGENT B0, `(.L_x_1308) ;  /* 0x000000c000007945 */ /* 0x000fe20003800200 */
[----:B-1----:R-:W-:Y:S02]  /*29e0*/  IMAD.MOV.U32 R0, RZ, RZ, 0x7f ;  /* 0x0000007fff007424 */ /* 0x002fe400078e00ff */
[----:B------:R-:W-:Y:S02]  /*29f0*/  LOP3.LUT R6, R7, 0x7fffffff, RZ, 0xc0, !PT ;  /* 0x7fffffff07067812 */ /* 0x000fe400078ec0ff */
[----:B------:R-:W-:Y:S02]  /*2a00*/  SHF.R.U32.HI R5, RZ, 0x18, R7 ;  /* 0x00000018ff057819 */ /* 0x000fe40000011607 */
[----:B------:R-:W-:-:S13]  /*2a10*/  ISETP.GT.U32.AND P0, PT, R6, 0x43efffff, PT ;  /* 0x43efffff0600780c */ /* 0x000fda0003f04070 */
[----:B------:R-:W-:Y:S05]  /*2a20*/  @P0 BRA `(.L_x_1309) ;  /* 0x0000000000180947 */ /* 0x000fea0003800000 */
[----:B------:R-:W-:-:S13]  /*2a30*/  ISETP.GT.U32.AND P0, PT, R6, 0x3c7fffff, PT ;  /* 0x3c7fffff0600780c */ /* 0x000fda0003f04070 */
[----:B------:R-:W-:-:S04]  /*2a40*/  @P0 SHF.R.U32.HI R0, RZ, 0x14, R7 ;  /* 0x00000014ff000819 */ /* 0x000fc80000011607 */
[----:B------:R-:W-:Y:S01]  /*2a50*/  @P0 LOP3.LUT R4, R0, 0x1, RZ, 0xc0, !PT ;  /* 0x0000000100040812 */ /* 0x000fe200078ec0ff */
[----:B------:R-:W-:-:S03]  /*2a60*/  @!P0 FADD.FTZ R0, R6, 16384 ;  /* 0x4680000006008421 */ /* 0x000fc60000010000 */
[----:B------:R-:W-:-:S04]  /*2a70*/  @P0 IADD3 R4, PT, PT, R7, 0x407ffff, R4 ;  /* 0x0407ffff07040810 */ /* 0x000fc80007ffe004 */
[----:B------:R-:W-:-:S07]  /*2a80*/  @P0 SHF.R.U32.HI R0, RZ, 0x14, R4 ;  /* 0x00000014ff000819 */ /* 0x000fce0000011604 */
.L_x_1309:
[----:B------:R-:W-:Y:S05]  /*2a90*/  BSYNC.RECONVERGENT B0 ;  /* 0x0000000000007941 */ /* 0x000fea0003800200 */
.L_x_1308:
[----:B------:R-:W-:-:S05]  /*2aa0*/  LOP3.LUT R5, R0, 0x80, R5, 0xf8, !PT ;  /* 0x0000008000057812 */ /* 0x000fca00078ef805 */
[----:B------:R0:W-:Y:S01]  /*2ab0*/  STG.E.U8 desc[UR36][R2.64], R5 ;  /* 0x0000000502007986 */ /* 0x0001e2000c101124 */
[----:B------:R-:W-:Y:S05]  /*2ac0*/  BRA `(.L_x_1296) ;  /* 0x0000000400fc7947 */ /* 0x000fea0003800000 */
.L_x_1307:
[----:B--2---:R-:W-:Y:S01]  /*2ad0*/  IMAD.U32 R7, R5, 0x10000, RZ ;  /* 0x0001000005077824 */ /* 0x004fe200078e00ff */
[----:B------:R-:W-:Y:S04]  /*2ae0*/  BSSY.RECONVERGENT B0, `(.L_x_1310) ;  /* 0x000000e000007945 */ /* 0x000fe80003800200 */
[----:B------:R-:W-:Y:S02]  /*2af0*/  LOP3.LUT R6, R7, 0x7fffffff, RZ, 0xc0, !PT ;  /* 0x7fffffff07067812 */ /* 0x000fe400078ec0ff */
[----:B------:R-:W-:Y:S02]  /*2b00*/  SHF.R.U32.HI R5, RZ, 0x18, R7 ;  /* 0x00000018ff057819 */ /* 0x000fe40000011607 */
[----:B------:R-:W-:-:S13]  /*2b10*/  ISETP.GE.U32.AND P1, PT, R6, 0x47800000, PT ;  /* 0x478000000600780c */ /* 0x000fda0003f26070 */
[----:B-1----:R-:W-:Y:S01]  /*2b20*/  @P1 IMAD.MOV.U32 R0, RZ, RZ, 0x7f ;  /* 0x0000007fff001424 */ /* 0x002fe200078e00ff */
[----:B------:R-:W-:-:S04]  /*2b30*/  @P1 ISETP.GT.U32.AND P0, PT, R6, 0x7f800000, PT ;  /* 0x7f8000000600180c */ /* 0x000fc80003f04070 */
[----:B------:R-:W-:Y:S01]  /*2b40*/  @P1 SEL R0, R0, 0x7c, P0 ;  /* 0x0000007c00001807 */ /* 0x000fe20000000000 */
[----:B------:R-:W-:Y:S08]  /*2b50*/  @P1 BRA `(.L_x_1311) ;  /* 0x0000000000181947 */ /* 0x000ff00003800000 */
[----:B------:R-:W-:-:S13]  /*2b60*/  ISETP.GT.U32.AND P0, PT, R6, 0x387fffff, PT ;  /* 0x387fffff0600780c */ /* 0x000fda0003f04070 */
[----:B------:R-:W-:-:S04]  /*2b70*/  @P0 SHF.R.U32.HI R0, RZ, 0x15, R7 ;  /* 0x00000015ff000819 */ /* 0x000fc80000011607 */
[----:B------:R-:W-:Y:S01]  /*2b80*/  @P0 LOP3.LUT R4, R0, 0x1, RZ, 0xc0, !PT ;  /* 0x0000000100040812 */ /* 0x000fe200078ec0ff */
[----:B------:R-:W-:-:S03]  /*2b90*/  @!P0 FADD.FTZ R0, R6, 128 ;  /* 0x4300000006008421 */ /* 0x000fc60000010000 */
[----:B------:R-:W-:-:S04]  /*2ba0*/  @P0 IADD3 R4, PT, PT, R7, 0x80fffff, R4 ;  /* 0x080fffff07040810 */ /* 0x000fc80007ffe004 */
[----:B------:R-:W-:-:S07]  /*2bb0*/  @P0 SHF.R.U32.HI R0, RZ, 0x15, R4 ;  /* 0x00000015ff000819 */ /* 0x000fce0000011604 */
.L_x_1311:
[----:B------:R-:W-:Y:S05]  /*2bc0*/  BSYNC.RECONVERGENT B0 ;  /* 0x0000000000007941 */ /* 0x000fea0003800200 */
.L_x_1310:
[----:B------:R-:W-:-:S05]  /*2bd0*/  LOP3.LUT R5, R0, 0x80, R5, 0xf8, !PT ;  /* 0x0000008000057812 */ /* 0x000fca00078ef805 */
[----:B------:R0:W-:Y:S01]  /*2be0*/  STG.E.U8 desc[UR36][R2.64], R5 ;  /* 0x0000000502007986 */ /* 0x0001e2000c101124 */
[----:B------:R-:W-:Y:S05]  /*2bf0*/  BRA `(.L_x_1296) ;  /* 0x0000000400b07947 */ /* 0x000fea0003800000 */
.L_x_1306:
[----:B--2---:R0:W-:Y:S01]  /*2c00*/  STG.E.U16 desc[UR36][R2.64], R5 ;  /* 0x0000000502007986 */ /* 0x0041e2000c101524 */
[----:B------:R-:W-:Y:S05]  /*2c10*/  BRA `(.L_x_1296) ;  /* 0x0000000400a87947 */ /* 0x000fea0003800000 */
.L_x_1303:
        /* <DEDUP_REMOVED lines=8> */
[----:B--2---:R-:W-:-:S06]  /*2ca0*/  SHF.L.U32 R5, R5, 0x10, RZ ;  /* 0x0000001005057819 */ /* 0x004fcc00000006ff */
[----:B------:R-:W0:Y:S02]  /*2cb0*/  F2I.FTZ.U32.TRUNC.NTZ R5, R5 ;  /* 0x0000000500057305 */ /* 0x000e24000021f000 */
[----:B0-----:R0:W-:Y:S01]  /*2cc0*/  STG.E.U16 desc[UR36][R2.64], R5 ;  /* 0x0000000502007986 */ /* 0x0011e2000c101524 */
[----:B------:R-:W-:Y:S05]  /*2cd0*/  BRA `(.L_x_1296) ;  /* 0x0000000400787947 */ /* 0x000fea0003800000 */
.L_x_1314:
[----:B--2---:R-:W-:Y:S01]  /*2ce0*/  IMAD.U32 R5, R5, 0x10000, RZ ;  /* 0x0001000005057824 */ /* 0x004fe200078e00ff */
[----:B------:R-:W-:Y:S01]  /*2cf0*/  BSSY.RECONVERGENT B0, `(.L_x_1315) ;  /* 0x0000014000007945 */ /* 0x000fe20003800200 */
[----:B-1----:R-:W-:-:S03]  /*2d00*/  IMAD.MOV.U32 R0, RZ, RZ, 0x80 ;  /* 0x00000080ff007424 */ /* 0x002fc600078e00ff */
[----:B------:R-:W-:-:S04]  /*2d10*/  LOP3.LUT R4, R5, 0x7fffffff, RZ, 0xc0, !PT ;  /* 0x7fffffff05047812 */ /* 0x000fc800078ec0ff */
        /* <DEDUP_REMOVED lines=9> */
.L_x_1317:
[----:B------:R-:W-:-:S04]  /*2db0*/  SHF.R.U32.HI R0, RZ, 0x14, R5 ;  /* 0x00000014ff007819 */ /* 0x000fc80000011605 */
[----:B------:R-:W-:-:S04]  /*2dc0*/  LOP3.LUT R0, R0, 0x1, RZ, 0xc0, !PT ;  /* 0x0000000100007812 */ /* 0x000fc800078ec0ff */
[----:B------:R-:W-:-:S04]  /*2dd0*/  IADD3 R0, PT, PT, R5, 0x487ffff, R0 ;  /* 0x0487ffff05007810 */ /* 0x000fc80007ffe000 */
[----:B------:R-:W-:-:S04]  /*2de0*/  SHF.R.U32.HI R0, RZ, 0x14, R0 ;  /* 0x00000014ff007819 */ /* 0x000fc80000011600 */
[----:B------:R-:W-:-:S07]  /*2df0*/  LOP3.LUT R4, R0, 0xff, RZ, 0xc0, !PT ;  /* 0x000000ff00047812 */ /* 0x000fce00078ec0ff */
.L_x_1318:
[----:B------:R-:W-:-:S04]  /*2e00*/  SHF.R.U32.HI R5, RZ, 0x18, R5 ;  /* 0x00000018ff057819 */ /* 0x000fc80000011605 */
[----:B------:R-:W-:-:S04]  /*2e10*/  LOP3.LUT R4, R4, 0x80, R5, 0xf8, !PT ;  /* 0x0000008004047812 */ /* 0x000fc800078ef805 */
[----:B------:R-:W-:-:S07]  /*2e20*/  PRMT R0, R4, 0x7610, R0 ;  /* 0x0000761004007816 */ /* 0x000fce0000000000 */
.L_x_1316:
[----:B------:R-:W-:Y:S05]  /*2e30*/  BSYNC.RECONVERGENT B0 ;  /* 0x0000000000007941 */ /* 0x000fea0003800200 */
.L_x_1315:
[----:B------:R0:W-:Y:S01]  /*2e40*/  STG.E.U8 desc[UR36][R2.64], R0 ;  /* 0x0000000002007986 */ /* 0x0001e2000c101124 */
[----:B------:R-:W-:Y:S05]  /*2e50*/  BRA `(.L_x_1296) ;  /* 0x0000000400187947 */ /* 0x000fea0003800000 */
.L_x_1313:
[----:B--2---:R-:W-:Y:S01]  /*2e60*/  IMAD.U32 R5, R5, 0x10000, RZ ;  /* 0x0001000005057824 */ /* 0x004fe200078e00ff */
[----:B------:R-:W-:Y:S01]  /*2e70*/  BSSY.RECONVERGENT B0, `(.L_x_1319) ;  /* 0x0000014000007945 */ /* 0x000fe20003800200 */
[----:B-1----:R-:W-:-:S03]  /*2e80*/  MOV R0, 0x80 ;  /* 0x0000008000007802 */ /* 0x002fc60000000f00 */
        /* <DEDUP_REMOVED lines=10> */
.L_x_1321:
[----:B------:R-:W-:-:S04]  /*2f30*/  SHF.R.U32.HI R0, RZ, 0x15, R5 ;  /* 0x00000015ff007819 */ /* 0x000fc80000011605 */
[----:B------:R-:W-:-:S04]  /*2f40*/  LOP3.LUT R0, R0, 0x1, RZ, 0xc0, !PT ;  /* 0x0000000100007812 */ /* 0x000fc800078ec0ff */
[----:B------:R-:W-:-:S04]  /*2f50*/  IADD3 R0, PT, PT, R5, 0x88fffff, R0 ;  /* 0x088fffff05007810 */ /* 0x000fc80007ffe000 */
[----:B------:R-:W-:-:S04]  /*2f60*/  SHF.R.U32.HI R0, RZ, 0x15, R0 ;  /* 0x00000015ff007819 */ /* 0x000fc80000011600 */
[----:B------:R-:W-:-:S07]  /*2f70*/  LOP3.LUT R4, R0, 0xff, RZ, 0xc0, !PT ;  /* 0x000000ff00047812 */ /* 0x000fce00078ec0ff */
.L_x_1322:
[----:B------:R-:W-:-:S04]  /*2f80*/  SHF.R.U32.HI R5, RZ, 0x18, R5 ;  /* 0x00000018ff057819 */ /* 0x000fc80000011605 */
[----:B------:R-:W-:-:S04]  /*2f90*/  LOP3.LUT R4, R4, 0x80, R5, 0xf8, !PT ;  /* 0x0000008004047812 */ /* 0x000fc800078ef805 */
[----:B------:R-:W-:-:S07]  /*2fa0*/  PRMT R0, R4, 0x7610, R0 ;  /* 0x0000761004007816 */ /* 0x000fce0000000000 */
.L_x_1320:
[----:B------:R-:W-:Y:S05]  /*2fb0*/  BSYNC.RECONVERGENT B0 ;  /* 0x0000000000007941 */ /* 0x000fea0003800200 */
.L_x_1319:
[----:B------:R0:W-:Y:S01]  /*2fc0*/  STG.E.U8 desc[UR36][R2.64], R0 ;  /* 0x0000000002007986 */ /* 0x0001e2000c101124 */
[----:B------:R-:W-:Y:S05]  /*2fd0*/  BRA `(.L_x_1296) ;  /* 0x0000000000b87947 */ /* 0x000fea0003800000 */
.L_x_1312:
[----:B------:R-:W-:-:S09]  /*2fe0*/  UISETP.NE.AND UP0, UPT, UR4, 0x1c, UPT ;  /* 0x0000001c0400788c */ /* 0x000fd2000bf05270 */
[----:B------:R-:W-:Y:S05]  /*2ff0*/  BRA.U !UP0, `(.L_x_1323) ;  /* 0x0000000108a47547 */ /* 0x000fea000b800000 */
[----:B------:R-:W-:-:S09]  /*3000*/  UISETP.NE.AND UP0, UPT, UR4, 0x1d, UPT ;  /* 0x0000001d0400788c */ /* 0x000fd2000bf05270 */
[----:B------:R-:W-:Y:S05]  /*3010*/  BRA.U !UP0, `(.L_x_1324) ;  /* 0x00000001088c7547 */ /* 0x000fea000b800000 */
[----:B------:R-:W-:-:S09]  /*3020*/  UISETP.NE.AND UP0, UPT, UR4, 0x2c, UPT ;  /* 0x0000002c0400788c */ /* 0x000fd2000bf05270 */
[----:B------:R-:W-:Y:S05]  /*3030*/  BRA.U !UP0, `(.L_x_1325) ;  /* 0x0000000108447547 */ /* 0x000fea000b800000 */
.L_x_1295:
[----:B-1----:R-:W-:Y:S01]  /*3040*/  MOV R0, 0x0 ;  /* 0x0000000000007802 */ /* 0x002fe20000000f00 */
[----:B------:R-:W0:Y:S01]  /*3050*/  LDCU.64 UR6, c[0x4][0x1a8] ;  /* 0x01003500ff0677ac */ /* 0x000e220008000a00 */
[----:B------:R-:W-:Y:S02]  /*3060*/  HFMA2 R12, -RZ, RZ, 0, 5.9604644775390625e-08 ;  /* 0x00000001ff0c7431 */ /* 0x000fe400000001ff */
[----:B------:R-:W-:Y:S01]  /*3070*/  IMAD.MOV.U32 R8, RZ, RZ, 0x65 ;  /* 0x00000065ff087424 */ /* 0x000fe200078e00ff */
[----:B------:R1:W3:Y:S01]  /*3080*/  LDC.64 R2, c[0x4][R0] ;  /* 0x0100000000027b82 */ /* 0x0002e20000000a00 */
[----:B------:R-:W4:Y:S01]  /*3090*/  LDCU.64 UR8, c[0x4][0x1b0] ;  /* 0x01003600ff0877ac */ /* 0x000f220008000a00 */
[----:B------:R-:W-:Y:S01]  /*30a0*/  IMAD.MOV.U32 R13, RZ, RZ, RZ ;  /* 0x000000ffff0d7224 */ /* 0x000fe200078e00ff */
[----:B------:R-:W5:Y:S01]  /*30b0*/  LDCU.64 UR4, c[0x4][0xb0] ;  /* 0x01001600ff0477ac */ /* 0x000f620008000a00 */
[----:B0-----:R-:W-:Y:S02]  /*30c0*/  IMAD.U32 R4, RZ, RZ, UR6 ;  /* 0x00000006ff047e24 */ /* 0x001fe4000f8e00ff */
[----:B--2---:R-:W-:-:S02]  /*30d0*/  IMAD.U32 R5, RZ, RZ, UR7 ;  /* 0x00000007ff057e24 */ /* 0x004fc4000f8e00ff */
[----:B----4-:R-:W-:Y:S01]  /*30e0*/  IMAD.U32 R6, RZ, RZ, UR8 ;  /* 0x00000008ff067e24 */ /* 0x010fe2000f8e00ff */
[----:B------:R-:W-:Y:S01]  /*30f0*/  MOV R7, UR9 ;  /* 0x0000000900077c02 */ /* 0x000fe20008000f00 */
[----:B-----5:R-:W-:Y:S02]  /*3100*/  IMAD.U32 R10, RZ, RZ, UR4 ;  /* 0x00000004ff0a7e24 */ /* 0x020fe4000f8e00ff */
[----:B-1----:R-:W-:-:S07]  /*3110*/  IMAD.U32 R11, RZ, RZ, UR5 ;  /* 0x00000005ff0b7e24 */ /* 0x002fce000f8e00ff */
[----:B------:R-:W-:-:S07]  /*3120*/  LEPC R20, `(.L_x_1326) ;  /* 0x000000001014794e */ /* 0x000fce0000000000 */
[----:B---3--:R-:W-:Y:S05]  /*3130*/  CALL.ABS.NOINC R2 ;  /* 0x0000000002007343 */ /* 0x008fea0003c00000 */
.L_x_1326:
[----:B------:R-:W-:Y:S05]  /*3140*/  BRA `(.L_x_1296) ;  /* 0x00000000005c7947 */ /* 0x000fea0003800000 */
.L_x_1325:
[----:B--2---:R-:W-:-:S05]  /*3150*/  IMAD.U32 R5, R5, 0x10000, RZ ;  /* 0x0001000005057824 */ /* 0x004fca00078e00ff */
[----:B------:R-:W-:-:S04]  /*3160*/  SHF.R.U32.HI R6, RZ, 0x17, R5 ;  /* 0x00000017ff067819 */ /* 0x000fc80000011605 */
[----:B------:R-:W-:-:S04]  /*3170*/  LOP3.LUT R4, R6, 0xff, RZ, 0xc0, !PT ;  /* 0x000000ff06047812 */ /* 0x000fc800078ec0ff */
[----:B------:R-:W-:-:S13]  /*3180*/  ISETP.NE.AND P1, PT, R4, 0xff, PT ;  /* 0x000000ff0400780c */ /* 0x000fda0003f25270 */
[--C-:B-1----:R-:W-:Y:S02]  /*3190*/  @P1 SHF.R.U32.HI R0, RZ, 0x16, R5.reuse ;  /* 0x00000016ff001819 */ /* 0x102fe40000011605 */
        /* <DEDUP_REMOVED lines=11> */
.L_x_1324:
[----:B--2---:R-:W-:-:S06]  /*3250*/  IMAD.U32 R5, R5, 0x10000, RZ ;  /* 0x0001000005057824 */ /* 0x004fcc00078e00ff */
[----:B------:R-:W0:Y:S02]  /*3260*/  F2I.U64.TRUNC R4, R5 ;  /* 0x0000000500047311 */ /* 0x000e24000020d800 */
[----:B0-----:R0:W-:Y:S01]  /*3270*/  STG.E.64 desc[UR36][R2.64], R4 ;  /* 0x0000000402007986 */ /* 0x0011e2000c101b24 */
[----:B------:R-:W-:Y:S05]  /*3280*/  BRA `(.L_x_1296) ;  /* 0x00000000000c7947 */ /* 0x000fea0003800000 */
.L_x_1323:
[----:B--2---:R-:W-:-:S06]  /*3290*/  SHF.L.U32 R5, R5, 0x10, RZ ;  /* 0x0000001005057819 */ /* 0x004fcc00000006ff */
[----:B------:R-:W0:Y:S02]  /*32a0*/  F2I.FTZ.U32.TRUNC.NTZ R5, R5 ;  /* 0x0000000500057305 */ /* 0x000e24000021f000 */
[----:B0-----:R0:W-:Y:S02]  /*32b0*/  STG.E desc[UR36][R2.64], R5 ;  /* 0x0000000502007986 */ /* 0x0011e4000c101924 */
.L_x_1296:
[----:B------:R-:W-:-:S07]  /*32c0*/  VIADD R17, R17, 0x80 ;  /* 0x0000008011117836 */ /* 0x000fce0000000000 */
.L_x_1255:
[----:B------:R-:W-:Y:S05]  /*32d0*/  BSYNC.RECONVERGENT B6 ;  /* 0x0000000000067941 */ /* 0x000fea0003800200 */
.L_x_1254:
        /* <DEDUP_REMOVED lines=302> */
[----:B------:R-:W-:-:S05]  /*45c0*/  SHF.R.U32.HI R2, RZ, UR5, R2 ;  /* 0x00000005ff027c19 */ /* 0x000fca0008011602 */
[----:B------:R-:W-:-:S04]  /*45d0*/  IMAD.MOV R3, RZ, RZ, -R2 ;  /* 0x000000ffff037224 */ /* 0x000fc800078e0a02 */
[----:B-1----:R-:W-:-:S04]  /*45e0*/  IMAD R5, R3, UR6, R5 ;  /* 0x0000000603057c24 */ /* 0x002fc8000f8e0205 */
[C---:B--2---:R-:W-:Y:S02]  /*45f0*/  IMAD R16, R5.reuse, UR8, R16 ;  /* 0x0000000805107c24 */ /* 0x044fe4000f8e0210 */
[----:B------:R-:W-:-:S07]  /*4600*/  IMAD R0, R5, UR9, R0 ;  /* 0x0000000905007c24 */ /* 0x000fce000f8e0200 */
.L_x_1329:
[----:B------:R-:W2:Y:S01]  /*4610*/  LDCU.64 UR6, c[0x0][0x588] ;  /* 0x0000b100ff0677ac */ /* 0x000ea20008000a00 */
[----:B------:R-:W-:-:S04]  /*4620*/  UPRMT UR4, UR42, 0x9910, URZ ;  /* 0x000099102a047896 */ /* 0x000fc800080000ff */
[----:B------:R-:W-:Y:S01]  /*4630*/  UISETP.GT.AND UP0, UPT, UR4, 0x9, UPT ;  /* 0x000000090400788c */ /* 0x000fe2000bf04270 */
[----:B--234-:R-:W-:-:S04]  /*4640*/  IADD3 R2, P0, PT, R0, UR6, RZ ;  /* 0x0000000600027c10 */ /* 0x01cfc8000ff1e0ff */
        /* <DEDUP_REMOVED lines=14> */
.L_x_1333:
[----:B------:R-:W2:Y:S02]  /*4730*/  LDG.E.U8 R2, desc[UR36][R2.64] ;  /* 0x0000002402027981 */ /* 0x000ea4000c1e1100 */
[----:B--2---:R-:W-:-:S04]  /*4740*/  I2FP.F32.U32 R0, R2 ;  /* 0x0000000200007245 */ /* 0x004fc80000201000 */
[----:B------:R-:W-:Y:S01]  /*4750*/  F2FP.BF16.F32.PACK_AB R0, RZ, R0 ;  /* 0x00000000ff00723e */ /* 0x000fe200000010ff */
[----:B------:R-:W-:Y:S06]  /*4760*/  BRA `(.L_x_1335) ;  /* 0x0000000c00847947 */ /* 0x000fec0003800000 */
.L_x_1332:
        /* <DEDUP_REMOVED lines=10> */
.L_x_1337:
[----:B------:R-:W2:Y:S02]  /*4810*/  LDG.E R2, desc[UR36][R2.64] ;  /* 0x0000002402027981 */ /* 0x000ea4000c1e1900 */
[----:B--2---:R-:W-:-:S04]  /*4820*/  I2FP.F32.S32 R0, R2 ;  /* 0x0000000200007245 */ /* 0x004fc80000201400 */
[----:B------:R-:W-:Y:S01]  /*4830*/  F2FP.BF16.F32.PACK_AB R0, RZ, R0 ;  /* 0x00000000ff00723e */ /* 0x000fe200000010ff */
[----:B------:R-:W-:Y:S06]  /*4840*/  BRA `(.L_x_1335) ;  /* 0x0000000c004c7947 */ /* 0x000fec0003800000 */
.L_x_1336:
[----:B------:R-:W2:Y:S02]  /*4850*/  LDG.E.U16 R2, desc[UR36][R2.64] ;  /* 0x0000002402027981 */ /* 0x000ea4000c1e1500 */
[----:B--2---:R-:W0:Y:S02]  /*4860*/  I2F.S16 R0, R2 ;  /* 0x0000000200007306 */ /* 0x004e240000101400 */
[----:B0-----:R-:W-:Y:S01]  /*4870*/  F2FP.BF16.F32.PACK_AB R0, RZ, R0 ;  /* 0x00000000ff00723e */ /* 0x001fe200000010ff */
[----:B------:R-:W-:Y:S06]  /*4880*/  BRA `(.L_x_1335) ;  /* 0x0000000c003c7947 */ /* 0x000fec0003800000 */
.L_x_1331:
        /* <DEDUP_REMOVED lines=9> */
.L_x_1339:
[----:B------:R-:W2:Y:S02]  /*4920*/  LDG.E.U16 R0, desc[UR36][R2.64] ;  /* 0x0000002402007981 */ /* 0x000ea4000c1e1500 */
[----:B--2---:R-:W-:-:S05]  /*4930*/  HADD2.F32 R0, -RZ, R0.H0_H0 ;  /* 0x20000000ff007230 */ /* 0x004fca0000004100 */
[----:B------:R-:W-:Y:S01]  /*4940*/  F2FP.BF16.F32.PACK_AB R0, RZ, R0 ;  /* 0x00000000ff00723e */ /* 0x000fe200000010ff */
[----:B------:R-:W-:Y:S06]  /*4950*/  BRA `(.L_x_1335) ;  /* 0x0000000c00087947 */ /* 0x000fec0003800000 */
.L_x_1338:
        /* <DEDUP_REMOVED lines=9> */
.L_x_1341:
[----:B------:R-:W2:Y:S02]  /*49f0*/  LDG.E.U16 R2, desc[UR36][R2.64] ;  /* 0x0000002402027981 */ /* 0x000ea4000c1e1500 */
[----:B--2---:R-:W-:-:S05]  /*4a00*/  HADD2.F32 R0, -RZ, R2.H0_H0 ;  /* 0x20000002ff007230 */ /* 0x004fca0000004100 */
[----:B------:R-:W-:Y:S01]  /*4a10*/  F2FP.BF16.F32.PACK_AB R0, RZ, R0 ;  /* 0x00000000ff00723e */ /* 0x000fe200000010ff */
[----:B------:R-:W-:Y:S06]  /*4a20*/  BRA `(.L_x_1335) ;  /* 0x0000000800d47947 */ /* 0x000fec0003800000 */
.L_x_1340:
        /* <DEDUP_REMOVED lines=8> */
.L_x_1330:
        /* <DEDUP_REMOVED lines=13> */
.L_x_1344:
        /* <DEDUP_REMOVED lines=8> */
.L_x_1343:
        /* <DEDUP_REMOVED lines=16> */
[C---:B------:R-:W-:Y:S02]  /*4d00*/  SHF.L.U32 R6, R4.reuse, R5, RZ ;  /* 0x0000000504067219 */ /* 0x040fe400000006ff */
[----:B------:R-:W-:Y:S02]  /*4d10*/  IADD3 R5, PT, PT, R4, 0x1000000, RZ ;  /* 0x0100000004057810 */ /* 0x000fe40007ffe0ff */
[----:B------:R-:W-:Y:S02]  /*4d20*/  LEA.HI R6, R6, -R7, RZ, 0x1c ;  /* 0x8000000706067211 */ /* 0x000fe400078fe0ff */
[----:B------:R-:W-:-:S03]  /*4d30*/  SHF.R.S32.HI R5, RZ, 0x8, R5 ;  /* 0x00000008ff057819 */ /* 0x000fc60000011405 */
[----:B------:R-:W-:-:S05]  /*4d40*/  VIADD R6, R6, 0x3c000000 ;  /* 0x3c00000006067836 */ /* 0x000fca0000000000 */
[----:B------:R-:W-:-:S04]  /*4d50*/  LOP3.LUT R5, R6, 0x7f800000, R5, 0xf8, !PT ;  /* 0x7f80000006057812 */ /* 0x000fc800078ef805 */
[----:B------:R-:W-:-:S04]  /*4d60*/  SEL R5, R5, RZ, P0 ;  /* 0x000000ff05057207 */ /* 0x000fc80000000000 */
[----:B------:R-:W-:-:S04]  /*4d70*/  LOP3.LUT R5, R5, 0x80000000, R0, 0xf8, !PT ;  /* 0x8000000005057812 */ /* 0x000fc800078ef800 */
[----:B------:R-:W-:-:S04]  /*4d80*/  F2FP.BF16.F32.PACK_AB R5, RZ, R5 ;  /* 0x00000005ff05723e */ /* 0x000fc800000010ff */
[----:B------:R-:W-:Y:S01]  /*4d90*/  PRMT R0, R5, 0x7610, R0 ;  /* 0x0000761005007816 */ /* 0x000fe20000000000 */
[----:B------:R-:W-:Y:S06]  /*4da0*/  BRA `(.L_x_1335) ;  /* 0x0000000400f47947 */ /* 0x000fec0003800000 */
.L_x_1346:
[----:B------:R-:W2:Y:S02]  /*4db0*/  LDG.E.U8 R2, desc[UR36][R2.64] ;  /* 0x0000002402027981 */ /* 0x000ea4000c1e1100 */
[C---:B--2---:R-:W-:Y:S01]  /*4dc0*/  IMAD.SHL.U32 R0, R2.reuse, 0x2000000, RZ ;  /* 0x0200000002007824 */ /* 0x044fe200078e00ff */
[----:B------:R-:W-:-:S04]  /*4dd0*/  SHF.L.U32 R5, R2, 0x8, RZ ;  /* 0x0000000802057819 */ /* 0x000fc800000006ff */
[----:B------:R-:W-:-:S13]  /*4de0*/  ISETP.GE.U32.AND P0, PT, R0, 0x8000000, PT ;  /* 0x080000000000780c */ /* 0x000fda0003f06070 */
[C---:B------:R-:W-:Y:S02]  /*4df0*/  @!P0 LOP3.LUT R4, R5.reuse, 0x7f00, RZ, 0xc0, !PT ;  /* 0x00007f0005048812 */ /* 0x040fe400078ec0ff */
[----:B------:R-:W-:Y:S02]  /*4e00*/  @P0 LEA.HI R0, R0, 0x70000000, RZ, 0x1c ;  /* 0x7000000000000811 */ /* 0x000fe400078fe0ff */
[----:B------:R-:W-:Y:S02]  /*4e10*/  @!P0 LOP3.LUT R4, R4, 0x3f000000, RZ, 0xfc, !PT ;  /* 0x3f00000004048812 */ /* 0x000fe400078efcff */
[----:B------:R-:W-:Y:S01]  /*4e20*/  PRMT R5, R5, 0x9910, RZ ;  /* 0x0000991005057816 */ /* 0x000fe200000000ff */
[----:B------:R-:W-:Y:S02]  /*4e30*/  @P0 FMUL.FTZ R0, R0, 1.9259299443872358531e-34 ;  /* 0x0780000000000820 */ /* 0x000fe40000410000 */
[----:B------:R-:W-:-:S05]  /*4e40*/  @!P0 FADD.FTZ R0, R4, -0.5 ;  /* 0xbf00000004008421 */ /* 0x000fca0000010000 */
[----:B------:R-:W-:-:S04]  /*4e50*/  LOP3.LUT R0, R0, 0x80000000, R5, 0xf8, !PT ;  /* 0x8000000000007812 */ /* 0x000fc800078ef805 */
[----:B------:R-:W-:Y:S01]  /*4e60*/  F2FP.BF16.F32.PACK_AB R0, RZ, R0 ;  /* 0x00000000ff00723e */ /* 0x000fe200000010ff */
[----:B------:R-:W-:Y:S06]  /*4e70*/  BRA `(.L_x_1335) ;  /* 0x0000000400c07947 */ /* 0x000fec0003800000 */
.L_x_1345:
[----:B------:R0:W5:Y:S01]  /*4e80*/  LDG.E.U16 R0, desc[UR36][R2.64] ;  /* 0x0000002402007981 */ /* 0x000162000c1e1500 */
[----:B------:R-:W-:Y:S05]  /*4e90*/  BRA `(.L_x_1335) ;  /* 0x0000000400b87947 */ /* 0x000fea0003800000 */
.L_x_1342:
        /* <DEDUP_REMOVED lines=12> */
.L_x_1349:
[----:B------:R-:W2:Y:S01]  /*4f60*/  LDG.E.U8 R3, desc[UR36][R2.64] ;  /* 0x0000002402037981 */ /* 0x000ea2000c1e1100 */
[----:B------:R-:W-:Y:S01]  /*4f70*/  BSSY.RECONVERGENT B0, `(.L_x_1350) ;  /* 0x0000018000007945 */ /* 0x000fe20003800200 */
[----:B------:R-:W-:Y:S01]  /*4f80*/  IMAD.MOV.U32 R0, RZ, RZ, RZ ;  /* 0x000000ffff007224 */ /* 0x000fe200078e00ff */
        /* <DEDUP_REMOVED lines=8> */
[----:B------:R-:W-:-:S04]  /*5010*/  SHF.R.U32.HI R0, RZ, 0x7, R3 ;  /* 0x00000007ff007819 */ /* 0x000fc80000011603 */
[----:B------:R-:W-:Y:S02]  /*5020*/  SHF.L.U32 R7, R0, 0x1f, RZ ;  /* 0x0000001f00077819 */ /* 0x000fe400000006ff */
        /* <DEDUP_REMOVED lines=8> */
.L_x_1353:
[----:B------:R-:W-:Y:S05]  /*50b0*/  BSYNC.RECONVERGENT B1 ;  /* 0x0000000000017941 */ /* 0x000fea0003800200 */
.L_x_1352:
[----:B------:R-:W-:Y:S01]  /*50c0*/  IMAD.SHL.U32 R0, R0, 0x100000, RZ ;  /* 0x0010000000007824 */ /* 0x000fe200078e00ff */
[----:B------:R-:W-:-:S04]  /*50d0*/  LEA R2, R2, 0x3b800000, 0x17 ;  /* 0x3b80000002027811 */ /* 0x000fc800078eb8ff */
[----:B------:R-:W-:-:S07]  /*50e0*/  LOP3.LUT R0, R2, R0, R7, 0xfe, !PT ;  /* 0x0000000002007212 */ /* 0x000fce00078efe07 */
.L_x_1351:
[----:B------:R-:W-:Y:S05]  /*50f0*/  BSYNC.RECONVERGENT B0 ;  /* 0x0000000000007941 */ /* 0x000fea0003800200 */
.L_x_1350:
[----:B------:R-:W-:Y:S01]  /*5100*/  F2FP.BF16.F32.PACK_AB R0, RZ, R0 ;  /* 0x00000000ff00723e */ /* 0x000fe200000010ff */
[----:B------:R-:W-:Y:S06]  /*5110*/  BRA `(.L_x_1335) ;  /* 0x0000000400187947 */ /* 0x000fec0003800000 */
.L_x_1348:
[----:B------:R-:W2:Y:S01]  /*5120*/  LDG.E.U8 R3, desc[UR36][R2.64] ;  /* 0x0000002402037981 */ /* 0x000ea2000c1e1100 */
[----:B------:R-:W-:Y:S01]  /*5130*/  BSSY.RECONVERGENT B0, `(.L_x_1354) ;  /* 0x0000018000007945 */ /* 0x000fe20003800200 */
[----:B------:R-:W-:Y:S02]  /*5140*/  MOV R0, RZ ;  /* 0x000000ff00007202 */ /* 0x000fe40000000f00 */
        /* <DEDUP_REMOVED lines=14> */
[----:B------:R-:W-:Y:S02]  /*5230*/  IADD3 R5, PT, PT, R3, -0x1d, RZ ;  /* 0xffffffe303057810 */ /* 0x000fe40007ffe0ff */
[----:B------:R-:W-:Y:S02]  /*5240*/  IADD3 R2, PT, PT, R2, 0x1e, -R3 ;  /* 0x0000001e02027810 */ /* 0x000fe40007ffe803 */
[----:B------:R-:W-:-:S04]  /*5250*/  SHF.L.U32 R5, R0, R5, RZ ;  /* 0x0000000500057219 */ /* 0x000fc800000006ff */
[----:B------:R-:W-:-:S07]  /*5260*/  LOP3.LUT R0, R5, 0x3, RZ, 0xc0, !PT ;  /* 0x0000000305007812 */ /* 0x000fce00078ec0ff */
.L_x_1357:
[----:B------:R-:W-:Y:S05]  /*5270*/  BSYNC.RECONVERGENT B1 ;  /* 0x0000000000017941 */ /* 0x000fea0003800200 */
.L_x_1356:
[----:B------:R-:W-:Y:S01]  /*5280*/  IMAD.SHL.U32 R0, R0, 0x200000, RZ ;  /* 0x0020000000007824 */ /* 0x000fe200078e00ff */
[----:B------:R-:W-:-:S04]  /*5290*/  LEA R2, R2, 0x37800000, 0x17 ;  /* 0x3780000002027811 */ /* 0x000fc800078eb8ff */
[----:B------:R-:W-:-:S07]  /*52a0*/  LOP3.LUT R0, R2, R0, R7, 0xfe, !PT ;  /* 0x0000000002007212 */ /* 0x000fce00078efe07 */
.L_x_1355:
[----:B------:R-:W-:Y:S05]  /*52b0*/  BSYNC.RECONVERGENT B0 ;  /* 0x0000000000007941 */ /* 0x000fea0003800200 */
.L_x_1354:
[----:B------:R-:W-:Y:S01]  /*52c0*/  F2FP.BF16.F32.PACK_AB R0, RZ, R0 ;  /* 0x00000000ff00723e */ /* 0x000fe200000010ff */
[----:B------:R-:W-:Y:S06]  /*52d0*/  BRA `(.L_x_1335) ;  /* 0x0000000000a87947 */ /* 0x000fec0003800000 */
.L_x_1347:
[----:B------:R-:W-:-:S09]  /*52e0*/  UISETP.NE.AND UP0, UPT, UR4, 0x1c, UPT ;  /* 0x0000001c0400788c */ /* 0x000fd2000bf05270 */
[----:B------:R-:W-:Y:S05]  /*52f0*/  BRA.U !UP0, `(.L_x_1358) ;  /* 0x0000000108947547 */ /* 0x000fea000b800000 */
[----:B------:R-:W-:-:S09]  /*5300*/  UISETP.NE.AND UP0, UPT, UR4, 0x1d, UPT ;  /* 0x0000001d0400788c */ /* 0x000fd2000bf05270 */
[----:B------:R-:W-:Y:S05]  /*5310*/  BRA.U !UP0, `(.L_x_1359) ;  /* 0x00000001087c7547 */ /* 0x000fea000b800000 */
[----:B------:R-:W-:-:S09]  /*5320*/  UISETP.NE.AND UP0, UPT, UR4, 0x2c, UPT ;  /* 0x0000002c0400788c */ /* 0x000fd2000bf05270 */
[----:B------:R-:W-:Y:S05]  /*5330*/  BRA.U UP0, `(.L_x_1334) ;  /* 0x00000001002c7547 */ /* 0x000fea000b800000 */
[----:B------:R-:W2:Y:S01]  /*5340*/  LDG.E.U8 R2, desc[UR36][R2.64] ;  /* 0x0000002402027981 */ /* 0x000ea2000c1e1100 */
[----:B------:R-:W-:Y:S01]  /*5350*/  BSSY.RECONVERGENT B0, `(.L_x_1360) ;  /* 0x0000007000007945 */ /* 0x000fe20003800200 */
[----:B------:R-:W-:Y:S01]  /*5360*/  IMAD.MOV.U32 R0, RZ, RZ, 0x400000 ;  /* 0x00400000ff007424 */ /* 0x000fe200078e00ff */
[----:B--2---:R-:W-:-:S13]  /*5370*/  ISETP.NE.AND P0, PT, R2, RZ, PT ;  /* 0x000000ff0200720c */ /* 0x004fda0003f05270 */
[----:B------:R-:W-:Y:S05]  /*5380*/  @!P0 BRA `(.L_x_1361) ;  /* 0x00000000000c8947 */ /* 0x000fea0003800000 */
[----:B------:R-:W-:-:S13]  /*5390*/  ISETP.NE.AND P0, PT, R2, 0xff, PT ;  /* 0x000000ff0200780c */ /* 0x000fda0003f05270 */
[----:B------:R-:W-:Y:S01]  /*53a0*/  @!P0 MOV R0, 0x7f800001 ;  /* 0x7f80000100008802 */ /* 0x000fe20000000f00 */
[----:B------:R-:W-:-:S07]  /*53b0*/  @P0 IMAD.SHL.U32 R0, R2, 0x800000, RZ ;  /* 0x0080000002000824 */ /* 0x000fce00078e00ff */
.L_x_1361:
[----:B------:R-:W-:Y:S05]  /*53c0*/  BSYNC.RECONVERGENT B0 ;  /* 0x0000000000007941 */ /* 0x000fea0003800200 */
.L_x_1360:
[----:B------:R-:W-:Y:S01]  /*53d0*/  F2FP.BF16.F32.PACK_AB R0, RZ, R0 ;  /* 0x00000000ff00723e */ /* 0x000fe200000010ff */
[----:B------:R-:W-:Y:S06]  /*53e0*/  BRA `(.L_x_1335) ;  /* 0x0000000000647947 */ /* 0x000fec0003800000 */
.L_x_1334:
        /* <DEDUP_REMOVED lines=16> */
.L_x_1362:
[----:B------:R-:W-:Y:S01]  /*54f0*/  PRMT R0, RZ, 0x7610, R0 ;  /* 0x00007610ff007816 */ /* 0x000fe20000000000 */
[----:B------:R-:W-:Y:S06]  /*5500*/  BRA `(.L_x_1335) ;  /* 0x00000000001c7947 */ /* 0x000fec0003800000 */
.L_x_1359:
[----:B------:R-:W2:Y:S02]  /*5510*/  LDG.E.64 R2, desc[UR36][R2.64] ;  /* 0x0000002402027981 */ /* 0x000ea4000c1e1b00 */
[----:B--2---:R-:W0:Y:S02]  /*5520*/  I2F.U64 R0, R2 ;  /* 0x0000000200007312 */ /* 0x004e240000301000 */
[----:B0-----:R-:W-:Y:S01]  /*5530*/  F2FP.BF16.F32.PACK_AB R0, RZ, R0 ;  /* 0x00000000ff00723e */ /* 0x001fe200000010ff */
[----:B------:R-:W-:Y:S06]  /*5540*/  BRA `(.L_x_1335) ;  /* 0x00000000000c7947 */ /* 0x000fec0003800000 */
.L_x_1358:
[----:B------:R-:W2:Y:S02]  /*5550*/  LDG.E R2, desc[UR36][R2.64] ;  /* 0x0000002402027981 */ /* 0x000ea4000c1e1900 */
[----:B--2---:R-:W-:-:S04]  /*5560*/  I2FP.F32.U32 R0, R2 ;  /* 0x0000000200007245 */ /* 0x004fc80000201000 */
[----:B------:R-:W-:-:S07]  /*5570*/  F2FP.BF16.F32.PACK_AB R0, RZ, R0 ;  /* 0x00000000ff00723e */ /* 0x000fce00000010ff */
.L_x_1335:
[----:B------:R-:W1:Y:S01]  /*5580*/  LDCU UR5, c[0x0][0x594] ;  /* 0x0000b280ff0577ac */ /* 0x000e620008000800 */
[----:B-----5:R-:W-:Y:S01]  /*5590*/  IMAD.U32 R0, R0, 0x10000, RZ ;  /* 0x0001000000007824 */ /* 0x020fe200078e00ff */
[----:B------:R-:W0:Y:S01]  /*55a0*/  LDCU.64 UR6, c[0x0][0x580] ;  /* 0x0000b000ff0677ac */ /* 0x000e220008000a00 */
[----:B------:R-:W-:-:S04]  /*55b0*/  UPRMT UR4, UR41, 0x9910, URZ ;  /* 0x0000991029047896 */ /* 0x000fc800080000ff */
[----:B------:R-:W-:Y:S01]  /*55c0*/  UISETP.GT.AND UP0, UPT, UR4, 0x9, UPT ;  /* 0x000000090400788c */ /* 0x000fe2000bf04270 */
[----:B-1----:R-:W-:-:S04]  /*55d0*/  FMUL.FTZ R0, R0, UR5 ;  /* 0x0000000500007c20 */ /* 0x002fc80008410000 */
[----:B------:R1:W2:Y:S01]  /*55e0*/  F2F.BF16.F32 R5, R0 ;  /* 0x0000000000057304 */ /* 0x0002a20000202000 */
        /* <DEDUP_REMOVED lines=15> */
.L_x_1366:
[----:B--2---:R-:W-:-:S06]  /*56e0*/  IMAD.U32 R5, R5, 0x10000, RZ ;  /* 0x0001000005057824 */ /* 0x004fcc00078e00ff */
[----:B------:R-:W0:Y:S02]  /*56f0*/  F2I.S64.TRUNC R4, R5 ;  /* 0x0000000500047311 */ /* 0x000e24000020d900 */
[----:B0-----:R0:W-:Y:S01]  /*5700*/  STG.E.U8 desc[UR36][R2.64], R4 ;  /* 0x0000000402007986 */ /* 0x0011e2000c101124 */
[----:B------:R-:W-:Y:S05]  /*5710*/  BRA `(.L_x_1368) ;  /* 0x0000000c006c7947 */ /* 0x000fea0003800000 */
.L_x_1365:
[----:B------:R-:W-:-:S09]  /*5720*/  UISETP.NE.AND UP0, UPT, UR4, 0x2, UPT ;  /* 0x000000020400788c */ /* 0x000fd2000bf05270 */
[----:B------:R-:W-:Y:S05]  /*5730*/  BRA.U !UP0, `(.L_x_1369) ;  /* 0x0000000108307547 */ /* 0x000fea000b800000 */
[----:B------:R-:W-:-:S09]  /*5740*/  UISETP.NE.AND UP0, UPT, UR4, 0x3, UPT ;  /* 0x000000030400788c */ /* 0x000fd2000bf05270 */
[----:B------:R-:W-:Y:S05]  /*5750*/  BRA.U !UP0, `(.L_x_1370) ;  /* 0x0000000108187547 */ /* 0x000fea000b800000 */
[----:B------:R-:W-:-:S09]  /*5760*/  UISETP.NE.AND UP0, UPT, UR4, 0x4, UPT ;  /* 0x000000040400788c */ /* 0x000fd2000bf05270 */
[----:B------:R-:W-:Y:S05]  /*5770*/  BRA.U UP0, `(.L_x_1367) ;  /* 0x0000000900787547 */ /* 0x000fea000b800000 */
[----:B--2---:R-:W-:-:S06]  /*5780*/  SHF.L.U32 R5, R5, 0x10, RZ ;  /* 0x0000001005057819 */ /* 0x004fcc00000006ff */
[----:B------:R-:W0:Y:S02]  /*5790*/  F2I.S64.TRUNC R4, R5 ;  /* 0x0000000500047311 */ /* 0x000e24000020d900 */
[----:B0-----:R0:W-:Y:S01]  /*57a0*/  STG.E.64 desc[UR36][R2.64], R4 ;  /* 0x0000000402007986 */ /* 0x0011e2000c101b24 */
[----:B------:R-:W-:Y:S05]  /*57b0*/  BRA `(.L_x_1368) ;  /* 0x0000000c00447947 */ /* 0x000fea0003800000 */
.L_x_1370:
[----:B--2---:R-:W-:-:S06]  /*57c0*/  IMAD.U32 R5, R5, 0x10000, RZ ;  /* 0x0001000005057824 */ /* 0x004fcc00078e00ff */
[----:B------:R-:W0:Y:S02]  /*57d0*/  F2I.FTZ.TRUNC.NTZ R5, R5 ;  /* 0x0000000500057305 */ /* 0x000e24000021f100 */
[----:B0-----:R0:W-:Y:S01]  /*57e0*/  STG.E desc[UR36][R2.64], R5 ;  /* 0x0000000502007986 */ /* 0x0011e2000c101924 */
[----:B------:R-:W-:Y:S05]  /*57f0*/  BRA `(.L_x_1368) ;  /* 0x0000000c00347947 */ /* 0x000fea0003800000 */
.L_x_1369:
[----:B--2---:R-:W-:-:S06]  /*5800*/  IMAD.U32 R5, R5, 0x10000, RZ ;  /* 0x0001000005057824 */ /* 0x004fcc00078e00ff */
[----:B------:R-:W0:Y:S02]  /*5810*/  F2I.FTZ.TRUNC.NTZ R5, R5 ;  /* 0x0000000500057305 */ /* 0x000e24000021f100 */
[----:B0-----:R0:W-:Y:S01]  /*5820*/  STG.E.U16 desc[UR36][R2.64], R5 ;  /* 0x0000000502007986 */ /* 0x0011e2000c101524 */
[----:B------:R-:W-:Y:S05]  /*5830*/  BRA `(.L_x_1368) ;  /* 0x0000000c00247947 */ /* 0x000fea0003800000 */
.L_x_1364:
        /* <DEDUP_REMOVED lines=9> */
.L_x_1372:
[----:B-12---:R-:W-:-:S05]  /*58d0*/  IMAD.U32 R0, R5, 0x10000, RZ ;  /* 0x0001000005007824 */ /* 0x006fca00078e00ff */
[----:B------:R-:W-:-:S05]  /*58e0*/  F2FP.F16.F32.PACK_AB R0, RZ, R0 ;  /* 0x00000000ff00723e */ /* 0x000fca00000000ff */
[----:B------:R0:W-:Y:S01]  /*58f0*/  STG.E.U16 desc[UR36][R2.64], R0 ;  /* 0x0000000002007986 */ /* 0x0001e2000c101524 */
[----:B------:R-:W-:Y:S05]  /*5900*/  BRA `(.L_x_1368) ;  /* 0x0000000800f07947 */ /* 0x000fea0003800000 */
.L_x_1371:
[----:B------:R-:W-:-:S09]  /*5910*/  UISETP.NE.AND UP0, UPT, UR4, 0x7, UPT ;  /* 0x000000070400788c */ /* 0x000fd2000bf05270 */
[----:B------:R-:W-:Y:S05]  /*5920*/  BRA.U !UP0, `(.L_x_1373) ;  /* 0x0000000108347547 */ /* 0x000fea000b800000 */
[----:B------:R-:W-:-:S09]  /*5930*/  UISETP.NE.AND UP0, UPT, UR4, 0x8, UPT ;  /* 0x000000080400788c */ /* 0x000fd2000bf05270 */
[----:B------:R-:W-:Y:S05]  /*5940*/  BRA.U !UP0, `(.L_x_1374) ;  /* 0x0000000108187547 */ /* 0x000fea000b800000 */
[----:B------:R-:W-:-:S09]  /*5950*/  UISETP.NE.AND UP0, UPT, UR4, 0x9, UPT ;  /* 0x000000090400788c */ /* 0x000fd2000bf05270 */
[----:B------:R-:W-:Y:S05]  /*5960*/  BRA.U UP0, `(.L_x_1367) ;  /* 0x0000000500fc7547 */ /* 0x000fea000b800000 */
[----:B--2---:R-:W-:Y:S01]  /*5970*/  IMAD.U32 R4, R5, 0x10000, RZ ;  /* 0x0001000005047824 */ /* 0x004fe200078e00ff */
[----:B------:R-:W-:-:S05]  /*5980*/  MOV R5, RZ ;  /* 0x000000ff00057202 */ /* 0x000fca0000000f00 */
[----:B------:R0:W-:Y:S01]  /*5990*/  STG.E.64 desc[UR36][R2.64], R4 ;  /* 0x0000000402007986 */ /* 0x0001e2000c101b24 */
[----:B------:R-:W-:Y:S05]  /*59a0*/  BRA `(.L_x_1368) ;  /* 0x0000000800c87947 */ /* 0x000fea0003800000 */
.L_x_1374:
[----:B--2---:R-:W-:-:S05]  /*59b0*/  IMAD.U32 R5, R5, 0x10000, RZ ;  /* 0x0001000005057824 */ /* 0x004fca00078e00ff */
[----:B------:R-:W-:-:S04]  /*59c0*/  F2FP.F16.F32.PACK_AB R5, RZ, R5 ;  /* 0x00000005ff05723e */ /* 0x000fc800000000ff */
[----:B------:R-:W-:-:S05]  /*59d0*/  PRMT R5, R5, 0x5410, RZ ;  /* 0x0000541005057816 */ /* 0x000fca00000000ff */
[----:B------:R0:W-:Y:S01]  /*59e0*/  STG.E desc[UR36][R2.64], R5 ;  /* 0x0000000502007986 */ /* 0x0001e2000c101924 */
[----:B------:R-:W-:Y:S05]  /*59f0*/  BRA `(.L_x_1368) ;  /* 0x0000000800b47947 */ /* 0x000fea0003800000 */
.L_x_1373:
[----:B--2---:R-:W-:-:S04]  /*5a00*/  IMAD.U32 R4, R5, 0x10000, RZ ;  /* 0x0001000005047824 */ /* 0x004fc800078e00ff */
[----:B------:R-:W-:-:S06]  /*5a10*/  FMUL.FTZ R4, R4, 1 ;  /* 0x3f80000004047820 */ /* 0x000fcc0000410000 */
[----:B------:R-:W0:Y:S02]  /*5a20*/  F2F.F64.F32 R4, R4 ;  /* 0x0000000400047310 */ /* 0x000e240000201800 */
[----:B0-----:R0:W-:Y:S01]  /*5a30*/  STG.E.64 desc[UR36][R2.64], R4 ;  /* 0x0000000402007986 */ /* 0x0011e2000c101b24 */
[----:B------:R-:W-:Y:S05]  /*5a40*/  BRA `(.L_x_1368) ;  /* 0x0000000800a07947 */ /* 0x000fea0003800000 */
.L_x_1363:
        /* <DEDUP_REMOVED lines=14> */
.L_x_1378:
[----:B--2---:R-:W-:Y:S01]  /*5b30*/  IMAD.U32 R5, R5, 0x10000, RZ ;  /* 0x0001000005057824 */ /* 0x004fe200078e00ff */
[----:B------:R-:W-:Y:S01]  /*5b40*/  BSSY.RECONVERGENT B0, `(.L_x_1379) ;  /* 0x0000013000007945 */ /* 0x000fe20003800200 */
[----:B-1----:R-:W-:-:S03]  /*5b50*/  IMAD.MOV.U32 R0, RZ, RZ, 0x80 ;  /* 0x00000080ff007424 */ /* 0x002fc600078e00ff */
[----:B------:R-:W-:-:S04]  /*5b60*/  LOP3.LUT R4, R5, 0x7fffffff, RZ, 0xc0, !PT ;  /* 0x7fffffff05047812 */ /* 0x000fc800078ec0ff */
        /* <DEDUP_REMOVED lines=14> */
.L_x_1381:
[----:B------:R-:W-:-:S04]  /*5c50*/  SHF.R.U32.HI R5, RZ, 0x18, R5 ;  /* 0x00000018ff057819 */ /* 0x000fc80000011605 */
[----:B------:R-:W-:-:S07]  /*5c60*/  LOP3.LUT R0, R0, 0x80, R5, 0xf8, !PT ;  /* 0x0000008000007812 */ /* 0x000fce00078ef805 */
.L_x_1380:
[----:B------:R-:W-:Y:S05]  /*5c70*/  BSYNC.RECONVERGENT B0 ;  /* 0x0000000000007941 */ /* 0x000fea0003800200 */
.L_x_1379:
[----:B------:R0:W-:Y:S01]  /*5c80*/  STG.E.U8 desc[UR36][R2.64], R0 ;  /* 0x0000000002007986 */ /* 0x0001e2000c101124 */
[----:B------:R-:W-:Y:S05]  /*5c90*/  BRA `(.L_x_1368) ;  /* 0x00000008000c7947 */ /* 0x000fea0003800000 */
.L_x_1377:
        /* <DEDUP_REMOVED lines=18> */
.L_x_1384:
[----:B------:R-:W-:-:S04]  /*5dc0*/  SHF.R.U32.HI R5, RZ, 0x18, R5 ;  /* 0x00000018ff057819 */ /* 0x000fc80000011605 */
[----:B------:R-:W-:-:S07]  /*5dd0*/  LOP3.LUT R0, R0, 0x80, R5, 0xf8, !PT ;  /* 0x0000008000007812 */ /* 0x000fce00078ef805 */
.L_x_1383:
[----:B------:R-:W-:Y:S05]  /*5de0*/  BSYNC.RECONVERGENT B0 ;  /* 0x0000000000007941 */ /* 0x000fea0003800200 */
.L_x_1382:
[----:B------:R0:W-:Y:S01]  /*5df0*/  STG.E.U8 desc[UR36][R2.64], R0 ;  /* 0x0000000002007986 */ /* 0x0001e2000c101124 */
[----:B------:R-:W-:Y:S05]  /*5e00*/  BRA `(.L_x_1368) ;  /* 0x0000000400b07947 */ /* 0x000fea0003800000 */
.L_x_1376:
[----:B------:R-:W-:-:S09]  /*5e10*/  UISETP.NE.AND UP0, UPT, UR4, 0x1c, UPT ;  /* 0x0000001c0400788c */ /* 0x000fd2000bf05270 */
[----:B------:R-:W-:Y:S05]  /*5e20*/  BRA.U !UP0, `(.L_x_1385) ;  /* 0x0000000108607547 */ /* 0x000fea000b800000 */
[----:B------:R-:W-:-:S09]  /*5e30*/  UISETP.NE.AND UP0, UPT, UR4, 0x1d, UPT ;  /* 0x0000001d0400788c */ /* 0x000fd2000bf05270 */
[----:B------:R-:W-:Y:S05]  /*5e40*/  BRA.U !UP0, `(.L_x_1386) ;  /* 0x0000000108487547 */ /* 0x000fea000b800000 */
[----:B------:R-:W-:-:S09]  /*5e50*/  UISETP.NE.AND UP0, UPT, UR4, 0x2c, UPT ;  /* 0x0000002c0400788c */ /* 0x000fd2000bf05270 */
[----:B------:R-:W-:Y:S05]  /*5e60*/  BRA.U UP0, `(.L_x_1367) ;  /* 0x0000000100bc7547 */ /* 0x000fea000b800000 */
        /* <DEDUP_REMOVED lines=16> */
.L_x_1386:
[----:B--2---:R-:W-:-:S06]  /*5f70*/  SHF.L.U32 R5, R5, 0x10, RZ ;  /* 0x0000001005057819 */ /* 0x004fcc00000006ff */
[----:B------:R-:W0:Y:S02]  /*5f80*/  F2I.U64.TRUNC R4, R5 ;  /* 0x0000000500047311 */ /* 0x000e24000020d800 */
[----:B0-----:R0:W-:Y:S01]  /*5f90*/  STG.E.64 desc[UR36][R2.64], R4 ;  /* 0x0000000402007986 */ /* 0x0011e2000c101b24 */
[----:B------:R-:W-:Y:S05]  /*5fa0*/  BRA `(.L_x_1368) ;  /* 0x0000000400487947 */ /* 0x000fea0003800000 */
.L_x_1385:
[----:B--2---:R-:W-:-:S06]  /*5fb0*/  IMAD.U32 R5, R5, 0x10000, RZ ;  /* 0x0001000005057824 */ /* 0x004fcc00078e00ff */
[----:B------:R-:W0:Y:S02]  /*5fc0*/  F2I.FTZ.U32.TRUNC.NTZ R5, R5 ;  /* 0x0000000500057305 */ /* 0x000e24000021f000 */
[----:B0-----:R0:W-:Y:S01]  /*5fd0*/  STG.E desc[UR36][R2.64], R5 ;  /* 0x0000000502007986 */ /* 0x0011e2000c101924 */
[----:B------:R-:W-:Y:S05]  /*5fe0*/  BRA `(.L_x_1368) ;  /* 0x0000000400387947 */ /* 0x000fea0003800000 */
.L_x_1375:
        /* <DEDUP_REMOVED lines=11> */
.L_x_1388:
[----:B--2---:R-:W-:Y:S02]  /*60a0*/  SHF.L.U32 R5, R5, 0x10, RZ ;  /* 0x0000001005057819 */ /* 0x004fe400000006ff */
[----:B------:R-:W-:-:S03]  /*60b0*/  CS2R R6, SRZ ;  /* 0x0000000000067805 */ /* 0x000fc6000001ff00 */
[----:B------:R-:W-:-:S06]  /*60c0*/  FMUL.FTZ R5, R5, 1 ;  /* 0x3f80000005057820 */ /* 0x000fcc0000410000 */
[----:B------:R-:W0:Y:S02]  /*60d0*/  F2F.F64.F32 R4, R5 ;  /* 0x0000000500047310 */ /* 0x000e240000201800 */
[----:B0-----:R0:W-:Y:S01]  /*60e0*/  STG.E.128 desc[UR36][R2.64], R4 ;  /* 0x0000000402007986 */ /* 0x0011e2000c101d24 */
[----:B------:R-:W-:Y:S05]  /*60f0*/  BRA `(.L_x_1368) ;  /* 0x0000000000f47947 */ /* 0x000fea0003800000 */
.L_x_1387:
[----:B------:R-:W-:-:S09]  /*6100*/  UISETP.NE.AND UP0, UPT, UR4, 0xf, UPT ;  /* 0x0000000f0400788c */ /* 0x000fd2000bf05270 */
[----:B------:R-:W-:Y:S05]  /*6110*/  BRA.U !UP0, `(.L_x_1389) ;  /* 0x0000000108e87547 */ /* 0x000fea000b800000 */
[----:B------:R-:W-:-:S09]  /*6120*/  UISETP.NE.AND UP0, UPT, UR4, 0x17, UPT ;  /* 0x000000170400788c */ /* 0x000fd2000bf05270 */
[----:B------:R-:W-:Y:S05]  /*6130*/  BRA.U !UP0, `(.L_x_1390) ;  /* 0x0000000108907547 */ /* 0x000fea000b800000 */
[----:B------:R-:W-:-:S09]  /*6140*/  UISETP.NE.AND UP0, UPT, UR4, 0x18, UPT ;  /* 0x000000180400788c */ /* 0x000fd2000bf05270 */
[----:B------:R-:W-:Y:S05]  /*6150*/  BRA.U !UP0, `(.L_x_1391) ;  /* 0x0000000108447547 */ /* 0x000fea000b800000 */
.L_x_1367:
[----:B-1----:R-:W-:Y:S01]  /*6160*/  MOV R0, 0x0 ;  /* 0x0000000000007802 */ /* 0x002fe20000000f00 */
[----:B------:R-:W0:Y:S01]  /*6170*/  LDCU.64 UR4, c[0x4][0x1a8] ;  /* 0x01003500ff0477ac */ /* 0x000e220008000a00 */
[----:B------:R-:W-:Y:S02]  /*6180*/  HFMA2 R13, -RZ, RZ, 0, 0 ;  /* 0x00000000ff0d7431 */ /* 0x000fe400000001ff */
[----:B------:R-:W-:Y:S01]  /*6190*/  IMAD.MOV.U32 R8, RZ, RZ, 0x65 ;  /* 0x00000065ff087424 */ /* 0x000fe200078e00ff */
[----:B------:R1:W3:Y:S01]  /*61a0*/  LDC.64 R2, c[0x4][R0] ;  /* 0x0100000000027b82 */ /* 0x0002e20000000a00 */
[----:B------:R-:W4:Y:S01]  /*61b0*/  LDCU.64 UR6, c[0x4][0x1b0] ;  /* 0x01003600ff0677ac */ /* 0x000f220008000a00 */
[----:B------:R-:W-:Y:S01]  /*61c0*/  IMAD.MOV.U32 R12, RZ, RZ, 0x1 ;  /* 0x00000001ff0c7424 */ /* 0x000fe200078e00ff */
[----:B------:R-:W5:Y:S01]  /*61d0*/  LDCU.64 UR8, c[0x4][0xb0] ;  /* 0x01001600ff0877ac */ /* 0x000f620008000a00 */
[----:B0-----:R-:W-:Y:S02]  /*61e0*/  IMAD.U32 R4, RZ, RZ, UR4 ;  /* 0x00000004ff047e24 */ /* 0x001fe4000f8e00ff */
[----:B--2---:R-:W-:Y:S01]  /*61f0*/  IMAD.U32 R5, RZ, RZ, UR5 ;  /* 0x00000005ff057e24 */ /* 0x004fe2000f8e00ff */
[----:B----4-:R-:W-:Y:S01]  /*6200*/  MOV R6, UR6 ;  /* 0x0000000600067c02 */ /* 0x010fe20008000f00 */
[----:B------:R-:W-:-:S02]  /*6210*/  IMAD.U32 R7, RZ, RZ, UR7 ;  /* 0x00000007ff077e24 */ /* 0x000fc4000f8e00ff */
[----:B-----5:R-:W-:Y:S01]  /*6220*/  IMAD.U32 R10, RZ, RZ, UR8 ;  /* 0x00000008ff0a7e24 */ /* 0x020fe2000f8e00ff */
[----:B-1----:R-:W-:-:S07]  /*6230*/  MOV R11, UR9 ;  /* 0x00000009000b7c02 */ /* 0x002fce0008000f00 */
[----:B------:R-:W-:-:S07]  /*6240*/  LEPC R20, `(.L_x_1392) ;  /* 0x000000001014794e */ /* 0x000fce0000000000 */
[----:B---3--:R-:W-:Y:S05]  /*6250*/  CALL.ABS.NOINC R2 ;  /* 0x0000000002007343 */ /* 0x008fea0003c00000 */
.L_x_1392:
[----:B------:R-:W-:Y:S05]  /*6260*/  BRA `(.L_x_1368) ;  /* 0x0000000000987947 */ /* 0x000fea0003800000 */
.L_x_1391:
[----:B--2---:R-:W-:Y:S01]  /*6270*/  IMAD.U32 R7, R5, 0x10000, RZ ;  /* 0x0001000005077824 */ /* 0x004fe200078e00ff */
[----:B------:R-:W-:Y:S01]  /*6280*/  BSSY.RECONVERGENT B0, `(.L_x_1393) ;  /* 0x000000c000007945 */ /* 0x000fe20003800200 */
[----:B-1----:R-:W-:-:S03]  /*6290*/  IMAD.MOV.U32 R0, RZ, RZ, 0x7f ;  /* 0x0000007fff007424 */ /* 0x002fc600078e00ff */
[----:B------:R-:W-:Y:S02]  /*62a0*/  LOP3.LUT R4, R7, 0x7fffffff, RZ, 0xc0, !PT ;  /* 0x7fffffff07047812 */ /* 0x000fe400078ec0ff */
[----:B------:R-:W-:Y:S02]  /*62b0*/  SHF.R.U32.HI R5, RZ, 0x18, R7 ;  /* 0x00000018ff057819 */ /* 0x000fe40000011607 */
        /* <DEDUP_REMOVED lines=8> */
.L_x_1394:
[----:B------:R-:W-:Y:S05]  /*6340*/  BSYNC.RECONVERGENT B0 ;  /* 0x0000000000007941 */ /* 0x000fea0003800200 */
.L_x_1393:
[----:B------:R-:W-:-:S05]  /*6350*/  LOP3.LUT R5, R0, 0x80, R5, 0xf8, !PT ;  /* 0x0000008000057812 */ /* 0x000fca00078ef805 */
[----:B------:R3:W-:Y:S01]  /*6360*/  STG.E.U8 desc[UR36][R2.64], R5 ;  /* 0x0000000502007986 */ /* 0x0007e2000c101124 */
[----:B------:R-:W-:Y:S05]  /*6370*/  BRA `(.L_x_1368) ;  /* 0x0000000000547947 */ /* 0x000fea0003800000 */
.L_x_1390:
[----:B--2---:R-:W-:Y:S01]  /*6380*/  SHF.L.U32 R5, R5, 0x10, RZ ;  /* 0x0000001005057819 */ /* 0x004fe200000006ff */
[----:B------:R-:W-:Y:S03]  /*6390*/  BSSY.RECONVERGENT B0, `(.L_x_1395) ;  /* 0x000000e000007945 */ /* 0x000fe60003800200 */
[----:B------:R-:W-:-:S04]  /*63a0*/  LOP3.LUT R4, R5, 0x7fffffff, RZ, 0xc0, !PT ;  /* 0x7fffffff05047812 */ /* 0x000fc800078ec0ff */
[----:B------:R-:W-:-:S13]  /*63b0*/  ISETP.GT.U32.AND P0, PT, R4, 0x477fffff, PT ;  /* 0x477fffff0400780c */ /* 0x000fda0003f04070 */
[----:B------:R-:W-:Y:S05]  /*63c0*/  @P0 BRA `(.L_x_1396) ;  /* 0x00000000001c0947 */ /* 0x000fea0003800000 */
[----:B------:R-:W-:-:S13]  /*63d0*/  ISETP.GE.U32.AND P0, PT, R4, 0x38800000, PT ;  /* 0x388000000400780c */ /* 0x000fda0003f06070 */
[----:B-1----:R-:W-:-:S04]  /*63e0*/  @P0 SHF.R.U32.HI R0, RZ, 0x15, R5 ;  /* 0x00000015ff000819 */ /* 0x002fc80000011605 */
[----:B------:R-:W-:-:S04]  /*63f0*/  @P0 LOP3.LUT R0, R0, 0x1, RZ, 0xc0, !PT ;  /* 0x0000000100000812 */ /* 0x000fc800078ec0ff */
[----:B------:R-:W-:-:S04]  /*6400*/  @P0 IADD3 R0, PT, PT, R5, 0x80fffff, R0 ;  /* 0x080fffff05000810 */ /* 0x000fc80007ffe000 */
[----:B------:R-:W-:Y:S01]  /*6410*/  @P0 SHF.R.U32.HI R0, RZ, 0x15, R0 ;  /* 0x00000015ff000819 */ /* 0x000fe20000011600 */
[----:B------:R-:W-:Y:S01]  /*6420*/  @!P0 FADD.FTZ R0, R4, 128 ;  /* 0x4300000004008421 */ /* 0x000fe20000010000 */
[----:B------:R-:W-:Y:S06]  /*6430*/  BRA `(.L_x_1397) ;  /* 0x00000000000c7947 */ /* 0x000fec0003800000 */
.L_x_1396:
[----:B-1----:R-:W-:Y:S01]  /*6440*/  IMAD.MOV.U32 R0, RZ, RZ, 0x7f ;  /* 0x0000007fff007424 */ /* 0x002fe200078e00ff */
[----:B------:R-:W-:-:S04]  /*6450*/  ISETP.GT.U32.AND P0, PT, R4, 0x7f800000, PT ;  /* 0x7f8000000400780c */ /* 0x000fc80003f04070 */
[----:B------:R-:W-:-:S09]  /*6460*/  SEL R0, R0, 0x7c, P0 ;  /* 0x0000007c00007807 */ /* 0x000fd20000000000 */
.L_x_1397:
[----:B------:R-:W-:Y:S05]  /*6470*/  BSYNC.RECONVERGENT B0 ;  /* 0x0000000000007941 */ /* 0x000fea0003800200 */
.L_x_1395:
[----:B------:R-:W-:-:S04]  /*6480*/  SHF.R.U32.HI R5, RZ, 0x18, R5 ;  /* 0x00000018ff057819 */ /* 0x000fc80000011605 */
[----:B------:R-:W-:-:S05]  /*6490*/  LOP3.LUT R5, R0, 0x80, R5, 0xf8, !PT ;  /* 0x0000008000057812 */ /* 0x000fca00078ef805 */
[----:B------:R2:W-:Y:S01]  /*64a0*/  STG.E.U8 desc[UR36][R2.64], R5 ;  /* 0x0000000502007986 */ /* 0x0005e2000c101124 */
[----:B------:R-:W-:Y:S05]  /*64b0*/  BRA `(.L_x_1368) ;  /* 0x0000000000047947 */ /* 0x000fea0003800000 */
.L_x_1389:
[----:B--2---:R0:W-:Y:S02]  /*64c0*/  STG.E.U16 desc[UR36][R2.64], R5 ;  /* 0x0000000502007986 */ /* 0x0041e4000c101524 */
.L_x_1368:
[----:B------:R-:W-:-:S07]  /*64d0*/  VIADD R17, R17, 0x80 ;  /* 0x0000008011117836 */ /* 0x000fce0000000000 */
.L_x_1328:
[----:B------:R-:W-:Y:S05]  /*64e0*/  BSYNC.RECONVERGENT B6 ;  /* 0x0000000000067941 */ /* 0x000fea0003800200 */
.L_x_1327:
[----:B------:R-:W5:Y:S01]  /*64f0*/  LDCU UR4, c[0x0][0x380] ;  /* 0x00007000ff0477ac */ /* 0x000f620008000800 */
[----:B------:R-:W-:Y:S01]  /*6500*/  BSSY.RECONVERGENT B6, `(.L_x_1398) ;  /* 0x000031f000067945 */ /* 0x000fe20003800200 */
[----:B-----5:R-:W-:-:S13]  /*6510*/  ISETP.GE.AND P0, PT, R17, UR4, PT ;  /* 0x0000000411007c0c */ /* 0x020fda000bf06270 */
[----:B------:R-:W-:Y:S05]  /*6520*/  @P0 BRA `(.L_x_1399) ;  /* 0x0000003000700947 */ /* 0x000fea0003800000 */
[----:B------:R-:W5:Y:S01]  /*6530*/  LDCU UR4, c[0x0][0x388] ;  /* 0x00007100ff0477ac */ /* 0x000f620008000800 */
[----:B01----:R-:W-:Y:S01]  /*6540*/  MOV R0, RZ ;  /* 0x000000ff00007202 */ /* 0x003fe20000000f00 */
[----:B------:R-:W-:Y:S01]  /*6550*/  IMAD.MOV.U32 R16, RZ, RZ, RZ ;  /* 0x000000ffff107224 */ /* 0x000fe200078e00ff */
[----:B-----5:R-:W-:-:S09]  /*6560*/  UISETP.NE.AND UP0, UPT, UR4, URZ, UPT ;  /* 0x000000ff0400728c */ /* 0x020fd2000bf05270 */
[----:B------:R-:W-:Y:S05]  /*6570*/  BRA.U !UP0, `(.L_x_1400) ;  /* 0x0000001108a87547 */ /* 0x000fea000b800000 */
[----:B------:R-:W2:Y:S01]  /*6580*/  LDCU.64 UR4, c[0x0][0x390] ;  /* 0x00007200ff0477ac */ /* 0x000ea20008000a00 */
[----:B------:R-:W-:Y:S01]  /*6590*/  IMAD.MOV.U32 R16, RZ, RZ, RZ ;  /* 0x000000ffff107224 */ /* 0x000fe200078e00ff */
[----:B------:R-:W0:Y:S01]  /*65a0*/  LDCU UR6, c[0x0][0x38c] ;  /* 0x00007180ff0677ac */ /* 0x000e220008000800 */
[----:B------:R-:W1:Y:S01]  /*65b0*/  LDCU.64 UR8, c[0x0][0x4b8] ;  /* 0x00009700ff0877ac */ /* 0x000e620008000a00 */
[----:B------:R-:W-:Y:S01]  /*65c0*/  UISETP.NE.AND UP0, UPT, UR40, URZ, UPT ;  /* 0x000000ff2800728c */ /* 0x000fe2000bf05270 */
[----:B--234-:R-:W-:-:S05]  /*65d0*/  IMAD.HI.U32 R2, R17, UR4, R16 ;  /* 0x0000000411027c27 */ /* 0x01cfca000f8e0010 */
        /* <DEDUP_REMOVED lines=292> */
.L_x_1400:
[----:B------:R-:W2:Y:S01]  /*7820*/  LDCU.64 UR6, c[0x0][0x588] ;  /* 0x0000b100ff0677ac */ /* 0x000ea20008000a00 */
        /* <DEDUP_REMOVED lines=17> */
.L_x_1404:
[----:B------:R-:W2:Y:S02]  /*7940*/  LDG.E.U8 R2, desc[UR36][R2.64] ;  /* 0x0000002402027981 */ /* 0x000ea4000c1e1100 */
[----:B--2---:R-:W-:-:S04]  /*7950*/  I2FP.F32.U32 R0, R2 ;  /* 0x0000000200007245 */ /* 0x004fc80000201000 */
[----:B------:R-:W-:Y:S01]  /*7960*/  F2FP.BF16.F32.PACK_AB R0, RZ, R0 ;  /* 0x00000000ff00723e */ /* 0x000fe200000010ff */
[----:B------:R-:W-:Y:S06]  /*7970*/  BRA `(.L_x_1406) ;  /* 0x0000000c00847947 */ /* 0x000fec0003800000 */
.L_x_1403:
        /* <DEDUP_REMOVED lines=10> */
.L_x_1408:
[----:B------:R-:W2:Y:S02]  /*7a20*/  LDG.E R2, desc[UR36][R2.64] ;  /* 0x0000002402027981 */ /* 0x000ea4000c1e1900 */
[----:B--2---:R-:W-:-:S04]  /*7a30*/  I2FP.F32.S32 R0, R2 ;  /* 0x0000000200007245 */ /* 0x004fc80000201400 */
[----:B------:R-:W-:Y:S01]  /*7a40*/  F2FP.BF16.F32.PACK_AB R0, RZ, R0 ;  /* 0x00000000ff00723e */ /* 0x000fe200000010ff */
[----:B------:R-:W-:Y:S06]  /*7a50*/  BRA `(.L_x_1406) ;  /* 0x0000000c004c7947 */ /* 0x000fec0003800000 */
.L_x_1407:
[----:B------:R-:W2:Y:S02]  /*7a60*/  LDG.E.U16 R2, desc[UR36][R2.64] ;  /* 0x0000002402027981 */ /* 0x000ea4000c1e1500 */
[----:B--2---:R-:W0:Y:S02]  /*7a70*/  I2F.S16 R0, R2 ;  /* 0x0000000200007306 */ /* 0x004e240000101400 */
[----:B0-----:R-:W-:Y:S01]  /*7a80*/  F2FP.BF16.F32.PACK_AB R0, RZ, R0 ;  /* 0x00000000ff00723e */ /* 0x001fe200000010ff */
[----:B------:R-:W-:Y:S06]  /*7a90*/  BRA `(.L_x_1406) ;  /* 0x0000000c003c7947 */ /* 0x000fec0003800000 */
.L_x_1402:
        /* <DEDUP_REMOVED lines=9> */
.L_x_1410:
[----:B------:R-:W2:Y:S02]  /*7b30*/  LDG.E.U16 R0, desc[UR36][R2.64] ;  /* 0x0000002402007981 */ /* 0x000ea4000c1e1500 */
[----:B--2---:R-:W-:-:S05]  /*7b40*/  HADD2.F32 R0, -RZ, R0.H0_H0 ;  /* 0x20000000ff007230 */ /* 0x004fca0000004100 */
[----:B------:R-:W-:Y:S01]  /*7b50*/  F2FP.BF16.F32.PACK_AB R0, RZ, R0 ;  /* 0x00000000ff00723e */ /* 0x000fe200000010ff */
[----:B------:R-:W-:Y:S06]  /*7b60*/  BRA `(.L_x_1406) ;  /* 0x0000000c00087947 */ /* 0x000fec0003800000 */
.L_x_1409:
        /* <DEDUP_REMOVED lines=9> */
.L_x_1412:
[----:B------:R-:W2:Y:S02]  /*7c00*/  LDG.E.U16 R2, desc[UR36][R2.64] ;  /* 0x0000002402027981 */ /* 0x000ea4000c1e1500 */
[----:B--2---:R-:W-:-:S05]  /*7c10*/  HADD2.F32 R0, -RZ, R2.H0_H0 ;  /* 0x20000002ff007230 */ /* 0x004fca0000004100 */
[----:B------:R-:W-:Y:S01]  /*7c20*/  F2FP.BF16.F32.PACK_AB R0, RZ, R0 ;  /* 0x00000000ff00723e */ /* 0x000fe200000010ff */
[----:B------:R-:W-:Y:S06]  /*7c30*/  BRA `(.L_x_1406) ;  /* 0x0000000800d47947 */ /* 0x000fec0003800000 */
.L_x_1411:
        /* <DEDUP_REMOVED lines=8> */
.L_x_1401:
        /* <DEDUP_REMOVED lines=13> */
.L_x_1415:
        /* <DEDUP_REMOVED lines=8> */
.L_x_1414:
[----:B------:R-:W-:-:S09]  /*7e10*/  UISETP.NE.AND UP0, UPT, UR4, 0xf, UPT ;  /* 0x0000000f0400788c */ /* 0x000fd2000bf05270 */
[----:B------:R-:W-:Y:S05]  /*7e20*/  BRA.U !UP0, `(.L_x_1416) ;  /* 0x0000000108987547 */ /* 0x000fea000b800000 */
[----:B------:R-:W-:-:S09]  /*7e30*/  UISETP.NE.AND UP0, UPT, UR4, 0x17, UPT ;  /* 0x000000170400788c */ /* 0x000fd2000bf05270 */
[----:B------:R-:W-:Y:S05]  /*7e40*/  BRA.U !UP0, `(.L_x_1417) ;  /* 0x00000001085c7547 */ /* 0x000fea000b800000 */
[----:B------:R-:W-:-:S09]  /*7e50*/  UISETP.NE.AND UP0, UPT, UR4, 0x18, UPT ;  /* 0x000000180400788c */ /* 0x000fd2000bf05270 */
[----:B------:R-:W-:Y:S05]  /*7e60*/  BRA.U UP0, `(.L_x_1405) ;  /* 0x0000000500e47547 */ /* 0x000fea000b800000 */
[----:B------:R-:W2:Y:S01]  /*7e70*/  LDG.E.U8 R0, desc[UR36][R2.64] ;  /* 0x0000002402007981 */ /* 0x000ea2000c1e1100 */
[----:B------:R-:W-:Y:S01]  /*7e80*/  MOV R6, 0x1f ;  /* 0x0000001f00067802 */ /* 0x000fe20000000f00 */
[----:B--2---:R-:W-:-:S05]  /*7e90*/  IMAD.SHL.U32 R0, R0, 0x1000000, RZ ;  /* 0x0100000000007824 */ /* 0x004fca00078e00ff */
[C---:B------:R-:W-:Y:S02]  /*7ea0*/  LOP3.LUT R4, R0.reuse, 0x7f000000, RZ, 0xc0, !PT ;  /* 0x7f00000000047812 */ /* 0x040fe400078ec0ff */
[----:B------:R-:W-:Y:S02]  /*7eb0*/  LOP3.LUT P0, RZ, R0, 0x7f000000, RZ, 0xc0, !PT ;  /* 0x7f00000000ff7812 */ /* 0x000fe4000780c0ff */
[----:B------:R-:W0:Y:S02]  /*7ec0*/  FLO.U32 R5, R4 ;  /* 0x0000000400057300 */ /* 0x000e2400000e0000 */
[----:B0-----:R-:W-:-:S05]  /*7ed0*/  IMAD.MOV R5, RZ, RZ, -R5 ;  /* 0x000000ffff057224 */ /* 0x001fca00078e0a05 */
[----:B------:R-:W-:-:S05]  /*7ee0*/  VIADDMNMX.U32 R5, R5, R6, 0x4, !PT ;  /* 0x0000000405057446 */ /* 0x000fca0007800006 */
[----:B------:R-:W-:-:S05]  /*7ef0*/  VIADD R5, R5, 0xfffffffc ;  /* 0xfffffffc05057836 */ /* 0x000fca0000000000 */
[C---:B------:R-:W-:Y:S02]  /*7f00*/  SHF.L.U32 R6, R4.reuse, R5, RZ ;  /* 0x0000000504067219 */ /* 0x040fe400000006ff */
[----:B------:R-:W-:Y:S01]  /*7f10*/  SHF.L.U32 R7, R5, 0x17, RZ ;  /* 0x0000001705077819 */ /* 0x000fe200000006ff */
[----:B------:R-:W-:-:S03]  /*7f20*/  VIADD R5, R4, 0x1000000 ;  /* 0x0100000004057836 */ /* 0x000fc60000000000 */
        /* <DEDUP_REMOVED lines=9> */
.L_x_1417:
[----:B------:R-:W2:Y:S02]  /*7fc0*/  LDG.E.U8 R2, desc[UR36][R2.64] ;  /* 0x0000002402027981 */ /* 0x000ea4000c1e1100 */
[C---:B--2---:R-:W-:Y:S01]  /*7fd0*/  SHF.L.U32 R0, R2.reuse, 0x19, RZ ;  /* 0x0000001902007819 */ /* 0x044fe200000006ff */
[----:B------:R-:W-:-:S03]  /*7fe0*/  IMAD.SHL.U32 R5, R2, 0x100, RZ ;  /* 0x0000010002057824 */ /* 0x000fc600078e00ff */
        /* <DEDUP_REMOVED lines=10> */
.L_x_1416:
[----:B------:R0:W5:Y:S01]  /*8090*/  LDG.E.U16 R0, desc[UR36][R2.64] ;  /* 0x0000002402007981 */ /* 0x000162000c1e1500 */
[----:B------:R-:W-:Y:S05]  /*80a0*/  BRA `(.L_x_1406) ;  /* 0x0000000400b87947 */ /* 0x000fea0003800000 */
.L_x_1413:
        /* <DEDUP_REMOVED lines=12> */
.L_x_1420:
        /* <DEDUP_REMOVED lines=21> */
.L_x_1424:
[----:B------:R-:W-:Y:S05]  /*82c0*/  BSYNC.RECONVERGENT B1 ;  /* 0x0000000000017941 */ /* 0x000fea0003800200 */
.L_x_1423:
[----:B------:R-:W-:Y:S02]  /*82d0*/  SHF.L.U32 R0, R0, 0x14, RZ ;  /* 0x0000001400007819 */ /* 0x000fe400000006ff */
[----:B------:R-:W-:-:S04]  /*82e0*/  LEA R2, R2, 0x3b800000, 0x17 ;  /* 0x3b80000002027811 */ /* 0x000fc800078eb8ff */
[----:B------:R-:W-:-:S07]  /*82f0*/  LOP3.LUT R0, R2, R0, R7, 0xfe, !PT ;  /* 0x0000000002007212 */ /* 0x000fce00078efe07 */
.L_x_1422:
[----:B------:R-:W-:Y:S05]  /*8300*/  BSYNC.RECONVERGENT B0 ;  /* 0x0000000000007941 */ /* 0x000fea0003800200 */
.L_x_1421:
[----:B------:R-:W-:Y:S01]  /*8310*/  F2FP.BF16.F32.PACK_AB R0, RZ, R0 ;  /* 0x00000000ff00723e */ /* 0x000fe200000010ff */
[----:B------:R-:W-:Y:S06]  /*8320*/  BRA `(.L_x_1406) ;  /* 0x0000000400187947 */ /* 0x000fec0003800000 */
.L_x_1419:
        /* <DEDUP_REMOVED lines=21> */
.L_x_1428:
[----:B------:R-:W-:Y:S05]  /*8480*/  BSYNC.RECONVERGENT B1 ;  /* 0x0000000000017941 */ /* 0x000fea0003800200 */
.L_x_1427:
[----:B------:R-:W-:Y:S01]  /*8490*/  IMAD.SHL.U32 R0, R0, 0x200000, RZ ;  /* 0x0020000000007824 */ /* 0x000fe200078e00ff */
[----:B------:R-:W-:-:S04]  /*84a0*/  LEA R2, R2, 0x37800000, 0x17 ;  /* 0x3780000002027811 */ /* 0x000fc800078eb8ff */
[----:B------:R-:W-:-:S07]  /*84b0*/  LOP3.LUT R0, R2, R0, R7, 0xfe, !PT ;  /* 0x0000000002007212 */ /* 0x000fce00078efe07 */
.L_x_1426:
[----:B------:R-:W-:Y:S05]  /*84c0*/  BSYNC.RECONVERGENT B0 ;  /* 0x0000000000007941 */ /* 0x000fea0003800200 */
.L_x_1425:
[----:B------:R-:W-:Y:S01]  /*84d0*/  F2FP.BF16.F32.PACK_AB R0, RZ, R0 ;  /* 0x00000000ff00723e */ /* 0x000fe200000010ff */
[----:B------:R-:W-:Y:S06]  /*84e0*/  BRA `(.L_x_1406) ;  /* 0x0000000000a87947 */ /* 0x000fec0003800000 */
.L_x_1418:
        /* <DEDUP_REMOVED lines=8> */
[----:B------:R-:W-:Y:S01]  /*8570*/  HFMA2 R0, -RZ, RZ, 3.814697265625e-06, 0 ;  /* 0x00400000ff007431 */ /* 0x000fe200000001ff */
[----:B--2---:R-:W-:-:S13]  /*8580*/  ISETP.NE.AND P0, PT, R2, RZ, PT ;  /* 0x000000ff0200720c */ /* 0x004fda0003f05270 */
[----:B------:R-:W-:Y:S05]  /*8590*/  @!P0 BRA `(.L_x_1432) ;  /* 0x00000000000c8947 */ /* 0x000fea0003800000 */
[----:B------:R-:W-:-:S13]  /*85a0*/  ISETP.NE.AND P0, PT, R2, 0xff, PT ;  /* 0x000000ff0200780c */ /* 0x000fda0003f05270 */
[----:B------:R-:W-:Y:S02]  /*85b0*/  @!P0 IMAD.MOV.U32 R0, RZ, RZ, 0x7f800001 ;  /* 0x7f800001ff008424 */ /* 0x000fe400078e00ff */
[----:B------:R-:W-:-:S07]  /*85c0*/  @P0 IMAD.SHL.U32 R0, R2, 0x800000, RZ ;  /* 0x0080000002000824 */ /* 0x000fce00078e00ff */
.L_x_1432:
[----:B------:R-:W-:Y:S05]  /*85d0*/  BSYNC.RECONVERGENT B0 ;  /* 0x0000000000007941 */ /* 0x000fea0003800200 */
.L_x_1431:
[----:B------:R-:W-:Y:S01]  /*85e0*/  F2FP.BF16.F32.PACK_AB R0, RZ, R0 ;  /* 0x00000000ff00723e */ /* 0x000fe200000010ff */
[----:B------:R-:W-:Y:S06]  /*85f0*/  BRA `(.L_x_1406) ;  /* 0x0000000000647947 */ /* 0x000fec0003800000 */
.L_x_1405:
        /* <DEDUP_REMOVED lines=16> */
.L_x_1433:
[----:B------:R-:W-:Y:S01]  /*8700*/  PRMT R0, RZ, 0x7610, R0 ;  /* 0x00007610ff007816 */ /* 0x000fe20000000000 */
[----:B------:R-:W-:Y:S06]  /*8710*/  BRA `(.L_x_1406) ;  /* 0x00000000001c7947 */ /* 0x000fec0003800000 */
.L_x_1430:
[----:B------:R-:W2:Y:S02]  /*8720*/  LDG.E.64 R2, desc[UR36][R2.64] ;  /* 0x0000002402027981 */ /* 0x000ea4000c1e1b00 */
[----:B--2---:R-:W0:Y:S02]  /*8730*/  I2F.U64 R0, R2 ;  /* 0x0000000200007312 */ /* 0x004e240000301000 */
[----:B0-----:R-:W-:Y:S01]  /*8740*/  F2FP.BF16.F32.PACK_AB R0, RZ, R0 ;  /* 0x00000000ff00723e */ /* 0x001fe200000010ff */
[----:B------:R-:W-:Y:S06]  /*8750*/  BRA `(.L_x_1406) ;  /* 0x00000000000c7947 */ /* 0x000fec0003800000 */
.L_x_1429:
[----:B------:R-:W2:Y:S02]  /*8760*/  LDG.E R2, desc[UR36][R2.64] ;  /* 0x0000002402027981 */ /* 0x000ea4000c1e1900 */
[----:B--2---:R-:W-:-:S04]  /*8770*/  I2FP.F32.U32 R0, R2 ;  /* 0x0000000200007245 */ /* 0x004fc80000201000 */
[----:B------:R-:W-:-:S07]  /*8780*/  F2FP.BF16.F32.PACK_AB R0, RZ, R0 ;  /* 0x00000000ff00723e */ /* 0x000fce00000010ff */
.L_x_1406:
[----:B------:R-:W1:Y:S01]  /*8790*/  LDCU UR5, c[0x0][0x594] ;  /* 0x0000b280ff0577ac */ /* 0x000e620008000800 */
[----:B-----5:R-:W-:Y:S01]  /*87a0*/  SHF.L.U32 R0, R0, 0x10, RZ ;  /* 0x0000001000007819 */ /* 0x020fe200000006ff */
        /* <DEDUP_REMOVED lines=20> */
.L_x_1437:
[----:B--2---:R-:W-:-:S06]  /*88f0*/  SHF.L.U32 R5, R5, 0x10, RZ ;  /* 0x0000001005057819 */ /* 0x004fcc00000006ff */
[----:B------:R-:W0:Y:S02]  /*8900*/  F2I.S64.TRUNC R4, R5 ;  /* 0x0000000500047311 */ /* 0x000e24000020d900 */
[----:B0-----:R0:W-:Y:S01]  /*8910*/  STG.E.U8 desc[UR36][R2.64], R4 ;  /* 0x0000000402007986 */ /* 0x0011e2000c101124 */
[----:B------:R-:W-:Y:S05]  /*8920*/  BRA `(.L_x_1439) ;  /* 0x0000000c006c7947 */ /* 0x000fea0003800000 */
.L_x_1436:
        /* <DEDUP_REMOVED lines=10> */
.L_x_1441:
[----:B--2---:R-:W-:-:S06]  /*89d0*/  IMAD.U32 R5, R5, 0x10000, RZ ;  /* 0x0001000005057824 */ /* 0x004fcc00078e00ff */
[----:B------:R-:W0:Y:S02]  /*89e0*/  F2I.FTZ.TRUNC.NTZ R5, R5 ;  /* 0x0000000500057305 */ /* 0x000e24000021f100 */
[----:B0-----:R3:W-:Y:S01]  /*89f0*/  STG.E desc[UR36][R2.64], R5 ;  /* 0x0000000502007986 */ /* 0x0017e2000c101924 */
[----:B------:R-:W-:Y:S05]  /*8a00*/  BRA `(.L_x_1439) ;  /* 0x0000000c00347947 */ /* 0x000fea0003800000 */
.L_x_1440:
[----:B--2---:R-:W-:-:S06]  /*8a10*/  SHF.L.U32 R5, R5, 0x10, RZ ;  /* 0x0000001005057819 */ /* 0x004fcc00000006ff */
[----:B------:R-:W0:Y:S02]  /*8a20*/  F2I.FTZ.TRUNC.NTZ R5, R5 ;  /* 0x0000000500057305 */ /* 0x000e24000021f100 */
[----:B0-----:R0:W-:Y:S01]  /*8a30*/  STG.E.U16 desc[UR36][R2.64], R5 ;  /* 0x0000000502007986 */ /* 0x0011e2000c101524 */
[----:B------:R-:W-:Y:S05]  /*8a40*/  BRA `(.L_x_1439) ;  /* 0x0000000c00247947 */ /* 0x000fea0003800000 */
.L_x_1435:
[----:B------:R-:W-:-:S09]  /*8a50*/  UISETP.GT.AND UP0, UPT, UR4, 0x6, UPT ;  /* 0x000000060400788c */ /* 0x000fd2000bf04270 */
[----:B------:R-:W-:Y:S05]  /*8a60*/  BRA.U UP0, `(.L_x_1442) ;  /* 0x00000001002c7547 */ /* 0x000fea000b800000 */
[----:B------:R-:W-:-:S09]  /*8a70*/  UISETP.NE.AND UP0, UPT, UR4, 0x5, UPT ;  /* 0x000000050400788c */ /* 0x000fd2000bf05270 */
[----:B------:R-:W-:Y:S05]  /*8a80*/  BRA.U !UP0, `(.L_x_1443) ;  /* 0x0000000108147547 */ /* 0x000fea000b800000 */
[----:B------:R-:W-:-:S09]  /*8a90*/  UISETP.NE.AND UP0, UPT, UR4, 0x6, UPT ;  /* 0x000000060400788c */ /* 0x000fd2000bf05270 */
[----:B------:R-:W-:Y:S05]  /*8aa0*/  BRA.U UP0, `(.L_x_1438) ;  /* 0x0000000900307547 */ /* 0x000fea000b800000 */
[----:B--2---:R-:W-:-:S05]  /*8ab0*/  IMAD.U32 R5, R5, 0x10000, RZ ;  /* 0x0001000005057824 */ /* 0x004fca00078e00ff */
[----:B------:R0:W-:Y:S01]  /*8ac0*/  STG.E desc[UR36][R2.64], R5 ;  /* 0x0000000502007986 */ /* 0x0001e2000c101924 */
[----:B------:R-:W-:Y:S05]  /*8ad0*/  BRA `(.L_x_1439) ;  /* 0x0000000c00007947 */ /* 0x000fea0003800000 */
.L_x_1443:
[----:B-12---:R-:W-:-:S05]  /*8ae0*/  IMAD.U32 R0, R5, 0x10000, RZ ;  /* 0x0001000005007824 */ /* 0x006fca00078e00ff */
[----:B------:R-:W-:-:S05]  /*8af0*/  F2FP.F16.F32.PACK_AB R0, RZ, R0 ;  /* 0x00000000ff00723e */ /* 0x000fca00000000ff */
[----:B------:R0:W-:Y:S01]  /*8b00*/  STG.E.U16 desc[UR36][R2.64], R0 ;  /* 0x0000000002007986 */ /* 0x0001e2000c101524 */
[----:B------:R-:W-:Y:S05]  /*8b10*/  BRA `(.L_x_1439) ;  /* 0x0000000800f07947 */ /* 0x000fea0003800000 */
.L_x_1442:
[----:B------:R-:W-:-:S09]  /*8b20*/  UISETP.NE.AND UP0, UPT, UR4, 0x7, UPT ;  /* 0x000000070400788c */ /* 0x000fd2000bf05270 */
[----:B------:R-:W-:Y:S05]  /*8b30*/  BRA.U !UP0, `(.L_x_1444) ;  /* 0x0000000108347547 */ /* 0x000fea000b800000 */
[----:B------:R-:W-:-:S09]  /*8b40*/  UISETP.NE.AND UP0, UPT, UR4, 0x8, UPT ;  /* 0x000000080400788c */ /* 0x000fd2000bf05270 */
[----:B------:R-:W-:Y:S05]  /*8b50*/  BRA.U !UP0, `(.L_x_1445) ;  /* 0x0000000108187547 */ /* 0x000fea000b800000 */
[----:B------:R-:W-:-:S09]  /*8b60*/  UISETP.NE.AND UP0, UPT, UR4, 0x9, UPT ;  /* 0x000000090400788c */ /* 0x000fd2000bf05270 */
[----:B------:R-:W-:Y:S05]  /*8b70*/  BRA.U UP0, `(.L_x_1438) ;  /* 0x0000000500fc7547 */ /* 0x000fea000b800000 */
[----:B--2---:R-:W-:Y:S01]  /*8b80*/  SHF.L.U32 R4, R5, 0x10, RZ ;  /* 0x0000001005047819 */ /* 0x004fe200000006ff */
[----:B------:R-:W-:-:S05]  /*8b90*/  IMAD.MOV.U32 R5, RZ, RZ, RZ ;  /* 0x000000ffff057224 */ /* 0x000fca00078e00ff */
[----:B------:R0:W-:Y:S01]  /*8ba0*/  STG.E.64 desc[UR36][R2.64], R4 ;  /* 0x0000000402007986 */ /* 0x0001e2000c101b24 */
[----:B------:R-:W-:Y:S05]  /*8bb0*/  BRA `(.L_x_1439) ;  /* 0x0000000800c87947 */ /* 0x000fea0003800000 */
.L_x_1445:
[----:B--2---:R-:W-:-:S05]  /*8bc0*/  IMAD.U32 R5, R5, 0x10000, RZ ;  /* 0x0001000005057824 */ /* 0x004fca00078e00ff */
[----:B------:R-:W-:-:S04]  /*8bd0*/  F2FP.F16.F32.PACK_AB R5, RZ, R5 ;  /* 0x00000005ff05723e */ /* 0x000fc800000000ff */
[----:B------:R-:W-:-:S05]  /*8be0*/  PRMT R5, R5, 0x5410, RZ ;  /* 0x0000541005057816 */ /* 0x000fca00000000ff */
[----:B------:R0:W-:Y:S01]  /*8bf0*/  STG.E desc[UR36][R2.64], R5 ;  /* 0x0000000502007986 */ /* 0x0001e2000c101924 */
[----:B------:R-:W-:Y:S05]  /*8c00*/  BRA `(.L_x_1439) ;  /* 0x0000000800b47947 */ /* 0x000fea0003800000 */
.L_x_1444:
[----:B--2---:R-:W-:-:S05]  /*8c10*/  SHF.L.U32 R4, R5, 0x10, RZ ;  /* 0x0000001005047819 */ /* 0x004fca00000006ff */
[----:B------:R-:W-:-:S06]  /*8c20*/  FMUL.FTZ R4, R4, 1 ;  /* 0x3f80000004047820 */ /* 0x000fcc0000410000 */
[----:B------:R-:W0:Y:S02]  /*8c30*/  F2F.F64.F32 R4, R4 ;  /* 0x0000000400047310 */ /* 0x000e240000201800 */
[----:B0-----:R0:W-:Y:S01]  /*8c40*/  STG.E.64 desc[UR36][R2.64], R4 ;  /* 0x0000000402007986 */ /* 0x0011e2000c101b24 */
[----:B------:R-:W-:Y:S05]  /*8c50*/  BRA `(.L_x_1439) ;  /* 0x0000000800a07947 */ /* 0x000fea0003800000 */
.L_x_1434:
        /* <DEDUP_REMOVED lines=10> */
[----:B--2---:R-:W-:-:S06]  /*8d00*/  IMAD.U32 R5, R5, 0x10000, RZ ;  /* 0x0001000005057824 */ /* 0x004fcc00078e00ff */
[----:B------:R-:W0:Y:S02]  /*8d10*/  F2I.FTZ.U32.TRUNC.NTZ R5, R5 ;  /* 0x0000000500057305 */ /* 0x000e24000021f000 */
[----:B0-----:R0:W-:Y:S01]  /*8d20*/  STG.E.U16 desc[UR36][R2.64], R5 ;  /* 0x0000000502007986 */ /* 0x0011e2000c101524 */
[----:B------:R-:W-:Y:S05]  /*8d30*/  BRA `(.L_x_1439) ;  /* 0x0000000800687947 */ /* 0x000fea0003800000 */
.L_x_1449:
[----:B--2---:R-:W-:Y:S01]  /*8d40*/  IMAD.U32 R5, R5, 0x10000, RZ ;  /* 0x0001000005057824 */ /* 0x004fe200078e00ff */
[----:B------:R-:W-:Y:S01]  /*8d50*/  BSSY.RECONVERGENT B0, `(.L_x_1450) ;  /* 0x0000013000007945 */ /* 0x000fe20003800200 */
[----:B-1----:R-:W-:-:S03]  /*8d60*/  MOV R0, 0x80 ;  /* 0x0000008000007802 */ /* 0x002fc60000000f00 */
        /* <DEDUP_REMOVED lines=15> */
.L_x_1452:
[----:B------:R-:W-:-:S04]  /*8e60*/  SHF.R.U32.HI R5, RZ, 0x18, R5 ;  /* 0x00000018ff057819 */ /* 0x000fc80000011605 */
[----:B------:R-:W-:-:S07]  /*8e70*/  LOP3.LUT R0, R0, 0x80, R5, 0xf8, !PT ;  /* 0x0000008000007812 */ /* 0x000fce00078ef805 */
.L_x_1451:
[----:B------:R-:W-:Y:S05]  /*8e80*/  BSYNC.RECONVERGENT B0 ;  /* 0x0000000000007941 */ /* 0x000fea0003800200 */
.L_x_1450:
[----:B------:R0:W-:Y:S01]  /*8e90*/  STG.E.U8 desc[UR36][R2.64], R0 ;  /* 0x0000000002007986 */ /* 0x0001e2000c101124 */
[----:B------:R-:W-:Y:S05]  /*8ea0*/  BRA `(.L_x_1439) ;  /* 0x00000008000c7947 */ /* 0x000fea0003800000 */
.L_x_1448:
[----:B--2---:R-:W-:Y:S01]  /*8eb0*/  IMAD.U32 R5, R5, 0x10000, RZ ;  /* 0x0001000005057824 */ /* 0x004fe200078e00ff */
[----:B------:R-:W-:Y:S01]  /*8ec0*/  BSSY.RECONVERGENT B0, `(.L_x_1453) ;  /* 0x0000013000007945 */ /* 0x000fe20003800200 */
[----:B-1----:R-:W-:-:S03]  /*8ed0*/  HFMA2 R0, -RZ, RZ, 0, 7.62939453125e-06 ;  /* 0x00000080ff007431 */ /* 0x002fc600000001ff */
        /* <DEDUP_REMOVED lines=15> */
.L_x_1455:
[----:B------:R-:W-:-:S04]  /*8fd0*/  SHF.R.U32.HI R5, RZ, 0x18, R5 ;  /* 0x00000018ff057819 */ /* 0x000fc80000011605 */
[----:B------:R-:W-:-:S07]  /*8fe0*/  LOP3.LUT R0, R0, 0x80, R5, 0xf8, !PT ;  /* 0x0000008000007812 */ /* 0x000fce00078ef805 */
.L_x_1454:
[----:B------:R-:W-:Y:S05]  /*8ff0*/  BSYNC.RECONVERGENT B0 ;  /* 0x0000000000007941 */ /* 0x000fea0003800200 */
.L_x_1453:
[----:B------:R0:W-:Y:S01]  /*9000*/  STG.E.U8 desc[UR36][R2.64], R0 ;  /* 0x0000000002007986 */ /* 0x0001e2000c101124 */
[----:B------:R-:W-:Y:S05]  /*9010*/  BRA `(.L_x_1439) ;  /* 0x0000000400b07947 */ /* 0x000fea0003800000 */
.L_x_1447:
        /* <DEDUP_REMOVED lines=12> */
[----:B------:R-:W-:Y:S01]  /*90e0*/  HFMA2 R5, -RZ, RZ, 0, 1.5199184417724609375e-05 ;  /* 0x000000ffff057431 */ /* 0x000fe200000001ff */
[----:B------:R-:W-:-:S04]  /*90f0*/  @P1 LOP3.LUT R0, R0, 0x1, RZ, 0xc0, !PT ;  /* 0x0000000100001812 */ /* 0x000fc800078ec0ff */
[----:B------:R-:W-:Y:S01]  /*9100*/  @P1 ISETP.EQ.U32.AND P2, PT, R0, 0x1, P0 ;  /* 0x000000010000180c */ /* 0x000fe20000742070 */
[----:B------:R-:W-:Y:S01]  /*9110*/  @P1 VIADD R0, R6, 0x1 ;  /* 0x0000000106001836 */ /* 0x000fe20000000000 */
[----:B------:R-:W-:Y:S02]  /*9120*/  PLOP3.LUT P0, PT, PT, PT, PT, 0x80, 0x8 ;  /* 0x000000000008781c */ /* 0x000fe40003f0f070 */
[----:B------:R-:W-:-:S13]  /*9130*/  @P1 PLOP3.LUT P0, PT, P2, PT, PT, 0x80, 0x8 ;  /* 0x000000000008181c */ /* 0x000fda000170f070 */
[----:B------:R-:W-:-:S05]  /*9140*/  @!P0 IMAD.MOV R0, RZ, RZ, R6 ;  /* 0x000000ffff008224 */ /* 0x000fca00078e0206 */
[----:B------:R-:W-:-:S05]  /*9150*/  @P1 MOV R5, R0 ;  /* 0x0000000000051202 */ /* 0x000fca0000000f00 */
[----:B------:R0:W-:Y:S01]  /*9160*/  STG.E.U8 desc[UR36][R2.64], R5 ;  /* 0x0000000502007986 */ /* 0x0001e2000c101124 */
[----:B------:R-:W-:Y:S05]  /*9170*/  BRA `(.L_x_1439) ;  /* 0x0000000400587947 */ /* 0x000fea0003800000 */
.L_x_1457:
[----:B--2---:R-:W-:-:S06]  /*9180*/  IMAD.U32 R5, R5, 0x10000, RZ ;  /* 0x0001000005057824 */ /* 0x004fcc00078e00ff */
[----:B------:R-:W0:Y:S02]  /*9190*/  F2I.U64.TRUNC R4, R5 ;  /* 0x0000000500047311 */ /* 0x000e24000020d800 */
[----:B0-----:R0:W-:Y:S01]  /*91a0*/  STG.E.64 desc[UR36][R2.64], R4 ;  /* 0x0000000402007986 */ /* 0x0011e2000c101b24 */
[----:B------:R-:W-:Y:S05]  /*91b0*/  BRA `(.L_x_1439) ;  /* 0x0000000400487947 */ /* 0x000fea0003800000 */
.L_x_1456:
[----:B--2---:R-:W-:-:S06]  /*91c0*/  IMAD.U32 R5, R5, 0x10000, RZ ;  /* 0x0001000005057824 */ /* 0x004fcc00078e00ff */
[----:B------:R-:W0:Y:S02]  /*91d0*/  F2I.FTZ.U32.TRUNC.NTZ R5, R5 ;  /* 0x0000000500057305 */ /* 0x000e24000021f000 */
[----:B0-----:R0:W-:Y:S01]  /*91e0*/  STG.E desc[UR36][R2.64], R5 ;  /* 0x0000000502007986 */ /* 0x0011e2000c101924 */
[----:B------:R-:W-:Y:S05]  /*91f0*/  BRA `(.L_x_1439) ;  /* 0x0000000400387947 */ /* 0x000fea0003800000 */
.L_x_1446:
[----:B------:R-:W-:-:S09]  /*9200*/  UISETP.GT.AND UP0, UPT, UR4, 0xe, UPT ;  /* 0x0000000e0400788c */ /* 0x000fd2000bf04270 */
[----:B------:R-:W-:Y:S05]  /*9210*/  BRA.U UP0, `(.L_x_1458) ;  /* 0x00000001003c7547 */ /* 0x000fea000b800000 */
[----:B------:R-:W-:-:S09]  /*9220*/  UISETP.NE.AND UP0, UPT, UR4, 0xa, UPT ;  /* 0x0000000a0400788c */ /* 0x000fd2000bf05270 */
[----:B------:R-:W-:Y:S05]  /*9230*/  BRA.U !UP0, `(.L_x_1459) ;  /* 0x00000001081c7547 */ /* 0x000fea000b800000 */
[----:B------:R-:W-:-:S09]  /*9240*/  UISETP.NE.AND UP0, UPT, UR4, 0xb, UPT ;  /* 0x0000000b0400788c */ /* 0x000fd2000bf05270 */
[----:B------:R-:W-:Y:S05]  /*9250*/  BRA.U UP0, `(.L_x_1438) ;  /* 0x0000000100447547 */ /* 0x000fea000b800000 */
[----:B--2---:R-:W-:-:S04]  /*9260*/  SHF.L.U32 R5, R5, 0x10, RZ ;  /* 0x0000001005057819 */ /* 0x004fc800000006ff */
[----:B------:R-:W-:-:S04]  /*9270*/  FSETP.NEU.FTZ.AND P0, PT, R5, RZ, PT ;  /* 0x000000ff0500720b */ /* 0x000fc80003f1d000 */
[----:B------:R-:W-:-:S05]  /*9280*/  SEL R5, RZ, 0x1, !P0 ;  /* 0x00000001ff057807 */ /* 0x000fca0004000000 */
[----:B------:R0:W-:Y:S01]  /*9290*/  STG.E.U8 desc[UR36][R2.64], R5 ;  /* 0x0000000502007986 */ /* 0x0001e2000c101124 */
[----:B------:R-:W-:Y:S05]  /*92a0*/  BRA `(.L_x_1439) ;  /* 0x00000004000c7947 */ /* 0x000fea0003800000 */
.L_x_1459:
[----:B--2---:R-:W-:Y:S01]  /*92b0*/  IMAD.U32 R5, R5, 0x10000, RZ ;  /* 0x0001000005057824 */ /* 0x004fe200078e00ff */
[----:B------:R-:W-:-:S03]  /*92c0*/  CS2R R6, SRZ ;  /* 0x0000000000067805 */ /* 0x000fc6000001ff00 */
[----:B------:R-:W-:-:S06]  /*92d0*/  FMUL.FTZ R5, R5, 1 ;  /* 0x3f80000005057820 */ /* 0x000fcc0000410000 */
[----:B------:R-:W0:Y:S02]  /*92e0*/  F2F.F64.F32 R4, R5 ;  /* 0x0000000500047310 */ /* 0x000e240000201800 */
[----:B0-----:R0:W-:Y:S01]  /*92f0*/  STG.E.128 desc[UR36][R2.64], R4 ;  /* 0x0000000402007986 */ /* 0x0011e2000c101d24 */
[----:B------:R-:W-:Y:S05]  /*9300*/  BRA `(.L_x_1439) ;  /* 0x0000000000f47947 */ /* 0x000fea0003800000 */
.L_x_1458:
[----:B------:R-:W-:-:S09]  /*9310*/  UISETP.NE.AND UP0, UPT, UR4, 0xf, UPT ;  /* 0x0000000f0400788c */ /* 0x000fd2000bf05270 */
[----:B------:R-:W-:Y:S05]  /*9320*/  BRA.U !UP0, `(.L_x_1460) ;  /* 0x0000000108e87547 */ /* 0x000fea000b800000 */
[----:B------:R-:W-:-:S09]  /*9330*/  UISETP.NE.AND UP0, UPT, UR4, 0x17, UPT ;  /* 0x000000170400788c */ /* 0x000fd2000bf05270 */
[----:B------:R-:W-:Y:S05]  /*9340*/  BRA.U !UP0, `(.L_x_1461) ;  /* 0x0000000108907547 */ /* 0x000fea000b800000 */
[----:B------:R-:W-:-:S09]  /*9350*/  UISETP.NE.AND UP0, UPT, UR4, 0x18, UPT ;  /* 0x000000180400788c */ /* 0x000fd2000bf05270 */
[----:B------:R-:W-:Y:S05]  /*9360*/  BRA.U !UP0, `(.L_x_1462) ;  /* 0x0000000108447547 */ /* 0x000fea000b800000 */
.L_x_1438:
        /* <DEDUP_REMOVED lines=8> */
[----:B0-----:R-:W-:Y:S01]  /*93f0*/  IMAD.U32 R4, RZ, RZ, UR4 ;  /* 0x00000004ff047e24 */ /* 0x001fe2000f8e00ff */
[----:B--2---:R-:W-:Y:S01]  /*9400*/  MOV R5, UR5 ;  /* 0x0000000500057c02 */ /* 0x004fe20008000f00 */
[----:B----4-:R-:W-:-:S02]  /*9410*/  IMAD.U32 R6, RZ, RZ, UR6 ;  /* 0x00000006ff067e24 */ /* 0x010fc4000f8e00ff */
[----:B------:R-:W-:Y:S01]  /*9420*/  IMAD.U32 R7, RZ, RZ, UR7 ;  /* 0x00000007ff077e24 */ /* 0x000fe2000f8e00ff */
[----:B-----5:R-:W-:Y:S01]  /*9430*/  MOV R10, UR8 ;  /* 0x00000008000a7c02 */ /* 0x020fe20008000f00 */
[----:B-1----:R-:W-:-:S07]  /*9440*/  IMAD.U32 R11, RZ, RZ, UR9 ;  /* 0x00000009ff0b7e24 */ /* 0x002fce000f8e00ff */
[----:B------:R-:W-:-:S07]  /*9450*/  LEPC R20, `(.L_x_1463) ;  /* 0x000000001014794e */ /* 0x000fce0000000000 */
[----:B---3--:R-:W-:Y:S05]  /*9460*/  CALL.ABS.NOINC R2 ;  /* 0x0000000002007343 */ /* 0x008fea0003c00000 */
.L_x_1463:
[----:B------:R-:W-:Y:S05]  /*9470*/  BRA `(.L_x_1439) ;  /* 0x0000000000987947 */ /* 0x000fea0003800000 */
.L_x_1462:
[----:B--2---:R-:W-:Y:S01]  /*9480*/  IMAD.U32 R7, R5, 0x10000, RZ ;  /* 0x0001000005077824 */ /* 0x004fe200078e00ff */
[----:B------:R-:W-:Y:S01]  /*9490*/  BSSY.RECONVERGENT B0, `(.L_x_1464) ;  /* 0x000000c000007945 */ /* 0x000fe20003800200 */
[----:B-1----:R-:W-:-:S03]  /*94a0*/  MOV R0, 0x7f ;  /* 0x0000007f00007802 */ /* 0x002fc60000000f00 */
        /* <DEDUP_REMOVED lines=10> */
.L_x_1465:
[----:B------:R-:W-:Y:S05]  /*9550*/  BSYNC.RECONVERGENT B0 ;  /* 0x0000000000007941 */ /* 0x000fea0003800200 */
.L_x_1464:
[----:B------:R-:W-:-:S05]  /*9560*/  LOP3.LUT R5, R0, 0x80, R5, 0xf8, !PT ;  /* 0x0000008000057812 */ /* 0x000fca00078ef805 */
[----:B------:R0:W-:Y:S01]  /*9570*/  STG.E.U8 desc[UR36][R2.64], R5 ;  /* 0x0000000502007986 */ /* 0x0001e2000c101124 */
[----:B------:R-:W-:Y:S05]  /*9580*/  BRA `(.L_x_1439) ;  /* 0x0000000000547947 */ /* 0x000fea0003800000 */
.L_x_1461:
[----:B--2---:R-:W-:Y:S01]  /*9590*/  IMAD.U32 R5, R5, 0x10000, RZ ;  /* 0x0001000005057824 */ /* 0x004fe200078e00ff */
[----:B------:R-:W-:Y:S04]  /*95a0*/  BSSY.RECONVERGENT B0, `(.L_x_1466) ;  /* 0x000000e000007945 */ /* 0x000fe80003800200 */
        /* <DEDUP_REMOVED lines=10> */
.L_x_1467:
[----:B-1----:R-:W-:Y:S01]  /*9650*/  IMAD.MOV.U32 R0, RZ, RZ, 0x7f ;  /* 0x0000007fff007424 */ /* 0x002fe200078e00ff */
[----:B------:R-:W-:-:S04]  /*9660*/  ISETP.GT.U32.AND P0, PT, R4, 0x7f800000, PT ;  /* 0x7f8000000400780c */ /* 0x000fc80003f04070 */
[----:B------:R-:W-:-:S09]  /*9670*/  SEL R0, R0, 0x7c, P0 ;  /* 0x0000007c00007807 */ /* 0x000fd20000000000 */
.L_x_1468:
[----:B------:R-:W-:Y:S05]  /*9680*/  BSYNC.RECONVERGENT B0 ;  /* 0x0000000000007941 */ /* 0x000fea0003800200 */
.L_x_1466:
[----:B------:R-:W-:-:S04]  /*9690*/  SHF.R.U32.HI R5, RZ, 0x18, R5 ;  /* 0x00000018ff057819 */ /* 0x000fc80000011605 */
[----:B------:R-:W-:-:S05]  /*96a0*/  LOP3.LUT R5, R0, 0x80, R5, 0xf8, !PT ;  /* 0x0000008000057812 */ /* 0x000fca00078ef805 */
[----:B------:R0:W-:Y:S01]  /*96b0*/  STG.E.U8 desc[UR36][R2.64], R5 ;  /* 0x0000000502007986 */ /* 0x0001e2000c101124 */
[----:B------:R-:W-:Y:S05]  /*96c0*/  BRA `(.L_x_1439) ;  /* 0x0000000000047947 */ /* 0x000fea0003800000 */
.L_x_1460:
[----:B--2---:R0:W-:Y:S02]  /*96d0*/  STG.E.U16 desc[UR36][R2.64], R5 ;  /* 0x0000000502007986 */ /* 0x0041e4000c101524 */
.L_x_1439:
[----:B------:R-:W-:-:S07]  /*96e0*/  IADD3 R17, PT, PT, R17, 0x80, RZ ;  /* 0x0000008011117810 */ /* 0x000fce0007ffe0ff */
.L_x_1399:
[----:B------:R-:W-:Y:S05]  /*96f0*/  BSYNC.RECONVERGENT B6 ;  /* 0x0000000000067941 */ /* 0x000fea0003800200 */
.L_x_1398:
[----:B------:R-:W5:Y:S02]  /*9700*/  LDCU UR4, c[0x0][0x380] ;  /* 0x00007000ff0477ac */ /* 0x000f640008000800 */
[----:B-----5:R-:W-:-:S13]  /*9710*/  ISETP.GE.AND P0, PT, R17, UR4, PT ;  /* 0x0000000411007c0c */ /* 0x020fda000bf06270 */
[----:B------:R-:W-:Y:S05]  /*9720*/  @P0 EXIT ;  /* 0x000000000000094d */ /* 0x000fea0003800000 */
        /* <DEDUP_REMOVED lines=303> */
.L_x_1469:
[----:B------:R-:W0:Y:S01]  /*aa20*/  LDCU.128 UR8, c[0x0][0x580] ;  /* 0x0000b000ff0877ac */ /* 0x000e220008000c00 */
[----:B------:R-:W-:-:S04]  /*aa30*/  UPRMT UR4, UR42, 0x9910, URZ ;  /* 0x000099102a047896 */ /* 0x000fc800080000ff */
[----:B------:R-:W-:Y:S01]  /*aa40*/  UISETP.GT.AND UP0, UPT, UR4, 0x9, UPT ;  /* 0x000000090400788c */ /* 0x000fe2000bf04270 */
[----:B0-----:R-:W-:Y:S02]  /*aa50*/  IADD3 R16, P0, PT, R16, UR8, RZ ;  /* 0x0000000810107c10 */ /* 0x001fe4000ff1e0ff */
[----:B--234-:R-:W-:-:S03]  /*aa60*/  IADD3 R2, P1, PT, R0, UR10, RZ ;  /* 0x0000000a00027c10 */ /* 0x01cfc6000ff3e0ff */
        /* <DEDUP_REMOVED lines=15> */
.L_x_1473:
[----:B------:R-:W2:Y:S02]  /*ab60*/  LDG.E.U8 R2, desc[UR36][R2.64] ;  /* 0x0000002402027981 */ /* 0x000ea4000c1e1100 */
[----:B--2---:R-:W-:-:S04]  /*ab70*/  I2FP.F32.U32 R0, R2 ;  /* 0x0000000200007245 */ /* 0x004fc80000201000 */
[----:B------:R-:W-:Y:S01]  /*ab80*/  F2FP.BF16.F32.PACK_AB R0, RZ, R0 ;  /* 0x00000000ff00723e */ /* 0x000fe200000010ff */
[----:B------:R-:W-:Y:S06]  /*ab90*/  BRA `(.L_x_1475) ;  /* 0x0000000c00847947 */ /* 0x000fec0003800000 */
.L_x_1472:
        /* <DEDUP_REMOVED lines=10> */
.L_x_1477:
[----:B------:R-:W2:Y:S02]  /*ac40*/  LDG.E R2, desc[UR36][R2.64] ;  /* 0x0000002402027981 */ /* 0x000ea4000c1e1900 */
[----:B--2---:R-:W-:-:S04]  /*ac50*/  I2FP.F32.S32 R0, R2 ;  /* 0x0000000200007245 */ /* 0x004fc80000201400 */
[----:B------:R-:W-:Y:S01]  /*ac60*/  F2FP.BF16.F32.PACK_AB R0, RZ, R0 ;  /* 0x00000000ff00723e */ /* 0x000fe200000010ff */
[----:B------:R-:W-:Y:S06]  /*ac70*/  BRA `(.L_x_1475) ;  /* 0x0000000c004c7947 */ /* 0x000fec0003800000 */
.L_x_1476:
[----:B------:R-:W2:Y:S02]  /*ac80*/  LDG.E.U16 R2, desc[UR36][R2.64] ;  /* 0x0000002402027981 */ /* 0x000ea4000c1e1500 */
[----:B--2---:R-:W0:Y:S02]  /*ac90*/  I2F.S16 R0, R2 ;  /* 0x0000000200007306 */ /* 0x004e240000101400 */
[----:B0-----:R-:W-:Y:S01]  /*aca0*/  F2FP.BF16.F32.PACK_AB R0, RZ, R0 ;  /* 0x00000000ff00723e */ /* 0x001fe200000010ff */
[----:B------:R-:W-:Y:S06]  /*acb0*/  BRA `(.L_x_1475) ;  /* 0x0000000c003c7947 */ /* 0x000fec0003800000 */
.L_x_1471:
        /* <DEDUP_REMOVED lines=9> */
.L_x_1479:
[----:B------:R-:W2:Y:S02]  /*ad50*/  LDG.E.U16 R0, desc[UR36][R2.64] ;  /* 0x0000002402007981 */ /* 0x000ea4000c1e1500 */
[----:B--2---:R-:W-:-:S05]  /*ad60*/  HADD2.F32 R0, -RZ, R0.H0_H0 ;  /* 0x20000000ff007230 */ /* 0x004fca0000004100 */
[----:B------:R-:W-:Y:S01]  /*ad70*/  F2FP.BF16.F32.PACK_AB R0, RZ, R0 ;  /* 0x00000000ff00723e */ /* 0x000fe200000010ff */
[----:B------:R-:W-:Y:S06]  /*ad80*/  BRA `(.L_x_1475) ;  /* 0x0000000c00087947 */ /* 0x000fec0003800000 */
.L_x_1478:
        /* <DEDUP_REMOVED lines=9> */
.L_x_1481:
[----:B------:R-:W2:Y:S02]  /*ae20*/  LDG.E.U16 R2, desc[UR36][R2.64] ;  /* 0x0000002402027981 */ /* 0x000ea4000c1e1500 */
[----:B--2---:R-:W-:-:S05]  /*ae30*/  HADD2.F32 R0, -RZ, R2.H0_H0 ;  /* 0x20000002ff007230 */ /* 0x004fca0000004100 */
[----:B------:R-:W-:Y:S01]  /*ae40*/  F2FP.BF16.F32.PACK_AB R0, RZ, R0 ;  /* 0x00000000ff00723e */ /* 0x000fe200000010ff */
[----:B------:R-:W-:Y:S06]  /*ae50*/  BRA `(.L_x_1475) ;  /* 0x0000000800d47947 */ /* 0x000fec0003800000 */
.L_x_1480:
        /* <DEDUP_REMOVED lines=8> */
.L_x_1470:
        /* <DEDUP_REMOVED lines=13> */
.L_x_1484:
        /* <DEDUP_REMOVED lines=8> */
.L_x_1483:
        /* <DEDUP_REMOVED lines=27> */
.L_x_1486:
        /* <DEDUP_REMOVED lines=13> */
.L_x_1485:
[----:B------:R0:W5:Y:S01]  /*b2b0*/  LDG.E.U16 R0, desc[UR36][R2.64] ;  /* 0x0000002402007981 */ /* 0x000162000c1e1500 */
[----:B------:R-:W-:Y:S05]  /*b2c0*/  BRA `(.L_x_1475) ;  /* 0x0000000400b87947 */ /* 0x000fea0003800000 */
.L_x_1482:
        /* <DEDUP_REMOVED lines=12> */
.L_x_1489:
        /* <DEDUP_REMOVED lines=21> */
.L_x_1493:
[----:B------:R-:W-:Y:S05]  /*b4e0*/  BSYNC.RECONVERGENT B1 ;  /* 0x0000000000017941 */ /* 0x000fea0003800200 */
.L_x_1492:
[----:B------:R-:W-:Y:S01]  /*b4f0*/  IMAD.SHL.U32 R0, R0, 0x100000, RZ ;  /* 0x0010000000007824 */ /* 0x000fe200078e00ff */
[----:B------:R-:W-:-:S04]  /*b500*/  LEA R2, R2, 0x3b800000, 0x17 ;  /* 0x3b80000002027811 */ /* 0x000fc800078eb8ff */
[----:B------:R-:W-:-:S07]  /*b510*/  LOP3.LUT R0, R2, R0, R7, 0xfe, !PT ;  /* 0x0000000002007212 */ /* 0x000fce00078efe07 */
.L_x_1491:
[----:B------:R-:W-:Y:S05]  /*b520*/  BSYNC.RECONVERGENT B0 ;  /* 0x0000000000007941 */ /* 0x000fea0003800200 */
.L_x_1490:
[----:B------:R-:W-:Y:S01]  /*b530*/  F2FP.BF16.F32.PACK_AB R0, RZ, R0 ;  /* 0x00000000ff00723e */ /* 0x000fe200000010ff */
[----:B------:R-:W-:Y:S06]  /*b540*/  BRA `(.L_x_1475) ;  /* 0x0000000400187947 */ /* 0x000fec0003800000 */
.L_x_1488:
        /* <DEDUP_REMOVED lines=21> */
.L_x_1497:
[----:B------:R-:W-:Y:S05]  /*b6a0*/  BSYNC.RECONVERGENT B1 ;  /* 0x0000000000017941 */ /* 0x000fea0003800200 */
.L_x_1496:
[----:B------:R-:W-:Y:S01]  /*b6b0*/  IMAD.SHL.U32 R0, R0, 0x200000, RZ ;  /* 0x0020000000007824 */ /* 0x000fe200078e00ff */
[----:B------:R-:W-:-:S04]  /*b6c0*/  LEA R2, R2, 0x37800000, 0x17 ;  /* 0x3780000002027811 */ /* 0x000fc800078eb8ff */
[----:B------:R-:W-:-:S07]  /*b6d0*/  LOP3.LUT R0, R2, R0, R7, 0xfe, !PT ;  /* 0x0000000002007212 */ /* 0x000fce00078efe07 */
.L_x_1495:
[----:B------:R-:W-:Y:S05]  /*b6e0*/  BSYNC.RECONVERGENT B0 ;  /* 0x0000000000007941 */ /* 0x000fea0003800200 */
.L_x_1494:
[----:B------:R-:W-:Y:S01]  /*b6f0*/  F2FP.BF16.F32.PACK_AB R0, RZ, R0 ;  /* 0x00000000ff00723e */ /* 0x000fe200000010ff */
[----:B------:R-:W-:Y:S06]  /*b700*/  BRA `(.L_x_1475) ;  /* 0x0000000000a87947 */ /* 0x000fec0003800000 */
.L_x_1487:
        /* <DEDUP_REMOVED lines=14> */
.L_x_1501:
[----:B------:R-:W-:Y:S05]  /*b7f0*/  BSYNC.RECONVERGENT B0 ;  /* 0x0000000000007941 */ /* 0x000fea0003800200 */
.L_x_1500:
[----:B------:R-:W-:Y:S01]  /*b800*/  F2FP.BF16.F32.PACK_AB R0, RZ, R0 ;  /* 0x00000000ff00723e */ /* 0x000fe200000010ff */
[----:B------:R-:W-:Y:S06]  /*b810*/  BRA `(.L_x_1475) ;  /* 0x0000000000647947 */ /* 0x000fec0003800000 */
.L_x_1474:
        /* <DEDUP_REMOVED lines=16> */
.L_x_1502:
[----:B------:R-:W-:Y:S01]  /*b920*/  PRMT R0, RZ, 0x7610, R0 ;  /* 0x00007610ff007816 */ /* 0x000fe20000000000 */
[----:B------:R-:W-:Y:S06]  /*b930*/  BRA `(.L_x_1475) ;  /* 0x00000000001c7947 */ /* 0x000fec0003800000 */
.L_x_1499:
[----:B------:R-:W2:Y:S02]  /*b940*/  LDG.E.64 R2, desc[UR36][R2.64] ;  /* 0x0000002402027981 */ /* 0x000ea4000c1e1b00 */
[----:B--2---:R-:W0:Y:S02]  /*b950*/  I2F.U64 R0, R2 ;  /* 0x0000000200007312 */ /* 0x004e240000301000 */
[----:B0-----:R-:W-:Y:S01]  /*b960*/  F2FP.BF16.F32.PACK_AB R0, RZ, R0 ;  /* 0x00000000ff00723e */ /* 0x001fe200000010ff */
[----:B------:R-:W-:Y:S06]  /*b970*/  BRA `(.L_x_1475) ;  /* 0x00000000000c7947 */ /* 0x000fec0003800000 */
.L_x_1498:
[----:B------:R-:W2:Y:S02]  /*b980*/  LDG.E R2, desc[UR36][R2.64] ;  /* 0x0000002402027981 */ /* 0x000ea4000c1e1900 */
[----:B--2---:R-:W-:-:S04]  /*b990*/  I2FP.F32.U32 R0, R2 ;  /* 0x0000000200007245 */ /* 0x004fc80000201000 */
[----:B------:R-:W-:-:S07]  /*b9a0*/  F2FP.BF16.F32.PACK_AB R0, RZ, R0 ;  /* 0x00000000ff00723e */ /* 0x000fce00000010ff */
.L_x_1475:
[----:B------:R-:W1:Y:S01]  /*b9b0*/  LDCU UR5, c[0x0][0x594] ;  /* 0x0000b280ff0577ac */ /* 0x000e620008000800 */
[----:B-----5:R-:W-:Y:S01]  /*b9c0*/  IMAD.U32 R0, R0, 0x10000, RZ ;  /* 0x0001000000007824 */ /* 0x020fe200078e00ff */
[----:B------:R-:W-:-:S04]  /*b9d0*/  UPRMT UR4, UR41, 0x9910, URZ ;  /* 0x0000991029047896 */ /* 0x000fc800080000ff */
[----:B------:R-:W-:Y:S01]  /*b9e0*/  UISETP.GT.AND UP0, UPT, UR4, 0x9, UPT ;  /* 0x000000090400788c */ /* 0x000fe2000bf04270 */
[----:B-1----:R-:W-:-:S04]  /*b9f0*/  FMUL.FTZ R0, R0, UR5 ;  /* 0x0000000500007c20 */ /* 0x002fc80008410000 */
[----:B0-----:R0:W1:Y:S04]  /*ba00*/  F2F.BF16.F32 R3, R0 ;  /* 0x0000000000037304 */ /* 0x0010680000202000 */
        /* <DEDUP_REMOVED lines=9> */
[----:B01----:R-:W-:-:S04]  /*baa0*/  SHF.L.U32 R0, R3, 0x10, RZ ;  /* 0x0000001003007819 */ /* 0x003fc800000006ff */
[----:B------:R-:W0:Y:S02]  /*bab0*/  F2I.FTZ.TRUNC.NTZ R3, R0 ;  /* 0x0000000000037305 */ /* 0x000e24000021f100 */
[----:B0-----:R-:W-:Y:S01]  /*bac0*/  STG.E.U8 desc[UR36][R16.64], R3 ;  /* 0x0000000310007986 */ /* 0x001fe2000c101124 */
[----:B------:R-:W-:Y:S05]  /*bad0*/  EXIT ;  /* 0x000000000000794d */ /* 0x000fea0003800000 */
.L_x_1506:
[----:B-1----:R-:W-:-:S06]  /*bae0*/  IMAD.U32 R3, R3, 0x10000, RZ ;  /* 0x0001000003037824 */ /* 0x002fcc00078e00ff */
[----:B------:R-:W1:Y:S02]  /*baf0*/  F2I.S64.TRUNC R2, R3 ;  /* 0x0000000300027311 */ /* 0x000e64000020d900 */
[----:B-1----:R-:W-:Y:S01]  /*bb00*/  STG.E.U8 desc[UR36][R16.64], R2 ;  /* 0x0000000210007986 */ /* 0x002fe2000c101124 */
[----:B------:R-:W-:Y:S05]  /*bb10*/  EXIT ;  /* 0x000000000000794d */ /* 0x000fea0003800000 */
.L_x_1505:
[----:B------:R-:W-:-:S09]  /*bb20*/  UISETP.NE.AND UP0, UPT, UR4, 0x2, UPT ;  /* 0x000000020400788c */ /* 0x000fd2000bf05270 */
[----:B------:R-:W-:Y:S05]  /*bb30*/  BRA.U !UP0, `(.L_x_1508) ;  /* 0x0000000108307547 */ /* 0x000fea000b800000 */
[----:B------:R-:W-:-:S09]  /*bb40*/  UISETP.NE.AND UP0, UPT, UR4, 0x3, UPT ;  /* 0x000000030400788c */ /* 0x000fd2000bf05270 */
[----:B------:R-:W-:Y:S05]  /*bb50*/  BRA.U !UP0, `(.L_x_1509) ;  /* 0x0000000108187547 */ /* 0x000fea000b800000 */
[----:B------:R-:W-:-:S09]  /*bb60*/  UISETP.NE.AND UP0, UPT, UR4, 0x4, UPT ;  /* 0x000000040400788c */ /* 0x000fd2000bf05270 */
[----:B------:R-:W-:Y:S05]  /*bb70*/  BRA.U UP0, `(.L_x_1507) ;  /* 0x0000000900787547 */ /* 0x000fea000b800000 */
[----:B-1----:R-:W-:-:S06]  /*bb80*/  IMAD.U32 R3, R3, 0x10000, RZ ;  /* 0x0001000003037824 */ /* 0x002fcc00078e00ff */
[----:B------:R-:W1:Y:S02]  /*bb90*/  F2I.S64.TRUNC R2, R3 ;  /* 0x0000000300027311 */ /* 0x000e64000020d900 */
[----:B-1----:R-:W-:Y:S01]  /*bba0*/  STG.E.64 desc[UR36][R16.64], R2 ;  /* 0x0000000210007986 */ /* 0x002fe2000c101b24 */
[----:B------:R-:W-:Y:S05]  /*bbb0*/  EXIT ;  /* 0x000000000000794d */ /* 0x000fea0003800000 */
.L_x_1509:
[----:B-1----:R-:W-:-:S06]  /*bbc0*/  SHF.L.U32 R3, R3, 0x10, RZ ;  /* 0x0000001003037819 */ /* 0x002fcc00000006ff */
[----:B------:R-:W1:Y:S02]  /*bbd0*/  F2I.FTZ.TRUNC.NTZ R3, R3 ;  /* 0x0000000300037305 */ /* 0x000e64000021f100 */
[----:B-1----:R-:W-:Y:S01]  /*bbe0*/  STG.E desc[UR36][R16.64], R3 ;  /* 0x0000000310007986 */ /* 0x002fe2000c101924 */
[----:B------:R-:W-:Y:S05]  /*bbf0*/  EXIT ;  /* 0x000000000000794d */ /* 0x000fea0003800000 */
.L_x_1508:
[----:B-1----:R-:W-:-:S06]  /*bc00*/  IMAD.U32 R3, R3, 0x10000, RZ ;  /* 0x0001000003037824 */ /* 0x002fcc00078e00ff */
[----:B------:R-:W1:Y:S02]  /*bc10*/  F2I.FTZ.TRUNC.NTZ R3, R3 ;  /* 0x0000000300037305 */ /* 0x000e64000021f100 */
[----:B-1----:R-:W-:Y:S01]  /*bc20*/  STG.E.U16 desc[UR36][R16.64], R3 ;  /* 0x0000000310007986 */ /* 0x002fe2000c101524 */
[----:B------:R-:W-:Y:S05]  /*bc30*/  EXIT ;  /* 0x000000000000794d */ /* 0x000fea0003800000 */
.L_x_1504:
[----:B------:R-:W-:-:S09]  /*bc40*/  UISETP.GT.AND UP0, UPT, UR4, 0x6, UPT ;  /* 0x000000060400788c */ /* 0x000fd2000bf04270 */
[----:B------:R-:W-:Y:S05]  /*bc50*/  BRA.U UP0, `(.L_x_1510) ;  /* 0x00000001002c7547 */ /* 0x000fea000b800000 */
[----:B------:R-:W-:-:S09]  /*bc60*/  UISETP.NE.AND UP0, UPT, UR4, 0x5, UPT ;  /* 0x000000050400788c */ /* 0x000fd2000bf05270 */
[----:B------:R-:W-:Y:S05]  /*bc70*/  BRA.U !UP0, `(.L_x_1511) ;  /* 0x0000000108147547 */ /* 0x000fea000b800000 */
[----:B------:R-:W-:-:S09]  /*bc80*/  UISETP.NE.AND UP0, UPT, UR4, 0x6, UPT ;  /* 0x000000060400788c */ /* 0x000fd2000bf05270 */
[----:B------:R-:W-:Y:S05]  /*bc90*/  BRA.U UP0, `(.L_x_1507) ;  /* 0x0000000900307547 */ /* 0x000fea000b800000 */
[----:B-1----:R-:W-:-:S05]  /*bca0*/  IMAD.U32 R3, R3, 0x10000, RZ ;  /* 0x0001000003037824 */ /* 0x002fca00078e00ff */
[----:B------:R-:W-:Y:S01]  /*bcb0*/  STG.E desc[UR36][R16.64], R3 ;  /* 0x0000000310007986 */ /* 0x000fe2000c101924 */
[----:B------:R-:W-:Y:S05]  /*bcc0*/  EXIT ;  /* 0x000000000000794d */ /* 0x000fea0003800000 */
.L_x_1511:
[----:B01----:R-:W-:-:S04]  /*bcd0*/  SHF.L.U32 R0, R3, 0x10, RZ ;  /* 0x0000001003007819 */ /* 0x003fc800000006ff */
[----:B------:R-:W-:-:S05]  /*bce0*/  F2FP.F16.F32.PACK_AB R0, RZ, R0 ;  /* 0x00000000ff00723e */ /* 0x000fca00000000ff */
[----:B------:R-:W-:Y:S01]  /*bcf0*/  STG.E.U16 desc[UR36][R16.64], R0 ;  /* 0x0000000010007986 */ /* 0x000fe2000c101524 */
[----:B------:R-:W-:Y:S05]  /*bd00*/  EXIT ;  /* 0x000000000000794d */ /* 0x000fea0003800000 */
.L_x_1510:
[----:B------:R-:W-:-:S09]  /*bd10*/  UISETP.NE.AND UP0, UPT, UR4, 0x7, UPT ;  /* 0x000000070400788c */ /* 0x000fd2000bf05270 */
[----:B------:R-:W-:Y:S05]  /*bd20*/  BRA.U !UP0, `(.L_x_1512) ;  /* 0x0000000108347547 */ /* 0x000fea000b800000 */
[----:B------:R-:W-:-:S09]  /*bd30*/  UISETP.NE.AND UP0, UPT, UR4, 0x8, UPT ;  /* 0x000000080400788c */ /* 0x000fd2000bf05270 */
[----:B------:R-:W-:Y:S05]  /*bd40*/  BRA.U !UP0, `(.L_x_1513) ;  /* 0x0000000108187547 */ /* 0x000fea000b800000 */
[----:B------:R-:W-:-:S09]  /*bd50*/  UISETP.NE.AND UP0, UPT, UR4, 0x9, UPT ;  /* 0x000000090400788c */ /* 0x000fd2000bf05270 */
[----:B------:R-:W-:Y:S05]  /*bd60*/  BRA.U UP0, `(.L_x_1507) ;  /* 0x0000000500fc7547 */ /* 0x000fea000b800000 */
[----:B-1----:R-:W-:Y:S02]  /*bd70*/  IMAD.U32 R2, R3, 0x10000, RZ ;  /* 0x0001000003027824 */ /* 0x002fe400078e00ff */
[----:B------:R-:W-:-:S05]  /*bd80*/  IMAD.MOV.U32 R3, RZ, RZ, RZ ;  /* 0x000000ffff037224 */ /* 0x000fca00078e00ff */
[----:B------:R-:W-:Y:S01]  /*bd90*/  STG.E.64 desc[UR36][R16.64], R2 ;  /* 0x0000000210007986 */ /* 0x000fe2000c101b24 */
[----:B------:R-:W-:Y:S05]  /*bda0*/  EXIT ;  /* 0x000000000000794d */ /* 0x000fea0003800000 */
.L_x_1513:
[----:B-1----:R-:W-:-:S04]  /*bdb0*/  SHF.L.U32 R3, R3, 0x10, RZ ;  /* 0x0000001003037819 */ /* 0x002fc800000006ff */
[----:B------:R-:W-:-:S04]  /*bdc0*/  F2FP.F16.F32.PACK_AB R3, RZ, R3 ;  /* 0x00000003ff03723e */ /* 0x000fc800000000ff */
[----:B------:R-:W-:-:S05]  /*bdd0*/  PRMT R3, R3, 0x5410, RZ ;  /* 0x0000541003037816 */ /* 0x000fca00000000ff */
[----:B------:R-:W-:Y:S01]  /*bde0*/  STG.E desc[UR36][R16.64], R3 ;  /* 0x0000000310007986 */ /* 0x000fe2000c101924 */
[----:B------:R-:W-:Y:S05]  /*bdf0*/  EXIT ;  /* 0x000000000000794d */ /* 0x000fea0003800000 */
.L_x_1512:
[----:B-1----:R-:W-:-:S04]  /*be00*/  IMAD.U32 R2, R3, 0x10000, RZ ;  /* 0x0001000003027824 */ /* 0x002fc800078e00ff */
[----:B------:R-:W-:-:S06]  /*be10*/  FMUL.FTZ R2, R2, 1 ;  /* 0x3f80000002027820 */ /* 0x000fcc0000410000 */
[----:B------:R-:W1:Y:S02]  /*be20*/  F2F.F64.F32 R2, R2 ;  /* 0x0000000200027310 */ /* 0x000e640000201800 */
[----:B-1----:R-:W-:Y:S01]  /*be30*/  STG.E.64 desc[UR36][R16.64], R2 ;  /* 0x0000000210007986 */ /* 0x002fe2000c101b24 */
[----:B------:R-:W-:Y:S05]  /*be40*/  EXIT ;  /* 0x000000000000794d */ /* 0x000fea0003800000 */
.L_x_1503:
        /* <DEDUP_REMOVED lines=10> */
[----:B-1----:R-:W-:-:S06]  /*bef0*/  IMAD.U32 R3, R3, 0x10000, RZ ;  /* 0x0001000003037824 */ /* 0x002fcc00078e00ff */
[----:B------:R-:W1:Y:S02]  /*bf00*/  F2I.FTZ.U32.TRUNC.NTZ R3, R3 ;  /* 0x0000000300037305 */ /* 0x000e64000021f000 */
[----:B-1----:R-:W-:Y:S01]  /*bf10*/  STG.E.U16 desc[UR36][R16.64], R3 ;  /* 0x0000000310007986 */ /* 0x002fe2000c101524 */
[----:B------:R-:W-:Y:S05]  /*bf20*/  EXIT ;  /* 0x000000000000794d */ /* 0x000fea0003800000 */
.L_x_1517:
[----:B-1----:R-:W-:Y:S01]  /*bf30*/  SHF.L.U32 R3, R3, 0x10, RZ ;  /* 0x0000001003037819 */ /* 0x002fe200000006ff */
[----:B------:R-:W-:Y:S01]  /*bf40*/  BSSY.RECONVERGENT B0, `(.L_x_1518) ;  /* 0x0000013000007945 */ /* 0x000fe20003800200 */
[----:B------:R-:W-:Y:S02]  /*bf50*/  IMAD.MOV.U32 R8, RZ, RZ, 0x80 ;  /* 0x00000080ff087424 */ /* 0x000fe400078e00ff */
[----:B------:R-:W-:-:S04]  /*bf60*/  LOP3.LUT R2, R3, 0x7fffffff, RZ, 0xc0, !PT ;  /* 0x7fffffff03027812 */ /* 0x000fc800078ec0ff */
[----:B------:R-:W-:-:S13]  /*bf70*/  ISETP.GT.U32.AND P0, PT, R2, 0x437fffff, PT ;  /* 0x437fffff0200780c */ /* 0x000fda0003f04070 */
[----:B------:R-:W-:Y:S05]  /*bf80*/  @P0 BRA `(.L_x_1519) ;  /* 0x0000000000380947 */ /* 0x000fea0003800000 */
[----:B------:R-:W-:-:S13]  /*bf90*/  ISETP.GE.U32.AND P0, PT, R2, 0x3c000000, PT ;  /* 0x3c0000000200780c */ /* 0x000fda0003f06070 */
[----:B0-----:R-:W-:-:S04]  /*bfa0*/  @P0 SHF.R.U32.HI R0, RZ, 0x14, R3 ;  /* 0x00000014ff000819 */ /* 0x001fc80000011603 */
        /* <DEDUP_REMOVED lines=9> */
.L_x_1520:
[----:B------:R-:W-:-:S04]  /*c040*/  SHF.R.U32.HI R3, RZ, 0x18, R3 ;  /* 0x00000018ff037819 */ /* 0x000fc80000011603 */
[----:B------:R-:W-:-:S04]  /*c050*/  LOP3.LUT R0, R0, 0x80, R3, 0xf8, !PT ;  /* 0x0000008000007812 */ /* 0x000fc800078ef803 */
[----:B------:R-:W-:-:S07]  /*c060*/  PRMT R8, R0, 0x7610, R8 ;  /* 0x0000761000087816 */ /* 0x000fce0000000008 */
.L_x_1519:
[----:B------:R-:W-:Y:S05]  /*c070*/  BSYNC.RECONVERGENT B0 ;  /* 0x0000000000007941 */ /* 0x000fea0003800200 */
.L_x_1518:
[----:B------:R-:W-:Y:S01]  /*c080*/  STG.E.U8 desc[UR36][R16.64], R8 ;  /* 0x0000000810007986 */ /* 0x000fe2000c101124 */
[----:B------:R-:W-:Y:S05]  /*c090*/  EXIT ;  /* 0x000000000000794d */ /* 0x000fea0003800000 */
.L_x_1516:
[----:B-1----:R-:W-:Y:S01]  /*c0a0*/  IMAD.U32 R3, R3, 0x10000, RZ ;  /* 0x0001000003037824 */ /* 0x002fe200078e00ff */
[----:B------:R-:W-:Y:S01]  /*c0b0*/  BSSY.RECONVERGENT B0, `(.L_x_1521) ;  /* 0x0000013000007945 */ /* 0x000fe20003800200 */
[----:B------:R-:W-:-:S03]  /*c0c0*/  MOV R8, 0x80 ;  /* 0x0000008000087802 */ /* 0x000fc60000000f00 */
        /* <DEDUP_REMOVED lines=14> */
.L_x_1523:
[----:B------:R-:W-:-:S04]  /*c1b0*/  SHF.R.U32.HI R3, RZ, 0x18, R3 ;  /* 0x00000018ff037819 */ /* 0x000fc80000011603 */
[----:B------:R-:W-:-:S04]  /*c1c0*/  LOP3.LUT R0, R0, 0x80, R3, 0xf8, !PT ;  /* 0x0000008000007812 */ /* 0x000fc800078ef803 */
[----:B------:R-:W-:-:S07]  /*c1d0*/  PRMT R8, R0, 0x7610, R8 ;  /* 0x0000761000087816 */ /* 0x000fce0000000008 */
.L_x_1522:
[----:B------:R-:W-:Y:S05]  /*c1e0*/  BSYNC.RECONVERGENT B0 ;  /* 0x0000000000007941 */ /* 0x000fea0003800200 */
.L_x_1521:
[----:B------:R-:W-:Y:S01]  /*c1f0*/  STG.E.U8 desc[UR36][R16.64], R8 ;  /* 0x0000000810007986 */ /* 0x000fe2000c101124 */
[----:B------:R-:W-:Y:S05]  /*c200*/  EXIT ;  /* 0x000000000000794d */ /* 0x000fea0003800000 */
.L_x_1515:
[----:B------:R-:W-:-:S09]  /*c210*/  UISETP.NE.AND UP0, UPT, UR4, 0x1c, UPT ;  /* 0x0000001c0400788c */ /* 0x000fd2000bf05270 */
[----:B------:R-:W-:Y:S05]  /*c220*/  BRA.U !UP0, `(.L_x_1524) ;  /* 0x0000000108607547 */ /* 0x000fea000b800000 */
[----:B------:R-:W-:-:S09]  /*c230*/  UISETP.NE.AND UP0, UPT, UR4, 0x1d, UPT ;  /* 0x0000001d0400788c */ /* 0x000fd2000bf05270 */
[----:B------:R-:W-:Y:S05]  /*c240*/  BRA.U !UP0, `(.L_x_1525) ;  /* 0x0000000108487547 */ /* 0x000fea000b800000 */
[----:B------:R-:W-:-:S09]  /*c250*/  UISETP.NE.AND UP0, UPT, UR4, 0x2c, UPT ;  /* 0x0000002c0400788c */ /* 0x000fd2000bf05270 */
[----:B------:R-:W-:Y:S05]  /*c260*/  BRA.U UP0, `(.L_x_1507) ;  /* 0x0000000100bc7547 */ /* 0x000fea000b800000 */
[----:B-1----:R-:W-:-:S05]  /*c270*/  IMAD.U32 R3, R3, 0x10000, RZ ;  /* 0x0001000003037824 */ /* 0x002fca00078e00ff */
[----:B------:R-:W-:-:S04]  /*c280*/  SHF.R.U32.HI R4, RZ, 0x17, R3 ;  /* 0x00000017ff047819 */ /* 0x000fc80000011603 */
[----:B------:R-:W-:-:S04]  /*c290*/  LOP3.LUT R2, R4, 0xff, RZ, 0xc0, !PT ;  /* 0x000000ff04027812 */ /* 0x000fc800078ec0ff */
[----:B------:R-:W-:-:S13]  /*c2a0*/  ISETP.NE.AND P1, PT, R2, 0xff, PT ;  /* 0x000000ff0200780c */ /* 0x000fda0003f25270 */
[--C-:B0-----:R-:W-:Y:S02]  /*c2b0*/  @P1 SHF.R.U32.HI R0, RZ, 0x16, R3.reuse ;  /* 0x00000016ff001819 */ /* 0x101fe40000011603 */
        /* <DEDUP_REMOVED lines=9> */
[----:B------:R-:W-:Y:S01]  /*c350*/  STG.E.U8 desc[UR36][R16.64], R3 ;  /* 0x0000000310007986 */ /* 0x000fe2000c101124 */
[----:B------:R-:W-:Y:S05]  /*c360*/  EXIT ;  /* 0x000000000000794d */ /* 0x000fea0003800000 */
.L_x_1525:
[----:B-1----:R-:W-:-:S06]  /*c370*/  SHF.L.U32 R3, R3, 0x10, RZ ;  /* 0x0000001003037819 */ /* 0x002fcc00000006ff */
[----:B------:R-:W1:Y:S02]  /*c380*/  F2I.U64.TRUNC R2, R3 ;  /* 0x0000000300027311 */ /* 0x000e64000020d800 */
[----:B-1----:R-:W-:Y:S01]  /*c390*/  STG.E.64 desc[UR36][R16.64], R2 ;  /* 0x0000000210007986 */ /* 0x002fe2000c101b24 */
[----:B------:R-:W-:Y:S05]  /*c3a0*/  EXIT ;  /* 0x000000000000794d */ /* 0x000fea0003800000 */
.L_x_1524:
[----:B-1----:R-:W-:-:S06]  /*c3b0*/  IMAD.U32 R3, R3, 0x10000, RZ ;  /* 0x0001000003037824 */ /* 0x002fcc00078e00ff */
[----:B------:R-:W1:Y:S02]  /*c3c0*/  F2I.FTZ.U32.TRUNC.NTZ R3, R3 ;  /* 0x0000000300037305 */ /* 0x000e64000021f000 */
[----:B-1----:R-:W-:Y:S01]  /*c3d0*/  STG.E desc[UR36][R16.64], R3 ;  /* 0x0000000310007986 */ /* 0x002fe2000c101924 */
[----:B------:R-:W-:Y:S05]  /*c3e0*/  EXIT ;  /* 0x000000000000794d */ /* 0x000fea0003800000 */
.L_x_1514:
[----:B------:R-:W-:-:S09]  /*c3f0*/  UISETP.GT.AND UP0, UPT, UR4, 0xe, UPT ;  /* 0x0000000e0400788c */ /* 0x000fd2000bf04270 */
[----:B------:R-:W-:Y:S05]  /*c400*/  BRA.U UP0, `(.L_x_1526) ;  /* 0x00000001003c7547 */ /* 0x000fea000b800000 */
[----:B------:R-:W-:-:S09]  /*c410*/  UISETP.NE.AND UP0, UPT, UR4, 0xa, UPT ;  /* 0x0000000a0400788c */ /* 0x000fd2000bf05270 */
[----:B------:R-:W-:Y:S05]  /*c420*/  BRA.U !UP0, `(.L_x_1527) ;  /* 0x00000001081c7547 */ /* 0x000fea000b800000 */
[----:B------:R-:W-:-:S09]  /*c430*/  UISETP.NE.AND UP0, UPT, UR4, 0xb, UPT ;  /* 0x0000000b0400788c */ /* 0x000fd2000bf05270 */
[----:B------:R-:W-:Y:S05]  /*c440*/  BRA.U UP0, `(.L_x_1507) ;  /* 0x0000000100447547 */ /* 0x000fea000b800000 */
[----:B-1----:R-:W-:-:S05]  /*c450*/  IMAD.U32 R3, R3, 0x10000, RZ ;  /* 0x0001000003037824 */ /* 0x002fca00078e00ff */
[----:B------:R-:W-:-:S04]  /*c460*/  FSETP.NEU.FTZ.AND P0, PT, R3, RZ, PT ;  /* 0x000000ff0300720b */ /* 0x000fc80003f1d000 */
[----:B------:R-:W-:-:S05]  /*c470*/  SEL R3, RZ, 0x1, !P0 ;  /* 0x00000001ff037807 */ /* 0x000fca0004000000 */
[----:B------:R-:W-:Y:S01]  /*c480*/  STG.E.U8 desc[UR36][R16.64], R3 ;  /* 0x0000000310007986 */ /* 0x000fe2000c101124 */
[----:B------:R-:W-:Y:S05]  /*c490*/  EXIT ;  /* 0x000000000000794d */ /* 0x000fea0003800000 */
.L_x_1527:
[----:B-1----:R-:W-:Y:S02]  /*c4a0*/  SHF.L.U32 R3, R3, 0x10, RZ ;  /* 0x0000001003037819 */ /* 0x002fe400000006ff */
[----:B------:R-:W-:-:S03]  /*c4b0*/  CS2R R6, SRZ ;  /* 0x0000000000067805 */ /* 0x000fc6000001ff00 */
[----:B------:R-:W-:-:S04]  /*c4c0*/  FMUL.FTZ R3, R3, 1 ;  /* 0x3f80000003037820 */ /* 0x000fc80000410000 */
[----:B------:R-:W1:Y:S02]  /*c4d0*/  F2F.F64.F32 R4, R3 ;  /* 0x0000000300047310 */ /* 0x000e640000201800 */
[----:B-1----:R-:W-:Y:S01]  /*c4e0*/  STG.E.128 desc[UR36][R16.64], R4 ;  /* 0x0000000410007986 */ /* 0x002fe2000c101d24 */
[----:B------:R-:W-:Y:S05]  /*c4f0*/  EXIT ;  /* 0x000000000000794d */ /* 0x000fea0003800000 */
.L_x_1526:
[----:B------:R-:W-:-:S09]  /*c500*/  UISETP.NE.AND UP0, UPT, UR4, 0xf, UPT ;  /* 0x0000000f0400788c */ /* 0x000fd2000bf05270 */
[----:B------:R-:W-:Y:S05]  /*c510*/  BRA.U !UP0, `(.L_x_1528) ;  /* 0x0000000108e87547 */ /* 0x000fea000b800000 */
[----:B------:R-:W-:-:S09]  /*c520*/  UISETP.NE.AND UP0, UPT, UR4, 0x17, UPT ;  /* 0x000000170400788c */ /* 0x000fd2000bf05270 */
[----:B------:R-:W-:Y:S05]  /*c530*/  BRA.U !UP0, `(.L_x_1529) ;  /* 0x0000000108907547 */ /* 0x000fea000b800000 */
[----:B------:R-:W-:-:S09]  /*c540*/  UISETP.NE.AND UP0, UPT, UR4, 0x18, UPT ;  /* 0x000000180400788c */ /* 0x000fd2000bf05270 */
[----:B------:R-:W-:Y:S05]  /*c550*/  BRA.U !UP0, `(.L_x_1530) ;  /* 0x0000000108447547 */ /* 0x000fea000b800000 */
.L_x_1507:
[----:B0-----:R-:W-:Y:S01]  /*c560*/  MOV R0, 0x0 ;  /* 0x0000000000007802 */ /* 0x001fe20000000f00 */
[----:B------:R-:W0:Y:S01]  /*c570*/  LDCU.64 UR4, c[0x4][0x1a8] ;  /* 0x01003500ff0477ac */ /* 0x000e220008000a00 */
[----:B------:R-:W-:Y:S02]  /*c580*/  HFMA2 R13, -RZ, RZ, 0, 0 ;  /* 0x00000000ff0d7431 */ /* 0x000fe400000001ff */
[----:B------:R-:W-:Y:S01]  /*c590*/  IMAD.MOV.U32 R8, RZ, RZ, 0x65 ;  /* 0x00000065ff087424 */ /* 0x000fe200078e00ff */
[----:B-1----:R1:W2:Y:S01]  /*c5a0*/  LDC.64 R2, c[0x4][R0] ;  /* 0x0100000000027b82 */ /* 0x0022a20000000a00 */
        /* <DEDUP_REMOVED lines=11> */
.L_x_1531:
[----:B------:R-:W-:Y:S05]  /*c660*/  EXIT ;  /* 0x000000000000794d */ /* 0x000fea0003800000 */
.L_x_1530:
[----:B-1----:R-:W-:Y:S01]  /*c670*/  IMAD.U32 R5, R3, 0x10000, RZ ;  /* 0x0001000003057824 */ /* 0x002fe200078e00ff */
[----:B------:R-:W-:Y:S01]  /*c680*/  BSSY.RECONVERGENT B0, `(.L_x_1532) ;  /* 0x000000c000007945 */ /* 0x000fe20003800200 */
[----:B0-----:R-:W-:-:S03]  /*c690*/  IMAD.MOV.U32 R0, RZ, RZ, 0x7f ;  /* 0x0000007fff007424 */ /* 0x001fc600078e00ff */
        /* <DEDUP_REMOVED lines=10> */
.L_x_1533:
[----:B------:R-:W-:Y:S05]  /*c740*/  BSYNC.RECONVERGENT B0 ;  /* 0x0000000000007941 */ /* 0x000fea0003800200 */
.L_x_1532:
[----:B------:R-:W-:-:S05]  /*c750*/  LOP3.LUT R3, R0, 0x80, R3, 0xf8, !PT ;  /* 0x0000008000037812 */ /* 0x000fca00078ef803 */
[----:B------:R-:W-:Y:S01]  /*c760*/  STG.E.U8 desc[UR36][R16.64], R3 ;  /* 0x0000000310007986 */ /* 0x000fe2000c101124 */
[----:B------:R-:W-:Y:S05]  /*c770*/  EXIT ;  /* 0x000000000000794d */ /* 0x000fea0003800000 */
.L_x_1529:
[----:B-1----:R-:W-:Y:S01]  /*c780*/  SHF.L.U32 R3, R3, 0x10, RZ ;  /* 0x0000001003037819 */ /* 0x002fe200000006ff */
[----:B------:R-:W-:Y:S03]  /*c790*/  BSSY.RECONVERGENT B0, `(.L_x_1534) ;  /* 0x000000e000007945 */ /* 0x000fe60003800200 */
[----:B------:R-:W-:-:S04]  /*c7a0*/  LOP3.LUT R2, R3, 0x7fffffff, RZ, 0xc0, !PT ;  /* 0x7fffffff03027812 */ /* 0x000fc800078ec0ff */
[----:B------:R-:W-:-:S13]  /*c7b0*/  ISETP.GT.U32.AND P0, PT, R2, 0x477fffff, PT ;  /* 0x477fffff0200780c */ /* 0x000fda0003f04070 */
[----:B------:R-:W-:Y:S05]  /*c7c0*/  @P0 BRA `(.L_x_1535) ;  /* 0x00000000001c0947 */ /* 0x000fea0003800000 */
[----:B------:R-:W-:-:S13]  /*c7d0*/  ISETP.GE.U32.AND P0, PT, R2, 0x38800000, PT ;  /* 0x388000000200780c */ /* 0x000fda0003f06070 */
[----:B0-----:R-:W-:-:S04]  /*c7e0*/  @P0 SHF.R.U32.HI R0, RZ, 0x15, R3 ;  /* 0x00000015ff000819 */ /* 0x001fc80000011603 */
[----:B------:R-:W-:-:S04]  /*c7f0*/  @P0 LOP3.LUT R0, R0, 0x1, RZ, 0xc0, !PT ;  /* 0x0000000100000812 */ /* 0x000fc800078ec0ff */
[----:B------:R-:W-:-:S04]  /*c800*/  @P0 IADD3 R0, PT, PT, R3, 0x80fffff, R0 ;  /* 0x080fffff03000810 */ /* 0x000fc80007ffe000 */
[----:B------:R-:W-:Y:S01]  /*c810*/  @P0 SHF.R.U32.HI R0, RZ, 0x15, R0 ;  /* 0x00000015ff000819 */ /* 0x000fe20000011600 */
[----:B------:R-:W-:Y:S01]  /*c820*/  @!P0 FADD.FTZ R0, R2, 128 ;  /* 0x4300000002008421 */ /* 0x000fe20000010000 */
[----:B------:R-:W-:Y:S06]  /*c830*/  BRA `(.L_x_1536) ;  /* 0x00000000000c7947 */ /* 0x000fec0003800000 */
.L_x_1535:
[----:B0-----:R-:W-:Y:S01]  /*c840*/  IMAD.MOV.U32 R0, RZ, RZ, 0x7f ;  /* 0x0000007fff007424 */ /* 0x001fe200078e00ff */
[----:B------:R-:W-:-:S04]  /*c850*/  ISETP.GT.U32.AND P0, PT, R2, 0x7f800000, PT ;  /* 0x7f8000000200780c */ /* 0x000fc80003f04070 */
[----:B------:R-:W-:-:S09]  /*c860*/  SEL R0, R0, 0x7c, P0 ;  /* 0x0000007c00007807 */ /* 0x000fd20000000000 */
.L_x_1536:
[----:B------:R-:W-:Y:S05]  /*c870*/  BSYNC.RECONVERGENT B0 ;  /* 0x0000000000007941 */ /* 0x000fea0003800200 */
.L_x_1534:
[----:B------:R-:W-:-:S04]  /*c880*/  SHF.R.U32.HI R3, RZ, 0x18, R3 ;  /* 0x00000018ff037819 */ /* 0x000fc80000011603 */
[----:B------:R-:W-:-:S05]  /*c890*/  LOP3.LUT R3, R0, 0x80, R3, 0xf8, !PT ;  /* 0x0000008000037812 */ /* 0x000fca00078ef803 */
[----:B------:R-:W-:Y:S01]  /*c8a0*/  STG.E.U8 desc[UR36][R16.64], R3 ;  /* 0x0000000310007986 */ /* 0x000fe2000c101124 */
[----:B------:R-:W-:Y:S05]  /*c8b0*/  EXIT ;  /* 0x000000000000794d */ /* 0x000fea0003800000 */
.L_x_1528:
[----:B-1----:R-:W-:Y:S01]  /*c8c0*/  STG.E.U16 desc[UR36][R16.64], R3 ;  /* 0x0000000310007986 */ /* 0x002fe2000c101524 */
[----:B------:R-:W-:Y:S05]  /*c8d0*/  EXIT ;  /* 0x000000000000794d */ /* 0x000fea0003800000 */
.L_x_1537:
        /* <DEDUP_REMOVED lines=10> */
.L_x_17153:


//--------------------- .text._ZN2at6native27unrolled_elementwise_kernelINS0_13AUnaryFunctorIN3c108BFloat16ES4_S4_NS0_15binary_internal10MulFunctorIfEEEESt5arrayIPcLm2EELi4E23TrivialOffsetCalculatorILi1EjESD_NS0_6memory12LoadWithCastILi1EEENSE_13StoreWithCastILi1EEEEEviT_T0_T2_T3_T4_T5_ --------------------------
	.section	.text._ZN2at6native27unrolled_elementwise_kernelINS0_13AUnaryFunctorIN3c108BFloat16ES4_S4_NS0_15binary_internal10MulFunctorIfEEEESt5arrayIPcLm2EELi4E23TrivialOffsetCalculatorILi1EjESD_NS0_6memory12LoadWithCastILi1EEENSE_13StoreWithCastILi1EEEEEviT_T0_T2_T3_T4_T5_,"ax",@progbits
	.align	128
        .global         _ZN2at6native27unrolled_elementwise_kernelINS0_13AUnaryFunctorIN3c108BFloat16ES4_S4_NS0_15binary_internal10MulFunctorIfEEEESt5arrayIPcLm2EELi4E23TrivialOffsetCalculatorILi1EjESD_NS0_6memory12LoadWithCastILi1EEENSE_13StoreWithCastILi1EEEEEviT_T0_T2_T3_T4_T5_
        .type           _ZN2at6native27unrolled_elementwise_kernelINS0_13AUnaryFunctorIN3c108BFloat16ES4_S4_NS0_15binary_internal10MulFunctorIfEEEESt5arrayIPcLm2EELi4E23TrivialOffsetCalculatorILi1EjESD_NS0_6memory12LoadWithCastILi1EEENSE_13StoreWithCastILi1EEEEEviT_T0_T2_T3_T4_T5_,@function
        .size           _ZN2at6native27unrolled_elementwise_kernelINS0_13AUnaryFunctorIN3c108BFloat16ES4_S4_NS0_15binary_internal10MulFunctorIfEEEESt5arrayIPcLm2EELi4E23TrivialOffsetCalculatorILi1EjESD_NS0_6memory12LoadWithCastILi1EEENSE_13StoreWithCastILi1EEEEEviT_T0_T2_T3_T4_T5_,(.L_x_17154 - _ZN2at6native27unrolled_elementwise_kernelINS0_13AUnaryFunctorIN3c108BFloat16ES4_S4_NS0_15binary_internal10MulFunctorIfEEEESt5arrayIPcLm2EELi4E23TrivialOffsetCalculatorILi1EjESD_NS0_6memory12LoadWithCastILi1EEENSE_13StoreWithCastILi1EEEEEviT_T0_T2_T3_T4_T5_)
        .other          _ZN2at6native27unrolled_elementwise_kernelINS0_13AUnaryFunctorIN3c108BFloat16ES4_S4_NS0_15binary_internal10MulFunctorIfEEEESt5arrayIPcLm2EELi4E23TrivialOffsetCalculatorILi1EjESD_NS0_6memory12LoadWithCastILi1EEENSE_13StoreWithCastILi1EEEEEviT_T0_T2_T3_T4_T5_,@"STO_CUDA_ENTRY STV_DEFAULT"
_ZN2at6native27unrolled_elementwise_kernelINS0_13AUnaryFunctorIN3c108BFloat16ES4_S4_NS0_15binary_internal10MulFunctorIfEEEESt5arrayIPcLm2EELi4E23TrivialOffsetCalculatorILi1EjESD_NS0_6memory12LoadWithCastILi1EEENSE_13StoreWithCastILi1EEEEEviT_T0_T2_T3_T4_T5_:
.text._ZN2at6native27unrolled_elementwise_kernelINS0_13AUnaryFunctorIN3c108BFloat16ES4_S4_NS0_15binary_internal10MulFunctorIfEEEESt5arrayIPcLm2EELi4E23TrivialOffsetCalculatorILi1EjESD_NS0_6memory12LoadWithCastILi1EEENSE_13StoreWithCastILi1EEEEEviT_T0_T2_T3_T4_T5_:
[----:B------:R-:W0:Y:S01]  /*0000*/  LDC R1, c[0x0][0x37c] ;  /* 0x0000df00ff017b82 */ /* 0x000e220000000800 */
[----:B------:R-:W1:Y:S07]  /*0010*/  S2R R2, SR_CTAID.X ;  /* 0x0000000000027919 */ /* 0x000e6e0000002500 */
[----:B------:R-:W1:Y:S01]  /*0020*/  LDC R3, c[0x0][0x380] ;  /* 0x0000e000ff037b82 */ /* 0x000e620000000800 */
[----:B------:R-:W2:Y:S01]  /*0030*/  LDCU.64 UR36, c[0x0][0x358] ;  /* 0x00006b00ff2477ac */ /* 0x000ea20008000a00 */
[----:B------:R-:W-:Y:S01]  /*0040*/  BSSY.RECONVERGENT B6, `(.L_x_1538) ;  /* 0x0000115000067945 */ /* 0x000fe20003800200 */
[----:B------:R-:W3:Y:S01]  /*0050*/  S2R R23, SR_TID.X ;  /* 0x0000000000177919 */ /* 0x000ee20000002100 */
[----:B------:R-:W-:Y:S01]  /*0060*/  PRMT R17, RZ, 0x7610, R17 ;  /* 0x00007610ff117816 */ /* 0x000fe20000000011 */
        /* <DEDUP_REMOVED lines=24> */
[----:B0-----:R-:W-:-:S04]  /*01f0*/  F2FP.BF16.F32.PACK_AB R0, RZ, R0 ;  /* 0x00000000ff00723e */ /* 0x001fc800000010ff */
[----:B------:R-:W-:Y:S01]  /*0200*/  PRMT R17, R0, 0x7610, R17 ;  /* 0x0000761000117816 */ /* 0x000fe20000000011 */
[----:B------:R-:W-:Y:S06]  /*0210*/  BRA `(.L_x_1545) ;  /* 0x0000000c00d87947 */ /* 0x000fec0003800000 */
.L_x_1543:
[----:B------:R-:W2:Y:S02]  /*0220*/  LDG.E.U8 R4, desc[UR36][R4.64] ;  /* 0x0000002404047981 */ /* 0x000ea4000c1e1100 */
[----:B--2---:R-:W-:-:S04]  /*0230*/  I2FP.F32.U32 R0, R4 ;  /* 0x0000000400007245 */ /* 0x004fc80000201000 */
[----:B------:R-:W-:-:S04]  /*0240*/  F2FP.BF16.F32.PACK_AB R0, RZ, R0 ;  /* 0x00000000ff00723e */ /* 0x000fc800000010ff */
[----:B------:R-:W-:Y:S01]  /*0250*/  PRMT R17, R0, 0x7610, R17 ;  /* 0x0000761000117816 */ /* 0x000fe20000000011 */
[----:B------:R-:W-:Y:S06]  /*0260*/  BRA `(.L_x_1545) ;  /* 0x0000000c00c47947 */ /* 0x000fec0003800000 */
.L_x_1542:
        /* <DEDUP_REMOVED lines=8> */
[----:B0-----:R-:W-:-:S04]  /*02f0*/  F2FP.BF16.F32.PACK_AB R0, RZ, R0 ;  /* 0x00000000ff00723e */ /* 0x001fc800000010ff */
[----:B------:R-:W-:Y:S01]  /*0300*/  PRMT R17, R0, 0x7610, R17 ;  /* 0x0000761000117816 */ /* 0x000fe20000000011 */
[----:B------:R-:W-:Y:S06]  /*0310*/  BRA `(.L_x_1545) ;  /* 0x0000000c00987947 */ /* 0x000fec0003800000 */
.L_x_1547:
[----:B------:R-:W2:Y:S02]  /*0320*/  LDG.E R4, desc[UR36][R4.64] ;  /* 0x0000002404047981 */ /* 0x000ea4000c1e1900 */
[----:B--2---:R-:W-:-:S04]  /*0330*/  I2FP.F32.S32 R0, R4 ;  /* 0x0000000400007245 */ /* 0x004fc80000201400 */
[----:B------:R-:W-:-:S04]  /*0340*/  F2FP.BF16.F32.PACK_AB R0, RZ, R0 ;  /* 0x00000000ff00723e */ /* 0x000fc800000010ff */
[----:B------:R-:W-:Y:S01]  /*0350*/  PRMT R17, R0, 0x7610, R17 ;  /* 0x0000761000117816 */ /* 0x000fe20000000011 */
[----:B------:R-:W-:Y:S06]  /*0360*/  BRA `(.L_x_1545) ;  /* 0x0000000c00847947 */ /* 0x000fec0003800000 */
.L_x_1546:
[----:B------:R-:W2:Y:S02]  /*0370*/  LDG.E.U16 R4, desc[UR36][R4.64] ;  /* 0x0000002404047981 */ /* 0x000ea4000c1e1500 */
[----:B--2---:R-:W0:Y:S02]  /*0380*/  I2F.S16 R0, R4 ;  /* 0x0000000400007306 */ /* 0x004e240000101400 */
[----:B0-----:R-:W-:-:S04]  /*0390*/  F2FP.BF16.F32.PACK_AB R0, RZ, R0 ;  /* 0x00000000ff00723e */ /* 0x001fc800000010ff */
[----:B------:R-:W-:Y:S01]  /*03a0*/  PRMT R17, R0, 0x7610, R17 ;  /* 0x0000761000117816 */ /* 0x000fe20000000011 */
[----:B------:R-:W-:Y:S06]  /*03b0*/  BRA `(.L_x_1545) ;  /* 0x0000000c00707947 */ /* 0x000fec0003800000 */
.L_x_1541:
        /* <DEDUP_REMOVED lines=9> */
.L_x_1549:
[----:B------:R-:W2:Y:S02]  /*0450*/  LDG.E.U16 R0, desc[UR36][R4.64] ;  /* 0x0000002404007981 */ /* 0x000ea4000c1e1500 */
[----:B--2---:R-:W-:-:S05]  /*0460*/  HADD2.F32 R0, -RZ, R0.H0_H0 ;  /* 0x20000000ff007230 */ /* 0x004fca0000004100 */
[----:B------:R-:W-:-:S04]  /*0470*/  F2FP.BF16.F32.PACK_AB R0, RZ, R0 ;  /* 0x00000000ff00723e */ /* 0x000fc800000010ff */
[----:B------:R-:W-:Y:S01]  /*0480*/  PRMT R17, R0, 0x7610, R17 ;  /* 0x0000761000117816 */ /* 0x000fe20000000011 */
[----:B------:R-:W-:Y:S06]  /*0490*/  BRA `(.L_x_1545) ;  /* 0x0000000c00387947 */ /* 0x000fec0003800000 */
.L_x_1548:
        /* <DEDUP_REMOVED lines=9> */
.L_x_1551:
[----:B------:R-:W2:Y:S02]  /*0530*/  LDG.E.U16 R4, desc[UR36][R4.64] ;  /* 0x0000002404047981 */ /* 0x000ea4000c1e1500 */
[----:B--2---:R-:W-:-:S05]  /*0540*/  HADD2.F32 R0, -RZ, R4.H0_H0 ;  /* 0x20000004ff007230 */ /* 0x004fca0000004100 */
[----:B------:R-:W-:-:S04]  /*0550*/  F2FP.BF16.F32.PACK_AB R0, RZ, R0 ;  /* 0x00000000ff00723e */ /* 0x000fc800000010ff */
[----:B------:R-:W-:Y:S01]  /*0560*/  PRMT R17, R0, 0x7610, R17 ;  /* 0x0000761000117816 */ /* 0x000fe20000000011 */
[----:B------:R-:W-:Y:S06]  /*0570*/  BRA `(.L_x_1545) ;  /* 0x0000000c00007947 */ /* 0x000fec0003800000 */
.L_x_1550:
[----:B------:R-:W2:Y:S01]  /*0580*/  LDG.E.64 R4, desc[UR36][R4.64] ;  /* 0x0000002404047981 */ /* 0x000ea2000c1e1b00 */
[----:B------:R-:W-:Y:S01]  /*0590*/  UMOV UR4, 0xf0000000 ;  /* 0xf000000000047882 */ /* 0x000fe20000000000 */
[----:B------:R-:W-:Y:S01]  /*05a0*/  UMOV UR5, 0x380fffff ;  /* 0x380fffff00057882 */ /* 0x000fe20000000000 */
[----:B--2---:R-:W0:Y:S01]  /*05b0*/  F2F.F32.F64 R0, R4 ;  /* 0x0000000400007310 */ /* 0x004e220000301000 */
[----:B------:R-:W-:-:S14]  /*05c0*/  DSETP.GEU.AND P0, PT, |R4|, UR4, PT ;  /* 0x0000000404007e2a */ /* 0x000fdc000bf0e200 */
[----:B0-----:R-:W-:-:S05]  /*05d0*/  @!P0 FMUL R0, R0, 1.175494350822287508e-38 ;  /* 0x0080000000008820 */ /* 0x001fca0000400000 */
[----:B------:R-:W-:-:S04]  /*05e0*/  F2FP.BF16.F32.PACK_AB R0, RZ, R0 ;  /* 0x00000000ff00723e */ /* 0x000fc800000010ff */
[----:B------:R-:W-:Y:S01]  /*05f0*/  PRMT R17, R0, 0x7610, R17 ;  /* 0x0000761000117816 */ /* 0x000fe20000000011 */
[----:B------:R-:W-:Y:S06]  /*0600*/  BRA `(.L_x_1545) ;  /* 0x0000000800dc7947 */ /* 0x000fec0003800000 */
.L_x_1540:
        /* <DEDUP_REMOVED lines=11> */
[----:B------:R-:W-:-:S04]  /*06c0*/  F2FP.BF16.F32.PACK_AB R0, RZ, R0 ;  /* 0x00000000ff00723e */ /* 0x000fc800000010ff */
[----:B------:R-:W-:Y:S01]  /*06d0*/  PRMT R17, R0, 0x7610, R17 ;  /* 0x0000761000117816 */ /* 0x000fe20000000011 */
[----:B------:R-:W-:Y:S06]  /*06e0*/  BRA `(.L_x_1545) ;  /* 0x0000000800a47947 */ /* 0x000fec0003800000 */
.L_x_1554:
        /* <DEDUP_REMOVED lines=9> */
.L_x_1553:
        /* <DEDUP_REMOVED lines=12> */
[----:B0-----:R-:W-:-:S05]  /*0840*/  IMAD.MOV R6, RZ, RZ, -R6 ;  /* 0x000000ffff067224 */ /* 0x001fca00078e0a06 */
[----:B------:R-:W-:-:S05]  /*0850*/  VIADDMNMX.U32 R6, R6, R7, 0x4, !PT ;  /* 0x0000000406067446 */ /* 0x000fca0007800007 */
[----:B------:R-:W-:-:S04]  /*0860*/  VIADD R6, R6, 0xfffffffc ;  /* 0xfffffffc06067836 */ /* 0x000fc80000000000 */
[----:B------:R-:W-:Y:S01]  /*0870*/  IMAD.SHL.U32 R8, R6, 0x800000, RZ ;  /* 0x0080000006087824 */ /* 0x000fe200078e00ff */
[C---:B------:R-:W-:Y:S01]  /*0880*/  SHF.L.U32 R7, R3.reuse, R6, RZ ;  /* 0x0000000603077219 */ /* 0x040fe200000006ff */
        /* <DEDUP_REMOVED lines=10> */
.L_x_1556:
[----:B------:R-:W2:Y:S02]  /*0930*/  LDG.E.U8 R4, desc[UR36][R4.64] ;  /* 0x0000002404047981 */ /* 0x000ea4000c1e1100 */
[C---:B--2---:R-:W-:Y:S02]  /*0940*/  IMAD.SHL.U32 R3, R4.reuse, 0x2000000, RZ ;  /* 0x0200000004037824 */ /* 0x044fe400078e00ff */
[----:B------:R-:W-:-:S03]  /*0950*/  IMAD.SHL.U32 R6, R4, 0x100, RZ ;  /* 0x0000010004067824 */ /* 0x000fc600078e00ff */
[----:B------:R-:W-:-:S13]  /*0960*/  ISETP.GT.U32.AND P0, PT, R3, 0x7ffffff, PT ;  /* 0x07ffffff0300780c */ /* 0x000fda0003f04070 */
[----:B------:R-:W-:Y:S02]  /*0970*/  @!P0 LOP3.LUT R0, R6, 0x7f00, RZ, 0xc0, !PT ;  /* 0x00007f0006008812 */ /* 0x000fe400078ec0ff */
[----:B------:R-:W-:Y:S02]  /*0980*/  @P0 LEA.HI R3, R3, 0x70000000, RZ, 0x1c ;  /* 0x7000000003030811 */ /* 0x000fe400078fe0ff */
[----:B------:R-:W-:Y:S02]  /*0990*/  @!P0 LOP3.LUT R0, R0, 0x3f000000, RZ, 0xfc, !PT ;  /* 0x3f00000000008812 */ /* 0x000fe400078efcff */
[----:B------:R-:W-:-:S03]  /*09a0*/  PRMT R6, R6, 0x9910, RZ ;  /* 0x0000991006067816 */ /* 0x000fc600000000ff */
[----:B------:R-:W-:Y:S01]  /*09b0*/  @!P0 FADD.FTZ R0, R0, -0.5 ;  /* 0xbf00000000008421 */ /* 0x000fe20000010000 */
[----:B------:R-:W-:Y:S01]  /*09c0*/  @P0 FMUL.FTZ R0, R3, 1.9259299443872358531e-34 ;  /* 0x0780000003000820 */ /* 0x000fe20000410000 */
[----:B------:R-:W-:-:S05]  /*09d0*/  IMAD.MOV.U32 R3, RZ, RZ, R6 ;  /* 0x000000ffff037224 */ /* 0x000fca00078e0006 */
[----:B------:R-:W-:-:S04]  /*09e0*/  LOP3.LUT R0, R0, 0x80000000, R3, 0xf8, !PT ;  /* 0x8000000000007812 */ /* 0x000fc800078ef803 */
[----:B------:R-:W-:-:S04]  /*09f0*/  F2FP.BF16.F32.PACK_AB R0, RZ, R0 ;  /* 0x00000000ff00723e */ /* 0x000fc800000010ff */
[----:B------:R-:W-:Y:S01]  /*0a00*/  PRMT R17, R0, 0x7610, R17 ;  /* 0x0000761000117816 */ /* 0x000fe20000000011 */
[----:B------:R-:W-:Y:S06]  /*0a10*/  BRA `(.L_x_1545) ;  /* 0x0000000400d87947 */ /* 0x000fec0003800000 */
.L_x_1555:
[----:B------:R0:W5:Y:S01]  /*0a20*/  LDG.E.U16 R17, desc[UR36][R4.64] ;  /* 0x0000002404117981 */ /* 0x000162000c1e1500 */
[----:B------:R-:W-:Y:S05]  /*0a30*/  BRA `(.L_x_1545) ;  /* 0x0000000400d07947 */ /* 0x000fea0003800000 */
.L_x_1552:
        /* <DEDUP_REMOVED lines=10> */
[----:B------:R-:W-:-:S04]  /*0ae0*/  F2FP.BF16.F32.PACK_AB R0, RZ, R0 ;  /* 0x00000000ff00723e */ /* 0x000fc800000010ff */
[----:B------:R-:W-:Y:S01]  /*0af0*/  PRMT R17, R0, 0x7610, R17 ;  /* 0x0000761000117816 */ /* 0x000fe20000000011 */
[----:B------:R-:W-:Y:S06]  /*0b00*/  BRA `(.L_x_1545) ;  /* 0x00000004009c7947 */ /* 0x000fec0003800000 */
.L_x_1559:
        /* <DEDUP_REMOVED lines=21> */
.L_x_1563:
[----:B------:R-:W-:Y:S05]  /*0c60*/  BSYNC.RECONVERGENT B1 ;  /* 0x0000000000017941 */ /* 0x000fea0003800200 */
.L_x_1562:
[----:B------:R-:W-:Y:S01]  /*0c70*/  IMAD.SHL.U32 R0, R0, 0x100000, RZ ;  /* 0x0010000000007824 */ /* 0x000fe200078e00ff */
[----:B------:R-:W-:-:S04]  /*0c80*/  LEA R3, R3, 0x3b800000, 0x17 ;  /* 0x3b80000003037811 */ /* 0x000fc800078eb8ff */
[----:B------:R-:W-:-:S07]  /*0c90*/  LOP3.LUT R0, R3, R0, R7, 0xfe, !PT ;  /* 0x0000000003007212 */ /* 0x000fce00078efe07 */
.L_x_1561:
[----:B------:R-:W-:Y:S05]  /*0ca0*/  BSYNC.RECONVERGENT B0 ;  /* 0x0000000000007941 */ /* 0x000fea0003800200 */
.L_x_1560:
[----:B------:R-:W-:-:S04]  /*0cb0*/  F2FP.BF16.F32.PACK_AB R0, RZ, R0 ;  /* 0x00000000ff00723e */ /* 0x000fc800000010ff */
[----:B------:R-:W-:Y:S01]  /*0cc0*/  PRMT R17, R0, 0x7610, R17 ;  /* 0x0000761000117816 */ /* 0x000fe20000000011 */
[----:B------:R-:W-:Y:S06]  /*0cd0*/  BRA `(.L_x_1545) ;  /* 0x0000000400287947 */ /* 0x000fec0003800000 */
.L_x_1558:
        /* <DEDUP_REMOVED lines=21> */
.L_x_1567:
[----:B------:R-:W-:Y:S05]  /*0e30*/  BSYNC.RECONVERGENT B1 ;  /* 0x0000000000017941 */ /* 0x000fea0003800200 */
.L_x_1566:
[----:B------:R-:W-:Y:S01]  /*0e40*/  IMAD.SHL.U32 R0, R0, 0x200000, RZ ;  /* 0x0020000000007824 */ /* 0x000fe200078e00ff */
[----:B------:R-:W-:-:S04]  /*0e50*/  LEA R3, R3, 0x37800000, 0x17 ;  /* 0x3780000003037811 */ /* 0x000fc800078eb8ff */
[----:B------:R-:W-:-:S07]  /*0e60*/  LOP3.LUT R0, R3, R0, R7, 0xfe, !PT ;  /* 0x0000000003007212 */ /* 0x000fce00078efe07 */
.L_x_1565:
[----:B------:R-:W-:Y:S05]  /*0e70*/  BSYNC.RECONVERGENT B0 ;  /* 0x0000000000007941 */ /* 0x000fea0003800200 */
.L_x_1564:
[----:B------:R-:W-:-:S04]  /*0e80*/  F2FP.BF16.F32.PACK_AB R0, RZ, R0 ;  /* 0x00000000ff00723e */ /* 0x000fc800000010ff */
[----:B------:R-:W-:Y:S01]  /*0e90*/  PRMT R17, R0, 0x7610, R17 ;  /* 0x0000761000117816 */ /* 0x000fe20000000011 */
[----:B------:R-:W-:Y:S06]  /*0ea0*/  BRA `(.L_x_1545) ;  /* 0x0000000000b47947 */ /* 0x000fec0003800000 */
.L_x_1557:
[----:B------:R-:W-:-:S09]  /*0eb0*/  UISETP.NE.AND UP0, UPT, UR4, 0x1c, UPT ;  /* 0x0000001c0400788c */ /* 0x000fd2000bf05270 */
[----:B------:R-:W-:Y:S05]  /*0ec0*/  BRA.U !UP0, `(.L_x_1568) ;  /* 0x00000001089c7547 */ /* 0x000fea000b800000 */
[----:B------:R-:W-:-:S09]  /*0ed0*/  UISETP.NE.AND UP0, UPT, UR4, 0x1d, UPT ;  /* 0x0000001d0400788c */ /* 0x000fd2000bf05270 */
[----:B------:R-:W-:Y:S05]  /*0ee0*/  BRA.U !UP0, `(.L_x_1569) ;  /* 0x0000000108807547 */ /* 0x000fea000b800000 */
[----:B------:R-:W-:-:S09]  /*0ef0*/  UISETP.NE.AND UP0, UPT, UR4, 0x2c, UPT ;  /* 0x0000002c0400788c */ /* 0x000fd2000bf05270 */
[----:B------:R-:W-:Y:S05]  /*0f00*/  BRA.U !UP0, `(.L_x_1570) ;  /* 0x0000000108487547 */ /* 0x000fea000b800000 */
.L_x_1544:
        /* <DEDUP_REMOVED lines=16> */
.L_x_1571:
[----:B------:R-:W-:Y:S01]  /*1010*/  PRMT R17, RZ, 0x7610, R17 ;  /* 0x00007610ff117816 */ /* 0x000fe20000000011 */
[----:B------:R-:W-:Y:S06]  /*1020*/  BRA `(.L_x_1545) ;  /* 0x0000000000547947 */ /* 0x000fec0003800000 */
.L_x_1570:
[----:B------:R-:W2:Y:S01]  /*1030*/  LDG.E.U8 R4, desc[UR36][R4.64] ;  /* 0x0000002404047981 */ /* 0x000ea2000c1e1100 */
[----:B------:R-:W-:Y:S01]  /*1040*/  BSSY.RECONVERGENT B0, `(.L_x_1572) ;  /* 0x0000007000007945 */ /* 0x000fe20003800200 */
[----:B------:R-:W-:Y:S01]  /*1050*/  IMAD.MOV.U32 R0, RZ, RZ, 0x400000 ;  /* 0x00400000ff007424 */ /* 0x000fe200078e00ff */
[----:B--2---:R-:W-:-:S13]  /*1060*/  ISETP.NE.AND P0, PT, R4, RZ, PT ;  /* 0x000000ff0400720c */ /* 0x004fda0003f05270 */
[----:B------:R-:W-:Y:S05]  /*1070*/  @!P0 BRA `(.L_x_1573) ;  /* 0x00000000000c8947 */ /* 0x000fea0003800000 */
[----:B------:R-:W-:-:S13]  /*1080*/  ISETP.NE.AND P0, PT, R4, 0xff, PT ;  /* 0x000000ff0400780c */ /* 0x000fda0003f05270 */
[----:B------:R-:W-:Y:S02]  /*1090*/  @!P0 IMAD.MOV.U32 R0, RZ, RZ, 0x7f800001 ;  /* 0x7f800001ff008424 */ /* 0x000fe400078e00ff */
[----:B------:R-:W-:-:S07]  /*10a0*/  @P0 IMAD.SHL.U32 R0, R4, 0x800000, RZ ;  /* 0x0080000004000824 */ /* 0x000fce00078e00ff */
.L_x_1573:
[----:B------:R-:W-:Y:S05]  /*10b0*/  BSYNC.RECONVERGENT B0 ;  /* 0x0000000000007941 */ /* 0x000fea0003800200 */
.L_x_1572:
[----:B------:R-:W-:-:S04]  /*10c0*/  F2FP.BF16.F32.PACK_AB R0, RZ, R0 ;  /* 0x00000000ff00723e */ /* 0x000fc800000010ff */
[----:B------:R-:W-:Y:S01]  /*10d0*/  PRMT R17, R0, 0x7610, R17 ;  /* 0x0000761000117816 */ /* 0x000fe20000000011 */
[----:B------:R-:W-:Y:S06]  /*10e0*/  BRA `(.L_x_1545) ;  /* 0x0000000000247947 */ /* 0x000fec0003800000 */
.L_x_1569:
[----:B------:R-:W2:Y:S02]  /*10f0*/  LDG.E.64 R4, desc[UR36][R4.64] ;  /* 0x0000002404047981 */ /* 0x000ea4000c1e1b00 */
[----:B--2---:R-:W0:Y:S02]  /*1100*/  I2F.U64 R0, R4 ;  /* 0x0000000400007312 */ /* 0x004e240000301000 */
[----:B0-----:R-:W-:-:S04]  /*1110*/  F2FP.BF16.F32.PACK_AB R0, RZ, R0 ;  /* 0x00000000ff00723e */ /* 0x001fc800000010ff */
[----:B------:R-:W-:Y:S01]  /*1120*/  PRMT R17, R0, 0x7610, R17 ;  /* 0x0000761000117816 */ /* 0x000fe20000000011 */
[----:B------:R-:W-:Y:S06]  /*1130*/  BRA `(.L_x_1545) ;  /* 0x0000000000107947 */ /* 0x000fec0003800000 */
.L_x_1568:
[----:B------:R-:W2:Y:S02]  /*1140*/  LDG.E R4, desc[UR36][R4.64] ;  /* 0x0000002404047981 */ /* 0x000ea4000c1e1900 */
[----:B--2---:R-:W-:-:S04]  /*1150*/  I2FP.F32.U32 R0, R4 ;  /* 0x0000000400007245 */ /* 0x004fc80000201000 */
[----:B------:R-:W-:-:S04]  /*1160*/  F2FP.BF16.F32.PACK_AB R0, RZ, R0 ;  /* 0x00000000ff00723e */ /* 0x000fc800000010ff */
[----:B------:R-:W-:-:S07]  /*1170*/  PRMT R17, R0, 0x7610, R17 ;  /* 0x0000761000117816 */ /* 0x000fce0000000011 */
.L_x_1545:
[----:B------:R-:W-:-:S07]  /*1180*/  VIADD R23, R25, 0x80 ;  /* 0x0000008019177836 */ /* 0x000fce0000000000 */
.L_x_1539:
[----:B------:R-:W-:Y:S05]  /*1190*/  BSYNC.RECONVERGENT B6 ;  /* 0x0000000000067941 */ /* 0x000fea0003800200 */
.L_x_1538:
[----:B------:R-:W-:Y:S01]  /*11a0*/  ISETP.GE.AND P0, PT, R23, R16, PT ;  /* 0x000000101700720c */ /* 0x000fe20003f06270 */
[----:B------:R-:W-:Y:S01]  /*11b0*/  BSSY.RECONVERGENT B6, `(.L_x_1574) ;  /* 0x0000110000067945 */ /* 0x000fe20003800200 */
[----:B------:R-:W-:-:S11]  /*11c0*/  PRMT R19, RZ, 0x7610, R19 ;  /* 0x00007610ff137816 */ /* 0x000fd60000000013 */
[----:B------:R-:W-:Y:S05]  /*11d0*/  @P0 BRA `(.L_x_1575) ;  /* 0x0000001000340947 */ /* 0x000fea0003800000 */
[----:B0-----:R-:W0:Y:S01]  /*11e0*/  LDC.64 R4, c[0x0][0x398] ;  /* 0x0000e600ff047b82 */ /* 0x001e220000000a00 */
        /* <DEDUP_REMOVED lines=21> */
.L_x_1579:
[----:B------:R-:W2:Y:S02]  /*1340*/  LDG.E.U8 R4, desc[UR36][R4.64] ;  /* 0x0000002404047981 */ /* 0x000ea4000c1e1100 */
[----:B--2---:R-:W-:-:S04]  /*1350*/  I2FP.F32.U32 R0, R4 ;  /* 0x0000000400007245 */ /* 0x004fc80000201000 */
[----:B------:R-:W-:-:S04]  /*1360*/  F2FP.BF16.F32.PACK_AB R0, RZ, R0 ;  /* 0x00000000ff00723e */ /* 0x000fc800000010ff */
[----:B------:R-:W-:Y:S01]  /*1370*/  PRMT R19, R0, 0x7610, R19 ;  /* 0x0000761000137816 */ /* 0x000fe20000000013 */
[----:B------:R-:W-:Y:S06]  /*1380*/  BRA `(.L_x_1581) ;  /* 0x0000000c00c47947 */ /* 0x000fec0003800000 */
.L_x_1578:
        /* <DEDUP_REMOVED lines=11> */
.L_x_1583:
[----:B------:R-:W2:Y:S02]  /*1440*/  LDG.E R4, desc[UR36][R4.64] ;  /* 0x0000002404047981 */ /* 0x000ea4000c1e1900 */
[----:B--2---:R-:W-:-:S04]  /*1450*/  I2FP.F32.S32 R0, R4 ;  /* 0x0000000400007245 */ /* 0x004fc80000201400 */
[----:B------:R-:W-:-:S04]  /*1460*/  F2FP.BF16.F32.PACK_AB R0, RZ, R0 ;  /* 0x00000000ff00723e */ /* 0x000fc800000010ff */
[----:B------:R-:W-:Y:S01]  /*1470*/  PRMT R19, R0, 0x7610, R19 ;  /* 0x0000761000137816 */ /* 0x000fe20000000013 */
[----:B------:R-:W-:Y:S06]  /*1480*/  BRA `(.L_x_1581) ;  /* 0x0000000c00847947 */ /* 0x000fec0003800000 */
.L_x_1582:
[----:B------:R-:W2:Y:S02]  /*1490*/  LDG.E.U16 R4, desc[UR36][R4.64] ;  /* 0x0000002404047981 */ /* 0x000ea4000c1e1500 */
[----:B--2---:R-:W0:Y:S02]  /*14a0*/  I2F.S16 R0, R4 ;  /* 0x0000000400007306 */ /* 0x004e240000101400 */
[----:B0-----:R-:W-:-:S04]  /*14b0*/  F2FP.BF16.F32.PACK_AB R0, RZ, R0 ;  /* 0x00000000ff00723e */ /* 0x001fc800000010ff */
[----:B------:R-:W-:Y:S01]  /*14c0*/  PRMT R19, R0, 0x7610, R19 ;  /* 0x0000761000137816 */ /* 0x000fe20000000013 */
[----:B------:R-:W-:Y:S06]  /*14d0*/  BRA `(.L_x_1581) ;  /* 0x0000000c00707947 */ /* 0x000fec0003800000 */
.L_x_1577:
        /* <DEDUP_REMOVED lines=9> */
.L_x_1585:
[----:B------:R-:W2:Y:S02]  /*1570*/  LDG.E.U16 R0, desc[UR36][R4.64] ;  /* 0x0000002404007981 */ /* 0x000ea4000c1e1500 */
[----:B--2---:R-:W-:-:S05]  /*1580*/  HADD2.F32 R0, -RZ, R0.H0_H0 ;  /* 0x20000000ff007230 */ /* 0x004fca0000004100 */
[----:B------:R-:W-:-:S04]  /*1590*/  F2FP.BF16.F32.PACK_AB R0, RZ, R0 ;  /* 0x00000000ff00723e */ /* 0x000fc800000010ff */
[----:B------:R-:W-:Y:S01]  /*15a0*/  PRMT R19, R0, 0x7610, R19 ;  /* 0x0000761000137816 */ /* 0x000fe20000000013 */
[----:B------:R-:W-:Y:S06]  /*15b0*/  BRA `(.L_x_1581) ;  /* 0x0000000c00387947 */ /* 0x000fec0003800000 */
.L_x_1584:
        /* <DEDUP_REMOVED lines=9> */
.L_x_1587:
[----:B------:R-:W2:Y:S02]  /*1650*/  LDG.E.U16 R4, desc[UR36][R4.64] ;  /* 0x0000002404047981 */ /* 0x000ea4000c1e1500 */
[----:B--2---:R-:W-:-:S05]  /*1660*/  HADD2.F32 R0, -RZ, R4.H0_H0 ;  /* 0x20000004ff007230 */ /* 0x004fca0000004100 */
[----:B------:R-:W-:-:S04]  /*1670*/  F2FP.BF16.F32.PACK_AB R0, RZ, R0 ;  /* 0x00000000ff00723e */ /* 0x000fc800000010ff */
[----:B------:R-:W-:Y:S01]  /*1680*/  PRMT R19, R0, 0x7610, R19 ;  /* 0x0000761000137816 */ /* 0x000fe20000000013 */
[----:B------:R-:W-:Y:S06]  /*1690*/  BRA `(.L_x_1581) ;  /* 0x0000000c00007947 */ /* 0x000fec0003800000 */
.L_x_1586:
        /* <DEDUP_REMOVED lines=9> */
.L_x_1576:
        /* <DEDUP_REMOVED lines=14> */
.L_x_1590:
        /* <DEDUP_REMOVED lines=9> */
.L_x_1589:
        /* <DEDUP_REMOVED lines=27> */
.L_x_1592:
[----:B------:R-:W2:Y:S02]  /*1a50*/  LDG.E.U8 R4, desc[UR36][R4.64] ;  /* 0x0000002404047981 */ /* 0x000ea4000c1e1100 */
[C---:B--2---:R-:W-:Y:S02]  /*1a60*/  IMAD.SHL.U32 R0, R4.reuse, 0x2000000, RZ ;  /* 0x0200000004007824 */ /* 0x044fe400078e00ff */
[----:B------:R-:W-:-:S03]  /*1a70*/  IMAD.SHL.U32 R6, R4, 0x100, RZ ;  /* 0x0000010004067824 */ /* 0x000fc600078e00ff */
[----:B------:R-:W-:-:S13]  /*1a80*/  ISETP.GE.U32.AND P0, PT, R0, 0x8000000, PT ;  /* 0x080000000000780c */ /* 0x000fda0003f06070 */
[----:B------:R-:W-:Y:S02]  /*1a90*/  @!P0 LOP3.LUT R3, R6, 0x7f00, RZ, 0xc0, !PT ;  /* 0x00007f0006038812 */ /* 0x000fe400078ec0ff */
[----:B------:R-:W-:Y:S02]  /*1aa0*/  @P0 LEA.HI R0, R0, 0x70000000, RZ, 0x1c ;  /* 0x7000000000000811 */ /* 0x000fe400078fe0ff */
[----:B------:R-:W-:Y:S02]  /*1ab0*/  @!P0 LOP3.LUT R3, R3, 0x3f000000, RZ, 0xfc, !PT ;  /* 0x3f00000003038812 */ /* 0x000fe400078efcff */
[----:B------:R-:W-:Y:S01]  /*1ac0*/  PRMT R6, R6, 0x9910, RZ ;  /* 0x0000991006067816 */ /* 0x000fe200000000ff */
[----:B------:R-:W-:Y:S02]  /*1ad0*/  @P0 FMUL.FTZ R0, R0, 1.9259299443872358531e-34 ;  /* 0x0780000000000820 */ /* 0x000fe40000410000 */
[----:B------:R-:W-:Y:S02]  /*1ae0*/  @!P0 FADD.FTZ R0, R3, -0.5 ;  /* 0xbf00000003008421 */ /* 0x000fe40000010000 */
[----:B------:R-:W-:-:S05]  /*1af0*/  IMAD.MOV.U32 R3, RZ, RZ, R6 ;  /* 0x000000ffff037224 */ /* 0x000fca00078e0006 */
[----:B------:R-:W-:-:S04]  /*1b00*/  LOP3.LUT R0, R0, 0x80000000, R3, 0xf8, !PT ;  /* 0x8000000000007812 */ /* 0x000fc800078ef803 */
[----:B------:R-:W-:-:S04]  /*1b10*/  F2FP.BF16.F32.PACK_AB R0, RZ, R0 ;  /* 0x00000000ff00723e */ /* 0x000fc800000010ff */
[----:B------:R-:W-:Y:S01]  /*1b20*/  PRMT R19, R0, 0x7610, R19 ;  /* 0x0000761000137816 */ /* 0x000fe20000000013 */
[----:B------:R-:W-:Y:S06]  /*1b30*/  BRA `(.L_x_1581) ;  /* 0x0000000400d87947 */ /* 0x000fec0003800000 */
.L_x_1591:
[----:B------:R0:W5:Y:S01]  /*1b40*/  LDG.E.U16 R19, desc[UR36][R4.64] ;  /* 0x0000002404137981 */ /* 0x000162000c1e1500 */
[----:B------:R-:W-:Y:S05]  /*1b50*/  BRA `(.L_x_1581) ;  /* 0x0000000400d07947 */ /* 0x000fea0003800000 */
.L_x_1588:
        /* <DEDUP_REMOVED lines=13> */
.L_x_1595:
        /* <DEDUP_REMOVED lines=21> */
.L_x_1599:
[----:B------:R-:W-:Y:S05]  /*1d80*/  BSYNC.RECONVERGENT B1 ;  /* 0x0000000000017941 */ /* 0x000fea0003800200 */
.L_x_1598:
[----:B------:R-:W-:Y:S01]  /*1d90*/  IMAD.SHL.U32 R0, R0, 0x100000, RZ ;  /* 0x0010000000007824 */ /* 0x000fe200078e00ff */
[----:B------:R-:W-:-:S04]  /*1da0*/  LEA R3, R3, 0x3b800000, 0x17 ;  /* 0x3b80000003037811 */ /* 0x000fc800078eb8ff */
[----:B------:R-:W-:-:S07]  /*1db0*/  LOP3.LUT R0, R3, R0, R7, 0xfe, !PT ;  /* 0x0000000003007212 */ /* 0x000fce00078efe07 */
.L_x_1597:
[----:B------:R-:W-:Y:S05]  /*1dc0*/  BSYNC.RECONVERGENT B0 ;  /* 0x0000000000007941 */ /* 0x000fea0003800200 */
.L_x_1596:
[----:B------:R-:W-:-:S04]  /*1dd0*/  F2FP.BF16.F32.PACK_AB R0, RZ, R0 ;  /* 0x00000000ff00723e */ /* 0x000fc800000010ff */
[----:B------:R-:W-:Y:S01]  /*1de0*/  PRMT R19, R0, 0x7610, R19 ;  /* 0x0000761000137816 */ /* 0x000fe20000000013 */
[----:B------:R-:W-:Y:S06]  /*1df0*/  BRA `(.L_x_1581) ;  /* 0x0000000400287947 */ /* 0x000fec0003800000 */
.L_x_1594:
        /* <DEDUP_REMOVED lines=21> */
.L_x_1603:
[----:B------:R-:W-:Y:S05]  /*1f50*/  BSYNC.RECONVERGENT B1 ;  /* 0x0000000000017941 */ /* 0x000fea0003800200 */
.L_x_1602:
[----:B------:R-:W-:Y:S01]  /*1f60*/  IMAD.SHL.U32 R0, R0, 0x200000, RZ ;  /* 0x0020000000007824 */ /* 0x000fe200078e00ff */
[----:B------:R-:W-:-:S04]  /*1f70*/  LEA R3, R3, 0x37800000, 0x17 ;  /* 0x3780000003037811 */ /* 0x000fc800078eb8ff */
[----:B------:R-:W-:-:S07]  /*1f80*/  LOP3.LUT R0, R3, R0, R7, 0xfe, !PT ;  /* 0x0000000003007212 */ /* 0x000fce00078efe07 */
.L_x_1601:
[----:B------:R-:W-:Y:S05]  /*1f90*/  BSYNC.RECONVERGENT B0 ;  /* 0x0000000000007941 */ /* 0x000fea0003800200 */
.L_x_1600:
[----:B------:R-:W-:-:S04]  /*1fa0*/  F2FP.BF16.F32.PACK_AB R0, RZ, R0 ;  /* 0x00000000ff00723e */ /* 0x000fc800000010ff */
[----:B------:R-:W-:Y:S01]  /*1fb0*/  PRMT R19, R0, 0x7610, R19 ;  /* 0x0000761000137816 */ /* 0x000fe20000000013 */
[----:B------:R-:W-:Y:S06]  /*1fc0*/  BRA `(.L_x_1581) ;  /* 0x0000000000b47947 */ /* 0x000fec0003800000 */
.L_x_1593:
        /* <DEDUP_REMOVED lines=14> */
.L_x_1607:
[----:B------:R-:W-:Y:S05]  /*20b0*/  BSYNC.RECONVERGENT B0 ;  /* 0x0000000000007941 */ /* 0x000fea0003800200 */
.L_x_1606:
[----:B------:R-:W-:-:S04]  /*20c0*/  F2FP.BF16.F32.PACK_AB R0, RZ, R0 ;  /* 0x00000000ff00723e */ /* 0x000fc800000010ff */
[----:B------:R-:W-:Y:S01]  /*20d0*/  PRMT R19, R0, 0x7610, R19 ;  /* 0x0000761000137816 */ /* 0x000fe20000000013 */
[----:B------:R-:W-:Y:S06]  /*20e0*/  BRA `(.L_x_1581) ;  /* 0x00000000006c7947 */ /* 0x000fec0003800000 */
.L_x_1580:
        /* <DEDUP_REMOVED lines=15> */
[----:B--2--5:R-:W-:Y:S05]  /*21e0*/  CALL.ABS.NOINC R14 ;  /* 0x000000000e007343 */ /* 0x024fea0003c00000 */
.L_x_1608:
[----:B------:R-:W-:Y:S01]  /*21f0*/  PRMT R19, RZ, 0x7610, R19 ;  /* 0x00007610ff137816 */ /* 0x000fe20000000013 */
[----:B------:R-:W-:Y:S06]  /*2200*/  BRA `(.L_x_1581) ;  /* 0x0000000000247947 */ /* 0x000fec0003800000 */
.L_x_1605:
[----:B------:R-:W2:Y:S02]  /*2210*/  LDG.E.64 R4, desc[UR36][R4.64] ;  /* 0x0000002404047981 */ /* 0x000ea4000c1e1b00 */
[----:B--2---:R-:W0:Y:S02]  /*2220*/  I2F.U64 R0, R4 ;  /* 0x0000000400007312 */ /* 0x004e240000301000 */
[----:B0-----:R-:W-:-:S04]  /*2230*/  F2FP.BF16.F32.PACK_AB R0, RZ, R0 ;  /* 0x00000000ff00723e */ /* 0x001fc800000010ff */
[----:B------:R-:W-:Y:S01]  /*2240*/  PRMT R19, R0, 0x7610, R19 ;  /* 0x0000761000137816 */ /* 0x000fe20000000013 */
[----:B------:R-:W-:Y:S06]  /*2250*/  BRA `(.L_x_1581) ;  /* 0x0000000000107947 */ /* 0x000fec0003800000 */
.L_x_1604:
[----:B------:R-:W2:Y:S02]  /*2260*/  LDG.E R4, desc[UR36][R4.64] ;  /* 0x0000002404047981 */ /* 0x000ea4000c1e1900 */
[----:B--2---:R-:W-:-:S04]  /*2270*/  I2FP.F32.U32 R0, R4 ;  /* 0x0000000400007245 */ /* 0x004fc80000201000 */
[----:B------:R-:W-:-:S04]  /*2280*/  F2FP.BF16.F32.PACK_AB R0, RZ, R0 ;  /* 0x00000000ff00723e */ /* 0x000fc800000010ff */
[----:B------:R-:W-:-:S07]  /*2290*/  PRMT R19, R0, 0x7610, R19 ;  /* 0x0000761000137816 */ /* 0x000fce0000000013 */
.L_x_1581:
[----:B------:R-:W-:-:S07]  /*22a0*/  VIADD R23, R23, 0x80 ;  /* 0x0000008017177836 */ /* 0x000fce0000000000 */
.L_x_1575:
[----:B------:R-:W-:Y:S05]  /*22b0*/  BSYNC.RECONVERGENT B6 ;  /* 0x0000000000067941 */ /* 0x000fea0003800200 */
.L_x_1574:
        /* <DEDUP_REMOVED lines=26> */
.L_x_1614:
[----:B------:R-:W2:Y:S02]  /*2460*/  LDG.E.U8 R4, desc[UR36][R4.64] ;  /* 0x0000002404047981 */ /* 0x000ea4000c1e1100 */
[----:B--2---:R-:W-:-:S04]  /*2470*/  I2FP.F32.U32 R0, R4 ;  /* 0x0000000400007245 */ /* 0x004fc80000201000 */
[----:B------:R-:W-:-:S04]  /*2480*/  F2FP.BF16.F32.PACK_AB R0, RZ, R0 ;  /* 0x00000000ff00723e */ /* 0x000fc800000010ff */
[----:B------:R-:W-:Y:S01]  /*2490*/  PRMT R18, R0, 0x7610, R18 ;  /* 0x0000761000127816 */ /* 0x000fe20000000012 */
[----:B------:R-:W-:Y:S06]  /*24a0*/  BRA `(.L_x_1616) ;  /* 0x0000000c00c47947 */ /* 0x000fec0003800000 */
.L_x_1613:
        /* <DEDUP_REMOVED lines=11> */
.L_x_1618:
[----:B------:R-:W2:Y:S02]  /*2560*/  LDG.E R4, desc[UR36][R4.64] ;  /* 0x0000002404047981 */ /* 0x000ea4000c1e1900 */
[----:B--2---:R-:W-:-:S04]  /*2570*/  I2FP.F32.S32 R0, R4 ;  /* 0x0000000400007245 */ /* 0x004fc80000201400 */
[----:B------:R-:W-:-:S04]  /*2580*/  F2FP.BF16.F32.PACK_AB R0, RZ, R0 ;  /* 0x00000000ff00723e */ /* 0x000fc800000010ff */
[----:B------:R-:W-:Y:S01]  /*2590*/  PRMT R18, R0, 0x7610, R18 ;  /* 0x0000761000127816 */ /* 0x000fe20000000012 */
[----:B------:R-:W-:Y:S06]  /*25a0*/  BRA `(.L_x_1616) ;  /* 0x0000000c00847947 */ /* 0x000fec0003800000 */
.L_x_1617:
[----:B------:R-:W2:Y:S02]  /*25b0*/  LDG.E.U16 R4, desc[UR36][R4.64] ;  /* 0x0000002404047981 */ /* 0x000ea4000c1e1500 */
[----:B--2---:R-:W0:Y:S02]  /*25c0*/  I2F.S16 R0, R4 ;  /* 0x0000000400007306 */ /* 0x004e240000101400 */
[----:B0-----:R-:W-:-:S04]  /*25d0*/  F2FP.BF16.F32.PACK_AB R0, RZ, R0 ;  /* 0x00000000ff00723e */ /* 0x001fc800000010ff */
[----:B------:R-:W-:Y:S01]  /*25e0*/  PRMT R18, R0, 0x7610, R18 ;  /* 0x0000761000127816 */ /* 0x000fe20000000012 */
[----:B------:R-:W-:Y:S06]  /*25f0*/  BRA `(.L_x_1616) ;  /* 0x0000000c00707947 */ /* 0x000fec0003800000 */
.L_x_1612:
        /* <DEDUP_REMOVED lines=9> */
.L_x_1620:
[----:B------:R-:W2:Y:S02]  /*2690*/  LDG.E.U16 R0, desc[UR36][R4.64] ;  /* 0x0000002404007981 */ /* 0x000ea4000c1e1500 */
[----:B--2---:R-:W-:-:S05]  /*26a0*/  HADD2.F32 R0, -RZ, R0.H0_H0 ;  /* 0x20000000ff007230 */ /* 0x004fca0000004100 */
[----:B------:R-:W-:-:S04]  /*26b0*/  F2FP.BF16.F32.PACK_AB R0, RZ, R0 ;  /* 0x00000000ff00723e */ /* 0x000fc800000010ff */
[----:B------:R-:W-:Y:S01]  /*26c0*/  PRMT R18, R0, 0x7610, R18 ;  /* 0x0000761000127816 */ /* 0x000fe20000000012 */
[----:B------:R-:W-:Y:S06]  /*26d0*/  BRA `(.L_x_1616) ;  /* 0x0000000c00387947 */ /* 0x000fec0003800000 */
.L_x_1619:
        /* <DEDUP_REMOVED lines=9> */
.L_x_1622:
[----:B------:R-:W2:Y:S02]  /*2770*/  LDG.E.U16 R4, desc[UR36][R4.64] ;  /* 0x0000002404047981 */ /* 0x000ea4000c1e1500 */
[----:B--2---:R-:W-:-:S05]  /*2780*/  HADD2.F32 R0, -RZ, R4.H0_H0 ;  /* 0x20000004ff007230 */ /* 0x004fca0000004100 */
[----:B------:R-:W-:-:S04]  /*2790*/  F2FP.BF16.F32.PACK_AB R0, RZ, R0 ;  /* 0x00000000ff00723e */ /* 0x000fc800000010ff */
[----:B------:R-:W-:Y:S01]  /*27a0*/  PRMT R18, R0, 0x7610, R18 ;  /* 0x0000761000127816 */ /* 0x000fe20000000012 */
[----:B------:R-:W-:Y:S06]  /*27b0*/  BRA `(.L_x_1616) ;  /* 0x0000000c00007947 */ /* 0x000fec0003800000 */
.L_x_1621:
        /* <DEDUP_REMOVED lines=9> */
.L_x_1611:
        /* <DEDUP_REMOVED lines=14> */
.L_x_1625:
        /* <DEDUP_REMOVED lines=9> */
.L_x_1624:
        /* <DEDUP_REMOVED lines=27> */
.L_x_1627:
        /* <DEDUP_REMOVED lines=15> */
.L_x_1626:
[----:B------:R0:W5:Y:S01]  /*2c60*/  LDG.E.U16 R18, desc[UR36][R4.64] ;  /* 0x0000002404127981 */ /* 0x000162000c1e1500 */
[----:B------:R-:W-:Y:S05]  /*2c70*/  BRA `(.L_x_1616) ;  /* 0x0000000400d07947 */ /* 0x000fea0003800000 */
.L_x_1623:
        /* <DEDUP_REMOVED lines=13> */
.L_x_1630:
        /* <DEDUP_REMOVED lines=21> */
.L_x_1634:
[----:B------:R-:W-:Y:S05]  /*2ea0*/  BSYNC.RECONVERGENT B1 ;  /* 0x0000000000017941 */ /* 0x000fea0003800200 */
.L_x_1633:
[----:B------:R-:W-:Y:S01]  /*2eb0*/  IMAD.SHL.U32 R0, R0, 0x100000, RZ ;  /* 0x0010000000007824 */ /* 0x000fe200078e00ff */
[----:B------:R-:W-:-:S04]  /*2ec0*/  LEA R3, R3, 0x3b800000, 0x17 ;  /* 0x3b80000003037811 */ /* 0x000fc800078eb8ff */
[----:B------:R-:W-:-:S07]  /*2ed0*/  LOP3.LUT R0, R3, R0, R7, 0xfe, !PT ;  /* 0x0000000003007212 */ /* 0x000fce00078efe07 */
.L_x_1632:
[----:B------:R-:W-:Y:S05]  /*2ee0*/  BSYNC.RECONVERGENT B0 ;  /* 0x0000000000007941 */ /* 0x000fea0003800200 */
.L_x_1631:
[----:B------:R-:W-:-:S04]  /*2ef0*/  F2FP.BF16.F32.PACK_AB R0, RZ, R0 ;  /* 0x00000000ff00723e */ /* 0x000fc800000010ff */
[----:B------:R-:W-:Y:S01]  /*2f00*/  PRMT R18, R0, 0x7610, R18 ;  /* 0x0000761000127816 */ /* 0x000fe20000000012 */
[----:B------:R-:W-:Y:S06]  /*2f10*/  BRA `(.L_x_1616) ;  /* 0x0000000400287947 */ /* 0x000fec0003800000 */
.L_x_1629:
        /* <DEDUP_REMOVED lines=21> */
.L_x_1638:
[----:B------:R-:W-:Y:S05]  /*3070*/  BSYNC.RECONVERGENT B1 ;  /* 0x0000000000017941 */ /* 0x000fea0003800200 */
.L_x_1637:
[----:B------:R-:W-:Y:S01]  /*3080*/  IMAD.SHL.U32 R0, R0, 0x200000, RZ ;  /* 0x0020000000007824 */ /* 0x000fe200078e00ff */
[----:B------:R-:W-:-:S04]  /*3090*/  LEA R3, R3, 0x37800000, 0x17 ;  /* 0x3780000003037811 */ /* 0x000fc800078eb8ff */
[----:B------:R-:W-:-:S07]  /*30a0*/  LOP3.LUT R0, R3, R0, R7, 0xfe, !PT ;  /* 0x0000000003007212 */ /* 0x000fce00078efe07 */
.L_x_1636:
[----:B------:R-:W-:Y:S05]  /*30b0*/  BSYNC.RECONVERGENT B0 ;  /* 0x0000000000007941 */ /* 0x000fea0003800200 */
.L_x_1635:
[----:B------:R-:W-:-:S04]  /*30c0*/  F2FP.BF16.F32.PACK_AB R0, RZ, R0 ;  /* 0x00000000ff00723e */ /* 0x000fc800000010ff */
[----:B------:R-:W-:Y:S01]  /*30d0*/  PRMT R18, R0, 0x7610, R18 ;  /* 0x0000761000127816 */ /* 0x000fe20000000012 */
[----:B------:R-:W-:Y:S06]  /*30e0*/  BRA `(.L_x_1616) ;  /* 0x0000000000b47947 */ /* 0x000fec0003800000 */
.L_x_1628:
        /* <DEDUP_REMOVED lines=14> */
.L_x_1642:
[----:B------:R-:W-:Y:S05]  /*31d0*/  BSYNC.RECONVERGENT B0 ;  /* 0x0000000000007941 */ /* 0x000fea0003800200 */
.L_x_1641:
[----:B------:R-:W-:-:S04]  /*31e0*/  F2FP.BF16.F32.PACK_AB R0, RZ, R0 ;  /* 0x00000000ff00723e */ /* 0x000fc800000010ff */
[----:B------:R-:W-:Y:S01]  /*31f0*/  PRMT R18, R0, 0x7610, R18 ;  /* 0x0000761000127816 */ /* 0x000fe20000000012 */
[----:B------:R-:W-:Y:S06]  /*3200*/  BRA `(.L_x_1616) ;  /* 0x00000000006c7947 */ /* 0x000fec0003800000 */
.L_x_1615:
        /* <DEDUP_REMOVED lines=16> */
.L_x_1643:
[----:B------:R-:W-:Y:S01]  /*3310*/  PRMT R18, RZ, 0x7610, R18 ;  /* 0x00007610ff127816 */ /* 0x000fe20000000012 */
[----:B------:R-:W-:Y:S06]  /*3320*/  BRA `(.L_x_1616) ;  /* 0x0000000000247947 */ /* 0x000fec0003800000 */
.L_x_1640:
[----:B------:R-:W2:Y:S02]  /*3330*/  LDG.E.64 R4, desc[UR36][R4.64] ;  /* 0x0000002404047981 */ /* 0x000ea4000c1e1b00 */
[----:B--2---:R-:W0:Y:S02]  /*3340*/  I2F.U64 R0, R4 ;  /* 0x0000000400007312 */ /* 0x004e240000301000 */
[----:B0-----:R-:W-:-:S04]  /*3350*/  F2FP.BF16.F32.PACK_AB R0, RZ, R0 ;  /* 0x00000000ff00723e */ /* 0x001fc800000010ff */
[----:B------:R-:W-:Y:S01]  /*3360*/  PRMT R18, R0, 0x7610, R18 ;  /* 0x0000761000127816 */ /* 0x000fe20000000012 */
[----:B------:R-:W-:Y:S06]  /*3370*/  BRA `(.L_x_1616) ;  /* 0x0000000000107947 */ /* 0x000fec0003800000 */
.L_x_1639:
[----:B------:R-:W2:Y:S02]  /*3380*/  LDG.E R4, desc[UR36][R4.64] ;  /* 0x0000002404047981 */ /* 0x000ea4000c1e1900 */
[----:B--2---:R-:W-:-:S04]  /*3390*/  I2FP.F32.U32 R0, R4 ;  /* 0x0000000400007245 */ /* 0x004fc80000201000 */
[----:B------:R-:W-:-:S04]  /*33a0*/  F2FP.BF16.F32.PACK_AB R0, RZ, R0 ;  /* 0x00000000ff00723e */ /* 0x000fc800000010ff */
[----:B------:R-:W-:-:S07]  /*33b0*/  PRMT R18, R0, 0x7610, R18 ;  /* 0x0000761000127816 */ /* 0x000fce0000000012 */
.L_x_1616:
[----:B------:R-:W-:-:S07]  /*33c0*/  VIADD R23, R23, 0x80 ;  /* 0x0000008017177836 */ /* 0x000fce0000000000 */
.L_x_1610:
[----:B------:R-:W-:Y:S05]  /*33d0*/  BSYNC.RECONVERGENT B6 ;  /* 0x0000000000067941 */ /* 0x000fea0003800200 */
.L_x_1609:
        /* <DEDUP_REMOVED lines=25> */
.L_x_1649:
[----:B------:R-:W2:Y:S02]  /*3570*/  LDG.E.U8 R4, desc[UR36][R4.64] ;  /* 0x0000002404047981 */ /* 0x000ea4000c1e1100 */
[----:B--2---:R-:W-:-:S04]  /*3580*/  I2FP.F32.U32 R0, R4 ;  /* 0x0000000400007245 */ /* 0x004fc80000201000 */
[----:B------:R-:W-:Y:S01]  /*3590*/  F2FP.BF16.F32.PACK_AB R0, RZ, R0 ;  /* 0x00000000ff00723e */ /* 0x000fe200000010ff */
[----:B------:R-:W-:Y:S06]  /*35a0*/  BRA `(.L_x_1645) ;  /* 0x0000000c00887947 */ /* 0x000fec0003800000 */
.L_x_1648:
        /* <DEDUP_REMOVED lines=10> */
.L_x_1652:
[----:B------:R-:W2:Y:S02]  /*3650*/  LDG.E R4, desc[UR36][R4.64] ;  /* 0x0000002404047981 */ /* 0x000ea4000c1e1900 */
[----:B--2---:R-:W-:-:S04]  /*3660*/  I2FP.F32.S32 R0, R4 ;  /* 0x0000000400007245 */ /* 0x004fc80000201400 */
[----:B------:R-:W-:Y:S01]  /*3670*/  F2FP.BF16.F32.PACK_AB R0, RZ, R0 ;  /* 0x00000000ff00723e */ /* 0x000fe200000010ff */
[----:B------:R-:W-:Y:S06]  /*3680*/  BRA `(.L_x_1645) ;  /* 0x0000000c00507947 */ /* 0x000fec0003800000 */
.L_x_1651:
[----:B------:R-:W2:Y:S02]  /*3690*/  LDG.E.U16 R4, desc[UR36][R4.64] ;  /* 0x0000002404047981 */ /* 0x000ea4000c1e1500 */
[----:B--2---:R-:W0:Y:S02]  /*36a0*/  I2F.S16 R0, R4 ;  /* 0x0000000400007306 */ /* 0x004e240000101400 */
[----:B0-----:R-:W-:Y:S01]  /*36b0*/  F2FP.BF16.F32.PACK_AB R0, RZ, R0 ;  /* 0x00000000ff00723e */ /* 0x001fe200000010ff */
[----:B------:R-:W-:Y:S06]  /*36c0*/  BRA `(.L_x_1645) ;  /* 0x0000000c00407947 */ /* 0x000fec0003800000 */
.L_x_1647:
        /* <DEDUP_REMOVED lines=9> */
.L_x_1654:
[----:B------:R-:W2:Y:S02]  /*3760*/  LDG.E.U16 R0, desc[UR36][R4.64] ;  /* 0x0000002404007981 */ /* 0x000ea4000c1e1500 */
[----:B--2---:R-:W-:-:S05]  /*3770*/  HADD2.F32 R0, -RZ, R0.H0_H0 ;  /* 0x20000000ff007230 */ /* 0x004fca0000004100 */
[----:B------:R-:W-:Y:S01]  /*3780*/  F2FP.BF16.F32.PACK_AB R0, RZ, R0 ;  /* 0x00000000ff00723e */ /* 0x000fe200000010ff */
[----:B------:R-:W-:Y:S06]  /*3790*/  BRA `(.L_x_1645) ;  /* 0x0000000c000c7947 */ /* 0x000fec0003800000 */
.L_x_1653:
        /* <DEDUP_REMOVED lines=9> */
.L_x_1656:
[----:B------:R-:W2:Y:S02]  /*3830*/  LDG.E.U16 R4, desc[UR36][R4.64] ;  /* 0x0000002404047981 */ /* 0x000ea4000c1e1500 */
[----:B--2---:R-:W-:-:S05]  /*3840*/  HADD2.F32 R0, -RZ, R4.H0_H0 ;  /* 0x20000004ff007230 */ /* 0x004fca0000004100 */
[----:B------:R-:W-:Y:S01]  /*3850*/  F2FP.BF16.F32.PACK_AB R0, RZ, R0 ;  /* 0x00000000ff00723e */ /* 0x000fe200000010ff */
[----:B------:R-:W-:Y:S06]  /*3860*/  BRA `(.L_x_1645) ;  /* 0x0000000800d87947 */ /* 0x000fec0003800000 */
.L_x_1655:
        /* <DEDUP_REMOVED lines=8> */
.L_x_1646:
        /* <DEDUP_REMOVED lines=13> */
.L_x_1659:
        /* <DEDUP_REMOVED lines=8> */
.L_x_1658:
        /* <DEDUP_REMOVED lines=27> */
.L_x_1661:
        /* <DEDUP_REMOVED lines=12> */
[----:B------:R-:W-:Y:S01]  /*3cb0*/  F2FP.BF16.F32.PACK_AB R0, RZ, R0 ;  /* 0x00000000ff00723e */ /* 0x000fe200000010ff */
[----:B------:R-:W-:Y:S06]  /*3cc0*/  BRA `(.L_x_1645) ;  /* 0x0000000400c07947 */ /* 0x000fec0003800000 */
.L_x_1660:
[----:B------:R1:W5:Y:S01]  /*3cd0*/  LDG.E.U16 R0, desc[UR36][R4.64] ;  /* 0x0000002404007981 */ /* 0x000362000c1e1500 */
[----:B------:R-:W-:Y:S05]  /*3ce0*/  BRA `(.L_x_1645) ;  /* 0x0000000400b87947 */ /* 0x000fea0003800000 */
.L_x_1657:
        /* <DEDUP_REMOVED lines=12> */
.L_x_1664:
        /* <DEDUP_REMOVED lines=21> */
.L_x_1668:
[----:B------:R-:W-:Y:S05]  /*3f00*/  BSYNC.RECONVERGENT B1 ;  /* 0x0000000000017941 */ /* 0x000fea0003800200 */
.L_x_1667:
[----:B------:R-:W-:Y:S01]  /*3f10*/  IMAD.SHL.U32 R0, R0, 0x100000, RZ ;  /* 0x0010000000007824 */ /* 0x000fe200078e00ff */
[----:B------:R-:W-:-:S04]  /*3f20*/  LEA R3, R3, 0x3b800000, 0x17 ;  /* 0x3b80000003037811 */ /* 0x000fc800078eb8ff */
[----:B------:R-:W-:-:S07]  /*3f30*/  LOP3.LUT R0, R3, R0, R7, 0xfe, !PT ;  /* 0x0000000003007212 */ /* 0x000fce00078efe07 */
.L_x_1666:
[----:B------:R-:W-:Y:S05]  /*3f40*/  BSYNC.RECONVERGENT B0 ;  /* 0x0000000000007941 */ /* 0x000fea0003800200 */
.L_x_1665:
[----:B------:R-:W-:Y:S01]  /*3f50*/  F2FP.BF16.F32.PACK_AB R0, RZ, R0 ;  /* 0x00000000ff00723e */ /* 0x000fe200000010ff */
[----:B------:R-:W-:Y:S06]  /*3f60*/  BRA `(.L_x_1645) ;  /* 0x0000000400187947 */ /* 0x000fec0003800000 */
.L_x_1663:
        /* <DEDUP_REMOVED lines=21> */
.L_x_1672:
[----:B------:R-:W-:Y:S05]  /*40c0*/  BSYNC.RECONVERGENT B1 ;  /* 0x0000000000017941 */ /* 0x000fea0003800200 */
.L_x_1671:
[----:B------:R-:W-:Y:S01]  /*40d0*/  IMAD.SHL.U32 R0, R0, 0x200000, RZ ;  /* 0x0020000000007824 */ /* 0x000fe200078e00ff */
[----:B------:R-:W-:-:S04]  /*40e0*/  LEA R3, R3, 0x37800000, 0x17 ;  /* 0x3780000003037811 */ /* 0x000fc800078eb8ff */
[----:B------:R-:W-:-:S07]  /*40f0*/  LOP3.LUT R0, R3, R0, R7, 0xfe, !PT ;  /* 0x0000000003007212 */ /* 0x000fce00078efe07 */
.L_x_1670:
[----:B------:R-:W-:Y:S05]  /*4100*/  BSYNC.RECONVERGENT B0 ;  /* 0x0000000000007941 */ /* 0x000fea0003800200 */
.L_x_1669:
[----:B------:R-:W-:Y:S01]  /*4110*/  F2FP.BF16.F32.PACK_AB R0, RZ, R0 ;  /* 0x00000000ff00723e */ /* 0x000fe200000010ff */
[----:B------:R-:W-:Y:S06]  /*4120*/  BRA `(.L_x_1645) ;  /* 0x0000000000a87947 */ /* 0x000fec0003800000 */
.L_x_1662:
        /* <DEDUP_REMOVED lines=14> */
.L_x_1676:
[----:B------:R-:W-:Y:S05]  /*4210*/  BSYNC.RECONVERGENT B0 ;  /* 0x0000000000007941 */ /* 0x000fea0003800200 */
.L_x_1675:
[----:B------:R-:W-:Y:S01]  /*4220*/  F2FP.BF16.F32.PACK_AB R0, RZ, R0 ;  /* 0x00000000ff00723e */ /* 0x000fe200000010ff */
[----:B------:R-:W-:Y:S06]  /*4230*/  BRA `(.L_x_1645) ;  /* 0x0000000000647947 */ /* 0x000fec0003800000 */
.L_x_1650:
        /* <DEDUP_REMOVED lines=16> */
.L_x_1677:
[----:B------:R-:W-:Y:S01]  /*4340*/  PRMT R0, RZ, 0x7610, R0 ;  /* 0x00007610ff007816 */ /* 0x000fe20000000000 */
[----:B------:R-:W-:Y:S06]  /*4350*/  BRA `(.L_x_1645) ;  /* 0x00000000001c7947 */ /* 0x000fec0003800000 */
.L_x_1674:
[----:B------:R-:W2:Y:S02]  /*4360*/  LDG.E.64 R4, desc[UR36][R4.64] ;  /* 0x0000002404047981 */ /* 0x000ea4000c1e1b00 */
[----:B--2---:R-:W0:Y:S02]  /*4370*/  I2F.U64 R0, R4 ;  /* 0x0000000400007312 */ /* 0x004e240000301000 */
[----:B0-----:R-:W-:Y:S01]  /*4380*/  F2FP.BF16.F32.PACK_AB R0, RZ, R0 ;  /* 0x00000000ff00723e */ /* 0x001fe200000010ff */
[----:B------:R-:W-:Y:S06]  /*4390*/  BRA `(.L_x_1645) ;  /* 0x00000000000c7947 */ /* 0x000fec0003800000 */
.L_x_1673:
[----:B------:R-:W2:Y:S02]  /*43a0*/  LDG.E R4, desc[UR36][R4.64] ;  /* 0x0000002404047981 */ /* 0x000ea4000c1e1900 */
[----:B--2---:R-:W-:-:S04]  /*43b0*/  I2FP.F32.U32 R0, R4 ;  /* 0x0000000400007245 */ /* 0x004fc80000201000 */
[----:B------:R-:W-:-:S07]  /*43c0*/  F2FP.BF16.F32.PACK_AB R0, RZ, R0 ;  /* 0x00000000ff00723e */ /* 0x000fce00000010ff */
.L_x_1645:
[----:B------:R-:W-:Y:S05]  /*43d0*/  BSYNC.RECONVERGENT B6 ;  /* 0x0000000000067941 */ /* 0x000fea0003800200 */
.L_x_1644:
[C---:B01----:R-:W-:Y:S01]  /*43e0*/  VIADD R5, R25.reuse, 0x100 ;  /* 0x0000010019057836 */ /* 0x043fe20000000000 */
[CC--:B------:R-:W-:Y:S01]  /*43f0*/  ISETP.GE.AND P0, PT, R25.reuse, R16.reuse, PT ;  /* 0x000000101900720c */ /* 0x0c0fe20003f06270 */
[----:B------:R-:W-:Y:S01]  /*4400*/  VIADD R23, R25, 0x80 ;  /* 0x0000008019177836 */ /* 0x000fe20000000000 */
[----:B------:R-:W-:Y:S02]  /*4410*/  BSSY.RECONVERGENT B6, `(.L_x_1678) ;  /* 0x0000123000067945 */ /* 0x000fe40003800200 */
[-C--:B------:R-:W-:Y:S01]  /*4420*/  ISETP.GE.AND P2, PT, R5, R16.reuse, PT ;  /* 0x000000100500720c */ /* 0x080fe20003f46270 */
[----:B------:R-:W-:Y:S01]  /*4430*/  VIADD R5, R25, 0x180 ;  /* 0x0000018019057836 */ /* 0x000fe20000000000 */
[----:B------:R-:W-:-:S04]  /*4440*/  ISETP.GE.AND P1, PT, R23, R16, PT ;  /* 0x000000101700720c */ /* 0x000fc80003f26270 */
[----:B------:R-:W-:-:S03]  /*4450*/  ISETP.GE.AND P3, PT, R5, R16, PT ;  /* 0x000000100500720c */ /* 0x000fc60003f66270 */
[----:B------:R-:W0:Y:S01]  /*4460*/  @!P0 LDC R5, c[0x0][0x388] ;  /* 0x0000e200ff058b82 */ /* 0x000e220000000800 */
[----:B-----5:R-:W-:-:S03]  /*4470*/  @!P0 IMAD.U32 R4, R17, 0x10000, RZ ;  /* 0x0001000011048824 */ /* 0x020fc600078e00ff */
[----:B------:R-:W-:-:S04]  /*4480*/  @!P2 IMAD.U32 R18, R18, 0x10000, RZ ;  /* 0x000100001212a824 */ /* 0x000fc800078e00ff */
[----:B------:R-:W1:Y:S02]  /*4490*/  @!P2 LDC R9, c[0x0][0x388] ;  /* 0x0000e200ff09ab82 */ /* 0x000e640000000800 */
[----:B------:R-:W-:-:S06]  /*44a0*/  @!P3 IMAD.U32 R0, R0, 0x10000, RZ ;  /* 0x000100000000b824 */ /* 0x000fcc00078e00ff */
[----:B------:R-:W2:Y:S08]  /*44b0*/  @!P3 LDC R11, c[0x0][0x388] ;  /* 0x0000e200ff0bbb82 */ /* 0x000eb00000000800 */
[----:B------:R-:W3:Y:S01]  /*44c0*/  @!P1 LDC R7, c[0x0][0x388] ;  /* 0x0000e200ff079b82 */ /* 0x000ee20000000800 */
[----:B0-----:R-:W-:-:S04]  /*44d0*/  @!P0 FMUL.FTZ R4, R4, R5 ;  /* 0x0000000504048220 */ /* 0x001fc80000410000 */
[----:B------:R0:W4:Y:S01]  /*44e0*/  @!P0 F2F.BF16.F32 R3, R4 ;  /* 0x0000000400038304 */ /* 0x0001220000202000 */
[----:B-1----:R-:W-:Y:S02]  /*44f0*/  @!P2 FMUL.FTZ R5, R18, R9 ;  /* 0x000000091205a220 */ /* 0x002fe40000410000 */
[----:B------:R-:W1:Y:S05]  /*4500*/  LDC.U8 R18, c[0x0][0x3ac] ;  /* 0x0000eb00ff127b82 */ /* 0x000e6a0000000000 */
[----:B------:R0:W0:Y:S01]  /*4510*/  @!P2 F2F.BF16.F32 R17, R5 ;  /* 0x000000050011a304 */ /* 0x0000220000202000 */
[----:B--2---:R-:W-:Y:S01]  /*4520*/  @!P3 FMUL.FTZ R6, R0, R11 ;  /* 0x0000000b0006b220 */ /* 0x004fe20000410000 */
[----:B------:R-:W-:-:S06]  /*4530*/  @!P1 IMAD.U32 R0, R19, 0x10000, RZ ;  /* 0x0001000013009824 */ /* 0x000fcc00078e00ff */
[----:B------:R2:W0:Y:S01]  /*4540*/  @!P3 F2F.BF16.F32 R19, R6 ;  /* 0x000000060013b304 */ /* 0x0004220000202000 */
[----:B---3--:R-:W-:-:S07]  /*4550*/  @!P1 FMUL.FTZ R0, R0, R7 ;  /* 0x0000000700009220 */ /* 0x008fce0000410000 */
[----:B------:R2:W3:Y:S01]  /*4560*/  @!P1 F2F.BF16.F32 R22, R0 ;  /* 0x0000000000169304 */ /* 0x0004e20000202000 */
[----:B----4-:R-:W-:Y:S05]  /*4570*/  @P0 BRA `(.L_x_1679) ;  /* 0x0000001000300947 */ /* 0x010fea0003800000 */
[----:B------:R-:W4:Y:S01]  /*4580*/  LDCU UR4, c[0x0][0x3b0] ;  /* 0x00007600ff0477ac */ /* 0x000f220008000800 */
[----:B------:R-:W5:Y:S01]  /*4590*/  LDC.64 R8, c[0x0][0x390] ;  /* 0x0000e400ff087b82 */ /* 0x000f620000000a00 */
[----:B--2---:R-:W-:Y:S01]  /*45a0*/  IMAD R0, R2, 0x200, R25 ;  /* 0x0000020002007824 */ /* 0x004fe200078e0219 */
[----:B01----:R-:W-:-:S03]  /*45b0*/  PRMT R4, R18, 0x9910, RZ ;  /* 0x0000991012047816 */ /* 0x003fc600000000ff */
[----:B----4-:R-:W-:Y:S02]  /*45c0*/  IMAD R5, R0, UR4, RZ ;  /* 0x0000000400057c24 */ /* 0x010fe4000f8e02ff */
[----:B------:R-:W-:-:S05]  /*45d0*/  IMAD.MOV.U32 R0, RZ, RZ, R4 ;  /* 0x000000ffff007224 */ /* 0x000fca00078e0004 */
[----:B------:R-:W-:Y:S02]  /*45e0*/  ISETP.GT.AND P0, PT, R0, 0x9, PT ;  /* 0x000000090000780c */ /* 0x000fe40003f04270 */
[----:B-----5:R-:W-:-:S05]  /*45f0*/  IADD3 R8, P1, PT, R5, R8, RZ ;  /* 0x0000000805087210 */ /* 0x020fca0007f3e0ff */
        /* <DEDUP_REMOVED lines=10> */
[----:B------:R-:W-:Y:S02]  /*46a0*/  IMAD.U32 R3, R3, 0x10000, RZ ;  /* 0x0001000003037824 */ /* 0x000fe400078e00ff */
[----:B------:R-:W-:-:S04]  /*46b0*/  IMAD.MOV.U32 R25, RZ, RZ, R23 ;  /* 0x000000ffff197224 */ /* 0x000fc800078e0017 */
[----:B------:R-:W0:Y:S02]  /*46c0*/  F2I.FTZ.TRUNC.NTZ R3, R3 ;  /* 0x0000000300037305 */ /* 0x000e24000021f100 */
[----:B0-----:R0:W-:Y:S01]  /*46d0*/  STG.E.U8 desc[UR36][R8.64], R3 ;  /* 0x0000000308007986 */ /* 0x0011e2000c101124 */
[----:B------:R-:W-:Y:S05]  /*46e0*/  BRA `(.L_x_1679) ;  /* 0x0000000c00d47947 */ /* 0x000fea0003800000 */
.L_x_1683:
[----:B------:R-:W-:Y:S02]  /*46f0*/  IMAD.U32 R5, R3, 0x10000, RZ ;  /* 0x0001000003057824 */ /* 0x000fe400078e00ff */
[----:B------:R-:W-:-:S04]  /*4700*/  IMAD.MOV.U32 R25, RZ, RZ, R23 ;  /* 0x000000ffff197224 */ /* 0x000fc800078e0017 */
[----:B------:R-:W0:Y:S02]  /*4710*/  F2I.S64.TRUNC R4, R5 ;  /* 0x0000000500047311 */ /* 0x000e24000020d900 */
[----:B0-----:R0:W-:Y:S01]  /*4720*/  STG.E.U8 desc[UR36][R8.64], R4 ;  /* 0x0000000408007986 */ /* 0x0011e2000c101124 */
[----:B------:R-:W-:Y:S05]  /*4730*/  BRA `(.L_x_1679) ;  /* 0x0000000c00c07947 */ /* 0x000fea0003800000 */
.L_x_1682:
[----:B------:R-:W-:-:S13]  /*4740*/  ISETP.NE.AND P0, PT, R0, 0x2, PT ;  /* 0x000000020000780c */ /* 0x000fda0003f05270 */
[----:B------:R-:W-:Y:S05]  /*4750*/  @!P0 BRA `(.L_x_1685) ;  /* 0x0000000000388947 */ /* 0x000fea0003800000 */
[----:B------:R-:W-:-:S13]  /*4760*/  ISETP.NE.AND P0, PT, R0, 0x3, PT ;  /* 0x000000030000780c */ /* 0x000fda0003f05270 */
[----:B------:R-:W-:Y:S05]  /*4770*/  @!P0 BRA `(.L_x_1686) ;  /* 0x00000000001c8947 */ /* 0x000fea0003800000 */
[----:B------:R-:W-:-:S13]  /*4780*/  ISETP.NE.AND P0, PT, R0, 0x4, PT ;  /* 0x000000040000780c */ /* 0x000fda0003f05270 */
[----:B------:R-:W-:Y:S05]  /*4790*/  @P0 BRA `(.L_x_1684) ;  /* 0x0000000800f80947 */ /* 0x000fea0003800000 */
[----:B------:R-:W-:Y:S02]  /*47a0*/  IMAD.U32 R4, R3, 0x10000, RZ ;  /* 0x0001000003047824 */ /* 0x000fe400078e00ff */
[----:B------:R-:W-:-:S04]  /*47b0*/  IMAD.MOV.U32 R25, RZ, RZ, R23 ;  /* 0x000000ffff197224 */ /* 0x000fc800078e0017 */
[----:B------:R-:W0:Y:S02]  /*47c0*/  F2I.S64.TRUNC R4, R4 ;  /* 0x0000000400047311 */ /* 0x000e24000020d900 */
[----:B0-----:R0:W-:Y:S01]  /*47d0*/  STG.E.64 desc[UR36][R8.64], R4 ;  /* 0x0000000408007986 */ /* 0x0011e2000c101b24 */
[----:B------:R-:W-:Y:S05]  /*47e0*/  BRA `(.L_x_1679) ;  /* 0x0000000c00947947 */ /* 0x000fea0003800000 */
.L_x_1686:
[----:B------:R-:W-:Y:S02]  /*47f0*/  IMAD.U32 R3, R3, 0x10000, RZ ;  /* 0x0001000003037824 */ /* 0x000fe400078e00ff */
[----:B------:R-:W-:-:S04]  /*4800*/  IMAD.MOV.U32 R25, RZ, RZ, R23 ;  /* 0x000000ffff197224 */ /* 0x000fc800078e0017 */
[----:B------:R-:W0:Y:S02]  /*4810*/  F2I.FTZ.TRUNC.NTZ R3, R3 ;  /* 0x0000000300037305 */ /* 0x000e24000021f100 */
[----:B0-----:R0:W-:Y:S01]  /*4820*/  STG.E desc[UR36][R8.64], R3 ;  /* 0x0000000308007986 */ /* 0x0011e2000c101924 */
[----:B------:R-:W-:Y:S05]  /*4830*/  BRA `(.L_x_1679) ;  /* 0x0000000c00807947 */ /* 0x000fea0003800000 */
.L_x_1685:
[----:B------:R-:W-:Y:S02]  /*4840*/  IMAD.U32 R3, R3, 0x10000, RZ ;  /* 0x0001000003037824 */ /* 0x000fe400078e00ff */
[----:B------:R-:W-:-:S04]  /*4850*/  IMAD.MOV.U32 R25, RZ, RZ, R23 ;  /* 0x000000ffff197224 */ /* 0x000fc800078e0017 */
[----:B------:R-:W0:Y:S02]  /*4860*/  F2I.FTZ.TRUNC.NTZ R3, R3 ;  /* 0x0000000300037305 */ /* 0x000e24000021f100 */
[----:B0-----:R0:W-:Y:S01]  /*4870*/  STG.E.U16 desc[UR36][R8.64], R3 ;  /* 0x0000000308007986 */ /* 0x0011e2000c101524 */
[----:B------:R-:W-:Y:S05]  /*4880*/  BRA `(.L_x_1679) ;  /* 0x0000000c006c7947 */ /* 0x000fea0003800000 */
.L_x_1681:
[----:B------:R-:W-:-:S13]  /*4890*/  ISETP.GT.AND P0, PT, R0, 0x6, PT ;  /* 0x000000060000780c */ /* 0x000fda0003f04270 */
[----:B------:R-:W-:Y:S05]  /*48a0*/  @P0 BRA `(.L_x_1687) ;  /* 0x0000000000340947 */ /* 0x000fea0003800000 */
[----:B------:R-:W-:-:S13]  /*48b0*/  ISETP.NE.AND P0, PT, R0, 0x5, PT ;  /* 0x000000050000780c */ /* 0x000fda0003f05270 */
[----:B------:R-:W-:Y:S05]  /*48c0*/  @!P0 BRA `(.L_x_1688) ;  /* 0x0000000000188947 */ /* 0x000fea0003800000 */
[----:B------:R-:W-:-:S13]  /*48d0*/  ISETP.NE.AND P0, PT, R0, 0x6, PT ;  /* 0x000000060000780c */ /* 0x000fda0003f05270 */
[----:B------:R-:W-:Y:S05]  /*48e0*/  @P0 BRA `(.L_x_1684) ;  /* 0x0000000800a40947 */ /* 0x000fea0003800000 */
[----:B------:R-:W-:Y:S02]  /*48f0*/  IMAD.U32 R3, R3, 0x10000, RZ ;  /* 0x0001000003037824 */ /* 0x000fe400078e00ff */
[----:B------:R-:W-:-:S03]  /*4900*/  IMAD.MOV.U32 R25, RZ, RZ, R23 ;  /* 0x000000ffff197224 */ /* 0x000fc600078e0017 */
[----:B------:R0:W-:Y:S01]  /*4910*/  STG.E desc[UR36][R8.64], R3 ;  /* 0x0000000308007986 */ /* 0x0001e2000c101924 */
[----:B------:R-:W-:Y:S05]  /*4920*/  BRA `(.L_x_1679) ;  /* 0x0000000c00447947 */ /* 0x000fea0003800000 */
.L_x_1688:
[----:B------:R-:W-:Y:S02]  /*4930*/  IMAD.U32 R0, R3, 0x10000, RZ ;  /* 0x0001000003007824 */ /* 0x000fe400078e00ff */
[----:B------:R-:W-:-:S03]  /*4940*/  IMAD.MOV.U32 R25, RZ, RZ, R23 ;  /* 0x000000ffff197224 */ /* 0x000fc600078e0017 */
[----:B------:R-:W-:-:S05]  /*4950*/  F2FP.F16.F32.PACK_AB R0, RZ, R0 ;  /* 0x00000000ff00723e */ /* 0x000fca00000000ff */
[----:B------:R0:W-:Y:S01]  /*4960*/  STG.E.U16 desc[UR36][R8.64], R0 ;  /* 0x0000000008007986 */ /* 0x0001e2000c101524 */
[----:B------:R-:W-:Y:S05]  /*4970*/  BRA `(.L_x_1679) ;  /* 0x0000000c00307947 */ /* 0x000fea0003800000 */
.L_x_1687:
[----:B------:R-:W-:-:S13]  /*4980*/  ISETP.NE.AND P0, PT, R0, 0x7, PT ;  /* 0x000000070000780c */ /* 0x000fda0003f05270 */
[----:B------:R-:W-:Y:S05]  /*4990*/  @!P0 BRA `(.L_x_1689) ;  /* 0x00000000003c8947 */ /* 0x000fea0003800000 */
[----:B------:R-:W-:-:S13]  /*49a0*/  ISETP.NE.AND P0, PT, R0, 0x8, PT ;  /* 0x000000080000780c */ /* 0x000fda0003f05270 */
[----:B------:R-:W-:Y:S05]  /*49b0*/  @!P0 BRA `(.L_x_1690) ;  /* 0x00000000001c8947 */ /* 0x000fea0003800000 */
[----:B------:R-:W-:-:S13]  /*49c0*/  ISETP.NE.AND P0, PT, R0, 0x9, PT ;  /* 0x000000090000780c */ /* 0x000fda0003f05270 */
[----:B------:R-:W-:Y:S05]  /*49d0*/  @P0 BRA `(.L_x_1684) ;  /* 0x0000000800680947 */ /* 0x000fea0003800000 */
[----:B------:R-:W-:Y:S02]  /*49e0*/  IMAD.U32 R4, R3, 0x10000, RZ ;  /* 0x0001000003047824 */ /* 0x000fe400078e00ff */
[----:B------:R-:W-:Y:S02]  /*49f0*/  IMAD.MOV.U32 R5, RZ, RZ, RZ ;  /* 0x000000ffff057224 */ /* 0x000fe400078e00ff */
[----:B------:R-:W-:-:S03]  /*4a00*/  IMAD.MOV.U32 R25, RZ, RZ, R23 ;  /* 0x000000ffff197224 */ /* 0x000fc600078e0017 */
[----:B------:R0:W-:Y:S01]  /*4a10*/  STG.E.64 desc[UR36][R8.64], R4 ;  /* 0x0000000408007986 */ /* 0x0001e2000c101b24 */
[----:B------:R-:W-:Y:S05]  /*4a20*/  BRA `(.L_x_1679) ;  /* 0x0000000c00047947 */ /* 0x000fea0003800000 */
.L_x_1690:
[----:B------:R-:W-:Y:S02]  /*4a30*/  IMAD.U32 R3, R3, 0x10000, RZ ;  /* 0x0001000003037824 */ /* 0x000fe400078e00ff */
[----:B------:R-:W-:-:S03]  /*4a40*/  IMAD.MOV.U32 R25, RZ, RZ, R23 ;  /* 0x000000ffff197224 */ /* 0x000fc600078e0017 */
[----:B------:R-:W-:-:S04]  /*4a50*/  F2FP.F16.F32.PACK_AB R3, RZ, R3 ;  /* 0x00000003ff03723e */ /* 0x000fc800000000ff */
[----:B------:R-:W-:-:S05]  /*4a60*/  PRMT R3, R3, 0x5410, RZ ;  /* 0x0000541003037816 */ /* 0x000fca00000000ff */
[----:B------:R0:W-:Y:S01]  /*4a70*/  STG.E desc[UR36][R8.64], R3 ;  /* 0x0000000308007986 */ /* 0x0001e2000c101924 */
[----:B------:R-:W-:Y:S05]  /*4a80*/  BRA `(.L_x_1679) ;  /* 0x0000000800ec7947 */ /* 0x000fea0003800000 */
.L_x_1689:
[----:B------:R-:W-:Y:S02]  /*4a90*/  IMAD.U32 R4, R3, 0x10000, RZ ;  /* 0x0001000003047824 */ /* 0x000fe400078e00ff */
[----:B------:R-:W-:Y:S02]  /*4aa0*/  IMAD.MOV.U32 R25, RZ, RZ, R23 ;  /* 0x000000ffff197224 */ /* 0x000fe400078e0017 */
[----:B------:R-:W-:-:S06]  /*4ab0*/  FMUL.FTZ R4, R4, 1 ;  /* 0x3f80000004047820 */ /* 0x000fcc0000410000 */
[----:B------:R-:W0:Y:S02]  /*4ac0*/  F2F.F64.F32 R4, R4 ;  /* 0x0000000400047310 */ /* 0x000e240000201800 */
[----:B0-----:R0:W-:Y:S01]  /*4ad0*/  STG.E.64 desc[UR36][R8.64], R4 ;  /* 0x0000000408007986 */ /* 0x0011e2000c101b24 */
[----:B------:R-:W-:Y:S05]  /*4ae0*/  BRA `(.L_x_1679) ;  /* 0x0000000800d47947 */ /* 0x000fea0003800000 */
.L_x_1680:
        /* <DEDUP_REMOVED lines=10> */
[----:B------:R-:W-:-:S04]  /*4b90*/  FSETP.NEU.FTZ.AND P0, PT, R3, RZ, PT ;  /* 0x000000ff0300720b */ /* 0x000fc80003f1d000 */
[----:B------:R-:W-:-:S05]  /*4ba0*/  SEL R3, RZ, 0x1, !P0 ;  /* 0x00000001ff037807 */ /* 0x000fca0004000000 */
[----:B------:R0:W-:Y:S01]  /*4bb0*/  STG.E.U8 desc[UR36][R8.64], R3 ;  /* 0x0000000308007986 */ /* 0x0001e2000c101124 */
[----:B------:R-:W-:Y:S05]  /*4bc0*/  BRA `(.L_x_1679) ;  /* 0x00000008009c7947 */ /* 0x000fea0003800000 */
.L_x_1693:
[----:B------:R-:W-:Y:S01]  /*4bd0*/  IMAD.U32 R3, R3, 0x10000, RZ ;  /* 0x0001000003037824 */ /* 0x000fe200078e00ff */
[----:B------:R-:W-:Y:S01]  /*4be0*/  CS2R R6, SRZ ;  /* 0x0000000000067805 */ /* 0x000fe2000001ff00 */
[----:B------:R-:W-:Y:S02]  /*4bf0*/  IMAD.MOV.U32 R25, RZ, RZ, R23 ;  /* 0x000000ffff197224 */ /* 0x000fe400078e0017 */
[----:B------:R-:W-:-:S04]  /*4c00*/  FMUL.FTZ R3, R3, 1 ;  /* 0x3f80000003037820 */ /* 0x000fc80000410000 */
[----:B------:R-:W0:Y:S02]  /*4c10*/  F2F.F64.F32 R4, R3 ;  /* 0x0000000300047310 */ /* 0x000e240000201800 */
[----:B0-----:R0:W-:Y:S01]  /*4c20*/  STG.E.128 desc[UR36][R8.64], R4 ;  /* 0x0000000408007986 */ /* 0x0011e2000c101d24 */
[----:B------:R-:W-:Y:S05]  /*4c30*/  BRA `(.L_x_1679) ;  /* 0x0000000800807947 */ /* 0x000fea0003800000 */
.L_x_1692:
[----:B------:R-:W-:-:S13]  /*4c40*/  ISETP.NE.AND P0, PT, R0, 0xf, PT ;  /* 0x0000000f0000780c */ /* 0x000fda0003f05270 */
[----:B------:R-:W-:Y:S05]  /*4c50*/  @!P0 BRA `(.L_x_1694) ;  /* 0x0000000000a88947 */ /* 0x000fea0003800000 */
[----:B------:R-:W-:-:S13]  /*4c60*/  ISETP.NE.AND P0, PT, R0, 0x17, PT ;  /* 0x000000170000780c */ /* 0x000fda0003f05270 */
[----:B------:R-:W-:Y:S05]  /*4c70*/  @!P0 BRA `(.L_x_1695) ;  /* 0x0000000000508947 */ /* 0x000fea0003800000 */
[----:B------:R-:W-:-:S13]  /*4c80*/  ISETP.NE.AND P0, PT, R0, 0x18, PT ;  /* 0x000000180000780c */ /* 0x000fda0003f05270 */
[----:B------:R-:W-:Y:S05]  /*4c90*/  @P0 BRA `(.L_x_1684) ;  /* 0x0000000400b80947 */ /* 0x000fea0003800000 */
[----:B------:R-:W-:Y:S01]  /*4ca0*/  IMAD.U32 R6, R3, 0x10000, RZ ;  /* 0x0001000003067824 */ /* 0x000fe200078e00ff */
[----:B------:R-:W-:Y:S01]  /*4cb0*/  BSSY.RECONVERGENT B0, `(.L_x_1696) ;  /* 0x000000c000007945 */ /* 0x000fe20003800200 */
[----:B------:R-:W-:-:S03]  /*4cc0*/  IMAD.MOV.U32 R0, RZ, RZ, 0x7f ;  /* 0x0000007fff007424 */ /* 0x000fc600078e00ff */
        /* <DEDUP_REMOVED lines=10> */
.L_x_1697:
[----:B------:R-:W-:Y:S05]  /*4d70*/  BSYNC.RECONVERGENT B0 ;  /* 0x0000000000007941 */ /* 0x000fea0003800200 */
.L_x_1696:
[----:B------:R-:W-:Y:S01]  /*4d80*/  LOP3.LUT R5, R0, 0x80, R5, 0xf8, !PT ;  /* 0x0000008000057812 */ /* 0x000fe200078ef805 */
[----:B------:R-:W-:-:S04]  /*4d90*/  IMAD.MOV.U32 R25, RZ, RZ, R23 ;  /* 0x000000ffff197224 */ /* 0x000fc800078e0017 */
[----:B------:R0:W-:Y:S01]  /*4da0*/  STG.E.U8 desc[UR36][R8.64], R5 ;  /* 0x0000000508007986 */ /* 0x0001e2000c101124 */
[----:B------:R-:W-:Y:S05]  /*4db0*/  BRA `(.L_x_1679) ;  /* 0x0000000800207947 */ /* 0x000fea0003800000 */
.L_x_1695:
[----:B------:R-:W-:Y:S01]  /*4dc0*/  IMAD.U32 R6, R3, 0x10000, RZ ;  /* 0x0001000003067824 */ /* 0x000fe200078e00ff */
[----:B------:R-:W-:Y:S04]  /*4dd0*/  BSSY.RECONVERGENT B0, `(.L_x_1698) ;  /* 0x000000e000007945 */ /* 0x000fe80003800200 */
[----:B------:R-:W-:Y:S02]  /*4de0*/  LOP3.LUT R4, R6, 0x7fffffff, RZ, 0xc0, !PT ;  /* 0x7fffffff06047812 */ /* 0x000fe400078ec0ff */
[----:B------:R-:W-:Y:S02]  /*4df0*/  SHF.R.U32.HI R5, RZ, 0x18, R6 ;  /* 0x00000018ff057819 */ /* 0x000fe40000011606 */
[----:B------:R-:W-:-:S13]  /*4e00*/  ISETP.GE.U32.AND P1, PT, R4, 0x47800000, PT ;  /* 0x478000000400780c */ /* 0x000fda0003f26070 */
[----:B------:R-:W-:Y:S01]  /*4e10*/  @P1 IMAD.MOV.U32 R0, RZ, RZ, 0x7f ;  /* 0x0000007fff001424 */ /* 0x000fe200078e00ff */
        /* <DEDUP_REMOVED lines=9> */
.L_x_1699:
[----:B------:R-:W-:Y:S05]  /*4eb0*/  BSYNC.RECONVERGENT B0 ;  /* 0x0000000000007941 */ /* 0x000fea0003800200 */
.L_x_1698:
[----:B------:R-:W-:Y:S01]  /*4ec0*/  LOP3.LUT R5, R0, 0x80, R5, 0xf8, !PT ;  /* 0x0000008000057812 */ /* 0x000fe200078ef805 */
[----:B------:R-:W-:-:S04]  /*4ed0*/  IMAD.MOV.U32 R25, RZ, RZ, R23 ;  /* 0x000000ffff197224 */ /* 0x000fc800078e0017 */
[----:B------:R0:W-:Y:S01]  /*4ee0*/  STG.E.U8 desc[UR36][R8.64], R5 ;  /* 0x0000000508007986 */ /* 0x0001e2000c101124 */
[----:B------:R-:W-:Y:S05]  /*4ef0*/  BRA `(.L_x_1679) ;  /* 0x0000000400d07947 */ /* 0x000fea0003800000 */
.L_x_1694:
[----:B------:R4:W-:Y:S01]  /*4f00*/  STG.E.U16 desc[UR36][R8.64], R3 ;  /* 0x0000000308007986 */ /* 0x0009e2000c101524 */
[----:B------:R-:W-:Y:S01]  /*4f10*/  IMAD.MOV.U32 R25, RZ, RZ, R23 ;  /* 0x000000ffff197224 */ /* 0x000fe200078e0017 */
[----:B------:R-:W-:Y:S06]  /*4f20*/  BRA `(.L_x_1679) ;  /* 0x0000000400c47947 */ /* 0x000fec0003800000 */
.L_x_1691:
        /* <DEDUP_REMOVED lines=10> */
[----:B------:R-:W0:Y:S02]  /*4fd0*/  F2I.FTZ.U32.TRUNC.NTZ R3, R3 ;  /* 0x0000000300037305 */ /* 0x000e24000021f000 */
[----:B0-----:R0:W-:Y:S01]  /*4fe0*/  STG.E.U16 desc[UR36][R8.64], R3 ;  /* 0x0000000308007986 */ /* 0x0011e2000c101524 */
[----:B------:R-:W-:Y:S05]  /*4ff0*/  BRA `(.L_x_1679) ;  /* 0x0000000400907947 */ /* 0x000fea0003800000 */
.L_x_1702:
[----:B------:R-:W-:Y:S01]  /*5000*/  IMAD.U32 R3, R3, 0x10000, RZ ;  /* 0x0001000003037824 */ /* 0x000fe200078e00ff */
[----:B------:R-:W-:Y:S01]  /*5010*/  BSSY.RECONVERGENT B0, `(.L_x_1703) ;  /* 0x0000014000007945 */ /* 0x000fe20003800200 */
[----:B------:R-:W-:-:S03]  /*5020*/  IMAD.MOV.U32 R4, RZ, RZ, 0x80 ;  /* 0x00000080ff047424 */ /* 0x000fc600078e00ff */
[----:B------:R-:W-:-:S04]  /*5030*/  LOP3.LUT R0, R3, 0x7fffffff, RZ, 0xc0, !PT ;  /* 0x7fffffff03007812 */ /* 0x000fc800078ec0ff */
[----:B------:R-:W-:-:S13]  /*5040*/  ISETP.GT.U32.AND P0, PT, R0, 0x437fffff, PT ;  /* 0x437fffff0000780c */ /* 0x000fda0003f04070 */
        /* <DEDUP_REMOVED lines=8> */
.L_x_1705:
[----:B------:R-:W-:-:S04]  /*50d0*/  SHF.R.U32.HI R0, RZ, 0x14, R3 ;  /* 0x00000014ff007819 */ /* 0x000fc80000011603 */
[----:B------:R-:W-:-:S04]  /*50e0*/  LOP3.LUT R0, R0, 0x1, RZ, 0xc0, !PT ;  /* 0x0000000100007812 */ /* 0x000fc800078ec0ff */
[----:B------:R-:W-:-:S04]  /*50f0*/  IADD3 R0, PT, PT, R3, 0x487ffff, R0 ;  /* 0x0487ffff03007810 */ /* 0x000fc80007ffe000 */
[----:B------:R-:W-:-:S04]  /*5100*/  SHF.R.U32.HI R0, RZ, 0x14, R0 ;  /* 0x00000014ff007819 */ /* 0x000fc80000011600 */
[----:B------:R-:W-:-:S07]  /*5110*/  LOP3.LUT R0, R0, 0xff, RZ, 0xc0, !PT ;  /* 0x000000ff00007812 */ /* 0x000fce00078ec0ff */
.L_x_1706:
[----:B------:R-:W-:-:S04]  /*5120*/  SHF.R.U32.HI R3, RZ, 0x18, R3 ;  /* 0x00000018ff037819 */ /* 0x000fc80000011603 */
[----:B------:R-:W-:-:S04]  /*5130*/  LOP3.LUT R0, R0, 0x80, R3, 0xf8, !PT ;  /* 0x0000008000007812 */ /* 0x000fc800078ef803 */
[----:B------:R-:W-:-:S07]  /*5140*/  PRMT R4, R0, 0x7610, R4 ;  /* 0x0000761000047816 */ /* 0x000fce0000000004 */
.L_x_1704:
[----:B------:R-:W-:Y:S05]  /*5150*/  BSYNC.RECONVERGENT B0 ;  /* 0x0000000000007941 */ /* 0x000fea0003800200 */
.L_x_1703:
[----:B------:R0:W-:Y:S01]  /*5160*/  STG.E.U8 desc[UR36][R8.64], R4 ;  /* 0x0000000408007986 */ /* 0x0001e2000c101124 */
[----:B------:R-:W-:Y:S01]  /*5170*/  IMAD.MOV.U32 R25, RZ, RZ, R23 ;  /* 0x000000ffff197224 */ /* 0x000fe200078e0017 */
[----:B------:R-:W-:Y:S06]  /*5180*/  BRA `(.L_x_1679) ;  /* 0x00000004002c7947 */ /* 0x000fec0003800000 */
.L_x_1701:
        /* <DEDUP_REMOVED lines=13> */
.L_x_1709:
[----:B------:R-:W-:-:S04]  /*5260*/  SHF.R.U32.HI R0, RZ, 0x15, R3 ;  /* 0x00000015ff007819 */ /* 0x000fc80000011603 */
[----:B------:R-:W-:-:S04]  /*5270*/  LOP3.LUT R0, R0, 0x1, RZ, 0xc0, !PT ;  /* 0x0000000100007812 */ /* 0x000fc800078ec0ff */
[----:B------:R-:W-:-:S04]  /*5280*/  IADD3 R0, PT, PT, R3, 0x88fffff, R0 ;  /* 0x088fffff03007810 */ /* 0x000fc80007ffe000 */
[----:B------:R-:W-:-:S04]  /*5290*/  SHF.R.U32.HI R0, RZ, 0x15, R0 ;  /* 0x00000015ff007819 */ /* 0x000fc80000011600 */
[----:B------:R-:W-:-:S07]  /*52a0*/  LOP3.LUT R0, R0, 0xff, RZ, 0xc0, !PT ;  /* 0x000000ff00007812 */ /* 0x000fce00078ec0ff */
.L_x_1710:
[----:B------:R-:W-:-:S04]  /*52b0*/  SHF.R.U32.HI R3, RZ, 0x18, R3 ;  /* 0x00000018ff037819 */ /* 0x000fc80000011603 */
[----:B------:R-:W-:-:S04]  /*52c0*/  LOP3.LUT R0, R0, 0x80, R3, 0xf8, !PT ;  /* 0x0000008000007812 */ /* 0x000fc800078ef803 */
[----:B------:R-:W-:-:S07]  /*52d0*/  PRMT R4, R0, 0x7610, R4 ;  /* 0x0000761000047816 */ /* 0x000fce0000000004 */
.L_x_1708:
[----:B------:R-:W-:Y:S05]  /*52e0*/  BSYNC.RECONVERGENT B0 ;  /* 0x0000000000007941 */ /* 0x000fea0003800200 */
.L_x_1707:
[----:B------:R0:W-:Y:S01]  /*52f0*/  STG.E.U8 desc[UR36][R8.64], R4 ;  /* 0x0000000408007986 */ /* 0x0001e2000c101124 */
[----:B------:R-:W-:Y:S01]  /*5300*/  IMAD.MOV.U32 R25, RZ, RZ, R23 ;  /* 0x000000ffff197224 */ /* 0x000fe200078e0017 */
[----:B------:R-:W-:Y:S06]  /*5310*/  BRA `(.L_x_1679) ;  /* 0x0000000000c87947 */ /* 0x000fec0003800000 */
.L_x_1700:
[----:B------:R-:W-:-:S13]  /*5320*/  ISETP.NE.AND P0, PT, R0, 0x1c, PT ;  /* 0x0000001c0000780c */ /* 0x000fda0003f05270 */
[----:B------:R-:W-:Y:S05]  /*5330*/  @!P0 BRA `(.L_x_1711) ;  /* 0x0000000000b08947 */ /* 0x000fea0003800000 */
[----:B------:R-:W-:-:S13]  /*5340*/  ISETP.NE.AND P0, PT, R0, 0x1d, PT ;  /* 0x0000001d0000780c */ /* 0x000fda0003f05270 */
[----:B------:R-:W-:Y:S05]  /*5350*/  @!P0 BRA `(.L_x_1712) ;  /* 0x0000000000948947 */ /* 0x000fea0003800000 */
[----:B------:R-:W-:-:S13]  /*5360*/  ISETP.NE.AND P0, PT, R0, 0x2c, PT ;  /* 0x0000002c0000780c */ /* 0x000fda0003f05270 */
[----:B------:R-:W-:Y:S05]  /*5370*/  @!P0 BRA `(.L_x_1713) ;  /* 0x0000000000488947 */ /* 0x000fea0003800000 */
.L_x_1684:
[----:B------:R-:W-:Y:S01]  /*5380*/  MOV R14, 0x0 ;  /* 0x00000000000e7802 */ /* 0x000fe20000000f00 */
[----:B------:R-:W0:Y:S01]  /*5390*/  LDCU.64 UR6, c[0x4][0x1a8] ;  /* 0x01003500ff0677ac */ /* 0x000e220008000a00 */
[----:B------:R-:W-:Y:S02]  /*53a0*/  IMAD.MOV.U32 R8, RZ, RZ, 0x65 ;  /* 0x00000065ff087424 */ /* 0x000fe400078e00ff */
[----:B------:R-:W-:Y:S01]  /*53b0*/  IMAD.MOV.U32 R12, RZ, RZ, 0x1 ;  /* 0x00000001ff0c7424 */ /* 0x000fe200078e00ff */
[----:B------:R-:W1:Y:S01]  /*53c0*/  LDCU.64 UR8, c[0x4][0x1b0] ;  /* 0x01003600ff0877ac */ /* 0x000e620008000a00 */
[----:B------:R-:W2:Y:S01]  /*53d0*/  LDC.64 R14, c[0x4][R14] ;  /* 0x010000000e0e7b82 */ /* 0x000ea20000000a00 */
[----:B------:R-:W-:Y:S01]  /*53e0*/  IMAD.MOV.U32 R13, RZ, RZ, RZ ;  /* 0x000000ffff0d7224 */ /* 0x000fe200078e00ff */
[----:B------:R-:W4:Y:S01]  /*53f0*/  LDCU.64 UR4, c[0x4][0xb0] ;  /* 0x01001600ff0477ac */ /* 0x000f220008000a00 */
[----:B0-----:R-:W-:Y:S02]  /*5400*/  IMAD.U32 R4, RZ, RZ, UR6 ;  /* 0x00000006ff047e24 */ /* 0x001fe4000f8e00ff */
[----:B------:R-:W-:-:S02]  /*5410*/  IMAD.U32 R5, RZ, RZ, UR7 ;  /* 0x00000007ff057e24 */ /* 0x000fc4000f8e00ff */
[----:B-1----:R-:W-:Y:S02]  /*5420*/  IMAD.U32 R6, RZ, RZ, UR8 ;  /* 0x00000008ff067e24 */ /* 0x002fe4000f8e00ff */
[----:B------:R-:W-:Y:S02]  /*5430*/  IMAD.U32 R7, RZ, RZ, UR9 ;  /* 0x00000009ff077e24 */ /* 0x000fe4000f8e00ff */
[----:B----4-:R-:W-:Y:S02]  /*5440*/  IMAD.U32 R10, RZ, RZ, UR4 ;  /* 0x00000004ff0a7e24 */ /* 0x010fe4000f8e00ff */
[----:B------:R-:W-:-:S07]  /*5450*/  IMAD.U32 R11, RZ, RZ, UR5 ;  /* 0x00000005ff0b7e24 */ /* 0x000fce000f8e00ff */
[----:B------:R-:W-:-:S07]  /*5460*/  LEPC R20, `(.L_x_1714) ;  /* 0x000000001014794e */ /* 0x000fce0000000000 */
[----:B--23--:R-:W-:Y:S05]  /*5470*/  CALL.ABS.NOINC R14 ;  /* 0x000000000e007343 */ /* 0x00cfea0003c00000 */
.L_x_1714:
[----:B------:R-:W-:Y:S01]  /*5480*/  IMAD.MOV.U32 R25, RZ, RZ, R23 ;  /* 0x000000ffff197224 */ /* 0x000fe200078e0017 */
[----:B------:R-:W-:Y:S06]  /*5490*/  BRA `(.L_x_1679) ;  /* 0x0000000000687947 */ /* 0x000fec0003800000 */
.L_x_1713:
[----:B------:R-:W-:Y:S02]  /*54a0*/  IMAD.U32 R4, R3, 0x10000, RZ ;  /* 0x0001000003047824 */ /* 0x000fe400078e00ff */
[----:B------:R-:W-:-:S03]  /*54b0*/  IMAD.MOV.U32 R25, RZ, RZ, R23 ;  /* 0x000000ffff197224 */ /* 0x000fc600078e0017 */
[----:B------:R-:W-:-:S04]  /*54c0*/  SHF.R.U32.HI R5, RZ, 0x17, R4 ;  /* 0x00000017ff057819 */ /* 0x000fc80000011604 */
[----:B------:R-:W-:-:S04]  /*54d0*/  LOP3.LUT R3, R5, 0xff, RZ, 0xc0, !PT ;  /* 0x000000ff05037812 */ /* 0x000fc800078ec0ff */
        /* <DEDUP_REMOVED lines=13> */
.L_x_1712:
[----:B------:R-:W-:Y:S02]  /*55b0*/  IMAD.U32 R4, R3, 0x10000, RZ ;  /* 0x0001000003047824 */ /* 0x000fe400078e00ff */
[----:B------:R-:W-:-:S04]  /*55c0*/  IMAD.MOV.U32 R25, RZ, RZ, R23 ;  /* 0x000000ffff197224 */ /* 0x000fc800078e0017 */
[----:B------:R-:W0:Y:S02]  /*55d0*/  F2I.U64.TRUNC R4, R4 ;  /* 0x0000000400047311 */ /* 0x000e24000020d800 */
[----:B0-----:R0:W-:Y:S01]  /*55e0*/  STG.E.64 desc[UR36][R8.64], R4 ;  /* 0x0000000408007986 */ /* 0x0011e2000c101b24 */
[----:B------:R-:W-:Y:S05]  /*55f0*/  BRA `(.L_x_1679) ;  /* 0x0000000000107947 */ /* 0x000fea0003800000 */
.L_x_1711:
[----:B------:R-:W-:Y:S02]  /*5600*/  IMAD.U32 R3, R3, 0x10000, RZ ;  /* 0x0001000003037824 */ /* 0x000fe400078e00ff */
[----:B------:R-:W-:-:S04]  /*5610*/  IMAD.MOV.U32 R25, RZ, RZ, R23 ;  /* 0x000000ffff197224 */ /* 0x000fc800078e0017 */
[----:B------:R-:W0:Y:S02]  /*5620*/  F2I.FTZ.U32.TRUNC.NTZ R3, R3 ;  /* 0x0000000300037305 */ /* 0x000e24000021f000 */
[----:B0-----:R0:W-:Y:S02]  /*5630*/  STG.E desc[UR36][R8.64], R3 ;  /* 0x0000000308007986 */ /* 0x0011e4000c101924 */
.L_x_1679:
[----:B------:R-:W-:Y:S05]  /*5640*/  BSYNC.RECONVERGENT B6 ;  /* 0x0000000000067941 */ /* 0x000fea0003800200 */
.L_x_1678:
[----:B------:R-:W-:Y:S01]  /*5650*/  ISETP.GE.AND P0, PT, R25, R16, PT ;  /* 0x000000101900720c */ /* 0x000fe20003f06270 */
[----:B------:R-:W-:-:S12]  /*5660*/  BSSY.RECONVERGENT B6, `(.L_x_1715) ;  /* 0x00001f0000067945 */ /* 0x000fd80003800200 */
[----:B------:R-:W-:Y:S05]  /*5670*/  @P0 BRA `(.L_x_1716) ;  /* 0x0000001c00b80947 */ /* 0x000fea0003800000 */
[----:B------:R-:W5:Y:S01]  /*5680*/  LDCU UR4, c[0x0][0x3b0] ;  /* 0x00007600ff0477ac */ /* 0x000f620008000800 */
[----:B0---4-:R-:W0:Y:S01]  /*5690*/  LDC.64 R8, c[0x0][0x390] ;  /* 0x0000e400ff087b82 */ /* 0x011e220000000a00 */
[----:B--2---:R-:W-:Y:S01]  /*56a0*/  IMAD R0, R2, 0x200, R25 ;  /* 0x0000020002007824 */ /* 0x004fe200078e0219 */
[----:B-1----:R-:W-:-:S03]  /*56b0*/  PRMT R4, R18, 0x9910, RZ ;  /* 0x0000991012047816 */ /* 0x002fc600000000ff */
        /* <DEDUP_REMOVED lines=14> */
[----:B---3--:R-:W-:-:S04]  /*57a0*/  IMAD.U32 R22, R22, 0x10000, RZ ;  /* 0x0001000016167824 */ /* 0x008fc800078e00ff */
[----:B------:R-:W0:Y:S02]  /*57b0*/  F2I.FTZ.TRUNC.NTZ R3, R22 ;  /* 0x0000001600037305 */ /* 0x000e24000021f100 */
[----:B0-----:R0:W-:Y:S01]  /*57c0*/  STG.E.U8 desc[UR36][R8.64], R3 ;  /* 0x0000000308007986 */ /* 0x0011e2000c101124 */
[----:B------:R-:W-:Y:S05]  /*57d0*/  BRA `(.L_x_1722) ;  /* 0x0000000c007c7947 */ /* 0x000fea0003800000 */
.L_x_1720:
[----:B---3--:R-:W-:-:S06]  /*57e0*/  IMAD.U32 R5, R22, 0x10000, RZ ;  /* 0x0001000016057824 */ /* 0x008fcc00078e00ff */
[----:B------:R-:W0:Y:S02]  /*57f0*/  F2I.S64.TRUNC R4, R5 ;  /* 0x0000000500047311 */ /* 0x000e24000020d900 */
[----:B0-----:R0:W-:Y:S01]  /*5800*/  STG.E.U8 desc[UR36][R8.64], R4 ;  /* 0x0000000408007986 */ /* 0x0011e2000c101124 */
[----:B------:R-:W-:Y:S05]  /*5810*/  BRA `(.L_x_1722) ;  /* 0x0000000c006c7947 */ /* 0x000fea0003800000 */
.L_x_1719:
[----:B------:R-:W-:-:S13]  /*5820*/  ISETP.NE.AND P0, PT, R0, 0x2, PT ;  /* 0x000000020000780c */ /* 0x000fda0003f05270 */
[----:B------:R-:W-:Y:S05]  /*5830*/  @!P0 BRA `(.L_x_1723) ;  /* 0x0000000000308947 */ /* 0x000fea0003800000 */
[----:B------:R-:W-:-:S13]  /*5840*/  ISETP.NE.AND P0, PT, R0, 0x3, PT ;  /* 0x000000030000780c */ /* 0x000fda0003f05270 */
[----:B------:R-:W-:Y:S05]  /*5850*/  @!P0 BRA `(.L_x_1724) ;  /* 0x0000000000188947 */ /* 0x000fea0003800000 */
[----:B------:R-:W-:-:S13]  /*5860*/  ISETP.NE.AND P0, PT, R0, 0x4, PT ;  /* 0x000000040000780c */ /* 0x000fda0003f05270 */
[----:B------:R-:W-:Y:S05]  /*5870*/  @P0 BRA `(.L_x_1721) ;  /* 0x0000000800780947 */ /* 0x000fea0003800000 */
[----:B---3--:R-:W-:-:S06]  /*5880*/  IMAD.U32 R4, R22, 0x10000, RZ ;  /* 0x0001000016047824 */ /* 0x008fcc00078e00ff */
[----:B------:R-:W0:Y:S02]  /*5890*/  F2I.S64.TRUNC R4, R4 ;  /* 0x0000000400047311 */ /* 0x000e24000020d900 */
[----:B0-----:R0:W-:Y:S01]  /*58a0*/  STG.E.64 desc[UR36][R8.64], R4 ;  /* 0x0000000408007986 */ /* 0x0011e2000c101b24 */
[----:B------:R-:W-:Y:S05]  /*58b0*/  BRA `(.L_x_1722) ;  /* 0x0000000c00447947 */ /* 0x000fea0003800000 */
.L_x_1724:
[----:B---3--:R-:W-:-:S04]  /*58c0*/  IMAD.U32 R22, R22, 0x10000, RZ ;  /* 0x0001000016167824 */ /* 0x008fc800078e00ff */
[----:B------:R-:W0:Y:S02]  /*58d0*/  F2I.FTZ.TRUNC.NTZ R3, R22 ;  /* 0x0000001600037305 */ /* 0x000e24000021f100 */
[----:B0-----:R0:W-:Y:S01]  /*58e0*/  STG.E desc[UR36][R8.64], R3 ;  /* 0x0000000308007986 */ /* 0x0011e2000c101924 */
[----:B------:R-:W-:Y:S05]  /*58f0*/  BRA `(.L_x_1722) ;  /* 0x0000000c00347947 */ /* 0x000fea0003800000 */
.L_x_1723:
[----:B---3--:R-:W-:-:S04]  /*5900*/  IMAD.U32 R22, R22, 0x10000, RZ ;  /* 0x0001000016167824 */ /* 0x008fc800078e00ff */
[----:B------:R-:W0:Y:S02]  /*5910*/  F2I.FTZ.TRUNC.NTZ R3, R22 ;  /* 0x0000001600037305 */ /* 0x000e24000021f100 */
[----:B0-----:R0:W-:Y:S01]  /*5920*/  STG.E.U16 desc[UR36][R8.64], R3 ;  /* 0x0000000308007986 */ /* 0x0011e2000c101524 */
[----:B------:R-:W-:Y:S05]  /*5930*/  BRA `(.L_x_1722) ;  /* 0x0000000c00247947 */ /* 0x000fea0003800000 */
.L_x_1718:
[----:B------:R-:W-:-:S13]  /*5940*/  ISETP.GT.AND P0, PT, R0, 0x6, PT ;  /* 0x000000060000780c */ /* 0x000fda0003f04270 */
[----:B------:R-:W-:Y:S05]  /*5950*/  @P0 BRA `(.L_x_1725) ;  /* 0x00000000002c0947 */ /* 0x000fea0003800000 */
[----:B------:R-:W-:-:S13]  /*5960*/  ISETP.NE.AND P0, PT, R0, 0x5, PT ;  /* 0x000000050000780c */ /* 0x000fda0003f05270 */
[----:B------:R-:W-:Y:S05]  /*5970*/  @!P0 BRA `(.L_x_1726) ;  /* 0x0000000000148947 */ /* 0x000fea0003800000 */
[----:B------:R-:W-:-:S13]  /*5980*/  ISETP.NE.AND P0, PT, R0, 0x6, PT ;  /* 0x000000060000780c */ /* 0x000fda0003f05270 */
[----:B------:R-:W-:Y:S05]  /*5990*/  @P0 BRA `(.L_x_1721) ;  /* 0x0000000800300947 */ /* 0x000fea0003800000 */
[----:B---3--:R-:W-:-:S05]  /*59a0*/  IMAD.U32 R3, R22, 0x10000, RZ ;  /* 0x0001000016037824 */ /* 0x008fca00078e00ff */
[----:B------:R0:W-:Y:S01]  /*59b0*/  STG.E desc[UR36][R8.64], R3 ;  /* 0x0000000308007986 */ /* 0x0001e2000c101924 */
[----:B------:R-:W-:Y:S05]  /*59c0*/  BRA `(.L_x_1722) ;  /* 0x0000000c00007947 */ /* 0x000fea0003800000 */
.L_x_1726:
[----:B---3--:R-:W-:-:S05]  /*59d0*/  IMAD.U32 R0, R22, 0x10000, RZ ;  /* 0x0001000016007824 */ /* 0x008fca00078e00ff */
[----:B------:R-:W-:-:S05]  /*59e0*/  F2FP.F16.F32.PACK_AB R0, RZ, R0 ;  /* 0x00000000ff00723e */ /* 0x000fca00000000ff */
[----:B------:R0:W-:Y:S01]  /*59f0*/  STG.E.U16 desc[UR36][R8.64], R0 ;  /* 0x0000000008007986 */ /* 0x0001e2000c101524 */
[----:B------:R-:W-:Y:S05]  /*5a00*/  BRA `(.L_x_1722) ;  /* 0x0000000800f07947 */ /* 0x000fea0003800000 */
.L_x_1725:
[----:B------:R-:W-:-:S13]  /*5a10*/  ISETP.NE.AND P0, PT, R0, 0x7, PT ;  /* 0x000000070000780c */ /* 0x000fda0003f05270 */
[----:B------:R-:W-:Y:S05]  /*5a20*/  @!P0 BRA `(.L_x_1727) ;  /* 0x0000000000348947 */ /* 0x000fea0003800000 */
[----:B------:R-:W-:-:S13]  /*5a30*/  ISETP.NE.AND P0, PT, R0, 0x8, PT ;  /* 0x000000080000780c */ /* 0x000fda0003f05270 */
[----:B------:R-:W-:Y:S05]  /*5a40*/  @!P0 BRA `(.L_x_1728) ;  /* 0x0000000000188947 */ /* 0x000fea0003800000 */
[----:B------:R-:W-:-:S13]  /*5a50*/  ISETP.NE.AND P0, PT, R0, 0x9, PT ;  /* 0x000000090000780c */ /* 0x000fda0003f05270 */
[----:B------:R-:W-:Y:S05]  /*5a60*/  @P0 BRA `(.L_x_1721) ;  /* 0x0000000400fc0947 */ /* 0x000fea0003800000 */
[----:B---3--:R-:W-:Y:S02]  /*5a70*/  IMAD.U32 R22, R22, 0x10000, RZ ;  /* 0x0001000016167824 */ /* 0x008fe400078e00ff */
[----:B------:R-:W-:-:S05]  /*5a80*/  IMAD.MOV.U32 R23, RZ, RZ, RZ ;  /* 0x000000ffff177224 */ /* 0x000fca00078e00ff */
[----:B------:R0:W-:Y:S01]  /*5a90*/  STG.E.64 desc[UR36][R8.64], R22 ;  /* 0x0000001608007986 */ /* 0x0001e2000c101b24 */
[----:B------:R-:W-:Y:S05]  /*5aa0*/  BRA `(.L_x_1722) ;  /* 0x0000000800c87947 */ /* 0x000fea0003800000 */
.L_x_1728:
[----:B---3--:R-:W-:-:S05]  /*5ab0*/  IMAD.U32 R22, R22, 0x10000, RZ ;  /* 0x0001000016167824 */ /* 0x008fca00078e00ff */
[----:B------:R-:W-:-:S04]  /*5ac0*/  F2FP.F16.F32.PACK_AB R3, RZ, R22 ;  /* 0x00000016ff03723e */ /* 0x000fc800000000ff */
[----:B------:R-:W-:-:S05]  /*5ad0*/  PRMT R3, R3, 0x5410, RZ ;  /* 0x0000541003037816 */ /* 0x000fca00000000ff */
[----:B------:R0:W-:Y:S01]  /*5ae0*/  STG.E desc[UR36][R8.64], R3 ;  /* 0x0000000308007986 */ /* 0x0001e2000c101924 */
[----:B------:R-:W-:Y:S05]  /*5af0*/  BRA `(.L_x_1722) ;  /* 0x0000000800b47947 */ /* 0x000fea0003800000 */
.L_x_1727:
[----:B---3--:R-:W-:-:S04]  /*5b00*/  IMAD.U32 R4, R22, 0x10000, RZ ;  /* 0x0001000016047824 */ /* 0x008fc800078e00ff */
[----:B------:R-:W-:-:S06]  /*5b10*/  FMUL.FTZ R4, R4, 1 ;  /* 0x3f80000004047820 */ /* 0x000fcc0000410000 */
[----:B------:R-:W0:Y:S02]  /*5b20*/  F2F.F64.F32 R4, R4 ;  /* 0x0000000400047310 */ /* 0x000e240000201800 */
[----:B0-----:R0:W-:Y:S01]  /*5b30*/  STG.E.64 desc[UR36][R8.64], R4 ;  /* 0x0000000408007986 */ /* 0x0011e2000c101b24 */
[----:B------:R-:W-:Y:S05]  /*5b40*/  BRA `(.L_x_1722) ;  /* 0x0000000800a07947 */ /* 0x000fea0003800000 */
.L_x_1717:
        /* <DEDUP_REMOVED lines=10> */
[----:B---3--:R-:W-:-:S06]  /*5bf0*/  IMAD.U32 R3, R22, 0x10000, RZ ;  /* 0x0001000016037824 */ /* 0x008fcc00078e00ff */
[----:B------:R-:W0:Y:S02]  /*5c00*/  F2I.FTZ.U32.TRUNC.NTZ R3, R3 ;  /* 0x0000000300037305 */ /* 0x000e24000021f000 */
[----:B0-----:R0:W-:Y:S01]  /*5c10*/  STG.E.U16 desc[UR36][R8.64], R3 ;  /* 0x0000000308007986 */ /* 0x0011e2000c101524 */
[----:B------:R-:W-:Y:S05]  /*5c20*/  BRA `(.L_x_1722) ;  /* 0x0000000800687947 */ /* 0x000fea0003800000 */
.L_x_1732:
[----:B---3--:R-:W-:Y:S01]  /*5c30*/  IMAD.U32 R5, R22, 0x10000, RZ ;  /* 0x0001000016057824 */ /* 0x008fe200078e00ff */
[----:B------:R-:W-:Y:S01]  /*5c40*/  BSSY.RECONVERGENT B0, `(.L_x_1733) ;  /* 0x0000013000007945 */ /* 0x000fe20003800200 */
[----:B------:R-:W-:-:S03]  /*5c50*/  IMAD.MOV.U32 R4, RZ, RZ, 0x80 ;  /* 0x00000080ff047424 */ /* 0x000fc600078e00ff */
        /* <DEDUP_REMOVED lines=14> */
.L_x_1735:
[----:B------:R-:W-:-:S04]  /*5d40*/  SHF.R.U32.HI R3, RZ, 0x18, R5 ;  /* 0x00000018ff037819 */ /* 0x000fc80000011605 */
[----:B------:R-:W-:-:S04]  /*5d50*/  LOP3.LUT R0, R0, 0x80, R3, 0xf8, !PT ;  /* 0x0000008000007812 */ /* 0x000fc800078ef803 */
[----:B------:R-:W-:-:S07]  /*5d60*/  PRMT R4, R0, 0x7610, R4 ;  /* 0x0000761000047816 */ /* 0x000fce0000000004 */
.L_x_1734:
[----:B------:R-:W-:Y:S05]  /*5d70*/  BSYNC.RECONVERGENT B0 ;  /* 0x0000000000007941 */ /* 0x000fea0003800200 */
.L_x_1733:
[----:B------:R0:W-:Y:S01]  /*5d80*/  STG.E.U8 desc[UR36][R8.64], R4 ;  /* 0x0000000408007986 */ /* 0x0001e2000c101124 */
[----:B------:R-:W-:Y:S05]  /*5d90*/  BRA `(.L_x_1722) ;  /* 0x00000008000c7947 */ /* 0x000fea0003800000 */
.L_x_1731:
        /* <DEDUP_REMOVED lines=17> */
.L_x_1738:
[----:B------:R-:W-:-:S04]  /*5eb0*/  SHF.R.U32.HI R3, RZ, 0x18, R5 ;  /* 0x00000018ff037819 */ /* 0x000fc80000011605 */
[----:B------:R-:W-:-:S04]  /*5ec0*/  LOP3.LUT R0, R0, 0x80, R3, 0xf8, !PT ;  /* 0x0000008000007812 */ /* 0x000fc800078ef803 */
[----:B------:R-:W-:-:S07]  /*5ed0*/  PRMT R4, R0, 0x7610, R4 ;  /* 0x0000761000047816 */ /* 0x000fce0000000004 */
.L_x_1737:
[----:B------:R-:W-:Y:S05]  /*5ee0*/  BSYNC.RECONVERGENT B0 ;  /* 0x0000000000007941 */ /* 0x000fea0003800200 */
.L_x_1736:
[----:B------:R0:W-:Y:S01]  /*5ef0*/  STG.E.U8 desc[UR36][R8.64], R4 ;  /* 0x0000000408007986 */ /* 0x0001e2000c101124 */
[----:B------:R-:W-:Y:S05]  /*5f00*/  BRA `(.L_x_1722) ;  /* 0x0000000400b07947 */ /* 0x000fea0003800000 */
.L_x_1730:
[----:B------:R-:W-:-:S13]  /*5f10*/  ISETP.NE.AND P0, PT, R0, 0x1c, PT ;  /* 0x0000001c0000780c */ /* 0x000fda0003f05270 */
[----:B------:R-:W-:Y:S05]  /*5f20*/  @!P0 BRA `(.L_x_1739) ;  /* 0x0000000000608947 */ /* 0x000fea0003800000 */
[----:B------:R-:W-:-:S13]  /*5f30*/  ISETP.NE.AND P0, PT, R0, 0x1d, PT ;  /* 0x0000001d0000780c */ /* 0x000fda0003f05270 */
[----:B------:R-:W-:Y:S05]  /*5f40*/  @!P0 BRA `(.L_x_1740) ;  /* 0x0000000000488947 */ /* 0x000fea0003800000 */
[----:B------:R-:W-:-:S13]  /*5f50*/  ISETP.NE.AND P0, PT, R0, 0x2c, PT ;  /* 0x0000002c0000780c */ /* 0x000fda0003f05270 */
[----:B------:R-:W-:Y:S05]  /*5f60*/  @P0 BRA `(.L_x_1721) ;  /* 0x0000000000bc0947 */ /* 0x000fea0003800000 */
[----:B---3--:R-:W-:-:S05]  /*5f70*/  IMAD.U32 R22, R22, 0x10000, RZ ;  /* 0x0001000016167824 */ /* 0x008fca00078e00ff */
        /* <DEDUP_REMOVED lines=15> */
.L_x_1740:
[----:B---3--:R-:W-:-:S06]  /*6070*/  IMAD.U32 R4, R22, 0x10000, RZ ;  /* 0x0001000016047824 */ /* 0x008fcc00078e00ff */
[----:B------:R-:W0:Y:S02]  /*6080*/  F2I.U64.TRUNC R4, R4 ;  /* 0x0000000400047311 */ /* 0x000e24000020d800 */
[----:B0-----:R0:W-:Y:S01]  /*6090*/  STG.E.64 desc[UR36][R8.64], R4 ;  /* 0x0000000408007986 */ /* 0x0011e2000c101b24 */
[----:B------:R-:W-:Y:S05]  /*60a0*/  BRA `(.L_x_1722) ;  /* 0x0000000400487947 */ /* 0x000fea0003800000 */
.L_x_1739:
[----:B---3--:R-:W-:-:S04]  /*60b0*/  IMAD.U32 R22, R22, 0x10000, RZ ;  /* 0x0001000016167824 */ /* 0x008fc800078e00ff */
[----:B------:R-:W0:Y:S02]  /*60c0*/  F2I.FTZ.U32.TRUNC.NTZ R3, R22 ;  /* 0x0000001600037305 */ /* 0x000e24000021f000 */
[----:B0-----:R0:W-:Y:S01]  /*60d0*/  STG.E desc[UR36][R8.64], R3 ;  /* 0x0000000308007986 */ /* 0x0011e2000c101924 */
[----:B------:R-:W-:Y:S05]  /*60e0*/  BRA `(.L_x_1722) ;  /* 0x0000000400387947 */ /* 0x000fea0003800000 */
.L_x_1729:
[----:B------:R-:W-:-:S13]  /*60f0*/  ISETP.GT.AND P0, PT, R0, 0xe, PT ;  /* 0x0000000e0000780c */ /* 0x000fda0003f04270 */
[----:B------:R-:W-:Y:S05]  /*6100*/  @P0 BRA `(.L_x_1741) ;  /* 0x00000000003c0947 */ /* 0x000fea0003800000 */
[----:B------:R-:W-:-:S13]  /*6110*/  ISETP.NE.AND P0, PT, R0, 0xa, PT ;  /* 0x0000000a0000780c */ /* 0x000fda0003f05270 */
[----:B------:R-:W-:Y:S05]  /*6120*/  @!P0 BRA `(.L_x_1742) ;  /* 0x00000000001c8947 */ /* 0x000fea0003800000 */
[----:B------:R-:W-:-:S13]  /*6130*/  ISETP.NE.AND P0, PT, R0, 0xb, PT ;  /* 0x0000000b0000780c */ /* 0x000fda0003f05270 */
[----:B------:R-:W-:Y:S05]  /*6140*/  @P0 BRA `(.L_x_1721) ;  /* 0x0000000000440947 */ /* 0x000fea0003800000 */
[----:B---3--:R-:W-:-:S05]  /*6150*/  IMAD.U32 R22, R22, 0x10000, RZ ;  /* 0x0001000016167824 */ /* 0x008fca00078e00ff */
[----:B------:R-:W-:-:S04]  /*6160*/  FSETP.NEU.FTZ.AND P0, PT, R22, RZ, PT ;  /* 0x000000ff1600720b */ /* 0x000fc80003f1d000 */
[----:B------:R-:W-:-:S05]  /*6170*/  SEL R3, RZ, 0x1, !P0 ;  /* 0x00000001ff037807 */ /* 0x000fca0004000000 */
[----:B------:R3:W-:Y:S01]  /*6180*/  STG.E.U8 desc[UR36][R8.64], R3 ;  /* 0x0000000308007986 */ /* 0x0007e2000c101124 */
[----:B------:R-:W-:Y:S05]  /*6190*/  BRA `(.L_x_1722) ;  /* 0x00000004000c7947 */ /* 0x000fea0003800000 */
.L_x_1742:
[----:B---3--:R-:W-:Y:S01]  /*61a0*/  IMAD.U32 R22, R22, 0x10000, RZ ;  /* 0x0001000016167824 */ /* 0x008fe200078e00ff */
[----:B------:R-:W-:-:S03]  /*61b0*/  CS2R R6, SRZ ;  /* 0x0000000000067805 */ /* 0x000fc6000001ff00 */
[----:B------:R-:W-:-:S06]  /*61c0*/  FMUL.FTZ R4, R22, 1 ;  /* 0x3f80000016047820 */ /* 0x000fcc0000410000 */
[----:B------:R-:W0:Y:S02]  /*61d0*/  F2F.F64.F32 R4, R4 ;  /* 0x0000000400047310 */ /* 0x000e240000201800 */
[----:B0-----:R4:W-:Y:S01]  /*61e0*/  STG.E.128 desc[UR36][R8.64], R4 ;  /* 0x0000000408007986 */ /* 0x0019e2000c101d24 */
[----:B------:R-:W-:Y:S05]  /*61f0*/  BRA `(.L_x_1722) ;  /* 0x0000000000f47947 */ /* 0x000fea0003800000 */
.L_x_1741:
[----:B------:R-:W-:-:S13]  /*6200*/  ISETP.NE.AND P0, PT, R0, 0xf, PT ;  /* 0x0000000f0000780c */ /* 0x000fda0003f05270 */
[----:B------:R-:W-:Y:S05]  /*6210*/  @!P0 BRA `(.L_x_1743) ;  /* 0x0000000000e88947 */ /* 0x000fea0003800000 */
[----:B------:R-:W-:-:S13]  /*6220*/  ISETP.NE.AND P0, PT, R0, 0x17, PT ;  /* 0x000000170000780c */ /* 0x000fda0003f05270 */
[----:B------:R-:W-:Y:S05]  /*6230*/  @!P0 BRA `(.L_x_1744) ;  /* 0x0000000000908947 */ /* 0x000fea0003800000 */
[----:B------:R-:W-:-:S13]  /*6240*/  ISETP.NE.AND P0, PT, R0, 0x18, PT ;  /* 0x000000180000780c */ /* 0x000fda0003f05270 */
[----:B------:R-:W-:Y:S05]  /*6250*/  @!P0 BRA `(.L_x_1745) ;  /* 0x0000000000448947 */ /* 0x000fea0003800000 */
.L_x_1721:
        /* <DEDUP_REMOVED lines=16> */
.L_x_1746:
[----:B------:R-:W-:Y:S05]  /*6360*/  BRA `(.L_x_1722) ;  /* 0x0000000000987947 */ /* 0x000fea0003800000 */
.L_x_1745:
[----:B---3--:R-:W-:Y:S01]  /*6370*/  IMAD.U32 R5, R22, 0x10000, RZ ;  /* 0x0001000016057824 */ /* 0x008fe200078e00ff */
[----:B------:R-:W-:Y:S01]  /*6380*/  BSSY.RECONVERGENT B0, `(.L_x_1747) ;  /* 0x000000c000007945 */ /* 0x000fe20003800200 */
[----:B------:R-:W-:-:S03]  /*6390*/  IMAD.MOV.U32 R0, RZ, RZ, 0x7f ;  /* 0x0000007fff007424 */ /* 0x000fc600078e00ff */
        /* <DEDUP_REMOVED lines=10> */
.L_x_1748:
[----:B------:R-:W-:Y:S05]  /*6440*/  BSYNC.RECONVERGENT B0 ;  /* 0x0000000000007941 */ /* 0x000fea0003800200 */
.L_x_1747:
[----:B------:R-:W-:-:S05]  /*6450*/  LOP3.LUT R3, R0, 0x80, R3, 0xf8, !PT ;  /* 0x0000008000037812 */ /* 0x000fca00078ef803 */
[----:B------:R2:W-:Y:S01]  /*6460*/  STG.E.U8 desc[UR36][R8.64], R3 ;  /* 0x0000000308007986 */ /* 0x0005e2000c101124 */
[----:B------:R-:W-:Y:S05]  /*6470*/  BRA `(.L_x_1722) ;  /* 0x0000000000547947 */ /* 0x000fea0003800000 */
.L_x_1744:
[----:B---3--:R-:W-:Y:S01]  /*6480*/  IMAD.U32 R3, R22, 0x10000, RZ ;  /* 0x0001000016037824 */ /* 0x008fe200078e00ff */
[----:B------:R-:W-:Y:S04]  /*6490*/  BSSY.RECONVERGENT B0, `(.L_x_1749) ;  /* 0x000000e000007945 */ /* 0x000fe80003800200 */
[----:B------:R-:W-:-:S04]  /*64a0*/  LOP3.LUT R4, R3, 0x7fffffff, RZ, 0xc0, !PT ;  /* 0x7fffffff03047812 */ /* 0x000fc800078ec0ff */
[----:B------:R-:W-:-:S13]  /*64b0*/  ISETP.GT.U32.AND P0, PT, R4, 0x477fffff, PT ;  /* 0x477fffff0400780c */ /* 0x000fda0003f04070 */
[----:B------:R-:W-:Y:S05]  /*64c0*/  @P0 BRA `(.L_x_1750) ;  /* 0x00000000001c0947 */ /* 0x000fea0003800000 */
[----:B------:R-:W-:-:S13]  /*64d0*/  ISETP.GE.U32.AND P0, PT, R4, 0x38800000, PT ;  /* 0x388000000400780c */ /* 0x000fda0003f06070 */
[----:B------:R-:W-:-:S04]  /*64e0*/  @P0 SHF.R.U32.HI R0, RZ, 0x15, R3 ;  /* 0x00000015ff000819 */ /* 0x000fc80000011603 */
[----:B------:R-:W-:-:S04]  /*64f0*/  @P0 LOP3.LUT R0, R0, 0x1, RZ, 0xc0, !PT ;  /* 0x0000000100000812 */ /* 0x000fc800078ec0ff */
[----:B------:R-:W-:-:S04]  /*6500*/  @P0 IADD3 R0, PT, PT, R3, 0x80fffff, R0 ;  /* 0x080fffff03000810 */ /* 0x000fc80007ffe000 */
[----:B------:R-:W-:Y:S01]  /*6510*/  @P0 SHF.R.U32.HI R0, RZ, 0x15, R0 ;  /* 0x00000015ff000819 */ /* 0x000fe20000011600 */
[----:B------:R-:W-:Y:S01]  /*6520*/  @!P0 FADD.FTZ R0, R4, 128 ;  /* 0x4300000004008421 */ /* 0x000fe20000010000 */
[----:B------:R-:W-:Y:S06]  /*6530*/  BRA `(.L_x_1751) ;  /* 0x00000000000c7947 */ /* 0x000fec0003800000 */
.L_x_1750:
[----:B------:R-:W-:Y:S01]  /*6540*/  IMAD.MOV.U32 R0, RZ, RZ, 0x7f ;  /* 0x0000007fff007424 */ /* 0x000fe200078e00ff */
[----:B------:R-:W-:-:S04]  /*6550*/  ISETP.GT.U32.AND P0, PT, R4, 0x7f800000, PT ;  /* 0x7f8000000400780c */ /* 0x000fc80003f04070 */
[----:B------:R-:W-:-:S09]  /*6560*/  SEL R0, R0, 0x7c, P0 ;  /* 0x0000007c00007807 */ /* 0x000fd20000000000 */
.L_x_1751:
[----:B------:R-:W-:Y:S05]  /*6570*/  BSYNC.RECONVERGENT B0 ;  /* 0x0000000000007941 */ /* 0x000fea0003800200 */
.L_x_1749:
[----:B------:R-:W-:-:S04]  /*6580*/  SHF.R.U32.HI R3, RZ, 0x18, R3 ;  /* 0x00000018ff037819 */ /* 0x000fc80000011603 */
[----:B------:R-:W-:-:S05]  /*6590*/  LOP3.LUT R3, R0, 0x80, R3, 0xf8, !PT ;  /* 0x0000008000037812 */ /* 0x000fca00078ef803 */
[----:B------:R1:W-:Y:S01]  /*65a0*/  STG.E.U8 desc[UR36][R8.64], R3 ;  /* 0x0000000308007986 */ /* 0x0003e2000c101124 */
[----:B------:R-:W-:Y:S05]  /*65b0*/  BRA `(.L_x_1722) ;  /* 0x0000000000047947 */ /* 0x000fea0003800000 */
.L_x_1743:
[----:B---3--:R0:W-:Y:S02]  /*65c0*/  STG.E.U16 desc[UR36][R8.64], R22 ;  /* 0x0000001608007986 */ /* 0x0081e4000c101524 */
.L_x_1722:
[----:B------:R-:W-:-:S05]  /*65d0*/  VIADD R25, R25, 0x80 ;  /* 0x0000008019197836 */ /* 0x000fca0000000000 */
[----:B------:R-:W-:-:S13]  /*65e0*/  ISETP.GE.AND P0, PT, R25, R16, PT ;  /* 0x000000101900720c */ /* 0x000fda0003f06270 */
[----:B------:R-:W-:Y:S05]  /*65f0*/  @P0 BRA `(.L_x_1716) ;  /* 0x0000000c00d80947 */ /* 0x000fea0003800000 */
[----:B------:R-:W5:Y:S01]  /*6600*/  LDCU UR4, c[0x0][0x3b0] ;  /* 0x00007600ff0477ac */ /* 0x000f620008000800 */
[----:B01234-:R-:W0:Y:S01]  /*6610*/  LDC.64 R8, c[0x0][0x390] ;  /* 0x0000e400ff087b82 */ /* 0x01fe220000000a00 */
[----:B------:R-:W-:Y:S01]  /*6620*/  IMAD R0, R2, 0x200, R25 ;  /* 0x0000020002007824 */ /* 0x000fe200078e0219 */
[----:B------:R-:W-:-:S03]  /*6630*/  PRMT R4, R18, 0x9910, RZ ;  /* 0x0000991012047816 */ /* 0x000fc600000000ff */
        /* <DEDUP_REMOVED lines=14> */
[----:B------:R-:W-:-:S06]  /*6720*/  IMAD.U32 R17, R17, 0x10000, RZ ;  /* 0x0001000011117824 */ /* 0x000fcc00078e00ff */
[----:B------:R-:W0:Y:S02]  /*6730*/  F2I.FTZ.TRUNC.NTZ R17, R17 ;  /* 0x0000001100117305 */ /* 0x000e24000021f100 */
[----:B0-----:R1:W-:Y:S01]  /*6740*/  STG.E.U8 desc[UR36][R8.64], R17 ;  /* 0x0000001108007986 */ /* 0x0013e2000c101124 */
[----:B------:R-:W-:Y:S05]  /*6750*/  BRA `(.L_x_1757) ;  /* 0x0000000c007c7947 */ /* 0x000fea0003800000 */
.L_x_1755:
[----:B------:R-:W-:-:S06]  /*6760*/  IMAD.U32 R5, R17, 0x10000, RZ ;  /* 0x0001000011057824 */ /* 0x000fcc00078e00ff */
[----:B------:R-:W0:Y:S02]  /*6770*/  F2I.S64.TRUNC R4, R5 ;  /* 0x0000000500047311 */ /* 0x000e24000020d900 */
[----:B0-----:R0:W-:Y:S01]  /*6780*/  STG.E.U8 desc[UR36][R8.64], R4 ;  /* 0x0000000408007986 */ /* 0x0011e2000c101124 */
[----:B------:R-:W-:Y:S05]  /*6790*/  BRA `(.L_x_1757) ;  /* 0x0000000c006c7947 */ /* 0x000fea0003800000 */
.L_x_1754:
[----:B------:R-:W-:-:S13]  /*67a0*/  ISETP.NE.AND P0, PT, R0, 0x2, PT ;  /* 0x000000020000780c */ /* 0x000fda0003f05270 */
[----:B------:R-:W-:Y:S05]  /*67b0*/  @!P0 BRA `(.L_x_1758) ;  /* 0x0000000000308947 */ /* 0x000fea0003800000 */
[----:B------:R-:W-:-:S13]  /*67c0*/  ISETP.NE.AND P0, PT, R0, 0x3, PT ;  /* 0x000000030000780c */ /* 0x000fda0003f05270 */
[----:B------:R-:W-:Y:S05]  /*67d0*/  @!P0 BRA `(.L_x_1759) ;  /* 0x0000000000188947 */ /* 0x000fea0003800000 */
[----:B------:R-:W-:-:S13]  /*67e0*/  ISETP.NE.AND P0, PT, R0, 0x4, PT ;  /* 0x000000040000780c */ /* 0x000fda0003f05270 */
[----:B------:R-:W-:Y:S05]  /*67f0*/  @P0 BRA `(.L_x_1756) ;  /* 0x0000000800780947 */ /* 0x000fea0003800000 */
[----:B------:R-:W-:-:S06]  /*6800*/  IMAD.U32 R4, R17, 0x10000, RZ ;  /* 0x0001000011047824 */ /* 0x000fcc00078e00ff */
[----:B------:R-:W0:Y:S02]  /*6810*/  F2I.S64.TRUNC R4, R4 ;  /* 0x0000000400047311 */ /* 0x000e24000020d900 */
[----:B0-----:R4:W-:Y:S01]  /*6820*/  STG.E.64 desc[UR36][R8.64], R4 ;  /* 0x0000000408007986 */ /* 0x0019e2000c101b24 */
[----:B------:R-:W-:Y:S05]  /*6830*/  BRA `(.L_x_1757) ;  /* 0x0000000c00447947 */ /* 0x000fea0003800000 */
.L_x_1759:
[----:B------:R-:W-:-:S06]  /*6840*/  IMAD.U32 R17, R17, 0x10000, RZ ;  /* 0x0001000011117824 */ /* 0x000fcc00078e00ff */
[----:B------:R-:W0:Y:S02]  /*6850*/  F2I.FTZ.TRUNC.NTZ R17, R17 ;  /* 0x0000001100117305 */ /* 0x000e24000021f100 */
[----:B0-----:R3:W-:Y:S01]  /*6860*/  STG.E desc[UR36][R8.64], R17 ;  /* 0x0000001108007986 */ /* 0x0017e2000c101924 */
[----:B------:R-:W-:Y:S05]  /*6870*/  BRA `(.L_x_1757) ;  /* 0x0000000c00347947 */ /* 0x000fea0003800000 */
.L_x_1758:
[----:B------:R-:W-:-:S06]  /*6880*/  IMAD.U32 R17, R17, 0x10000, RZ ;  /* 0x0001000011117824 */ /* 0x000fcc00078e00ff */
[----:B------:R-:W0:Y:S02]  /*6890*/  F2I.FTZ.TRUNC.NTZ R17, R17 ;  /* 0x0000001100117305 */ /* 0x000e24000021f100 */
[----:B0-----:R2:W-:Y:S01]  /*68a0*/  STG.E.U16 desc[UR36][R8.64], R17 ;  /* 0x0000001108007986 */ /* 0x0015e2000c101524 */
[----:B------:R-:W-:Y:S05]  /*68b0*/  BRA `(.L_x_1757) ;  /* 0x0000000c00247947 */ /* 0x000fea0003800000 */
.L_x_1753:
[----:B------:R-:W-:-:S13]  /*68c0*/  ISETP.GT.AND P0, PT, R0, 0x6, PT ;  /* 0x000000060000780c */ /* 0x000fda0003f04270 */
[----:B------:R-:W-:Y:S05]  /*68d0*/  @P0 BRA `(.L_x_1760) ;  /* 0x00000000002c0947 */ /* 0x000fea0003800000 */
[----:B------:R-:W-:-:S13]  /*68e0*/  ISETP.NE.AND P0, PT, R0, 0x5, PT ;  /* 0x000000050000780c */ /* 0x000fda0003f05270 */
[----:B------:R-:W-:Y:S05]  /*68f0*/  @!P0 BRA `(.L_x_1761) ;  /* 0x0000000000148947 */ /* 0x000fea0003800000 */
[----:B------:R-:W-:-:S13]  /*6900*/  ISETP.NE.AND P0, PT, R0, 0x6, PT ;  /* 0x000000060000780c */ /* 0x000fda0003f05270 */
[----:B------:R-:W-:Y:S05]  /*6910*/  @P0 BRA `(.L_x_1756) ;  /* 0x0000000800300947 */ /* 0x000fea0003800000 */
[----:B------:R-:W-:-:S05]  /*6920*/  IMAD.U32 R17, R17, 0x10000, RZ ;  /* 0x0001000011117824 */ /* 0x000fca00078e00ff */
[----:B------:R0:W-:Y:S01]  /*6930*/  STG.E desc[UR36][R8.64], R17 ;  /* 0x0000001108007986 */ /* 0x0001e2000c101924 */
[----:B------:R-:W-:Y:S05]  /*6940*/  BRA `(.L_x_1757) ;  /* 0x0000000c00007947 */ /* 0x000fea0003800000 */
.L_x_1761:
[----:B------:R-:W-:-:S05]  /*6950*/  IMAD.U32 R0, R17, 0x10000, RZ ;  /* 0x0001000011007824 */ /* 0x000fca00078e00ff */
[----:B------:R-:W-:-:S05]  /*6960*/  F2FP.F16.F32.PACK_AB R0, RZ, R0 ;  /* 0x00000000ff00723e */ /* 0x000fca00000000ff */
[----:B------:R0:W-:Y:S01]  /*6970*/  STG.E.U16 desc[UR36][R8.64], R0 ;  /* 0x0000000008007986 */ /* 0x0001e2000c101524 */
[----:B------:R-:W-:Y:S05]  /*6980*/  BRA `(.L_x_1757) ;  /* 0x0000000800f07947 */ /* 0x000fea0003800000 */
.L_x_1760:
[----:B------:R-:W-:-:S13]  /*6990*/  ISETP.NE.AND P0, PT, R0, 0x7, PT ;  /* 0x000000070000780c */ /* 0x000fda0003f05270 */
[----:B------:R-:W-:Y:S05]  /*69a0*/  @!P0 BRA `(.L_x_1762) ;  /* 0x0000000000348947 */ /* 0x000fea0003800000 */
[----:B------:R-:W-:-:S13]  /*69b0*/  ISETP.NE.AND P0, PT, R0, 0x8, PT ;  /* 0x000000080000780c */ /* 0x000fda0003f05270 */
[----:B------:R-:W-:Y:S05]  /*69c0*/  @!P0 BRA `(.L_x_1763) ;  /* 0x0000000000188947 */ /* 0x000fea0003800000 */
[----:B------:R-:W-:-:S13]  /*69d0*/  ISETP.NE.AND P0, PT, R0, 0x9, PT ;  /* 0x000000090000780c */ /* 0x000fda0003f05270 */
[----:B------:R-:W-:Y:S05]  /*69e0*/  @P0 BRA `(.L_x_1756) ;  /* 0x0000000400fc0947 */ /* 0x000fea0003800000 */
[----:B------:R-:W-:Y:S02]  /*69f0*/  IMAD.U32 R4, R17, 0x10000, RZ ;  /* 0x0001000011047824 */ /* 0x000fe400078e00ff */
[----:B------:R-:W-:-:S05]  /*6a00*/  IMAD.MOV.U32 R5, RZ, RZ, RZ ;  /* 0x000000ffff057224 */ /* 0x000fca00078e00ff */
[----:B------:R0:W-:Y:S01]  /*6a10*/  STG.E.64 desc[UR36][R8.64], R4 ;  /* 0x0000000408007986 */ /* 0x0001e2000c101b24 */
[----:B------:R-:W-:Y:S05]  /*6a20*/  BRA `(.L_x_1757) ;  /* 0x0000000800c87947 */ /* 0x000fea0003800000 */
.L_x_1763:
[----:B------:R-:W-:-:S05]  /*6a30*/  IMAD.U32 R17, R17, 0x10000, RZ ;  /* 0x0001000011117824 */ /* 0x000fca00078e00ff */
[----:B------:R-:W-:-:S04]  /*6a40*/  F2FP.F16.F32.PACK_AB R3, RZ, R17 ;  /* 0x00000011ff03723e */ /* 0x000fc800000000ff */
[----:B------:R-:W-:-:S05]  /*6a50*/  PRMT R3, R3, 0x5410, RZ ;  /* 0x0000541003037816 */ /* 0x000fca00000000ff */
[----:B------:R0:W-:Y:S01]  /*6a60*/  STG.E desc[UR36][R8.64], R3 ;  /* 0x0000000308007986 */ /* 0x0001e2000c101924 */
[----:B------:R-:W-:Y:S05]  /*6a70*/  BRA `(.L_x_1757) ;  /* 0x0000000800b47947 */ /* 0x000fea0003800000 */
.L_x_1762:
[----:B------:R-:W-:-:S04]  /*6a80*/  IMAD.U32 R4, R17, 0x10000, RZ ;  /* 0x0001000011047824 */ /* 0x000fc800078e00ff */
[----:B------:R-:W-:-:S06]  /*6a90*/  FMUL.FTZ R4, R4, 1 ;  /* 0x3f80000004047820 */ /* 0x000fcc0000410000 */
[----:B------:R-:W0:Y:S02]  /*6aa0*/  F2F.F64.F32 R4, R4 ;  /* 0x0000000400047310 */ /* 0x000e240000201800 */
[----:B0-----:R0:W-:Y:S01]  /*6ab0*/  STG.E.64 desc[UR36][R8.64], R4 ;  /* 0x0000000408007986 */ /* 0x0011e2000c101b24 */
[----:B------:R-:W-:Y:S05]  /*6ac0*/  BRA `(.L_x_1757) ;  /* 0x0000000800a07947 */ /* 0x000fea0003800000 */
.L_x_1752:
        /* <DEDUP_REMOVED lines=10> */
[----:B------:R-:W-:-:S06]  /*6b70*/  IMAD.U32 R3, R17, 0x10000, RZ ;  /* 0x0001000011037824 */ /* 0x000fcc00078e00ff */
[----:B------:R-:W0:Y:S02]  /*6b80*/  F2I.FTZ.U32.TRUNC.NTZ R3, R3 ;  /* 0x0000000300037305 */ /* 0x000e24000021f000 */
[----:B0-----:R0:W-:Y:S01]  /*6b90*/  STG.E.U16 desc[UR36][R8.64], R3 ;  /* 0x0000000308007986 */ /* 0x0011e2000c101524 */
[----:B------:R-:W-:Y:S05]  /*6ba0*/  BRA `(.L_x_1757) ;  /* 0x0000000800687947 */ /* 0x000fea0003800000 */
.L_x_1767:
[----:B------:R-:W-:Y:S01]  /*6bb0*/  IMAD.U32 R17, R17, 0x10000, RZ ;  /* 0x0001000011117824 */ /* 0x000fe200078e00ff */
        /* <DEDUP_REMOVED lines=16> */
.L_x_1770:
[----:B------:R-:W-:-:S04]  /*6cc0*/  SHF.R.U32.HI R3, RZ, 0x18, R17 ;  /* 0x00000018ff037819 */ /* 0x000fc80000011611 */
[----:B------:R-:W-:-:S04]  /*6cd0*/  LOP3.LUT R0, R0, 0x80, R3, 0xf8, !PT ;  /* 0x0000008000007812 */ /* 0x000fc800078ef803 */
[----:B------:R-:W-:-:S07]  /*6ce0*/  PRMT R4, R0, 0x7610, R4 ;  /* 0x0000761000047816 */ /* 0x000fce0000000004 */
.L_x_1769:
[----:B------:R-:W-:Y:S05]  /*6cf0*/  BSYNC.RECONVERGENT B0 ;  /* 0x0000000000007941 */ /* 0x000fea0003800200 */
.L_x_1768:
[----:B------:R0:W-:Y:S01]  /*6d00*/  STG.E.U8 desc[UR36][R8.64], R4 ;  /* 0x0000000408007986 */ /* 0x0001e2000c101124 */
[----:B------:R-:W-:Y:S05]  /*6d10*/  BRA `(.L_x_1757) ;  /* 0x00000008000c7947 */ /* 0x000fea0003800000 */
.L_x_1766:
        /* <DEDUP_REMOVED lines=17> */
.L_x_1773:
[----:B------:R-:W-:-:S04]  /*6e30*/  SHF.R.U32.HI R3, RZ, 0x18, R17 ;  /* 0x00000018ff037819 */ /* 0x000fc80000011611 */
[----:B------:R-:W-:-:S04]  /*6e40*/  LOP3.LUT R0, R0, 0x80, R3, 0xf8, !PT ;  /* 0x0000008000007812 */ /* 0x000fc800078ef803 */
[----:B------:R-:W-:-:S07]  /*6e50*/  PRMT R4, R0, 0x7610, R4 ;  /* 0x0000761000047816 */ /* 0x000fce0000000004 */
.L_x_1772:
[----:B------:R-:W-:Y:S05]  /*6e60*/  BSYNC.RECONVERGENT B0 ;  /* 0x0000000000007941 */ /* 0x000fea0003800200 */
.L_x_1771:
[----:B------:R0:W-:Y:S01]  /*6e70*/  STG.E.U8 desc[UR36][R8.64], R4 ;  /* 0x0000000408007986 */ /* 0x0001e2000c101124 */
[----:B------:R-:W-:Y:S05]  /*6e80*/  BRA `(.L_x_1757) ;  /* 0x0000000400b07947 */ /* 0x000fea0003800000 */
.L_x_1765:
[----:B------:R-:W-:-:S13]  /*6e90*/  ISETP.NE.AND P0, PT, R0, 0x1c, PT ;  /* 0x0000001c0000780c */ /* 0x000fda0003f05270 */
[----:B------:R-:W-:Y:S05]  /*6ea0*/  @!P0 BRA `(.L_x_1774) ;  /* 0x0000000000608947 */ /* 0x000fea0003800000 */
[----:B------:R-:W-:-:S13]  /*6eb0*/  ISETP.NE.AND P0, PT, R0, 0x1d, PT ;  /* 0x0000001d0000780c */ /* 0x000fda0003f05270 */
[----:B------:R-:W-:Y:S05]  /*6ec0*/  @!P0 BRA `(.L_x_1775) ;  /* 0x0000000000488947 */ /* 0x000fea0003800000 */
[----:B------:R-:W-:-:S13]  /*6ed0*/  ISETP.NE.AND P0, PT, R0, 0x2c, PT ;  /* 0x0000002c0000780c */ /* 0x000fda0003f05270 */
[----:B------:R-:W-:Y:S05]  /*6ee0*/  @P0 BRA `(.L_x_1756) ;  /* 0x0000000000bc0947 */ /* 0x000fea0003800000 */
[----:B------:R-:W-:-:S05]  /*6ef0*/  IMAD.U32 R4, R17, 0x10000, RZ ;  /* 0x0001000011047824 */ /* 0x000fca00078e00ff */
        /* <DEDUP_REMOVED lines=15> */
.L_x_1775:
[----:B------:R-:W-:-:S06]  /*6ff0*/  IMAD.U32 R4, R17, 0x10000, RZ ;  /* 0x0001000011047824 */ /* 0x000fcc00078e00ff */
[----:B------:R-:W0:Y:S02]  /*7000*/  F2I.U64.TRUNC R4, R4 ;  /* 0x0000000400047311 */ /* 0x000e24000020d800 */
[----:B0-----:R0:W-:Y:S01]  /*7010*/  STG.E.64 desc[UR36][R8.64], R4 ;  /* 0x0000000408007986 */ /* 0x0011e2000c101b24 */
[----:B------:R-:W-:Y:S05]  /*7020*/  BRA `(.L_x_1757) ;  /* 0x0000000400487947 */ /* 0x000fea0003800000 */
.L_x_1774:
[----:B------:R-:W-:-:S06]  /*7030*/  IMAD.U32 R17, R17, 0x10000, RZ ;  /* 0x0001000011117824 */ /* 0x000fcc00078e00ff */
[----:B------:R-:W0:Y:S02]  /*7040*/  F2I.FTZ.U32.TRUNC.NTZ R17, R17 ;  /* 0x0000001100117305 */ /* 0x000e24000021f000 */
[----:B0-----:R0:W-:Y:S01]  /*7050*/  STG.E desc[UR36][R8.64], R17 ;  /* 0x0000001108007986 */ /* 0x0011e2000c101924 */
[----:B------:R-:W-:Y:S05]  /*7060*/  BRA `(.L_x_1757) ;  /* 0x0000000400387947 */ /* 0x000fea0003800000 */
.L_x_1764:
[----:B------:R-:W-:-:S13]  /*7070*/  ISETP.GT.AND P0, PT, R0, 0xe, PT ;  /* 0x0000000e0000780c */ /* 0x000fda0003f04270 */
[----:B------:R-:W-:Y:S05]  /*7080*/  @P0 BRA `(.L_x_1776) ;  /* 0x00000000003c0947 */ /* 0x000fea0003800000 */
[----:B------:R-:W-:-:S13]  /*7090*/  ISETP.NE.AND P0, PT, R0, 0xa, PT ;  /* 0x0000000a0000780c */ /* 0x000fda0003f05270 */
[----:B------:R-:W-:Y:S05]  /*70a0*/  @!P0 BRA `(.L_x_1777) ;  /* 0x00000000001c8947 */ /* 0x000fea0003800000 */
[----:B------:R-:W-:-:S13]  /*70b0*/  ISETP.NE.AND P0, PT, R0, 0xb, PT ;  /* 0x0000000b0000780c */ /* 0x000fda0003f05270 */
[----:B------:R-:W-:Y:S05]  /*70c0*/  @P0 BRA `(.L_x_1756) ;  /* 0x0000000000440947 */ /* 0x000fea0003800000 */
[----:B------:R-:W-:-:S05]  /*70d0*/  IMAD.U32 R17, R17, 0x10000, RZ ;  /* 0x0001000011117824 */ /* 0x000fca00078e00ff */
[----:B------:R-:W-:-:S04]  /*70e0*/  FSETP.NEU.FTZ.AND P0, PT, R17, RZ, PT ;  /* 0x000000ff1100720b */ /* 0x000fc80003f1d000 */
[----:B------:R-:W-:-:S05]  /*70f0*/  SEL R3, RZ, 0x1, !P0 ;  /* 0x00000001ff037807 */ /* 0x000fca0004000000 */
[----:B------:R0:W-:Y:S01]  /*7100*/  STG.E.U8 desc[UR36][R8.64], R3 ;  /* 0x0000000308007986 */ /* 0x0001e2000c101124 */
[----:B------:R-:W-:Y:S05]  /*7110*/  BRA `(.L_x_1757) ;  /* 0x00000004000c7947 */ /* 0x000fea0003800000 */
.L_x_1777:
[----:B------:R-:W-:Y:S01]  /*7120*/  IMAD.U32 R17, R17, 0x10000, RZ ;  /* 0x0001000011117824 */ /* 0x000fe200078e00ff */
[----:B------:R-:W-:-:S03]  /*7130*/  CS2R R6, SRZ ;  /* 0x0000000000067805 */ /* 0x000fc6000001ff00 */
[----:B------:R-:W-:-:S06]  /*7140*/  FMUL.FTZ R4, R17, 1 ;  /* 0x3f80000011047820 */ /* 0x000fcc0000410000 */
[----:B------:R-:W0:Y:S02]  /*7150*/  F2F.F64.F32 R4, R4 ;  /* 0x0000000400047310 */ /* 0x000e240000201800 */
[----:B0-----:R0:W-:Y:S01]  /*7160*/  STG.E.128 desc[UR36][R8.64], R4 ;  /* 0x0000000408007986 */ /* 0x0011e2000c101d24 */
[----:B------:R-:W-:Y:S05]  /*7170*/  BRA `(.L_x_1757) ;  /* 0x0000000000f47947 */ /* 0x000fea0003800000 */
.L_x_1776:
[----:B------:R-:W-:-:S13]  /*7180*/  ISETP.NE.AND P0, PT, R0, 0xf, PT ;  /* 0x0000000f0000780c */ /* 0x000fda0003f05270 */
[----:B------:R-:W-:Y:S05]  /*7190*/  @!P0 BRA `(.L_x_1778) ;  /* 0x0000000000e88947 */ /* 0x000fea0003800000 */
[----:B------:R-:W-:-:S13]  /*71a0*/  ISETP.NE.AND P0, PT, R0, 0x17, PT ;  /* 0x000000170000780c */ /* 0x000fda0003f05270 */
[----:B------:R-:W-:Y:S05]  /*71b0*/  @!P0 BRA `(.L_x_1779) ;  /* 0x0000000000908947 */ /* 0x000fea0003800000 */
[----:B------:R-:W-:-:S13]  /*71c0*/  ISETP.NE.AND P0, PT, R0, 0x18, PT ;  /* 0x000000180000780c */ /* 0x000fda0003f05270 */
[----:B------:R-:W-:Y:S05]  /*71d0*/  @!P0 BRA `(.L_x_1780) ;  /* 0x0000000000448947 */ /* 0x000fea0003800000 */
.L_x_1756:
        /* <DEDUP_REMOVED lines=16> */
.L_x_1781:
[----:B------:R-:W-:Y:S05]  /*72e0*/  BRA `(.L_x_1757) ;  /* 0x0000000000987947 */ /* 0x000fea0003800000 */
.L_x_1780:
[----:B------:R-:W-:Y:S01]  /*72f0*/  IMAD.U32 R17, R17, 0x10000, RZ ;  /* 0x0001000011117824 */ /* 0x000fe200078e00ff */
        /* <DEDUP_REMOVED lines=12> */
.L_x_1783:
[----:B------:R-:W-:Y:S05]  /*73c0*/  BSYNC.RECONVERGENT B0 ;  /* 0x0000000000007941 */ /* 0x000fea0003800200 */
.L_x_1782:
[----:B------:R-:W-:-:S05]  /*73d0*/  LOP3.LUT R3, R0, 0x80, R3, 0xf8, !PT ;  /* 0x0000008000037812 */ /* 0x000fca00078ef803 */
[----:B------:R0:W-:Y:S01]  /*73e0*/  STG.E.U8 desc[UR36][R8.64], R3 ;  /* 0x0000000308007986 */ /* 0x0001e2000c101124 */
[----:B------:R-:W-:Y:S05]  /*73f0*/  BRA `(.L_x_1757) ;  /* 0x0000000000547947 */ /* 0x000fea0003800000 */
.L_x_1779:
[----:B------:R-:W-:Y:S01]  /*7400*/  IMAD.U32 R3, R17, 0x10000, RZ ;  /* 0x0001000011037824 */ /* 0x000fe200078e00ff */
        /* <DEDUP_REMOVED lines=11> */
.L_x_1785:
[----:B------:R-:W-:Y:S01]  /*74c0*/  IMAD.MOV.U32 R0, RZ, RZ, 0x7f ;  /* 0x0000007fff007424 */ /* 0x000fe200078e00ff */
[----:B------:R-:W-:-:S04]  /*74d0*/  ISETP.GT.U32.AND P0, PT, R4, 0x7f800000, PT ;  /* 0x7f8000000400780c */ /* 0x000fc80003f04070 */
[----:B------:R-:W-:-:S09]  /*74e0*/  SEL R0, R0, 0x7c, P0 ;  /* 0x0000007c00007807 */ /* 0x000fd20000000000 */
.L_x_1786:
[----:B------:R-:W-:Y:S05]  /*74f0*/  BSYNC.RECONVERGENT B0 ;  /* 0x0000000000007941 */ /* 0x000fea0003800200 */
.L_x_1784:
[----:B------:R-:W-:-:S04]  /*7500*/  SHF.R.U32.HI R3, RZ, 0x18, R3 ;  /* 0x00000018ff037819 */ /* 0x000fc80000011603 */
[----:B------:R-:W-:-:S05]  /*7510*/  LOP3.LUT R3, R0, 0x80, R3, 0xf8, !PT ;  /* 0x0000008000037812 */ /* 0x000fca00078ef803 */
[----:B------:R0:W-:Y:S01]  /*7520*/  STG.E.U8 desc[UR36][R8.64], R3 ;  /* 0x0000000308007986 */ /* 0x0001e2000c101124 */
[----:B------:R-:W-:Y:S05]  /*7530*/  BRA `(.L_x_1757) ;  /* 0x0000000000047947 */ /* 0x000fea0003800000 */
.L_x_1778:
[----:B------:R0:W-:Y:S02]  /*7540*/  STG.E.U16 desc[UR36][R8.64], R17 ;  /* 0x0000001108007986 */ /* 0x0001e4000c101524 */
.L_x_1757:
[----:B------:R-:W-:-:S07]  /*7550*/  VIADD R25, R25, 0x80 ;  /* 0x0000008019197836 */ /* 0x000fce0000000000 */
.L_x_1716:
[----:B------:R-:W-:Y:S05]  /*7560*/  BSYNC.RECONVERGENT B6 ;  /* 0x0000000000067941 */ /* 0x000fea0003800200 */
.L_x_1715:
[----:B------:R-:W-:-:S13]  /*7570*/  ISETP.GE.AND P0, PT, R25, R16, PT ;  /* 0x000000101900720c */ /* 0x000fda0003f06270 */
[----:B------:R-:W-:Y:S05]  /*7580*/  @P0 EXIT ;  /* 0x000000000000094d */ /* 0x000fea0003800000 */
[----:B0---4-:R-:W0:Y:S01]  /*7590*/  LDC.64 R4, c[0x0][0x390] ;  /* 0x0000e400ff047b82 */ /* 0x011e220000000a00 */
[----:B------:R-:W3:Y:S01]  /*75a0*/  LDCU UR4, c[0x0][0x3b0] ;  /* 0x00007600ff0477ac */ /* 0x000ee20008000800 */
[----:B-12---:R-:W-:Y:S01]  /*75b0*/  PRMT R0, R18, 0x9910, RZ ;  /* 0x0000991012007816 */ /* 0x006fe200000000ff */
[----:B------:R-:W-:-:S03]  /*75c0*/  IMAD R2, R2, 0x200, R25 ;  /* 0x0000020002027824 */ /* 0x000fc600078e0219 */
[----:B------:R-:W-:Y:S01]  /*75d0*/  ISETP.GT.AND P1, PT, R0, 0x9, PT ;  /* 0x000000090000780c */ /* 0x000fe20003f24270 */
[----:B---3--:R-:W-:-:S05]  /*75e0*/  IMAD R3, R2, UR4, RZ ;  /* 0x0000000402037c24 */ /* 0x008fca000f8e02ff */
        /* <DEDUP_REMOVED lines=13> */
[----:B0-----:R-:W-:Y:S01]  /*76c0*/  STG.E.U8 desc[UR36][R2.64], R19 ;  /* 0x0000001302007986 */ /* 0x001fe2000c101124 */
[----:B------:R-:W-:Y:S05]  /*76d0*/  EXIT ;  /* 0x000000000000794d */ /* 0x000fea0003800000 */
.L_x_1790:
[----:B------:R-:W-:-:S06]  /*76e0*/  IMAD.U32 R5, R19, 0x10000, RZ ;  /* 0x0001000013057824 */ /* 0x000fcc00078e00ff */
[----:B------:R-:W0:Y:S02]  /*76f0*/  F2I.S64.TRUNC R4, R5 ;  /* 0x0000000500047311 */ /* 0x000e24000020d900 */
[----:B0-----:R-:W-:Y:S01]  /*7700*/  STG.E.U8 desc[UR36][R2.64], R4 ;  /* 0x0000000402007986 */ /* 0x001fe2000c101124 */
[----:B------:R-:W-:Y:S05]  /*7710*/  EXIT ;  /* 0x000000000000794d */ /* 0x000fea0003800000 */
.L_x_1789:
        /* <DEDUP_REMOVED lines=8> */
[----:B0-----:R-:W-:Y:S01]  /*77a0*/  STG.E.64 desc[UR36][R2.64], R4 ;  /* 0x0000000402007986 */ /* 0x001fe2000c101b24 */
[----:B------:R-:W-:Y:S05]  /*77b0*/  EXIT ;  /* 0x000000000000794d */ /* 0x000fea0003800000 */
.L_x_1793:
[----:B------:R-:W-:-:S06]  /*77c0*/  IMAD.U32 R19, R19, 0x10000, RZ ;  /* 0x0001000013137824 */ /* 0x000fcc00078e00ff */
[----:B------:R-:W0:Y:S02]  /*77d0*/  F2I.FTZ.TRUNC.NTZ R19, R19 ;  /* 0x0000001300137305 */ /* 0x000e24000021f100 */
[----:B0-----:R-:W-:Y:S01]  /*77e0*/  STG.E desc[UR36][R2.64], R19 ;  /* 0x0000001302007986 */ /* 0x001fe2000c101924 */
[----:B------:R-:W-:Y:S05]  /*77f0*/  EXIT ;  /* 0x000000000000794d */ /* 0x000fea0003800000 */
.L_x_1792:
[----:B------:R-:W-:-:S06]  /*7800*/  IMAD.U32 R19, R19, 0x10000, RZ ;  /* 0x0001000013137824 */ /* 0x000fcc00078e00ff */
[----:B------:R-:W0:Y:S02]  /*7810*/  F2I.FTZ.TRUNC.NTZ R19, R19 ;  /* 0x0000001300137305 */ /* 0x000e24000021f100 */
[----:B0-----:R-:W-:Y:S01]  /*7820*/  STG.E.U16 desc[UR36][R2.64], R19 ;  /* 0x0000001302007986 */ /* 0x001fe2000c101524 */
[----:B------:R-:W-:Y:S05]  /*7830*/  EXIT ;  /* 0x000000000000794d */ /* 0x000fea0003800000 */
.L_x_1788:
[----:B------:R-:W-:-:S13]  /*7840*/  ISETP.GT.AND P0, PT, R0, 0x6, PT ;  /* 0x000000060000780c */ /* 0x000fda0003f04270 */
[----:B------:R-:W-:Y:S05]  /*7850*/  @P0 BRA `(.L_x_1794) ;  /* 0x00000000002c0947 */ /* 0x000fea0003800000 */
[----:B------:R-:W-:-:S13]  /*7860*/  ISETP.NE.AND P0, PT, R0, 0x5, PT ;  /* 0x000000050000780c */ /* 0x000fda0003f05270 */
[----:B------:R-:W-:Y:S05]  /*7870*/  @!P0 BRA `(.L_x_1795) ;  /* 0x0000000000148947 */ /* 0x000fea0003800000 */
[----:B------:R-:W-:-:S13]  /*7880*/  ISETP.NE.AND P0, PT, R0, 0x6, PT ;  /* 0x000000060000780c */ /* 0x000fda0003f05270 */
[----:B------:R-:W-:Y:S05]  /*7890*/  @P0 BRA `(.L_x_1791) ;  /* 0x0000000800300947 */ /* 0x000fea0003800000 */
[----:B------:R-:W-:-:S05]  /*78a0*/  IMAD.U32 R19, R19, 0x10000, RZ ;  /* 0x0001000013137824 */ /* 0x000fca00078e00ff */
[----:B------:R-:W-:Y:S01]  /*78b0*/  STG.E desc[UR36][R2.64], R19 ;  /* 0x0000001302007986 */ /* 0x000fe2000c101924 */
[----:B------:R-:W-:Y:S05]  /*78c0*/  EXIT ;  /* 0x000000000000794d */ /* 0x000fea0003800000 */
.L_x_1795:
[----:B------:R-:W-:-:S05]  /*78d0*/  IMAD.U32 R0, R19, 0x10000, RZ ;  /* 0x0001000013007824 */ /* 0x000fca00078e00ff */
[----:B------:R-:W-:-:S05]  /*78e0*/  F2FP.F16.F32.PACK_AB R0, RZ, R0 ;  /* 0x00000000ff00723e */ /* 0x000fca00000000ff */
[----:B------:R-:W-:Y:S01]  /*78f0*/  STG.E.U16 desc[UR36][R2.64], R0 ;  /* 0x0000000002007986 */ /* 0x000fe2000c101524 */
[----:B------:R-:W-:Y:S05]  /*7900*/  EXIT ;  /* 0x000000000000794d */ /* 0x000fea0003800000 */
.L_x_1794:
        /* <DEDUP_REMOVED lines=8> */
[----:B------:R-:W-:Y:S01]  /*7990*/  STG.E.64 desc[UR36][R2.64], R4 ;  /* 0x0000000402007986 */ /* 0x000fe2000c101b24 */
[----:B------:R-:W-:Y:S05]  /*79a0*/  EXIT ;  /* 0x000000000000794d */ /* 0x000fea0003800000 */
.L_x_1797:
[----:B------:R-:W-:-:S05]  /*79b0*/  IMAD.U32 R19, R19, 0x10000, RZ ;  /* 0x0001000013137824 */ /* 0x000fca00078e00ff */
[----:B------:R-:W-:-:S04]  /*79c0*/  F2FP.F16.F32.PACK_AB R5, RZ, R19 ;  /* 0x00000013ff05723e */ /* 0x000fc800000000ff */
[----:B------:R-:W-:-:S05]  /*79d0*/  PRMT R5, R5, 0x5410, RZ ;  /* 0x0000541005057816 */ /* 0x000fca00000000ff */
[----:B------:R-:W-:Y:S01]  /*79e0*/  STG.E desc[UR36][R2.64], R5 ;  /* 0x0000000502007986 */ /* 0x000fe2000c101924 */
[----:B------:R-:W-:Y:S05]  /*79f0*/  EXIT ;  /* 0x000000000000794d */ /* 0x000fea0003800000 */
.L_x_1796:
[----:B------:R-:W-:-:S04]  /*7a00*/  IMAD.U32 R4, R19, 0x10000, RZ ;  /* 0x0001000013047824 */ /* 0x000fc800078e00ff */
[----:B------:R-:W-:-:S06]  /*7a10*/  FMUL.FTZ R4, R4, 1 ;  /* 0x3f80000004047820 */ /* 0x000fcc0000410000 */
[----:B------:R-:W0:Y:S02]  /*7a20*/  F2F.F64.F32 R4, R4 ;  /* 0x0000000400047310 */ /* 0x000e240000201800 */
[----:B0-----:R-:W-:Y:S01]  /*7a30*/  STG.E.64 desc[UR36][R2.64], R4 ;  /* 0x0000000402007986 */ /* 0x001fe2000c101b24 */
[----:B------:R-:W-:Y:S05]  /*7a40*/  EXIT ;  /* 0x000000000000794d */ /* 0x000fea0003800000 */
.L_x_1787:
        /* <DEDUP_REMOVED lines=12> */
[----:B0-----:R-:W-:Y:S01]  /*7b10*/  STG.E.U16 desc[UR36][R2.64], R5 ;  /* 0x0000000502007986 */ /* 0x001fe2000c101524 */
[----:B------:R-:W-:Y:S05]  /*7b20*/  EXIT ;  /* 0x000000000000794d */ /* 0x000fea0003800000 */
.L_x_1801:
        /* <DEDUP_REMOVED lines=18> */
.L_x_1804:
[----:B------:R-:W-:-:S04]  /*7c50*/  SHF.R.U32.HI R5, RZ, 0x18, R5 ;  /* 0x00000018ff057819 */ /* 0x000fc80000011605 */
[----:B------:R-:W-:-:S07]  /*7c60*/  LOP3.LUT R0, R0, 0x80, R5, 0xf8, !PT ;  /* 0x0000008000007812 */ /* 0x000fce00078ef805 */
.L_x_1803:
[----:B------:R-:W-:Y:S05]  /*7c70*/  BSYNC.RECONVERGENT B0 ;  /* 0x0000000000007941 */ /* 0x000fea0003800200 */
.L_x_1802:
[----:B------:R-:W-:Y:S01]  /*7c80*/  STG.E.U8 desc[UR36][R2.64], R0 ;  /* 0x0000000002007986 */ /* 0x000fe2000c101124 */
[----:B------:R-:W-:Y:S05]  /*7c90*/  EXIT ;  /* 0x000000000000794d */ /* 0x000fea0003800000 */
.L_x_1800:
        /* <DEDUP_REMOVED lines=18> */
.L_x_1807:
[----:B------:R-:W-:-:S04]  /*7dc0*/  SHF.R.U32.HI R5, RZ, 0x18, R5 ;  /* 0x00000018ff057819 */ /* 0x000fc80000011605 */
[----:B------:R-:W-:-:S07]  /*7dd0*/  LOP3.LUT R0, R0, 0x80, R5, 0xf8, !PT ;  /* 0x0000008000007812 */ /* 0x000fce00078ef805 */
.L_x_1806:
[----:B------:R-:W-:Y:S05]  /*7de0*/  BSYNC.RECONVERGENT B0 ;  /* 0x0000000000007941 */ /* 0x000fea0003800200 */
.L_x_1805:
[----:B------:R-:W-:Y:S01]  /*7df0*/  STG.E.U8 desc[UR36][R2.64], R0 ;  /* 0x0000000002007986 */ /* 0x000fe2000c101124 */
[----:B------:R-:W-:Y:S05]  /*7e00*/  EXIT ;  /* 0x000000000000794d */ /* 0x000fea0003800000 */
.L_x_1799:
[----:B------:R-:W-:-:S13]  /*7e10*/  ISETP.NE.AND P0, PT, R0, 0x1c, PT ;  /* 0x0000001c0000780c */ /* 0x000fda0003f05270 */
[----:B------:R-:W-:Y:S05]  /*7e20*/  @!P0 BRA `(.L_x_1808) ;  /* 0x0000000000608947 */ /* 0x000fea0003800000 */
[----:B------:R-:W-:-:S13]  /*7e30*/  ISETP.NE.AND P0, PT, R0, 0x1d, PT ;  /* 0x0000001d0000780c */ /* 0x000fda0003f05270 */
[----:B------:R-:W-:Y:S05]  /*7e40*/  @!P0 BRA `(.L_x_1809) ;  /* 0x0000000000488947 */ /* 0x000fea0003800000 */
[----:B------:R-:W-:-:S13]  /*7e50*/  ISETP.NE.AND P0, PT, R0, 0x2c, PT ;  /* 0x0000002c0000780c */ /* 0x000fda0003f05270 */
[----:B------:R-:W-:Y:S05]  /*7e60*/  @P0 BRA `(.L_x_1791) ;  /* 0x0000000000bc0947 */ /* 0x000fea0003800000 */
[----:B------:R-:W-:Y:S02]  /*7e70*/  IMAD.U32 R19, R19, 0x10000, RZ ;  /* 0x0001000013137824 */ /* 0x000fe400078e00ff */
[----:B------:R-:W-:-:S03]  /*7e80*/  IMAD.MOV.U32 R5, RZ, RZ, 0xff ;  /* 0x000000ffff057424 */ /* 0x000fc600078e00ff */
[----:B------:R-:W-:-:S04]  /*7e90*/  SHF.R.U32.HI R6, RZ, 0x17, R19 ;  /* 0x00000017ff067819 */ /* 0x000fc80000011613 */
[----:B------:R-:W-:-:S04]  /*7ea0*/  LOP3.LUT R4, R6, 0xff, RZ, 0xc0, !PT ;  /* 0x000000ff06047812 */ /* 0x000fc800078ec0ff */
        /* <DEDUP_REMOVED lines=12> */
.L_x_1809:
[----:B------:R-:W-:-:S06]  /*7f70*/  IMAD.U32 R4, R19, 0x10000, RZ ;  /* 0x0001000013047824 */ /* 0x000fcc00078e00ff */
[----:B------:R-:W0:Y:S02]  /*7f80*/  F2I.U64.TRUNC R4, R4 ;  /* 0x0000000400047311 */ /* 0x000e24000020d800 */
[----:B0-----:R-:W-:Y:S01]  /*7f90*/  STG.E.64 desc[UR36][R2.64], R4 ;  /* 0x0000000402007986 */ /* 0x001fe2000c101b24 */
[----:B------:R-:W-:Y:S05]  /*7fa0*/  EXIT ;  /* 0x000000000000794d */ /* 0x000fea0003800000 */
.L_x_1808:
[----:B------:R-:W-:-:S06]  /*7fb0*/  IMAD.U32 R19, R19, 0x10000, RZ ;  /* 0x0001000013137824 */ /* 0x000fcc00078e00ff */
[----:B------:R-:W0:Y:S02]  /*7fc0*/  F2I.FTZ.U32.TRUNC.NTZ R19, R19 ;  /* 0x0000001300137305 */ /* 0x000e24000021f000 */
[----:B0-----:R-:W-:Y:S01]  /*7fd0*/  STG.E desc[UR36][R2.64], R19 ;  /* 0x0000001302007986 */ /* 0x001fe2000c101924 */
[----:B------:R-:W-:Y:S05]  /*7fe0*/  EXIT ;  /* 0x000000000000794d */ /* 0x000fea0003800000 */
.L_x_1798:
        /* <DEDUP_REMOVED lines=9> */
[----:B------:R-:W-:Y:S01]  /*8080*/  STG.E.U8 desc[UR36][R2.64], R5 ;  /* 0x0000000502007986 */ /* 0x000fe2000c101124 */
[----:B------:R-:W-:Y:S05]  /*8090*/  EXIT ;  /* 0x000000000000794d */ /* 0x000fea0003800000 */
.L_x_1811:
[----:B------:R-:W-:Y:S01]  /*80a0*/  IMAD.U32 R19, R19, 0x10000, RZ ;  /* 0x0001000013137824 */ /* 0x000fe200078e00ff */
[----:B------:R-:W-:-:S03]  /*80b0*/  CS2R R6, SRZ ;  /* 0x0000000000067805 */ /* 0x000fc6000001ff00 */
[----:B------:R-:W-:-:S06]  /*80c0*/  FMUL.FTZ R4, R19, 1 ;  /* 0x3f80000013047820 */ /* 0x000fcc0000410000 */
[----:B------:R-:W0:Y:S02]  /*80d0*/  F2F.F64.F32 R4, R4 ;  /* 0x0000000400047310 */ /* 0x000e240000201800 */
[----:B0-----:R-:W-:Y:S01]  /*80e0*/  STG.E.128 desc[UR36][R2.64], R4 ;  /* 0x0000000402007986 */ /* 0x001fe2000c101d24 */
[----:B------:R-:W-:Y:S05]  /*80f0*/  EXIT ;  /* 0x000000000000794d */ /* 0x000fea0003800000 */
.L_x_1810:
[----:B------:R-:W-:-:S13]  /*8100*/  ISETP.NE.AND P0, PT, R0, 0xf, PT ;  /* 0x0000000f0000780c */ /* 0x000fda0003f05270 */
[----:B------:R-:W-:Y:S05]  /*8110*/  @!P0 BRA `(.L_x_1812) ;  /* 0x0000000000e88947 */ /* 0x000fea0003800000 */
[----:B------:R-:W-:-:S13]  /*8120*/  ISETP.NE.AND P0, PT, R0, 0x17, PT ;  /* 0x000000170000780c */ /* 0x000fda0003f05270 */
[----:B------:R-:W-:Y:S05]  /*8130*/  @!P0 BRA `(.L_x_1813) ;  /* 0x0000000000908947 */ /* 0x000fea0003800000 */
[----:B------:R-:W-:-:S13]  /*8140*/  ISETP.NE.AND P0, PT, R0, 0x18, PT ;  /* 0x000000180000780c */ /* 0x000fda0003f05270 */
[----:B------:R-:W-:Y:S05]  /*8150*/  @!P0 BRA `(.L_x_1814) ;  /* 0x0000000000448947 */ /* 0x000fea0003800000 */
.L_x_1791:
[----:B------:R-:W-:Y:S01]  /*8160*/  MOV R0, 0x0 ;  /* 0x0000000000007802 */ /* 0x000fe20000000f00 */
[----:B------:R-:W0:Y:S01]  /*8170*/  LDCU.64 UR4, c[0x4][0x1a8] ;  /* 0x01003500ff0477ac */ /* 0x000e220008000a00 */
[----:B------:R-:W-:Y:S02]  /*8180*/  IMAD.MOV.U32 R8, RZ, RZ, 0x65 ;  /* 0x00000065ff087424 */ /* 0x000fe400078e00ff */
        /* <DEDUP_REMOVED lines=13> */
.L_x_1815:
[----:B------:R-:W-:Y:S05]  /*8260*/  EXIT ;  /* 0x000000000000794d */ /* 0x000fea0003800000 */
.L_x_1814:
        /* <DEDUP_REMOVED lines=13> */
.L_x_1817:
[----:B------:R-:W-:Y:S05]  /*8340*/  BSYNC.RECONVERGENT B0 ;  /* 0x0000000000007941 */ /* 0x000fea0003800200 */
.L_x_1816:
[----:B------:R-:W-:-:S05]  /*8350*/  LOP3.LUT R5, R0, 0x80, R5, 0xf8, !PT ;  /* 0x0000008000057812 */ /* 0x000fca00078ef805 */
[----:B------:R-:W-:Y:S01]  /*8360*/  STG.E.U8 desc[UR36][R2.64], R5 ;  /* 0x0000000502007986 */ /* 0x000fe2000c101124 */
[----:B------:R-:W-:Y:S05]  /*8370*/  EXIT ;  /* 0x000000000000794d */ /* 0x000fea0003800000 */
.L_x_1813:
        /* <DEDUP_REMOVED lines=12> */
.L_x_1819:
[----:B------:R-:W-:Y:S01]  /*8440*/  IMAD.MOV.U32 R0, RZ, RZ, 0x7f ;  /* 0x0000007fff007424 */ /* 0x000fe200078e00ff */
[----:B------:R-:W-:-:S04]  /*8450*/  ISETP.GT.U32.AND P0, PT, R4, 0x7f800000, PT ;  /* 0x7f8000000400780c */ /* 0x000fc80003f04070 */
[----:B------:R-:W-:-:S09]  /*8460*/  SEL R0, R0, 0x7c, P0 ;  /* 0x0000007c00007807 */ /* 0x000fd20000000000 */
.L_x_1820:
[----:B------:R-:W-:Y:S05]  /*8470*/  BSYNC.RECONVERGENT B0 ;  /* 0x0000000000007941 */ /* 0x000fea0003800200 */
.L_x_1818:
[----:B------:R-:W-:-:S04]  /*8480*/  SHF.R.U32.HI R5, RZ, 0x18, R5 ;  /* 0x00000018ff057819 */ /* 0x000fc80000011605 */
[----:B------:R-:W-:-:S05]  /*8490*/  LOP3.LUT R5, R0, 0x80, R5, 0xf8, !PT ;  /* 0x0000008000057812 */ /* 0x000fca00078ef805 */
[----:B------:R-:W-:Y:S01]  /*84a0*/  STG.E.U8 desc[UR36][R2.64], R5 ;  /* 0x0000000502007986 */ /* 0x000fe2000c101124 */
[----:B------:R-:W-:Y:S05]  /*84b0*/  EXIT ;  /* 0x000000000000794d */ /* 0x000fea0003800000 */
.L_x_1812:
[----:B------:R-:W-:Y:S01]  /*84c0*/  STG.E.U16 desc[UR36][R2.64], R19 ;  /* 0x0000001302007986 */ /* 0x000fe2000c101524 */
[----:B------:R-:W-:Y:S05]  /*84d0*/  EXIT ;  /* 0x000000000000794d */ /* 0x000fea0003800000 */
.L_x_1821:
        /* <DEDUP_REMOVED lines=10> */
.L_x_17154:


//--------------------- .text._ZN2at6native18elementwise_kernelILi128ELi4EZNS0_22gpu_kernel_impl_nocastINS0_13AUnaryFunctorIN3c108BFloat16ES5_S5_NS0_15binary_internal10MulFunctorIfEEEEEEvRNS_18TensorIteratorBaseERKT_EUliE_EEviT1_ --------------------------
	.section	.text._ZN2at6native18elementwise_kernelILi128ELi4EZNS0_22gpu_kernel_impl_nocastINS0_13AUnaryFunctorIN3c108BFloat16ES5_S5_NS0_15binary_internal10MulFunctorIfEEEEEEvRNS_18TensorIteratorBaseERKT_EUliE_EEviT1_,"ax",@progbits
	.align	128
        .global         _ZN2at6native18elementwise_kernelILi128ELi4EZNS0_22gpu_kernel_impl_nocastINS0_13AUnaryFunctorIN3c108BFloat16ES5_S5_NS0_15binary_internal10MulFunctorIfEEEEEEvRNS_18TensorIteratorBaseERKT_EUliE_EEviT1_
        .type           _ZN2at6native18elementwise_kernelILi128ELi4EZNS0_22gpu_kernel_impl_nocastINS0_13AUnaryFunctorIN3c108BFloat16ES5_S5_NS0_15binary_internal10MulFunctorIfEEEEEEvRNS_18TensorIteratorBaseERKT_EUliE_EEviT1_,@function
        .size           _ZN2at6native18elementwise_kernelILi128ELi4EZNS0_22gpu_kernel_impl_nocastINS0_13AUnaryFunctorIN3c108BFloat16ES5_S5_NS0_15binary_internal10MulFunctorIfEEEEEEvRNS_18TensorIteratorBaseERKT_EUliE_EEviT1_,(.L_x_17155 - _ZN2at6native18elementwise_kernelILi128ELi4EZNS0_22gpu_kernel_impl_nocastINS0_13AUnaryFunctorIN3c108BFloat16ES5_S5_NS0_15binary_internal10MulFunctorIfEEEEEEvRNS_18TensorIteratorBaseERKT_EUliE_EEviT1_)
        .other          _ZN2at6native18elementwise_kernelILi128ELi4EZNS0_22gpu_kernel_impl_nocastINS0_13AUnaryFunctorIN3c108BFloat16ES5_S5_NS0_15binary_internal10MulFunctorIfEEEEEEvRNS_18TensorIteratorBaseERKT_EUliE_EEviT1_,@"STO_CUDA_ENTRY STV_DEFAULT"
_ZN2at6native18elementwise_kernelILi128ELi4EZNS0_22gpu_kernel_impl_nocastINS0_13AUnaryFunctorIN3c108BFloat16ES5_S5_NS0_15binary_internal10MulFunctorIfEEEEEEvRNS_18TensorIteratorBaseERKT_EUliE_EEviT1_:
.text._ZN2at6native18elementwise_kernelILi128ELi4EZNS0_22gpu_kernel_impl_nocastINS0_13AUnaryFunctorIN3c108BFloat16ES5_S5_NS0_15binary_internal10MulFunctorIfEEEEEEvRNS_18TensorIteratorBaseERKT_EUliE_EEviT1_:
        /* <DEDUP_REMOVED lines=14> */
[----:B------:R-:W0:Y:S01]  /*00e0*/  LDC.64 R4, c[0x0][0x588] ;  /* 0x00016200ff047b82 */ /* 0x000e220000000a00 */
[----:B------:R-:W1:Y:S01]  /*00f0*/  LDCU UR5, c[0x0][0x594] ;  /* 0x0000b280ff0577ac */ /* 0x000e620008000800 */
[----:B0-----:R-:W2:Y:S06]  /*0100*/  LDG.E.U16 R4, desc[UR6][R4.64] ;  /* 0x0000000604047981 */ /* 0x001eac000c1e1500 */
[----:B------:R-:W0:Y:S01]  /*0110*/  LDC.64 R6, c[0x0][0x580] ;  /* 0x00016000ff067b82 */ /* 0x000e220000000a00 */
[----:B------:R-:W-:-:S04]  /*0120*/  IADD3 R3, PT, PT, R3, 0x80, RZ ;  /* 0x0000008003037810 */ /* 0x000fc80007ffe0ff */
[----:B------:R-:W-:Y:S02]  /*0130*/  ISETP.GE.AND P0, PT, R3, UR4, PT ;  /* 0x0000000403007c0c */ /* 0x000fe4000bf06270 */
[----:B--2---:R-:W-:-:S05]  /*0140*/  SHF.L.U32 R0, R4, 0x10, RZ ;  /* 0x0000001004007819 */ /* 0x004fca00000006ff */
[----:B-1----:R-:W-:-:S06]  /*0150*/  FMUL.FTZ R0, R0, UR5 ;  /* 0x0000000500007c20 */ /* 0x002fcc0008410000 */
[----:B------:R-:W-:Y:S05]  /*0160*/  @P0 BREAK.RELIABLE B1 ;  /* 0x0000000000010942 */ /* 0x000fea0003800100 */
[----:B------:R-:W-:-:S05]  /*0170*/  F2FP.BF16.F32.PACK_AB R0, RZ, R0 ;  /* 0x00000000ff00723e */ /* 0x000fca00000010ff */
[----:B0-----:R0:W-:Y:S01]  /*0180*/  STG.E.U16 desc[UR6][R6.64], R0 ;  /* 0x0000000006007986 */ /* 0x0011e2000c101506 */
[----:B------:R-:W-:Y:S05]  /*0190*/  @P0 BRA `(.L_x_1826) ;  /* 0x0000000000580947 */ /* 0x000fea0003800000 */
[----:B------:R-:W1:Y:S01]  /*01a0*/  LDC.64 R4, c[0x0][0x588] ;  /* 0x00016200ff047b82 */ /* 0x000e620000000a00 */
[----:B------:R-:W2:Y:S01]  /*01b0*/  LDCU UR5, c[0x0][0x594] ;  /* 0x0000b280ff0577ac */ /* 0x000ea20008000800 */
[----:B-1----:R-:W3:Y:S06]  /*01c0*/  LDG.E.U16 R4, desc[UR6][R4.64] ;  /* 0x0000000604047981 */ /* 0x002eec000c1e1500 */
[----:B0-----:R-:W0:Y:S01]  /*01d0*/  LDC.64 R6, c[0x0][0x580] ;  /* 0x00016000ff067b82 */ /* 0x001e220000000a00 */
[----:B------:R-:W-:Y:S02]  /*01e0*/  IADD3 R3, PT, PT, R3, 0x80, RZ ;  /* 0x0000008003037810 */ /* 0x000fe40007ffe0ff */
[----:B---3--:R-:W-:-:S05]  /*01f0*/  SHF.L.U32 R0, R4, 0x10, RZ ;  /* 0x0000001004007819 */ /* 0x008fca00000006ff */
[----:B--2---:R-:W-:-:S05]  /*0200*/  FMUL.FTZ R0, R0, UR5 ;  /* 0x0000000500007c20 */ /* 0x004fca0008410000 */
[----:B------:R-:W-:-:S05]  /*0210*/  F2FP.BF16.F32.PACK_AB R0, RZ, R0 ;  /* 0x00000000ff00723e */ /* 0x000fca00000010ff */
[----:B0-----:R0:W-:Y:S02]  /*0220*/  STG.E.U16 desc[UR6][R6.64], R0 ;  /* 0x0000000006007986 */ /* 0x0011e4000c101506 */
.L_x_1825:
[----:B------:R-:W-:-:S13]  /*0230*/  ISETP.GE.AND P0, PT, R3, UR4, PT ;  /* 0x0000000403007c0c */ /* 0x000fda000bf06270 */
[----:B------:R-:W-:Y:S05]  /*0240*/  @P0 BREAK.RELIABLE B1 ;  /* 0x0000000000010942 */ /* 0x000fea0003800100 */
[----:B------:R-:W-:Y:S05]  /*0250*/  @P0 BRA `(.L_x_1826) ;  /* 0x0000000000280947 */ /* 0x000fea0003800000 */
[----:B------:R-:W-:Y:S05]  /*0260*/  BSYNC.RELIABLE B1 ;  /* 0x0000000000017941 */ /* 0x000fea0003800100 */
.L_x_1824:
        /* <DEDUP_REMOVED lines=9> */
.L_x_1826:
[----:B------:R-:W-:Y:S05]  /*0300*/  BSYNC.RECONVERGENT B0 ;  /* 0x0000000000007941 */ /* 0x000fea0003800200 */
.L_x_1823:
[----:B------:R-:W-:Y:S05]  /*0310*/  WARPSYNC.ALL ;  /* 0x0000000000007948 */ /* 0x000fea0003800000 */
[----:B------:R-:W-:-:S13]  /*0320*/  ISETP.GE.AND P0, PT, R3, UR4, PT ;  /* 0x0000000403007c0c */ /* 0x000fda000bf06270 */
[----:B------:R-:W-:Y:S05]  /*0330*/  @P0 EXIT ;  /* 0x000000000000094d */ /* 0x000fea0003800000 */
[----:B------:R-:W2:Y:S01]  /*0340*/  LDC.64 R2, c[0x0][0x588] ;  /* 0x00016200ff027b82 */ /* 0x000ea20000000a00 */
[----:B------:R-:W3:Y:S01]  /*0350*/  LDCU UR4, c[0x0][0x594] ;  /* 0x0000b280ff0477ac */ /* 0x000ee20008000800 */
[----:B--2---:R-:W0:Y:S06]  /*0360*/  LDG.E.U16 R2, desc[UR6][R2.64] ;  /* 0x0000000602027981 */ /* 0x004e2c000c1e1500 */
[----:B------:R-:W2:Y:S01]  /*0370*/  LDC.64 R4, c[0x0][0x580] ;  /* 0x00016000ff047b82 */ /* 0x000ea20000000a00 */
[----:B01----:R-:W-:-:S05]  /*0380*/  SHF.L.U32 R0, R2, 0x10, RZ ;  /* 0x0000001002007819 */ /* 0x003fca00000006ff */
[----:B---3--:R-:W-:-:S05]  /*0390*/  FMUL.FTZ R0, R0, UR4 ;  /* 0x0000000400007c20 */ /* 0x008fca0008410000 */
[----:B------:R-:W-:-:S05]  /*03a0*/  F2FP.BF16.F32.PACK_AB R0, RZ, R0 ;  /* 0x00000000ff00723e */ /* 0x000fca00000010ff */
[----:B--2---:R-:W-:Y:S01]  /*03b0*/  STG.E.U16 desc[UR6][R4.64], R0 ;  /* 0x0000000004007986 */ /* 0x004fe2000c101506 */
[----:B------:R-:W-:Y:S05]  /*03c0*/  EXIT ;  /* 0x000000000000794d */ /* 0x000fea0003800000 */
.L_x_1822:
        /* <DEDUP_REMOVED lines=9> */
[----:B------:R-:W-:Y:S01]  /*0460*/  MOV R5, R3 ;  /* 0x0000000300057202 */ /* 0x000fe20000000f00 */
[----:B------:R-:W-:Y:S01]  /*0470*/  IMAD.MOV.U32 R4, RZ, RZ, RZ ;  /* 0x000000ffff047224 */ /* 0x000fe200078e00ff */
        /* <DEDUP_REMOVED lines=285> */
[----:B------:R-:W1:Y:S01]  /*1650*/  @P0 LDC.64 R8, c[0x0][0x578] ;  /* 0x00015e00ff080b82 */ /* 0x000e620000000a00 */
[----:B---3--:R-:W-:-:S05]  /*1660*/  @P0 IMAD.HI.U32 R6, R11, R14, R10 ;  /* 0x0000000e0b060227 */ /* 0x008fca00078e000a */
[----:B------:R-:W-:Y:S01]  /*1670*/  @P0 SHF.R.U32.HI R10, RZ, R15, R6 ;  /* 0x0000000fff0a0219 */ /* 0x000fe20000011606 */
[----:B------:R-:W-:-:S04]  /*1680*/  IMAD R6, R13, UR8, R7 ;  /* 0x000000080d067c24 */ /* 0x000fc8000f8e0207 */
[----:B------:R-:W-:Y:S02]  /*1690*/  @P0 IMAD.MOV R10, RZ, RZ, -R10 ;  /* 0x000000ffff0a0224 */ /* 0x000fe400078e0a0a */
[----:B--2---:R-:W-:Y:S02]  /*16a0*/  IMAD R5, R6, UR10, R5 ;  /* 0x0000000a06057c24 */ /* 0x004fe4000f8e0205 */
[----:B0-----:R-:W-:Y:S02]  /*16b0*/  @P0 IMAD R10, R10, R17, R11 ;  /* 0x000000110a0a0224 */ /* 0x001fe400078e020b */
[----:B------:R-:W-:Y:S02]  /*16c0*/  IMAD R4, R6, UR11, R4 ;  /* 0x0000000b06047c24 */ /* 0x000fe4000f8e0204 */
[C---:B-1----:R-:W-:Y:S02]  /*16d0*/  @P0 IMAD R5, R10.reuse, R8, R5 ;  /* 0x000000080a050224 */ /* 0x042fe400078e0205 */
[----:B------:R-:W-:-:S07]  /*16e0*/  @P0 IMAD R4, R10, R9, R4 ;  /* 0x000000090a040224 */ /* 0x000fce00078e0204 */
.L_x_1830:
[----:B------:R-:W0:Y:S01]  /*16f0*/  LDCU.128 UR8, c[0x0][0x580] ;  /* 0x0000b000ff0877ac */ /* 0x000e220008000c00 */
[----:B------:R-:W1:Y:S01]  /*1700*/  LDCU UR5, c[0x0][0x594] ;  /* 0x0000b280ff0577ac */ /* 0x000e620008000800 */
[----:B0-----:R-:W-:-:S04]  /*1710*/  IADD3 R6, P0, PT, R4, UR10, RZ ;  /* 0x0000000a04067c10 */ /* 0x001fc8000ff1e0ff */
[----:B------:R-:W-:-:S05]  /*1720*/  IADD3.X R7, PT, PT, RZ, UR11, RZ, P0, !PT ;  /* 0x0000000bff077c10 */ /* 0x000fca00087fe4ff */
[----:B------:R-:W2:Y:S01]  /*1730*/  LDG.E.U16 R6, desc[UR6][R6.64] ;  /* 0x0000000606067981 */ /* 0x000ea2000c1e1500 */
[----:B------:R-:W-:Y:S02]  /*1740*/  IADD3 R3, PT, PT, R3, 0x80, RZ ;  /* 0x0000008003037810 */ /* 0x000fe40007ffe0ff */
[----:B--2---:R-:W-:-:S05]  /*1750*/  SHF.L.U32 R4, R6, 0x10, RZ ;  /* 0x0000001006047819 */ /* 0x004fca00000006ff */
[----:B-1----:R-:W-:Y:S01]  /*1760*/  FMUL.FTZ R8, R4, UR5 ;  /* 0x0000000504087c20 */ /* 0x002fe20008410000 */
[----:B------:R-:W-:-:S04]  /*1770*/  IADD3 R4, P0, PT, R5, UR8, RZ ;  /* 0x0000000805047c10 */ /* 0x000fc8000ff1e0ff */
[----:B------:R-:W-:Y:S02]  /*1780*/  F2FP.BF16.F32.PACK_AB R8, RZ, R8 ;  /* 0x00000008ff08723e */ /* 0x000fe400000010ff */
[----:B------:R-:W-:Y:S02]  /*1790*/  IADD3.X R5, PT, PT, RZ, UR9, RZ, P0, !PT ;  /* 0x00000009ff057c10 */ /* 0x000fe400087fe4ff */
[----:B------:R-:W-:-:S03]  /*17a0*/  ISETP.GE.AND P0, PT, R3, UR4, PT ;  /* 0x0000000403007c0c */ /* 0x000fc6000bf06270 */
[----:B------:R0:W-:Y:S10]  /*17b0*/  STG.E.U16 desc[UR6][R4.64], R8 ;  /* 0x0000000804007986 */ /* 0x0001f4000c101506 */
[----:B------:R-:W-:Y:S05]  /*17c0*/  @P0 BREAK.RELIABLE B1 ;  /* 0x0000000000010942 */ /* 0x000fea0003800100 */
[----:B------:R-:W-:Y:S05]  /*17d0*/  @P0 BRA `(.L_x_1831) ;  /* 0x0000002400c00947 */ /* 0x000fea0003800000 */
[----:B------:R-:W1:Y:S01]  /*17e0*/  LDCU.64 UR8, c[0x0][0x390] ;  /* 0x00007200ff0877ac */ /* 0x000e620008000a00 */
[----:B0-----:R-:W-:Y:S02]  /*17f0*/  MOV R4, RZ ;  /* 0x000000ff00047202 */ /* 0x001fe40000000f00 */
        /* <DEDUP_REMOVED lines=289> */
[----:B------:R-:W-:-:S03]  /*2a10*/  IMAD R6, R13, UR8, R7 ;  /* 0x000000080d067c24 */ /* 0x000fc6000f8e0207 */
[----:B------:R-:W-:Y:S01]  /*2a20*/  @P0 IADD3 R10, PT, PT, -R10, RZ, RZ ;  /* 0x000000ff0a0a0210 */ /* 0x000fe20007ffe1ff */
[C---:B--2---:R-:W-:Y:S02]  /*2a30*/  IMAD R5, R6.reuse, UR10, R5 ;  /* 0x0000000a06057c24 */ /* 0x044fe4000f8e0205 */
[----:B------:R-:W-:Y:S02]  /*2a40*/  IMAD R4, R6, UR11, R4 ;  /* 0x0000000b06047c24 */ /* 0x000fe4000f8e0204 */
[----:B0-----:R-:W-:-:S04]  /*2a50*/  @P0 IMAD R10, R17, R10, R11 ;  /* 0x0000000a110a0224 */ /* 0x001fc800078e020b */
[C---:B-1----:R-:W-:Y:S02]  /*2a60*/  @P0 IMAD R5, R10.reuse, R8, R5 ;  /* 0x000000080a050224 */ /* 0x042fe400078e0205 */
[----:B------:R-:W-:-:S07]  /*2a70*/  @P0 IMAD R4, R10, R9, R4 ;  /* 0x000000090a040224 */ /* 0x000fce00078e0204 */
.L_x_1832:
        /* <DEDUP_REMOVED lines=10> */
[----:B------:R-:W-:-:S05]  /*2b20*/  IADD3.X R5, PT, PT, RZ, UR9, RZ, P0, !PT ;  /* 0x00000009ff057c10 */ /* 0x000fca00087fe4ff */
[----:B------:R0:W-:Y:S02]  /*2b30*/  STG.E.U16 desc[UR6][R4.64], R8 ;  /* 0x0000000804007986 */ /* 0x0001e4000c101506 */
.L_x_1829:
[----:B------:R-:W-:-:S13]  /*2b40*/  ISETP.GE.AND P0, PT, R3, UR4, PT ;  /* 0x0000000403007c0c */ /* 0x000fda000bf06270 */
[----:B------:R-:W-:Y:S05]  /*2b50*/  @P0 BREAK.RELIABLE B1 ;  /* 0x0000000000010942 */ /* 0x000fea0003800100 */
[----:B------:R-:W-:Y:S05]  /*2b60*/  @P0 BRA `(.L_x_1831) ;  /* 0x0000001000dc0947 */ /* 0x000fea0003800000 */
[----:B------:R-:W-:Y:S05]  /*2b70*/  BSYNC.RELIABLE B1 ;  /* 0x0000000000017941 */ /* 0x000fea0003800100 */
.L_x_1828:
[----:B------:R-:W1:Y:S01]  /*2b80*/  LDCU.64 UR8, c[0x0][0x390] ;  /* 0x00007200ff0877ac */ /* 0x000e620008000a00 */
[----:B0-----:R-:W-:Y:S01]  /*2b90*/  MOV R5, R3 ;  /* 0x0000000300057202 */ /* 0x001fe20000000f00 */
[----:B------:R-:W-:Y:S01]  /*2ba0*/  IMAD.MOV.U32 R4, RZ, RZ, RZ ;  /* 0x000000ffff047224 */ /* 0x000fe200078e00ff */
[----:B------:R-:W-:Y:S01]  /*2bb0*/  ISETP.NE.AND P0, PT, R2, RZ, PT ;  /* 0x000000ff0200720c */ /* 0x000fe20003f05270 */
[----:B------:R-:W0:Y:S01]  /*2bc0*/  LDCU UR5, c[0x0][0x38c] ;  /* 0x00007180ff0577ac */ /* 0x000e220008000800 */
        /* <DEDUP_REMOVED lines=293> */
.L_x_1833:
[----:B------:R-:W0:Y:S01]  /*3e20*/  LDCU.128 UR8, c[0x0][0x580] ;  /* 0x0000b000ff0877ac */ /* 0x000e220008000c00 */
[----:B------:R-:W1:Y:S01]  /*3e30*/  LDCU UR5, c[0x0][0x594] ;  /* 0x0000b280ff0577ac */ /* 0x000e620008000800 */
[----:B0-----:R-:W-:-:S04]  /*3e40*/  IADD3 R6, P0, PT, R4, UR10, RZ ;  /* 0x0000000a04067c10 */ /* 0x001fc8000ff1e0ff */
[----:B------:R-:W-:-:S05]  /*3e50*/  IADD3.X R7, PT, PT, RZ, UR11, RZ, P0, !PT ;  /* 0x0000000bff077c10 */ /* 0x000fca00087fe4ff */
[----:B------:R-:W2:Y:S01]  /*3e60*/  LDG.E.U16 R6, desc[UR6][R6.64] ;  /* 0x0000000606067981 */ /* 0x000ea2000c1e1500 */
[----:B------:R-:W-:Y:S01]  /*3e70*/  VIADD R3, R3, 0x80 ;  /* 0x0000008003037836 */ /* 0x000fe20000000000 */
[----:B--2---:R-:W-:-:S05]  /*3e80*/  SHF.L.U32 R4, R6, 0x10, RZ ;  /* 0x0000001006047819 */ /* 0x004fca00000006ff */
[----:B-1----:R-:W-:Y:S01]  /*3e90*/  FMUL.FTZ R8, R4, UR5 ;  /* 0x0000000504087c20 */ /* 0x002fe20008410000 */
[----:B------:R-:W-:-:S04]  /*3ea0*/  IADD3 R4, P0, PT, R5, UR8, RZ ;  /* 0x0000000805047c10 */ /* 0x000fc8000ff1e0ff */
[----:B------:R-:W-:Y:S02]  /*3eb0*/  F2FP.BF16.F32.PACK_AB R8, RZ, R8 ;  /* 0x00000008ff08723e */ /* 0x000fe400000010ff */
[----:B------:R-:W-:-:S05]  /*3ec0*/  IADD3.X R5, PT, PT, RZ, UR9, RZ, P0, !PT ;  /* 0x00000009ff057c10 */ /* 0x000fca00087fe4ff */
[----:B------:R1:W-:Y:S02]  /*3ed0*/  STG.E.U16 desc[UR6][R4.64], R8 ;  /* 0x0000000804007986 */ /* 0x0003e4000c101506 */
.L_x_1831:
[----:B------:R-:W-:Y:S05]  /*3ee0*/  BSYNC.RECONVERGENT B0 ;  /* 0x0000000000007941 */ /* 0x000fea0003800200 */
.L_x_1827:
        /* <DEDUP_REMOVED lines=291> */
[----:B------:R-:W3:Y:S02]  /*5120*/  @P0 LDC.64 R12, c[0x0][0x578] ;  /* 0x00015e00ff0c0b82 */ /* 0x000ee40000000a00 */
[----:B------:R-:W-:Y:S02]  /*5130*/  IMAD R4, R4, UR8, R5 ;  /* 0x0000000804047c24 */ /* 0x000fe4000f8e0205 */
[----:B--2---:R-:W-:-:S05]  /*5140*/  @P0 IMAD.HI.U32 R0, R7, R8, R6 ;  /* 0x0000000807000227 */ /* 0x004fca00078e0006 */
[----:B------:R-:W-:Y:S01]  /*5150*/  @P0 SHF.R.U32.HI R0, RZ, R9, R0 ;  /* 0x00000009ff000219 */ /* 0x000fe20000011600 */
[C---:B-1----:R-:W-:Y:S02]  /*5160*/  IMAD R3, R4.reuse, UR4, R3 ;  /* 0x0000000404037c24 */ /* 0x042fe4000f8e0203 */
[----:B------:R-:W-:Y:S01]  /*5170*/  IMAD R2, R4, UR5, R2 ;  /* 0x0000000504027c24 */ /* 0x000fe2000f8e0202 */
[----:B------:R-:W-:-:S05]  /*5180*/  @P0 IADD3 R6, PT, PT, -R0, RZ, RZ ;  /* 0x000000ff00060210 */ /* 0x000fca0007ffe1ff */
[----:B0-----:R-:W-:-:S04]  /*5190*/  @P0 IMAD R6, R11, R6, R7 ;  /* 0x000000060b060224 */ /* 0x001fc800078e0207 */
[C---:B---3--:R-:W-:Y:S02]  /*51a0*/  @P0 IMAD R3, R6.reuse, R12, R3 ;  /* 0x0000000c06030224 */ /* 0x048fe400078e0203 */
[----:B------:R-:W-:-:S07]  /*51b0*/  @P0 IMAD R2, R6, R13, R2 ;  /* 0x0000000d06020224 */ /* 0x000fce00078e0202 */
.L_x_1834:
[----:B------:R-:W0:Y:S01]  /*51c0*/  LDCU.128 UR8, c[0x0][0x580] ;  /* 0x0000b000ff0877ac */ /* 0x000e220008000c00 */
[----:B------:R-:W1:Y:S01]  /*51d0*/  LDCU UR4, c[0x0][0x594] ;  /* 0x0000b280ff0477ac */ /* 0x000e620008000800 */
[----:B0-----:R-:W-:-:S04]  /*51e0*/  IADD3 R4, P0, PT, R2, UR10, RZ ;  /* 0x0000000a02047c10 */ /* 0x001fc8000ff1e0ff */
[----:B------:R-:W-:-:S05]  /*51f0*/  IADD3.X R5, PT, PT, RZ, UR11, RZ, P0, !PT ;  /* 0x0000000bff057c10 */ /* 0x000fca00087fe4ff */
[----:B------:R-:W2:Y:S01]  /*5200*/  LDG.E.U16 R4, desc[UR6][R4.64] ;  /* 0x0000000604047981 */ /* 0x000ea2000c1e1500 */
[----:B------:R-:W-:-:S04]  /*5210*/  IADD3 R2, P0, PT, R3, UR8, RZ ;  /* 0x0000000803027c10 */ /* 0x000fc8000ff1e0ff */
[----:B------:R-:W-:Y:S02]  /*5220*/  IADD3.X R3, PT, PT, RZ, UR9, RZ, P0, !PT ;  /* 0x00000009ff037c10 */ /* 0x000fe400087fe4ff */
[----:B--2---:R-:W-:-:S05]  /*5230*/  SHF.L.U32 R0, R4, 0x10, RZ ;  /* 0x0000001004007819 */ /* 0x004fca00000006ff */
[----:B-1----:R-:W-:-:S05]  /*5240*/  FMUL.FTZ R0, R0, UR4 ;  /* 0x0000000400007c20 */ /* 0x002fca0008410000 */
[----:B------:R-:W-:-:S05]  /*5250*/  F2FP.BF16.F32.PACK_AB R0, RZ, R0 ;  /* 0x00000000ff00723e */ /* 0x000fca00000010ff */
[----:B------:R-:W-:Y:S01]  /*5260*/  STG.E.U16 desc[UR6][R2.64], R0 ;  /* 0x0000000002007986 */ /* 0x000fe2000c101506 */
[----:B------:R-:W-:Y:S05]  /*5270*/  EXIT ;  /* 0x000000000000794d */ /* 0x000fea0003800000 */
.L_x_1835:
        /* <DEDUP_REMOVED lines=16> */
.L_x_17155:


//--------------------- .text._ZN2at6native27unrolled_elementwise_kernelINS0_13AUnaryFunctorIN3c108BFloat16ES4_S4_NS0_15binary_internal10MulFunctorIfEEEESt5arrayIPcLm2EELi4E23TrivialOffsetCalculatorILi1EjESD_NS0_6memory15LoadWithoutCastENSE_16StoreWithoutCastEEEviT_T0_T2_T3_T4_T5_ --------------------------
	.section	.text._ZN2at6native27unrolled_elementwise_kernelINS0_13AUnaryFunctorIN3c108BFloat16ES4_S4_NS0_15binary_internal10MulFunctorIfEEEESt5arrayIPcLm2EELi4E23TrivialOffsetCalculatorILi1EjESD_NS0_6memory15LoadWithoutCastENSE_16StoreWithoutCastEEEviT_T0_T2_T3_T4_T5_,"ax",@progbits
	.align	128
        .global         _ZN2at6native27unrolled_elementwise_kernelINS0_13AUnaryFunctorIN3c108BFloat16ES4_S4_NS0_15binary_internal10MulFunctorIfEEEESt5arrayIPcLm2EELi4E23TrivialOffsetCalculatorILi1EjESD_NS0_6memory15LoadWithoutCastENSE_16StoreWithoutCastEEEviT_T0_T2_T3_T4_T5_
        .type           _ZN2at6native27unrolled_elementwise_kernelINS0_13AUnaryFunctorIN3c108BFloat16ES4_S4_NS0_15binary_internal10MulFunctorIfEEEESt5arrayIPcLm2EELi4E23TrivialOffsetCalculatorILi1EjESD_NS0_6memory15LoadWithoutCastENSE_16StoreWithoutCastEEEviT_T0_T2_T3_T4_T5_,@function
        .size           _ZN2at6native27unrolled_elementwise_kernelINS0_13AUnaryFunctorIN3c108BFloat16ES4_S4_NS0_15binary_internal10MulFunctorIfEEEESt5arrayIPcLm2EELi4E23TrivialOffsetCalculatorILi1EjESD_NS0_6memory15LoadWithoutCastENSE_16StoreWithoutCastEEEviT_T0_T2_T3_T4_T5_,(.L_x_17156 - _ZN2at6native27unrolled_elementwise_kernelINS0_13AUnaryFunctorIN3c108BFloat16ES4_S4_NS0_15binary_internal10MulFunctorIfEEEESt5arrayIPcLm2EELi4E23TrivialOffsetCalculatorILi1EjESD_NS0_6memory15LoadWithoutCastENSE_16StoreWithoutCastEEEviT_T0_T2_T3_T4_T5_)
        .other          _ZN2at6native27unrolled_elementwise_kernelINS0_13AUnaryFunctorIN3c108BFloat16ES4_S4_NS0_15binary_internal10MulFunctorIfEEEESt5arrayIPcLm2EELi4E23TrivialOffsetCalculatorILi1EjESD_NS0_6memory15LoadWithoutCastENSE_16StoreWithoutCastEEEviT_T0_T2_T3_T4_T5_,@"STO_CUDA_ENTRY STV_DEFAULT"
_ZN2at6native27unrolled_elementwise_kernelINS0_13AUnaryFunctorIN3c108BFloat16ES4_S4_NS0_15binary_internal10MulFunctorIfEEEESt5arrayIPcLm2EELi4E23TrivialOffsetCalculatorILi1EjESD_NS0_6memory15LoadWithoutCastENSE_16StoreWithoutCastEEEviT_T0_T2_T3_T4_T5_:
.text._ZN2at6native27unrolled_elementwise_kernelINS0_13AUnaryFunctorIN3c108BFloat16ES4_S4_NS0_15binary_internal10MulFunctorIfEEEESt5arrayIPcLm2EELi4E23TrivialOffsetCalculatorILi1EjESD_NS0_6memory15LoadWithoutCastENSE_16StoreWithoutCastEEEviT_T0_T2_T3_T4_T5_:
        /* <DEDUP_REMOVED lines=12> */
[----:B------:R-:W-:Y:S01]  /*00c0*/  @!P1 LEA R17, R0, R13, 0x9 ;  /* 0x0000000d00119211 */ /* 0x000fe200078e48ff */
[----:B------:R-:W-:Y:S01]  /*00d0*/  @!P1 VIADD R13, R13, 0x80 ;  /* 0x000000800d0d9836 */ /* 0x000fe20000000000 */
[----:B------:R-:W2:Y:S04]  /*00e0*/  @!P1 LDC.64 R10, c[0x0][0x398] ;  /* 0x0000e600ff0a9b82 */ /* 0x000ea80000000a00 */
[----:B------:R-:W-:Y:S01]  /*00f0*/  ISETP.GE.AND P2, PT, R13, R2, PT ;  /* 0x000000020d00720c */ /* 0x000fe20003f46270 */
[----:B0-----:R-:W-:Y:S01]  /*0100*/  @!P0 IMAD.WIDE.U32 R14, R7, 0x2, R14 ;  /* 0x00000002070e8825 */ /* 0x001fe200078e000e */
[----:B------:R-:W-:-:S06]  /*0110*/  PRMT R7, RZ, 0x7610, R7 ;  /* 0x00007610ff077816 */ /* 0x000fcc0000000007 */
[----:B-1----:R-:W3:Y:S05]  /*0120*/  @!P0 LDG.E.U16 R7, desc[UR4][R14.64] ;  /* 0x000000040e078981 */ /* 0x002eea000c1e1500 */
[----:B------:R-:W0:Y:S01]  /*0130*/  @!P2 LDC.64 R8, c[0x0][0x398] ;  /* 0x0000e600ff08ab82 */ /* 0x000e220000000a00 */
[----:B------:R-:W-:Y:S02]  /*0140*/  @!P2 LEA R19, R0, R13, 0x9 ;  /* 0x0000000d0013a211 */ /* 0x000fe400078e48ff */
[----:B------:R-:W-:Y:S01]  /*0150*/  PRMT R12, RZ, 0x7610, R12 ;  /* 0x00007610ff0c7816 */ /* 0x000fe2000000000c */
[----:B--2---:R-:W-:-:S04]  /*0160*/  @!P1 IMAD.WIDE.U32 R10, R17, 0x2, R10 ;  /* 0x00000002110a9825 */ /* 0x004fc800078e000a */
[----:B0-----:R-:W-:Y:S01]  /*0170*/  @!P2 IMAD.WIDE.U32 R16, R19, 0x2, R8 ;  /* 0x000000021310a825 */ /* 0x001fe200078e0008 */
[----:B------:R-:W-:-:S04]  /*0180*/  PRMT R9, RZ, 0x7610, R9 ;  /* 0x00007610ff097816 */ /* 0x000fc80000000009 */
[----:B------:R0:W2:Y:S04]  /*0190*/  @!P2 LDG.E.U16 R12, desc[UR4][R16.64] ;  /* 0x00000004100ca981 */ /* 0x0000a8000c1e1500 */
[----:B------:R1:W4:Y:S01]  /*01a0*/  @!P1 LDG.E.U16 R9, desc[UR4][R10.64] ;  /* 0x000000040a099981 */ /* 0x000322000c1e1500 */
[----:B------:R-:W-:-:S05]  /*01b0*/  @!P2 VIADD R13, R13, 0x80 ;  /* 0x000000800d0da836 */ /* 0x000fca0000000000 */
[-C--:B------:R-:W-:Y:S02]  /*01c0*/  ISETP.GE.AND P0, PT, R13, R2.reuse, PT ;  /* 0x000000020d00720c */ /* 0x080fe40003f06270 */
[----:B------:R-:W-:-:S11]  /*01d0*/  ISETP.GE.AND P1, PT, R3, R2, PT ;  /* 0x000000020300720c */ /* 0x000fd60003f26270 */
[----:B------:R-:W1:Y:S01]  /*01e0*/  @!P0 LDC.64 R18, c[0x0][0x398] ;  /* 0x0000e600ff128b82 */ /* 0x000e620000000a00 */
[----:B------:R-:W-:-:S07]  /*01f0*/  @!P0 IMAD R13, R0, 0x200, R13 ;  /* 0x00000200000d8824 */ /* 0x000fce00078e020d */
[----:B0-----:R-:W0:Y:S08]  /*0200*/  @!P1 LDC R16, c[0x0][0x388] ;  /* 0x0000e200ff109b82 */ /* 0x001e300000000800 */
[----:B-1----:R-:W1:Y:S01]  /*0210*/  @!P1 LDC.64 R10, c[0x0][0x390] ;  /* 0x0000e400ff0a9b82 */ /* 0x002e620000000a00 */
[----:B------:R-:W-:Y:S01]  /*0220*/  @!P0 IMAD.WIDE.U32 R14, R13, 0x2, R18 ;  /* 0x000000020d0e8825 */ /* 0x000fe200078e0012 */
[----:B------:R-:W-:-:S03]  /*0230*/  IADD3 R13, PT, PT, R3, 0x100, RZ ;  /* 0x00000100030d7810 */ /* 0x000fc60007ffe0ff */
[----:B------:R-:W-:Y:S01]  /*0240*/  VIADD R19, R3, 0x80 ;  /* 0x0000008003137836 */ /* 0x000fe20000000000 */
[----:B------:R-:W-:-:S04]  /*0250*/  ISETP.GE.AND P3, PT, R13, R2, PT ;  /* 0x000000020d00720c */ /* 0x000fc80003f66270 */
[----:B------:R-:W-:Y:S02]  /*0260*/  ISETP.GE.AND P2, PT, R19, R2, PT ;  /* 0x000000021300720c */ /* 0x000fe40003f46270 */
[----:B------:R-:W-:Y:S02]  /*0270*/  PRMT R8, RZ, 0x7610, R8 ;  /* 0x00007610ff087816 */ /* 0x000fe40000000008 */
[----:B------:R-:W-:-:S04]  /*0280*/  IADD3 R13, PT, PT, R3, 0x180, RZ ;  /* 0x00000180030d7810 */ /* 0x000fc80007ffe0ff */
[----:B------:R0:W5:Y:S01]  /*0290*/  @!P0 LDG.E.U16 R8, desc[UR4][R14.64] ;  /* 0x000000040e088981 */ /* 0x000162000c1e1500 */
[----:B------:R-:W-:Y:S01]  /*02a0*/  ISETP.GE.AND P0, PT, R13, R2, PT ;  /* 0x000000020d00720c */ /* 0x000fe20003f06270 */
[----:B------:R-:W4:Y:S01]  /*02b0*/  @!P3 LDC R17, c[0x0][0x388] ;  /* 0x0000e200ff11bb82 */ /* 0x000f220000000800 */
[----:B------:R-:W-:-:S07]  /*02c0*/  @!P1 IMAD R13, R0, 0x200, R3 ;  /* 0x00000200000d9824 */ /* 0x000fce00078e0203 */
[----:B------:R-:W4:Y:S01]  /*02d0*/  @!P2 LDC R18, c[0x0][0x388] ;  /* 0x0000e200ff12ab82 */ /* 0x000f220000000800 */
[----:B-1----:R-:W-:Y:S01]  /*02e0*/  @!P1 IMAD.WIDE.U32 R10, R13, 0x2, R10 ;  /* 0x000000020d0a9825 */ /* 0x002fe200078e000a */
[----:B------:R-:W-:-:S04]  /*02f0*/  @!P1 MOV R3, R19 ;  /* 0x0000001300039202 */ /* 0x000fc80000000f00 */
[----:B------:R-:W-:Y:S01]  /*0300*/  ISETP.GE.AND P4, PT, R3, R2, PT ;  /* 0x000000020300720c */ /* 0x000fe20003f86270 */
[----:B------:R-:W-:Y:S01]  /*0310*/  BSSY.RECONVERGENT B0, `(.L_x_1836) ;  /* 0x0000016000007945 */ /* 0x000fe20003800200 */
[----:B---3--:R-:W-:-:S04]  /*0320*/  @!P1 IMAD.U32 R7, R7, 0x10000, RZ ;  /* 0x0001000007079824 */ /* 0x008fc800078e00ff */
[----:B0-----:R-:W-:-:S05]  /*0330*/  @!P1 FMUL.FTZ R7, R7, R16 ;  /* 0x0000001007079220 */ /* 0x001fca0000410000 */
[----:B------:R-:W-:-:S05]  /*0340*/  @!P1 F2FP.BF16.F32.PACK_AB R6, RZ, R7 ;  /* 0x00000007ff06923e */ /* 0x000fca00000010ff */
[----:B------:R0:W-:Y:S01]  /*0350*/  @!P1 STG.E.U16 desc[UR4][R10.64], R6 ;  /* 0x000000060a009986 */ /* 0x0001e2000c101504 */
[----:B--2---:R-:W-:Y:S01]  /*0360*/  @!P3 IMAD.U32 R12, R12, 0x10000, RZ ;  /* 0x000100000c0cb824 */ /* 0x004fe200078e00ff */
[----:B----4-:R-:W-:-:S03]  /*0370*/  @!P2 SHF.L.U32 R9, R9, 0x10, RZ ;  /* 0x000000100909a819 */ /* 0x010fc600000006ff */
[----:B------:R-:W-:Y:S02]  /*0380*/  @!P3 FMUL.FTZ R12, R12, R17 ;  /* 0x000000110c0cb220 */ /* 0x000fe40000410000 */
[----:B------:R-:W-:-:S03]  /*0390*/  @!P2 FMUL.FTZ R9, R9, R18 ;  /* 0x000000120909a220 */ /* 0x000fc60000410000 */
[----:B------:R-:W-:Y:S02]  /*03a0*/  @!P3 F2FP.BF16.F32.PACK_AB R4, RZ, R12 ;  /* 0x0000000cff04b23e */ /* 0x000fe400000010ff */
[----:B------:R-:W-:Y:S01]  /*03b0*/  @!P2 F2FP.BF16.F32.PACK_AB R5, RZ, R9 ;  /* 0x00000009ff05a23e */ /* 0x000fe200000010ff */
[----:B0-----:R-:W-:Y:S06]  /*03c0*/  @P4 BRA `(.L_x_1837) ;  /* 0x0000000000284947 */ /* 0x001fec0003800000 */
[----:B------:R-:W0:Y:S01]  /*03d0*/  LDC.64 R6, c[0x0][0x390] ;  /* 0x0000e400ff067b82 */ /* 0x000e220000000a00 */
[----:B------:R-:W-:Y:S01]  /*03e0*/  IMAD R11, R0, 0x200, R3 ;  /* 0x00000200000b7824 */ /* 0x000fe200078e0203 */
[----:B------:R-:W-:-:S04]  /*03f0*/  IADD3 R3, PT, PT, R3, 0x80, RZ ;  /* 0x0000008003037810 */ /* 0x000fc80007ffe0ff */
[----:B------:R-:W-:-:S13]  /*0400*/  ISETP.GE.AND P1, PT, R3, R2, PT ;  /* 0x000000020300720c */ /* 0x000fda0003f26270 */
[----:B------:R-:W-:Y:S01]  /*0410*/  @!P1 IMAD R9, R0, 0x200, R3 ;  /* 0x0000020000099824 */ /* 0x000fe200078e0203 */
[----:B------:R-:W-:Y:S01]  /*0420*/  @!P1 IADD3 R3, PT, PT, R3, 0x80, RZ ;  /* 0x0000008003039810 */ /* 0x000fe20007ffe0ff */
[----:B0-----:R-:W-:-:S04]  /*0430*/  IMAD.WIDE.U32 R10, R11, 0x2, R6 ;  /* 0x000000020b0a7825 */ /* 0x001fc800078e0006 */
[----:B------:R-:W-:Y:S01]  /*0440*/  @!P1 IMAD.WIDE.U32 R6, R9, 0x2, R6 ;  /* 0x0000000209069825 */ /* 0x000fe200078e0006 */
[----:B------:R0:W-:Y:S04]  /*0450*/  STG.E.U16 desc[UR4][R10.64], R5 ;  /* 0x000000050a007986 */ /* 0x0001e8000c101504 */
[----:B------:R0:W-:Y:S02]  /*0460*/  @!P1 STG.E.U16 desc[UR4][R6.64], R4 ;  /* 0x0000000406009986 */ /* 0x0001e4000c101504 */
.L_x_1837:
[----:B------:R-:W-:Y:S05]  /*0470*/  BSYNC.RECONVERGENT B0 ;  /* 0x0000000000007941 */ /* 0x000fea0003800200 */
.L_x_1836:
[----:B0-----:R-:W0:Y:S01]  /*0480*/  @!P0 LDC R7, c[0x0][0x388] ;  /* 0x0000e200ff078b82 */ /* 0x001e220000000800 */
[----:B------:R-:W-:-:S13]  /*0490*/  ISETP.GE.AND P1, PT, R3, R2, PT ;  /* 0x000000020300720c */ /* 0x000fda0003f26270 */
[----:B------:R-:W-:Y:S05]  /*04a0*/  @P1 EXIT ;  /* 0x000000000000194d */ /* 0x000fea0003800000 */
[----:B------:R-:W1:Y:S01]  /*04b0*/  LDC.64 R4, c[0x0][0x390] ;  /* 0x0000e400ff047b82 */ /* 0x000e620000000a00 */
[----:B-----5:R-:W-:Y:S01]  /*04c0*/  @!P0 IMAD.U32 R8, R8, 0x10000, RZ ;  /* 0x0001000008088824 */ /* 0x020fe200078e00ff */
[----:B------:R-:W-:-:S03]  /*04d0*/  LEA R3, R0, R3, 0x9 ;  /* 0x0000000300037211 */ /* 0x000fc600078e48ff */
[----:B0-----:R-:W-:-:S05]  /*04e0*/  @!P0 FMUL.FTZ R8, R8, R7 ;  /* 0x0000000708088220 */ /* 0x001fca0000410000 */
[----:B------:R-:W-:-:S04]  /*04f0*/  @!P0 F2FP.BF16.F32.PACK_AB R2, RZ, R8 ;  /* 0x00000008ff02823e */ /* 0x000fc800000010ff */
[----:B------:R-:W-:Y:S01]  /*0500*/  PRMT R0, R2, 0x7610, R0 ;  /* 0x0000761002007816 */ /* 0x000fe20000000000 */
[----:B-1----:R-:W-:-:S05]  /*0510*/  IMAD.WIDE.U32 R2, R3, 0x2, R4 ;  /* 0x0000000203027825 */ /* 0x002fca00078e0004 */
[----:B------:R-:W-:Y:S01]  /*0520*/  STG.E.U16 desc[UR4][R2.64], R0 ;  /* 0x0000000002007986 */ /* 0x000fe2000c101504 */
[----:B------:R-:W-:Y:S05]  /*0530*/  EXIT ;  /* 0x000000000000794d */ /* 0x000fea0003800000 */
.L_x_1838:
        /* <DEDUP_REMOVED lines=12> */
.L_x_17156:


//--------------------- .text._ZN2at6native29vectorized_elementwise_kernelILi2ENS0_13AUnaryFunctorIN3c108BFloat16ES4_S4_NS0_15binary_internal10MulFunctorIfEEEESt5arrayIPcLm2EEEEviT0_T1_ --------------------------
	.section	.text._ZN2at6native29vectorized_elementwise_kernelILi2ENS0_13AUnaryFunctorIN3c108BFloat16ES4_S4_NS0_15binary_internal10MulFunctorIfEEEESt5arrayIPcLm2EEEEviT0_T1_,"ax",@progbits
	.align	128
        .global         _ZN2at6native29vectorized_elementwise_kernelILi2ENS0_13AUnaryFunctorIN3c108BFloat16ES4_S4_NS0_15binary_internal10MulFunctorIfEEEESt5arrayIPcLm2EEEEviT0_T1_
        .type           _ZN2at6native29vectorized_elementwise_kernelILi2ENS0_13AUnaryFunctorIN3c108BFloat16ES4_S4_NS0_15binary_internal10MulFunctorIfEEEESt5arrayIPcLm2EEEEviT0_T1_,@function
        .size           _ZN2at6native29vectorized_elementwise_kernelILi2ENS0_13AUnaryFunctorIN3c108BFloat16ES4_S4_NS0_15binary_internal10MulFunctorIfEEEESt5arrayIPcLm2EEEEviT0_T1_,(.L_x_17157 - _ZN2at6native29vectorized_elementwise_kernelILi2ENS0_13AUnaryFunctorIN3c108BFloat16ES4_S4_NS0_15binary_internal10MulFunctorIfEEEESt5arrayIPcLm2EEEEviT0_T1_)
        .other          _ZN2at6native29vectorized_elementwise_kernelILi2ENS0_13AUnaryFunctorIN3c108BFloat16ES4_S4_NS0_15binary_internal10MulFunctorIfEEEESt5arrayIPcLm2EEEEviT0_T1_,@"STO_CUDA_ENTRY STV_DEFAULT"
_ZN2at6native29vectorized_elementwise_kernelILi2ENS0_13AUnaryFunctorIN3c108BFloat16ES4_S4_NS0_15binary_internal10MulFunctorIfEEEESt5arrayIPcLm2EEEEviT0_T1_:
.text._ZN2at6native29vectorized_elementwise_kernelILi2ENS0_13AUnaryFunctorIN3c108BFloat16ES4_S4_NS0_15binary_internal10MulFunctorIfEEEESt5arrayIPcLm2EEEEviT0_T1_:
[----:B------:R-:W-:Y:S01]  /*0000*/  LDC R1, c[0x0][0x37c] ;  /* 0x0000df00ff017b82 */ /* 0x000fe20000000800 */
[----:B------:R-:W0:Y:S01]  /*0010*/  S2R R0, SR_CTAID.X ;  /* 0x0000000000007919 */ /* 0x000e220000002500 */
[----:B------:R-:W1:Y:S01]  /*0020*/  LDCU UR6, c[0x0][0x380] ;  /* 0x00007000ff0677ac */ /* 0x000e620008000800 */
[----:B------:R-:W2:Y:S01]  /*0030*/  LDCU.64 UR4, c[0x0][0x358] ;  /* 0x00006b00ff0477ac */ /* 0x000ea20008000a00 */
[----:B0-----:R-:W-:-:S05]  /*0040*/  IMAD.SHL.U32 R0, R0, 0x400, RZ ;  /* 0x0000040000007824 */ /* 0x001fca00078e00ff */
[----:B-1----:R-:W-:-:S04]  /*0050*/  IADD3 R2, PT, PT, -R0, UR6, RZ ;  /* 0x0000000600027c10 */ /* 0x002fc8000fffe1ff */
[----:B------:R-:W-:-:S13]  /*0060*/  ISETP.GT.U32.AND P0, PT, R2, 0x3ff, PT ;  /* 0x000003ff0200780c */ /* 0x000fda0003f04070 */
[----:B--2---:R-:W-:Y:S05]  /*0070*/  @P0 BRA `(.L_x_1839) ;  /* 0x0000000800900947 */ /* 0x004fea0003800000 */
[----:B------:R-:W0:Y:S01]  /*0080*/  S2R R24, SR_TID.X ;  /* 0x0000000000187919 */ /* 0x000e220000002100 */
[----:B------:R-:W-:Y:S02]  /*0090*/  PRMT R26, RZ, 0x7610, R26 ;  /* 0x00007610ff1a7816 */ /* 0x000fe4000000001a */
[----:B0-----:R-:W-:Y:S01]  /*00a0*/  ISETP.GE.U32.AND P5, PT, R24, R2, PT ;  /* 0x000000021800720c */ /* 0x001fe20003fa6070 */
[----:B------:R-:W-:-:S12]  /*00b0*/  IMAD.MOV.U32 R3, RZ, RZ, R24 ;  /* 0x000000ffff037224 */ /* 0x000fd800078e0018 */
[----:B------:R-:W-:Y:S01]  /*00c0*/  @!P5 IADD3 R24, PT, PT, R3, 0x80, RZ ;  /* 0x000000800318d810 */ /* 0x000fe20007ffe0ff */
[----:B------:R-:W0:Y:S01]  /*00d0*/  @!P5 LDC.64 R10, c[0x0][0x398] ;  /* 0x0000e600ff0adb82 */ /* 0x000e220000000a00 */
[----:B------:R-:W-:Y:S02]  /*00e0*/  @!P5 IMAD.IADD R17, R0, 0x1, R3 ;  /* 0x000000010011d824 */ /* 0x000fe400078e0203 */
[----:B------:R-:W-:-:S13]  /*00f0*/  ISETP.GE.U32.AND P0, PT, R24, R2, PT ;  /* 0x000000021800720c */ /* 0x000fda0003f06070 */
[----:B------:R-:W-:Y:S02]  /*0100*/  @!P0 IMAD.IADD R29, R0, 0x1, R24 ;  /* 0x00000001001d8824 */ /* 0x000fe400078e0218 */
[----:B------:R-:W-:-:S05]  /*0110*/  @!P0 VIADD R24, R24, 0x80 ;  /* 0x0000008018188836 */ /* 0x000fca0000000000 */
[----:B------:R-:W-:Y:S01]  /*0120*/  ISETP.GE.U32.AND P6, PT, R24, R2, PT ;  /* 0x000000021800720c */ /* 0x000fe20003fc6070 */
[----:B0-----:R-:W-:-:S05]  /*0130*/  @!P5 IMAD.WIDE.U32 R10, R17, 0x2, R10 ;  /* 0x00000002110ad825 */ /* 0x001fca00078e000a */
[----:B------:R0:W2:Y:S07]  /*0140*/  @!P5 LDG.E.U16 R26, desc[UR4][R10.64] ;  /* 0x000000040a1ad981 */ /* 0x0000ae000c1e1500 */
[----:B------:R-:W-:Y:S01]  /*0150*/  @!P6 IADD3 R21, PT, PT, R0, R24, RZ ;  /* 0x000000180015e210 */ /* 0x000fe20007ffe0ff */
[----:B------:R-:W-:Y:S01]  /*0160*/  @!P6 VIADD R24, R24, 0x80 ;  /* 0x000000801818e836 */ /* 0x000fe20000000000 */
[----:B------:R-:W1:Y:S04]  /*0170*/  @!P6 LDC.64 R12, c[0x0][0x398] ;  /* 0x0000e600ff0ceb82 */ /* 0x000e680000000a00 */
[----:B------:R-:W-:-:S02]  /*0180*/  ISETP.GE.U32.AND P1, PT, R24, R2, PT ;  /* 0x000000021800720c */ /* 0x000fc40003f26070 */
[----:B------:R-:W-:Y:S02]  /*0190*/  PRMT R28, RZ, 0x7610, R28 ;  /* 0x00007610ff1c7816 */ /* 0x000fe4000000001c */
[----:B0-----:R-:W0:Y:S09]  /*01a0*/  @!P0 LDC.64 R10, c[0x0][0x398] ;  /* 0x0000e600ff0a8b82 */ /* 0x001e320000000a00 */
[----:B------:R-:W-:Y:S01]  /*01b0*/  @!P1 IMAD.IADD R15, R0, 0x1, R24 ;  /* 0x00000001000f9824 */ /* 0x000fe200078e0218 */
[----:B------:R-:W-:Y:S01]  /*01c0*/  @!P1 IADD3 R24, PT, PT, R24, 0x80, RZ ;  /* 0x0000008018189810 */ /* 0x000fe20007ffe0ff */
[----:B------:R-:W3:Y:S03]  /*01d0*/  @!P1 LDC.64 R18, c[0x0][0x398] ;  /* 0x0000e600ff129b82 */ /* 0x000ee60000000a00 */
[----:B------:R-:W-:Y:S01]  /*01e0*/  ISETP.GE.U32.AND P2, PT, R24, R2, PT ;  /* 0x000000021800720c */ /* 0x000fe20003f46070 */
[----:B-1----:R-:W-:Y:S01]  /*01f0*/  @!P6 IMAD.WIDE.U32 R12, R21, 0x2, R12 ;  /* 0x00000002150ce825 */ /* 0x002fe200078e000c */
[----:B------:R-:W-:-:S06]  /*0200*/  PRMT R21, RZ, 0x7610, R21 ;  /* 0x00007610ff157816 */ /* 0x000fcc0000000015 */
[----:B------:R1:W4:Y:S05]  /*0210*/  @!P6 LDG.E.U16 R21, desc[UR4][R12.64] ;  /* 0x000000040c15e981 */ /* 0x00032a000c1e1500 */
[----:B------:R-:W-:Y:S02]  /*0220*/  @!P2 IMAD.IADD R25, R0, 0x1, R24 ;  /* 0x000000010019a824 */ /* 0x000fe400078e0218 */
[----:B------:R-:W-:Y:S01]  /*0230*/  @!P2 VIADD R24, R24, 0x80 ;  /* 0x000000801818a836 */ /* 0x000fe20000000000 */
[----:B-1----:R-:W1:Y:S04]  /*0240*/  @!P2 LDC.64 R12, c[0x0][0x398] ;  /* 0x0000e600ff0cab82 */ /* 0x002e680000000a00 */
[----:B------:R-:W-:-:S13]  /*0250*/  ISETP.GE.U32.AND P3, PT, R24, R2, PT ;  /* 0x000000021800720c */ /* 0x000fda0003f66070 */
[----:B------:R-:W-:Y:S01]  /*0260*/  @!P3 IADD3 R23, PT, PT, R0, R24, RZ ;  /* 0x000000180017b210 */ /* 0x000fe20007ffe0ff */
[----:B------:R-:W-:-:S05]  /*0270*/  @!P3 VIADD R24, R24, 0x80 ;  /* 0x000000801818b836 */ /* 0x000fca0000000000 */
[----:B------:R-:W-:-:S13]  /*0280*/  ISETP.GE.U32.AND P4, PT, R24, R2, PT ;  /* 0x000000021800720c */ /* 0x000fda0003f86070 */
[----:B------:R-:W-:Y:S01]  /*0290*/  @!P4 IADD3 R27, PT, PT, R0, R24, RZ ;  /* 0x00000018001bc210 */ /* 0x000fe20007ffe0ff */
[----:B------:R-:W-:Y:S01]  /*02a0*/  @!P4 VIADD R24, R24, 0x80 ;  /* 0x000000801818c836 */ /* 0x000fe20000000000 */
[----:B------:R-:W5:Y:S04]  /*02b0*/  @!P4 LDC.64 R16, c[0x0][0x398] ;  /* 0x0000e600ff10cb82 */ /* 0x000f680000000a00 */
[----:B------:R-:W-:Y:S01]  /*02c0*/  ISETP.GE.U32.AND P5, PT, R24, R2, PT ;  /* 0x000000021800720c */ /* 0x000fe20003fa6070 */
[----:B---3--:R-:W-:-:S03]  /*02d0*/  @!P1 IMAD.WIDE.U32 R18, R15, 0x2, R18 ;  /* 0x000000020f129825 */ /* 0x008fc600078e0012 */
[----:B------:R-:W3:Y:S02]  /*02e0*/  @!P3 LDC.64 R14, c[0x0][0x398] ;  /* 0x0000e600ff0ebb82 */ /* 0x000ee40000000a00 */
[----:B------:R0:W4:Y:S07]  /*02f0*/  @!P1 LDG.E.U16 R28, desc[UR4][R18.64] ;  /* 0x00000004121c9981 */ /* 0x00012e000c1e1500 */
[----:B0-----:R-:W0:Y:S01]  /*0300*/  @!P5 LDC.64 R18, c[0x0][0x398] ;  /* 0x0000e600ff12db82 */ /* 0x001e220000000a00 */
[----:B-1----:R-:W-:-:S04]  /*0310*/  @!P2 IMAD.WIDE.U32 R12, R25, 0x2, R12 ;  /* 0x00000002190ca825 */ /* 0x002fc800078e000c */
[----:B------:R-:W-:Y:S02]  /*0320*/  @!P5 IMAD.IADD R25, R0, 0x1, R24 ;  /* 0x000000010019d824 */ /* 0x000fe400078e0218 */
[----:B-----5:R-:W-:Y:S01]  /*0330*/  @!P4 IMAD.WIDE.U32 R16, R27, 0x2, R16 ;  /* 0x000000021b10c825 */ /* 0x020fe200078e0010 */
[----:B------:R-:W-:-:S03]  /*0340*/  PRMT R27, RZ, 0x7610, R27 ;  /* 0x00007610ff1b7816 */ /* 0x000fc6000000001b */
[----:B------:R-:W-:Y:S01]  /*0350*/  @!P0 IMAD.WIDE.U32 R10, R29, 0x2, R10 ;  /* 0x000000021d0a8825 */ /* 0x000fe200078e000a */
[----:B------:R-:W-:Y:S02]  /*0360*/  PRMT R29, RZ, 0x7610, R29 ;  /* 0x00007610ff1d7816 */ /* 0x000fe4000000001d */
[----:B------:R-:W5:Y:S01]  /*0370*/  @!P2 LDG.E.U16 R27, desc[UR4][R12.64] ;  /* 0x000000040c1ba981 */ /* 0x000f62000c1e1500 */
[----:B---3--:R-:W-:Y:S01]  /*0380*/  @!P3 IMAD.WIDE.U32 R14, R23, 0x2, R14 ;  /* 0x00000002170eb825 */ /* 0x008fe200078e000e */
[----:B------:R-:W-:Y:S02]  /*0390*/  PRMT R23, RZ, 0x7610, R23 ;  /* 0x00007610ff177816 */ /* 0x000fe40000000017 */
[----:B------:R-:W3:Y:S04]  /*03a0*/  @!P4 LDG.E.U16 R29, desc[UR4][R16.64] ;  /* 0x00000004101dc981 */ /* 0x000ee8000c1e1500 */
[----:B------:R-:W3:Y:S01]  /*03b0*/  @!P3 LDG.E.U16 R23, desc[UR4][R14.64] ;  /* 0x000000040e17b981 */ /* 0x000ee2000c1e1500 */
[----:B0-----:R-:W-:Y:S01]  /*03c0*/  @!P5 IMAD.WIDE.U32 R24, R25, 0x2, R18 ;  /* 0x000000021918d825 */ /* 0x001fe200078e0012 */
[----:B------:R-:W-:-:S02]  /*03d0*/  PRMT R18, RZ, 0x7610, R18 ;  /* 0x00007610ff127816 */ /* 0x000fc40000000012 */
[----:B------:R-:W-:-:S04]  /*03e0*/  PRMT R19, RZ, 0x7610, R19 ;  /* 0x00007610ff137816 */ /* 0x000fc80000000013 */
[----:B------:R-:W3:Y:S04]  /*03f0*/  @!P5 LDG.E.U16 R18, desc[UR4][R24.64] ;  /* 0x000000041812d981 */ /* 0x000ee8000c1e1500 */
[----:B------:R0:W3:Y:S02]  /*0400*/  @!P0 LDG.E.U16 R19, desc[UR4][R10.64] ;  /* 0x000000040a138981 */ /* 0x0000e4000c1e1500 */
[----:B0-----:R-:W-:-:S04]  /*0410*/  IADD3 R11, PT, PT, R3, 0x100, RZ ;  /* 0x00000100030b7810 */ /* 0x001fc80007ffe0ff */
[-C--:B------:R-:W-:Y:S02]  /*0420*/  ISETP.GE.U32.AND P5, PT, R11, R2.reuse, PT ;  /* 0x000000020b00720c */ /* 0x080fe40003fa6070 */
[----:B------:R-:W-:-:S11]  /*0430*/  ISETP.GE.U32.AND P0, PT, R3, R2, PT ;  /* 0x000000020300720c */ /* 0x000fd60003f06070 */
[----:B------:R-:W0:Y:S01]  /*0440*/  @!P5 LDC R10, c[0x0][0x388] ;  /* 0x0000e200ff0adb82 */ /* 0x000e220000000800 */
[C---:B------:R-:W-:Y:S02]  /*0450*/  VIADD R13, R3.reuse, 0x200 ;  /* 0x00000200030d7836 */ /* 0x040fe40000000000 */
[----:B------:R-:W-:-:S03]  /*0460*/  VIADD R11, R3, 0x180 ;  /* 0x00000180030b7836 */ /* 0x000fc60000000000 */
[-C--:B------:R-:W-:Y:S01]  /*0470*/  ISETP.GE.U32.AND P2, PT, R13, R2.reuse, PT ;  /* 0x000000020d00720c */ /* 0x080fe20003f46070 */
[C---:B------:R-:W-:Y:S01]  /*0480*/  VIADD R13, R3.reuse, 0x300 ;  /* 0x00000300030d7836 */ /* 0x040fe20000000000 */
[----:B------:R-:W1:Y:S01]  /*0490*/  @!P0 LDC R16, c[0x0][0x388] ;  /* 0x0000e200ff108b82 */ /* 0x000e620000000800 */
[----:B------:R-:W-:Y:S01]  /*04a0*/  VIADD R15, R3, 0x280 ;  /* 0x00000280030f7836 */ /* 0x000fe20000000000 */
[-C--:B------:R-:W-:Y:S02]  /*04b0*/  ISETP.GE.U32.AND P1, PT, R11, R2.reuse, PT ;  /* 0x000000020b00720c */ /* 0x080fe40003f26070 */
[-C--:B------:R-:W-:Y:S01]  /*04c0*/  ISETP.GE.U32.AND P4, PT, R13, R2.reuse, PT ;  /* 0x000000020d00720c */ /* 0x080fe20003f86070 */
[----:B------:R-:W-:Y:S01]  /*04d0*/  VIADD R13, R3, 0x80 ;  /* 0x00000080030d7836 */ /* 0x000fe20000000000 */
[----:B------:R-:W-:Y:S02]  /*04e0*/  ISETP.GE.U32.AND P3, PT, R15, R2, PT ;  /* 0x000000020f00720c */ /* 0x000fe40003f66070 */
[----:B------:R-:W-:-:S03]  /*04f0*/  IADD3 R15, PT, PT, R3, 0x380, RZ ;  /* 0x00000380030f7810 */ /* 0x000fc60007ffe0ff */
[----:B------:R-:W3:Y:S01]  /*0500*/  @!P2 LDC R14, c[0x0][0x388] ;  /* 0x0000e200ff0eab82 */ /* 0x000ee20000000800 */
[----:B------:R-:W-:-:S07]  /*0510*/  ISETP.GE.U32.AND P6, PT, R15, R2, PT ;  /* 0x000000020f00720c */ /* 0x000fce0003fc6070 */
[----:B------:R-:W0:Y:S01]  /*0520*/  @!P1 LDC R12, c[0x0][0x388] ;  /* 0x0000e200ff0c9b82 */ /* 0x000e220000000800 */
[----:B------:R-:W-:-:S07]  /*0530*/  @!P0 IADD3 R25, PT, PT, R0, R3, RZ ;  /* 0x0000000300198210 */ /* 0x000fce0007ffe0ff */
[----:B------:R-:W3:Y:S01]  /*0540*/  @!P3 LDC R15, c[0x0][0x388] ;  /* 0x0000e200ff0fbb82 */ /* 0x000ee20000000800 */
[----:B------:R-:W-:Y:S01]  /*0550*/  @!P0 IMAD.MOV.U32 R3, RZ, RZ, R13 ;  /* 0x000000ffff038224 */ /* 0x000fe200078e000d */
[----:B------:R-:W-:Y:S04]  /*0560*/  BSSY.RECONVERGENT B0, `(.L_x_1840) ;  /* 0x000004d000007945 */ /* 0x000fe80003800200 */
[----:B------:R-:W-:Y:S01]  /*0570*/  BSSY.RELIABLE B1, `(.L_x_1841) ;  /* 0x0000045000017945 */ /* 0x000fe20003800100 */
[----:B--2---:R-:W-:-:S04]  /*0580*/  @!P0 IMAD.U32 R17, R26, 0x10000, RZ ;  /* 0x000100001a118824 */ /* 0x004fc800078e00ff */
[----:B-1----:R-:W-:Y:S02]  /*0590*/  @!P0 FMUL.FTZ R24, R17, R16 ;  /* 0x0000001011188220 */ /* 0x002fe40000410000 */
[----:B------:R-:W1:Y:S03]  /*05a0*/  @!P6 LDC R16, c[0x0][0x388] ;  /* 0x0000e200ff10eb82 */ /* 0x000e660000000800 */
[----:B------:R-:W-:Y:S02]  /*05b0*/  @!P0 F2FP.BF16.F32.PACK_AB R22, RZ, R24 ;  /* 0x00000018ff16823e */ /* 0x000fe400000010ff */
[----:B----4-:R-:W-:-:S05]  /*05c0*/  @!P5 SHF.L.U32 R21, R21, 0x10, RZ ;  /* 0x000000101515d819 */ /* 0x010fca00000006ff */
[----:B0-----:R-:W-:Y:S02]  /*05d0*/  @!P5 FMUL.FTZ R21, R21, R10 ;  /* 0x0000000a1515d220 */ /* 0x001fe40000410000 */
[----:B------:R-:W0:Y:S03]  /*05e0*/  @!P0 LDC.64 R10, c[0x0][0x390] ;  /* 0x0000e400ff0a8b82 */ /* 0x000e260000000a00 */
[----:B------:R-:W-:Y:S02]  /*05f0*/  @!P5 F2FP.BF16.F32.PACK_AB R4, RZ, R21 ;  /* 0x00000015ff04d23e */ /* 0x000fe400000010ff */
[----:B------:R-:W-:-:S03]  /*0600*/  ISETP.GE.U32.AND P5, PT, R13, R2, PT ;  /* 0x000000020d00720c */ /* 0x000fc60003fa6070 */
[----:B------:R-:W2:Y:S01]  /*0610*/  @!P4 LDC R21, c[0x0][0x388] ;  /* 0x0000e200ff15cb82 */ /* 0x000ea20000000800 */
[----:B------:R-:W-:-:S09]  /*0620*/  PRMT R26, R22, 0x7610, R26 ;  /* 0x00007610161a7816 */ /* 0x000fd2000000001a */
[----:B------:R-:W4:Y:S01]  /*0630*/  @!P5 LDC R17, c[0x0][0x388] ;  /* 0x0000e200ff11db82 */ /* 0x000f220000000800 */
[----:B0-----:R-:W-:-:S05]  /*0640*/  @!P0 IMAD.WIDE.U32 R10, R25, 0x2, R10 ;  /* 0x00000002190a8825 */ /* 0x001fca00078e000a */
[----:B------:R0:W-:Y:S01]  /*0650*/  @!P0 STG.E.U16 desc[UR4][R10.64], R26 ;  /* 0x0000001a0a008986 */ /* 0x0001e2000c101504 */
[----:B------:R-:W-:Y:S01]  /*0660*/  ISETP.GE.U32.AND P0, PT, R3, R2, PT ;  /* 0x000000020300720c */ /* 0x000fe20003f06070 */
[----:B------:R-:W-:-:S04]  /*0670*/  @!P1 IMAD.U32 R25, R28, 0x10000, RZ ;  /* 0x000100001c199824 */ /* 0x000fc800078e00ff */
[----:B------:R-:W-:-:S05]  /*0680*/  @!P1 FMUL.FTZ R25, R25, R12 ;  /* 0x0000000c19199220 */ /* 0x000fca0000410000 */
[----:B------:R-:W-:Y:S02]  /*0690*/  @!P1 F2FP.BF16.F32.PACK_AB R5, RZ, R25 ;  /* 0x00000019ff05923e */ /* 0x000fe400000010ff */
[----:B-----5:R-:W-:Y:S01]  /*06a0*/  @!P2 SHF.L.U32 R27, R27, 0x10, RZ ;  /* 0x000000101b1ba819 */ /* 0x020fe200000006ff */
[----:B---3--:R-:W-:Y:S02]  /*06b0*/  @!P4 IMAD.U32 R24, R29, 0x10000, RZ ;  /* 0x000100001d18c824 */ /* 0x008fe400078e00ff */
[----:B------:R-:W-:Y:S02]  /*06c0*/  @!P3 IMAD.U32 R22, R23, 0x10000, RZ ;  /* 0x000100001716b824 */ /* 0x000fe400078e00ff */
[----:B------:R-:W-:Y:S01]  /*06d0*/  @!P2 FMUL.FTZ R14, R27, R14 ;  /* 0x0000000e1b0ea220 */ /* 0x000fe20000410000 */
[----:B--2---:R-:W-:Y:S01]  /*06e0*/  @!P4 FMUL.FTZ R21, R24, R21 ;  /* 0x000000151815c220 */ /* 0x004fe20000410000 */
[----:B------:R-:W-:Y:S01]  /*06f0*/  @!P3 FMUL.FTZ R15, R22, R15 ;  /* 0x0000000f160fb220 */ /* 0x000fe20000410000 */
[----:B------:R-:W-:Y:S01]  /*0700*/  @!P6 SHF.L.U32 R13, R18, 0x10, RZ ;  /* 0x00000010120de819 */ /* 0x000fe200000006ff */
[----:B------:R-:W-:-:S04]  /*0710*/  @!P5 IMAD.U32 R12, R19, 0x10000, RZ ;  /* 0x00010000130cd824 */ /* 0x000fc800078e00ff */
[----:B-1----:R-:W-:Y:S01]  /*0720*/  @!P6 FMUL.FTZ R13, R13, R16 ;  /* 0x000000100d0de220 */ /* 0x002fe20000410000 */
[----:B----4-:R-:W-:Y:S01]  /*0730*/  @!P5 FMUL.FTZ R12, R12, R17 ;  /* 0x000000110c0cd220 */ /* 0x010fe20000410000 */
[----:B------:R-:W-:Y:S02]  /*0740*/  @!P2 F2FP.BF16.F32.PACK_AB R6, RZ, R14 ;  /* 0x0000000eff06a23e */ /* 0x000fe400000010ff */
[----:B------:R-:W-:Y:S02]  /*0750*/  @!P3 F2FP.BF16.F32.PACK_AB R7, RZ, R15 ;  /* 0x0000000fff07b23e */ /* 0x000fe400000010ff */
[----:B------:R-:W-:Y:S02]  /*0760*/  @!P4 F2FP.BF16.F32.PACK_AB R8, RZ, R21 ;  /* 0x00000015ff08c23e */ /* 0x000fe400000010ff */
[----:B------:R-:W-:Y:S02]  /*0770*/  @!P6 F2FP.BF16.F32.PACK_AB R9, RZ, R13 ;  /* 0x0000000dff09e23e */ /* 0x000fe400000010ff */
[----:B------:R-:W-:Y:S01]  /*0780*/  @!P5 F2FP.BF16.F32.PACK_AB R20, RZ, R12 ;  /* 0x0000000cff14d23e */ /* 0x000fe200000010ff */
[----:B0-----:R-:W-:Y:S06]  /*0790*/  @P0 BRA `(.L_x_1842) ;  /* 0x0000000000300947 */ /* 0x001fec0003800000 */
[----:B------:R-:W0:Y:S01]  /*07a0*/  LDC.64 R10, c[0x0][0x390] ;  /* 0x0000e400ff0a7b82 */ /* 0x000e220000000a00 */
[----:B------:R-:W-:Y:S01]  /*07b0*/  IADD3 R13, PT, PT, R0, R3, RZ ;  /* 0x00000003000d7210 */ /* 0x000fe20007ffe0ff */
[----:B------:R-:W-:-:S05]  /*07c0*/  VIADD R3, R3, 0x80 ;  /* 0x0000008003037836 */ /* 0x000fca0000000000 */
[----:B------:R-:W-:Y:S01]  /*07d0*/  ISETP.GE.U32.AND P0, PT, R3, R2, PT ;  /* 0x000000020300720c */ /* 0x000fe20003f06070 */
[----:B0-----:R-:W-:-:S05]  /*07e0*/  IMAD.WIDE.U32 R10, R13, 0x2, R10 ;  /* 0x000000020d0a7825 */ /* 0x001fca00078e000a */
[----:B------:R0:W-:Y:S07]  /*07f0*/  STG.E.U16 desc[UR4][R10.64], R20 ;  /* 0x000000140a007986 */ /* 0x0001ee000c101504 */
[----:B------:R-:W-:Y:S05]  /*0800*/  @P0 BRA `(.L_x_1843) ;  /* 0x0000000000300947 */ /* 0x000fea0003800000 */
[----:B0-----:R-:W0:Y:S01]  /*0810*/  LDC.64 R10, c[0x0][0x390] ;  /* 0x0000e400ff0a7b82 */ /* 0x001e220000000a00 */
[----:B------:R-:W-:Y:S01]  /*0820*/  IADD3 R13, PT, PT, R0, R3, RZ ;  /* 0x00000003000d7210 */ /* 0x000fe20007ffe0ff */
[----:B------:R-:W-:-:S04]  /*0830*/  VIADD R3, R3, 0x80 ;  /* 0x0000008003037836 */ /* 0x000fc80000000000 */
[----:B0-----:R-:W-:-:S05]  /*0840*/  IMAD.WIDE.U32 R10, R13, 0x2, R10 ;  /* 0x000000020d0a7825 */ /* 0x001fca00078e000a */
[----:B------:R0:W-:Y:S02]  /*0850*/  STG.E.U16 desc[UR4][R10.64], R4 ;  /* 0x000000040a007986 */ /* 0x0001e4000c101504 */
.L_x_1842:
[----:B------:R-:W-:-:S13]  /*0860*/  ISETP.GE.U32.AND P0, PT, R3, R2, PT ;  /* 0x000000020300720c */ /* 0x000fda0003f06070 */
[----:B------:R-:W-:Y:S05]  /*0870*/  @P0 BRA `(.L_x_1844) ;  /* 0x0000000000300947 */ /* 0x000fea0003800000 */
[----:B0-----:R-:W0:Y:S01]  /*0880*/  LDC.64 R10, c[0x0][0x390] ;  /* 0x0000e400ff0a7b82 */ /* 0x001e220000000a00 */
[----:B------:R-:W-:Y:S01]  /*0890*/  IADD3 R13, PT, PT, R0, R3, RZ ;  /* 0x00000003000d7210 */ /* 0x000fe20007ffe0ff */
[----:B------:R-:W-:-:S04]  /*08a0*/  VIADD R3, R3, 0x80 ;  /* 0x0000008003037836 */ /* 0x000fc80000000000 */
[----:B0-----:R-:W-:-:S05]  /*08b0*/  IMAD.WIDE.U32 R10, R13, 0x2, R10 ;  /* 0x000000020d0a7825 */ /* 0x001fca00078e000a */
[----:B------:R1:W-:Y:S02]  /*08c0*/  STG.E.U16 desc[UR4][R10.64], R5 ;  /* 0x000000050a007986 */ /* 0x0003e4000c101504 */
.L_x_1843:
[----:B------:R-:W-:-:S13]  /*08d0*/  ISETP.GE.U32.AND P0, PT, R3, R2, PT ;  /* 0x000000020300720c */ /* 0x000fda0003f06070 */
[----:B------:R-:W-:Y:S05]  /*08e0*/  @P0 BRA `(.L_x_1845) ;  /* 0x0000000000340947 */ /* 0x000fea0003800000 */
[----:B-1----:R-:W1:Y:S01]  /*08f0*/  LDC.64 R4, c[0x0][0x390] ;  /* 0x0000e400ff047b82 */ /* 0x002e620000000a00 */
[----:B0-----:R-:W-:Y:S01]  /*0900*/  IADD3 R11, PT, PT, R0, R3, RZ ;  /* 0x00000003000b7210 */ /* 0x001fe20007ffe0ff */
[----:B------:R-:W-:-:S04]  /*0910*/  VIADD R3, R3, 0x80 ;  /* 0x0000008003037836 */ /* 0x000fc80000000000 */
[----:B-1----:R-:W-:-:S05]  /*0920*/  IMAD.WIDE.U32 R4, R11, 0x2, R4 ;  /* 0x000000020b047825 */ /* 0x002fca00078e0004 */
[----:B------:R1:W-:Y:S02]  /*0930*/  STG.E.U16 desc[UR4][R4.64], R6 ;  /* 0x0000000604007986 */ /* 0x0003e4000c101504 */
.L_x_1844:
[----:B------:R-:W-:-:S13]  /*0940*/  ISETP.GE.U32.AND P0, PT, R3, R2, PT ;  /* 0x000000020300720c */ /* 0x000fda0003f06070 */
[----:B------:R-:W-:Y:S05]  /*0950*/  @P0 BREAK.RELIABLE B1 ;  /* 0x0000000000010942 */ /* 0x000fea0003800100 */
[----:B------:R-:W-:Y:S05]  /*0960*/  @P0 BRA `(.L_x_1846) ;  /* 0x0000000000300947 */ /* 0x000fea0003800000 */
[----:B01----:R-:W0:Y:S01]  /*0970*/  LDC.64 R4, c[0x0][0x390] ;  /* 0x0000e400ff047b82 */ /* 0x003e220000000a00 */
[----:B------:R-:W-:Y:S01]  /*0980*/  IADD3 R11, PT, PT, R0, R3, RZ ;  /* 0x00000003000b7210 */ /* 0x000fe20007ffe0ff */
[----:B------:R-:W-:-:S04]  /*0990*/  VIADD R3, R3, 0x80 ;  /* 0x0000008003037836 */ /* 0x000fc80000000000 */
[----:B0-----:R-:W-:-:S05]  /*09a0*/  IMAD.WIDE.U32 R4, R11, 0x2, R4 ;  /* 0x000000020b047825 */ /* 0x001fca00078e0004 */
[----:B------:R2:W-:Y:S02]  /*09b0*/  STG.E.U16 desc[UR4][R4.64], R7 ;  /* 0x0000000704007986 */ /* 0x0005e4000c101504 */
.L_x_1845:
[----:B------:R-:W-:Y:S05]  /*09c0*/  BSYNC.RELIABLE B1 ;  /* 0x0000000000017941 */ /* 0x000fea0003800100 */
.L_x_1841:
[----:B------:R-:W-:-:S13]  /*09d0*/  ISETP.GE.U32.AND P0, PT, R3, R2, PT ;  /* 0x000000020300720c */ /* 0x000fda0003f06070 */
[----:B-12---:R-:W1:Y:S01]  /*09e0*/  @!P0 LDC.64 R4, c[0x0][0x390] ;  /* 0x0000e400ff048b82 */ /* 0x006e620000000a00 */
[----:B------:R-:W-:Y:S01]  /*09f0*/  @!P0 IADD3 R7, PT, PT, R0, R3, RZ ;  /* 0x0000000300078210 */ /* 0x000fe20007ffe0ff */
[----:B------:R-:W-:-:S04]  /*0a00*/  @!P0 VIADD R3, R3, 0x80 ;  /* 0x0000008003038836 */ /* 0x000fc80000000000 */
[----:B-1----:R-:W-:-:S05]  /*0a10*/  @!P0 IMAD.WIDE.U32 R4, R7, 0x2, R4 ;  /* 0x0000000207048825 */ /* 0x002fca00078e0004 */
[----:B------:R2:W-:Y:S02]  /*0a20*/  @!P0 STG.E.U16 desc[UR4][R4.64], R8 ;  /* 0x0000000804008986 */ /* 0x0005e4000c101504 */
.L_x_1846:
[----:B------:R-:W-:Y:S05]  /*0a30*/  BSYNC.RECONVERGENT B0 ;  /* 0x0000000000007941 */ /* 0x000fea0003800200 */
.L_x_1840:
[----:B------:R-:W-:Y:S05]  /*0a40*/  WARPSYNC.ALL ;  /* 0x0000000000007948 */ /* 0x000fea0003800000 */
[----:B------:R-:W-:-:S13]  /*0a50*/  ISETP.GE.U32.AND P0, PT, R3, R2, PT ;  /* 0x000000020300720c */ /* 0x000fda0003f06070 */
[----:B------:R-:W-:Y:S05]  /*0a60*/  @P0 EXIT ;  /* 0x000000000000094d */ /* 0x000fea0003800000 */
[----:B012---:R-:W0:Y:S01]  /*0a70*/  LDC.64 R4, c[0x0][0x390] ;  /* 0x0000e400ff047b82 */ /* 0x007e220000000a00 */
[----:B------:R-:W-:-:S05]  /*0a80*/  IADD3 R3, PT, PT, R0, R3, RZ ;  /* 0x0000000300037210 */ /* 0x000fca0007ffe0ff */
[----:B0-----:R-:W-:-:S05]  /*0a90*/  IMAD.WIDE.U32 R2, R3, 0x2, R4 ;  /* 0x0000000203027825 */ /* 0x001fca00078e0004 */
[----:B------:R-:W-:Y:S01]  /*0aa0*/  STG.E.U16 desc[UR4][R2.64], R9 ;  /* 0x0000000902007986 */ /* 0x000fe2000c101504 */
[----:B------:R-:W-:Y:S05]  /*0ab0*/  EXIT ;  /* 0x000000000000794d */ /* 0x000fea0003800000 */
.L_x_1839:
[----:B------:R-:W0:Y:S01]  /*0ac0*/  S2R R5, SR_TID.X ;  /* 0x0000000000057919 */ /* 0x000e220000002100 */
[----:B------:R-:W1:Y:S01]  /*0ad0*/  LDC.64 R2, c[0x0][0x398] ;  /* 0x0000e600ff027b82 */ /* 0x000e620000000a00 */
[----:B------:R-:W2:Y:S01]  /*0ae0*/  LDCU UR6, c[0x0][0x388] ;  /* 0x00007100ff0677ac */ /* 0x000ea20008000800 */
[----:B-1----:R-:W-:-:S04]  /*0af0*/  IMAD.WIDE.U32 R2, R0, 0x2, R2 ;  /* 0x0000000200027825 */ /* 0x002fc800078e0002 */
[----:B0-----:R-:W-:Y:S02]  /*0b00*/  IMAD.WIDE.U32 R6, R5, 0x4, R2 ;  /* 0x0000000405067825 */ /* 0x001fe400078e0002 */
[----:B------:R-:W0:Y:S03]  /*0b10*/  LDC.64 R2, c[0x0][0x390] ;  /* 0x0000e400ff027b82 */ /* 0x000e260000000a00 */
[----:B------:R-:W3:Y:S04]  /*0b20*/  LDG.E R4, desc[UR4][R6.64] ;  /* 0x0000000406047981 */ /* 0x000ee8000c1e1900 */
[----:B------:R-:W4:Y:S04]  /*0b30*/  LDG.E R8, desc[UR4][R6.64+0x200] ;  /* 0x0002000406087981 */ /* 0x000f28000c1e1900 */
[----:B------:R-:W5:Y:S04]  /*0b40*/  LDG.E R9, desc[UR4][R6.64+0x400] ;  /* 0x0004000406097981 */ /* 0x000f68000c1e1900 */
[----:B------:R-:W5:Y:S01]  /*0b50*/  LDG.E R10, desc[UR4][R6.64+0x600] ;  /* 0x00060004060a7981 */ /* 0x000f62000c1e1900 */
[----:B0-----:R-:W-:-:S04]  /*0b60*/  IMAD.WIDE.U32 R2, R0, 0x2, R2 ;  /* 0x0000000200027825 */ /* 0x001fc800078e0002 */
[----:B------:R-:W-:Y:S01]  /*0b70*/  IMAD.WIDE.U32 R2, R5, 0x4, R2 ;  /* 0x0000000405027825 */ /* 0x000fe200078e0002 */
[----:B---3--:R-:W-:-:S03]  /*0b80*/  PRMT R0, R4, 0x7632, R0 ;  /* 0x0000763204007816 */ /* 0x008fc60000000000 */
[----:B------:R-:W-:Y:S01]  /*0b90*/  IMAD.U32 R11, R4, 0x10000, RZ ;  /* 0x00010000040b7824 */ /* 0x000fe200078e00ff */
[----:B----4-:R-:W-:Y:S01]  /*0ba0*/  PRMT R4, R8, 0x7632, R4 ;  /* 0x0000763208047816 */ /* 0x010fe20000000004 */
[----:B------:R-:W-:Y:S01]  /*0bb0*/  IMAD.U32 R0, R0, 0x10000, RZ ;  /* 0x0001000000007824 */ /* 0x000fe200078e00ff */
[----:B------:R-:W-:Y:S01]  /*0bc0*/  SHF.L.U32 R12, R8, 0x10, RZ ;  /* 0x00000010080c7819 */ /* 0x000fe200000006ff */
[----:B--2---:R-:W-:Y:S01]  /*0bd0*/  FMUL.FTZ R11, R11, UR6 ;  /* 0x000000060b0b7c20 */ /* 0x004fe20008410000 */
[C---:B-----5:R-:W-:Y:S01]  /*0be0*/  PRMT R8, R9.reuse, 0x7632, R8 ;  /* 0x0000763209087816 */ /* 0x060fe20000000008 */
[----:B------:R-:W-:Y:S01]  /*0bf0*/  IMAD.U32 R13, R9, 0x10000, RZ ;  /* 0x00010000090d7824 */ /* 0x000fe200078e00ff */
[----:B------:R-:W-:Y:S01]  /*0c00*/  SHF.L.U32 R4, R4, 0x10, RZ ;  /* 0x0000001004047819 */ /* 0x000fe200000006ff */
[----:B------:R-:W-:Y:S01]  /*0c10*/  FMUL.FTZ R12, R12, UR6 ;  /* 0x000000060c0c7c20 */ /* 0x000fe20008410000 */
[----:B------:R-:W-:Y:S01]  /*0c20*/  PRMT R9, R10, 0x7632, R9 ;  /* 0x000076320a097816 */ /* 0x000fe20000000009 */
[----:B------:R-:W-:Y:S01]  /*0c30*/  IMAD.U32 R8, R8, 0x10000, RZ ;  /* 0x0001000008087824 */ /* 0x000fe200078e00ff */
[----:B------:R-:W-:Y:S01]  /*0c40*/  SHF.L.U32 R10, R10, 0x10, RZ ;  /* 0x000000100a0a7819 */ /* 0x000fe200000006ff */
[----:B------:R-:W-:Y:S01]  /*0c50*/  FMUL.FTZ R13, R13, UR6 ;  /* 0x000000060d0d7c20 */ /* 0x000fe20008410000 */
[----:B------:R-:W-:Y:S01]  /*0c60*/  SHF.L.U32 R9, R9, 0x10, RZ ;  /* 0x0000001009097819 */ /* 0x000fe200000006ff */
[----:B------:R-:W-:Y:S01]  /*0c70*/  FMUL.FTZ R0, R0, UR6 ;  /* 0x0000000600007c20 */ /* 0x000fe20008410000 */
[----:B------:R-:W-:Y:S01]  /*0c80*/  FMUL.FTZ R7, R4, UR6 ;  /* 0x0000000604077c20 */ /* 0x000fe20008410000 */
[----:B------:R-:W-:Y:S01]  /*0c90*/  FMUL.FTZ R10, R10, UR6 ;  /* 0x000000060a0a7c20 */ /* 0x000fe20008410000 */
[----:B------:R-:W-:Y:S01]  /*0ca0*/  FMUL.FTZ R8, R8, UR6 ;  /* 0x0000000608087c20 */ /* 0x000fe20008410000 */
[----:B------:R-:W-:Y:S01]  /*0cb0*/  FMUL.FTZ R9, R9, UR6 ;  /* 0x0000000609097c20 */ /* 0x000fe20008410000 */
[----:B------:R-:W-:-:S02]  /*0cc0*/  F2FP.BF16.F32.PACK_AB R11, R0, R11 ;  /* 0x0000000b000b723e */ /* 0x000fc400000010ff */
[----:B------:R-:W-:Y:S02]  /*0cd0*/  F2FP.BF16.F32.PACK_AB R7, R7, R12 ;  /* 0x0000000c0707723e */ /* 0x000fe400000010ff */
[----:B------:R-:W-:Y:S01]  /*0ce0*/  F2FP.BF16.F32.PACK_AB R13, R8, R13 ;  /* 0x0000000d080d723e */ /* 0x000fe200000010ff */
[----:B------:R-:W-:Y:S01]  /*0cf0*/  STG.E desc[UR4][R2.64], R11 ;  /* 0x0000000b02007986 */ /* 0x000fe2000c101904 */
[----:B------:R-:W-:-:S03]  /*0d00*/  F2FP.BF16.F32.PACK_AB R9, R9, R10 ;  /* 0x0000000a0909723e */ /* 0x000fc600000010ff */
[----:B------:R-:W-:Y:S04]  /*0d10*/  STG.E desc[UR4][R2.64+0x200], R7 ;  /* 0x0002000702007986 */ /* 0x000fe8000c101904 */
[----:B------:R-:W-:Y:S04]  /*0d20*/  STG.E desc[UR4][R2.64+0x400], R13 ;  /* 0x0004000d02007986 */ /* 0x000fe8000c101904 */
[----:B------:R-:W-:Y:S01]  /*0d30*/  STG.E desc[UR4][R2.64+0x600], R9 ;  /* 0x0006000902007986 */ /* 0x000fe2000c101904 */
[----:B------:R-:W-:Y:S05]  /*0d40*/  EXIT ;  /* 0x000000000000794d */ /* 0x000fea0003800000 */
.L_x_1847:
        /* <DEDUP_REMOVED lines=11> */
.L_x_17157:


//--------------------- .text._ZN2at6native29vectorized_elementwise_kernelILi4ENS0_13AUnaryFunctorIN3c108BFloat16ES4_S4_NS0_15binary_internal10MulFunctorIfEEEESt5arrayIPcLm2EEEEviT0_T1_ --------------------------
	.section	.text._ZN2at6native29vectorized_elementwise_kernelILi4ENS0_13AUnaryFunctorIN3c108BFloat16ES4_S4_NS0_15binary_internal10MulFunctorIfEEEESt5arrayIPcLm2EEEEviT0_T1_,"ax",@progbits
	.align	128
        .global         _ZN2at6native29vectorized_elementwise_kernelILi4ENS0_13AUnaryFunctorIN3c108BFloat16ES4_S4_NS0_15binary_internal10MulFunctorIfEEEESt5arrayIPcLm2EEEEviT0_T1_
        .type           _ZN2at6native29vectorized_elementwise_kernelILi4ENS0_13AUnaryFunctorIN3c108BFloat16ES4_S4_NS0_15binary_internal10MulFunctorIfEEEESt5arrayIPcLm2EEEEviT0_T1_,@function
        .size           _ZN2at6native29vectorized_elementwise_kernelILi4ENS0_13AUnaryFunctorIN3c108BFloat16ES4_S4_NS0_15binary_internal10MulFunctorIfEEEESt5arrayIPcLm2EEEEviT0_T1_,(.L_x_17158 - _ZN2at6native29vectorized_elementwise_kernelILi4ENS0_13AUnaryFunctorIN3c108BFloat16ES4_S4_NS0_15binary_internal10MulFunctorIfEEEESt5arrayIPcLm2EEEEviT0_T1_)
        .other          _ZN2at6native29vectorized_elementwise_kernelILi4ENS0_13AUnaryFunctorIN3c108BFloat16ES4_S4_NS0_15binary_internal10MulFunctorIfEEEESt5arrayIPcLm2EEEEviT0_T1_,@"STO_CUDA_ENTRY STV_DEFAULT"
_ZN2at6native29vectorized_elementwise_kernelILi4ENS0_13AUnaryFunctorIN3c108BFloat16ES4_S4_NS0_15binary_internal10MulFunctorIfEEEESt5arrayIPcLm2EEEEviT0_T1_:
.text._ZN2at6native29vectorized_elementwise_kernelILi4ENS0_13AUnaryFunctorIN3c108BFloat16ES4_S4_NS0_15binary_internal10MulFunctorIfEEEESt5arrayIPcLm2EEEEviT0_T1_:
        /* <DEDUP_REMOVED lines=134> */
.L_x_1851:
[----:B------:R-:W-:-:S13]  /*0860*/  ISETP.GE.U32.AND P0, PT, R3, R2, PT ;  /* 0x000000020300720c */ /* 0x000fda0003f06070 */
[----:B------:R-:W-:Y:S05]  /*0870*/  @P0 BRA `(.L_x_1853) ;  /* 0x0000000000300947 */ /* 0x000fea0003800000 */
[----:B0-----:R-:W0:Y:S01]  /*0880*/  LDC.64 R10, c[0x0][0x390] ;  /* 0x0000e400ff0a7b82 */ /* 0x001e220000000a00 */
[----:B------:R-:W-:Y:S01]  /*0890*/  IADD3 R13, PT, PT, R0, R3, RZ ;  /* 0x00000003000d7210 */ /* 0x000fe20007ffe0ff */
[----:B------:R-:W-:-:S04]  /*08a0*/  VIADD R3, R3, 0x80 ;  /* 0x0000008003037836 */ /* 0x000fc80000000000 */
[----:B0-----:R-:W-:-:S05]  /*08b0*/  IMAD.WIDE.U32 R10, R13, 0x2, R10 ;  /* 0x000000020d0a7825 */ /* 0x001fca00078e000a */
[----:B------:R1:W-:Y:S02]  /*08c0*/  STG.E.U16 desc[UR4][R10.64], R5 ;  /* 0x000000050a007986 */ /* 0x0003e4000c101504 */
.L_x_1852:
[----:B------:R-:W-:-:S13]  /*08d0*/  ISETP.GE.U32.AND P0, PT, R3, R2, PT ;  /* 0x000000020300720c */ /* 0x000fda0003f06070 */
[----:B------:R-:W-:Y:S05]  /*08e0*/  @P0 BRA `(.L_x_1854) ;  /* 0x0000000000340947 */ /* 0x000fea0003800000 */
[----:B-1----:R-:W1:Y:S01]  /*08f0*/  LDC.64 R4, c[0x0][0x390] ;  /* 0x0000e400ff047b82 */ /* 0x002e620000000a00 */
[----:B0-----:R-:W-:Y:S01]  /*0900*/  IADD3 R11, PT, PT, R0, R3, RZ ;  /* 0x00000003000b7210 */ /* 0x001fe20007ffe0ff */
[----:B------:R-:W-:-:S04]  /*0910*/  VIADD R3, R3, 0x80 ;  /* 0x0000008003037836 */ /* 0x000fc80000000000 */
[----:B-1----:R-:W-:-:S05]  /*0920*/  IMAD.WIDE.U32 R4, R11, 0x2, R4 ;  /* 0x000000020b047825 */ /* 0x002fca00078e0004 */
[----:B------:R1:W-:Y:S02]  /*0930*/  STG.E.U16 desc[UR4][R4.64], R6 ;  /* 0x0000000604007986 */ /* 0x0003e4000c101504 */
.L_x_1853:
        /* <DEDUP_REMOVED lines=8> */
.L_x_1854:
[----:B------:R-:W-:Y:S05]  /*09c0*/  BSYNC.RELIABLE B1 ;  /* 0x0000000000017941 */ /* 0x000fea0003800100 */
.L_x_1850:
[----:B------:R-:W-:-:S13]  /*09d0*/  ISETP.GE.U32.AND P0, PT, R3, R2, PT ;  /* 0x000000020300720c */ /* 0x000fda0003f06070 */
[----:B-12---:R-:W1:Y:S01]  /*09e0*/  @!P0 LDC.64 R4, c[0x0][0x390] ;  /* 0x0000e400ff048b82 */ /* 0x006e620000000a00 */
[----:B------:R-:W-:Y:S01]  /*09f0*/  @!P0 IADD3 R7, PT, PT, R0, R3, RZ ;  /* 0x0000000300078210 */ /* 0x000fe20007ffe0ff */
[----:B------:R-:W-:-:S04]  /*0a00*/  @!P0 VIADD R3, R3, 0x80 ;  /* 0x0000008003038836 */ /* 0x000fc80000000000 */
[----:B-1----:R-:W-:-:S05]  /*0a10*/  @!P0 IMAD.WIDE.U32 R4, R7, 0x2, R4 ;  /* 0x0000000207048825 */ /* 0x002fca00078e0004 */
[----:B------:R2:W-:Y:S02]  /*0a20*/  @!P0 STG.E.U16 desc[UR4][R4.64], R8 ;  /* 0x0000000804008986 */ /* 0x0005e4000c101504 */
.L_x_1855:
[----:B------:R-:W-:Y:S05]  /*0a30*/  BSYNC.RECONVERGENT B0 ;  /* 0x0000000000007941 */ /* 0x000fea0003800200 */
.L_x_1849:
        /* <DEDUP_REMOVED lines=8> */
.L_x_1848:
[----:B------:R-:W0:Y:S01]  /*0ac0*/  S2R R5, SR_TID.X ;  /* 0x0000000000057919 */ /* 0x000e220000002100 */
[----:B------:R-:W1:Y:S01]  /*0ad0*/  LDC.64 R2, c[0x0][0x398] ;  /* 0x0000e600ff027b82 */ /* 0x000e620000000a00 */
[----:B------:R-:W2:Y:S01]  /*0ae0*/  LDCU UR6, c[0x0][0x388] ;  /* 0x00007100ff0677ac */ /* 0x000ea20008000800 */
[----:B-1----:R-:W-:-:S04]  /*0af0*/  IMAD.WIDE.U32 R2, R0, 0x2, R2 ;  /* 0x0000000200027825 */ /* 0x002fc800078e0002 */
[----:B0-----:R-:W-:Y:S02]  /*0b00*/  IMAD.WIDE.U32 R6, R5, 0x8, R2 ;  /* 0x0000000805067825 */ /* 0x001fe400078e0002 */
[----:B------:R-:W0:Y:S03]  /*0b10*/  LDC.64 R2, c[0x0][0x390] ;  /* 0x0000e400ff027b82 */ /* 0x000e260000000a00 */
[----:B------:R-:W3:Y:S04]  /*0b20*/  LDG.E.64 R10, desc[UR4][R6.64] ;  /* 0x00000004060a7981 */ /* 0x000ee8000c1e1b00 */
[----:B------:R-:W4:Y:S01]  /*0b30*/  LDG.E.64 R12, desc[UR4][R6.64+0x400] ;  /* 0x00040004060c7981 */ /* 0x000f22000c1e1b00 */
[----:B0-----:R-:W-:-:S04]  /*0b40*/  IMAD.WIDE.U32 R2, R0, 0x2, R2 ;  /* 0x0000000200027825 */ /* 0x001fc800078e0002 */
[----:B------:R-:W-:Y:S01]  /*0b50*/  IMAD.WIDE.U32 R2, R5, 0x8, R2 ;  /* 0x0000000805027825 */ /* 0x000fe200078e0002 */
[----:B---3--:R-:W-:-:S03]  /*0b60*/  PRMT R0, R10, 0x7632, R0 ;  /* 0x000076320a007816 */ /* 0x008fc60000000000 */
[----:B------:R-:W-:Y:S01]  /*0b70*/  IMAD.U32 R10, R10, 0x10000, RZ ;  /* 0x000100000a0a7824 */ /* 0x000fe200078e00ff */
[----:B------:R-:W-:Y:S02]  /*0b80*/  PRMT R4, R11, 0x7632, R4 ;  /* 0x000076320b047816 */ /* 0x000fe40000000004 */
[C---:B----4-:R-:W-:Y:S01]  /*0b90*/  PRMT R8, R12.reuse, 0x7632, R8 ;  /* 0x000076320c087816 */ /* 0x050fe20000000008 */
[----:B------:R-:W-:Y:S01]  /*0ba0*/  IMAD.U32 R12, R12, 0x10000, RZ ;  /* 0x000100000c0c7824 */ /* 0x000fe200078e00ff */
[C---:B------:R-:W-:Y:S01]  /*0bb0*/  PRMT R9, R13.reuse, 0x7632, R9 ;  /* 0x000076320d097816 */ /* 0x040fe20000000009 */
[----:B------:R-:W-:Y:S01]  /*0bc0*/  IMAD.U32 R0, R0, 0x10000, RZ ;  /* 0x0001000000007824 */ /* 0x000fe200078e00ff */
[----:B------:R-:W-:Y:S01]  /*0bd0*/  SHF.L.U32 R6, R13, 0x10, RZ ;  /* 0x000000100d067819 */ /* 0x000fe200000006ff */
[----:B------:R-:W-:Y:S01]  /*0be0*/  IMAD.U32 R8, R8, 0x10000, RZ ;  /* 0x0001000008087824 */ /* 0x000fe200078e00ff */
[----:B------:R-:W-:Y:S01]  /*0bf0*/  SHF.L.U32 R11, R11, 0x10, RZ ;  /* 0x000000100b0b7819 */ /* 0x000fe200000006ff */
[----:B--2---:R-:W-:Y:S01]  /*0c00*/  FMUL.FTZ R10, R10, UR6 ;  /* 0x000000060a0a7c20 */ /* 0x004fe20008410000 */
        /* <DEDUP_REMOVED lines=8> */
[----:B------:R-:W-:-:S02]  /*0c90*/  FMUL.FTZ R13, R13, UR6 ;  /* 0x000000060d0d7c20 */ /* 0x000fc40008410000 */
[----:B------:R-:W-:Y:S02]  /*0ca0*/  F2FP.BF16.F32.PACK_AB R10, R7, R10 ;  /* 0x0000000a070a723e */ /* 0x000fe400000010ff */
[----:B------:R-:W-:Y:S02]  /*0cb0*/  F2FP.BF16.F32.PACK_AB R11, R4, R11 ;  /* 0x0000000b040b723e */ /* 0x000fe400000010ff */
[----:B------:R-:W-:Y:S02]  /*0cc0*/  F2FP.BF16.F32.PACK_AB R12, R9, R12 ;  /* 0x0000000c090c723e */ /* 0x000fe400000010ff */
[----:B------:R-:W-:Y:S01]  /*0cd0*/  F2FP.BF16.F32.PACK_AB R13, R13, R6 ;  /* 0x000000060d0d723e */ /* 0x000fe200000010ff */
[----:B------:R-:W-:Y:S04]  /*0ce0*/  STG.E.64 desc[UR4][R2.64], R10 ;  /* 0x0000000a02007986 */ /* 0x000fe8000c101b04 */
[----:B------:R-:W-:Y:S01]  /*0cf0*/  STG.E.64 desc[UR4][R2.64+0x400], R12 ;  /* 0x0004000c02007986 */ /* 0x000fe2000c101b04 */
[----:B------:R-:W-:Y:S05]  /*0d00*/  EXIT ;  /* 0x000000000000794d */ /* 0x000fea0003800000 */
.L_x_1856:
        /* <DEDUP_REMOVED lines=15> */
.L_x_17158:


//--------------------- .text._ZN2at6native29vectorized_elementwise_kernelILi8ENS0_13AUnaryFunctorIN3c108BFloat16ES4_S4_NS0_15binary_internal10MulFunctorIfEEEESt5arrayIPcLm2EEEEviT0_T1_ --------------------------
	.section	.text._ZN2at6native29vectorized_elementwise_kernelILi8ENS0_13AUnaryFunctorIN3c108BFloat16ES4_S4_NS0_15binary_internal10MulFunctorIfEEEESt5arrayIPcLm2EEEEviT0_T1_,"ax",@progbits
	.align	128
        .global         _ZN2at6native29vectorized_elementwise_kernelILi8ENS0_13AUnaryFunctorIN3c108BFloat16ES4_S4_NS0_15binary_internal10MulFunctorIfEEEESt5arrayIPcLm2EEEEviT0_T1_
        .type           _ZN2at6native29vectorized_elementwise_kernelILi8ENS0_13AUnaryFunctorIN3c108BFloat16ES4_S4_NS0_15binary_internal10MulFunctorIfEEEESt5arrayIPcLm2EEEEviT0_T1_,@function
        .size           _ZN2at6native29vectorized_elementwise_kernelILi8ENS0_13AUnaryFunctorIN3c108BFloat16ES4_S4_NS0_15binary_internal10MulFunctorIfEEEESt5arrayIPcLm2EEEEviT0_T1_,(.L_x_17159 - _ZN2at6native29vectorized_elementwise_kernelILi8ENS0_13AUnaryFunctorIN3c108BFloat16ES4_S4_NS0_15binary_internal10MulFunctorIfEEEESt5arrayIPcLm2EEEEviT0_T1_)
        .other          _ZN2at6native29vectorized_elementwise_kernelILi8ENS0_13AUnaryFunctorIN3c108BFloat16ES4_S4_NS0_15binary_internal10MulFunctorIfEEEESt5arrayIPcLm2EEEEviT0_T1_,@"STO_CUDA_ENTRY STV_DEFAULT"
_ZN2at6native29vectorized_elementwise_kernelILi8ENS0_13AUnaryFunctorIN3c108BFloat16ES4_S4_NS0_15binary_internal10MulFunctorIfEEEESt5arrayIPcLm2EEEEviT0_T1_:
.text._ZN2at6native29vectorized_elementwise_kernelILi8ENS0_13AUnaryFunctorIN3c108BFloat16ES4_S4_NS0_15binary_internal10MulFunctorIfEEEESt5arrayIPcLm2EEEEviT0_T1_:
        /* <DEDUP_REMOVED lines=134> */
.L_x_1860:
[----:B------:R-:W-:-:S13]  /*0860*/  ISETP.GE.U32.AND P0, PT, R3, R2, PT ;  /* 0x000000020300720c */ /* 0x000fda0003f06070 */
[----:B------:R-:W-:Y:S05]  /*0870*/  @P0 BRA `(.L_x_1862) ;  /* 0x0000000000300947 */ /* 0x000fea0003800000 */
[----:B0-----:R-:W0:Y:S01]  /*0880*/  LDC.64 R10, c[0x0][0x390] ;  /* 0x0000e400ff0a7b82 */ /* 0x001e220000000a00 */
[----:B------:R-:W-:Y:S01]  /*0890*/  IADD3 R13, PT, PT, R0, R3, RZ ;  /* 0x00000003000d7210 */ /* 0x000fe20007ffe0ff */
[----:B------:R-:W-:-:S04]  /*08a0*/  VIADD R3, R3, 0x80 ;  /* 0x0000008003037836 */ /* 0x000fc80000000000 */
[----:B0-----:R-:W-:-:S05]  /*08b0*/  IMAD.WIDE.U32 R10, R13, 0x2, R10 ;  /* 0x000000020d0a7825 */ /* 0x001fca00078e000a */
[----:B------:R1:W-:Y:S02]  /*08c0*/  STG.E.U16 desc[UR4][R10.64], R5 ;  /* 0x000000050a007986 */ /* 0x0003e4000c101504 */
.L_x_1861:
[----:B------:R-:W-:-:S13]  /*08d0*/  ISETP.GE.U32.AND P0, PT, R3, R2, PT ;  /* 0x000000020300720c */ /* 0x000fda0003f06070 */
[----:B------:R-:W-:Y:S05]  /*08e0*/  @P0 BRA `(.L_x_1863) ;  /* 0x0000000000340947 */ /* 0x000fea0003800000 */
[----:B-1----:R-:W1:Y:S01]  /*08f0*/  LDC.64 R4, c[0x0][0x390] ;  /* 0x0000e400ff047b82 */ /* 0x002e620000000a00 */
[----:B0-----:R-:W-:Y:S01]  /*0900*/  IADD3 R11, PT, PT, R0, R3, RZ ;  /* 0x00000003000b7210 */ /* 0x001fe20007ffe0ff */
[----:B------:R-:W-:-:S04]  /*0910*/  VIADD R3, R3, 0x80 ;  /* 0x0000008003037836 */ /* 0x000fc80000000000 */
[----:B-1----:R-:W-:-:S05]  /*0920*/  IMAD.WIDE.U32 R4, R11, 0x2, R4 ;  /* 0x000000020b047825 */ /* 0x002fca00078e0004 */
[----:B------:R1:W-:Y:S02]  /*0930*/  STG.E.U16 desc[UR4][R4.64], R6 ;  /* 0x0000000604007986 */ /* 0x0003e4000c101504 */
.L_x_1862:
        /* <DEDUP_REMOVED lines=8> */
.L_x_1863:
[----:B------:R-:W-:Y:S05]  /*09c0*/  BSYNC.RELIABLE B1 ;  /* 0x0000000000017941 */ /* 0x000fea0003800100 */
.L_x_1859:
[----:B------:R-:W-:-:S13]  /*09d0*/  ISETP.GE.U32.AND P0, PT, R3, R2, PT ;  /* 0x000000020300720c */ /* 0x000fda0003f06070 */
[----:B-12---:R-:W1:Y:S01]  /*09e0*/  @!P0 LDC.64 R4, c[0x0][0x390] ;  /* 0x0000e400ff048b82 */ /* 0x006e620000000a00 */
[----:B------:R-:W-:Y:S01]  /*09f0*/  @!P0 IADD3 R7, PT, PT, R0, R3, RZ ;  /* 0x0000000300078210 */ /* 0x000fe20007ffe0ff */
[----:B------:R-:W-:-:S04]  /*0a00*/  @!P0 VIADD R3, R3, 0x80 ;  /* 0x0000008003038836 */ /* 0x000fc80000000000 */
[----:B-1----:R-:W-:-:S05]  /*0a10*/  @!P0 IMAD.WIDE.U32 R4, R7, 0x2, R4 ;  /* 0x0000000207048825 */ /* 0x002fca00078e0004 */
[----:B------:R2:W-:Y:S02]  /*0a20*/  @!P0 STG.E.U16 desc[UR4][R4.64], R8 ;  /* 0x0000000804008986 */ /* 0x0005e4000c101504 */
.L_x_1864:
[----:B------:R-:W-:Y:S05]  /*0a30*/  BSYNC.RECONVERGENT B0 ;  /* 0x0000000000007941 */ /* 0x000fea0003800200 */
.L_x_1858:
        /* <DEDUP_REMOVED lines=8> */
.L_x_1857:
[----:B------:R-:W0:Y:S01]  /*0ac0*/  S2R R9, SR_TID.X ;  /* 0x0000000000097919 */ /* 0x000e220000002100 */
[----:B------:R-:W1:Y:S01]  /*0ad0*/  LDC.64 R2, c[0x0][0x398] ;  /* 0x0000e600ff027b82 */ /* 0x000e620000000a00 */
[----:B------:R-:W2:Y:S01]  /*0ae0*/  LDCU UR6, c[0x0][0x388] ;  /* 0x00007100ff0677ac */ /* 0x000ea20008000800 */
[----:B-1----:R-:W-:-:S04]  /*0af0*/  IMAD.WIDE.U32 R2, R0, 0x2, R2 ;  /* 0x0000000200027825 */ /* 0x002fc800078e0002 */
[----:B0-----:R-:W-:Y:S02]  /*0b00*/  IMAD.WIDE.U32 R4, R9, 0x10, R2 ;  /* 0x0000001009047825 */ /* 0x001fe400078e0002 */
[----:B------:R-:W0:Y:S04]  /*0b10*/  LDC.64 R2, c[0x0][0x390] ;  /* 0x0000e400ff027b82 */ /* 0x000e280000000a00 */
[----:B------:R-:W3:Y:S01]  /*0b20*/  LDG.E.128 R4, desc[UR4][R4.64] ;  /* 0x0000000404047981 */ /* 0x000ee2000c1e1d00 */
[----:B0-----:R-:W-:-:S04]  /*0b30*/  IMAD.WIDE.U32 R2, R0, 0x2, R2 ;  /* 0x0000000200027825 */ /* 0x001fc800078e0002 */
[----:B------:R-:W-:Y:S01]  /*0b40*/  IMAD.WIDE.U32 R2, R9, 0x10, R2 ;  /* 0x0000001009027825 */ /* 0x000fe200078e0002 */
[----:B---3--:R-:W-:-:S03]  /*0b50*/  SHF.L.U32 R12, R5, 0x10, RZ ;  /* 0x00000010050c7819 */ /* 0x008fc600000006ff */
[C---:B------:R-:W-:Y:S01]  /*0b60*/  IMAD.U32 R13, R6.reuse, 0x10000, RZ ;  /* 0x00010000060d7824 */ /* 0x040fe200078e00ff */
[----:B------:R-:W-:Y:S01]  /*0b70*/  PRMT R8, R6, 0x7632, R8 ;  /* 0x0000763206087816 */ /* 0x000fe20000000008 */
[C---:B------:R-:W-:Y:S01]  /*0b80*/  IMAD.U32 R11, R4.reuse, 0x10000, RZ ;  /* 0x00010000040b7824 */ /* 0x040fe200078e00ff */
[----:B------:R-:W-:Y:S01]  /*0b90*/  PRMT R10, R4, 0x7632, R10 ;  /* 0x00007632040a7816 */ /* 0x000fe2000000000a */
[----:B--2---:R-:W-:Y:S01]  /*0ba0*/  FMUL.FTZ R13, R13, UR6 ;  /* 0x000000060d0d7c20 */ /* 0x004fe20008410000 */
[----:B------:R-:W-:Y:S01]  /*0bb0*/  PRMT R6, R5, 0x7632, R6 ;  /* 0x0000763205067816 */ /* 0x000fe20000000006 */
[----:B------:R-:W-:Y:S01]  /*0bc0*/  FMUL.FTZ R5, R12, UR6 ;  /* 0x000000060c057c20 */ /* 0x000fe20008410000 */
[C---:B------:R-:W-:Y:S01]  /*0bd0*/  PRMT R0, R7.reuse, 0x7632, R0 ;  /* 0x0000763207007816 */ /* 0x040fe20000000000 */
[----:B------:R-:W-:Y:S01]  /*0be0*/  IMAD.U32 R10, R10, 0x10000, RZ ;  /* 0x000100000a0a7824 */ /* 0x000fe200078e00ff */
[----:B------:R-:W-:Y:S01]  /*0bf0*/  SHF.L.U32 R7, R7, 0x10, RZ ;  /* 0x0000001007077819 */ /* 0x000fe200000006ff */
        /* <DEDUP_REMOVED lines=12> */
[----:B------:R-:W-:-:S05]  /*0cc0*/  F2FP.BF16.F32.PACK_AB R7, R12, R11 ;  /* 0x0000000b0c07723e */ /* 0x000fca00000010ff */
[----:B------:R-:W-:Y:S01]  /*0cd0*/  STG.E.128 desc[UR4][R2.64], R4 ;  /* 0x0000000402007986 */ /* 0x000fe2000c101d04 */
[----:B------:R-:W-:Y:S05]  /*0ce0*/  EXIT ;  /* 0x000000000000794d */ /* 0x000fea0003800000 */
.L_x_1865:
        /* <DEDUP_REMOVED lines=9> */
.L_x_17159:


//--------------------- .text._ZN2at6native18elementwise_kernelILi128ELi4EZNS0_15gpu_kernel_implINS0_13BinaryFunctorIN3c108BFloat16ES5_S5_NS0_15binary_internal10MulFunctorIfEEEEEEvRNS_18TensorIteratorBaseERKT_EUliE_EEviT1_ --------------------------
	.section	.text._ZN2at6native18elementwise_kernelILi128ELi4EZNS0_15gpu_kernel_implINS0_13BinaryFunctorIN3c108BFloat16ES5_S5_NS0_15binary_internal10MulFunctorIfEEEEEEvRNS_18TensorIteratorBaseERKT_EUliE_EEviT1_,"ax",@progbits
	.align	128
        .global         _ZN2at6native18elementwise_kernelILi128ELi4EZNS0_15gpu_kernel_implINS0_13BinaryFunctorIN3c108BFloat16ES5_S5_NS0_15binary_internal10MulFunctorIfEEEEEEvRNS_18TensorIteratorBaseERKT_EUliE_EEviT1_
        .type           _ZN2at6native18elementwise_kernelILi128ELi4EZNS0_15gpu_kernel_implINS0_13BinaryFunctorIN3c108BFloat16ES5_S5_NS0_15binary_internal10MulFunctorIfEEEEEEvRNS_18TensorIteratorBaseERKT_EUliE_EEviT1_,@function
        .size           _ZN2at6native18elementwise_kernelILi128ELi4EZNS0_15gpu_kernel_implINS0_13BinaryFunctorIN3c108BFloat16ES5_S5_NS0_15binary_internal10MulFunctorIfEEEEEEvRNS_18TensorIteratorBaseERKT_EUliE_EEviT1_,(.L_x_17160 - _ZN2at6native18elementwise_kernelILi128ELi4EZNS0_15gpu_kernel_implINS0_13BinaryFunctorIN3c108BFloat16ES5_S5_NS0_15binary_internal10MulFunctorIfEEEEEEvRNS_18TensorIteratorBaseERKT_EUliE_EEviT1_)
        .other          _ZN2at6native18elementwise_kernelILi128ELi4EZNS0_15gpu_kernel_implINS0_13BinaryFunctorIN3c108BFloat16ES5_S5_NS0_15binary_internal10MulFunctorIfEEEEEEvRNS_18TensorIteratorBaseERKT_EUliE_EEviT1_,@"STO_CUDA_ENTRY STV_DEFAULT"
_ZN2at6native18elementwise_kernelILi128ELi4EZNS0_15gpu_kernel_implINS0_13BinaryFunctorIN3c108BFloat16ES5_S5_NS0_15binary_internal10MulFunctorIfEEEEEEvRNS_18TensorIteratorBaseERKT_EUliE_EEviT1_:
.text._ZN2at6native18elementwise_kernelILi128ELi4EZNS0_15gpu_kernel_implINS0_13BinaryFunctorIN3c108BFloat16ES5_S5_NS0_15binary_internal10MulFunctorIfEEEEEEvRNS_18TensorIteratorBaseERKT_EUliE_EEviT1_:
        /* <DEDUP_REMOVED lines=24> */
[----:B------:R-:W-:Y:S01]  /*0180*/  IMAD.MOV.U32 R16, RZ, RZ, RZ ;  /* 0x000000ffff107224 */ /* 0x000fe200078e00ff */
[----:B------:R-:W1:Y:S01]  /*0190*/  LDCU UR6, c[0x0][0x38c] ;  /* 0x00007180ff0677ac */ /* 0x000e620008000800 */
[----:B------:R-:W2:Y:S01]  /*01a0*/  LDCU.64 UR8, c[0x0][0x4b8] ;  /* 0x00009700ff0877ac */ /* 0x000ea20008000a00 */
[----:B------:R-:W-:Y:S01]  /*01b0*/  UISETP.NE.AND UP0, UPT, UR41, URZ, UPT ;  /* 0x000000ff2900728c */ /* 0x000fe2000bf05270 */
        /* <DEDUP_REMOVED lines=343> */
.L_x_1868:
[----:B------:R-:W0:Y:S01]  /*1730*/  LDCU.64 UR6, c[0x0][0x5f0] ;  /* 0x0000be00ff0677ac */ /* 0x000e220008000a00 */
        /* <DEDUP_REMOVED lines=18> */
.L_x_1872:
[----:B------:R-:W2:Y:S02]  /*1860*/  LDG.E.U8 R2, desc[UR36][R2.64] ;  /* 0x0000002402027981 */ /* 0x000ea4000c1e1100 */
[----:B--2---:R-:W-:-:S04]  /*1870*/  I2FP.F32.U32 R0, R2 ;  /* 0x0000000200007245 */ /* 0x004fc80000201000 */
[----:B------:R-:W-:-:S04]  /*1880*/  F2FP.BF16.F32.PACK_AB R0, RZ, R0 ;  /* 0x00000000ff00723e */ /* 0x000fc800000010ff */
[----:B------:R-:W-:Y:S01]  /*1890*/  PRMT R19, R0, 0x7610, R19 ;  /* 0x0000761000137816 */ /* 0x000fe20000000013 */
[----:B------:R-:W-:Y:S06]  /*18a0*/  BRA `(.L_x_1874) ;  /* 0x0000000c00c07947 */ /* 0x000fec0003800000 */
.L_x_1871:
        /* <DEDUP_REMOVED lines=11> */
.L_x_1876:
[----:B------:R-:W2:Y:S02]  /*1960*/  LDG.E R2, desc[UR36][R2.64] ;  /* 0x0000002402027981 */ /* 0x000ea4000c1e1900 */
[----:B--2---:R-:W-:-:S04]  /*1970*/  I2FP.F32.S32 R0, R2 ;  /* 0x0000000200007245 */ /* 0x004fc80000201400 */
[----:B------:R-:W-:-:S04]  /*1980*/  F2FP.BF16.F32.PACK_AB R0, RZ, R0 ;  /* 0x00000000ff00723e */ /* 0x000fc800000010ff */
[----:B------:R-:W-:Y:S01]  /*1990*/  PRMT R19, R0, 0x7610, R19 ;  /* 0x0000761000137816 */ /* 0x000fe20000000013 */
[----:B------:R-:W-:Y:S06]  /*19a0*/  BRA `(.L_x_1874) ;  /* 0x0000000c00807947 */ /* 0x000fec0003800000 */
.L_x_1875:
[----:B------:R-:W2:Y:S02]  /*19b0*/  LDG.E.U16 R2, desc[UR36][R2.64] ;  /* 0x0000002402027981 */ /* 0x000ea4000c1e1500 */
[----:B--2---:R-:W0:Y:S02]  /*19c0*/  I2F.S16 R0, R2 ;  /* 0x0000000200007306 */ /* 0x004e240000101400 */
[----:B0-----:R-:W-:-:S04]  /*19d0*/  F2FP.BF16.F32.PACK_AB R0, RZ, R0 ;  /* 0x00000000ff00723e */ /* 0x001fc800000010ff */
[----:B------:R-:W-:Y:S01]  /*19e0*/  PRMT R19, R0, 0x7610, R19 ;  /* 0x0000761000137816 */ /* 0x000fe20000000013 */
[----:B------:R-:W-:Y:S06]  /*19f0*/  BRA `(.L_x_1874) ;  /* 0x0000000c006c7947 */ /* 0x000fec0003800000 */
.L_x_1870:
        /* <DEDUP_REMOVED lines=9> */
.L_x_1878:
[----:B------:R-:W2:Y:S02]  /*1a90*/  LDG.E.U16 R0, desc[UR36][R2.64] ;  /* 0x0000002402007981 */ /* 0x000ea4000c1e1500 */
[----:B--2---:R-:W-:-:S05]  /*1aa0*/  HADD2.F32 R0, -RZ, R0.H0_H0 ;  /* 0x20000000ff007230 */ /* 0x004fca0000004100 */
[----:B------:R-:W-:-:S04]  /*1ab0*/  F2FP.BF16.F32.PACK_AB R0, RZ, R0 ;  /* 0x00000000ff00723e */ /* 0x000fc800000010ff */
[----:B------:R-:W-:Y:S01]  /*1ac0*/  PRMT R19, R0, 0x7610, R19 ;  /* 0x0000761000137816 */ /* 0x000fe20000000013 */
[----:B------:R-:W-:Y:S06]  /*1ad0*/  BRA `(.L_x_1874) ;  /* 0x0000000c00347947 */ /* 0x000fec0003800000 */
.L_x_1877:
        /* <DEDUP_REMOVED lines=9> */
.L_x_1880:
[----:B------:R-:W2:Y:S02]  /*1b70*/  LDG.E.U16 R2, desc[UR36][R2.64] ;  /* 0x0000002402027981 */ /* 0x000ea4000c1e1500 */
[----:B--2---:R-:W-:-:S05]  /*1b80*/  HADD2.F32 R0, -RZ, R2.H0_H0 ;  /* 0x20000002ff007230 */ /* 0x004fca0000004100 */
[----:B------:R-:W-:-:S04]  /*1b90*/  F2FP.BF16.F32.PACK_AB R0, RZ, R0 ;  /* 0x00000000ff00723e */ /* 0x000fc800000010ff */
[----:B------:R-:W-:Y:S01]  /*1ba0*/  PRMT R19, R0, 0x7610, R19 ;  /* 0x0000761000137816 */ /* 0x000fe20000000013 */
[----:B------:R-:W-:Y:S06]  /*1bb0*/  BRA `(.L_x_1874) ;  /* 0x0000000800fc7947 */ /* 0x000fec0003800000 */
.L_x_1879:
        /* <DEDUP_REMOVED lines=9> */
.L_x_1869:
        /* <DEDUP_REMOVED lines=14> */
.L_x_1883:
        /* <DEDUP_REMOVED lines=9> */
.L_x_1882:
        /* <DEDUP_REMOVED lines=27> */
.L_x_1885:
        /* <DEDUP_REMOVED lines=11> */
[----:B------:R-:W-:-:S04]  /*2020*/  F2FP.BF16.F32.PACK_AB R0, RZ, R0 ;  /* 0x00000000ff00723e */ /* 0x000fc800000010ff */
[----:B------:R-:W-:Y:S01]  /*2030*/  PRMT R19, R0, 0x7610, R19 ;  /* 0x0000761000137816 */ /* 0x000fe20000000013 */
[----:B------:R-:W-:Y:S06]  /*2040*/  BRA `(.L_x_1874) ;  /* 0x0000000400d87947 */ /* 0x000fec0003800000 */
.L_x_1884:
[----:B------:R0:W5:Y:S01]  /*2050*/  LDG.E.U16 R19, desc[UR36][R2.64] ;  /* 0x0000002402137981 */ /* 0x000162000c1e1500 */
[----:B------:R-:W-:Y:S05]  /*2060*/  BRA `(.L_x_1874) ;  /* 0x0000000400d07947 */ /* 0x000fea0003800000 */
.L_x_1881:
        /* <DEDUP_REMOVED lines=13> */
.L_x_1888:
        /* <DEDUP_REMOVED lines=21> */
.L_x_1892:
[----:B------:R-:W-:Y:S05]  /*2290*/  BSYNC.RECONVERGENT B1 ;  /* 0x0000000000017941 */ /* 0x000fea0003800200 */
.L_x_1891:
[----:B------:R-:W-:Y:S01]  /*22a0*/  IMAD.SHL.U32 R0, R0, 0x100000, RZ ;  /* 0x0010000000007824 */ /* 0x000fe200078e00ff */
[----:B------:R-:W-:-:S04]  /*22b0*/  LEA R2, R2, 0x3b800000, 0x17 ;  /* 0x3b80000002027811 */ /* 0x000fc800078eb8ff */
[----:B------:R-:W-:-:S07]  /*22c0*/  LOP3.LUT R0, R2, R0, R7, 0xfe, !PT ;  /* 0x0000000002007212 */ /* 0x000fce00078efe07 */
.L_x_1890:
[----:B------:R-:W-:Y:S05]  /*22d0*/  BSYNC.RECONVERGENT B0 ;  /* 0x0000000000007941 */ /* 0x000fea0003800200 */
.L_x_1889:
[----:B------:R-:W-:-:S04]  /*22e0*/  F2FP.BF16.F32.PACK_AB R0, RZ, R0 ;  /* 0x00000000ff00723e */ /* 0x000fc800000010ff */
[----:B------:R-:W-:Y:S01]  /*22f0*/  PRMT R19, R0, 0x7610, R19 ;  /* 0x0000761000137816 */ /* 0x000fe20000000013 */
[----:B------:R-:W-:Y:S06]  /*2300*/  BRA `(.L_x_1874) ;  /* 0x0000000400287947 */ /* 0x000fec0003800000 */
.L_x_1887:
        /* <DEDUP_REMOVED lines=21> */
.L_x_1896:
[----:B------:R-:W-:Y:S05]  /*2460*/  BSYNC.RECONVERGENT B1 ;  /* 0x0000000000017941 */ /* 0x000fea0003800200 */
.L_x_1895:
[----:B------:R-:W-:Y:S01]  /*2470*/  IMAD.SHL.U32 R0, R0, 0x200000, RZ ;  /* 0x0020000000007824 */ /* 0x000fe200078e00ff */
[----:B------:R-:W-:-:S04]  /*2480*/  LEA R2, R2, 0x37800000, 0x17 ;  /* 0x3780000002027811 */ /* 0x000fc800078eb8ff */
[----:B------:R-:W-:-:S07]  /*2490*/  LOP3.LUT R0, R2, R0, R7, 0xfe, !PT ;  /* 0x0000000002007212 */ /* 0x000fce00078efe07 */
.L_x_1894:
[----:B------:R-:W-:Y:S05]  /*24a0*/  BSYNC.RECONVERGENT B0 ;  /* 0x0000000000007941 */ /* 0x000fea0003800200 */
.L_x_1893:
[----:B------:R-:W-:-:S04]  /*24b0*/  F2FP.BF16.F32.PACK_AB R0, RZ, R0 ;  /* 0x00000000ff00723e */ /* 0x000fc800000010ff */
[----:B------:R-:W-:Y:S01]  /*24c0*/  PRMT R19, R0, 0x7610, R19 ;  /* 0x0000761000137816 */ /* 0x000fe20000000013 */
[----:B------:R-:W-:Y:S06]  /*24d0*/  BRA `(.L_x_1874) ;  /* 0x0000000000b47947 */ /* 0x000fec0003800000 */
.L_x_1886:
[----:B------:R-:W-:-:S09]  /*24e0*/  UISETP.NE.AND UP0, UPT, UR4, 0x1c, UPT ;  /* 0x0000001c0400788c */ /* 0x000fd2000bf05270 */
[----:B------:R-:W-:Y:S05]  /*24f0*/  BRA.U !UP0, `(.L_x_1897) ;  /* 0x00000001089c7547 */ /* 0x000fea000b800000 */
[----:B------:R-:W-:-:S09]  /*2500*/  UISETP.NE.AND UP0, UPT, UR4, 0x1d, UPT ;  /* 0x0000001d0400788c */ /* 0x000fd2000bf05270 */
[----:B------:R-:W-:Y:S05]  /*2510*/  BRA.U !UP0, `(.L_x_1898) ;  /* 0x0000000108807547 */ /* 0x000fea000b800000 */
[----:B------:R-:W-:-:S09]  /*2520*/  UISETP.NE.AND UP0, UPT, UR4, 0x2c, UPT ;  /* 0x0000002c0400788c */ /* 0x000fd2000bf05270 */
[----:B------:R-:W-:Y:S05]  /*2530*/  BRA.U !UP0, `(.L_x_1899) ;  /* 0x0000000108487547 */ /* 0x000fea000b800000 */
.L_x_1873:
        /* <DEDUP_REMOVED lines=11> */
[----:B------:R-:W-:Y:S01]  /*25f0*/  IMAD.U32 R7, RZ, RZ, UR7 ;  /* 0x00000007ff077e24 */ /* 0x000fe2000f8e00ff */
[----:B---3--:R-:W-:Y:S01]  /*2600*/  MOV R10, UR8 ;  /* 0x00000008000a7c02 */ /* 0x008fe20008000f00 */
[----:B------:R-:W-:-:S07]  /*2610*/  IMAD.U32 R11, RZ, RZ, UR9 ;  /* 0x00000009ff0b7e24 */ /* 0x000fce000f8e00ff */
[----:B------:R-:W-:-:S07]  /*2620*/  LEPC R20, `(.L_x_1900) ;  /* 0x000000001014794e */ /* 0x000fce0000000000 */
[----:B--2---:R-:W-:Y:S05]  /*2630*/  CALL.ABS.NOINC R2 ;  /* 0x0000000002007343 */ /* 0x004fea0003c00000 */
.L_x_1900:
[----:B------:R-:W-:Y:S01]  /*2640*/  PRMT R19, RZ, 0x7610, R19 ;  /* 0x00007610ff137816 */ /* 0x000fe20000000013 */
[----:B------:R-:W-:Y:S06]  /*2650*/  BRA `(.L_x_1874) ;  /* 0x0000000000547947 */ /* 0x000fec0003800000 */
.L_x_1899:
        /* <DEDUP_REMOVED lines=8> */
.L_x_1902:
[----:B------:R-:W-:Y:S05]  /*26e0*/  BSYNC.RECONVERGENT B0 ;  /* 0x0000000000007941 */ /* 0x000fea0003800200 */
.L_x_1901:
[----:B------:R-:W-:-:S04]  /*26f0*/  F2FP.BF16.F32.PACK_AB R0, RZ, R0 ;  /* 0x00000000ff00723e */ /* 0x000fc800000010ff */
[----:B------:R-:W-:Y:S01]  /*2700*/  PRMT R19, R0, 0x7610, R19 ;  /* 0x0000761000137816 */ /* 0x000fe20000000013 */
[----:B------:R-:W-:Y:S06]  /*2710*/  BRA `(.L_x_1874) ;  /* 0x0000000000247947 */ /* 0x000fec0003800000 */
.L_x_1898:
[----:B------:R-:W2:Y:S02]  /*2720*/  LDG.E.64 R2, desc[UR36][R2.64] ;  /* 0x0000002402027981 */ /* 0x000ea4000c1e1b00 */
[----:B--2---:R-:W0:Y:S02]  /*2730*/  I2F.U64 R0, R2 ;  /* 0x0000000200007312 */ /* 0x004e240000301000 */
[----:B0-----:R-:W-:-:S04]  /*2740*/  F2FP.BF16.F32.PACK_AB R0, RZ, R0 ;  /* 0x00000000ff00723e */ /* 0x001fc800000010ff */
[----:B------:R-:W-:Y:S01]  /*2750*/  PRMT R19, R0, 0x7610, R19 ;  /* 0x0000761000137816 */ /* 0x000fe20000000013 */
[----:B------:R-:W-:Y:S06]  /*2760*/  BRA `(.L_x_1874) ;  /* 0x0000000000107947 */ /* 0x000fec0003800000 */
.L_x_1897:
[----:B------:R-:W2:Y:S02]  /*2770*/  LDG.E R2, desc[UR36][R2.64] ;  /* 0x0000002402027981 */ /* 0x000ea4000c1e1900 */
[----:B--2---:R-:W-:-:S04]  /*2780*/  I2FP.F32.U32 R0, R2 ;  /* 0x0000000200007245 */ /* 0x004fc80000201000 */
[----:B------:R-:W-:-:S04]  /*2790*/  F2FP.BF16.F32.PACK_AB R0, RZ, R0 ;  /* 0x00000000ff00723e */ /* 0x000fc800000010ff */
[----:B------:R-:W-:-:S07]  /*27a0*/  PRMT R19, R0, 0x7610, R19 ;  /* 0x0000761000137816 */ /* 0x000fce0000000013 */
.L_x_1874:
        /* <DEDUP_REMOVED lines=18> */
.L_x_1906:
[----:B------:R-:W2:Y:S02]  /*28d0*/  LDG.E.U8 R2, desc[UR36][R2.64] ;  /* 0x0000002402027981 */ /* 0x000ea4000c1e1100 */
[----:B--2---:R-:W-:-:S04]  /*28e0*/  I2FP.F32.U32 R0, R2 ;  /* 0x0000000200007245 */ /* 0x004fc80000201000 */
[----:B------:R-:W-:Y:S01]  /*28f0*/  F2FP.BF16.F32.PACK_AB R0, RZ, R0 ;  /* 0x00000000ff00723e */ /* 0x000fe200000010ff */
[----:B------:R-:W-:Y:S06]  /*2900*/  BRA `(.L_x_1908) ;  /* 0x0000000c00847947 */ /* 0x000fec0003800000 */
.L_x_1905:
        /* <DEDUP_REMOVED lines=10> */
.L_x_1910:
[----:B------:R-:W2:Y:S02]  /*29b0*/  LDG.E R2, desc[UR36][R2.64] ;  /* 0x0000002402027981 */ /* 0x000ea4000c1e1900 */
[----:B--2---:R-:W-:-:S04]  /*29c0*/  I2FP.F32.S32 R0, R2 ;  /* 0x0000000200007245 */ /* 0x004fc80000201400 */
[----:B------:R-:W-:Y:S01]  /*29d0*/  F2FP.BF16.F32.PACK_AB R0, RZ, R0 ;  /* 0x00000000ff00723e */ /* 0x000fe200000010ff */
[----:B------:R-:W-:Y:S06]  /*29e0*/  BRA `(.L_x_1908) ;  /* 0x0000000c004c7947 */ /* 0x000fec0003800000 */
.L_x_1909:
[----:B------:R-:W2:Y:S02]  /*29f0*/  LDG.E.U16 R2, desc[UR36][R2.64] ;  /* 0x0000002402027981 */ /* 0x000ea4000c1e1500 */
[----:B--2---:R-:W0:Y:S02]  /*2a00*/  I2F.S16 R0, R2 ;  /* 0x0000000200007306 */ /* 0x004e240000101400 */
[----:B0-----:R-:W-:Y:S01]  /*2a10*/  F2FP.BF16.F32.PACK_AB R0, RZ, R0 ;  /* 0x00000000ff00723e */ /* 0x001fe200000010ff */
[----:B------:R-:W-:Y:S06]  /*2a20*/  BRA `(.L_x_1908) ;  /* 0x0000000c003c7947 */ /* 0x000fec0003800000 */
.L_x_1904:
        /* <DEDUP_REMOVED lines=9> */
.L_x_1912:
[----:B------:R-:W2:Y:S02]  /*2ac0*/  LDG.E.U16 R0, desc[UR36][R2.64] ;  /* 0x0000002402007981 */ /* 0x000ea4000c1e1500 */
[----:B--2---:R-:W-:-:S05]  /*2ad0*/  HADD2.F32 R0, -RZ, R0.H0_H0 ;  /* 0x20000000ff007230 */ /* 0x004fca0000004100 */
[----:B------:R-:W-:Y:S01]  /*2ae0*/  F2FP.BF16.F32.PACK_AB R0, RZ, R0 ;  /* 0x00000000ff00723e */ /* 0x000fe200000010ff */
[----:B------:R-:W-:Y:S06]  /*2af0*/  BRA `(.L_x_1908) ;  /* 0x0000000c00087947 */ /* 0x000fec0003800000 */
.L_x_1911:
        /* <DEDUP_REMOVED lines=9> */
.L_x_1914:
[----:B------:R-:W2:Y:S02]  /*2b90*/  LDG.E.U16 R2, desc[UR36][R2.64] ;  /* 0x0000002402027981 */ /* 0x000ea4000c1e1500 */
[----:B--2---:R-:W-:-:S05]  /*2ba0*/  HADD2.F32 R0, -RZ, R2.H0_H0 ;  /* 0x20000002ff007230 */ /* 0x004fca0000004100 */
[----:B------:R-:W-:Y:S01]  /*2bb0*/  F2FP.BF16.F32.PACK_AB R0, RZ, R0 ;  /* 0x00000000ff00723e */ /* 0x000fe200000010ff */
[----:B------:R-:W-:Y:S06]  /*2bc0*/  BRA `(.L_x_1908) ;  /* 0x0000000800d47947 */ /* 0x000fec0003800000 */
.L_x_1913:
        /* <DEDUP_REMOVED lines=8> */
.L_x_1903:
        /* <DEDUP_REMOVED lines=13> */
.L_x_1917:
        /* <DEDUP_REMOVED lines=8> */
.L_x_1916:
        /* <DEDUP_REMOVED lines=13> */
[----:B------:R-:W-:-:S04]  /*2e70*/  VIADDMNMX.U32 R5, R5, R6, 0x4, !PT ;  /* 0x0000000405057446 */ /* 0x000fc80007800006 */
[----:B------:R-:W-:-:S04]  /*2e80*/  IADD3 R5, PT, PT, R5, -0x4, RZ ;  /* 0xfffffffc05057810 */ /* 0x000fc80007ffe0ff */
[C---:B------:R-:W-:Y:S01]  /*2e90*/  SHF.L.U32 R6, R4.reuse, R5, RZ ;  /* 0x0000000504067219 */ /* 0x040fe200000006ff */
[----:B------:R-:W-:Y:S02]  /*2ea0*/  IMAD.SHL.U32 R7, R5, 0x800000, RZ ;  /* 0x0080000005077824 */ /* 0x000fe400078e00ff */
        /* <DEDUP_REMOVED lines=10> */
.L_x_1919:
        /* <DEDUP_REMOVED lines=13> */
.L_x_1918:
[----:B------:R0:W5:Y:S01]  /*3020*/  LDG.E.U16 R0, desc[UR36][R2.64] ;  /* 0x0000002402007981 */ /* 0x000162000c1e1500 */
[----:B------:R-:W-:Y:S05]  /*3030*/  BRA `(.L_x_1908) ;  /* 0x0000000400b87947 */ /* 0x000fea0003800000 */
.L_x_1915:
        /* <DEDUP_REMOVED lines=12> */
.L_x_1922:
        /* <DEDUP_REMOVED lines=21> */
.L_x_1926:
[----:B------:R-:W-:Y:S05]  /*3250*/  BSYNC.RECONVERGENT B1 ;  /* 0x0000000000017941 */ /* 0x000fea0003800200 */
.L_x_1925:
[----:B------:R-:W-:Y:S01]  /*3260*/  IMAD.SHL.U32 R0, R0, 0x100000, RZ ;  /* 0x0010000000007824 */ /* 0x000fe200078e00ff */
[----:B------:R-:W-:-:S04]  /*3270*/  LEA R2, R2, 0x3b800000, 0x17 ;  /* 0x3b80000002027811 */ /* 0x000fc800078eb8ff */
[----:B------:R-:W-:-:S07]  /*3280*/  LOP3.LUT R0, R2, R0, R7, 0xfe, !PT ;  /* 0x0000000002007212 */ /* 0x000fce00078efe07 */
.L_x_1924:
[----:B------:R-:W-:Y:S05]  /*3290*/  BSYNC.RECONVERGENT B0 ;  /* 0x0000000000007941 */ /* 0x000fea0003800200 */
.L_x_1923:
[----:B------:R-:W-:Y:S01]  /*32a0*/  F2FP.BF16.F32.PACK_AB R0, RZ, R0 ;  /* 0x00000000ff00723e */ /* 0x000fe200000010ff */
[----:B------:R-:W-:Y:S06]  /*32b0*/  BRA `(.L_x_1908) ;  /* 0x0000000400187947 */ /* 0x000fec0003800000 */
.L_x_1921:
        /* <DEDUP_REMOVED lines=21> */
.L_x_1930:
[----:B------:R-:W-:Y:S05]  /*3410*/  BSYNC.RECONVERGENT B1 ;  /* 0x0000000000017941 */ /* 0x000fea0003800200 */
.L_x_1929:
[----:B------:R-:W-:Y:S01]  /*3420*/  IMAD.SHL.U32 R0, R0, 0x200000, RZ ;  /* 0x0020000000007824 */ /* 0x000fe200078e00ff */
[----:B------:R-:W-:-:S04]  /*3430*/  LEA R2, R2, 0x37800000, 0x17 ;  /* 0x3780000002027811 */ /* 0x000fc800078eb8ff */
[----:B------:R-:W-:-:S07]  /*3440*/  LOP3.LUT R0, R2, R0, R7, 0xfe, !PT ;  /* 0x0000000002007212 */ /* 0x000fce00078efe07 */
.L_x_1928:
[----:B------:R-:W-:Y:S05]  /*3450*/  BSYNC.RECONVERGENT B0 ;  /* 0x0000000000007941 */ /* 0x000fea0003800200 */
.L_x_1927:
[----:B------:R-:W-:Y:S01]  /*3460*/  F2FP.BF16.F32.PACK_AB R0, RZ, R0 ;  /* 0x00000000ff00723e */ /* 0x000fe200000010ff */
[----:B------:R-:W-:Y:S06]  /*3470*/  BRA `(.L_x_1908) ;  /* 0x0000000000a87947 */ /* 0x000fec0003800000 */
.L_x_1920:
[----:B------:R-:W-:-:S09]  /*3480*/  UISETP.NE.AND UP0, UPT, UR4, 0x1c, UPT ;  /* 0x0000001c0400788c */ /* 0x000fd2000bf05270 */
[----:B------:R-:W-:Y:S05]  /*3490*/  BRA.U !UP0, `(.L_x_1931) ;  /* 0x0000000108947547 */ /* 0x000fea000b800000 */
[----:B------:R-:W-:-:S09]  /*34a0*/  UISETP.NE.AND UP0, UPT, UR4, 0x1d, UPT ;  /* 0x0000001d0400788c */ /* 0x000fd2000bf05270 */
[----:B------:R-:W-:Y:S05]  /*34b0*/  BRA.U !UP0, `(.L_x_1932) ;  /* 0x00000001087c7547 */ /* 0x000fea000b800000 */
[----:B------:R-:W-:-:S09]  /*34c0*/  UISETP.NE.AND UP0, UPT, UR4, 0x2c, UPT ;  /* 0x0000002c0400788c */ /* 0x000fd2000bf05270 */
[----:B------:R-:W-:Y:S05]  /*34d0*/  BRA.U !UP0, `(.L_x_1933) ;  /* 0x0000000108487547 */ /* 0x000fea000b800000 */
.L_x_1907:
        /* <DEDUP_REMOVED lines=15> */
[----:B--2--5:R-:W-:Y:S05]  /*35d0*/  CALL.ABS.NOINC R2 ;  /* 0x0000000002007343 */ /* 0x024fea0003c00000 */
.L_x_1934:
[----:B------:R-:W-:Y:S01]  /*35e0*/  PRMT R0, RZ, 0x7610, R0 ;  /* 0x00007610ff007816 */ /* 0x000fe20000000000 */
[----:B------:R-:W-:Y:S06]  /*35f0*/  BRA `(.L_x_1908) ;  /* 0x0000000000487947 */ /* 0x000fec0003800000 */
.L_x_1933:
        /* <DEDUP_REMOVED lines=8> */
.L_x_1936:
[----:B------:R-:W-:Y:S05]  /*3680*/  BSYNC.RECONVERGENT B0 ;  /* 0x0000000000007941 */ /* 0x000fea0003800200 */
.L_x_1935:
[----:B------:R-:W-:Y:S01]  /*3690*/  F2FP.BF16.F32.PACK_AB R0, RZ, R0 ;  /* 0x00000000ff00723e */ /* 0x000fe200000010ff */
[----:B------:R-:W-:Y:S06]  /*36a0*/  BRA `(.L_x_1908) ;  /* 0x00000000001c7947 */ /* 0x000fec0003800000 */
.L_x_1932:
[----:B------:R-:W2:Y:S02]  /*36b0*/  LDG.E.64 R2, desc[UR36][R2.64] ;  /* 0x0000002402027981 */ /* 0x000ea4000c1e1b00 */
[----:B--2---:R-:W0:Y:S02]  /*36c0*/  I2F.U64 R0, R2 ;  /* 0x0000000200007312 */ /* 0x004e240000301000 */
[----:B0-----:R-:W-:Y:S01]  /*36d0*/  F2FP.BF16.F32.PACK_AB R0, RZ, R0 ;  /* 0x00000000ff00723e */ /* 0x001fe200000010ff */
[----:B------:R-:W-:Y:S06]  /*36e0*/  BRA `(.L_x_1908) ;  /* 0x00000000000c7947 */ /* 0x000fec0003800000 */
.L_x_1931:
[----:B------:R-:W2:Y:S02]  /*36f0*/  LDG.E R2, desc[UR36][R2.64] ;  /* 0x0000002402027981 */ /* 0x000ea4000c1e1900 */
[----:B--2---:R-:W-:-:S04]  /*3700*/  I2FP.F32.U32 R0, R2 ;  /* 0x0000000200007245 */ /* 0x004fc80000201000 */
[----:B------:R-:W-:-:S07]  /*3710*/  F2FP.BF16.F32.PACK_AB R0, RZ, R0 ;  /* 0x00000000ff00723e */ /* 0x000fce00000010ff */
.L_x_1908:
[----:B------:R-:W0:Y:S01]  /*3720*/  LDCU.64 UR6, c[0x0][0x5e8] ;  /* 0x0000bd00ff0677ac */ /* 0x000e220008000a00 */
[----:B-----5:R-:W-:Y:S02]  /*3730*/  IMAD.U32 R19, R19, 0x10000, RZ ;  /* 0x0001000013137824 */ /* 0x020fe400078e00ff */
[----:B------:R-:W-:Y:S01]  /*3740*/  IMAD.U32 R0, R0, 0x10000, RZ ;  /* 0x0001000000007824 */ /* 0x000fe200078e00ff */
[----:B------:R-:W-:-:S03]  /*3750*/  UPRMT UR4, UR43, 0x9910, URZ ;  /* 0x000099102b047896 */ /* 0x000fc600080000ff */
[----:B------:R-:W-:Y:S01]  /*3760*/  FMUL.FTZ R0, R19, R0 ;  /* 0x0000000013007220 */ /* 0x000fe20000410000 */
[----:B------:R-:W-:-:S03]  /*3770*/  UISETP.GT.AND UP0, UPT, UR4, 0x9, UPT ;  /* 0x000000090400788c */ /* 0x000fc6000bf04270 */
[----:B------:R1:W2:Y:S01]  /*3780*/  F2F.BF16.F32 R5, R0 ;  /* 0x0000000000057304 */ /* 0x0002a20000202000 */
[----:B0-----:R-:W-:-:S04]  /*3790*/  IADD3 R2, P0, PT, R16, UR6, RZ ;  /* 0x0000000610027c10 */ /* 0x001fc8000ff1e0ff */
[----:B------:R-:W-:Y:S01]  /*37a0*/  IADD3.X R3, PT, PT, RZ, UR7, RZ, P0, !PT ;  /* 0x00000007ff037c10 */ /* 0x000fe200087fe4ff */
[----:B-1----:R-:W-:Y:S08]  /*37b0*/  BRA.U UP0, `(.L_x_1937) ;  /* 0x00000005000c7547 */ /* 0x002ff0000b800000 */
        /* <DEDUP_REMOVED lines=8> */
[----:B--2---:R-:W-:-:S04]  /*3840*/  IMAD.U32 R0, R5, 0x10000, RZ ;  /* 0x0001000005007824 */ /* 0x004fc800078e00ff */
[----:B------:R-:W0:Y:S02]  /*3850*/  F2I.FTZ.TRUNC.NTZ R5, R0 ;  /* 0x0000000000057305 */ /* 0x000e24000021f100 */
[----:B0-----:R0:W-:Y:S01]  /*3860*/  STG.E.U8 desc[UR36][R2.64], R5 ;  /* 0x0000000502007986 */ /* 0x0011e2000c101124 */
[----:B------:R-:W-:Y:S05]  /*3870*/  BRA `(.L_x_1942) ;  /* 0x0000000c00807947 */ /* 0x000fea0003800000 */
.L_x_1940:
[----:B--2---:R-:W-:-:S06]  /*3880*/  IMAD.U32 R5, R5, 0x10000, RZ ;  /* 0x0001000005057824 */ /* 0x004fcc00078e00ff */
[----:B------:R-:W0:Y:S02]  /*3890*/  F2I.S64.TRUNC R4, R5 ;  /* 0x0000000500047311 */ /* 0x000e24000020d900 */
[----:B0-----:R1:W-:Y:S01]  /*38a0*/  STG.E.U8 desc[UR36][R2.64], R4 ;  /* 0x0000000402007986 */ /* 0x0013e2000c101124 */
[----:B------:R-:W-:Y:S05]  /*38b0*/  BRA `(.L_x_1942) ;  /* 0x0000000c00707947 */ /* 0x000fea0003800000 */
.L_x_1939:
        /* <DEDUP_REMOVED lines=10> */
.L_x_1944:
[----:B--2---:R-:W-:-:S06]  /*3960*/  IMAD.U32 R5, R5, 0x10000, RZ ;  /* 0x0001000005057824 */ /* 0x004fcc00078e00ff */
[----:B------:R-:W0:Y:S02]  /*3970*/  F2I.FTZ.TRUNC.NTZ R5, R5 ;  /* 0x0000000500057305 */ /* 0x000e24000021f100 */
[----:B0-----:R3:W-:Y:S01]  /*3980*/  STG.E desc[UR36][R2.64], R5 ;  /* 0x0000000502007986 */ /* 0x0017e2000c101924 */
[----:B------:R-:W-:Y:S05]  /*3990*/  BRA `(.L_x_1942) ;  /* 0x0000000c00387947 */ /* 0x000fea0003800000 */
.L_x_1943:
[----:B--2---:R-:W-:-:S06]  /*39a0*/  IMAD.U32 R5, R5, 0x10000, RZ ;  /* 0x0001000005057824 */ /* 0x004fcc00078e00ff */
[----:B------:R-:W0:Y:S02]  /*39b0*/  F2I.FTZ.TRUNC.NTZ R5, R5 ;  /* 0x0000000500057305 */ /* 0x000e24000021f100 */
[----:B0-----:R2:W-:Y:S01]  /*39c0*/  STG.E.U16 desc[UR36][R2.64], R5 ;  /* 0x0000000502007986 */ /* 0x0015e2000c101524 */
[----:B------:R-:W-:Y:S05]  /*39d0*/  BRA `(.L_x_1942) ;  /* 0x0000000c00287947 */ /* 0x000fea0003800000 */
.L_x_1938:
        /* <DEDUP_REMOVED lines=9> */
.L_x_1946:
[----:B--2---:R-:W-:-:S05]  /*3a70*/  IMAD.U32 R0, R5, 0x10000, RZ ;  /* 0x0001000005007824 */ /* 0x004fca00078e00ff */
[----:B------:R-:W-:-:S05]  /*3a80*/  F2FP.F16.F32.PACK_AB R0, RZ, R0 ;  /* 0x00000000ff00723e */ /* 0x000fca00000000ff */
[----:B------:R0:W-:Y:S01]  /*3a90*/  STG.E.U16 desc[UR36][R2.64], R0 ;  /* 0x0000000002007986 */ /* 0x0001e2000c101524 */
[----:B------:R-:W-:Y:S05]  /*3aa0*/  BRA `(.L_x_1942) ;  /* 0x0000000800f47947 */ /* 0x000fea0003800000 */
.L_x_1945:
        /* <DEDUP_REMOVED lines=10> */
.L_x_1948:
[----:B--2---:R-:W-:-:S05]  /*3b50*/  IMAD.U32 R5, R5, 0x10000, RZ ;  /* 0x0001000005057824 */ /* 0x004fca00078e00ff */
[----:B------:R-:W-:-:S04]  /*3b60*/  F2FP.F16.F32.PACK_AB R5, RZ, R5 ;  /* 0x00000005ff05723e */ /* 0x000fc800000000ff */
[----:B------:R-:W-:-:S05]  /*3b70*/  PRMT R5, R5, 0x5410, RZ ;  /* 0x0000541005057816 */ /* 0x000fca00000000ff */
[----:B------:R0:W-:Y:S01]  /*3b80*/  STG.E desc[UR36][R2.64], R5 ;  /* 0x0000000502007986 */ /* 0x0001e2000c101924 */
[----:B------:R-:W-:Y:S05]  /*3b90*/  BRA `(.L_x_1942) ;  /* 0x0000000800b87947 */ /* 0x000fea0003800000 */
.L_x_1947:
[----:B--2---:R-:W-:-:S04]  /*3ba0*/  IMAD.U32 R4, R5, 0x10000, RZ ;  /* 0x0001000005047824 */ /* 0x004fc800078e00ff */
[----:B------:R-:W-:-:S06]  /*3bb0*/  FMUL.FTZ R4, R4, 1 ;  /* 0x3f80000004047820 */ /* 0x000fcc0000410000 */
[----:B------:R-:W0:Y:S02]  /*3bc0*/  F2F.F64.F32 R4, R4 ;  /* 0x0000000400047310 */ /* 0x000e240000201800 */
[----:B0-----:R0:W-:Y:S01]  /*3bd0*/  STG.E.64 desc[UR36][R2.64], R4 ;  /* 0x0000000402007986 */ /* 0x0011e2000c101b24 */
[----:B------:R-:W-:Y:S05]  /*3be0*/  BRA `(.L_x_1942) ;  /* 0x0000000800a47947 */ /* 0x000fea0003800000 */
.L_x_1937:
        /* <DEDUP_REMOVED lines=13> */
.L_x_1951:
[----:B--2---:R-:W-:Y:S01]  /*3cc0*/  IMAD.U32 R5, R5, 0x10000, RZ ;  /* 0x0001000005057824 */ /* 0x004fe200078e00ff */
[----:B------:R-:W-:-:S03]  /*3cd0*/  CS2R R6, SRZ ;  /* 0x0000000000067805 */ /* 0x000fc6000001ff00 */
[----:B------:R-:W-:-:S06]  /*3ce0*/  FMUL.FTZ R5, R5, 1 ;  /* 0x3f80000005057820 */ /* 0x000fcc0000410000 */
[----:B------:R-:W0:Y:S02]  /*3cf0*/  F2F.F64.F32 R4, R5 ;  /* 0x0000000500047310 */ /* 0x000e240000201800 */
[----:B0-----:R0:W-:Y:S01]  /*3d00*/  STG.E.128 desc[UR36][R2.64], R4 ;  /* 0x0000000402007986 */ /* 0x0011e2000c101d24 */
[----:B------:R-:W-:Y:S05]  /*3d10*/  BRA `(.L_x_1942) ;  /* 0x0000000800587947 */ /* 0x000fea0003800000 */
.L_x_1950:
[----:B------:R-:W-:-:S09]  /*3d20*/  UISETP.NE.AND UP0, UPT, UR4, 0xf, UPT ;  /* 0x0000000f0400788c */ /* 0x000fd2000bf05270 */
[----:B------:R-:W-:Y:S05]  /*3d30*/  BRA.U !UP0, `(.L_x_1952) ;  /* 0x0000000108a07547 */ /* 0x000fea000b800000 */
[----:B------:R-:W-:-:S09]  /*3d40*/  UISETP.NE.AND UP0, UPT, UR4, 0x17, UPT ;  /* 0x000000170400788c */ /* 0x000fd2000bf05270 */
[----:B------:R-:W-:Y:S05]  /*3d50*/  BRA.U !UP0, `(.L_x_1953) ;  /* 0x00000001084c7547 */ /* 0x000fea000b800000 */
[----:B------:R-:W-:-:S09]  /*3d60*/  UISETP.NE.AND UP0, UPT, UR4, 0x18, UPT ;  /* 0x000000180400788c */ /* 0x000fd2000bf05270 */
[----:B------:R-:W-:Y:S05]  /*3d70*/  BRA.U UP0, `(.L_x_1941) ;  /* 0x0000000500a07547 */ /* 0x000fea000b800000 */
[----:B--2---:R-:W-:Y:S01]  /*3d80*/  IMAD.U32 R7, R5, 0x10000, RZ ;  /* 0x0001000005077824 */ /* 0x004fe200078e00ff */
        /* <DEDUP_REMOVED lines=12> */
.L_x_1955:
[----:B------:R-:W-:Y:S05]  /*3e50*/  BSYNC.RECONVERGENT B0 ;  /* 0x0000000000007941 */ /* 0x000fea0003800200 */
.L_x_1954:
[----:B------:R-:W-:-:S05]  /*3e60*/  LOP3.LUT R5, R0, 0x80, R5, 0xf8, !PT ;  /* 0x0000008000057812 */ /* 0x000fca00078ef805 */
[----:B------:R0:W-:Y:S01]  /*3e70*/  STG.E.U8 desc[UR36][R2.64], R5 ;  /* 0x0000000502007986 */ /* 0x0001e2000c101124 */
[----:B------:R-:W-:Y:S05]  /*3e80*/  BRA `(.L_x_1942) ;  /* 0x0000000400fc7947 */ /* 0x000fea0003800000 */
.L_x_1953:
[----:B--2---:R-:W-:Y:S01]  /*3e90*/  IMAD.U32 R7, R5, 0x10000, RZ ;  /* 0x0001000005077824 */ /* 0x004fe200078e00ff */
        /* <DEDUP_REMOVED lines=14> */
.L_x_1957:
[----:B------:R-:W-:Y:S05]  /*3f80*/  BSYNC.RECONVERGENT B0 ;  /* 0x0000000000007941 */ /* 0x000fea0003800200 */
.L_x_1956:
[----:B------:R-:W-:-:S05]  /*3f90*/  LOP3.LUT R5, R0, 0x80, R5, 0xf8, !PT ;  /* 0x0000008000057812 */ /* 0x000fca00078ef805 */
[----:B------:R0:W-:Y:S01]  /*3fa0*/  STG.E.U8 desc[UR36][R2.64], R5 ;  /* 0x0000000502007986 */ /* 0x0001e2000c101124 */
[----:B------:R-:W-:Y:S05]  /*3fb0*/  BRA `(.L_x_1942) ;  /* 0x0000000400b07947 */ /* 0x000fea0003800000 */
.L_x_1952:
[----:B--2---:R0:W-:Y:S01]  /*3fc0*/  STG.E.U16 desc[UR36][R2.64], R5 ;  /* 0x0000000502007986 */ /* 0x0041e2000c101524 */
[----:B------:R-:W-:Y:S05]  /*3fd0*/  BRA `(.L_x_1942) ;  /* 0x0000000400a87947 */ /* 0x000fea0003800000 */
.L_x_1949:
        /* <DEDUP_REMOVED lines=12> */
.L_x_1960:
[----:B--2---:R-:W-:Y:S01]  /*40a0*/  IMAD.U32 R5, R5, 0x10000, RZ ;  /* 0x0001000005057824 */ /* 0x004fe200078e00ff */
[----:B------:R-:W-:Y:S01]  /*40b0*/  BSSY.RECONVERGENT B0, `(.L_x_1961) ;  /* 0x0000014000007945 */ /* 0x000fe20003800200 */
[----:B------:R-:W-:-:S03]  /*40c0*/  IMAD.MOV.U32 R0, RZ, RZ, 0x80 ;  /* 0x00000080ff007424 */ /* 0x000fc600078e00ff */
        /* <DEDUP_REMOVED lines=10> */
.L_x_1963:
[----:B------:R-:W-:-:S04]  /*4170*/  SHF.R.U32.HI R0, RZ, 0x14, R5 ;  /* 0x00000014ff007819 */ /* 0x000fc80000011605 */
[----:B------:R-:W-:-:S04]  /*4180*/  LOP3.LUT R0, R0, 0x1, RZ, 0xc0, !PT ;  /* 0x0000000100007812 */ /* 0x000fc800078ec0ff */
[----:B------:R-:W-:-:S04]  /*4190*/  IADD3 R0, PT, PT, R5, 0x487ffff, R0 ;  /* 0x0487ffff05007810 */ /* 0x000fc80007ffe000 */
[----:B------:R-:W-:-:S04]  /*41a0*/  SHF.R.U32.HI R0, RZ, 0x14, R0 ;  /* 0x00000014ff007819 */ /* 0x000fc80000011600 */
[----:B------:R-:W-:-:S07]  /*41b0*/  LOP3.LUT R4, R0, 0xff, RZ, 0xc0, !PT ;  /* 0x000000ff00047812 */ /* 0x000fce00078ec0ff */
.L_x_1964:
[----:B------:R-:W-:-:S04]  /*41c0*/  SHF.R.U32.HI R5, RZ, 0x18, R5 ;  /* 0x00000018ff057819 */ /* 0x000fc80000011605 */
[----:B------:R-:W-:-:S04]  /*41d0*/  LOP3.LUT R4, R4, 0x80, R5, 0xf8, !PT ;  /* 0x0000008004047812 */ /* 0x000fc800078ef805 */
[----:B------:R-:W-:-:S07]  /*41e0*/  PRMT R0, R4, 0x7610, R0 ;  /* 0x0000761004007816 */ /* 0x000fce0000000000 */
.L_x_1962:
[----:B------:R-:W-:Y:S05]  /*41f0*/  BSYNC.RECONVERGENT B0 ;  /* 0x0000000000007941 */ /* 0x000fea0003800200 */
.L_x_1961:
[----:B------:R0:W-:Y:S01]  /*4200*/  STG.E.U8 desc[UR36][R2.64], R0 ;  /* 0x0000000002007986 */ /* 0x0001e2000c101124 */
[----:B------:R-:W-:Y:S05]  /*4210*/  BRA `(.L_x_1942) ;  /* 0x0000000400187947 */ /* 0x000fea0003800000 */
.L_x_1959:
        /* <DEDUP_REMOVED lines=13> */
.L_x_1967:
[----:B------:R-:W-:-:S04]  /*42f0*/  SHF.R.U32.HI R0, RZ, 0x15, R5 ;  /* 0x00000015ff007819 */ /* 0x000fc80000011605 */
[----:B------:R-:W-:-:S04]  /*4300*/  LOP3.LUT R0, R0, 0x1, RZ, 0xc0, !PT ;  /* 0x0000000100007812 */ /* 0x000fc800078ec0ff */
[----:B------:R-:W-:-:S04]  /*4310*/  IADD3 R0, PT, PT, R5, 0x88fffff, R0 ;  /* 0x088fffff05007810 */ /* 0x000fc80007ffe000 */
[----:B------:R-:W-:-:S04]  /*4320*/  SHF.R.U32.HI R0, RZ, 0x15, R0 ;  /* 0x00000015ff007819 */ /* 0x000fc80000011600 */
[----:B------:R-:W-:-:S07]  /*4330*/  LOP3.LUT R4, R0, 0xff, RZ, 0xc0, !PT ;  /* 0x000000ff00047812 */ /* 0x000fce00078ec0ff */
.L_x_1968:
[----:B------:R-:W-:-:S04]  /*4340*/  SHF.R.U32.HI R5, RZ, 0x18, R5 ;  /* 0x00000018ff057819 */ /* 0x000fc80000011605 */
[----:B------:R-:W-:-:S04]  /*4350*/  LOP3.LUT R4, R4, 0x80, R5, 0xf8, !PT ;  /* 0x0000008004047812 */ /* 0x000fc800078ef805 */
[----:B------:R-:W-:-:S07]  /*4360*/  PRMT R0, R4, 0x7610, R0 ;  /* 0x0000761004007816 */ /* 0x000fce0000000000 */
.L_x_1966:
[----:B------:R-:W-:Y:S05]  /*4370*/  BSYNC.RECONVERGENT B0 ;  /* 0x0000000000007941 */ /* 0x000fea0003800200 */
.L_x_1965:
[----:B------:R0:W-:Y:S01]  /*4380*/  STG.E.U8 desc[UR36][R2.64], R0 ;  /* 0x0000000002007986 */ /* 0x0001e2000c101124 */
[----:B------:R-:W-:Y:S05]  /*4390*/  BRA `(.L_x_1942) ;  /* 0x0000000000b87947 */ /* 0x000fea0003800000 */
.L_x_1958:
[----:B------:R-:W-:-:S09]  /*43a0*/  UISETP.NE.AND UP0, UPT, UR4, 0x1c, UPT ;  /* 0x0000001c0400788c */ /* 0x000fd2000bf05270 */
[----:B------:R-:W-:Y:S05]  /*43b0*/  BRA.U !UP0, `(.L_x_1969) ;  /* 0x0000000108a47547 */ /* 0x000fea000b800000 */
[----:B------:R-:W-:-:S09]  /*43c0*/  UISETP.NE.AND UP0, UPT, UR4, 0x1d, UPT ;  /* 0x0000001d0400788c */ /* 0x000fd2000bf05270 */
[----:B------:R-:W-:Y:S05]  /*43d0*/  BRA.U !UP0, `(.L_x_1970) ;  /* 0x00000001088c7547 */ /* 0x000fea000b800000 */
[----:B------:R-:W-:-:S09]  /*43e0*/  UISETP.NE.AND UP0, UPT, UR4, 0x2c, UPT ;  /* 0x0000002c0400788c */ /* 0x000fd2000bf05270 */
[----:B------:R-:W-:Y:S05]  /*43f0*/  BRA.U !UP0, `(.L_x_1971) ;  /* 0x0000000108447547 */ /* 0x000fea000b800000 */
.L_x_1941:
[----:B------:R-:W-:Y:S01]  /*4400*/  MOV R0, 0x0 ;  /* 0x0000000000007802 */ /* 0x000fe20000000f00 */
        /* <DEDUP_REMOVED lines=10> */
[----:B------:R-:W-:Y:S02]  /*44b0*/  IMAD.U32 R7, RZ, RZ, UR9 ;  /* 0x00000009ff077e24 */ /* 0x000fe4000f8e00ff */
[----:B-----5:R-:W-:Y:S02]  /*44c0*/  IMAD.U32 R10, RZ, RZ, UR4 ;  /* 0x00000004ff0a7e24 */ /* 0x020fe4000f8e00ff */
[----:B-1----:R-:W-:-:S07]  /*44d0*/  IMAD.U32 R11, RZ, RZ, UR5 ;  /* 0x00000005ff0b7e24 */ /* 0x002fce000f8e00ff */
[----:B------:R-:W-:-:S07]  /*44e0*/  LEPC R20, `(.L_x_1972) ;  /* 0x000000001014794e */ /* 0x000fce0000000000 */
[----:B---3--:R-:W-:Y:S05]  /*44f0*/  CALL.ABS.NOINC R2 ;  /* 0x0000000002007343 */ /* 0x008fea0003c00000 */
.L_x_1972:
[----:B------:R-:W-:Y:S05]  /*4500*/  BRA `(.L_x_1942) ;  /* 0x00000000005c7947 */ /* 0x000fea0003800000 */
.L_x_1971:
[----:B--2---:R-:W-:-:S05]  /*4510*/  IMAD.U32 R5, R5, 0x10000, RZ ;  /* 0x0001000005057824 */ /* 0x004fca00078e00ff */
        /* <DEDUP_REMOVED lines=15> */
.L_x_1970:
[----:B--2---:R-:W-:-:S06]  /*4610*/  IMAD.U32 R5, R5, 0x10000, RZ ;  /* 0x0001000005057824 */ /* 0x004fcc00078e00ff */
[----:B------:R-:W0:Y:S02]  /*4620*/  F2I.U64.TRUNC R4, R5 ;  /* 0x0000000500047311 */ /* 0x000e24000020d800 */
[----:B0-----:R0:W-:Y:S01]  /*4630*/  STG.E.64 desc[UR36][R2.64], R4 ;  /* 0x0000000402007986 */ /* 0x0011e2000c101b24 */
[----:B------:R-:W-:Y:S05]  /*4640*/  BRA `(.L_x_1942) ;  /* 0x00000000000c7947 */ /* 0x000fea0003800000 */
.L_x_1969:
[----:B--2---:R-:W-:-:S06]  /*4650*/  IMAD.U32 R5, R5, 0x10000, RZ ;  /* 0x0001000005057824 */ /* 0x004fcc00078e00ff */
[----:B------:R-:W0:Y:S02]  /*4660*/  F2I.FTZ.U32.TRUNC.NTZ R5, R5 ;  /* 0x0000000500057305 */ /* 0x000e24000021f000 */
[----:B0-----:R0:W-:Y:S02]  /*4670*/  STG.E desc[UR36][R2.64], R5 ;  /* 0x0000000502007986 */ /* 0x0011e4000c101924 */
.L_x_1942:
[----:B------:R-:W-:-:S07]  /*4680*/  VIADD R17, R17, 0x80 ;  /* 0x0000008011117836 */ /* 0x000fce0000000000 */
.L_x_1867:
[----:B------:R-:W-:Y:S05]  /*4690*/  BSYNC.RECONVERGENT B6 ;  /* 0x0000000000067941 */ /* 0x000fea0003800200 */
.L_x_1866:
[----:B------:R-:W5:Y:S01]  /*46a0*/  LDCU UR4, c[0x0][0x380] ;  /* 0x00007000ff0477ac */ /* 0x000f620008000800 */
[----:B------:R-:W-:Y:S01]  /*46b0*/  BSSY.RECONVERGENT B6, `(.L_x_1973) ;  /* 0x000045a000067945 */ /* 0x000fe20003800200 */
[----:B-----5:R-:W-:-:S13]  /*46c0*/  ISETP.GE.AND P0, PT, R17, UR4, PT ;  /* 0x0000000411007c0c */ /* 0x020fda000bf06270 */
[----:B------:R-:W-:Y:S05]  /*46d0*/  @P0 BRA `(.L_x_1974) ;  /* 0x00000044005c0947 */ /* 0x000fea0003800000 */
[----:B------:R-:W5:Y:S01]  /*46e0*/  LDCU UR4, c[0x0][0x388] ;  /* 0x00007100ff0477ac */ /* 0x000f620008000800 */
[----:B------:R-:W-:Y:S02]  /*46f0*/  HFMA2 R16, -RZ, RZ, 0, 0 ;  /* 0x00000000ff107431 */ /* 0x000fe400000001ff */
[----:B------:R-:W-:Y:S02]  /*4700*/  IMAD.MOV.U32 R18, RZ, RZ, RZ ;  /* 0x000000ffff127224 */ /* 0x000fe400078e00ff */
        /* <DEDUP_REMOVED lines=351> */
.L_x_1975:
[----:B------:R-:W1:Y:S01]  /*5d00*/  LDCU.64 UR6, c[0x0][0x5f0] ;  /* 0x0000be00ff0677ac */ /* 0x000e620008000a00 */
        /* <DEDUP_REMOVED lines=18> */
.L_x_1979:
[----:B------:R-:W2:Y:S02]  /*5e30*/  LDG.E.U8 R2, desc[UR36][R2.64] ;  /* 0x0000002402027981 */ /* 0x000ea4000c1e1100 */
[----:B--2---:R-:W-:-:S04]  /*5e40*/  I2FP.F32.U32 R0, R2 ;  /* 0x0000000200007245 */ /* 0x004fc80000201000 */
[----:B------:R-:W-:-:S04]  /*5e50*/  F2FP.BF16.F32.PACK_AB R0, RZ, R0 ;  /* 0x00000000ff00723e */ /* 0x000fc800000010ff */
[----:B------:R-:W-:Y:S01]  /*5e60*/  PRMT R19, R0, 0x7610, R19 ;  /* 0x0000761000137816 */ /* 0x000fe20000000013 */
[----:B------:R-:W-:Y:S06]  /*5e70*/  BRA `(.L_x_1981) ;  /* 0x0000000c00c07947 */ /* 0x000fec0003800000 */
.L_x_1978:
        /* <DEDUP_REMOVED lines=11> */
.L_x_1983:
[----:B------:R-:W2:Y:S02]  /*5f30*/  LDG.E R2, desc[UR36][R2.64] ;  /* 0x0000002402027981 */ /* 0x000ea4000c1e1900 */
[----:B--2---:R-:W-:-:S04]  /*5f40*/  I2FP.F32.S32 R0, R2 ;  /* 0x0000000200007245 */ /* 0x004fc80000201400 */
[----:B------:R-:W-:-:S04]  /*5f50*/  F2FP.BF16.F32.PACK_AB R0, RZ, R0 ;  /* 0x00000000ff00723e */ /* 0x000fc800000010ff */
[----:B------:R-:W-:Y:S01]  /*5f60*/  PRMT R19, R0, 0x7610, R19 ;  /* 0x0000761000137816 */ /* 0x000fe20000000013 */
[----:B------:R-:W-:Y:S06]  /*5f70*/  BRA `(.L_x_1981) ;  /* 0x0000000c00807947 */ /* 0x000fec0003800000 */
.L_x_1982:
[----:B------:R-:W2:Y:S02]  /*5f80*/  LDG.E.U16 R2, desc[UR36][R2.64] ;  /* 0x0000002402027981 */ /* 0x000ea4000c1e1500 */
[----:B--2---:R-:W0:Y:S02]  /*5f90*/  I2F.S16 R0, R2 ;  /* 0x0000000200007306 */ /* 0x004e240000101400 */
[----:B0-----:R-:W-:-:S04]  /*5fa0*/  F2FP.BF16.F32.PACK_AB R0, RZ, R0 ;  /* 0x00000000ff00723e */ /* 0x001fc800000010ff */
[----:B------:R-:W-:Y:S01]  /*5fb0*/  PRMT R19, R0, 0x7610, R19 ;  /* 0x0000761000137816 */ /* 0x000fe20000000013 */
[----:B------:R-:W-:Y:S06]  /*5fc0*/  BRA `(.L_x_1981) ;  /* 0x0000000c006c7947 */ /* 0x000fec0003800000 */
.L_x_1977:
        /* <DEDUP_REMOVED lines=9> */
.L_x_1985:
[----:B------:R-:W2:Y:S02]  /*6060*/  LDG.E.U16 R0, desc[UR36][R2.64] ;  /* 0x0000002402007981 */ /* 0x000ea4000c1e1500 */
[----:B--2---:R-:W-:-:S05]  /*6070*/  HADD2.F32 R0, -RZ, R0.H0_H0 ;  /* 0x20000000ff007230 */ /* 0x004fca0000004100 */
[----:B------:R-:W-:-:S04]  /*6080*/  F2FP.BF16.F32.PACK_AB R0, RZ, R0 ;  /* 0x00000000ff00723e */ /* 0x000fc800000010ff */
[----:B------:R-:W-:Y:S01]  /*6090*/  PRMT R19, R0, 0x7610, R19 ;  /* 0x0000761000137816 */ /* 0x000fe20000000013 */
[----:B------:R-:W-:Y:S06]  /*60a0*/  BRA `(.L_x_1981) ;  /* 0x0000000c00347947 */ /* 0x000fec0003800000 */
.L_x_1984:
        /* <DEDUP_REMOVED lines=9> */
.L_x_1987:
[----:B------:R-:W2:Y:S02]  /*6140*/  LDG.E.U16 R2, desc[UR36][R2.64] ;  /* 0x0000002402027981 */ /* 0x000ea4000c1e1500 */
[----:B--2---:R-:W-:-:S05]  /*6150*/  HADD2.F32 R0, -RZ, R2.H0_H0 ;  /* 0x20000002ff007230 */ /* 0x004fca0000004100 */
[----:B------:R-:W-:-:S04]  /*6160*/  F2FP.BF16.F32.PACK_AB R0, RZ, R0 ;  /* 0x00000000ff00723e */ /* 0x000fc800000010ff */
[----:B------:R-:W-:Y:S01]  /*6170*/  PRMT R19, R0, 0x7610, R19 ;  /* 0x0000761000137816 */ /* 0x000fe20000000013 */
[----:B------:R-:W-:Y:S06]  /*6180*/  BRA `(.L_x_1981) ;  /* 0x0000000800fc7947 */ /* 0x000fec0003800000 */
.L_x_1986:
        /* <DEDUP_REMOVED lines=9> */
.L_x_1976:
        /* <DEDUP_REMOVED lines=14> */
.L_x_1990:
        /* <DEDUP_REMOVED lines=9> */
.L_x_1989:
        /* <DEDUP_REMOVED lines=27> */
.L_x_1992:
        /* <DEDUP_REMOVED lines=11> */
[----:B------:R-:W-:-:S04]  /*65f0*/  F2FP.BF16.F32.PACK_AB R0, RZ, R0 ;  /* 0x00000000ff00723e */ /* 0x000fc800000010ff */
[----:B------:R-:W-:Y:S01]  /*6600*/  PRMT R19, R0, 0x7610, R19 ;  /* 0x0000761000137816 */ /* 0x000fe20000000013 */
[----:B------:R-:W-:Y:S06]  /*6610*/  BRA `(.L_x_1981) ;  /* 0x0000000400d87947 */ /* 0x000fec0003800000 */
.L_x_1991:
[----:B------:R0:W5:Y:S01]  /*6620*/  LDG.E.U16 R19, desc[UR36][R2.64] ;  /* 0x0000002402137981 */ /* 0x000162000c1e1500 */
[----:B------:R-:W-:Y:S05]  /*6630*/  BRA `(.L_x_1981) ;  /* 0x0000000400d07947 */ /* 0x000fea0003800000 */
.L_x_1988:
        /* <DEDUP_REMOVED lines=13> */
.L_x_1995:
        /* <DEDUP_REMOVED lines=21> */
.L_x_1999:
[----:B------:R-:W-:Y:S05]  /*6860*/  BSYNC.RECONVERGENT B1 ;  /* 0x0000000000017941 */ /* 0x000fea0003800200 */
.L_x_1998:
[----:B------:R-:W-:Y:S01]  /*6870*/  IMAD.SHL.U32 R0, R0, 0x100000, RZ ;  /* 0x0010000000007824 */ /* 0x000fe200078e00ff */
[----:B------:R-:W-:-:S04]  /*6880*/  LEA R2, R2, 0x3b800000, 0x17 ;  /* 0x3b80000002027811 */ /* 0x000fc800078eb8ff */
[----:B------:R-:W-:-:S07]  /*6890*/  LOP3.LUT R0, R2, R0, R7, 0xfe, !PT ;  /* 0x0000000002007212 */ /* 0x000fce00078efe07 */
.L_x_1997:
[----:B------:R-:W-:Y:S05]  /*68a0*/  BSYNC.RECONVERGENT B0 ;  /* 0x0000000000007941 */ /* 0x000fea0003800200 */
.L_x_1996:
[----:B------:R-:W-:-:S04]  /*68b0*/  F2FP.BF16.F32.PACK_AB R0, RZ, R0 ;  /* 0x00000000ff00723e */ /* 0x000fc800000010ff */
[----:B------:R-:W-:Y:S01]  /*68c0*/  PRMT R19, R0, 0x7610, R19 ;  /* 0x0000761000137816 */ /* 0x000fe20000000013 */
[----:B------:R-:W-:Y:S06]  /*68d0*/  BRA `(.L_x_1981) ;  /* 0x0000000400287947 */ /* 0x000fec0003800000 */
.L_x_1994:
        /* <DEDUP_REMOVED lines=21> */
.L_x_2003:
[----:B------:R-:W-:Y:S05]  /*6a30*/  BSYNC.RECONVERGENT B1 ;  /* 0x0000000000017941 */ /* 0x000fea0003800200 */
.L_x_2002:
[----:B------:R-:W-:Y:S01]  /*6a40*/  IMAD.SHL.U32 R0, R0, 0x200000, RZ ;  /* 0x0020000000007824 */ /* 0x000fe200078e00ff */
[----:B------:R-:W-:-:S04]  /*6a50*/  LEA R2, R2, 0x37800000, 0x17 ;  /* 0x3780000002027811 */ /* 0x000fc800078eb8ff */
[----:B------:R-:W-:-:S07]  /*6a60*/  LOP3.LUT R0, R2, R0, R7, 0xfe, !PT ;  /* 0x0000000002007212 */ /* 0x000fce00078efe07 */
.L_x_2001:
[----:B------:R-:W-:Y:S05]  /*6a70*/  BSYNC.RECONVERGENT B0 ;  /* 0x0000000000007941 */ /* 0x000fea0003800200 */
.L_x_2000:
[----:B------:R-:W-:-:S04]  /*6a80*/  F2FP.BF16.F32.PACK_AB R0, RZ, R0 ;  /* 0x00000000ff00723e */ /* 0x000fc800000010ff */
[----:B------:R-:W-:Y:S01]  /*6a90*/  PRMT R19, R0, 0x7610, R19 ;  /* 0x0000761000137816 */ /* 0x000fe20000000013 */
[----:B------:R-:W-:Y:S06]  /*6aa0*/  BRA `(.L_x_1981) ;  /* 0x0000000000b47947 */ /* 0x000fec0003800000 */
.L_x_1993:
        /* <DEDUP_REMOVED lines=14> */
.L_x_2007:
[----:B------:R-:W-:Y:S05]  /*6b90*/  BSYNC.RECONVERGENT B0 ;  /* 0x0000000000007941 */ /* 0x000fea0003800200 */
.L_x_2006:
[----:B------:R-:W-:-:S04]  /*6ba0*/  F2FP.BF16.F32.PACK_AB R0, RZ, R0 ;  /* 0x00000000ff00723e */ /* 0x000fc800000010ff */
[----:B------:R-:W-:Y:S01]  /*6bb0*/  PRMT R19, R0, 0x7610, R19 ;  /* 0x0000761000137816 */ /* 0x000fe20000000013 */
[----:B------:R-:W-:Y:S06]  /*6bc0*/  BRA `(.L_x_1981) ;  /* 0x00000000006c7947 */ /* 0x000fec0003800000 */
.L_x_1980:
        /* <DEDUP_REMOVED lines=16> */
.L_x_2008:
[----:B------:R-:W-:Y:S01]  /*6cd0*/  PRMT R19, RZ, 0x7610, R19 ;  /* 0x00007610ff137816 */ /* 0x000fe20000000013 */
[----:B------:R-:W-:Y:S06]  /*6ce0*/  BRA `(.L_x_1981) ;  /* 0x0000000000247947 */ /* 0x000fec0003800000 */
.L_x_2005:
[----:B------:R-:W2:Y:S02]  /*6cf0*/  LDG.E.64 R2, desc[UR36][R2.64] ;  /* 0x0000002402027981 */ /* 0x000ea4000c1e1b00 */
[----:B--2---:R-:W0:Y:S02]  /*6d00*/  I2F.U64 R0, R2 ;  /* 0x0000000200007312 */ /* 0x004e240000301000 */
[----:B0-----:R-:W-:-:S04]  /*6d10*/  F2FP.BF16.F32.PACK_AB R0, RZ, R0 ;  /* 0x00000000ff00723e */ /* 0x001fc800000010ff */
[----:B------:R-:W-:Y:S01]  /*6d20*/  PRMT R19, R0, 0x7610, R19 ;  /* 0x0000761000137816 */ /* 0x000fe20000000013 */
[----:B------:R-:W-:Y:S06]  /*6d30*/  BRA `(.L_x_1981) ;  /* 0x0000000000107947 */ /* 0x000fec0003800000 */
.L_x_2004:
[----:B------:R-:W2:Y:S02]  /*6d40*/  LDG.E R2, desc[UR36][R2.64] ;  /* 0x0000002402027981 */ /* 0x000ea4000c1e1900 */
[----:B--2---:R-:W-:-:S04]  /*6d50*/  I2FP.F32.U32 R0, R2 ;  /* 0x0000000200007245 */ /* 0x004fc80000201000 */
[----:B------:R-:W-:-:S04]  /*6d60*/  F2FP.BF16.F32.PACK_AB R0, RZ, R0 ;  /* 0x00000000ff00723e */ /* 0x000fc800000010ff */
[----:B------:R-:W-:-:S07]  /*6d70*/  PRMT R19, R0, 0x7610, R19 ;  /* 0x0000761000137816 */ /* 0x000fce0000000013 */
.L_x_1981:
        /* <DEDUP_REMOVED lines=18> */
.L_x_2012:
[----:B------:R-:W2:Y:S02]  /*6ea0*/  LDG.E.U8 R2, desc[UR36][R2.64] ;  /* 0x0000002402027981 */ /* 0x000ea4000c1e1100 */
[----:B--2---:R-:W-:-:S04]  /*6eb0*/  I2FP.F32.U32 R0, R2 ;  /* 0x0000000200007245 */ /* 0x004fc80000201000 */
[----:B------:R-:W-:Y:S01]  /*6ec0*/  F2FP.BF16.F32.PACK_AB R0, RZ, R0 ;  /* 0x00000000ff00723e */ /* 0x000fe200000010ff */
[----:B------:R-:W-:Y:S06]  /*6ed0*/  BRA `(.L_x_2014) ;  /* 0x0000000c00847947 */ /* 0x000fec0003800000 */
.L_x_2011:
        /* <DEDUP_REMOVED lines=10> */
.L_x_2016:
[----:B------:R-:W2:Y:S02]  /*6f80*/  LDG.E R2, desc[UR36][R2.64] ;  /* 0x0000002402027981 */ /* 0x000ea4000c1e1900 */
[----:B--2---:R-:W-:-:S04]  /*6f90*/  I2FP.F32.S32 R0, R2 ;  /* 0x0000000200007245 */ /* 0x004fc80000201400 */
[----:B------:R-:W-:Y:S01]  /*6fa0*/  F2FP.BF16.F32.PACK_AB R0, RZ, R0 ;  /* 0x00000000ff00723e */ /* 0x000fe200000010ff */
[----:B------:R-:W-:Y:S06]  /*6fb0*/  BRA `(.L_x_2014) ;  /* 0x0000000c004c7947 */ /* 0x000fec0003800000 */
.L_x_2015:
[----:B------:R-:W2:Y:S02]  /*6fc0*/  LDG.E.U16 R2, desc[UR36][R2.64] ;  /* 0x0000002402027981 */ /* 0x000ea4000c1e1500 */
[----:B--2---:R-:W0:Y:S02]  /*6fd0*/  I2F.S16 R0, R2 ;  /* 0x0000000200007306 */ /* 0x004e240000101400 */
[----:B0-----:R-:W-:Y:S01]  /*6fe0*/  F2FP.BF16.F32.PACK_AB R0, RZ, R0 ;  /* 0x00000000ff00723e */ /* 0x001fe200000010ff */
[----:B------:R-:W-:Y:S06]  /*6ff0*/  BRA `(.L_x_2014) ;  /* 0x0000000c003c7947 */ /* 0x000fec0003800000 */
.L_x_2010:
        /* <DEDUP_REMOVED lines=9> */
.L_x_2018:
[----:B------:R-:W2:Y:S02]  /*7090*/  LDG.E.U16 R0, desc[UR36][R2.64] ;  /* 0x0000002402007981 */ /* 0x000ea4000c1e1500 */
[----:B--2---:R-:W-:-:S05]  /*70a0*/  HADD2.F32 R0, -RZ, R0.H0_H0 ;  /* 0x20000000ff007230 */ /* 0x004fca0000004100 */
[----:B------:R-:W-:Y:S01]  /*70b0*/  F2FP.BF16.F32.PACK_AB R0, RZ, R0 ;  /* 0x00000000ff00723e */ /* 0x000fe200000010ff */
[----:B------:R-:W-:Y:S06]  /*70c0*/  BRA `(.L_x_2014) ;  /* 0x0000000c00087947 */ /* 0x000fec0003800000 */
.L_x_2017:
        /* <DEDUP_REMOVED lines=9> */
.L_x_2020:
[----:B------:R-:W2:Y:S02]  /*7160*/  LDG.E.U16 R2, desc[UR36][R2.64] ;  /* 0x0000002402027981 */ /* 0x000ea4000c1e1500 */
[----:B--2---:R-:W-:-:S05]  /*7170*/  HADD2.F32 R0, -RZ, R2.H0_H0 ;  /* 0x20000002ff007230 */ /* 0x004fca0000004100 */
[----:B------:R-:W-:Y:S01]  /*7180*/  F2FP.BF16.F32.PACK_AB R0, RZ, R0 ;  /* 0x00000000ff00723e */ /* 0x000fe200000010ff */
[----:B------:R-:W-:Y:S06]  /*7190*/  BRA `(.L_x_2014) ;  /* 0x0000000800d47947 */ /* 0x000fec0003800000 */
.L_x_2019:
        /* <DEDUP_REMOVED lines=8> */
.L_x_2009:
        /* <DEDUP_REMOVED lines=13> */
.L_x_2023:
        /* <DEDUP_REMOVED lines=8> */
.L_x_2022:
[----:B------:R-:W-:-:S09]  /*7370*/  UISETP.NE.AND UP0, UPT, UR4, 0xf, UPT ;  /* 0x0000000f0400788c */ /* 0x000fd2000bf05270 */
[----:B------:R-:W-:Y:S05]  /*7380*/  BRA.U !UP0, `(.L_x_2024) ;  /* 0x0000000108987547 */ /* 0x000fea000b800000 */
[----:B------:R-:W-:-:S09]  /*7390*/  UISETP.NE.AND UP0, UPT, UR4, 0x17, UPT ;  /* 0x000000170400788c */ /* 0x000fd2000bf05270 */
[----:B------:R-:W-:Y:S05]  /*73a0*/  BRA.U !UP0, `(.L_x_2025) ;  /* 0x00000001085c7547 */ /* 0x000fea000b800000 */
[----:B------:R-:W-:-:S09]  /*73b0*/  UISETP.NE.AND UP0, UPT, UR4, 0x18, UPT ;  /* 0x000000180400788c */ /* 0x000fd2000bf05270 */
[----:B------:R-:W-:Y:S05]  /*73c0*/  BRA.U UP0, `(.L_x_2013) ;  /* 0x0000000500e47547 */ /* 0x000fea000b800000 */
[----:B------:R-:W2:Y:S01]  /*73d0*/  LDG.E.U8 R0, desc[UR36][R2.64] ;  /* 0x0000002402007981 */ /* 0x000ea2000c1e1100 */
[----:B------:R-:W-:Y:S01]  /*73e0*/  IMAD.MOV.U32 R6, RZ, RZ, 0x1f ;  /* 0x0000001fff067424 */ /* 0x000fe200078e00ff */
[----:B--2---:R-:W-:-:S04]  /*73f0*/  SHF.L.U32 R0, R0, 0x18, RZ ;  /* 0x0000001800007819 */ /* 0x004fc800000006ff */
        /* <DEDUP_REMOVED lines=18> */
.L_x_2025:
[----:B------:R-:W2:Y:S02]  /*7520*/  LDG.E.U8 R2, desc[UR36][R2.64] ;  /* 0x0000002402027981 */ /* 0x000ea4000c1e1100 */
[C---:B--2---:R-:W-:Y:S02]  /*7530*/  IMAD.SHL.U32 R0, R2.reuse, 0x2000000, RZ ;  /* 0x0200000002007824 */ /* 0x044fe400078e00ff */
        /* <DEDUP_REMOVED lines=11> */
.L_x_2024:
[----:B------:R0:W5:Y:S01]  /*75f0*/  LDG.E.U16 R0, desc[UR36][R2.64] ;  /* 0x0000002402007981 */ /* 0x000162000c1e1500 */
[----:B------:R-:W-:Y:S05]  /*7600*/  BRA `(.L_x_2014) ;  /* 0x0000000400b87947 */ /* 0x000fea0003800000 */
.L_x_2021:
        /* <DEDUP_REMOVED lines=12> */
.L_x_2028:
        /* <DEDUP_REMOVED lines=21> */
.L_x_2032:
[----:B------:R-:W-:Y:S05]  /*7820*/  BSYNC.RECONVERGENT B1 ;  /* 0x0000000000017941 */ /* 0x000fea0003800200 */
.L_x_2031:
[----:B------:R-:W-:Y:S01]  /*7830*/  IMAD.SHL.U32 R0, R0, 0x100000, RZ ;  /* 0x0010000000007824 */ /* 0x000fe200078e00ff */
[----:B------:R-:W-:-:S04]  /*7840*/  LEA R2, R2, 0x3b800000, 0x17 ;  /* 0x3b80000002027811 */ /* 0x000fc800078eb8ff */
[----:B------:R-:W-:-:S07]  /*7850*/  LOP3.LUT R0, R2, R0, R7, 0xfe, !PT ;  /* 0x0000000002007212 */ /* 0x000fce00078efe07 */
.L_x_2030:
[----:B------:R-:W-:Y:S05]  /*7860*/  BSYNC.RECONVERGENT B0 ;  /* 0x0000000000007941 */ /* 0x000fea0003800200 */
.L_x_2029:
[----:B------:R-:W-:Y:S01]  /*7870*/  F2FP.BF16.F32.PACK_AB R0, RZ, R0 ;  /* 0x00000000ff00723e */ /* 0x000fe200000010ff */
[----:B------:R-:W-:Y:S06]  /*7880*/  BRA `(.L_x_2014) ;  /* 0x0000000400187947 */ /* 0x000fec0003800000 */
.L_x_2027:
        /* <DEDUP_REMOVED lines=21> */
.L_x_2036:
[----:B------:R-:W-:Y:S05]  /*79e0*/  BSYNC.RECONVERGENT B1 ;  /* 0x0000000000017941 */ /* 0x000fea0003800200 */
.L_x_2035:
[----:B------:R-:W-:Y:S02]  /*79f0*/  SHF.L.U32 R0, R0, 0x15, RZ ;  /* 0x0000001500007819 */ /* 0x000fe400000006ff */
[----:B------:R-:W-:-:S04]  /*7a00*/  LEA R2, R2, 0x37800000, 0x17 ;  /* 0x3780000002027811 */ /* 0x000fc800078eb8ff */
[----:B------:R-:W-:-:S07]  /*7a10*/  LOP3.LUT R0, R2, R0, R7, 0xfe, !PT ;  /* 0x0000000002007212 */ /* 0x000fce00078efe07 */
.L_x_2034:
[----:B------:R-:W-:Y:S05]  /*7a20*/  BSYNC.RECONVERGENT B0 ;  /* 0x0000000000007941 */ /* 0x000fea0003800200 */
.L_x_2033:
[----:B------:R-:W-:Y:S01]  /*7a30*/  F2FP.BF16.F32.PACK_AB R0, RZ, R0 ;  /* 0x00000000ff00723e */ /* 0x000fe200000010ff */
[----:B------:R-:W-:Y:S06]  /*7a40*/  BRA `(.L_x_2014) ;  /* 0x0000000000a87947 */ /* 0x000fec0003800000 */
.L_x_2026:
        /* <DEDUP_REMOVED lines=14> */
.L_x_2040:
[----:B------:R-:W-:Y:S05]  /*7b30*/  BSYNC.RECONVERGENT B0 ;  /* 0x0000000000007941 */ /* 0x000fea0003800200 */
.L_x_2039:
[----:B------:R-:W-:Y:S01]  /*7b40*/  F2FP.BF16.F32.PACK_AB R0, RZ, R0 ;  /* 0x00000000ff00723e */ /* 0x000fe200000010ff */
[----:B------:R-:W-:Y:S06]  /*7b50*/  BRA `(.L_x_2014) ;  /* 0x0000000000647947 */ /* 0x000fec0003800000 */
.L_x_2013:
        /* <DEDUP_REMOVED lines=16> */
.L_x_2041:
[----:B------:R-:W-:Y:S01]  /*7c60*/  PRMT R0, RZ, 0x7610, R0 ;  /* 0x00007610ff007816 */ /* 0x000fe20000000000 */
[----:B------:R-:W-:Y:S06]  /*7c70*/  BRA `(.L_x_2014) ;  /* 0x00000000001c7947 */ /* 0x000fec0003800000 */
.L_x_2038:
[----:B------:R-:W2:Y:S02]  /*7c80*/  LDG.E.64 R2, desc[UR36][R2.64] ;  /* 0x0000002402027981 */ /* 0x000ea4000c1e1b00 */
[----:B--2---:R-:W0:Y:S02]  /*7c90*/  I2F.U64 R0, R2 ;  /* 0x0000000200007312 */ /* 0x004e240000301000 */
[----:B0-----:R-:W-:Y:S01]  /*7ca0*/  F2FP.BF16.F32.PACK_AB R0, RZ, R0 ;  /* 0x00000000ff00723e */ /* 0x001fe200000010ff */
[----:B------:R-:W-:Y:S06]  /*7cb0*/  BRA `(.L_x_2014) ;  /* 0x00000000000c7947 */ /* 0x000fec0003800000 */
.L_x_2037:
[----:B------:R-:W2:Y:S02]  /*7cc0*/  LDG.E R2, desc[UR36][R2.64] ;  /* 0x0000002402027981 */ /* 0x000ea4000c1e1900 */
[----:B--2---:R-:W-:-:S04]  /*7cd0*/  I2FP.F32.U32 R0, R2 ;  /* 0x0000000200007245 */ /* 0x004fc80000201000 */
[----:B------:R-:W-:-:S07]  /*7ce0*/  F2FP.BF16.F32.PACK_AB R0, RZ, R0 ;  /* 0x00000000ff00723e */ /* 0x000fce00000010ff */
.L_x_2014:
[----:B------:R-:W0:Y:S01]  /*7cf0*/  LDCU.64 UR6, c[0x0][0x5e8] ;  /* 0x0000bd00ff0677ac */ /* 0x000e220008000a00 */
[----:B-----5:R-:W-:Y:S02]  /*7d00*/  IMAD.U32 R19, R19, 0x10000, RZ ;  /* 0x0001000013137824 */ /* 0x020fe400078e00ff */
[----:B------:R-:W-:Y:S01]  /*7d10*/  IMAD.U32 R0, R0, 0x10000, RZ ;  /* 0x0001000000007824 */ /* 0x000fe200078e00ff */
[----:B------:R-:W-:-:S03]  /*7d20*/  UPRMT UR4, UR43, 0x9910, URZ ;  /* 0x000099102b047896 */ /* 0x000fc600080000ff */
[----:B------:R-:W-:Y:S01]  /*7d30*/  FMUL.FTZ R0, R19, R0 ;  /* 0x0000000013007220 */ /* 0x000fe20000410000 */
[----:B------:R-:W-:-:S03]  /*7d40*/  UISETP.GT.AND UP0, UPT, UR4, 0x9, UPT ;  /* 0x000000090400788c */ /* 0x000fc6000bf04270 */
[----:B------:R1:W2:Y:S01]  /*7d50*/  F2F.BF16.F32 R5, R0 ;  /* 0x0000000000057304 */ /* 0x0002a20000202000 */
[----:B0-----:R-:W-:-:S05]  /*7d60*/  IADD3 R2, P0, PT, R16, UR6, RZ ;  /* 0x0000000610027c10 */ /* 0x001fca000ff1e0ff */
[----:B------:R-:W-:Y:S01]  /*7d70*/  IMAD.X R3, RZ, RZ, UR7, P0 ;  /* 0x00000007ff037e24 */ /* 0x000fe200080e06ff */
[----:B-1----:R-:W-:Y:S07]  /*7d80*/  BRA.U UP0, `(.L_x_2042) ;  /* 0x00000005000c7547 */ /* 0x002fee000b800000 */
        /* <DEDUP_REMOVED lines=12> */
.L_x_2045:
[----:B--2---:R-:W-:-:S06]  /*7e50*/  IMAD.U32 R5, R5, 0x10000, RZ ;  /* 0x0001000005057824 */ /* 0x004fcc00078e00ff */
[----:B------:R-:W0:Y:S02]  /*7e60*/  F2I.S64.TRUNC R4, R5 ;  /* 0x0000000500047311 */ /* 0x000e24000020d900 */
[----:B0-----:R0:W-:Y:S01]  /*7e70*/  STG.E.U8 desc[UR36][R2.64], R4 ;  /* 0x0000000402007986 */ /* 0x0011e2000c101124 */
[----:B------:R-:W-:Y:S05]  /*7e80*/  BRA `(.L_x_2047) ;  /* 0x0000000c006c7947 */ /* 0x000fea0003800000 */
.L_x_2044:
        /* <DEDUP_REMOVED lines=10> */
.L_x_2049:
[----:B--2---:R-:W-:-:S06]  /*7f30*/  IMAD.U32 R5, R5, 0x10000, RZ ;  /* 0x0001000005057824 */ /* 0x004fcc00078e00ff */
[----:B------:R-:W0:Y:S02]  /*7f40*/  F2I.FTZ.TRUNC.NTZ R5, R5 ;  /* 0x0000000500057305 */ /* 0x000e24000021f100 */
[----:B0-----:R0:W-:Y:S01]  /*7f50*/  STG.E desc[UR36][R2.64], R5 ;  /* 0x0000000502007986 */ /* 0x0011e2000c101924 */
[----:B------:R-:W-:Y:S05]  /*7f60*/  BRA `(.L_x_2047) ;  /* 0x0000000c00347947 */ /* 0x000fea0003800000 */
.L_x_2048:
[----:B--2---:R-:W-:-:S06]  /*7f70*/  IMAD.U32 R5, R5, 0x10000, RZ ;  /* 0x0001000005057824 */ /* 0x004fcc00078e00ff */
[----:B------:R-:W0:Y:S02]  /*7f80*/  F2I.FTZ.TRUNC.NTZ R5, R5 ;  /* 0x0000000500057305 */ /* 0x000e24000021f100 */
[----:B0-----:R0:W-:Y:S01]  /*7f90*/  STG.E.U16 desc[UR36][R2.64], R5 ;  /* 0x0000000502007986 */ /* 0x0011e2000c101524 */
[----:B------:R-:W-:Y:S05]  /*7fa0*/  BRA `(.L_x_2047) ;  /* 0x0000000c00247947 */ /* 0x000fea0003800000 */
.L_x_2043:
        /* <DEDUP_REMOVED lines=9> */
.L_x_2051:
[----:B--2---:R-:W-:-:S05]  /*8040*/  IMAD.U32 R0, R5, 0x10000, RZ ;  /* 0x0001000005007824 */ /* 0x004fca00078e00ff */
[----:B------:R-:W-:-:S05]  /*8050*/  F2FP.F16.F32.PACK_AB R0, RZ, R0 ;  /* 0x00000000ff00723e */ /* 0x000fca00000000ff */
[----:B------:R0:W-:Y:S01]  /*8060*/  STG.E.U16 desc[UR36][R2.64], R0 ;  /* 0x0000000002007986 */ /* 0x0001e2000c101524 */
[----:B------:R-:W-:Y:S05]  /*8070*/  BRA `(.L_x_2047) ;  /* 0x0000000800f07947 */ /* 0x000fea0003800000 */
.L_x_2050:
        /* <DEDUP_REMOVED lines=10> */
.L_x_2053:
[----:B--2---:R-:W-:-:S05]  /*8120*/  IMAD.U32 R5, R5, 0x10000, RZ ;  /* 0x0001000005057824 */ /* 0x004fca00078e00ff */
[----:B------:R-:W-:-:S04]  /*8130*/  F2FP.F16.F32.PACK_AB R5, RZ, R5 ;  /* 0x00000005ff05723e */ /* 0x000fc800000000ff */
[----:B------:R-:W-:-:S05]  /*8140*/  PRMT R5, R5, 0x5410, RZ ;  /* 0x0000541005057816 */ /* 0x000fca00000000ff */
[----:B------:R0:W-:Y:S01]  /*8150*/  STG.E desc[UR36][R2.64], R5 ;  /* 0x0000000502007986 */ /* 0x0001e2000c101924 */
[----:B------:R-:W-:Y:S05]  /*8160*/  BRA `(.L_x_2047) ;  /* 0x0000000800b47947 */ /* 0x000fea0003800000 */
.L_x_2052:
[----:B--2---:R-:W-:-:S04]  /*8170*/  IMAD.U32 R4, R5, 0x10000, RZ ;  /* 0x0001000005047824 */ /* 0x004fc800078e00ff */
[----:B------:R-:W-:-:S06]  /*8180*/  FMUL.FTZ R4, R4, 1 ;  /* 0x3f80000004047820 */ /* 0x000fcc0000410000 */
[----:B------:R-:W0:Y:S02]  /*8190*/  F2F.F64.F32 R4, R4 ;  /* 0x0000000400047310 */ /* 0x000e240000201800 */
[----:B0-----:R0:W-:Y:S01]  /*81a0*/  STG.E.64 desc[UR36][R2.64], R4 ;  /* 0x0000000402007986 */ /* 0x0011e2000c101b24 */
[----:B------:R-:W-:Y:S05]  /*81b0*/  BRA `(.L_x_2047) ;  /* 0x0000000800a07947 */ /* 0x000fea0003800000 */
.L_x_2042:
        /* <DEDUP_REMOVED lines=14> */
.L_x_2057:
[----:B--2---:R-:W-:Y:S01]  /*82a0*/  IMAD.U32 R5, R5, 0x10000, RZ ;  /* 0x0001000005057824 */ /* 0x004fe200078e00ff */
        /* <DEDUP_REMOVED lines=17> */
.L_x_2060:
[----:B------:R-:W-:-:S04]  /*83c0*/  SHF.R.U32.HI R5, RZ, 0x18, R5 ;  /* 0x00000018ff057819 */ /* 0x000fc80000011605 */
[----:B------:R-:W-:-:S07]  /*83d0*/  LOP3.LUT R0, R0, 0x80, R5, 0xf8, !PT ;  /* 0x0000008000007812 */ /* 0x000fce00078ef805 */
.L_x_2059:
[----:B------:R-:W-:Y:S05]  /*83e0*/  BSYNC.RECONVERGENT B0 ;  /* 0x0000000000007941 */ /* 0x000fea0003800200 */
.L_x_2058:
[----:B------:R3:W-:Y:S01]  /*83f0*/  STG.E.U8 desc[UR36][R2.64], R0 ;  /* 0x0000000002007986 */ /* 0x0007e2000c101124 */
[----:B------:R-:W-:Y:S05]  /*8400*/  BRA `(.L_x_2047) ;  /* 0x00000008000c7947 */ /* 0x000fea0003800000 */
.L_x_2056:
        /* <DEDUP_REMOVED lines=18> */
.L_x_2063:
[----:B------:R-:W-:-:S04]  /*8530*/  SHF.R.U32.HI R5, RZ, 0x18, R5 ;  /* 0x00000018ff057819 */ /* 0x000fc80000011605 */
[----:B------:R-:W-:-:S07]  /*8540*/  LOP3.LUT R0, R0, 0x80, R5, 0xf8, !PT ;  /* 0x0000008000007812 */ /* 0x000fce00078ef805 */
.L_x_2062:
[----:B------:R-:W-:Y:S05]  /*8550*/  BSYNC.RECONVERGENT B0 ;  /* 0x0000000000007941 */ /* 0x000fea0003800200 */
.L_x_2061:
[----:B------:R0:W-:Y:S01]  /*8560*/  STG.E.U8 desc[UR36][R2.64], R0 ;  /* 0x0000000002007986 */ /* 0x0001e2000c101124 */
[----:B------:R-:W-:Y:S05]  /*8570*/  BRA `(.L_x_2047) ;  /* 0x0000000400b07947 */ /* 0x000fea0003800000 */
.L_x_2055:
        /* <DEDUP_REMOVED lines=22> */
.L_x_2065:
[----:B--2---:R-:W-:-:S06]  /*86e0*/  IMAD.U32 R5, R5, 0x10000, RZ ;  /* 0x0001000005057824 */ /* 0x004fcc00078e00ff */
[----:B------:R-:W0:Y:S02]  /*86f0*/  F2I.U64.TRUNC R4, R5 ;  /* 0x0000000500047311 */ /* 0x000e24000020d800 */
[----:B0-----:R1:W-:Y:S01]  /*8700*/  STG.E.64 desc[UR36][R2.64], R4 ;  /* 0x0000000402007986 */ /* 0x0013e2000c101b24 */
[----:B------:R-:W-:Y:S05]  /*8710*/  BRA `(.L_x_2047) ;  /* 0x0000000400487947 */ /* 0x000fea0003800000 */
.L_x_2064:
[----:B--2---:R-:W-:-:S06]  /*8720*/  IMAD.U32 R5, R5, 0x10000, RZ ;  /* 0x0001000005057824 */ /* 0x004fcc00078e00ff */
[----:B------:R-:W0:Y:S02]  /*8730*/  F2I.FTZ.U32.TRUNC.NTZ R5, R5 ;  /* 0x0000000500057305 */ /* 0x000e24000021f000 */
[----:B0-----:R0:W-:Y:S01]  /*8740*/  STG.E desc[UR36][R2.64], R5 ;  /* 0x0000000502007986 */ /* 0x0011e2000c101924 */
[----:B------:R-:W-:Y:S05]  /*8750*/  BRA `(.L_x_2047) ;  /* 0x0000000400387947 */ /* 0x000fea0003800000 */
.L_x_2054:
        /* <DEDUP_REMOVED lines=11> */
.L_x_2067:
[----:B--2---:R-:W-:Y:S02]  /*8810*/  SHF.L.U32 R5, R5, 0x10, RZ ;  /* 0x0000001005057819 */ /* 0x004fe400000006ff */
[----:B------:R-:W-:-:S03]  /*8820*/  CS2R R6, SRZ ;  /* 0x0000000000067805 */ /* 0x000fc6000001ff00 */
[----:B------:R-:W-:-:S06]  /*8830*/  FMUL.FTZ R5, R5, 1 ;  /* 0x3f80000005057820 */ /* 0x000fcc0000410000 */
[----:B------:R-:W0:Y:S02]  /*8840*/  F2F.F64.F32 R4, R5 ;  /* 0x0000000500047310 */ /* 0x000e240000201800 */
[----:B0-----:R0:W-:Y:S01]  /*8850*/  STG.E.128 desc[UR36][R2.64], R4 ;  /* 0x0000000402007986 */ /* 0x0011e2000c101d24 */
[----:B------:R-:W-:Y:S05]  /*8860*/  BRA `(.L_x_2047) ;  /* 0x0000000000f47947 */ /* 0x000fea0003800000 */
.L_x_2066:
[----:B------:R-:W-:-:S09]  /*8870*/  UISETP.NE.AND UP0, UPT, UR4, 0xf, UPT ;  /* 0x0000000f0400788c */ /* 0x000fd2000bf05270 */
[----:B------:R-:W-:Y:S05]  /*8880*/  BRA.U !UP0, `(.L_x_2068) ;  /* 0x0000000108e87547 */ /* 0x000fea000b800000 */
[----:B------:R-:W-:-:S09]  /*8890*/  UISETP.NE.AND UP0, UPT, UR4, 0x17, UPT ;  /* 0x000000170400788c */ /* 0x000fd2000bf05270 */
[----:B------:R-:W-:Y:S05]  /*88a0*/  BRA.U !UP0, `(.L_x_2069) ;  /* 0x0000000108907547 */ /* 0x000fea000b800000 */
[----:B------:R-:W-:-:S09]  /*88b0*/  UISETP.NE.AND UP0, UPT, UR4, 0x18, UPT ;  /* 0x000000180400788c */ /* 0x000fd2000bf05270 */
[----:B------:R-:W-:Y:S05]  /*88c0*/  BRA.U !UP0, `(.L_x_2070) ;  /* 0x0000000108447547 */ /* 0x000fea000b800000 */
.L_x_2046:
[----:B------:R-:W-:Y:S01]  /*88d0*/  MOV R0, 0x0 ;  /* 0x0000000000007802 */ /* 0x000fe20000000f00 */
[----:B------:R-:W0:Y:S01]  /*88e0*/  LDCU.64 UR4, c[0x4][0x1a8] ;  /* 0x01003500ff0477ac */ /* 0x000e220008000a00 */
[----:B------:R-:W-:Y:S02]  /*88f0*/  IMAD.MOV.U32 R8, RZ, RZ, 0x65 ;  /* 0x00000065ff087424 */ /* 0x000fe400078e00ff */
[----:B------:R1:W3:Y:S01]  /*8900*/  LDC.64 R2, c[0x4][R0] ;  /* 0x0100000000027b82 */ /* 0x0002e20000000a00 */
[----:B------:R-:W4:Y:S01]  /*8910*/  LDCU.64 UR6, c[0x4][0x1b0] ;  /* 0x01003600ff0677ac */ /* 0x000f220008000a00 */
[----:B------:R-:W-:Y:S02]  /*8920*/  IMAD.MOV.U32 R12, RZ, RZ, 0x1 ;  /* 0x00000001ff0c7424 */ /* 0x000fe400078e00ff */
[----:B------:R-:W-:Y:S01]  /*8930*/  IMAD.MOV.U32 R13, RZ, RZ, RZ ;  /* 0x000000ffff0d7224 */ /* 0x000fe200078e00ff */
[----:B------:R-:W5:Y:S01]  /*8940*/  LDCU.64 UR8, c[0x4][0xb0] ;  /* 0x01001600ff0877ac */ /* 0x000f620008000a00 */
[----:B0-----:R-:W-:-:S02]  /*8950*/  IMAD.U32 R4, RZ, RZ, UR4 ;  /* 0x00000004ff047e24 */ /* 0x001fc4000f8e00ff */
[----:B--2---:R-:W-:Y:S02]  /*8960*/  IMAD.U32 R5, RZ, RZ, UR5 ;  /* 0x00000005ff057e24 */ /* 0x004fe4000f8e00ff */
[----:B----4-:R-:W-:Y:S02]  /*8970*/  IMAD.U32 R6, RZ, RZ, UR6 ;  /* 0x00000006ff067e24 */ /* 0x010fe4000f8e00ff */
[----:B------:R-:W-:Y:S02]  /*8980*/  IMAD.U32 R7, RZ, RZ, UR7 ;  /* 0x00000007ff077e24 */ /* 0x000fe4000f8e00ff */
[----:B-----5:R-:W-:Y:S01]  /*8990*/  IMAD.U32 R10, RZ, RZ, UR8 ;  /* 0x00000008ff0a7e24 */ /* 0x020fe2000f8e00ff */
[----:B-1----:R-:W-:-:S07]  /*89a0*/  MOV R11, UR9 ;  /* 0x00000009000b7c02 */ /* 0x002fce0008000f00 */
[----:B------:R-:W-:-:S07]  /*89b0*/  LEPC R20, `(.L_x_2071) ;  /* 0x000000001014794e */ /* 0x000fce0000000000 */
[----:B---3--:R-:W-:Y:S05]  /*89c0*/  CALL.ABS.NOINC R2 ;  /* 0x0000000002007343 */ /* 0x008fea0003c00000 */
.L_x_2071:
[----:B------:R-:W-:Y:S05]  /*89d0*/  BRA `(.L_x_2047) ;  /* 0x0000000000987947 */ /* 0x000fea0003800000 */
.L_x_2070:
[----:B--2---:R-:W-:Y:S01]  /*89e0*/  IMAD.U32 R7, R5, 0x10000, RZ ;  /* 0x0001000005077824 */ /* 0x004fe200078e00ff */
        /* <DEDUP_REMOVED lines=12> */
.L_x_2073:
[----:B------:R-:W-:Y:S05]  /*8ab0*/  BSYNC.RECONVERGENT B0 ;  /* 0x0000000000007941 */ /* 0x000fea0003800200 */
.L_x_2072:
[----:B------:R-:W-:-:S05]  /*8ac0*/  LOP3.LUT R5, R0, 0x80, R5, 0xf8, !PT ;  /* 0x0000008000057812 */ /* 0x000fca00078ef805 */
[----:B------:R0:W-:Y:S01]  /*8ad0*/  STG.E.U8 desc[UR36][R2.64], R5 ;  /* 0x0000000502007986 */ /* 0x0001e2000c101124 */
[----:B------:R-:W-:Y:S05]  /*8ae0*/  BRA `(.L_x_2047) ;  /* 0x0000000000547947 */ /* 0x000fea0003800000 */
.L_x_2069:
[----:B--2---:R-:W-:Y:S01]  /*8af0*/  SHF.L.U32 R5, R5, 0x10, RZ ;  /* 0x0000001005057819 */ /* 0x004fe200000006ff */
[----:B------:R-:W-:Y:S03]  /*8b00*/  BSSY.RECONVERGENT B0, `(.L_x_2074) ;  /* 0x000000e000007945 */ /* 0x000fe60003800200 */
        /* <DEDUP_REMOVED lines=10> */
.L_x_2075:
[----:B------:R-:W-:Y:S01]  /*8bb0*/  IMAD.MOV.U32 R0, RZ, RZ, 0x7f ;  /* 0x0000007fff007424 */ /* 0x000fe200078e00ff */
[----:B------:R-:W-:-:S04]  /*8bc0*/  ISETP.GT.U32.AND P0, PT, R4, 0x7f800000, PT ;  /* 0x7f8000000400780c */ /* 0x000fc80003f04070 */
[----:B------:R-:W-:-:S09]  /*8bd0*/  SEL R0, R0, 0x7c, P0 ;  /* 0x0000007c00007807 */ /* 0x000fd20000000000 */
.L_x_2076:
[----:B------:R-:W-:Y:S05]  /*8be0*/  BSYNC.RECONVERGENT B0 ;  /* 0x0000000000007941 */ /* 0x000fea0003800200 */
.L_x_2074:
[----:B------:R-:W-:-:S04]  /*8bf0*/  SHF.R.U32.HI R5, RZ, 0x18, R5 ;  /* 0x00000018ff057819 */ /* 0x000fc80000011605 */
[----:B------:R-:W-:-:S05]  /*8c00*/  LOP3.LUT R5, R0, 0x80, R5, 0xf8, !PT ;  /* 0x0000008000057812 */ /* 0x000fca00078ef805 */
[----:B------:R0:W-:Y:S01]  /*8c10*/  STG.E.U8 desc[UR36][R2.64], R5 ;  /* 0x0000000502007986 */ /* 0x0001e2000c101124 */
[----:B------:R-:W-:Y:S05]  /*8c20*/  BRA `(.L_x_2047) ;  /* 0x0000000000047947 */ /* 0x000fea0003800000 */
.L_x_2068:
[----:B--2---:R0:W-:Y:S02]  /*8c30*/  STG.E.U16 desc[UR36][R2.64], R5 ;  /* 0x0000000502007986 */ /* 0x0041e4000c101524 */
.L_x_2047:
[----:B------:R-:W-:-:S07]  /*8c40*/  VIADD R17, R17, 0x80 ;  /* 0x0000008011117836 */ /* 0x000fce0000000000 */
.L_x_1974:
[----:B------:R-:W-:Y:S05]  /*8c50*/  BSYNC.RECONVERGENT B6 ;  /* 0x0000000000067941 */ /* 0x000fea0003800200 */
.L_x_1973:
[----:B------:R-:W5:Y:S01]  /*8c60*/  LDCU UR4, c[0x0][0x380] ;  /* 0x00007000ff0477ac */ /* 0x000f620008000800 */
[----:B------:R-:W-:Y:S01]  /*8c70*/  BSSY.RECONVERGENT B6, `(.L_x_2077) ;  /* 0x000045a000067945 */ /* 0x000fe20003800200 */
[----:B-----5:R-:W-:-:S13]  /*8c80*/  ISETP.GE.AND P0, PT, R17, UR4, PT ;  /* 0x0000000411007c0c */ /* 0x020fda000bf06270 */
[----:B------:R-:W-:Y:S05]  /*8c90*/  @P0 BRA `(.L_x_2078) ;  /* 0x00000044005c0947 */ /* 0x000fea0003800000 */
[----:B------:R-:W5:Y:S01]  /*8ca0*/  LDCU UR4, c[0x0][0x388] ;  /* 0x00007100ff0477ac */ /* 0x000f620008000800 */
[----:B------:R-:W-:Y:S02]  /*8cb0*/  IMAD.MOV.U32 R18, RZ, RZ, RZ ;  /* 0x000000ffff127224 */ /* 0x000fe400078e00ff */
[----:B0--3--:R-:W-:Y:S02]  /*8cc0*/  IMAD.MOV.U32 R0, RZ, RZ, RZ ;  /* 0x000000ffff007224 */ /* 0x009fe400078e00ff */
[----:B------:R-:W-:Y:S01]  /*8cd0*/  IMAD.MOV.U32 R16, RZ, RZ, RZ ;  /* 0x000000ffff107224 */ /* 0x000fe200078e00ff */
[----:B-----5:R-:W-:-:S09]  /*8ce0*/  UISETP.NE.AND UP0, UPT, UR4, URZ, UPT ;  /* 0x000000ff0400728c */ /* 0x020fd2000bf05270 */
[----:B------:R-:W-:Y:S05]  /*8cf0*/  BRA.U !UP0, `(.L_x_2079) ;  /* 0x0000001508707547 */ /* 0x000fea000b800000 */
[----:B------:R-:W1:Y:S01]  /*8d00*/  LDCU.64 UR4, c[0x0][0x390] ;  /* 0x00007200ff0477ac */ /* 0x000e620008000a00 */
[----:B------:R-:W-:Y:S01]  /*8d10*/  HFMA2 R16, -RZ, RZ, 0, 0 ;  /* 0x00000000ff107431 */ /* 0x000fe200000001ff */
[----:B------:R-:W0:Y:S01]  /*8d20*/  LDCU UR6, c[0x0][0x38c] ;  /* 0x00007180ff0677ac */ /* 0x000e220008000800 */
[----:B------:R-:W3:Y:S01]  /*8d30*/  LDCU.64 UR8, c[0x0][0x4b8] ;  /* 0x00009700ff0877ac */ /* 0x000ee20008000a00 */
[----:B------:R-:W-:Y:S02]  /*8d40*/  UISETP.NE.AND UP0, UPT, UR41, URZ, UPT ;  /* 0x000000ff2900728c */ /* 0x000fe4000bf05270 */
[----:B-12-4-:R-:W-:Y:S01]  /*8d50*/  IMAD.HI.U32 R2, R17, UR4, R16 ;  /* 0x0000000411027c27 */ /* 0x016fe2000f8e0010 */
[----:B------:R-:W1:Y:S04]  /*8d60*/  LDCU UR4, c[0x0][0x4c0] ;  /* 0x00009800ff0477ac */ /* 0x000e680008000800 */
[----:B------:R-:W-:-:S05]  /*8d70*/  SHF.R.U32.HI R3, RZ, UR5, R2 ;  /* 0x00000005ff037c19 */ /* 0x000fca0008011602 */
[----:B------:R-:W-:-:S04]  /*8d80*/  IMAD.MOV R18, RZ, RZ, -R3 ;  /* 0x000000ffff127224 */ /* 0x000fc800078e0a03 */
[----:B0-----:R-:W-:-:S04]  /*8d90*/  IMAD R18, R18, UR6, R17 ;  /* 0x0000000612127c24 */ /* 0x001fc8000f8e0211 */
[C---:B---3--:R-:W-:Y:S02]  /*8da0*/  IMAD R16, R18.reuse, UR8, RZ ;  /* 0x0000000812107c24 */ /* 0x048fe4000f8e02ff */
        /* <DEDUP_REMOVED lines=337> */
.L_x_2079:
[----:B------:R-:W1:Y:S01]  /*a2c0*/  LDCU.64 UR6, c[0x0][0x5f0] ;  /* 0x0000be00ff0677ac */ /* 0x000e620008000a00 */
[----:B------:R-:W-:-:S04]  /*a2d0*/  UPRMT UR4, UR39, 0x9910, URZ ;  /* 0x0000991027047896 */ /* 0x000fc800080000ff */
[----:B------:R-:W-:Y:S01]  /*a2e0*/  UISETP.GT.AND UP0, UPT, UR4, 0x9, UPT ;  /* 0x000000090400788c */ /* 0x000fe2000bf04270 */
[----:B-12-4-:R-:W-:-:S05]  /*a2f0*/  IADD3 R2, P0, PT, R0, UR6, RZ ;  /* 0x0000000600027c10 */ /* 0x016fca000ff1e0ff */
        /* <DEDUP_REMOVED lines=15> */
.L_x_2083:
[----:B------:R-:W2:Y:S02]  /*a3f0*/  LDG.E.U8 R2, desc[UR36][R2.64] ;  /* 0x0000002402027981 */ /* 0x000ea4000c1e1100 */
[----:B--2---:R-:W-:-:S04]  /*a400*/  I2FP.F32.U32 R0, R2 ;  /* 0x0000000200007245 */ /* 0x004fc80000201000 */
[----:B------:R-:W-:-:S04]  /*a410*/  F2FP.BF16.F32.PACK_AB R0, RZ, R0 ;  /* 0x00000000ff00723e */ /* 0x000fc800000010ff */
[----:B------:R-:W-:Y:S01]  /*a420*/  PRMT R19, R0, 0x7610, R19 ;  /* 0x0000761000137816 */ /* 0x000fe20000000013 */
[----:B------:R-:W-:Y:S06]  /*a430*/  BRA `(.L_x_2085) ;  /* 0x0000000c00c07947 */ /* 0x000fec0003800000 */
.L_x_2082:
        /* <DEDUP_REMOVED lines=11> */
.L_x_2087:
[----:B------:R-:W2:Y:S02]  /*a4f0*/  LDG.E R2, desc[UR36][R2.64] ;  /* 0x0000002402027981 */ /* 0x000ea4000c1e1900 */
[----:B--2---:R-:W-:-:S04]  /*a500*/  I2FP.F32.S32 R0, R2 ;  /* 0x0000000200007245 */ /* 0x004fc80000201400 */
[----:B------:R-:W-:-:S04]  /*a510*/  F2FP.BF16.F32.PACK_AB R0, RZ, R0 ;  /* 0x00000000ff00723e */ /* 0x000fc800000010ff */
[----:B------:R-:W-:Y:S01]  /*a520*/  PRMT R19, R0, 0x7610, R19 ;  /* 0x0000761000137816 */ /* 0x000fe20000000013 */
[----:B------:R-:W-:Y:S06]  /*a530*/  BRA `(.L_x_2085) ;  /* 0x0000000c00807947 */ /* 0x000fec0003800000 */
.L_x_2086:
[----:B------:R-:W2:Y:S02]  /*a540*/  LDG.E.U16 R2, desc[UR36][R2.64] ;  /* 0x0000002402027981 */ /* 0x000ea4000c1e1500 */
[----:B--2---:R-:W0:Y:S02]  /*a550*/  I2F.S16 R0, R2 ;  /* 0x0000000200007306 */ /* 0x004e240000101400 */
[----:B0-----:R-:W-:-:S04]  /*a560*/  F2FP.BF16.F32.PACK_AB R0, RZ, R0 ;  /* 0x00000000ff00723e */ /* 0x001fc800000010ff */
[----:B------:R-:W-:Y:S01]  /*a570*/  PRMT R19, R0, 0x7610, R19 ;  /* 0x0000761000137816 */ /* 0x000fe20000000013 */
[----:B------:R-:W-:Y:S06]  /*a580*/  BRA `(.L_x_2085) ;  /* 0x0000000c006c7947 */ /* 0x000fec0003800000 */
.L_x_2081:
        /* <DEDUP_REMOVED lines=9> */
.L_x_2089:
[----:B------:R-:W2:Y:S02]  /*a620*/  LDG.E.U16 R0, desc[UR36][R2.64] ;  /* 0x0000002402007981 */ /* 0x000ea4000c1e1500 */
[----:B--2---:R-:W-:-:S05]  /*a630*/  HADD2.F32 R0, -RZ, R0.H0_H0 ;  /* 0x20000000ff007230 */ /* 0x004fca0000004100 */
[----:B------:R-:W-:-:S04]  /*a640*/  F2FP.BF16.F32.PACK_AB R0, RZ, R0 ;  /* 0x00000000ff00723e */ /* 0x000fc800000010ff */
[----:B------:R-:W-:Y:S01]  /*a650*/  PRMT R19, R0, 0x7610, R19 ;  /* 0x0000761000137816 */ /* 0x000fe20000000013 */
[----:B------:R-:W-:Y:S06]  /*a660*/  BRA `(.L_x_2085) ;  /* 0x0000000c00347947 */ /* 0x000fec0003800000 */
.L_x_2088:
        /* <DEDUP_REMOVED lines=9> */
.L_x_2091:
[----:B------:R-:W2:Y:S02]  /*a700*/  LDG.E.U16 R2, desc[UR36][R2.64] ;  /* 0x0000002402027981 */ /* 0x000ea4000c1e1500 */
[----:B--2---:R-:W-:-:S05]  /*a710*/  HADD2.F32 R0, -RZ, R2.H0_H0 ;  /* 0x20000002ff007230 */ /* 0x004fca0000004100 */
[----:B------:R-:W-:-:S04]  /*a720*/  F2FP.BF16.F32.PACK_AB R0, RZ, R0 ;  /* 0x00000000ff00723e */ /* 0x000fc800000010ff */
[----:B------:R-:W-:Y:S01]  /*a730*/  PRMT R19, R0, 0x7610, R19 ;  /* 0x0000761000137816 */ /* 0x000fe20000000013 */
[----:B------:R-:W-:Y:S06]  /*a740*/  BRA `(.L_x_2085) ;  /* 0x0000000800fc7947 */ /* 0x000fec0003800000 */
.L_x_2090:
        /* <DEDUP_REMOVED lines=9> */
.L_x_2080:
        /* <DEDUP_REMOVED lines=14> */
.L_x_2094:
        /* <DEDUP_REMOVED lines=9> */
.L_x_2093:
        /* <DEDUP_REMOVED lines=27> */
.L_x_2096:
        /* <DEDUP_REMOVED lines=14> */
.L_x_2095:
[----:B------:R0:W5:Y:S01]  /*abe0*/  LDG.E.U16 R19, desc[UR36][R2.64] ;  /* 0x0000002402137981 */ /* 0x000162000c1e1500 */
[----:B------:R-:W-:Y:S05]  /*abf0*/  BRA `(.L_x_2085) ;  /* 0x0000000400d07947 */ /* 0x000fea0003800000 */
.L_x_2092:
        /* <DEDUP_REMOVED lines=13> */
.L_x_2099:
        /* <DEDUP_REMOVED lines=21> */
.L_x_2103:
[----:B------:R-:W-:Y:S05]  /*ae20*/  BSYNC.RECONVERGENT B1 ;  /* 0x0000000000017941 */ /* 0x000fea0003800200 */
.L_x_2102:
[----:B------:R-:W-:Y:S01]  /*ae30*/  IMAD.SHL.U32 R0, R0, 0x100000, RZ ;  /* 0x0010000000007824 */ /* 0x000fe200078e00ff */
[----:B------:R-:W-:-:S04]  /*ae40*/  LEA R2, R2, 0x3b800000, 0x17 ;  /* 0x3b80000002027811 */ /* 0x000fc800078eb8ff */
[----:B------:R-:W-:-:S07]  /*ae50*/  LOP3.LUT R0, R2, R0, R7, 0xfe, !PT ;  /* 0x0000000002007212 */ /* 0x000fce00078efe07 */
.L_x_2101:
[----:B------:R-:W-:Y:S05]  /*ae60*/  BSYNC.RECONVERGENT B0 ;  /* 0x0000000000007941 */ /* 0x000fea0003800200 */
.L_x_2100:
[----:B------:R-:W-:-:S04]  /*ae70*/  F2FP.BF16.F32.PACK_AB R0, RZ, R0 ;  /* 0x00000000ff00723e */ /* 0x000fc800000010ff */
[----:B------:R-:W-:Y:S01]  /*ae80*/  PRMT R19, R0, 0x7610, R19 ;  /* 0x0000761000137816 */ /* 0x000fe20000000013 */
[----:B------:R-:W-:Y:S06]  /*ae90*/  BRA `(.L_x_2085) ;  /* 0x0000000400287947 */ /* 0x000fec0003800000 */
.L_x_2098:
        /* <DEDUP_REMOVED lines=21> */
.L_x_2107:
[----:B------:R-:W-:Y:S05]  /*aff0*/  BSYNC.RECONVERGENT B1 ;  /* 0x0000000000017941 */ /* 0x000fea0003800200 */
.L_x_2106:
[----:B------:R-:W-:Y:S01]  /*b000*/  IMAD.SHL.U32 R0, R0, 0x200000, RZ ;  /* 0x0020000000007824 */ /* 0x000fe200078e00ff */
[----:B------:R-:W-:-:S04]  /*b010*/  LEA R2, R2, 0x37800000, 0x17 ;  /* 0x3780000002027811 */ /* 0x000fc800078eb8ff */
[----:B------:R-:W-:-:S07]  /*b020*/  LOP3.LUT R0, R2, R0, R7, 0xfe, !PT ;  /* 0x0000000002007212 */ /* 0x000fce00078efe07 */
.L_x_2105:
[----:B------:R-:W-:Y:S05]  /*b030*/  BSYNC.RECONVERGENT B0 ;  /* 0x0000000000007941 */ /* 0x000fea0003800200 */
.L_x_2104:
[----:B------:R-:W-:-:S04]  /*b040*/  F2FP.BF16.F32.PACK_AB R0, RZ, R0 ;  /* 0x00000000ff00723e */ /* 0x000fc800000010ff */
[----:B------:R-:W-:Y:S01]  /*b050*/  PRMT R19, R0, 0x7610, R19 ;  /* 0x0000761000137816 */ /* 0x000fe20000000013 */
[----:B------:R-:W-:Y:S06]  /*b060*/  BRA `(.L_x_2085) ;  /* 0x0000000000b47947 */ /* 0x000fec0003800000 */
.L_x_2097:
        /* <DEDUP_REMOVED lines=14> */
.L_x_2111:
[----:B------:R-:W-:Y:S05]  /*b150*/  BSYNC.RECONVERGENT B0 ;  /* 0x0000000000007941 */ /* 0x000fea0003800200 */
.L_x_2110:
[----:B------:R-:W-:-:S04]  /*b160*/  F2FP.BF16.F32.PACK_AB R0, RZ, R0 ;  /* 0x00000000ff00723e */ /* 0x000fc800000010ff */
[----:B------:R-:W-:Y:S01]  /*b170*/  PRMT R19, R0, 0x7610, R19 ;  /* 0x0000761000137816 */ /* 0x000fe20000000013 */
[----:B------:R-:W-:Y:S06]  /*b180*/  BRA `(.L_x_2085) ;  /* 0x00000000006c7947 */ /* 0x000fec0003800000 */
.L_x_2084:
        /* <DEDUP_REMOVED lines=12> */
[----:B---3--:R-:W-:Y:S01]  /*b250*/  IMAD.U32 R10, RZ, RZ, UR8 ;  /* 0x00000008ff0a7e24 */ /* 0x008fe2000f8e00ff */
[----:B------:R-:W-:-:S07]  /*b260*/  MOV R11, UR9 ;  /* 0x00000009000b7c02 */ /* 0x000fce0008000f00 */
[----:B------:R-:W-:-:S07]  /*b270*/  LEPC R20, `(.L_x_2112) ;  /* 0x000000001014794e */ /* 0x000fce0000000000 */
[----:B--2---:R-:W-:Y:S05]  /*b280*/  CALL.ABS.NOINC R2 ;  /* 0x0000000002007343 */ /* 0x004fea0003c00000 */
.L_x_2112:
[----:B------:R-:W-:Y:S01]  /*b290*/  PRMT R19, RZ, 0x7610, R19 ;  /* 0x00007610ff137816 */ /* 0x000fe20000000013 */
[----:B------:R-:W-:Y:S06]  /*b2a0*/  BRA `(.L_x_2085) ;  /* 0x0000000000247947 */ /* 0x000fec0003800000 */
.L_x_2109:
[----:B------:R-:W2:Y:S02]  /*b2b0*/  LDG.E.64 R2, desc[UR36][R2.64] ;  /* 0x0000002402027981 */ /* 0x000ea4000c1e1b00 */
[----:B--2---:R-:W0:Y:S02]  /*b2c0*/  I2F.U64 R0, R2 ;  /* 0x0000000200007312 */ /* 0x004e240000301000 */
[----:B0-----:R-:W-:-:S04]  /*b2d0*/  F2FP.BF16.F32.PACK_AB R0, RZ, R0 ;  /* 0x00000000ff00723e */ /* 0x001fc800000010ff */
[----:B------:R-:W-:Y:S01]  /*b2e0*/  PRMT R19, R0, 0x7610, R19 ;  /* 0x0000761000137816 */ /* 0x000fe20000000013 */
[----:B------:R-:W-:Y:S06]  /*b2f0*/  BRA `(.L_x_2085) ;  /* 0x0000000000107947 */ /* 0x000fec0003800000 */
.L_x_2108:
[----:B------:R-:W2:Y:S02]  /*b300*/  LDG.E R2, desc[UR36][R2.64] ;  /* 0x0000002402027981 */ /* 0x000ea4000c1e1900 */
[----:B--2---:R-:W-:-:S04]  /*b310*/  I2FP.F32.U32 R0, R2 ;  /* 0x0000000200007245 */ /* 0x004fc80000201000 */
[----:B------:R-:W-:-:S04]  /*b320*/  F2FP.BF16.F32.PACK_AB R0, RZ, R0 ;  /* 0x00000000ff00723e */ /* 0x000fc800000010ff */
[----:B------:R-:W-:-:S07]  /*b330*/  PRMT R19, R0, 0x7610, R19 ;  /* 0x0000761000137816 */ /* 0x000fce0000000013 */
.L_x_2085:
        /* <DEDUP_REMOVED lines=18> */
.L_x_2116:
[----:B------:R-:W2:Y:S02]  /*b460*/  LDG.E.U8 R2, desc[UR36][R2.64] ;  /* 0x0000002402027981 */ /* 0x000ea4000c1e1100 */
[----:B--2---:R-:W-:-:S04]  /*b470*/  I2FP.F32.U32 R0, R2 ;  /* 0x0000000200007245 */ /* 0x004fc80000201000 */
[----:B------:R-:W-:Y:S01]  /*b480*/  F2FP.BF16.F32.PACK_AB R0, RZ, R0 ;  /* 0x00000000ff00723e */ /* 0x000fe200000010ff */
[----:B------:R-:W-:Y:S06]  /*b490*/  BRA `(.L_x_2118) ;  /* 0x0000000c00847947 */ /* 0x000fec0003800000 */
.L_x_2115:
        /* <DEDUP_REMOVED lines=10> */
.L_x_2120:
[----:B------:R-:W2:Y:S02]  /*b540*/  LDG.E R2, desc[UR36][R2.64] ;  /* 0x0000002402027981 */ /* 0x000ea4000c1e1900 */
[----:B--2---:R-:W-:-:S04]  /*b550*/  I2FP.F32.S32 R0, R2 ;  /* 0x0000000200007245 */ /* 0x004fc80000201400 */
[----:B------:R-:W-:Y:S01]  /*b560*/  F2FP.BF16.F32.PACK_AB R0, RZ, R0 ;  /* 0x00000000ff00723e */ /* 0x000fe200000010ff */
[----:B------:R-:W-:Y:S06]  /*b570*/  BRA `(.L_x_2118) ;  /* 0x0000000c004c7947 */ /* 0x000fec0003800000 */
.L_x_2119:
[----:B------:R-:W2:Y:S02]  /*b580*/  LDG.E.U16 R2, desc[UR36][R2.64] ;  /* 0x0000002402027981 */ /* 0x000ea4000c1e1500 */
[----:B--2---:R-:W0:Y:S02]  /*b590*/  I2F.S16 R0, R2 ;  /* 0x0000000200007306 */ /* 0x004e240000101400 */
[----:B0-----:R-:W-:Y:S01]  /*b5a0*/  F2FP.BF16.F32.PACK_AB R0, RZ, R0 ;  /* 0x00000000ff00723e */ /* 0x001fe200000010ff */
[----:B------:R-:W-:Y:S06]  /*b5b0*/  BRA `(.L_x_2118) ;  /* 0x0000000c003c7947 */ /* 0x000fec0003800000 */
.L_x_2114:
        /* <DEDUP_REMOVED lines=9> */
.L_x_2122:
[----:B------:R-:W2:Y:S02]  /*b650*/  LDG.E.U16 R0, desc[UR36][R2.64] ;  /* 0x0000002402007981 */ /* 0x000ea4000c1e1500 */
[----:B--2---:R-:W-:-:S05]  /*b660*/  HADD2.F32 R0, -RZ, R0.H0_H0 ;  /* 0x20000000ff007230 */ /* 0x004fca0000004100 */
[----:B------:R-:W-:Y:S01]  /*b670*/  F2FP.BF16.F32.PACK_AB R0, RZ, R0 ;  /* 0x00000000ff00723e */ /* 0x000fe200000010ff */
[----:B------:R-:W-:Y:S06]  /*b680*/  BRA `(.L_x_2118) ;  /* 0x0000000c00087947 */ /* 0x000fec0003800000 */
.L_x_2121:
        /* <DEDUP_REMOVED lines=9> */
.L_x_2124:
[----:B------:R-:W2:Y:S02]  /*b720*/  LDG.E.U16 R2, desc[UR36][R2.64] ;  /* 0x0000002402027981 */ /* 0x000ea4000c1e1500 */
[----:B--2---:R-:W-:-:S05]  /*b730*/  HADD2.F32 R0, -RZ, R2.H0_H0 ;  /* 0x20000002ff007230 */ /* 0x004fca0000004100 */
[----:B------:R-:W-:Y:S01]  /*b740*/  F2FP.BF16.F32.PACK_AB R0, RZ, R0 ;  /* 0x00000000ff00723e */ /* 0x000fe200000010ff */
[----:B------:R-:W-:Y:S06]  /*b750*/  BRA `(.L_x_2118) ;  /* 0x0000000800d47947 */ /* 0x000fec0003800000 */
.L_x_2123:
        /* <DEDUP_REMOVED lines=8> */
.L_x_2113:
        /* <DEDUP_REMOVED lines=13> */
.L_x_2127:
        /* <DEDUP_REMOVED lines=8> */
.L_x_2126:
        /* <DEDUP_REMOVED lines=27> */
.L_x_2129:
        /* <DEDUP_REMOVED lines=13> */
.L_x_2128:
[----:B------:R0:W5:Y:S01]  /*bbb0*/  LDG.E.U16 R0, desc[UR36][R2.64] ;  /* 0x0000002402007981 */ /* 0x000162000c1e1500 */
[----:B------:R-:W-:Y:S05]  /*bbc0*/  BRA `(.L_x_2118) ;  /* 0x0000000400b87947 */ /* 0x000fea0003800000 */
.L_x_2125:
        /* <DEDUP_REMOVED lines=12> */
.L_x_2132:
        /* <DEDUP_REMOVED lines=21> */
.L_x_2136:
[----:B------:R-:W-:Y:S05]  /*bde0*/  BSYNC.RECONVERGENT B1 ;  /* 0x0000000000017941 */ /* 0x000fea0003800200 */
.L_x_2135:
[----:B------:R-:W-:Y:S02]  /*bdf0*/  SHF.L.U32 R0, R0, 0x14, RZ ;  /* 0x0000001400007819 */ /* 0x000fe400000006ff */
[----:B------:R-:W-:-:S04]  /*be00*/  LEA R2, R2, 0x3b800000, 0x17 ;  /* 0x3b80000002027811 */ /* 0x000fc800078eb8ff */
[----:B------:R-:W-:-:S07]  /*be10*/  LOP3.LUT R0, R2, R0, R7, 0xfe, !PT ;  /* 0x0000000002007212 */ /* 0x000fce00078efe07 */
.L_x_2134:
[----:B------:R-:W-:Y:S05]  /*be20*/  BSYNC.RECONVERGENT B0 ;  /* 0x0000000000007941 */ /* 0x000fea0003800200 */
.L_x_2133:
[----:B------:R-:W-:Y:S01]  /*be30*/  F2FP.BF16.F32.PACK_AB R0, RZ, R0 ;  /* 0x00000000ff00723e */ /* 0x000fe200000010ff */
[----:B------:R-:W-:Y:S06]  /*be40*/  BRA `(.L_x_2118) ;  /* 0x0000000400187947 */ /* 0x000fec0003800000 */
.L_x_2131:
        /* <DEDUP_REMOVED lines=21> */
.L_x_2140:
[----:B------:R-:W-:Y:S05]  /*bfa0*/  BSYNC.RECONVERGENT B1 ;  /* 0x0000000000017941 */ /* 0x000fea0003800200 */
.L_x_2139:
[----:B------:R-:W-:Y:S01]  /*bfb0*/  IMAD.SHL.U32 R0, R0, 0x200000, RZ ;  /* 0x0020000000007824 */ /* 0x000fe200078e00ff */
[----:B------:R-:W-:-:S04]  /*bfc0*/  LEA R2, R2, 0x37800000, 0x17 ;  /* 0x3780000002027811 */ /* 0x000fc800078eb8ff */
[----:B------:R-:W-:-:S07]  /*bfd0*/  LOP3.LUT R0, R2, R0, R7, 0xfe, !PT ;  /* 0x0000000002007212 */ /* 0x000fce00078efe07 */
.L_x_2138:
[----:B------:R-:W-:Y:S05]  /*bfe0*/  BSYNC.RECONVERGENT B0 ;  /* 0x0000000000007941 */ /* 0x000fea0003800200 */
.L_x_2137:
[----:B------:R-:W-:Y:S01]  /*bff0*/  F2FP.BF16.F32.PACK_AB R0, RZ, R0 ;  /* 0x00000000ff00723e */ /* 0x000fe200000010ff */
[----:B------:R-:W-:Y:S06]  /*c000*/  BRA `(.L_x_2118) ;  /* 0x0000000000a87947 */ /* 0x000fec0003800000 */
.L_x_2130:
        /* <DEDUP_REMOVED lines=14> */
.L_x_2144:
[----:B------:R-:W-:Y:S05]  /*c0f0*/  BSYNC.RECONVERGENT B0 ;  /* 0x0000000000007941 */ /* 0x000fea0003800200 */
.L_x_2143:
[----:B------:R-:W-:Y:S01]  /*c100*/  F2FP.BF16.F32.PACK_AB R0, RZ, R0 ;  /* 0x00000000ff00723e */ /* 0x000fe200000010ff */
[----:B------:R-:W-:Y:S06]  /*c110*/  BRA `(.L_x_2118) ;  /* 0x0000000000647947 */ /* 0x000fec0003800000 */
.L_x_2117:
        /* <DEDUP_REMOVED lines=15> */
[----:B--2--5:R-:W-:Y:S05]  /*c210*/  CALL.ABS.NOINC R2 ;  /* 0x0000000002007343 */ /* 0x024fea0003c00000 */
.L_x_2145:
[----:B------:R-:W-:Y:S01]  /*c220*/  PRMT R0, RZ, 0x7610, R0 ;  /* 0x00007610ff007816 */ /* 0x000fe20000000000 */
[----:B------:R-:W-:Y:S06]  /*c230*/  BRA `(.L_x_2118) ;  /* 0x00000000001c7947 */ /* 0x000fec0003800000 */
.L_x_2142:
[----:B------:R-:W2:Y:S02]  /*c240*/  LDG.E.64 R2, desc[UR36][R2.64] ;  /* 0x0000002402027981 */ /* 0x000ea4000c1e1b00 */
[----:B--2---:R-:W0:Y:S02]  /*c250*/  I2F.U64 R0, R2 ;  /* 0x0000000200007312 */ /* 0x004e240000301000 */
[----:B0-----:R-:W-:Y:S01]  /*c260*/  F2FP.BF16.F32.PACK_AB R0, RZ, R0 ;  /* 0x00000000ff00723e */ /* 0x001fe200000010ff */
[----:B------:R-:W-:Y:S06]  /*c270*/  BRA `(.L_x_2118) ;  /* 0x00000000000c7947 */ /* 0x000fec0003800000 */
.L_x_2141:
[----:B------:R-:W2:Y:S02]  /*c280*/  LDG.E R2, desc[UR36][R2.64] ;  /* 0x0000002402027981 */ /* 0x000ea4000c1e1900 */
[----:B--2---:R-:W-:-:S04]  /*c290*/  I2FP.F32.U32 R0, R2 ;  /* 0x0000000200007245 */ /* 0x004fc80000201000 */
[----:B------:R-:W-:-:S07]  /*c2a0*/  F2FP.BF16.F32.PACK_AB R0, RZ, R0 ;  /* 0x00000000ff00723e */ /* 0x000fce00000010ff */
.L_x_2118:
[----:B------:R-:W0:Y:S01]  /*c2b0*/  LDCU.64 UR6, c[0x0][0x5e8] ;  /* 0x0000bd00ff0677ac */ /* 0x000e220008000a00 */
[----:B-----5:R-:W-:Y:S01]  /*c2c0*/  SHF.L.U32 R19, R19, 0x10, RZ ;  /* 0x0000001013137819 */ /* 0x020fe200000006ff */
        /* <DEDUP_REMOVED lines=20> */
.L_x_2149:
[----:B--2---:R-:W-:-:S06]  /*c410*/  IMAD.U32 R5, R5, 0x10000, RZ ;  /* 0x0001000005057824 */ /* 0x004fcc00078e00ff */
[----:B------:R-:W0:Y:S02]  /*c420*/  F2I.S64.TRUNC R4, R5 ;  /* 0x0000000500047311 */ /* 0x000e24000020d900 */
[----:B0-----:R0:W-:Y:S01]  /*c430*/  STG.E.U8 desc[UR36][R2.64], R4 ;  /* 0x0000000402007986 */ /* 0x0011e2000c101124 */
[----:B------:R-:W-:Y:S05]  /*c440*/  BRA `(.L_x_2151) ;  /* 0x0000000c006c7947 */ /* 0x000fea0003800000 */
.L_x_2148:
        /* <DEDUP_REMOVED lines=10> */
.L_x_2153:
[----:B--2---:R-:W-:-:S06]  /*c4f0*/  SHF.L.U32 R5, R5, 0x10, RZ ;  /* 0x0000001005057819 */ /* 0x004fcc00000006ff */
[----:B------:R-:W0:Y:S02]  /*c500*/  F2I.FTZ.TRUNC.NTZ R5, R5 ;  /* 0x0000000500057305 */ /* 0x000e24000021f100 */
[----:B0-----:R0:W-:Y:S01]  /*c510*/  STG.E desc[UR36][R2.64], R5 ;  /* 0x0000000502007986 */ /* 0x0011e2000c101924 */
[----:B------:R-:W-:Y:S05]  /*c520*/  BRA `(.L_x_2151) ;  /* 0x0000000c00347947 */ /* 0x000fea0003800000 */
.L_x_2152:
[----:B--2---:R-:W-:-:S06]  /*c530*/  IMAD.U32 R5, R5, 0x10000, RZ ;  /* 0x0001000005057824 */ /* 0x004fcc00078e00ff */
[----:B------:R-:W0:Y:S02]  /*c540*/  F2I.FTZ.TRUNC.NTZ R5, R5 ;  /* 0x0000000500057305 */ /* 0x000e24000021f100 */
[----:B0-----:R0:W-:Y:S01]  /*c550*/  STG.E.U16 desc[UR36][R2.64], R5 ;  /* 0x0000000502007986 */ /* 0x0011e2000c101524 */
[----:B------:R-:W-:Y:S05]  /*c560*/  BRA `(.L_x_2151) ;  /* 0x0000000c00247947 */ /* 0x000fea0003800000 */
.L_x_2147:
        /* <DEDUP_REMOVED lines=9> */
.L_x_2155:
[----:B--2---:R-:W-:-:S05]  /*c600*/  IMAD.U32 R0, R5, 0x10000, RZ ;  /* 0x0001000005007824 */ /* 0x004fca00078e00ff */
[----:B------:R-:W-:-:S05]  /*c610*/  F2FP.F16.F32.PACK_AB R0, RZ, R0 ;  /* 0x00000000ff00723e */ /* 0x000fca00000000ff */
[----:B------:R0:W-:Y:S01]  /*c620*/  STG.E.U16 desc[UR36][R2.64], R0 ;  /* 0x0000000002007986 */ /* 0x0001e2000c101524 */
[----:B------:R-:W-:Y:S05]  /*c630*/  BRA `(.L_x_2151) ;  /* 0x0000000800f07947 */ /* 0x000fea0003800000 */
.L_x_2154:
        /* <DEDUP_REMOVED lines=10> */
.L_x_2157:
[----:B--2---:R-:W-:-:S04]  /*c6e0*/  SHF.L.U32 R5, R5, 0x10, RZ ;  /* 0x0000001005057819 */ /* 0x004fc800000006ff */
[----:B------:R-:W-:-:S04]  /*c6f0*/  F2FP.F16.F32.PACK_AB R5, RZ, R5 ;  /* 0x00000005ff05723e */ /* 0x000fc800000000ff */
[----:B------:R-:W-:-:S05]  /*c700*/  PRMT R5, R5, 0x5410, RZ ;  /* 0x0000541005057816 */ /* 0x000fca00000000ff */
[----:B------:R0:W-:Y:S01]  /*c710*/  STG.E desc[UR36][R2.64], R5 ;  /* 0x0000000502007986 */ /* 0x0001e2000c101924 */
[----:B------:R-:W-:Y:S05]  /*c720*/  BRA `(.L_x_2151) ;  /* 0x0000000800b47947 */ /* 0x000fea0003800000 */
.L_x_2156:
[----:B--2---:R-:W-:-:S04]  /*c730*/  IMAD.U32 R4, R5, 0x10000, RZ ;  /* 0x0001000005047824 */ /* 0x004fc800078e00ff */
[----:B------:R-:W-:-:S06]  /*c740*/  FMUL.FTZ R4, R4, 1 ;  /* 0x3f80000004047820 */ /* 0x000fcc0000410000 */
[----:B------:R-:W0:Y:S02]  /*c750*/  F2F.F64.F32 R4, R4 ;  /* 0x0000000400047310 */ /* 0x000e240000201800 */
[----:B0-----:R0:W-:Y:S01]  /*c760*/  STG.E.64 desc[UR36][R2.64], R4 ;  /* 0x0000000402007986 */ /* 0x0011e2000c101b24 */
[----:B------:R-:W-:Y:S05]  /*c770*/  BRA `(.L_x_2151) ;  /* 0x0000000800a07947 */ /* 0x000fea0003800000 */
.L_x_2146:
        /* <DEDUP_REMOVED lines=14> */
.L_x_2161:
        /* <DEDUP_REMOVED lines=18> */
.L_x_2164:
[----:B------:R-:W-:-:S04]  /*c980*/  SHF.R.U32.HI R5, RZ, 0x18, R5 ;  /* 0x00000018ff057819 */ /* 0x000fc80000011605 */
[----:B------:R-:W-:-:S07]  /*c990*/  LOP3.LUT R0, R0, 0x80, R5, 0xf8, !PT ;  /* 0x0000008000007812 */ /* 0x000fce00078ef805 */
.L_x_2163:
[----:B------:R-:W-:Y:S05]  /*c9a0*/  BSYNC.RECONVERGENT B0 ;  /* 0x0000000000007941 */ /* 0x000fea0003800200 */
.L_x_2162:
[----:B------:R0:W-:Y:S01]  /*c9b0*/  STG.E.U8 desc[UR36][R2.64], R0 ;  /* 0x0000000002007986 */ /* 0x0001e2000c101124 */
[----:B------:R-:W-:Y:S05]  /*c9c0*/  BRA `(.L_x_2151) ;  /* 0x00000008000c7947 */ /* 0x000fea0003800000 */
.L_x_2160:
[----:B--2---:R-:W-:Y:S01]  /*c9d0*/  SHF.L.U32 R5, R5, 0x10, RZ ;  /* 0x0000001005057819 */ /* 0x004fe200000006ff */
[----:B------:R-:W-:Y:S01]  /*c9e0*/  BSSY.RECONVERGENT B0, `(.L_x_2165) ;  /* 0x0000013000007945 */ /* 0x000fe20003800200 */
[----:B------:R-:W-:Y:S02]  /*c9f0*/  IMAD.MOV.U32 R0, RZ, RZ, 0x80 ;  /* 0x00000080ff007424 */ /* 0x000fe400078e00ff */
        /* <DEDUP_REMOVED lines=15> */
.L_x_2167:
[----:B------:R-:W-:-:S04]  /*caf0*/  SHF.R.U32.HI R5, RZ, 0x18, R5 ;  /* 0x00000018ff057819 */ /* 0x000fc80000011605 */
[----:B------:R-:W-:-:S07]  /*cb00*/  LOP3.LUT R0, R0, 0x80, R5, 0xf8, !PT ;  /* 0x0000008000007812 */ /* 0x000fce00078ef805 */
.L_x_2166:
[----:B------:R-:W-:Y:S05]  /*cb10*/  BSYNC.RECONVERGENT B0 ;  /* 0x0000000000007941 */ /* 0x000fea0003800200 */
.L_x_2165:
[----:B------:R0:W-:Y:S01]  /*cb20*/  STG.E.U8 desc[UR36][R2.64], R0 ;  /* 0x0000000002007986 */ /* 0x0001e2000c101124 */
[----:B------:R-:W-:Y:S05]  /*cb30*/  BRA `(.L_x_2151) ;  /* 0x0000000400b07947 */ /* 0x000fea0003800000 */
.L_x_2159:
        /* <DEDUP_REMOVED lines=22> */
.L_x_2169:
[----:B--2---:R-:W-:-:S06]  /*cca0*/  IMAD.U32 R5, R5, 0x10000, RZ ;  /* 0x0001000005057824 */ /* 0x004fcc00078e00ff */
[----:B------:R-:W0:Y:S02]  /*ccb0*/  F2I.U64.TRUNC R4, R5 ;  /* 0x0000000500047311 */ /* 0x000e24000020d800 */
[----:B0-----:R0:W-:Y:S01]  /*ccc0*/  STG.E.64 desc[UR36][R2.64], R4 ;  /* 0x0000000402007986 */ /* 0x0011e2000c101b24 */
[----:B------:R-:W-:Y:S05]  /*ccd0*/  BRA `(.L_x_2151) ;  /* 0x0000000400487947 */ /* 0x000fea0003800000 */
.L_x_2168:
[----:B--2---:R-:W-:-:S06]  /*cce0*/  IMAD.U32 R5, R5, 0x10000, RZ ;  /* 0x0001000005057824 */ /* 0x004fcc00078e00ff */
[----:B------:R-:W0:Y:S02]  /*ccf0*/  F2I.FTZ.U32.TRUNC.NTZ R5, R5 ;  /* 0x0000000500057305 */ /* 0x000e24000021f000 */
[----:B0-----:R0:W-:Y:S01]  /*cd00*/  STG.E desc[UR36][R2.64], R5 ;  /* 0x0000000502007986 */ /* 0x0011e2000c101924 */
[----:B------:R-:W-:Y:S05]  /*cd10*/  BRA `(.L_x_2151) ;  /* 0x0000000400387947 */ /* 0x000fea0003800000 */
.L_x_2158:
        /* <DEDUP_REMOVED lines=11> */
.L_x_2171:
[----:B--2---:R-:W-:Y:S01]  /*cdd0*/  IMAD.U32 R5, R5, 0x10000, RZ ;  /* 0x0001000005057824 */ /* 0x004fe200078e00ff */
[----:B------:R-:W-:-:S03]  /*cde0*/  CS2R R6, SRZ ;  /* 0x0000000000067805 */ /* 0x000fc6000001ff00 */
[----:B------:R-:W-:-:S06]  /*cdf0*/  FMUL.FTZ R5, R5, 1 ;  /* 0x3f80000005057820 */ /* 0x000fcc0000410000 */
[----:B------:R-:W0:Y:S02]  /*ce00*/  F2F.F64.F32 R4, R5 ;  /* 0x0000000500047310 */ /* 0x000e240000201800 */
[----:B0-----:R0:W-:Y:S01]  /*ce10*/  STG.E.128 desc[UR36][R2.64], R4 ;  /* 0x0000000402007986 */ /* 0x0011e2000c101d24 */
[----:B------:R-:W-:Y:S05]  /*ce20*/  BRA `(.L_x_2151) ;  /* 0x0000000000f47947 */ /* 0x000fea0003800000 */
.L_x_2170:
[----:B------:R-:W-:-:S09]  /*ce30*/  UISETP.NE.AND UP0, UPT, UR4, 0xf, UPT ;  /* 0x0000000f0400788c */ /* 0x000fd2000bf05270 */
[----:B------:R-:W-:Y:S05]  /*ce40*/  BRA.U !UP0, `(.L_x_2172) ;  /* 0x0000000108e87547 */ /* 0x000fea000b800000 */
[----:B------:R-:W-:-:S09]  /*ce50*/  UISETP.NE.AND UP0, UPT, UR4, 0x17, UPT ;  /* 0x000000170400788c */ /* 0x000fd2000bf05270 */
[----:B------:R-:W-:Y:S05]  /*ce60*/  BRA.U !UP0, `(.L_x_2173) ;  /* 0x0000000108907547 */ /* 0x000fea000b800000 */
[----:B------:R-:W-:-:S09]  /*ce70*/  UISETP.NE.AND UP0, UPT, UR4, 0x18, UPT ;  /* 0x000000180400788c */ /* 0x000fd2000bf05270 */
[----:B------:R-:W-:Y:S05]  /*ce80*/  BRA.U !UP0, `(.L_x_2174) ;  /* 0x0000000108447547 */ /* 0x000fea000b800000 */
.L_x_2150:
[----:B------:R-:W-:Y:S01]  /*ce90*/  MOV R0, 0x0 ;  /* 0x0000000000007802 */ /* 0x000fe20000000f00 */
[----:B------:R-:W0:Y:S01]  /*cea0*/  LDCU.64 UR4, c[0x4][0x1a8] ;  /* 0x01003500ff0477ac */ /* 0x000e220008000a00 */
[----:B------:R-:W-:Y:S02]  /*ceb0*/  HFMA2 R8, -RZ, RZ, 0, 6.020069122314453125e-06 ;  /* 0x00000065ff087431 */ /* 0x000fe400000001ff */
[----:B------:R-:W-:Y:S01]  /*cec0*/  IMAD.MOV.U32 R12, RZ, RZ, 0x1 ;  /* 0x00000001ff0c7424 */ /* 0x000fe200078e00ff */
[----:B------:R1:W3:Y:S01]  /*ced0*/  LDC.64 R2, c[0x4][R0] ;  /* 0x0100000000027b82 */ /* 0x0002e20000000a00 */
[----:B------:R-:W4:Y:S01]  /*cee0*/  LDCU.64 UR6, c[0x4][0x1b0] ;  /* 0x01003600ff0677ac */ /* 0x000f220008000a00 */
[----:B------:R-:W-:Y:S01]  /*cef0*/  IMAD.MOV.U32 R13, RZ, RZ, RZ ;  /* 0x000000ffff0d7224 */ /* 0x000fe200078e00ff */
[----:B------:R-:W5:Y:S01]  /*cf00*/  LDCU.64 UR8, c[0x4][0xb0] ;  /* 0x01001600ff0877ac */ /* 0x000f620008000a00 */
[----:B0-----:R-:W-:Y:S01]  /*cf10*/  MOV R4, UR4 ;  /* 0x0000000400047c02 */ /* 0x001fe20008000f00 */
[----:B--2---:R-:W-:-:S02]  /*cf20*/  IMAD.U32 R5, RZ, RZ, UR5 ;  /* 0x00000005ff057e24 */ /* 0x004fc4000f8e00ff */
[----:B----4-:R-:W-:Y:S02]  /*cf30*/  IMAD.U32 R6, RZ, RZ, UR6 ;  /* 0x00000006ff067e24 */ /* 0x010fe4000f8e00ff */
[----:B------:R-:W-:Y:S02]  /*cf40*/  IMAD.U32 R7, RZ, RZ, UR7 ;  /* 0x00000007ff077e24 */ /* 0x000fe4000f8e00ff */
[----:B-----5:R-:W-:Y:S02]  /*cf50*/  IMAD.U32 R10, RZ, RZ, UR8 ;  /* 0x00000008ff0a7e24 */ /* 0x020fe4000f8e00ff */
[----:B-1----:R-:W-:-:S07]  /*cf60*/  IMAD.U32 R11, RZ, RZ, UR9 ;  /* 0x00000009ff0b7e24 */ /* 0x002fce000f8e00ff */
[----:B------:R-:W-:-:S07]  /*cf70*/  LEPC R20, `(.L_x_2175) ;  /* 0x000000001014794e */ /* 0x000fce0000000000 */
[----:B---3--:R-:W-:Y:S05]  /*cf80*/  CALL.ABS.NOINC R2 ;  /* 0x0000000002007343 */ /* 0x008fea0003c00000 */
.L_x_2175:
[----:B------:R-:W-:Y:S05]  /*cf90*/  BRA `(.L_x_2151) ;  /* 0x0000000000987947 */ /* 0x000fea0003800000 */
.L_x_2174:
        /* <DEDUP_REMOVED lines=13> */
.L_x_2177:
[----:B------:R-:W-:Y:S05]  /*d070*/  BSYNC.RECONVERGENT B0 ;  /* 0x0000000000007941 */ /* 0x000fea0003800200 */
.L_x_2176:
[----:B------:R-:W-:-:S05]  /*d080*/  LOP3.LUT R5, R0, 0x80, R5, 0xf8, !PT ;  /* 0x0000008000057812 */ /* 0x000fca00078ef805 */
[----:B------:R3:W-:Y:S01]  /*d090*/  STG.E.U8 desc[UR36][R2.64], R5 ;  /* 0x0000000502007986 */ /* 0x0007e2000c101124 */
[----:B------:R-:W-:Y:S05]  /*d0a0*/  BRA `(.L_x_2151) ;  /* 0x0000000000547947 */ /* 0x000fea0003800000 */
.L_x_2173:
[----:B--2---:R-:W-:Y:S01]  /*d0b0*/  IMAD.U32 R5, R5, 0x10000, RZ ;  /* 0x0001000005057824 */ /* 0x004fe200078e00ff */
        /* <DEDUP_REMOVED lines=11> */
.L_x_2179:
[----:B------:R-:W-:Y:S02]  /*d170*/  ISETP.GT.U32.AND P0, PT, R4, 0x7f800000, PT ;  /* 0x7f8000000400780c */ /* 0x000fe40003f04070 */
[----:B------:R-:W-:-:S04]  /*d180*/  MOV R0, 0x7f ;  /* 0x0000007f00007802 */ /* 0x000fc80000000f00 */
[----:B------:R-:W-:-:S07]  /*d190*/  SEL R0, R0, 0x7c, P0 ;  /* 0x0000007c00007807 */ /* 0x000fce0000000000 */
.L_x_2180:
[----:B------:R-:W-:Y:S05]  /*d1a0*/  BSYNC.RECONVERGENT B0 ;  /* 0x0000000000007941 */ /* 0x000fea0003800200 */
.L_x_2178:
[----:B------:R-:W-:-:S04]  /*d1b0*/  SHF.R.U32.HI R5, RZ, 0x18, R5 ;  /* 0x00000018ff057819 */ /* 0x000fc80000011605 */
[----:B------:R-:W-:-:S05]  /*d1c0*/  LOP3.LUT R5, R0, 0x80, R5, 0xf8, !PT ;  /* 0x0000008000057812 */ /* 0x000fca00078ef805 */
[----:B------:R2:W-:Y:S01]  /*d1d0*/  STG.E.U8 desc[UR36][R2.64], R5 ;  /* 0x0000000502007986 */ /* 0x0005e2000c101124 */
[----:B------:R-:W-:Y:S05]  /*d1e0*/  BRA `(.L_x_2151) ;  /* 0x0000000000047947 */ /* 0x000fea0003800000 */
.L_x_2172:
[----:B--2---:R4:W-:Y:S02]  /*d1f0*/  STG.E.U16 desc[UR36][R2.64], R5 ;  /* 0x0000000502007986 */ /* 0x0049e4000c101524 */
.L_x_2151:
[----:B------:R-:W-:-:S07]  /*d200*/  VIADD R17, R17, 0x80 ;  /* 0x0000008011117836 */ /* 0x000fce0000000000 */
.L_x_2078:
[----:B------:R-:W-:Y:S05]  /*d210*/  BSYNC.RECONVERGENT B6 ;  /* 0x0000000000067941 */ /* 0x000fea0003800200 */
.L_x_2077:
[----:B------:R-:W5:Y:S02]  /*d220*/  LDCU UR4, c[0x0][0x380] ;  /* 0x00007000ff0477ac */ /* 0x000f640008000800 */
[----:B-----5:R-:W-:-:S13]  /*d230*/  ISETP.GE.AND P0, PT, R17, UR4, PT ;  /* 0x0000000411007c0c */ /* 0x020fda000bf06270 */
[----:B------:R-:W-:Y:S05]  /*d240*/  @P0 EXIT ;  /* 0x000000000000094d */ /* 0x000fea0003800000 */
[----:B------:R-:W5:Y:S01]  /*d250*/  LDCU UR4, c[0x0][0x388] ;  /* 0x00007100ff0477ac */ /* 0x000f620008000800 */
[----:B------:R-:W-:Y:S02]  /*d260*/  IMAD.MOV.U32 R18, RZ, RZ, RZ ;  /* 0x000000ffff127224 */ /* 0x000fe400078e00ff */
[----:B0--3--:R-:W-:Y:S02]  /*d270*/  IMAD.MOV.U32 R0, RZ, RZ, RZ ;  /* 0x000000ffff007224 */ /* 0x009fe400078e00ff */
[----:B------:R-:W-:Y:S01]  /*d280*/  IMAD.MOV.U32 R16, RZ, RZ, RZ ;  /* 0x000000ffff107224 */ /* 0x000fe200078e00ff */
[----:B-----5:R-:W-:-:S09]  /*d290*/  UISETP.NE.AND UP0, UPT, UR4, URZ, UPT ;  /* 0x000000ff0400728c */ /* 0x020fd2000bf05270 */
[----:B------:R-:W-:Y:S05]  /*d2a0*/  BRA.U !UP0, `(.L_x_2181) ;  /* 0x0000001508707547 */ /* 0x000fea000b800000 */
[----:B------:R-:W1:Y:S01]  /*d2b0*/  LDCU.64 UR4, c[0x0][0x390] ;  /* 0x00007200ff0477ac */ /* 0x000e620008000a00 */
[----:B------:R-:W-:Y:S01]  /*d2c0*/  IMAD.MOV.U32 R16, RZ, RZ, RZ ;  /* 0x000000ffff107224 */ /* 0x000fe200078e00ff */
[----:B------:R-:W0:Y:S01]  /*d2d0*/  LDCU UR6, c[0x0][0x38c] ;  /* 0x00007180ff0677ac */ /* 0x000e220008000800 */
[----:B------:R-:W3:Y:S01]  /*d2e0*/  LDCU.64 UR8, c[0x0][0x4b8] ;  /* 0x00009700ff0877ac */ /* 0x000ee20008000a00 */
[----:B------:R-:W-:Y:S01]  /*d2f0*/  UISETP.NE.AND UP0, UPT, UR41, URZ, UPT ;  /* 0x000000ff2900728c */ /* 0x000fe2000bf05270 */
[----:B-12-4-:R-:W-:Y:S01]  /*d300*/  IMAD.HI.U32 R2, R17, UR4, R16 ;  /* 0x0000000411027c27 */ /* 0x016fe2000f8e0010 */
[----:B------:R-:W1:Y:S04]  /*d310*/  LDCU UR4, c[0x0][0x4c0] ;  /* 0x00009800ff0477ac */ /* 0x000e680008000800 */
[----:B------:R-:W-:-:S04]  /*d320*/  SHF.R.U32.HI R3, RZ, UR5, R2 ;  /* 0x00000005ff037c19 */ /* 0x000fc80008011602 */
[----:B------:R-:W-:-:S05]  /*d330*/  IADD3 R0, PT, PT, -R3, RZ, RZ ;  /* 0x000000ff03007210 */ /* 0x000fca0007ffe1ff */
        /* <DEDUP_REMOVED lines=339> */
.L_x_2181:
[----:B------:R-:W0:Y:S01]  /*e870*/  LDCU.64 UR6, c[0x0][0x5e8] ;  /* 0x0000bd00ff0677ac */ /* 0x000e220008000a00 */
[----:B------:R-:W1:Y:S01]  /*e880*/  LDCU.64 UR8, c[0x0][0x5f0] ;  /* 0x0000be00ff0877ac */ /* 0x000e620008000a00 */
[----:B------:R-:W-:-:S04]  /*e890*/  UPRMT UR4, UR39, 0x9910, URZ ;  /* 0x0000991027047896 */ /* 0x000fc800080000ff */
[----:B------:R-:W-:Y:S01]  /*e8a0*/  UISETP.GT.AND UP0, UPT, UR4, 0x9, UPT ;  /* 0x000000090400788c */ /* 0x000fe2000bf04270 */
[----:B0-----:R-:W-:Y:S02]  /*e8b0*/  IADD3 R16, P0, PT, R16, UR6, RZ ;  /* 0x0000000610107c10 */ /* 0x001fe4000ff1e0ff */
[----:B-12-4-:R-:W-:-:S03]  /*e8c0*/  IADD3 R2, P1, PT, R0, UR8, RZ ;  /* 0x0000000800027c10 */ /* 0x016fc6000ff3e0ff */
[----:B------:R-:W-:Y:S02]  /*e8d0*/  IMAD.X R17, RZ, RZ, UR7, P0 ;  /* 0x00000007ff117e24 */ /* 0x000fe400080e06ff */
        /* <DEDUP_REMOVED lines=15> */
.L_x_2185:
[----:B------:R-:W2:Y:S02]  /*e9d0*/  LDG.E.U8 R2, desc[UR36][R2.64] ;  /* 0x0000002402027981 */ /* 0x000ea4000c1e1100 */
[----:B--2---:R-:W-:-:S04]  /*e9e0*/  I2FP.F32.U32 R0, R2 ;  /* 0x0000000200007245 */ /* 0x004fc80000201000 */
[----:B------:R-:W-:-:S04]  /*e9f0*/  F2FP.BF16.F32.PACK_AB R0, RZ, R0 ;  /* 0x00000000ff00723e */ /* 0x000fc800000010ff */
[----:B------:R-:W-:Y:S01]  /*ea00*/  PRMT R19, R0, 0x7610, R19 ;  /* 0x0000761000137816 */ /* 0x000fe20000000013 */
[----:B------:R-:W-:Y:S06]  /*ea10*/  BRA `(.L_x_2187) ;  /* 0x0000000c00c07947 */ /* 0x000fec0003800000 */
.L_x_2184:
        /* <DEDUP_REMOVED lines=11> */
.L_x_2189:
[----:B------:R-:W2:Y:S02]  /*ead0*/  LDG.E R2, desc[UR36][R2.64] ;  /* 0x0000002402027981 */ /* 0x000ea4000c1e1900 */
[----:B--2---:R-:W-:-:S04]  /*eae0*/  I2FP.F32.S32 R0, R2 ;  /* 0x0000000200007245 */ /* 0x004fc80000201400 */
[----:B------:R-:W-:-:S04]  /*eaf0*/  F2FP.BF16.F32.PACK_AB R0, RZ, R0 ;  /* 0x00000000ff00723e */ /* 0x000fc800000010ff */
[----:B------:R-:W-:Y:S01]  /*eb00*/  PRMT R19, R0, 0x7610, R19 ;  /* 0x0000761000137816 */ /* 0x000fe20000000013 */
[----:B------:R-:W-:Y:S06]  /*eb10*/  BRA `(.L_x_2187) ;  /* 0x0000000c00807947 */ /* 0x000fec0003800000 */
.L_x_2188:
[----:B------:R-:W2:Y:S02]  /*eb20*/  LDG.E.U16 R2, desc[UR36][R2.64] ;  /* 0x0000002402027981 */ /* 0x000ea4000c1e1500 */
[----:B--2---:R-:W0:Y:S02]  /*eb30*/  I2F.S16 R0, R2 ;  /* 0x0000000200007306 */ /* 0x004e240000101400 */
[----:B0-----:R-:W-:-:S04]  /*eb40*/  F2FP.BF16.F32.PACK_AB R0, RZ, R0 ;  /* 0x00000000ff00723e */ /* 0x001fc800000010ff */
[----:B------:R-:W-:Y:S01]  /*eb50*/  PRMT R19, R0, 0x7610, R19 ;  /* 0x0000761000137816 */ /* 0x000fe20000000013 */
[----:B------:R-:W-:Y:S06]  /*eb60*/  BRA `(.L_x_2187) ;  /* 0x0000000c006c7947 */ /* 0x000fec0003800000 */
.L_x_2183:
        /* <DEDUP_REMOVED lines=9> */
.L_x_2191:
[----:B------:R-:W2:Y:S02]  /*ec00*/  LDG.E.U16 R0, desc[UR36][R2.64] ;  /* 0x0000002402007981 */ /* 0x000ea4000c1e1500 */
[----:B--2---:R-:W-:-:S05]  /*ec10*/  HADD2.F32 R0, -RZ, R0.H0_H0 ;  /* 0x20000000ff007230 */ /* 0x004fca0000004100 */
[----:B------:R-:W-:-:S04]  /*ec20*/  F2FP.BF16.F32.PACK_AB R0, RZ, R0 ;  /* 0x00000000ff00723e */ /* 0x000fc800000010ff */
[----:B------:R-:W-:Y:S01]  /*ec30*/  PRMT R19, R0, 0x7610, R19 ;  /* 0x0000761000137816 */ /* 0x000fe20000000013 */
[----:B------:R-:W-:Y:S06]  /*ec40*/  BRA `(.L_x_2187) ;  /* 0x0000000c00347947 */ /* 0x000fec0003800000 */
.L_x_2190:
        /* <DEDUP_REMOVED lines=9> */
.L_x_2193:
[----:B------:R-:W2:Y:S02]  /*ece0*/  LDG.E.U16 R2, desc[UR36][R2.64] ;  /* 0x0000002402027981 */ /* 0x000ea4000c1e1500 */
[----:B--2---:R-:W-:-:S05]  /*ecf0*/  HADD2.F32 R0, -RZ, R2.H0_H0 ;  /* 0x20000002ff007230 */ /* 0x004fca0000004100 */
[----:B------:R-:W-:-:S04]  /*ed00*/  F2FP.BF16.F32.PACK_AB R0, RZ, R0 ;  /* 0x00000000ff00723e */ /* 0x000fc800000010ff */
[----:B------:R-:W-:Y:S01]  /*ed10*/  PRMT R19, R0, 0x7610, R19 ;  /* 0x0000761000137816 */ /* 0x000fe20000000013 */
[----:B------:R-:W-:Y:S06]  /*ed20*/  BRA `(.L_x_2187) ;  /* 0x0000000800fc7947 */ /* 0x000fec0003800000 */
.L_x_2192:
        /* <DEDUP_REMOVED lines=9> */
.L_x_2182:
        /* <DEDUP_REMOVED lines=14> */
.L_x_2196:
        /* <DEDUP_REMOVED lines=9> */
.L_x_2195:
        /* <DEDUP_REMOVED lines=27> */
.L_x_2198:
        /* <DEDUP_REMOVED lines=14> */
.L_x_2197:
[----:B------:R0:W5:Y:S01]  /*f1c0*/  LDG.E.U16 R19, desc[UR36][R2.64] ;  /* 0x0000002402137981 */ /* 0x000162000c1e1500 */
[----:B------:R-:W-:Y:S05]  /*f1d0*/  BRA `(.L_x_2187) ;  /* 0x0000000400d07947 */ /* 0x000fea0003800000 */
.L_x_2194:
        /* <DEDUP_REMOVED lines=13> */
.L_x_2201:
        /* <DEDUP_REMOVED lines=21> */
.L_x_2205:
[----:B------:R-:W-:Y:S05]  /*f400*/  BSYNC.RECONVERGENT B1 ;  /* 0x0000000000017941 */ /* 0x000fea0003800200 */
.L_x_2204:
[----:B------:R-:W-:Y:S01]  /*f410*/  IMAD.SHL.U32 R0, R0, 0x100000, RZ ;  /* 0x0010000000007824 */ /* 0x000fe200078e00ff */
[----:B------:R-:W-:-:S04]  /*f420*/  LEA R2, R2, 0x3b800000, 0x17 ;  /* 0x3b80000002027811 */ /* 0x000fc800078eb8ff */
[----:B------:R-:W-:-:S07]  /*f430*/  LOP3.LUT R0, R2, R0, R7, 0xfe, !PT ;  /* 0x0000000002007212 */ /* 0x000fce00078efe07 */
.L_x_2203:
[----:B------:R-:W-:Y:S05]  /*f440*/  BSYNC.RECONVERGENT B0 ;  /* 0x0000000000007941 */ /* 0x000fea0003800200 */
.L_x_2202:
[----:B------:R-:W-:-:S04]  /*f450*/  F2FP.BF16.F32.PACK_AB R0, RZ, R0 ;  /* 0x00000000ff00723e */ /* 0x000fc800000010ff */
[----:B------:R-:W-:Y:S01]  /*f460*/  PRMT R19, R0, 0x7610, R19 ;  /* 0x0000761000137816 */ /* 0x000fe20000000013 */
[----:B------:R-:W-:Y:S06]  /*f470*/  BRA `(.L_x_2187) ;  /* 0x0000000400287947 */ /* 0x000fec0003800000 */
.L_x_2200:
        /* <DEDUP_REMOVED lines=21> */
.L_x_2209:
[----:B------:R-:W-:Y:S05]  /*f5d0*/  BSYNC.RECONVERGENT B1 ;  /* 0x0000000000017941 */ /* 0x000fea0003800200 */
.L_x_2208:
[----:B------:R-:W-:Y:S01]  /*f5e0*/  IMAD.SHL.U32 R0, R0, 0x200000, RZ ;  /* 0x0020000000007824 */ /* 0x000fe200078e00ff */
[----:B------:R-:W-:-:S04]  /*f5f0*/  LEA R2, R2, 0x37800000, 0x17 ;  /* 0x3780000002027811 */ /* 0x000fc800078eb8ff */
[----:B------:R-:W-:-:S07]  /*f600*/  LOP3.LUT R0, R2, R0, R7, 0xfe, !PT ;  /* 0x0000000002007212 */ /* 0x000fce00078efe07 */
.L_x_2207:
[----:B------:R-:W-:Y:S05]  /*f610*/  BSYNC.RECONVERGENT B0 ;  /* 0x0000000000007941 */ /* 0x000fea0003800200 */
.L_x_2206:
[----:B------:R-:W-:-:S04]  /*f620*/  F2FP.BF16.F32.PACK_AB R0, RZ, R0 ;  /* 0x00000000ff00723e */ /* 0x000fc800000010ff */
[----:B------:R-:W-:Y:S01]  /*f630*/  PRMT R19, R0, 0x7610, R19 ;  /* 0x0000761000137816 */ /* 0x000fe20000000013 */
[----:B------:R-:W-:Y:S06]  /*f640*/  BRA `(.L_x_2187) ;  /* 0x0000000000b47947 */ /* 0x000fec0003800000 */
.L_x_2199:
        /* <DEDUP_REMOVED lines=14> */
.L_x_2213:
[----:B------:R-:W-:Y:S05]  /*f730*/  BSYNC.RECONVERGENT B0 ;  /* 0x0000000000007941 */ /* 0x000fea0003800200 */
.L_x_2212:
[----:B------:R-:W-:-:S04]  /*f740*/  F2FP.BF16.F32.PACK_AB R0, RZ, R0 ;  /* 0x00000000ff00723e */ /* 0x000fc800000010ff */
[----:B------:R-:W-:Y:S01]  /*f750*/  PRMT R19, R0, 0x7610, R19 ;  /* 0x0000761000137816 */ /* 0x000fe20000000013 */
[----:B------:R-:W-:Y:S06]  /*f760*/  BRA `(.L_x_2187) ;  /* 0x00000000006c7947 */ /* 0x000fec0003800000 */
.L_x_2186:
        /* <DEDUP_REMOVED lines=16> */
.L_x_2214:
[----:B------:R-:W-:Y:S01]  /*f870*/  PRMT R19, RZ, 0x7610, R19 ;  /* 0x00007610ff137816 */ /* 0x000fe20000000013 */
[----:B------:R-:W-:Y:S06]  /*f880*/  BRA `(.L_x_2187) ;  /* 0x0000000000247947 */ /* 0x000fec0003800000 */
.L_x_2211:
[----:B------:R-:W2:Y:S02]  /*f890*/  LDG.E.64 R2, desc[UR36][R2.64] ;  /* 0x0000002402027981 */ /* 0x000ea4000c1e1b00 */
[----:B--2---:R-:W0:Y:S02]  /*f8a0*/  I2F.U64 R0, R2 ;  /* 0x0000000200007312 */ /* 0x004e240000301000 */
[----:B0-----:R-:W-:-:S04]  /*f8b0*/  F2FP.BF16.F32.PACK_AB R0, RZ, R0 ;  /* 0x00000000ff00723e */ /* 0x001fc800000010ff */
[----:B------:R-:W-:Y:S01]  /*f8c0*/  PRMT R19, R0, 0x7610, R19 ;  /* 0x0000761000137816 */ /* 0x000fe20000000013 */
[----:B------:R-:W-:Y:S06]  /*f8d0*/  BRA `(.L_x_2187) ;  /* 0x0000000000107947 */ /* 0x000fec0003800000 */
.L_x_2210:
[----:B------:R-:W2:Y:S02]  /*f8e0*/  LDG.E R2, desc[UR36][R2.64] ;  /* 0x0000002402027981 */ /* 0x000ea4000c1e1900 */
[----:B--2---:R-:W-:-:S04]  /*f8f0*/  I2FP.F32.U32 R0, R2 ;  /* 0x0000000200007245 */ /* 0x004fc80000201000 */
[----:B------:R-:W-:-:S04]  /*f900*/  F2FP.BF16.F32.PACK_AB R0, RZ, R0 ;  /* 0x00000000ff00723e */ /* 0x000fc800000010ff */
[----:B------:R-:W-:-:S07]  /*f910*/  PRMT R19, R0, 0x7610, R19 ;  /* 0x0000761000137816 */ /* 0x000fce0000000013 */
.L_x_2187:
        /* <DEDUP_REMOVED lines=18> */
.L_x_2218:
[----:B------:R-:W2:Y:S02]  /*fa40*/  LDG.E.U8 R2, desc[UR36][R2.64] ;  /* 0x0000002402027981 */ /* 0x000ea4000c1e1100 */
[----:B--2---:R-:W-:-:S04]  /*fa50*/  I2FP.F32.U32 R0, R2 ;  /* 0x0000000200007245 */ /* 0x004fc80000201000 */
[----:B------:R-:W-:Y:S01]  /*fa60*/  F2FP.BF16.F32.PACK_AB R0, RZ, R0 ;  /* 0x00000000ff00723e */ /* 0x000fe200000010ff */
[----:B------:R-:W-:Y:S06]  /*fa70*/  BRA `(.L_x_2220) ;  /* 0x0000000c00847947 */ /* 0x000fec0003800000 */
.L_x_2217:
        /* <DEDUP_REMOVED lines=10> */
.L_x_2222:
[----:B------:R-:W2:Y:S02]  /*fb20*/  LDG.E R2, desc[UR36][R2.64] ;  /* 0x0000002402027981 */ /* 0x000ea4000c1e1900 */
[----:B--2---:R-:W-:-:S04]  /*fb30*/  I2FP.F32.S32 R0, R2 ;  /* 0x0000000200007245 */ /* 0x004fc80000201400 */
[----:B------:R-:W-:Y:S01]  /*fb40*/  F2FP.BF16.F32.PACK_AB R0, RZ, R0 ;  /* 0x00000000ff00723e */ /* 0x000fe200000010ff */
[----:B------:R-:W-:Y:S06]  /*fb50*/  BRA `(.L_x_2220) ;  /* 0x0000000c004c7947 */ /* 0x000fec0003800000 */
.L_x_2221:
[----:B------:R-:W2:Y:S02]  /*fb60*/  LDG.E.U16 R2, desc[UR36][R2.64] ;  /* 0x0000002402027981 */ /* 0x000ea4000c1e1500 */
[----:B--2---:R-:W0:Y:S02]  /*fb70*/  I2F.S16 R0, R2 ;  /* 0x0000000200007306 */ /* 0x004e240000101400 */
[----:B0-----:R-:W-:Y:S01]  /*fb80*/  F2FP.BF16.F32.PACK_AB R0, RZ, R0 ;  /* 0x00000000ff00723e */ /* 0x001fe200000010ff */
[----:B------:R-:W-:Y:S06]  /*fb90*/  BRA `(.L_x_2220) ;  /* 0x0000000c003c7947 */ /* 0x000fec0003800000 */
.L_x_2216:
        /* <DEDUP_REMOVED lines=9> */
.L_x_2224:
[----:B------:R-:W2:Y:S02]  /*fc30*/  LDG.E.U16 R0, desc[UR36][R2.64] ;  /* 0x0000002402007981 */ /* 0x000ea4000c1e1500 */
[----:B--2---:R-:W-:-:S05]  /*fc40*/  HADD2.F32 R0, -RZ, R0.H0_H0 ;  /* 0x20000000ff007230 */ /* 0x004fca0000004100 */
[----:B------:R-:W-:Y:S01]  /*fc50*/  F2FP.BF16.F32.PACK_AB R0, RZ, R0 ;  /* 0x00000000ff00723e */ /* 0x000fe200000010ff */
[----:B------:R-:W-:Y:S06]  /*fc60*/  BRA `(.L_x_2220) ;  /* 0x0000000c00087947 */ /* 0x000fec0003800000 */
.L_x_2223:
        /* <DEDUP_REMOVED lines=9> */
.L_x_2226:
[----:B------:R-:W2:Y:S02]  /*fd00*/  LDG.E.U16 R2, desc[UR36][R2.64] ;  /* 0x0000002402027981 */ /* 0x000ea4000c1e1500 */
[----:B--2---:R-:W-:-:S05]  /*fd10*/  HADD2.F32 R0, -RZ, R2.H0_H0 ;  /* 0x20000002ff007230 */ /* 0x004fca0000004100 */
[----:B------:R-:W-:Y:S01]  /*fd20*/  F2FP.BF16.F32.PACK_AB R0, RZ, R0 ;  /* 0x00000000ff00723e */ /* 0x000fe200000010ff */
[----:B------:R-:W-:Y:S06]  /*fd30*/  BRA `(.L_x_2220) ;  /* 0x0000000800d47947 */ /* 0x000fec0003800000 */
.L_x_2225:
        /* <DEDUP_REMOVED lines=8> */
.L_x_2215:
        /* <DEDUP_REMOVED lines=13> */
.L_x_2229:
        /* <DEDUP_REMOVED lines=8> */
.L_x_2228:
        /* <DEDUP_REMOVED lines=27> */
.L_x_2231:
        /* <DEDUP_REMOVED lines=13> */
.L_x_2230:
[----:B------:R0:W5:Y:S01]  /*10190*/  LDG.E.U16 R0, desc[UR36][R2.64] ;  /* 0x0000002402007981 */ /* 0x000162000c1e1500 */
[----:B------:R-:W-:Y:S05]  /*101a0*/  BRA `(.L_x_2220) ;  /* 0x0000000400b87947 */ /* 0x000fea0003800000 */
.L_x_2227:
        /* <DEDUP_REMOVED lines=12> */
.L_x_2234:
        /* <DEDUP_REMOVED lines=21> */
.L_x_2238:
[----:B------:R-:W-:Y:S05]  /*103c0*/  BSYNC.RECONVERGENT B1 ;  /* 0x0000000000017941 */ /* 0x000fea0003800200 */
.L_x_2237:
[----:B------:R-:W-:Y:S01]  /*103d0*/  IMAD.SHL.U32 R0, R0, 0x100000, RZ ;  /* 0x0010000000007824 */ /* 0x000fe200078e00ff */
[----:B------:R-:W-:-:S04]  /*103e0*/  LEA R2, R2, 0x3b800000, 0x17 ;  /* 0x3b80000002027811 */ /* 0x000fc800078eb8ff */
[----:B------:R-:W-:-:S07]  /*103f0*/  LOP3.LUT R0, R2, R0, R7, 0xfe, !PT ;  /* 0x0000000002007212 */ /* 0x000fce00078efe07 */
.L_x_2236:
[----:B------:R-:W-:Y:S05]  /*10400*/  BSYNC.RECONVERGENT B0 ;  /* 0x0000000000007941 */ /* 0x000fea0003800200 */
.L_x_2235:
[----:B------:R-:W-:Y:S01]  /*10410*/  F2FP.BF16.F32.PACK_AB R0, RZ, R0 ;  /* 0x00000000ff00723e */ /* 0x000fe200000010ff */
[----:B------:R-:W-:Y:S06]  /*10420*/  BRA `(.L_x_2220) ;  /* 0x0000000400187947 */ /* 0x000fec0003800000 */
.L_x_2233:
        /* <DEDUP_REMOVED lines=21> */
.L_x_2242:
[----:B------:R-:W-:Y:S05]  /*10580*/  BSYNC.RECONVERGENT B1 ;  /* 0x0000000000017941 */ /* 0x000fea0003800200 */
.L_x_2241:
[----:B------:R-:W-:Y:S01]  /*10590*/  IMAD.SHL.U32 R0, R0, 0x200000, RZ ;  /* 0x0020000000007824 */ /* 0x000fe200078e00ff */
[----:B------:R-:W-:-:S04]  /*105a0*/  LEA R2, R2, 0x37800000, 0x17 ;  /* 0x3780000002027811 */ /* 0x000fc800078eb8ff */
[----:B------:R-:W-:-:S07]  /*105b0*/  LOP3.LUT R0, R2, R0, R7, 0xfe, !PT ;  /* 0x0000000002007212 */ /* 0x000fce00078efe07 */
.L_x_2240:
[----:B------:R-:W-:Y:S05]  /*105c0*/  BSYNC.RECONVERGENT B0 ;  /* 0x0000000000007941 */ /* 0x000fea0003800200 */
.L_x_2239:
[----:B------:R-:W-:Y:S01]  /*105d0*/  F2FP.BF16.F32.PACK_AB R0, RZ, R0 ;  /* 0x00000000ff00723e */ /* 0x000fe200000010ff */
[----:B------:R-:W-:Y:S06]  /*105e0*/  BRA `(.L_x_2220) ;  /* 0x0000000000a87947 */ /* 0x000fec0003800000 */
.L_x_2232:
        /* <DEDUP_REMOVED lines=14> */
.L_x_2246:
[----:B------:R-:W-:Y:S05]  /*106d0*/  BSYNC.RECONVERGENT B0 ;  /* 0x0000000000007941 */ /* 0x000fea0003800200 */
.L_x_2245:
[----:B------:R-:W-:Y:S01]  /*106e0*/  F2FP.BF16.F32.PACK_AB R0, RZ, R0 ;  /* 0x00000000ff00723e */ /* 0x000fe200000010ff */
[----:B------:R-:W-:Y:S06]  /*106f0*/  BRA `(.L_x_2220) ;  /* 0x0000000000647947 */ /* 0x000fec0003800000 */
.L_x_2219:
        /* <DEDUP_REMOVED lines=8> */
[----:B0-----:R-:W-:Y:S01]  /*10780*/  MOV R4, UR4 ;  /* 0x0000000400047c02 */ /* 0x001fe20008000f00 */
[----:B------:R-:W-:-:S02]  /*10790*/  IMAD.U32 R5, RZ, RZ, UR5 ;  /* 0x00000005ff057e24 */ /* 0x000fc4000f8e00ff */
[----:B-1----:R-:W-:Y:S02]  /*107a0*/  IMAD.U32 R6, RZ, RZ, UR6 ;  /* 0x00000006ff067e24 */ /* 0x002fe4000f8e00ff */
[----:B------:R-:W-:Y:S02]  /*107b0*/  IMAD.U32 R7, RZ, RZ, UR7 ;  /* 0x00000007ff077e24 */ /* 0x000fe4000f8e00ff */
[----:B---3--:R-:W-:Y:S01]  /*107c0*/  IMAD.U32 R10, RZ, RZ, UR8 ;  /* 0x00000008ff0a7e24 */ /* 0x008fe2000f8e00ff */
[----:B------:R-:W-:-:S07]  /*107d0*/  MOV R11, UR9 ;  /* 0x00000009000b7c02 */ /* 0x000fce0008000f00 */
[----:B------:R-:W-:-:S07]  /*107e0*/  LEPC R20, `(.L_x_2247) ;  /* 0x000000001014794e */ /* 0x000fce0000000000 */
[----:B--2--5:R-:W-:Y:S05]  /*107f0*/  CALL.ABS.NOINC R2 ;  /* 0x0000000002007343 */ /* 0x024fea0003c00000 */
.L_x_2247:
[----:B------:R-:W-:Y:S01]  /*10800*/  PRMT R0, RZ, 0x7610, R0 ;  /* 0x00007610ff007816 */ /* 0x000fe20000000000 */
[----:B------:R-:W-:Y:S06]  /*10810*/  BRA `(.L_x_2220) ;  /* 0x00000000001c7947 */ /* 0x000fec0003800000 */
.L_x_2244:
[----:B------:R-:W2:Y:S02]  /*10820*/  LDG.E.64 R2, desc[UR36][R2.64] ;  /* 0x0000002402027981 */ /* 0x000ea4000c1e1b00 */
[----:B--2---:R-:W0:Y:S02]  /*10830*/  I2F.U64 R0, R2 ;  /* 0x0000000200007312 */ /* 0x004e240000301000 */
[----:B0-----:R-:W-:Y:S01]  /*10840*/  F2FP.BF16.F32.PACK_AB R0, RZ, R0 ;  /* 0x00000000ff00723e */ /* 0x001fe200000010ff */
[----:B------:R-:W-:Y:S06]  /*10850*/  BRA `(.L_x_2220) ;  /* 0x00000000000c7947 */ /* 0x000fec0003800000 */
.L_x_2243:
[----:B------:R-:W2:Y:S02]  /*10860*/  LDG.E R2, desc[UR36][R2.64] ;  /* 0x0000002402027981 */ /* 0x000ea4000c1e1900 */
[----:B--2---:R-:W-:-:S04]  /*10870*/  I2FP.F32.U32 R0, R2 ;  /* 0x0000000200007245 */ /* 0x004fc80000201000 */
[----:B------:R-:W-:-:S07]  /*10880*/  F2FP.BF16.F32.PACK_AB R0, RZ, R0 ;  /* 0x00000000ff00723e */ /* 0x000fce00000010ff */
.L_x_2220:
[----:B-----5:R-:W-:Y:S01]  /*10890*/  SHF.L.U32 R0, R0, 0x10, RZ ;  /* 0x0000001000007819 */ /* 0x020fe200000006ff */
[----:B------:R-:W-:Y:S01]  /*108a0*/  IMAD.U32 R19, R19, 0x10000, RZ ;  /* 0x0001000013137824 */ /* 0x000fe200078e00ff */
[----:B------:R-:W-:-:S03]  /*108b0*/  UPRMT UR4, UR43, 0x9910, URZ ;  /* 0x000099102b047896 */ /* 0x000fc600080000ff */
[----:B------:R-:W-:Y:S01]  /*108c0*/  FMUL.FTZ R0, R19, R0 ;  /* 0x0000000013007220 */ /* 0x000fe20000410000 */
[----:B------:R-:W-:-:S03]  /*108d0*/  UISETP.GT.AND UP0, UPT, UR4, 0x9, UPT ;  /* 0x000000090400788c */ /* 0x000fc6000bf04270 */
[----:B0-----:R0:W1:Y:S06]  /*108e0*/  F2F.BF16.F32 R3, R0 ;  /* 0x0000000000037304 */ /* 0x00106c0000202000 */
        /* <DEDUP_REMOVED lines=9> */
[----:B01----:R-:W-:-:S04]  /*10980*/  IMAD.U32 R0, R3, 0x10000, RZ ;  /* 0x0001000003007824 */ /* 0x003fc800078e00ff */
[----:B------:R-:W0:Y:S02]  /*10990*/  F2I.FTZ.TRUNC.NTZ R3, R0 ;  /* 0x0000000000037305 */ /* 0x000e24000021f100 */
[----:B0-----:R-:W-:Y:S01]  /*109a0*/  STG.E.U8 desc[UR36][R16.64], R3 ;  /* 0x0000000310007986 */ /* 0x001fe2000c101124 */
[----:B------:R-:W-:Y:S05]  /*109b0*/  EXIT ;  /* 0x000000000000794d */ /* 0x000fea0003800000 */
.L_x_2251:
[----:B-1----:R-:W-:-:S06]  /*109c0*/  IMAD.U32 R3, R3, 0x10000, RZ ;  /* 0x0001000003037824 */ /* 0x002fcc00078e00ff */
[----:B------:R-:W1:Y:S02]  /*109d0*/  F2I.S64.TRUNC R2, R3 ;  /* 0x0000000300027311 */ /* 0x000e64000020d900 */
[----:B-1----:R-:W-:Y:S01]  /*109e0*/  STG.E.U8 desc[UR36][R16.64], R2 ;  /* 0x0000000210007986 */ /* 0x002fe2000c101124 */
[----:B------:R-:W-:Y:S05]  /*109f0*/  EXIT ;  /* 0x000000000000794d */ /* 0x000fea0003800000 */
.L_x_2250:
        /* <DEDUP_REMOVED lines=10> */
.L_x_2254:
[----:B-1----:R-:W-:-:S06]  /*10aa0*/  IMAD.U32 R3, R3, 0x10000, RZ ;  /* 0x0001000003037824 */ /* 0x002fcc00078e00ff */
[----:B------:R-:W1:Y:S02]  /*10ab0*/  F2I.FTZ.TRUNC.NTZ R3, R3 ;  /* 0x0000000300037305 */ /* 0x000e64000021f100 */
[----:B-1----:R-:W-:Y:S01]  /*10ac0*/  STG.E desc[UR36][R16.64], R3 ;  /* 0x0000000310007986 */ /* 0x002fe2000c101924 */
[----:B------:R-:W-:Y:S05]  /*10ad0*/  EXIT ;  /* 0x000000000000794d */ /* 0x000fea0003800000 */
.L_x_2253:
[----:B-1----:R-:W-:-:S06]  /*10ae0*/  SHF.L.U32 R3, R3, 0x10, RZ ;  /* 0x0000001003037819 */ /* 0x002fcc00000006ff */
[----:B------:R-:W1:Y:S02]  /*10af0*/  F2I.FTZ.TRUNC.NTZ R3, R3 ;  /* 0x0000000300037305 */ /* 0x000e64000021f100 */
[----:B-1----:R-:W-:Y:S01]  /*10b00*/  STG.E.U16 desc[UR36][R16.64], R3 ;  /* 0x0000000310007986 */ /* 0x002fe2000c101524 */
[----:B------:R-:W-:Y:S05]  /*10b10*/  EXIT ;  /* 0x000000000000794d */ /* 0x000fea0003800000 */
.L_x_2249:
        /* <DEDUP_REMOVED lines=9> */
.L_x_2256:
[----:B01----:R-:W-:-:S05]  /*10bb0*/  IMAD.U32 R0, R3, 0x10000, RZ ;  /* 0x0001000003007824 */ /* 0x003fca00078e00ff */
[----:B------:R-:W-:-:S05]  /*10bc0*/  F2FP.F16.F32.PACK_AB R0, RZ, R0 ;  /* 0x00000000ff00723e */ /* 0x000fca00000000ff */
[----:B------:R-:W-:Y:S01]  /*10bd0*/  STG.E.U16 desc[UR36][R16.64], R0 ;  /* 0x0000000010007986 */ /* 0x000fe2000c101524 */
[----:B------:R-:W-:Y:S05]  /*10be0*/  EXIT ;  /* 0x000000000000794d */ /* 0x000fea0003800000 */
.L_x_2255:
        /* <DEDUP_REMOVED lines=10> */
.L_x_2258:
[----:B-1----:R-:W-:-:S04]  /*10c90*/  SHF.L.U32 R3, R3, 0x10, RZ ;  /* 0x0000001003037819 */ /* 0x002fc800000006ff */
[----:B------:R-:W-:-:S04]  /*10ca0*/  F2FP.F16.F32.PACK_AB R3, RZ, R3 ;  /* 0x00000003ff03723e */ /* 0x000fc800000000ff */
[----:B------:R-:W-:-:S05]  /*10cb0*/  PRMT R3, R3, 0x5410, RZ ;  /* 0x0000541003037816 */ /* 0x000fca00000000ff */
[----:B------:R-:W-:Y:S01]  /*10cc0*/  STG.E desc[UR36][R16.64], R3 ;  /* 0x0000000310007986 */ /* 0x000fe2000c101924 */
[----:B------:R-:W-:Y:S05]  /*10cd0*/  EXIT ;  /* 0x000000000000794d */ /* 0x000fea0003800000 */
.L_x_2257:
[----:B-1----:R-:W-:-:S04]  /*10ce0*/  IMAD.U32 R2, R3, 0x10000, RZ ;  /* 0x0001000003027824 */ /* 0x002fc800078e00ff */
[----:B------:R-:W-:-:S06]  /*10cf0*/  FMUL.FTZ R2, R2, 1 ;  /* 0x3f80000002027820 */ /* 0x000fcc0000410000 */
[----:B------:R-:W1:Y:S02]  /*10d00*/  F2F.F64.F32 R2, R2 ;  /* 0x0000000200027310 */ /* 0x000e640000201800 */
[----:B-1----:R-:W-:Y:S01]  /*10d10*/  STG.E.64 desc[UR36][R16.64], R2 ;  /* 0x0000000210007986 */ /* 0x002fe2000c101b24 */
[----:B------:R-:W-:Y:S05]  /*10d20*/  EXIT ;  /* 0x000000000000794d */ /* 0x000fea0003800000 */
.L_x_2248:
        /* <DEDUP_REMOVED lines=14> */
.L_x_2262:
[----:B-1----:R-:W-:Y:S01]  /*10e10*/  IMAD.U32 R3, R3, 0x10000, RZ ;  /* 0x0001000003037824 */ /* 0x002fe200078e00ff */
[----:B------:R-:W-:Y:S01]  /*10e20*/  BSSY.RECONVERGENT B0, `(.L_x_2263) ;  /* 0x0000013000007945 */ /* 0x000fe20003800200 */
[----:B------:R-:W-:-:S03]  /*10e30*/  IMAD.MOV.U32 R8, RZ, RZ, 0x80 ;  /* 0x00000080ff087424 */ /* 0x000fc600078e00ff */
        /* <DEDUP_REMOVED lines=14> */
.L_x_2265:
[----:B------:R-:W-:-:S04]  /*10f20*/  SHF.R.U32.HI R3, RZ, 0x18, R3 ;  /* 0x00000018ff037819 */ /* 0x000fc80000011603 */
[----:B------:R-:W-:-:S04]  /*10f30*/  LOP3.LUT R0, R0, 0x80, R3, 0xf8, !PT ;  /* 0x0000008000007812 */ /* 0x000fc800078ef803 */
[----:B------:R-:W-:-:S07]  /*10f40*/  PRMT R8, R0, 0x7610, R8 ;  /* 0x0000761000087816 */ /* 0x000fce0000000008 */
.L_x_2264:
[----:B------:R-:W-:Y:S05]  /*10f50*/  BSYNC.RECONVERGENT B0 ;  /* 0x0000000000007941 */ /* 0x000fea0003800200 */
.L_x_2263:
[----:B------:R-:W-:Y:S01]  /*10f60*/  STG.E.U8 desc[UR36][R16.64], R8 ;  /* 0x0000000810007986 */ /* 0x000fe2000c101124 */
[----:B------:R-:W-:Y:S05]  /*10f70*/  EXIT ;  /* 0x000000000000794d */ /* 0x000fea0003800000 */
.L_x_2261:
        /* <DEDUP_REMOVED lines=17> */
.L_x_2268:
[----:B------:R-:W-:-:S04]  /*11090*/  SHF.R.U32.HI R3, RZ, 0x18, R3 ;  /* 0x00000018ff037819 */ /* 0x000fc80000011603 */
[----:B------:R-:W-:-:S04]  /*110a0*/  LOP3.LUT R0, R0, 0x80, R3, 0xf8, !PT ;  /* 0x0000008000007812 */ /* 0x000fc800078ef803 */
[----:B------:R-:W-:-:S07]  /*110b0*/  PRMT R8, R0, 0x7610, R8 ;  /* 0x0000761000087816 */ /* 0x000fce0000000008 */
.L_x_2267:
[----:B------:R-:W-:Y:S05]  /*110c0*/  BSYNC.RECONVERGENT B0 ;  /* 0x0000000000007941 */ /* 0x000fea0003800200 */
.L_x_2266:
[----:B------:R-:W-:Y:S01]  /*110d0*/  STG.E.U8 desc[UR36][R16.64], R8 ;  /* 0x0000000810007986 */ /* 0x000fe2000c101124 */
[----:B------:R-:W-:Y:S05]  /*110e0*/  EXIT ;  /* 0x000000000000794d */ /* 0x000fea0003800000 */
.L_x_2260:
        /* <DEDUP_REMOVED lines=22> */
.L_x_2270:
[----:B-1----:R-:W-:-:S06]  /*11250*/  IMAD.U32 R3, R3, 0x10000, RZ ;  /* 0x0001000003037824 */ /* 0x002fcc00078e00ff */
[----:B------:R-:W1:Y:S02]  /*11260*/  F2I.U64.TRUNC R2, R3 ;  /* 0x0000000300027311 */ /* 0x000e64000020d800 */
[----:B-1----:R-:W-:Y:S01]  /*11270*/  STG.E.64 desc[UR36][R16.64], R2 ;  /* 0x0000000210007986 */ /* 0x002fe2000c101b24 */
[----:B------:R-:W-:Y:S05]  /*11280*/  EXIT ;  /* 0x000000000000794d */ /* 0x000fea0003800000 */
.L_x_2269:
[----:B-1----:R-:W-:-:S06]  /*11290*/  IMAD.U32 R3, R3, 0x10000, RZ ;  /* 0x0001000003037824 */ /* 0x002fcc00078e00ff */
[----:B------:R-:W1:Y:S02]  /*112a0*/  F2I.FTZ.U32.TRUNC.NTZ R3, R3 ;  /* 0x0000000300037305 */ /* 0x000e64000021f000 */
[----:B-1----:R-:W-:Y:S01]  /*112b0*/  STG.E desc[UR36][R16.64], R3 ;  /* 0x0000000310007986 */ /* 0x002fe2000c101924 */
[----:B------:R-:W-:Y:S05]  /*112c0*/  EXIT ;  /* 0x000000000000794d */ /* 0x000fea0003800000 */
.L_x_2259:
        /* <DEDUP_REMOVED lines=11> */
.L_x_2272:
[----:B-1----:R-:W-:Y:S02]  /*11380*/  SHF.L.U32 R3, R3, 0x10, RZ ;  /* 0x0000001003037819 */ /* 0x002fe400000006ff */
[----:B------:R-:W-:-:S03]  /*11390*/  CS2R R6, SRZ ;  /* 0x0000000000067805 */ /* 0x000fc6000001ff00 */
[----:B------:R-:W-:-:S04]  /*113a0*/  FMUL.FTZ R3, R3, 1 ;  /* 0x3f80000003037820 */ /* 0x000fc80000410000 */
[----:B------:R-:W1:Y:S02]  /*113b0*/  F2F.F64.F32 R4, R3 ;  /* 0x0000000300047310 */ /* 0x000e640000201800 */
[----:B-1----:R-:W-:Y:S01]  /*113c0*/  STG.E.128 desc[UR36][R16.64], R4 ;  /* 0x0000000410007986 */ /* 0x002fe2000c101d24 */
[----:B------:R-:W-:Y:S05]  /*113d0*/  EXIT ;  /* 0x000000000000794d */ /* 0x000fea0003800000 */
.L_x_2271:
[----:B------:R-:W-:-:S09]  /*113e0*/  UISETP.NE.AND UP0, UPT, UR4, 0xf, UPT ;  /* 0x0000000f0400788c */ /* 0x000fd2000bf05270 */
[----:B------:R-:W-:Y:S05]  /*113f0*/  BRA.U !UP0, `(.L_x_2273) ;  /* 0x0000000108e87547 */ /* 0x000fea000b800000 */
[----:B------:R-:W-:-:S09]  /*11400*/  UISETP.NE.AND UP0, UPT, UR4, 0x17, UPT ;  /* 0x000000170400788c */ /* 0x000fd2000bf05270 */
[----:B------:R-:W-:Y:S05]  /*11410*/  BRA.U !UP0, `(.L_x_2274) ;  /* 0x0000000108907547 */ /* 0x000fea000b800000 */
[----:B------:R-:W-:-:S09]  /*11420*/  UISETP.NE.AND UP0, UPT, UR4, 0x18, UPT ;  /* 0x000000180400788c */ /* 0x000fd2000bf05270 */
[----:B------:R-:W-:Y:S05]  /*11430*/  BRA.U !UP0, `(.L_x_2275) ;  /* 0x0000000108447547 */ /* 0x000fea000b800000 */
.L_x_2252:
[----:B0-----:R-:W-:Y:S01]  /*11440*/  MOV R0, 0x0 ;  /* 0x0000000000007802 */ /* 0x001fe20000000f00 */
[----:B------:R-:W0:Y:S01]  /*11450*/  LDCU.64 UR4, c[0x4][0x1a8] ;  /* 0x01003500ff0477ac */ /* 0x000e220008000a00 */
[----:B------:R-:W-:Y:S02]  /*11460*/  IMAD.MOV.U32 R8, RZ, RZ, 0x65 ;  /* 0x00000065ff087424 */ /* 0x000fe400078e00ff */
[----:B-1----:R1:W2:Y:S01]  /*11470*/  LDC.64 R2, c[0x4][R0] ;  /* 0x0100000000027b82 */ /* 0x0022a20000000a00 */
[----:B------:R-:W3:Y:S01]  /*11480*/  LDCU.64 UR6, c[0x4][0x1b0] ;  /* 0x01003600ff0677ac */ /* 0x000ee20008000a00 */
[----:B------:R-:W-:Y:S02]  /*11490*/  IMAD.MOV.U32 R12, RZ, RZ, 0x1 ;  /* 0x00000001ff0c7424 */ /* 0x000fe400078e00ff */
[----:B------:R-:W-:Y:S01]  /*114a0*/  IMAD.MOV.U32 R13, RZ, RZ, RZ ;  /* 0x000000ffff0d7224 */ /* 0x000fe200078e00ff */
[----:B------:R-:W4:Y:S01]  /*114b0*/  LDCU.64 UR8, c[0x4][0xb0] ;  /* 0x01001600ff0877ac */ /* 0x000f220008000a00 */
[----:B0-----:R-:W-:-:S02]  /*114c0*/  IMAD.U32 R4, RZ, RZ, UR4 ;  /* 0x00000004ff047e24 */ /* 0x001fc4000f8e00ff */
[----:B------:R-:W-:Y:S02]  /*114d0*/  IMAD.U32 R5, RZ, RZ, UR5 ;  /* 0x00000005ff057e24 */ /* 0x000fe4000f8e00ff */
[----:B---3--:R-:W-:Y:S02]  /*114e0*/  IMAD.U32 R6, RZ, RZ, UR6 ;  /* 0x00000006ff067e24 */ /* 0x008fe4000f8e00ff */
[----:B------:R-:W-:Y:S01]  /*114f0*/  IMAD.U32 R7, RZ, RZ, UR7 ;  /* 0x00000007ff077e24 */ /* 0x000fe2000f8e00ff */
[----:B----4-:R-:W-:Y:S01]  /*11500*/  MOV R10, UR8 ;  /* 0x00000008000a7c02 */ /* 0x010fe20008000f00 */
[----:B-1----:R-:W-:-:S07]  /*11510*/  IMAD.U32 R11, RZ, RZ, UR9 ;  /* 0x00000009ff0b7e24 */ /* 0x002fce000f8e00ff */
[----:B------:R-:W-:-:S07]  /*11520*/  LEPC R20, `(.L_x_2276) ;  /* 0x000000001014794e */ /* 0x000fce0000000000 */
[----:B--2---:R-:W-:Y:S05]  /*11530*/  CALL.ABS.NOINC R2 ;  /* 0x0000000002007343 */ /* 0x004fea0003c00000 */
.L_x_2276:
[----:B------:R-:W-:Y:S05]  /*11540*/  EXIT ;  /* 0x000000000000794d */ /* 0x000fea0003800000 */
.L_x_2275:
[----:B-1----:R-:W-:Y:S01]  /*11550*/  SHF.L.U32 R5, R3, 0x10, RZ ;  /* 0x0000001003057819 */ /* 0x002fe200000006ff */
[----:B------:R-:W-:Y:S01]  /*11560*/  BSSY.RECONVERGENT B0, `(.L_x_2277) ;  /* 0x000000c000007945 */ /* 0x000fe20003800200 */
[----:B0-----:R-:W-:Y:S02]  /*11570*/  IMAD.MOV.U32 R0, RZ, RZ, 0x7f ;  /* 0x0000007fff007424 */ /* 0x001fe400078e00ff */
        /* <DEDUP_REMOVED lines=10> */
.L_x_2278:
[----:B------:R-:W-:Y:S05]  /*11620*/  BSYNC.RECONVERGENT B0 ;  /* 0x0000000000007941 */ /* 0x000fea0003800200 */
.L_x_2277:
[----:B------:R-:W-:-:S05]  /*11630*/  LOP3.LUT R3, R0, 0x80, R3, 0xf8, !PT ;  /* 0x0000008000037812 */ /* 0x000fca00078ef803 */
[----:B------:R-:W-:Y:S01]  /*11640*/  STG.E.U8 desc[UR36][R16.64], R3 ;  /* 0x0000000310007986 */ /* 0x000fe2000c101124 */
[----:B------:R-:W-:Y:S05]  /*11650*/  EXIT ;  /* 0x000000000000794d */ /* 0x000fea0003800000 */
.L_x_2274:
[----:B-1----:R-:W-:Y:S01]  /*11660*/  IMAD.U32 R3, R3, 0x10000, RZ ;  /* 0x0001000003037824 */ /* 0x002fe200078e00ff */
[----:B------:R-:W-:Y:S04]  /*11670*/  BSSY.RECONVERGENT B0, `(.L_x_2279) ;  /* 0x000000e000007945 */ /* 0x000fe80003800200 */
        /* <DEDUP_REMOVED lines=10> */
.L_x_2280:
[----:B0-----:R-:W-:Y:S01]  /*11720*/  IMAD.MOV.U32 R0, RZ, RZ, 0x7f ;  /* 0x0000007fff007424 */ /* 0x001fe200078e00ff */
[----:B------:R-:W-:-:S04]  /*11730*/  ISETP.GT.U32.AND P0, PT, R2, 0x7f800000, PT ;  /* 0x7f8000000200780c */ /* 0x000fc80003f04070 */
[----:B------:R-:W-:-:S09]  /*11740*/  SEL R0, R0, 0x7c, P0 ;  /* 0x0000007c00007807 */ /* 0x000fd20000000000 */
.L_x_2281:
[----:B------:R-:W-:Y:S05]  /*11750*/  BSYNC.RECONVERGENT B0 ;  /* 0x0000000000007941 */ /* 0x000fea0003800200 */
.L_x_2279:
[----:B------:R-:W-:-:S04]  /*11760*/  SHF.R.U32.HI R3, RZ, 0x18, R3 ;  /* 0x00000018ff037819 */ /* 0x000fc80000011603 */
[----:B------:R-:W-:-:S05]  /*11770*/  LOP3.LUT R3, R0, 0x80, R3, 0xf8, !PT ;  /* 0x0000008000037812 */ /* 0x000fca00078ef803 */
[----:B------:R-:W-:Y:S01]  /*11780*/  STG.E.U8 desc[UR36][R16.64], R3 ;  /* 0x0000000310007986 */ /* 0x000fe2000c101124 */
[----:B------:R-:W-:Y:S05]  /*11790*/  EXIT ;  /* 0x000000000000794d */ /* 0x000fea0003800000 */
.L_x_2273:
[----:B-1----:R-:W-:Y:S01]  /*117a0*/  STG.E.U16 desc[UR36][R16.64], R3 ;  /* 0x0000000310007986 */ /* 0x002fe2000c101524 */
[----:B------:R-:W-:Y:S05]  /*117b0*/  EXIT ;  /* 0x000000000000794d */ /* 0x000fea0003800000 */
.L_x_2282:
        /* <DEDUP_REMOVED lines=12> */
.L_x_17160:


//--------------------- .text._ZN2at6native27unrolled_elementwise_kernelINS0_13BinaryFunctorIN3c108BFloat16ES4_S4_NS0_15binary_internal10MulFunctorIfEEEESt5arrayIPcLm3EELi4E23TrivialOffsetCalculatorILi2EjESC_ILi1EjENS0_6memory12LoadWithCastILi2EEENSF_13StoreWithCastILi1EEEEEviT_T0_T2_T3_T4_T5_ --------------------------
	.section	.text._ZN2at6native27unrolled_elementwise_kernelINS0_13BinaryFunctorIN3c108BFloat16ES4_S4_NS0_15binary_internal10MulFunctorIfEEEESt5arrayIPcLm3EELi4E23TrivialOffsetCalculatorILi2EjESC_ILi1EjENS0_6memory12LoadWithCastILi2EEENSF_13StoreWithCastILi1EEEEEviT_T0_T2_T3_T4_T5_,"ax",@progbits
	.align	128
        .global         _ZN2at6native27unrolled_elementwise_kernelINS0_13BinaryFunctorIN3c108BFloat16ES4_S4_NS0_15binary_internal10MulFunctorIfEEEESt5arrayIPcLm3EELi4E23TrivialOffsetCalculatorILi2EjESC_ILi1EjENS0_6memory12LoadWithCastILi2EEENSF_13StoreWithCastILi1EEEEEviT_T0_T2_T3_T4_T5_
        .type           _ZN2at6native27unrolled_elementwise_kernelINS0_13BinaryFunctorIN3c108BFloat16ES4_S4_NS0_15binary_internal10MulFunctorIfEEEESt5arrayIPcLm3EELi4E23TrivialOffsetCalculatorILi2EjESC_ILi1EjENS0_6memory12LoadWithCastILi2EEENSF_13StoreWithCastILi1EEEEEviT_T0_T2_T3_T4_T5_,@function
        .size           _ZN2at6native27unrolled_elementwise_kernelINS0_13BinaryFunctorIN3c108BFloat16ES4_S4_NS0_15binary_internal10MulFunctorIfEEEESt5arrayIPcLm3EELi4E23TrivialOffsetCalculatorILi2EjESC_ILi1EjENS0_6memory12LoadWithCastILi2EEENSF_13StoreWithCastILi1EEEEEviT_T0_T2_T3_T4_T5_,(.L_x_17161 - _ZN2at6native27unrolled_elementwise_kernelINS0_13BinaryFunctorIN3c108BFloat16ES4_S4_NS0_15binary_internal10MulFunctorIfEEEESt5arrayIPcLm3EELi4E23TrivialOffsetCalculatorILi2EjESC_ILi1EjENS0_6memory12LoadWithCastILi2EEENSF_13StoreWithCastILi1EEEEEviT_T0_T2_T3_T4_T5_)
        .other          _ZN2at6native27unrolled_elementwise_kernelINS0_13BinaryFunctorIN3c108BFloat16ES4_S4_NS0_15binary_internal10MulFunctorIfEEEESt5arrayIPcLm3EELi4E23TrivialOffsetCalculatorILi2EjESC_ILi1EjENS0_6memory12LoadWithCastILi2EEENSF_13StoreWithCastILi1EEEEEviT_T0_T2_T3_T4_T5_,@"STO_CUDA_ENTRY STV_DEFAULT"
_ZN2at6native27unrolled_elementwise_kernelINS0_13BinaryFunctorIN3c108BFloat16ES4_S4_NS0_15binary_internal10MulFunctorIfEEEESt5arrayIPcLm3EELi4E23TrivialOffsetCalculatorILi2EjESC_ILi1EjENS0_6memory12LoadWithCastILi2EEENSF_13StoreWithCastILi1EEEEEviT_T0_T2_T3_T4_T5_:
.text._ZN2at6native27unrolled_elementwise_kernelINS0_13BinaryFunctorIN3c108BFloat16ES4_S4_NS0_15binary_internal10MulFunctorIfEEEESt5arrayIPcLm3EELi4E23TrivialOffsetCalculatorILi2EjESC_ILi1EjENS0_6memory12LoadWithCastILi2EEENSF_13StoreWithCastILi1EEEEEviT_T0_T2_T3_T4_T5_:
        /* <DEDUP_REMOVED lines=8> */
[----:B------:R-:W-:Y:S01]  /*0080*/  PRMT R26, RZ, 0x7610, R26 ;  /* 0x00007610ff1a7816 */ /* 0x000fe2000000001a */
        /* <DEDUP_REMOVED lines=27> */
.L_x_2288:
[----:B------:R-:W2:Y:S02]  /*0240*/  LDG.E.U8 R4, desc[UR36][R4.64] ;  /* 0x0000002404047981 */ /* 0x000ea4000c1e1100 */
[----:B--2---:R-:W-:-:S04]  /*0250*/  I2FP.F32.U32 R0, R4 ;  /* 0x0000000400007245 */ /* 0x004fc80000201000 */
[----:B------:R-:W-:-:S04]  /*0260*/  F2FP.BF16.F32.PACK_AB R0, RZ, R0 ;  /* 0x00000000ff00723e */ /* 0x000fc800000010ff */
[----:B------:R-:W-:Y:S01]  /*0270*/  PRMT R27, R0, 0x7610, R27 ;  /* 0x00007610001b7816 */ /* 0x000fe2000000001b */
[----:B------:R-:W-:Y:S06]  /*0280*/  BRA `(.L_x_2290) ;  /* 0x0000000c00c47947 */ /* 0x000fec0003800000 */
.L_x_2287:
        /* <DEDUP_REMOVED lines=11> */
.L_x_2292:
[----:B------:R-:W2:Y:S02]  /*0340*/  LDG.E R4, desc[UR36][R4.64] ;  /* 0x0000002404047981 */ /* 0x000ea4000c1e1900 */
[----:B--2---:R-:W-:-:S04]  /*0350*/  I2FP.F32.S32 R0, R4 ;  /* 0x0000000400007245 */ /* 0x004fc80000201400 */
[----:B------:R-:W-:-:S04]  /*0360*/  F2FP.BF16.F32.PACK_AB R0, RZ, R0 ;  /* 0x00000000ff00723e */ /* 0x000fc800000010ff */
[----:B------:R-:W-:Y:S01]  /*0370*/  PRMT R27, R0, 0x7610, R27 ;  /* 0x00007610001b7816 */ /* 0x000fe2000000001b */
[----:B------:R-:W-:Y:S06]  /*0380*/  BRA `(.L_x_2290) ;  /* 0x0000000c00847947 */ /* 0x000fec0003800000 */
.L_x_2291:
[----:B------:R-:W2:Y:S02]  /*0390*/  LDG.E.U16 R4, desc[UR36][R4.64] ;  /* 0x0000002404047981 */ /* 0x000ea4000c1e1500 */
[----:B--2---:R-:W0:Y:S02]  /*03a0*/  I2F.S16 R0, R4 ;  /* 0x0000000400007306 */ /* 0x004e240000101400 */
[----:B0-----:R-:W-:-:S04]  /*03b0*/  F2FP.BF16.F32.PACK_AB R0, RZ, R0 ;  /* 0x00000000ff00723e */ /* 0x001fc800000010ff */
[----:B------:R-:W-:Y:S01]  /*03c0*/  PRMT R27, R0, 0x7610, R27 ;  /* 0x00007610001b7816 */ /* 0x000fe2000000001b */
[----:B------:R-:W-:Y:S06]  /*03d0*/  BRA `(.L_x_2290) ;  /* 0x0000000c00707947 */ /* 0x000fec0003800000 */
.L_x_2286:
        /* <DEDUP_REMOVED lines=9> */
.L_x_2294:
[----:B------:R-:W2:Y:S02]  /*0470*/  LDG.E.U16 R0, desc[UR36][R4.64] ;  /* 0x0000002404007981 */ /* 0x000ea4000c1e1500 */
[----:B--2---:R-:W-:-:S05]  /*0480*/  HADD2.F32 R0, -RZ, R0.H0_H0 ;  /* 0x20000000ff007230 */ /* 0x004fca0000004100 */
[----:B------:R-:W-:-:S04]  /*0490*/  F2FP.BF16.F32.PACK_AB R0, RZ, R0 ;  /* 0x00000000ff00723e */ /* 0x000fc800000010ff */
[----:B------:R-:W-:Y:S01]  /*04a0*/  PRMT R27, R0, 0x7610, R27 ;  /* 0x00007610001b7816 */ /* 0x000fe2000000001b */
[----:B------:R-:W-:Y:S06]  /*04b0*/  BRA `(.L_x_2290) ;  /* 0x0000000c00387947 */ /* 0x000fec0003800000 */
.L_x_2293:
        /* <DEDUP_REMOVED lines=9> */
.L_x_2296:
[----:B------:R-:W2:Y:S02]  /*0550*/  LDG.E.U16 R4, desc[UR36][R4.64] ;  /* 0x0000002404047981 */ /* 0x000ea4000c1e1500 */
[----:B--2---:R-:W-:-:S05]  /*0560*/  HADD2.F32 R0, -RZ, R4.H0_H0 ;  /* 0x20000004ff007230 */ /* 0x004fca0000004100 */
[----:B------:R-:W-:-:S04]  /*0570*/  F2FP.BF16.F32.PACK_AB R0, RZ, R0 ;  /* 0x00000000ff00723e */ /* 0x000fc800000010ff */
[----:B------:R-:W-:Y:S01]  /*0580*/  PRMT R27, R0, 0x7610, R27 ;  /* 0x00007610001b7816 */ /* 0x000fe2000000001b */
[----:B------:R-:W-:Y:S06]  /*0590*/  BRA `(.L_x_2290) ;  /* 0x0000000c00007947 */ /* 0x000fec0003800000 */
.L_x_2295:
        /* <DEDUP_REMOVED lines=9> */
.L_x_2285:
        /* <DEDUP_REMOVED lines=14> */
.L_x_2299:
        /* <DEDUP_REMOVED lines=9> */
.L_x_2298:
        /* <DEDUP_REMOVED lines=27> */
.L_x_2301:
        /* <DEDUP_REMOVED lines=15> */
.L_x_2300:
[----:B------:R0:W5:Y:S01]  /*0a40*/  LDG.E.U16 R27, desc[UR36][R4.64] ;  /* 0x00000024041b7981 */ /* 0x000162000c1e1500 */
[----:B------:R-:W-:Y:S05]  /*0a50*/  BRA `(.L_x_2290) ;  /* 0x0000000400d07947 */ /* 0x000fea0003800000 */
.L_x_2297:
        /* <DEDUP_REMOVED lines=13> */
.L_x_2304:
        /* <DEDUP_REMOVED lines=21> */
.L_x_2308:
[----:B------:R-:W-:Y:S05]  /*0c80*/  BSYNC.RECONVERGENT B1 ;  /* 0x0000000000017941 */ /* 0x000fea0003800200 */
.L_x_2307:
[----:B------:R-:W-:Y:S01]  /*0c90*/  IMAD.SHL.U32 R0, R0, 0x100000, RZ ;  /* 0x0010000000007824 */ /* 0x000fe200078e00ff */
[----:B------:R-:W-:-:S04]  /*0ca0*/  LEA R3, R3, 0x3b800000, 0x17 ;  /* 0x3b80000003037811 */ /* 0x000fc800078eb8ff */
[----:B------:R-:W-:-:S07]  /*0cb0*/  LOP3.LUT R0, R3, R0, R7, 0xfe, !PT ;  /* 0x0000000003007212 */ /* 0x000fce00078efe07 */
.L_x_2306:
[----:B------:R-:W-:Y:S05]  /*0cc0*/  BSYNC.RECONVERGENT B0 ;  /* 0x0000000000007941 */ /* 0x000fea0003800200 */
.L_x_2305:
[----:B------:R-:W-:-:S04]  /*0cd0*/  F2FP.BF16.F32.PACK_AB R0, RZ, R0 ;  /* 0x00000000ff00723e */ /* 0x000fc800000010ff */
[----:B------:R-:W-:Y:S01]  /*0ce0*/  PRMT R27, R0, 0x7610, R27 ;  /* 0x00007610001b7816 */ /* 0x000fe2000000001b */
[----:B------:R-:W-:Y:S06]  /*0cf0*/  BRA `(.L_x_2290) ;  /* 0x0000000400287947 */ /* 0x000fec0003800000 */
.L_x_2303:
        /* <DEDUP_REMOVED lines=21> */
.L_x_2312:
[----:B------:R-:W-:Y:S05]  /*0e50*/  BSYNC.RECONVERGENT B1 ;  /* 0x0000000000017941 */ /* 0x000fea0003800200 */
.L_x_2311:
[----:B------:R-:W-:Y:S01]  /*0e60*/  IMAD.SHL.U32 R0, R0, 0x200000, RZ ;  /* 0x0020000000007824 */ /* 0x000fe200078e00ff */
[----:B------:R-:W-:-:S04]  /*0e70*/  LEA R3, R3, 0x37800000, 0x17 ;  /* 0x3780000003037811 */ /* 0x000fc800078eb8ff */
[----:B------:R-:W-:-:S07]  /*0e80*/  LOP3.LUT R0, R3, R0, R7, 0xfe, !PT ;  /* 0x0000000003007212 */ /* 0x000fce00078efe07 */
.L_x_2310:
[----:B------:R-:W-:Y:S05]  /*0e90*/  BSYNC.RECONVERGENT B0 ;  /* 0x0000000000007941 */ /* 0x000fea0003800200 */
.L_x_2309:
[----:B------:R-:W-:-:S04]  /*0ea0*/  F2FP.BF16.F32.PACK_AB R0, RZ, R0 ;  /* 0x00000000ff00723e */ /* 0x000fc800000010ff */
[----:B------:R-:W-:Y:S01]  /*0eb0*/  PRMT R27, R0, 0x7610, R27 ;  /* 0x00007610001b7816 */ /* 0x000fe2000000001b */
[----:B------:R-:W-:Y:S06]  /*0ec0*/  BRA `(.L_x_2290) ;  /* 0x0000000000b47947 */ /* 0x000fec0003800000 */
.L_x_2302:
[----:B------:R-:W-:-:S09]  /*0ed0*/  UISETP.NE.AND UP0, UPT, UR4, 0x1c, UPT ;  /* 0x0000001c0400788c */ /* 0x000fd2000bf05270 */
[----:B------:R-:W-:Y:S05]  /*0ee0*/  BRA.U !UP0, `(.L_x_2313) ;  /* 0x00000001089c7547 */ /* 0x000fea000b800000 */
[----:B------:R-:W-:-:S09]  /*0ef0*/  UISETP.NE.AND UP0, UPT, UR4, 0x1d, UPT ;  /* 0x0000001d0400788c */ /* 0x000fd2000bf05270 */
[----:B------:R-:W-:Y:S05]  /*0f00*/  BRA.U !UP0, `(.L_x_2314) ;  /* 0x0000000108807547 */ /* 0x000fea000b800000 */
[----:B------:R-:W-:-:S09]  /*0f10*/  UISETP.NE.AND UP0, UPT, UR4, 0x2c, UPT ;  /* 0x0000002c0400788c */ /* 0x000fd2000bf05270 */
[----:B------:R-:W-:Y:S05]  /*0f20*/  BRA.U !UP0, `(.L_x_2315) ;  /* 0x0000000108487547 */ /* 0x000fea000b800000 */
.L_x_2289:
        /* <DEDUP_REMOVED lines=16> */
.L_x_2316:
[----:B------:R-:W-:Y:S01]  /*1030*/  PRMT R27, RZ, 0x7610, R27 ;  /* 0x00007610ff1b7816 */ /* 0x000fe2000000001b */
[----:B------:R-:W-:Y:S06]  /*1040*/  BRA `(.L_x_2290) ;  /* 0x0000000000547947 */ /* 0x000fec0003800000 */
.L_x_2315:
        /* <DEDUP_REMOVED lines=8> */
.L_x_2318:
[----:B------:R-:W-:Y:S05]  /*10d0*/  BSYNC.RECONVERGENT B0 ;  /* 0x0000000000007941 */ /* 0x000fea0003800200 */
.L_x_2317:
[----:B------:R-:W-:-:S04]  /*10e0*/  F2FP.BF16.F32.PACK_AB R0, RZ, R0 ;  /* 0x00000000ff00723e */ /* 0x000fc800000010ff */
[----:B------:R-:W-:Y:S01]  /*10f0*/  PRMT R27, R0, 0x7610, R27 ;  /* 0x00007610001b7816 */ /* 0x000fe2000000001b */
[----:B------:R-:W-:Y:S06]  /*1100*/  BRA `(.L_x_2290) ;  /* 0x0000000000247947 */ /* 0x000fec0003800000 */
.L_x_2314:
[----:B------:R-:W2:Y:S02]  /*1110*/  LDG.E.64 R4, desc[UR36][R4.64] ;  /* 0x0000002404047981 */ /* 0x000ea4000c1e1b00 */
[----:B--2---:R-:W0:Y:S02]  /*1120*/  I2F.U64 R0, R4 ;  /* 0x0000000400007312 */ /* 0x004e240000301000 */
[----:B0-----:R-:W-:-:S04]  /*1130*/  F2FP.BF16.F32.PACK_AB R0, RZ, R0 ;  /* 0x00000000ff00723e */ /* 0x001fc800000010ff */
[----:B------:R-:W-:Y:S01]  /*1140*/  PRMT R27, R0, 0x7610, R27 ;  /* 0x00007610001b7816 */ /* 0x000fe2000000001b */
[----:B------:R-:W-:Y:S06]  /*1150*/  BRA `(.L_x_2290) ;  /* 0x0000000000107947 */ /* 0x000fec0003800000 */
.L_x_2313:
[----:B------:R-:W2:Y:S02]  /*1160*/  LDG.E R4, desc[UR36][R4.64] ;  /* 0x0000002404047981 */ /* 0x000ea4000c1e1900 */
[----:B--2---:R-:W-:-:S04]  /*1170*/  I2FP.F32.U32 R0, R4 ;  /* 0x0000000400007245 */ /* 0x004fc80000201000 */
[----:B------:R-:W-:-:S04]  /*1180*/  F2FP.BF16.F32.PACK_AB R0, RZ, R0 ;  /* 0x00000000ff00723e */ /* 0x000fc800000010ff */
[----:B------:R-:W-:-:S07]  /*1190*/  PRMT R27, R0, 0x7610, R27 ;  /* 0x00007610001b7816 */ /* 0x000fce000000001b */
.L_x_2290:
[----:B0-----:R-:W0:Y:S01]  /*11a0*/  LDC.64 R4, c[0x0][0x398] ;  /* 0x0000e600ff047b82 */ /* 0x001e220000000a00 */
[----:B------:R-:W1:Y:S01]  /*11b0*/  LDCU UR5, c[0x0][0x3ac] ;  /* 0x00007580ff0577ac */ /* 0x000e620008000800 */
        /* <DEDUP_REMOVED lines=19> */
.L_x_2322:
[----:B------:R-:W2:Y:S02]  /*12f0*/  LDG.E.U8 R4, desc[UR36][R4.64] ;  /* 0x0000002404047981 */ /* 0x000ea4000c1e1100 */
[----:B--2---:R-:W-:-:S04]  /*1300*/  I2FP.F32.U32 R0, R4 ;  /* 0x0000000400007245 */ /* 0x004fc80000201000 */
[----:B------:R-:W-:-:S04]  /*1310*/  F2FP.BF16.F32.PACK_AB R0, RZ, R0 ;  /* 0x00000000ff00723e */ /* 0x000fc800000010ff */
[----:B------:R-:W-:Y:S01]  /*1320*/  PRMT R26, R0, 0x7610, R26 ;  /* 0x00007610001a7816 */ /* 0x000fe2000000001a */
[----:B------:R-:W-:Y:S06]  /*1330*/  BRA `(.L_x_2324) ;  /* 0x0000000c00c47947 */ /* 0x000fec0003800000 */
.L_x_2321:
        /* <DEDUP_REMOVED lines=11> */
.L_x_2326:
[----:B------:R-:W2:Y:S02]  /*13f0*/  LDG.E R4, desc[UR36][R4.64] ;  /* 0x0000002404047981 */ /* 0x000ea4000c1e1900 */
[----:B--2---:R-:W-:-:S04]  /*1400*/  I2FP.F32.S32 R0, R4 ;  /* 0x0000000400007245 */ /* 0x004fc80000201400 */
[----:B------:R-:W-:-:S04]  /*1410*/  F2FP.BF16.F32.PACK_AB R0, RZ, R0 ;  /* 0x00000000ff00723e */ /* 0x000fc800000010ff */
[----:B------:R-:W-:Y:S01]  /*1420*/  PRMT R26, R0, 0x7610, R26 ;  /* 0x00007610001a7816 */ /* 0x000fe2000000001a */
[----:B------:R-:W-:Y:S06]  /*1430*/  BRA `(.L_x_2324) ;  /* 0x0000000c00847947 */ /* 0x000fec0003800000 */
.L_x_2325:
[----:B------:R-:W2:Y:S02]  /*1440*/  LDG.E.U16 R4, desc[UR36][R4.64] ;  /* 0x0000002404047981 */ /* 0x000ea4000c1e1500 */
[----:B--2---:R-:W0:Y:S02]  /*1450*/  I2F.S16 R0, R4 ;  /* 0x0000000400007306 */ /* 0x004e240000101400 */
[----:B0-----:R-:W-:-:S04]  /*1460*/  F2FP.BF16.F32.PACK_AB R0, RZ, R0 ;  /* 0x00000000ff00723e */ /* 0x001fc800000010ff */
[----:B------:R-:W-:Y:S01]  /*1470*/  PRMT R26, R0, 0x7610, R26 ;  /* 0x00007610001a7816 */ /* 0x000fe2000000001a */
[----:B------:R-:W-:Y:S06]  /*1480*/  BRA `(.L_x_2324) ;  /* 0x0000000c00707947 */ /* 0x000fec0003800000 */
.L_x_2320:
        /* <DEDUP_REMOVED lines=9> */
.L_x_2328:
[----:B------:R-:W2:Y:S02]  /*1520*/  LDG.E.U16 R0, desc[UR36][R4.64] ;  /* 0x0000002404007981 */ /* 0x000ea4000c1e1500 */
[----:B--2---:R-:W-:-:S05]  /*1530*/  HADD2.F32 R0, -RZ, R0.H0_H0 ;  /* 0x20000000ff007230 */ /* 0x004fca0000004100 */
[----:B------:R-:W-:-:S04]  /*1540*/  F2FP.BF16.F32.PACK_AB R0, RZ, R0 ;  /* 0x00000000ff00723e */ /* 0x000fc800000010ff */
[----:B------:R-:W-:Y:S01]  /*1550*/  PRMT R26, R0, 0x7610, R26 ;  /* 0x00007610001a7816 */ /* 0x000fe2000000001a */
[----:B------:R-:W-:Y:S06]  /*1560*/  BRA `(.L_x_2324) ;  /* 0x0000000c00387947 */ /* 0x000fec0003800000 */
.L_x_2327:
        /* <DEDUP_REMOVED lines=9> */
.L_x_2330:
[----:B------:R-:W2:Y:S02]  /*1600*/  LDG.E.U16 R4, desc[UR36][R4.64] ;  /* 0x0000002404047981 */ /* 0x000ea4000c1e1500 */
[----:B--2---:R-:W-:-:S05]  /*1610*/  HADD2.F32 R0, -RZ, R4.H0_H0 ;  /* 0x20000004ff007230 */ /* 0x004fca0000004100 */
[----:B------:R-:W-:-:S04]  /*1620*/  F2FP.BF16.F32.PACK_AB R0, RZ, R0 ;  /* 0x00000000ff00723e */ /* 0x000fc800000010ff */
[----:B------:R-:W-:Y:S01]  /*1630*/  PRMT R26, R0, 0x7610, R26 ;  /* 0x00007610001a7816 */ /* 0x000fe2000000001a */
[----:B------:R-:W-:Y:S06]  /*1640*/  BRA `(.L_x_2324) ;  /* 0x0000000c00007947 */ /* 0x000fec0003800000 */
.L_x_2329:
        /* <DEDUP_REMOVED lines=9> */
.L_x_2319:
        /* <DEDUP_REMOVED lines=14> */
.L_x_2333:
        /* <DEDUP_REMOVED lines=9> */
.L_x_2332:
        /* <DEDUP_REMOVED lines=27> */
.L_x_2335:
        /* <DEDUP_REMOVED lines=15> */
.L_x_2334:
[----:B------:R0:W5:Y:S01]  /*1af0*/  LDG.E.U16 R26, desc[UR36][R4.64] ;  /* 0x00000024041a7981 */ /* 0x000162000c1e1500 */
[----:B------:R-:W-:Y:S05]  /*1b00*/  BRA `(.L_x_2324) ;  /* 0x0000000400d07947 */ /* 0x000fea0003800000 */
.L_x_2331:
        /* <DEDUP_REMOVED lines=13> */
.L_x_2338:
        /* <DEDUP_REMOVED lines=21> */
.L_x_2342:
[----:B------:R-:W-:Y:S05]  /*1d30*/  BSYNC.RECONVERGENT B1 ;  /* 0x0000000000017941 */ /* 0x000fea0003800200 */
.L_x_2341:
[----:B------:R-:W-:Y:S01]  /*1d40*/  IMAD.SHL.U32 R0, R0, 0x100000, RZ ;  /* 0x0010000000007824 */ /* 0x000fe200078e00ff */
[----:B------:R-:W-:-:S04]  /*1d50*/  LEA R3, R3, 0x3b800000, 0x17 ;  /* 0x3b80000003037811 */ /* 0x000fc800078eb8ff */
[----:B------:R-:W-:-:S07]  /*1d60*/  LOP3.LUT R0, R3, R0, R7, 0xfe, !PT ;  /* 0x0000000003007212 */ /* 0x000fce00078efe07 */
.L_x_2340:
[----:B------:R-:W-:Y:S05]  /*1d70*/  BSYNC.RECONVERGENT B0 ;  /* 0x0000000000007941 */ /* 0x000fea0003800200 */
.L_x_2339:
[----:B------:R-:W-:-:S04]  /*1d80*/  F2FP.BF16.F32.PACK_AB R0, RZ, R0 ;  /* 0x00000000ff00723e */ /* 0x000fc800000010ff */
[----:B------:R-:W-:Y:S01]  /*1d90*/  PRMT R26, R0, 0x7610, R26 ;  /* 0x00007610001a7816 */ /* 0x000fe2000000001a */
[----:B------:R-:W-:Y:S06]  /*1da0*/  BRA `(.L_x_2324) ;  /* 0x0000000400287947 */ /* 0x000fec0003800000 */
.L_x_2337:
        /* <DEDUP_REMOVED lines=21> */
.L_x_2346:
[----:B------:R-:W-:Y:S05]  /*1f00*/  BSYNC.RECONVERGENT B1 ;  /* 0x0000000000017941 */ /* 0x000fea0003800200 */
.L_x_2345:
[----:B------:R-:W-:Y:S01]  /*1f10*/  IMAD.SHL.U32 R0, R0, 0x200000, RZ ;  /* 0x0020000000007824 */ /* 0x000fe200078e00ff */
[----:B------:R-:W-:-:S04]  /*1f20*/  LEA R3, R3, 0x37800000, 0x17 ;  /* 0x3780000003037811 */ /* 0x000fc800078eb8ff */
[----:B------:R-:W-:-:S07]  /*1f30*/  LOP3.LUT R0, R3, R0, R7, 0xfe, !PT ;  /* 0x0000000003007212 */ /* 0x000fce00078efe07 */
.L_x_2344:
[----:B------:R-:W-:Y:S05]  /*1f40*/  BSYNC.RECONVERGENT B0 ;  /* 0x0000000000007941 */ /* 0x000fea0003800200 */
.L_x_2343:
[----:B------:R-:W-:-:S04]  /*1f50*/  F2FP.BF16.F32.PACK_AB R0, RZ, R0 ;  /* 0x00000000ff00723e */ /* 0x000fc800000010ff */
[----:B------:R-:W-:Y:S01]  /*1f60*/  PRMT R26, R0, 0x7610, R26 ;  /* 0x00007610001a7816 */ /* 0x000fe2000000001a */
[----:B------:R-:W-:Y:S06]  /*1f70*/  BRA `(.L_x_2324) ;  /* 0x0000000000b47947 */ /* 0x000fec0003800000 */
.L_x_2336:
[----:B------:R-:W-:-:S09]  /*1f80*/  UISETP.NE.AND UP0, UPT, UR4, 0x1c, UPT ;  /* 0x0000001c0400788c */ /* 0x000fd2000bf05270 */
[----:B------:R-:W-:Y:S05]  /*1f90*/  BRA.U !UP0, `(.L_x_2347) ;  /* 0x00000001089c7547 */ /* 0x000fea000b800000 */
[----:B------:R-:W-:-:S09]  /*1fa0*/  UISETP.NE.AND UP0, UPT, UR4, 0x1d, UPT ;  /* 0x0000001d0400788c */ /* 0x000fd2000bf05270 */
[----:B------:R-:W-:Y:S05]  /*1fb0*/  BRA.U !UP0, `(.L_x_2348) ;  /* 0x0000000108807547 */ /* 0x000fea000b800000 */
[----:B------:R-:W-:-:S09]  /*1fc0*/  UISETP.NE.AND UP0, UPT, UR4, 0x2c, UPT ;  /* 0x0000002c0400788c */ /* 0x000fd2000bf05270 */
[----:B------:R-:W-:Y:S05]  /*1fd0*/  BRA.U !UP0, `(.L_x_2349) ;  /* 0x0000000108487547 */ /* 0x000fea000b800000 */
.L_x_2323:
        /* <DEDUP_REMOVED lines=16> */
.L_x_2350:
[----:B------:R-:W-:Y:S01]  /*20e0*/  PRMT R26, RZ, 0x7610, R26 ;  /* 0x00007610ff1a7816 */ /* 0x000fe2000000001a */
[----:B------:R-:W-:Y:S06]  /*20f0*/  BRA `(.L_x_2324) ;  /* 0x0000000000547947 */ /* 0x000fec0003800000 */
.L_x_2349:
        /* <DEDUP_REMOVED lines=8> */
.L_x_2352:
[----:B------:R-:W-:Y:S05]  /*2180*/  BSYNC.RECONVERGENT B0 ;  /* 0x0000000000007941 */ /* 0x000fea0003800200 */
.L_x_2351:
[----:B------:R-:W-:-:S04]  /*2190*/  F2FP.BF16.F32.PACK_AB R0, RZ, R0 ;  /* 0x00000000ff00723e */ /* 0x000fc800000010ff */
[----:B------:R-:W-:Y:S01]  /*21a0*/  PRMT R26, R0, 0x7610, R26 ;  /* 0x00007610001a7816 */ /* 0x000fe2000000001a */
[----:B------:R-:W-:Y:S06]  /*21b0*/  BRA `(.L_x_2324) ;  /* 0x0000000000247947 */ /* 0x000fec0003800000 */
.L_x_2348:
[----:B------:R-:W2:Y:S02]  /*21c0*/  LDG.E.64 R4, desc[UR36][R4.64] ;  /* 0x0000002404047981 */ /* 0x000ea4000c1e1b00 */
[----:B--2---:R-:W0:Y:S02]  /*21d0*/  I2F.U64 R0, R4 ;  /* 0x0000000400007312 */ /* 0x004e240000301000 */
[----:B0-----:R-:W-:-:S04]  /*21e0*/  F2FP.BF16.F32.PACK_AB R0, RZ, R0 ;  /* 0x00000000ff00723e */ /* 0x001fc800000010ff */
[----:B------:R-:W-:Y:S01]  /*21f0*/  PRMT R26, R0, 0x7610, R26 ;  /* 0x00007610001a7816 */ /* 0x000fe2000000001a */
[----:B------:R-:W-:Y:S06]  /*2200*/  BRA `(.L_x_2324) ;  /* 0x0000000000107947 */ /* 0x000fec0003800000 */
.L_x_2347:
[----:B------:R-:W2:Y:S02]  /*2210*/  LDG.E R4, desc[UR36][R4.64] ;  /* 0x0000002404047981 */ /* 0x000ea4000c1e1900 */
[----:B--2---:R-:W-:-:S04]  /*2220*/  I2FP.F32.U32 R0, R4 ;  /* 0x0000000400007245 */ /* 0x004fc80000201000 */
[----:B------:R-:W-:-:S04]  /*2230*/  F2FP.BF16.F32.PACK_AB R0, RZ, R0 ;  /* 0x00000000ff00723e */ /* 0x000fc800000010ff */
[----:B------:R-:W-:-:S07]  /*2240*/  PRMT R26, R0, 0x7610, R26 ;  /* 0x00007610001a7816 */ /* 0x000fce000000001a */
.L_x_2324:
[----:B------:R-:W-:-:S07]  /*2250*/  VIADD R23, R25, 0x80 ;  /* 0x0000008019177836 */ /* 0x000fce0000000000 */
.L_x_2284:
[----:B------:R-:W-:Y:S05]  /*2260*/  BSYNC.RECONVERGENT B6 ;  /* 0x0000000000067941 */ /* 0x000fea0003800200 */
.L_x_2283:
[----:B------:R-:W-:Y:S01]  /*2270*/  ISETP.GE.AND P0, PT, R23, R16, PT ;  /* 0x000000101700720c */ /* 0x000fe20003f06270 */
[----:B------:R-:W-:Y:S01]  /*2280*/  BSSY.RECONVERGENT B6, `(.L_x_2353) ;  /* 0x000021c000067945 */ /* 0x000fe20003800200 */
[----:B------:R-:W-:Y:S02]  /*2290*/  PRMT R24, RZ, 0x7610, R24 ;  /* 0x00007610ff187816 */ /* 0x000fe40000000018 */
[----:B------:R-:W-:-:S09]  /*22a0*/  PRMT R22, RZ, 0x7610, R22 ;  /* 0x00007610ff167816 */ /* 0x000fd20000000016 */
        /* <DEDUP_REMOVED lines=23> */
.L_x_2358:
[----:B------:R-:W2:Y:S02]  /*2420*/  LDG.E.U8 R4, desc[UR36][R4.64] ;  /* 0x0000002404047981 */ /* 0x000ea4000c1e1100 */
[----:B--2---:R-:W-:-:S04]  /*2430*/  I2FP.F32.U32 R0, R4 ;  /* 0x0000000400007245 */ /* 0x004fc80000201000 */
[----:B------:R-:W-:-:S04]  /*2440*/  F2FP.BF16.F32.PACK_AB R0, RZ, R0 ;  /* 0x00000000ff00723e */ /* 0x000fc800000010ff */
[----:B------:R-:W-:Y:S01]  /*2450*/  PRMT R24, R0, 0x7610, R24 ;  /* 0x0000761000187816 */ /* 0x000fe20000000018 */
[----:B------:R-:W-:Y:S06]  /*2460*/  BRA `(.L_x_2360) ;  /* 0x0000000c00c47947 */ /* 0x000fec0003800000 */
.L_x_2357:
        /* <DEDUP_REMOVED lines=11> */
.L_x_2362:
[----:B------:R-:W2:Y:S02]  /*2520*/  LDG.E R4, desc[UR36][R4.64] ;  /* 0x0000002404047981 */ /* 0x000ea4000c1e1900 */
[----:B--2---:R-:W-:-:S04]  /*2530*/  I2FP.F32.S32 R0, R4 ;  /* 0x0000000400007245 */ /* 0x004fc80000201400 */
[----:B------:R-:W-:-:S04]  /*2540*/  F2FP.BF16.F32.PACK_AB R0, RZ, R0 ;  /* 0x00000000ff00723e */ /* 0x000fc800000010ff */
[----:B------:R-:W-:Y:S01]  /*2550*/  PRMT R24, R0, 0x7610, R24 ;  /* 0x0000761000187816 */ /* 0x000fe20000000018 */
[----:B------:R-:W-:Y:S06]  /*2560*/  BRA `(.L_x_2360) ;  /* 0x0000000c00847947 */ /* 0x000fec0003800000 */
.L_x_2361:
[----:B------:R-:W2:Y:S02]  /*2570*/  LDG.E.U16 R4, desc[UR36][R4.64] ;  /* 0x0000002404047981 */ /* 0x000ea4000c1e1500 */
[----:B--2---:R-:W0:Y:S02]  /*2580*/  I2F.S16 R0, R4 ;  /* 0x0000000400007306 */ /* 0x004e240000101400 */
[----:B0-----:R-:W-:-:S04]  /*2590*/  F2FP.BF16.F32.PACK_AB R0, RZ, R0 ;  /* 0x00000000ff00723e */ /* 0x001fc800000010ff */
[----:B------:R-:W-:Y:S01]  /*25a0*/  PRMT R24, R0, 0x7610, R24 ;  /* 0x0000761000187816 */ /* 0x000fe20000000018 */
[----:B------:R-:W-:Y:S06]  /*25b0*/  BRA `(.L_x_2360) ;  /* 0x0000000c00707947 */ /* 0x000fec0003800000 */
.L_x_2356:
        /* <DEDUP_REMOVED lines=9> */
.L_x_2364:
[----:B------:R-:W2:Y:S02]  /*2650*/  LDG.E.U16 R0, desc[UR36][R4.64] ;  /* 0x0000002404007981 */ /* 0x000ea4000c1e1500 */
[----:B--2---:R-:W-:-:S05]  /*2660*/  HADD2.F32 R0, -RZ, R0.H0_H0 ;  /* 0x20000000ff007230 */ /* 0x004fca0000004100 */
[----:B------:R-:W-:-:S04]  /*2670*/  F2FP.BF16.F32.PACK_AB R0, RZ, R0 ;  /* 0x00000000ff00723e */ /* 0x000fc800000010ff */
[----:B------:R-:W-:Y:S01]  /*2680*/  PRMT R24, R0, 0x7610, R24 ;  /* 0x0000761000187816 */ /* 0x000fe20000000018 */
[----:B------:R-:W-:Y:S06]  /*2690*/  BRA `(.L_x_2360) ;  /* 0x0000000c00387947 */ /* 0x000fec0003800000 */
.L_x_2363:
        /* <DEDUP_REMOVED lines=9> */
.L_x_2366:
[----:B------:R-:W2:Y:S02]  /*2730*/  LDG.E.U16 R4, desc[UR36][R4.64] ;  /* 0x0000002404047981 */ /* 0x000ea4000c1e1500 */
[----:B--2---:R-:W-:-:S05]  /*2740*/  HADD2.F32 R0, -RZ, R4.H0_H0 ;  /* 0x20000004ff007230 */ /* 0x004fca0000004100 */
[----:B------:R-:W-:-:S04]  /*2750*/  F2FP.BF16.F32.PACK_AB R0, RZ, R0 ;  /* 0x00000000ff00723e */ /* 0x000fc800000010ff */
[----:B------:R-:W-:Y:S01]  /*2760*/  PRMT R24, R0, 0x7610, R24 ;  /* 0x0000761000187816 */ /* 0x000fe20000000018 */
[----:B------:R-:W-:Y:S06]  /*2770*/  BRA `(.L_x_2360) ;  /* 0x0000000c00007947 */ /* 0x000fec0003800000 */
.L_x_2365:
        /* <DEDUP_REMOVED lines=9> */
.L_x_2355:
        /* <DEDUP_REMOVED lines=14> */
.L_x_2369:
        /* <DEDUP_REMOVED lines=9> */
.L_x_2368:
        /* <DEDUP_REMOVED lines=27> */
.L_x_2371:
        /* <DEDUP_REMOVED lines=15> */
.L_x_2370:
[----:B------:R0:W5:Y:S01]  /*2c20*/  LDG.E.U16 R24, desc[UR36][R4.64] ;  /* 0x0000002404187981 */ /* 0x000162000c1e1500 */
[----:B------:R-:W-:Y:S05]  /*2c30*/  BRA `(.L_x_2360) ;  /* 0x0000000400d07947 */ /* 0x000fea0003800000 */
.L_x_2367:
        /* <DEDUP_REMOVED lines=13> */
.L_x_2374:
        /* <DEDUP_REMOVED lines=21> */
.L_x_2378:
[----:B------:R-:W-:Y:S05]  /*2e60*/  BSYNC.RECONVERGENT B1 ;  /* 0x0000000000017941 */ /* 0x000fea0003800200 */
.L_x_2377:
[----:B------:R-:W-:Y:S01]  /*2e70*/  IMAD.SHL.U32 R0, R0, 0x100000, RZ ;  /* 0x0010000000007824 */ /* 0x000fe200078e00ff */
[----:B------:R-:W-:-:S04]  /*2e80*/  LEA R3, R3, 0x3b800000, 0x17 ;  /* 0x3b80000003037811 */ /* 0x000fc800078eb8ff */
[----:B------:R-:W-:-:S07]  /*2e90*/  LOP3.LUT R0, R3, R0, R7, 0xfe, !PT ;  /* 0x0000000003007212 */ /* 0x000fce00078efe07 */
.L_x_2376:
[----:B------:R-:W-:Y:S05]  /*2ea0*/  BSYNC.RECONVERGENT B0 ;  /* 0x0000000000007941 */ /* 0x000fea0003800200 */
.L_x_2375:
[----:B------:R-:W-:-:S04]  /*2eb0*/  F2FP.BF16.F32.PACK_AB R0, RZ, R0 ;  /* 0x00000000ff00723e */ /* 0x000fc800000010ff */
[----:B------:R-:W-:Y:S01]  /*2ec0*/  PRMT R24, R0, 0x7610, R24 ;  /* 0x0000761000187816 */ /* 0x000fe20000000018 */
[----:B------:R-:W-:Y:S06]  /*2ed0*/  BRA `(.L_x_2360) ;  /* 0x0000000400287947 */ /* 0x000fec0003800000 */
.L_x_2373:
        /* <DEDUP_REMOVED lines=21> */
.L_x_2382:
[----:B------:R-:W-:Y:S05]  /*3030*/  BSYNC.RECONVERGENT B1 ;  /* 0x0000000000017941 */ /* 0x000fea0003800200 */
.L_x_2381:
[----:B------:R-:W-:Y:S01]  /*3040*/  IMAD.SHL.U32 R0, R0, 0x200000, RZ ;  /* 0x0020000000007824 */ /* 0x000fe200078e00ff */
[----:B------:R-:W-:-:S04]  /*3050*/  LEA R3, R3, 0x37800000, 0x17 ;  /* 0x3780000003037811 */ /* 0x000fc800078eb8ff */
[----:B------:R-:W-:-:S07]  /*3060*/  LOP3.LUT R0, R3, R0, R7, 0xfe, !PT ;  /* 0x0000000003007212 */ /* 0x000fce00078efe07 */
.L_x_2380:
[----:B------:R-:W-:Y:S05]  /*3070*/  BSYNC.RECONVERGENT B0 ;  /* 0x0000000000007941 */ /* 0x000fea0003800200 */
.L_x_2379:
[----:B------:R-:W-:-:S04]  /*3080*/  F2FP.BF16.F32.PACK_AB R0, RZ, R0 ;  /* 0x00000000ff00723e */ /* 0x000fc800000010ff */
[----:B------:R-:W-:Y:S01]  /*3090*/  PRMT R24, R0, 0x7610, R24 ;  /* 0x0000761000187816 */ /* 0x000fe20000000018 */
[----:B------:R-:W-:Y:S06]  /*30a0*/  BRA `(.L_x_2360) ;  /* 0x0000000000b47947 */ /* 0x000fec0003800000 */
.L_x_2372:
        /* <DEDUP_REMOVED lines=14> */
.L_x_2386:
[----:B------:R-:W-:Y:S05]  /*3190*/  BSYNC.RECONVERGENT B0 ;  /* 0x0000000000007941 */ /* 0x000fea0003800200 */
.L_x_2385:
[----:B------:R-:W-:-:S04]  /*31a0*/  F2FP.BF16.F32.PACK_AB R0, RZ, R0 ;  /* 0x00000000ff00723e */ /* 0x000fc800000010ff */
[----:B------:R-:W-:Y:S01]  /*31b0*/  PRMT R24, R0, 0x7610, R24 ;  /* 0x0000761000187816 */ /* 0x000fe20000000018 */
[----:B------:R-:W-:Y:S06]  /*31c0*/  BRA `(.L_x_2360) ;  /* 0x00000000006c7947 */ /* 0x000fec0003800000 */
.L_x_2359:
        /* <DEDUP_REMOVED lines=16> */
.L_x_2387:
[----:B------:R-:W-:Y:S01]  /*32d0*/  PRMT R24, RZ, 0x7610, R24 ;  /* 0x00007610ff187816 */ /* 0x000fe20000000018 */
[----:B------:R-:W-:Y:S06]  /*32e0*/  BRA `(.L_x_2360) ;  /* 0x0000000000247947 */ /* 0x000fec0003800000 */
.L_x_2384:
[----:B------:R-:W2:Y:S02]  /*32f0*/  LDG.E.64 R4, desc[UR36][R4.64] ;  /* 0x0000002404047981 */ /* 0x000ea4000c1e1b00 */
[----:B--2---:R-:W0:Y:S02]  /*3300*/  I2F.U64 R0, R4 ;  /* 0x0000000400007312 */ /* 0x004e240000301000 */
[----:B0-----:R-:W-:-:S04]  /*3310*/  F2FP.BF16.F32.PACK_AB R0, RZ, R0 ;  /* 0x00000000ff00723e */ /* 0x001fc800000010ff */
[----:B------:R-:W-:Y:S01]  /*3320*/  PRMT R24, R0, 0x7610, R24 ;  /* 0x0000761000187816 */ /* 0x000fe20000000018 */
[----:B------:R-:W-:Y:S06]  /*3330*/  BRA `(.L_x_2360) ;  /* 0x0000000000107947 */ /* 0x000fec0003800000 */
.L_x_2383:
[----:B------:R-:W2:Y:S02]  /*3340*/  LDG.E R4, desc[UR36][R4.64] ;  /* 0x0000002404047981 */ /* 0x000ea4000c1e1900 */
[----:B--2---:R-:W-:-:S04]  /*3350*/  I2FP.F32.U32 R0, R4 ;  /* 0x0000000400007245 */ /* 0x004fc80000201000 */
[----:B------:R-:W-:-:S04]  /*3360*/  F2FP.BF16.F32.PACK_AB R0, RZ, R0 ;  /* 0x00000000ff00723e */ /* 0x000fc800000010ff */
[----:B------:R-:W-:-:S07]  /*3370*/  PRMT R24, R0, 0x7610, R24 ;  /* 0x0000761000187816 */ /* 0x000fce0000000018 */
.L_x_2360:
        /* <DEDUP_REMOVED lines=21> */
.L_x_2391:
[----:B------:R-:W2:Y:S02]  /*34d0*/  LDG.E.U8 R4, desc[UR36][R4.64] ;  /* 0x0000002404047981 */ /* 0x000ea4000c1e1100 */
[----:B--2---:R-:W-:-:S04]  /*34e0*/  I2FP.F32.U32 R0, R4 ;  /* 0x0000000400007245 */ /* 0x004fc80000201000 */
[----:B------:R-:W-:-:S04]  /*34f0*/  F2FP.BF16.F32.PACK_AB R0, RZ, R0 ;  /* 0x00000000ff00723e */ /* 0x000fc800000010ff */
[----:B------:R-:W-:Y:S01]  /*3500*/  PRMT R22, R0, 0x7610, R22 ;  /* 0x0000761000167816 */ /* 0x000fe20000000016 */
[----:B------:R-:W-:Y:S06]  /*3510*/  BRA `(.L_x_2393) ;  /* 0x0000000c00c47947 */ /* 0x000fec0003800000 */
.L_x_2390:
        /* <DEDUP_REMOVED lines=11> */
.L_x_2395:
[----:B------:R-:W2:Y:S02]  /*35d0*/  LDG.E R4, desc[UR36][R4.64] ;  /* 0x0000002404047981 */ /* 0x000ea4000c1e1900 */
[----:B--2---:R-:W-:-:S04]  /*35e0*/  I2FP.F32.S32 R0, R4 ;  /* 0x0000000400007245 */ /* 0x004fc80000201400 */
[----:B------:R-:W-:-:S04]  /*35f0*/  F2FP.BF16.F32.PACK_AB R0, RZ, R0 ;  /* 0x00000000ff00723e */ /* 0x000fc800000010ff */
[----:B------:R-:W-:Y:S01]  /*3600*/  PRMT R22, R0, 0x7610, R22 ;  /* 0x0000761000167816 */ /* 0x000fe20000000016 */
[----:B------:R-:W-:Y:S06]  /*3610*/  BRA `(.L_x_2393) ;  /* 0x0000000c00847947 */ /* 0x000fec0003800000 */
.L_x_2394:
[----:B------:R-:W2:Y:S02]  /*3620*/  LDG.E.U16 R4, desc[UR36][R4.64] ;  /* 0x0000002404047981 */ /* 0x000ea4000c1e1500 */
[----:B--2---:R-:W0:Y:S02]  /*3630*/  I2F.S16 R0, R4 ;  /* 0x0000000400007306 */ /* 0x004e240000101400 */
[----:B0-----:R-:W-:-:S04]  /*3640*/  F2FP.BF16.F32.PACK_AB R0, RZ, R0 ;  /* 0x00000000ff00723e */ /* 0x001fc800000010ff */
[----:B------:R-:W-:Y:S01]  /*3650*/  PRMT R22, R0, 0x7610, R22 ;  /* 0x0000761000167816 */ /* 0x000fe20000000016 */
[----:B------:R-:W-:Y:S06]  /*3660*/  BRA `(.L_x_2393) ;  /* 0x0000000c00707947 */ /* 0x000fec0003800000 */
.L_x_2389:
        /* <DEDUP_REMOVED lines=9> */
.L_x_2397:
[----:B------:R-:W2:Y:S02]  /*3700*/  LDG.E.U16 R0, desc[UR36][R4.64] ;  /* 0x0000002404007981 */ /* 0x000ea4000c1e1500 */
[----:B--2---:R-:W-:-:S05]  /*3710*/  HADD2.F32 R0, -RZ, R0.H0_H0 ;  /* 0x20000000ff007230 */ /* 0x004fca0000004100 */
[----:B------:R-:W-:-:S04]  /*3720*/  F2FP.BF16.F32.PACK_AB R0, RZ, R0 ;  /* 0x00000000ff00723e */ /* 0x000fc800000010ff */
[----:B------:R-:W-:Y:S01]  /*3730*/  PRMT R22, R0, 0x7610, R22 ;  /* 0x0000761000167816 */ /* 0x000fe20000000016 */
[----:B------:R-:W-:Y:S06]  /*3740*/  BRA `(.L_x_2393) ;  /* 0x0000000c00387947 */ /* 0x000fec0003800000 */
.L_x_2396:
        /* <DEDUP_REMOVED lines=9> */
.L_x_2399:
[----:B------:R-:W2:Y:S02]  /*37e0*/  LDG.E.U16 R4, desc[UR36][R4.64] ;  /* 0x0000002404047981 */ /* 0x000ea4000c1e1500 */
[----:B--2---:R-:W-:-:S05]  /*37f0*/  HADD2.F32 R0, -RZ, R4.H0_H0 ;  /* 0x20000004ff007230 */ /* 0x004fca0000004100 */
[----:B------:R-:W-:-:S04]  /*3800*/  F2FP.BF16.F32.PACK_AB R0, RZ, R0 ;  /* 0x00000000ff00723e */ /* 0x000fc800000010ff */
[----:B------:R-:W-:Y:S01]  /*3810*/  PRMT R22, R0, 0x7610, R22 ;  /* 0x0000761000167816 */ /* 0x000fe20000000016 */
[----:B------:R-:W-:Y:S06]  /*3820*/  BRA `(.L_x_2393) ;  /* 0x0000000c00007947 */ /* 0x000fec0003800000 */
.L_x_2398:
        /* <DEDUP_REMOVED lines=9> */
.L_x_2388:
        /* <DEDUP_REMOVED lines=14> */
.L_x_2402:
        /* <DEDUP_REMOVED lines=9> */
.L_x_2401:
        /* <DEDUP_REMOVED lines=27> */
.L_x_2404:
        /* <DEDUP_REMOVED lines=15> */
.L_x_2403:
[----:B------:R0:W5:Y:S01]  /*3cd0*/  LDG.E.U16 R22, desc[UR36][R4.64] ;  /* 0x0000002404167981 */ /* 0x000162000c1e1500 */
[----:B------:R-:W-:Y:S05]  /*3ce0*/  BRA `(.L_x_2393) ;  /* 0x0000000400d07947 */ /* 0x000fea0003800000 */
.L_x_2400:
        /* <DEDUP_REMOVED lines=13> */
.L_x_2407:
        /* <DEDUP_REMOVED lines=21> */
.L_x_2411:
[----:B------:R-:W-:Y:S05]  /*3f10*/  BSYNC.RECONVERGENT B1 ;  /* 0x0000000000017941 */ /* 0x000fea0003800200 */
.L_x_2410:
[----:B------:R-:W-:Y:S01]  /*3f20*/  IMAD.SHL.U32 R0, R0, 0x100000, RZ ;  /* 0x0010000000007824 */ /* 0x000fe200078e00ff */
[----:B------:R-:W-:-:S04]  /*3f30*/  LEA R3, R3, 0x3b800000, 0x17 ;  /* 0x3b80000003037811 */ /* 0x000fc800078eb8ff */
[----:B------:R-:W-:-:S07]  /*3f40*/  LOP3.LUT R0, R3, R0, R7, 0xfe, !PT ;  /* 0x0000000003007212 */ /* 0x000fce00078efe07 */
.L_x_2409:
[----:B------:R-:W-:Y:S05]  /*3f50*/  BSYNC.RECONVERGENT B0 ;  /* 0x0000000000007941 */ /* 0x000fea0003800200 */
.L_x_2408:
[----:B------:R-:W-:-:S04]  /*3f60*/  F2FP.BF16.F32.PACK_AB R0, RZ, R0 ;  /* 0x00000000ff00723e */ /* 0x000fc800000010ff */
[----:B------:R-:W-:Y:S01]  /*3f70*/  PRMT R22, R0, 0x7610, R22 ;  /* 0x0000761000167816 */ /* 0x000fe20000000016 */
[----:B------:R-:W-:Y:S06]  /*3f80*/  BRA `(.L_x_2393) ;  /* 0x0000000400287947 */ /* 0x000fec0003800000 */
.L_x_2406:
        /* <DEDUP_REMOVED lines=21> */
.L_x_2415:
[----:B------:R-:W-:Y:S05]  /*40e0*/  BSYNC.RECONVERGENT B1 ;  /* 0x0000000000017941 */ /* 0x000fea0003800200 */
.L_x_2414:
[----:B------:R-:W-:Y:S01]  /*40f0*/  IMAD.SHL.U32 R0, R0, 0x200000, RZ ;  /* 0x0020000000007824 */ /* 0x000fe200078e00ff */
[----:B------:R-:W-:-:S04]  /*4100*/  LEA R3, R3, 0x37800000, 0x17 ;  /* 0x3780000003037811 */ /* 0x000fc800078eb8ff */
[----:B------:R-:W-:-:S07]  /*4110*/  LOP3.LUT R0, R3, R0, R7, 0xfe, !PT ;  /* 0x0000000003007212 */ /* 0x000fce00078efe07 */
.L_x_2413:
[----:B------:R-:W-:Y:S05]  /*4120*/  BSYNC.RECONVERGENT B0 ;  /* 0x0000000000007941 */ /* 0x000fea0003800200 */
.L_x_2412:
[----:B------:R-:W-:-:S04]  /*4130*/  F2FP.BF16.F32.PACK_AB R0, RZ, R0 ;  /* 0x00000000ff00723e */ /* 0x000fc800000010ff */
[----:B------:R-:W-:Y:S01]  /*4140*/  PRMT R22, R0, 0x7610, R22 ;  /* 0x0000761000167816 */ /* 0x000fe20000000016 */
[----:B------:R-:W-:Y:S06]  /*4150*/  BRA `(.L_x_2393) ;  /* 0x0000000000b47947 */ /* 0x000fec0003800000 */
.L_x_2405:
        /* <DEDUP_REMOVED lines=14> */
.L_x_2419:
[----:B------:R-:W-:Y:S05]  /*4240*/  BSYNC.RECONVERGENT B0 ;  /* 0x0000000000007941 */ /* 0x000fea0003800200 */
.L_x_2418:
[----:B------:R-:W-:-:S04]  /*4250*/  F2FP.BF16.F32.PACK_AB R0, RZ, R0 ;  /* 0x00000000ff00723e */ /* 0x000fc800000010ff */
[----:B------:R-:W-:Y:S01]  /*4260*/  PRMT R22, R0, 0x7610, R22 ;  /* 0x0000761000167816 */ /* 0x000fe20000000016 */
[----:B------:R-:W-:Y:S06]  /*4270*/  BRA `(.L_x_2393) ;  /* 0x00000000006c7947 */ /* 0x000fec0003800000 */
.L_x_2392:
        /* <DEDUP_REMOVED lines=16> */
.L_x_2420:
[----:B------:R-:W-:Y:S01]  /*4380*/  PRMT R22, RZ, 0x7610, R22 ;  /* 0x00007610ff167816 */ /* 0x000fe20000000016 */
[----:B------:R-:W-:Y:S06]  /*4390*/  BRA `(.L_x_2393) ;  /* 0x0000000000247947 */ /* 0x000fec0003800000 */
.L_x_2417:
[----:B------:R-:W2:Y:S02]  /*43a0*/  LDG.E.64 R4, desc[UR36][R4.64] ;  /* 0x0000002404047981 */ /* 0x000ea4000c1e1b00 */
[----:B--2---:R-:W0:Y:S02]  /*43b0*/  I2F.U64 R0, R4 ;  /* 0x0000000400007312 */ /* 0x004e240000301000 */
[----:B0-----:R-:W-:-:S04]  /*43c0*/  F2FP.BF16.F32.PACK_AB R0, RZ, R0 ;  /* 0x00000000ff00723e */ /* 0x001fc800000010ff */
[----:B------:R-:W-:Y:S01]  /*43d0*/  PRMT R22, R0, 0x7610, R22 ;  /* 0x0000761000167816 */ /* 0x000fe20000000016 */
[----:B------:R-:W-:Y:S06]  /*43e0*/  BRA `(.L_x_2393) ;  /* 0x0000000000107947 */ /* 0x000fec0003800000 */
.L_x_2416:
[----:B------:R-:W2:Y:S02]  /*43f0*/  LDG.E R4, desc[UR36][R4.64] ;  /* 0x0000002404047981 */ /* 0x000ea4000c1e1900 */
[----:B--2---:R-:W-:-:S04]  /*4400*/  I2FP.F32.U32 R0, R4 ;  /* 0x0000000400007245 */ /* 0x004fc80000201000 */
[----:B------:R-:W-:-:S04]  /*4410*/  F2FP.BF16.F32.PACK_AB R0, RZ, R0 ;  /* 0x00000000ff00723e */ /* 0x000fc800000010ff */
[----:B------:R-:W-:-:S07]  /*4420*/  PRMT R22, R0, 0x7610, R22 ;  /* 0x0000761000167816 */ /* 0x000fce0000000016 */
.L_x_2393:
[----:B------:R-:W-:-:S07]  /*4430*/  VIADD R23, R23, 0x80 ;  /* 0x0000008017177836 */ /* 0x000fce0000000000 */
.L_x_2354:
[----:B------:R-:W-:Y:S05]  /*4440*/  BSYNC.RECONVERGENT B6 ;  /* 0x0000000000067941 */ /* 0x000fea0003800200 */
.L_x_2353:
        /* <DEDUP_REMOVED lines=27> */
.L_x_2426:
[----:B------:R-:W2:Y:S02]  /*4600*/  LDG.E.U8 R4, desc[UR36][R4.64] ;  /* 0x0000002404047981 */ /* 0x000ea4000c1e1100 */
[----:B--2---:R-:W-:-:S04]  /*4610*/  I2FP.F32.U32 R0, R4 ;  /* 0x0000000400007245 */ /* 0x004fc80000201000 */
[----:B------:R-:W-:-:S04]  /*4620*/  F2FP.BF16.F32.PACK_AB R0, RZ, R0 ;  /* 0x00000000ff00723e */ /* 0x000fc800000010ff */
[----:B------:R-:W-:Y:S01]  /*4630*/  PRMT R19, R0, 0x7610, R19 ;  /* 0x0000761000137816 */ /* 0x000fe20000000013 */
[----:B------:R-:W-:Y:S06]  /*4640*/  BRA `(.L_x_2428) ;  /* 0x0000000c00c47947 */ /* 0x000fec0003800000 */
.L_x_2425:
        /* <DEDUP_REMOVED lines=11> */
.L_x_2430:
[----:B------:R-:W2:Y:S02]  /*4700*/  LDG.E R4, desc[UR36][R4.64] ;  /* 0x0000002404047981 */ /* 0x000ea4000c1e1900 */
[----:B--2---:R-:W-:-:S04]  /*4710*/  I2FP.F32.S32 R0, R4 ;  /* 0x0000000400007245 */ /* 0x004fc80000201400 */
[----:B------:R-:W-:-:S04]  /*4720*/  F2FP.BF16.F32.PACK_AB R0, RZ, R0 ;  /* 0x00000000ff00723e */ /* 0x000fc800000010ff */
[----:B------:R-:W-:Y:S01]  /*4730*/  PRMT R19, R0, 0x7610, R19 ;  /* 0x0000761000137816 */ /* 0x000fe20000000013 */
[----:B------:R-:W-:Y:S06]  /*4740*/  BRA `(.L_x_2428) ;  /* 0x0000000c00847947 */ /* 0x000fec0003800000 */
.L_x_2429:
[----:B------:R-:W2:Y:S02]  /*4750*/  LDG.E.U16 R4, desc[UR36][R4.64] ;  /* 0x0000002404047981 */ /* 0x000ea4000c1e1500 */
[----:B--2---:R-:W0:Y:S02]  /*4760*/  I2F.S16 R0, R4 ;  /* 0x0000000400007306 */ /* 0x004e240000101400 */
[----:B0-----:R-:W-:-:S04]  /*4770*/  F2FP.BF16.F32.PACK_AB R0, RZ, R0 ;  /* 0x00000000ff00723e */ /* 0x001fc800000010ff */
[----:B------:R-:W-:Y:S01]  /*4780*/  PRMT R19, R0, 0x7610, R19 ;  /* 0x0000761000137816 */ /* 0x000fe20000000013 */
[----:B------:R-:W-:Y:S06]  /*4790*/  BRA `(.L_x_2428) ;  /* 0x0000000c00707947 */ /* 0x000fec0003800000 */
.L_x_2424:
        /* <DEDUP_REMOVED lines=9> */
.L_x_2432:
[----:B------:R-:W2:Y:S02]  /*4830*/  LDG.E.U16 R0, desc[UR36][R4.64] ;  /* 0x0000002404007981 */ /* 0x000ea4000c1e1500 */
[----:B--2---:R-:W-:-:S05]  /*4840*/  HADD2.F32 R0, -RZ, R0.H0_H0 ;  /* 0x20000000ff007230 */ /* 0x004fca0000004100 */
[----:B------:R-:W-:-:S04]  /*4850*/  F2FP.BF16.F32.PACK_AB R0, RZ, R0 ;  /* 0x00000000ff00723e */ /* 0x000fc800000010ff */
[----:B------:R-:W-:Y:S01]  /*4860*/  PRMT R19, R0, 0x7610, R19 ;  /* 0x0000761000137816 */ /* 0x000fe20000000013 */
[----:B------:R-:W-:Y:S06]  /*4870*/  BRA `(.L_x_2428) ;  /* 0x0000000c00387947 */ /* 0x000fec0003800000 */
.L_x_2431:
        /* <DEDUP_REMOVED lines=9> */
.L_x_2434:
[----:B------:R-:W2:Y:S02]  /*4910*/  LDG.E.U16 R4, desc[UR36][R4.64] ;  /* 0x0000002404047981 */ /* 0x000ea4000c1e1500 */
[----:B--2---:R-:W-:-:S05]  /*4920*/  HADD2.F32 R0, -RZ, R4.H0_H0 ;  /* 0x20000004ff007230 */ /* 0x004fca0000004100 */
[----:B------:R-:W-:-:S04]  /*4930*/  F2FP.BF16.F32.PACK_AB R0, RZ, R0 ;  /* 0x00000000ff00723e */ /* 0x000fc800000010ff */
[----:B------:R-:W-:Y:S01]  /*4940*/  PRMT R19, R0, 0x7610, R19 ;  /* 0x0000761000137816 */ /* 0x000fe20000000013 */
[----:B------:R-:W-:Y:S06]  /*4950*/  BRA `(.L_x_2428) ;  /* 0x0000000c00007947 */ /* 0x000fec0003800000 */
.L_x_2433:
        /* <DEDUP_REMOVED lines=9> */
.L_x_2423:
        /* <DEDUP_REMOVED lines=14> */
.L_x_2437:
        /* <DEDUP_REMOVED lines=9> */
.L_x_2436:
        /* <DEDUP_REMOVED lines=27> */
.L_x_2439:
        /* <DEDUP_REMOVED lines=15> */
.L_x_2438:
[----:B------:R0:W5:Y:S01]  /*4e00*/  LDG.E.U16 R19, desc[UR36][R4.64] ;  /* 0x0000002404137981 */ /* 0x000162000c1e1500 */
[----:B------:R-:W-:Y:S05]  /*4e10*/  BRA `(.L_x_2428) ;  /* 0x0000000400d07947 */ /* 0x000fea0003800000 */
.L_x_2435:
        /* <DEDUP_REMOVED lines=13> */
.L_x_2442:
        /* <DEDUP_REMOVED lines=21> */
.L_x_2446:
[----:B------:R-:W-:Y:S05]  /*5040*/  BSYNC.RECONVERGENT B1 ;  /* 0x0000000000017941 */ /* 0x000fea0003800200 */
.L_x_2445:
[----:B------:R-:W-:Y:S01]  /*5050*/  IMAD.SHL.U32 R0, R0, 0x100000, RZ ;  /* 0x0010000000007824 */ /* 0x000fe200078e00ff */
[----:B------:R-:W-:-:S04]  /*5060*/  LEA R3, R3, 0x3b800000, 0x17 ;  /* 0x3b80000003037811 */ /* 0x000fc800078eb8ff */
[----:B------:R-:W-:-:S07]  /*5070*/  LOP3.LUT R0, R3, R0, R7, 0xfe, !PT ;  /* 0x0000000003007212 */ /* 0x000fce00078efe07 */
.L_x_2444:
[----:B------:R-:W-:Y:S05]  /*5080*/  BSYNC.RECONVERGENT B0 ;  /* 0x0000000000007941 */ /* 0x000fea0003800200 */
.L_x_2443:
[----:B------:R-:W-:-:S04]  /*5090*/  F2FP.BF16.F32.PACK_AB R0, RZ, R0 ;  /* 0x00000000ff00723e */ /* 0x000fc800000010ff */
[----:B------:R-:W-:Y:S01]  /*50a0*/  PRMT R19, R0, 0x7610, R19 ;  /* 0x0000761000137816 */ /* 0x000fe20000000013 */
[----:B------:R-:W-:Y:S06]  /*50b0*/  BRA `(.L_x_2428) ;  /* 0x0000000400287947 */ /* 0x000fec0003800000 */
.L_x_2441:
        /* <DEDUP_REMOVED lines=21> */
.L_x_2450:
[----:B------:R-:W-:Y:S05]  /*5210*/  BSYNC.RECONVERGENT B1 ;  /* 0x0000000000017941 */ /* 0x000fea0003800200 */
.L_x_2449:
[----:B------:R-:W-:Y:S01]  /*5220*/  IMAD.SHL.U32 R0, R0, 0x200000, RZ ;  /* 0x0020000000007824 */ /* 0x000fe200078e00ff */
[----:B------:R-:W-:-:S04]  /*5230*/  LEA R3, R3, 0x37800000, 0x17 ;  /* 0x3780000003037811 */ /* 0x000fc800078eb8ff */
[----:B------:R-:W-:-:S07]  /*5240*/  LOP3.LUT R0, R3, R0, R7, 0xfe, !PT ;  /* 0x0000000003007212 */ /* 0x000fce00078efe07 */
.L_x_2448:
[----:B------:R-:W-:Y:S05]  /*5250*/  BSYNC.RECONVERGENT B0 ;  /* 0x0000000000007941 */ /* 0x000fea0003800200 */
.L_x_2447:
[----:B------:R-:W-:-:S04]  /*5260*/  F2FP.BF16.F32.PACK_AB R0, RZ, R0 ;  /* 0x00000000ff00723e */ /* 0x000fc800000010ff */
[----:B------:R-:W-:Y:S01]  /*5270*/  PRMT R19, R0, 0x7610, R19 ;  /* 0x0000761000137816 */ /* 0x000fe20000000013 */
[----:B------:R-:W-:Y:S06]  /*5280*/  BRA `(.L_x_2428) ;  /* 0x0000000000b47947 */ /* 0x000fec0003800000 */
.L_x_2440:
        /* <DEDUP_REMOVED lines=14> */
.L_x_2454:
[----:B------:R-:W-:Y:S05]  /*5370*/  BSYNC.RECONVERGENT B0 ;  /* 0x0000000000007941 */ /* 0x000fea0003800200 */
.L_x_2453:
[----:B------:R-:W-:-:S04]  /*5380*/  F2FP.BF16.F32.PACK_AB R0, RZ, R0 ;  /* 0x00000000ff00723e */ /* 0x000fc800000010ff */
[----:B------:R-:W-:Y:S01]  /*5390*/  PRMT R19, R0, 0x7610, R19 ;  /* 0x0000761000137816 */ /* 0x000fe20000000013 */
[----:B------:R-:W-:Y:S06]  /*53a0*/  BRA `(.L_x_2428) ;  /* 0x00000000006c7947 */ /* 0x000fec0003800000 */
.L_x_2427:
        /* <DEDUP_REMOVED lines=16> */
.L_x_2455:
[----:B------:R-:W-:Y:S01]  /*54b0*/  PRMT R19, RZ, 0x7610, R19 ;  /* 0x00007610ff137816 */ /* 0x000fe20000000013 */
[----:B------:R-:W-:Y:S06]  /*54c0*/  BRA `(.L_x_2428) ;  /* 0x0000000000247947 */ /* 0x000fec0003800000 */
.L_x_2452:
[----:B------:R-:W2:Y:S02]  /*54d0*/  LDG.E.64 R4, desc[UR36][R4.64] ;  /* 0x0000002404047981 */ /* 0x000ea4000c1e1b00 */
[----:B--2---:R-:W0:Y:S02]  /*54e0*/  I2F.U64 R0, R4 ;  /* 0x0000000400007312 */ /* 0x004e240000301000 */
[----:B0-----:R-:W-:-:S04]  /*54f0*/  F2FP.BF16.F32.PACK_AB R0, RZ, R0 ;  /* 0x00000000ff00723e */ /* 0x001fc800000010ff */
[----:B------:R-:W-:Y:S01]  /*5500*/  PRMT R19, R0, 0x7610, R19 ;  /* 0x0000761000137816 */ /* 0x000fe20000000013 */
[----:B------:R-:W-:Y:S06]  /*5510*/  BRA `(.L_x_2428) ;  /* 0x0000000000107947 */ /* 0x000fec0003800000 */
.L_x_2451:
[----:B------:R-:W2:Y:S02]  /*5520*/  LDG.E R4, desc[UR36][R4.64] ;  /* 0x0000002404047981 */ /* 0x000ea4000c1e1900 */
[----:B--2---:R-:W-:-:S04]  /*5530*/  I2FP.F32.U32 R0, R4 ;  /* 0x0000000400007245 */ /* 0x004fc80000201000 */
[----:B------:R-:W-:-:S04]  /*5540*/  F2FP.BF16.F32.PACK_AB R0, RZ, R0 ;  /* 0x00000000ff00723e */ /* 0x000fc800000010ff */
[----:B------:R-:W-:-:S07]  /*5550*/  PRMT R19, R0, 0x7610, R19 ;  /* 0x0000761000137816 */ /* 0x000fce0000000013 */
.L_x_2428:
[----:B------:R-:W1:Y:S01]  /*5560*/  LDCU.U8 UR6, c[0x0][0x3a5] ;  /* 0x000074a0ff0677ac */ /* 0x000e620008000000 */
[----:B0-----:R-:W0:Y:S01]  /*5570*/  LDC.64 R4, c[0x0][0x398] ;  /* 0x0000e600ff047b82 */ /* 0x001e220000000a00 */
[----:B------:R-:W2:Y:S01]  /*5580*/  LDCU UR5, c[0x0][0x3ac] ;  /* 0x00007580ff0577ac */ /* 0x000ea20008000800 */
[----:B-1----:R-:W-:-:S04]  /*5590*/  UPRMT UR4, UR6, 0x9910, URZ ;  /* 0x0000991006047896 */ /* 0x002fc800080000ff */
[----:B------:R-:W-:Y:S01]  /*55a0*/  UISETP.GT.AND UP0, UPT, UR4, 0x9, UPT ;  /* 0x000000090400788c */ /* 0x000fe2000bf04270 */
[----:B--2---:R-:W-:-:S05]  /*55b0*/  IMAD R17, R17, UR5, RZ ;  /* 0x0000000511117c24 */ /* 0x004fca000f8e02ff */
        /* <DEDUP_REMOVED lines=16> */
.L_x_2459:
[----:B------:R-:W2:Y:S02]  /*56c0*/  LDG.E.U8 R4, desc[UR36][R4.64] ;  /* 0x0000002404047981 */ /* 0x000ea4000c1e1100 */
[----:B--2---:R-:W-:-:S04]  /*56d0*/  I2FP.F32.U32 R0, R4 ;  /* 0x0000000400007245 */ /* 0x004fc80000201000 */
[----:B------:R-:W-:-:S04]  /*56e0*/  F2FP.BF16.F32.PACK_AB R0, RZ, R0 ;  /* 0x00000000ff00723e */ /* 0x000fc800000010ff */
[----:B------:R-:W-:Y:S01]  /*56f0*/  PRMT R17, R0, 0x7610, R17 ;  /* 0x0000761000117816 */ /* 0x000fe20000000011 */
[----:B------:R-:W-:Y:S06]  /*5700*/  BRA `(.L_x_2461) ;  /* 0x0000000c00c47947 */ /* 0x000fec0003800000 */
.L_x_2458:
        /* <DEDUP_REMOVED lines=11> */
.L_x_2463:
[----:B------:R-:W2:Y:S02]  /*57c0*/  LDG.E R4, desc[UR36][R4.64] ;  /* 0x0000002404047981 */ /* 0x000ea4000c1e1900 */
[----:B--2---:R-:W-:-:S04]  /*57d0*/  I2FP.F32.S32 R0, R4 ;  /* 0x0000000400007245 */ /* 0x004fc80000201400 */
[----:B------:R-:W-:-:S04]  /*57e0*/  F2FP.BF16.F32.PACK_AB R0, RZ, R0 ;  /* 0x00000000ff00723e */ /* 0x000fc800000010ff */
[----:B------:R-:W-:Y:S01]  /*57f0*/  PRMT R17, R0, 0x7610, R17 ;  /* 0x0000761000117816 */ /* 0x000fe20000000011 */
[----:B------:R-:W-:Y:S06]  /*5800*/  BRA `(.L_x_2461) ;  /* 0x0000000c00847947 */ /* 0x000fec0003800000 */
.L_x_2462:
[----:B------:R-:W2:Y:S02]  /*5810*/  LDG.E.U16 R4, desc[UR36][R4.64] ;  /* 0x0000002404047981 */ /* 0x000ea4000c1e1500 */
[----:B--2---:R-:W0:Y:S02]  /*5820*/  I2F.S16 R0, R4 ;  /* 0x0000000400007306 */ /* 0x004e240000101400 */
[----:B0-----:R-:W-:-:S04]  /*5830*/  F2FP.BF16.F32.PACK_AB R0, RZ, R0 ;  /* 0x00000000ff00723e */ /* 0x001fc800000010ff */
[----:B------:R-:W-:Y:S01]  /*5840*/  PRMT R17, R0, 0x7610, R17 ;  /* 0x0000761000117816 */ /* 0x000fe20000000011 */
[----:B------:R-:W-:Y:S06]  /*5850*/  BRA `(.L_x_2461) ;  /* 0x0000000c00707947 */ /* 0x000fec0003800000 */
.L_x_2457:
        /* <DEDUP_REMOVED lines=9> */
.L_x_2465:
[----:B------:R-:W2:Y:S02]  /*58f0*/  LDG.E.U16 R0, desc[UR36][R4.64] ;  /* 0x0000002404007981 */ /* 0x000ea4000c1e1500 */
[----:B--2---:R-:W-:-:S05]  /*5900*/  HADD2.F32 R0, -RZ, R0.H0_H0 ;  /* 0x20000000ff007230 */ /* 0x004fca0000004100 */
[----:B------:R-:W-:-:S04]  /*5910*/  F2FP.BF16.F32.PACK_AB R0, RZ, R0 ;  /* 0x00000000ff00723e */ /* 0x000fc800000010ff */
[----:B------:R-:W-:Y:S01]  /*5920*/  PRMT R17, R0, 0x7610, R17 ;  /* 0x0000761000117816 */ /* 0x000fe20000000011 */
[----:B------:R-:W-:Y:S06]  /*5930*/  BRA `(.L_x_2461) ;  /* 0x0000000c00387947 */ /* 0x000fec0003800000 */
.L_x_2464:
        /* <DEDUP_REMOVED lines=9> */
.L_x_2467:
[----:B------:R-:W2:Y:S02]  /*59d0*/  LDG.E.U16 R4, desc[UR36][R4.64] ;  /* 0x0000002404047981 */ /* 0x000ea4000c1e1500 */
[----:B--2---:R-:W-:-:S05]  /*59e0*/  HADD2.F32 R0, -RZ, R4.H0_H0 ;  /* 0x20000004ff007230 */ /* 0x004fca0000004100 */
[----:B------:R-:W-:-:S04]  /*59f0*/  F2FP.BF16.F32.PACK_AB R0, RZ, R0 ;  /* 0x00000000ff00723e */ /* 0x000fc800000010ff */
[----:B------:R-:W-:Y:S01]  /*5a00*/  PRMT R17, R0, 0x7610, R17 ;  /* 0x0000761000117816 */ /* 0x000fe20000000011 */
[----:B------:R-:W-:Y:S06]  /*5a10*/  BRA `(.L_x_2461) ;  /* 0x0000000c00007947 */ /* 0x000fec0003800000 */
.L_x_2466:
        /* <DEDUP_REMOVED lines=9> */
.L_x_2456:
        /* <DEDUP_REMOVED lines=14> */
.L_x_2470:
        /* <DEDUP_REMOVED lines=9> */
.L_x_2469:
        /* <DEDUP_REMOVED lines=27> */
.L_x_2472:
        /* <DEDUP_REMOVED lines=15> */
.L_x_2471:
[----:B------:R0:W5:Y:S01]  /*5ec0*/  LDG.E.U16 R17, desc[UR36][R4.64] ;  /* 0x0000002404117981 */ /* 0x000162000c1e1500 */
[----:B------:R-:W-:Y:S05]  /*5ed0*/  BRA `(.L_x_2461) ;  /* 0x0000000400d07947 */ /* 0x000fea0003800000 */
.L_x_2468:
        /* <DEDUP_REMOVED lines=13> */
.L_x_2475:
        /* <DEDUP_REMOVED lines=21> */
.L_x_2479:
[----:B------:R-:W-:Y:S05]  /*6100*/  BSYNC.RECONVERGENT B1 ;  /* 0x0000000000017941 */ /* 0x000fea0003800200 */
.L_x_2478:
[----:B------:R-:W-:Y:S01]  /*6110*/  IMAD.SHL.U32 R0, R0, 0x100000, RZ ;  /* 0x0010000000007824 */ /* 0x000fe200078e00ff */
[----:B------:R-:W-:-:S04]  /*6120*/  LEA R3, R3, 0x3b800000, 0x17 ;  /* 0x3b80000003037811 */ /* 0x000fc800078eb8ff */
[----:B------:R-:W-:-:S07]  /*6130*/  LOP3.LUT R0, R3, R0, R7, 0xfe, !PT ;  /* 0x0000000003007212 */ /* 0x000fce00078efe07 */
.L_x_2477:
[----:B------:R-:W-:Y:S05]  /*6140*/  BSYNC.RECONVERGENT B0 ;  /* 0x0000000000007941 */ /* 0x000fea0003800200 */
.L_x_2476:
[----:B------:R-:W-:-:S04]  /*6150*/  F2FP.BF16.F32.PACK_AB R0, RZ, R0 ;  /* 0x00000000ff00723e */ /* 0x000fc800000010ff */
[----:B------:R-:W-:Y:S01]  /*6160*/  PRMT R17, R0, 0x7610, R17 ;  /* 0x0000761000117816 */ /* 0x000fe20000000011 */
[----:B------:R-:W-:Y:S06]  /*6170*/  BRA `(.L_x_2461) ;  /* 0x0000000400287947 */ /* 0x000fec0003800000 */
.L_x_2474:
        /* <DEDUP_REMOVED lines=21> */
.L_x_2483:
[----:B------:R-:W-:Y:S05]  /*62d0*/  BSYNC.RECONVERGENT B1 ;  /* 0x0000000000017941 */ /* 0x000fea0003800200 */
.L_x_2482:
[----:B------:R-:W-:Y:S01]  /*62e0*/  IMAD.SHL.U32 R0, R0, 0x200000, RZ ;  /* 0x0020000000007824 */ /* 0x000fe200078e00ff */
[----:B------:R-:W-:-:S04]  /*62f0*/  LEA R3, R3, 0x37800000, 0x17 ;  /* 0x3780000003037811 */ /* 0x000fc800078eb8ff */
[----:B------:R-:W-:-:S07]  /*6300*/  LOP3.LUT R0, R3, R0, R7, 0xfe, !PT ;  /* 0x0000000003007212 */ /* 0x000fce00078efe07 */
.L_x_2481:
[----:B------:R-:W-:Y:S05]  /*6310*/  BSYNC.RECONVERGENT B0 ;  /* 0x0000000000007941 */ /* 0x000fea0003800200 */
.L_x_2480:
[----:B------:R-:W-:-:S04]  /*6320*/  F2FP.BF16.F32.PACK_AB R0, RZ, R0 ;  /* 0x00000000ff00723e */ /* 0x000fc800000010ff */
[----:B------:R-:W-:Y:S01]  /*6330*/  PRMT R17, R0, 0x7610, R17 ;  /* 0x0000761000117816 */ /* 0x000fe20000000011 */
[----:B------:R-:W-:Y:S06]  /*6340*/  BRA `(.L_x_2461) ;  /* 0x0000000000b47947 */ /* 0x000fec0003800000 */
.L_x_2473:
        /* <DEDUP_REMOVED lines=14> */
.L_x_2487:
[----:B------:R-:W-:Y:S05]  /*6430*/  BSYNC.RECONVERGENT B0 ;  /* 0x0000000000007941 */ /* 0x000fea0003800200 */
.L_x_2486:
[----:B------:R-:W-:-:S04]  /*6440*/  F2FP.BF16.F32.PACK_AB R0, RZ, R0 ;  /* 0x00000000ff00723e */ /* 0x000fc800000010ff */
[----:B------:R-:W-:Y:S01]  /*6450*/  PRMT R17, R0, 0x7610, R17 ;  /* 0x0000761000117816 */ /* 0x000fe20000000011 */
[----:B------:R-:W-:Y:S06]  /*6460*/  BRA `(.L_x_2461) ;  /* 0x00000000006c7947 */ /* 0x000fec0003800000 */
.L_x_2460:
        /* <DEDUP_REMOVED lines=16> */
.L_x_2488:
[----:B------:R-:W-:Y:S01]  /*6570*/  PRMT R17, RZ, 0x7610, R17 ;  /* 0x00007610ff117816 */ /* 0x000fe20000000011 */
[----:B------:R-:W-:Y:S06]  /*6580*/  BRA `(.L_x_2461) ;  /* 0x0000000000247947 */ /* 0x000fec0003800000 */
.L_x_2485:
[----:B------:R-:W2:Y:S02]  /*6590*/  LDG.E.64 R4, desc[UR36][R4.64] ;  /* 0x0000002404047981 */ /* 0x000ea4000c1e1b00 */
[----:B--2---:R-:W0:Y:S02]  /*65a0*/  I2F.U64 R0, R4 ;  /* 0x0000000400007312 */ /* 0x004e240000301000 */
[----:B0-----:R-:W-:-:S04]  /*65b0*/  F2FP.BF16.F32.PACK_AB R0, RZ, R0 ;  /* 0x00000000ff00723e */ /* 0x001fc800000010ff */
[----:B------:R-:W-:Y:S01]  /*65c0*/  PRMT R17, R0, 0x7610, R17 ;  /* 0x0000761000117816 */ /* 0x000fe20000000011 */
[----:B------:R-:W-:Y:S06]  /*65d0*/  BRA `(.L_x_2461) ;  /* 0x0000000000107947 */ /* 0x000fec0003800000 */
.L_x_2484:
[----:B------:R-:W2:Y:S02]  /*65e0*/  LDG.E R4, desc[UR36][R4.64] ;  /* 0x0000002404047981 */ /* 0x000ea4000c1e1900 */
[----:B--2---:R-:W-:-:S04]  /*65f0*/  I2FP.F32.U32 R0, R4 ;  /* 0x0000000400007245 */ /* 0x004fc80000201000 */
[----:B------:R-:W-:-:S04]  /*6600*/  F2FP.BF16.F32.PACK_AB R0, RZ, R0 ;  /* 0x00000000ff00723e */ /* 0x000fc800000010ff */
[----:B------:R-:W-:-:S07]  /*6610*/  PRMT R17, R0, 0x7610, R17 ;  /* 0x0000761000117816 */ /* 0x000fce0000000011 */
.L_x_2461:
[----:B------:R-:W-:-:S07]  /*6620*/  VIADD R23, R23, 0x80 ;  /* 0x0000008017177836 */ /* 0x000fce0000000000 */
.L_x_2422:
[----:B------:R-:W-:Y:S05]  /*6630*/  BSYNC.RECONVERGENT B6 ;  /* 0x0000000000067941 */ /* 0x000fea0003800200 */
.L_x_2421:
        /* <DEDUP_REMOVED lines=27> */
.L_x_2494:
[----:B------:R-:W2:Y:S02]  /*67f0*/  LDG.E.U8 R4, desc[UR36][R4.64] ;  /* 0x0000002404047981 */ /* 0x000ea4000c1e1100 */
[----:B--2---:R-:W-:-:S04]  /*6800*/  I2FP.F32.U32 R0, R4 ;  /* 0x0000000400007245 */ /* 0x004fc80000201000 */
[----:B------:R-:W-:-:S04]  /*6810*/  F2FP.BF16.F32.PACK_AB R0, RZ, R0 ;  /* 0x00000000ff00723e */ /* 0x000fc800000010ff */
[----:B------:R-:W-:Y:S01]  /*6820*/  PRMT R18, R0, 0x7610, R18 ;  /* 0x0000761000127816 */ /* 0x000fe20000000012 */
[----:B------:R-:W-:Y:S06]  /*6830*/  BRA `(.L_x_2496) ;  /* 0x0000000c00c47947 */ /* 0x000fec0003800000 */
.L_x_2493:
        /* <DEDUP_REMOVED lines=11> */
.L_x_2498:
[----:B------:R-:W2:Y:S02]  /*68f0*/  LDG.E R4, desc[UR36][R4.64] ;  /* 0x0000002404047981 */ /* 0x000ea4000c1e1900 */
[----:B--2---:R-:W-:-:S04]  /*6900*/  I2FP.F32.S32 R0, R4 ;  /* 0x0000000400007245 */ /* 0x004fc80000201400 */
[----:B------:R-:W-:-:S04]  /*6910*/  F2FP.BF16.F32.PACK_AB R0, RZ, R0 ;  /* 0x00000000ff00723e */ /* 0x000fc800000010ff */
[----:B------:R-:W-:Y:S01]  /*6920*/  PRMT R18, R0, 0x7610, R18 ;  /* 0x0000761000127816 */ /* 0x000fe20000000012 */
[----:B------:R-:W-:Y:S06]  /*6930*/  BRA `(.L_x_2496) ;  /* 0x0000000c00847947 */ /* 0x000fec0003800000 */
.L_x_2497:
[----:B------:R-:W2:Y:S02]  /*6940*/  LDG.E.U16 R4, desc[UR36][R4.64] ;  /* 0x0000002404047981 */ /* 0x000ea4000c1e1500 */
[----:B--2---:R-:W0:Y:S02]  /*6950*/  I2F.S16 R0, R4 ;  /* 0x0000000400007306 */ /* 0x004e240000101400 */
[----:B0-----:R-:W-:-:S04]  /*6960*/  F2FP.BF16.F32.PACK_AB R0, RZ, R0 ;  /* 0x00000000ff00723e */ /* 0x001fc800000010ff */
[----:B------:R-:W-:Y:S01]  /*6970*/  PRMT R18, R0, 0x7610, R18 ;  /* 0x0000761000127816 */ /* 0x000fe20000000012 */
[----:B------:R-:W-:Y:S06]  /*6980*/  BRA `(.L_x_2496) ;  /* 0x0000000c00707947 */ /* 0x000fec0003800000 */
.L_x_2492:
        /* <DEDUP_REMOVED lines=9> */
.L_x_2500:
[----:B------:R-:W2:Y:S02]  /*6a20*/  LDG.E.U16 R0, desc[UR36][R4.64] ;  /* 0x0000002404007981 */ /* 0x000ea4000c1e1500 */
[----:B--2---:R-:W-:-:S05]  /*6a30*/  HADD2.F32 R0, -RZ, R0.H0_H0 ;  /* 0x20000000ff007230 */ /* 0x004fca0000004100 */
[----:B------:R-:W-:-:S04]  /*6a40*/  F2FP.BF16.F32.PACK_AB R0, RZ, R0 ;  /* 0x00000000ff00723e */ /* 0x000fc800000010ff */
[----:B------:R-:W-:Y:S01]  /*6a50*/  PRMT R18, R0, 0x7610, R18 ;  /* 0x0000761000127816 */ /* 0x000fe20000000012 */
[----:B------:R-:W-:Y:S06]  /*6a60*/  BRA `(.L_x_2496) ;  /* 0x0000000c00387947 */ /* 0x000fec0003800000 */
.L_x_2499:
        /* <DEDUP_REMOVED lines=9> */
.L_x_2502:
[----:B------:R-:W2:Y:S02]  /*6b00*/  LDG.E.U16 R4, desc[UR36][R4.64] ;  /* 0x0000002404047981 */ /* 0x000ea4000c1e1500 */
[----:B--2---:R-:W-:-:S05]  /*6b10*/  HADD2.F32 R0, -RZ, R4.H0_H0 ;  /* 0x20000004ff007230 */ /* 0x004fca0000004100 */
[----:B------:R-:W-:-:S04]  /*6b20*/  F2FP.BF16.F32.PACK_AB R0, RZ, R0 ;  /* 0x00000000ff00723e */ /* 0x000fc800000010ff */
[----:B------:R-:W-:Y:S01]  /*6b30*/  PRMT R18, R0, 0x7610, R18 ;  /* 0x0000761000127816 */ /* 0x000fe20000000012 */
[----:B------:R-:W-:Y:S06]  /*6b40*/  BRA `(.L_x_2496) ;  /* 0x0000000c00007947 */ /* 0x000fec0003800000 */
.L_x_2501:
        /* <DEDUP_REMOVED lines=9> */
.L_x_2491:
        /* <DEDUP_REMOVED lines=14> */
.L_x_2505:
        /* <DEDUP_REMOVED lines=9> */
.L_x_2504:
        /* <DEDUP_REMOVED lines=27> */
.L_x_2507:
        /* <DEDUP_REMOVED lines=15> */
.L_x_2506:
[----:B------:R0:W5:Y:S01]  /*6ff0*/  LDG.E.U16 R18, desc[UR36][R4.64] ;  /* 0x0000002404127981 */ /* 0x000162000c1e1500 */
[----:B------:R-:W-:Y:S05]  /*7000*/  BRA `(.L_x_2496) ;  /* 0x0000000400d07947 */ /* 0x000fea0003800000 */
.L_x_2503:
        /* <DEDUP_REMOVED lines=13> */
.L_x_2510:
        /* <DEDUP_REMOVED lines=21> */
.L_x_2514:
[----:B------:R-:W-:Y:S05]  /*7230*/  BSYNC.RECONVERGENT B1 ;  /* 0x0000000000017941 */ /* 0x000fea0003800200 */
.L_x_2513:
[----:B------:R-:W-:Y:S01]  /*7240*/  IMAD.SHL.U32 R0, R0, 0x100000, RZ ;  /* 0x0010000000007824 */ /* 0x000fe200078e00ff */
[----:B------:R-:W-:-:S04]  /*7250*/  LEA R3, R3, 0x3b800000, 0x17 ;  /* 0x3b80000003037811 */ /* 0x000fc800078eb8ff */
[----:B------:R-:W-:-:S07]  /*7260*/  LOP3.LUT R0, R3, R0, R7, 0xfe, !PT ;  /* 0x0000000003007212 */ /* 0x000fce00078efe07 */
.L_x_2512:
[----:B------:R-:W-:Y:S05]  /*7270*/  BSYNC.RECONVERGENT B0 ;  /* 0x0000000000007941 */ /* 0x000fea0003800200 */
.L_x_2511:
[----:B------:R-:W-:-:S04]  /*7280*/  F2FP.BF16.F32.PACK_AB R0, RZ, R0 ;  /* 0x00000000ff00723e */ /* 0x000fc800000010ff */
[----:B------:R-:W-:Y:S01]  /*7290*/  PRMT R18, R0, 0x7610, R18 ;  /* 0x0000761000127816 */ /* 0x000fe20000000012 */
[----:B------:R-:W-:Y:S06]  /*72a0*/  BRA `(.L_x_2496) ;  /* 0x0000000400287947 */ /* 0x000fec0003800000 */
.L_x_2509:
        /* <DEDUP_REMOVED lines=21> */
.L_x_2518:
[----:B------:R-:W-:Y:S05]  /*7400*/  BSYNC.RECONVERGENT B1 ;  /* 0x0000000000017941 */ /* 0x000fea0003800200 */
.L_x_2517:
[----:B------:R-:W-:Y:S01]  /*7410*/  IMAD.SHL.U32 R0, R0, 0x200000, RZ ;  /* 0x0020000000007824 */ /* 0x000fe200078e00ff */
[----:B------:R-:W-:-:S04]  /*7420*/  LEA R3, R3, 0x37800000, 0x17 ;  /* 0x3780000003037811 */ /* 0x000fc800078eb8ff */
[----:B------:R-:W-:-:S07]  /*7430*/  LOP3.LUT R0, R3, R0, R7, 0xfe, !PT ;  /* 0x0000000003007212 */ /* 0x000fce00078efe07 */
.L_x_2516:
[----:B------:R-:W-:Y:S05]  /*7440*/  BSYNC.RECONVERGENT B0 ;  /* 0x0000000000007941 */ /* 0x000fea0003800200 */
.L_x_2515:
[----:B------:R-:W-:-:S04]  /*7450*/  F2FP.BF16.F32.PACK_AB R0, RZ, R0 ;  /* 0x00000000ff00723e */ /* 0x000fc800000010ff */
[----:B------:R-:W-:Y:S01]  /*7460*/  PRMT R18, R0, 0x7610, R18 ;  /* 0x0000761000127816 */ /* 0x000fe20000000012 */
[----:B------:R-:W-:Y:S06]  /*7470*/  BRA `(.L_x_2496) ;  /* 0x0000000000b47947 */ /* 0x000fec0003800000 */
.L_x_2508:
        /* <DEDUP_REMOVED lines=14> */
.L_x_2522:
[----:B------:R-:W-:Y:S05]  /*7560*/  BSYNC.RECONVERGENT B0 ;  /* 0x0000000000007941 */ /* 0x000fea0003800200 */
.L_x_2521:
[----:B------:R-:W-:-:S04]  /*7570*/  F2FP.BF16.F32.PACK_AB R0, RZ, R0 ;  /* 0x00000000ff00723e */ /* 0x000fc800000010ff */
[----:B------:R-:W-:Y:S01]  /*7580*/  PRMT R18, R0, 0x7610, R18 ;  /* 0x0000761000127816 */ /* 0x000fe20000000012 */
[----:B------:R-:W-:Y:S06]  /*7590*/  BRA `(.L_x_2496) ;  /* 0x00000000006c7947 */ /* 0x000fec0003800000 */
.L_x_2495:
        /* <DEDUP_REMOVED lines=16> */
.L_x_2523:
[----:B------:R-:W-:Y:S01]  /*76a0*/  PRMT R18, RZ, 0x7610, R18 ;  /* 0x00007610ff127816 */ /* 0x000fe20000000012 */
[----:B------:R-:W-:Y:S06]  /*76b0*/  BRA `(.L_x_2496) ;  /* 0x0000000000247947 */ /* 0x000fec0003800000 */
.L_x_2520:
[----:B------:R-:W2:Y:S02]  /*76c0*/  LDG.E.64 R4, desc[UR36][R4.64] ;  /* 0x0000002404047981 */ /* 0x000ea4000c1e1b00 */
[----:B--2---:R-:W0:Y:S02]  /*76d0*/  I2F.U64 R0, R4 ;  /* 0x0000000400007312 */ /* 0x004e240000301000 */
[----:B0-----:R-:W-:-:S04]  /*76e0*/  F2FP.BF16.F32.PACK_AB R0, RZ, R0 ;  /* 0x00000000ff00723e */ /* 0x001fc800000010ff */
[----:B------:R-:W-:Y:S01]  /*76f0*/  PRMT R18, R0, 0x7610, R18 ;  /* 0x0000761000127816 */ /* 0x000fe20000000012 */
[----:B------:R-:W-:Y:S06]  /*7700*/  BRA `(.L_x_2496) ;  /* 0x0000000000107947 */ /* 0x000fec0003800000 */
.L_x_2519:
[----:B------:R-:W2:Y:S02]  /*7710*/  LDG.E R4, desc[UR36][R4.64] ;  /* 0x0000002404047981 */ /* 0x000ea4000c1e1900 */
[----:B--2---:R-:W-:-:S04]  /*7720*/  I2FP.F32.U32 R0, R4 ;  /* 0x0000000400007245 */ /* 0x004fc80000201000 */
[----:B------:R-:W-:-:S04]  /*7730*/  F2FP.BF16.F32.PACK_AB R0, RZ, R0 ;  /* 0x00000000ff00723e */ /* 0x000fc800000010ff */
[----:B------:R-:W-:-:S07]  /*7740*/  PRMT R18, R0, 0x7610, R18 ;  /* 0x0000761000127816 */ /* 0x000fce0000000012 */
.L_x_2496:
        /* <DEDUP_REMOVED lines=21> */
.L_x_2527:
[----:B------:R-:W2:Y:S02]  /*78a0*/  LDG.E.U8 R4, desc[UR36][R4.64] ;  /* 0x0000002404047981 */ /* 0x000ea4000c1e1100 */
[----:B--2---:R-:W-:-:S04]  /*78b0*/  I2FP.F32.U32 R0, R4 ;  /* 0x0000000400007245 */ /* 0x004fc80000201000 */
[----:B------:R-:W-:Y:S01]  /*78c0*/  F2FP.BF16.F32.PACK_AB R0, RZ, R0 ;  /* 0x00000000ff00723e */ /* 0x000fe200000010ff */
[----:B------:R-:W-:Y:S06]  /*78d0*/  BRA `(.L_x_2490) ;  /* 0x0000000c00887947 */ /* 0x000fec0003800000 */
.L_x_2526:
        /* <DEDUP_REMOVED lines=10> */
.L_x_2530:
[----:B------:R-:W2:Y:S02]  /*7980*/  LDG.E R4, desc[UR36][R4.64] ;  /* 0x0000002404047981 */ /* 0x000ea4000c1e1900 */
[----:B--2---:R-:W-:-:S04]  /*7990*/  I2FP.F32.S32 R0, R4 ;  /* 0x0000000400007245 */ /* 0x004fc80000201400 */
[----:B------:R-:W-:Y:S01]  /*79a0*/  F2FP.BF16.F32.PACK_AB R0, RZ, R0 ;  /* 0x00000000ff00723e */ /* 0x000fe200000010ff */
[----:B------:R-:W-:Y:S06]  /*79b0*/  BRA `(.L_x_2490) ;  /* 0x0000000c00507947 */ /* 0x000fec0003800000 */
.L_x_2529:
[----:B------:R-:W2:Y:S02]  /*79c0*/  LDG.E.U16 R4, desc[UR36][R4.64] ;  /* 0x0000002404047981 */ /* 0x000ea4000c1e1500 */
[----:B--2---:R-:W0:Y:S02]  /*79d0*/  I2F.S16 R0, R4 ;  /* 0x0000000400007306 */ /* 0x004e240000101400 */
[----:B0-----:R-:W-:Y:S01]  /*79e0*/  F2FP.BF16.F32.PACK_AB R0, RZ, R0 ;  /* 0x00000000ff00723e */ /* 0x001fe200000010ff */
[----:B------:R-:W-:Y:S06]  /*79f0*/  BRA `(.L_x_2490) ;  /* 0x0000000c00407947 */ /* 0x000fec0003800000 */
.L_x_2525:
        /* <DEDUP_REMOVED lines=9> */
.L_x_2532:
[----:B------:R-:W2:Y:S02]  /*7a90*/  LDG.E.U16 R0, desc[UR36][R4.64] ;  /* 0x0000002404007981 */ /* 0x000ea4000c1e1500 */
[----:B--2---:R-:W-:-:S05]  /*7aa0*/  HADD2.F32 R0, -RZ, R0.H0_H0 ;  /* 0x20000000ff007230 */ /* 0x004fca0000004100 */
[----:B------:R-:W-:Y:S01]  /*7ab0*/  F2FP.BF16.F32.PACK_AB R0, RZ, R0 ;  /* 0x00000000ff00723e */ /* 0x000fe200000010ff */
[----:B------:R-:W-:Y:S06]  /*7ac0*/  BRA `(.L_x_2490) ;  /* 0x0000000c000c7947 */ /* 0x000fec0003800000 */
.L_x_2531:
        /* <DEDUP_REMOVED lines=9> */
.L_x_2534:
[----:B------:R-:W2:Y:S02]  /*7b60*/  LDG.E.U16 R4, desc[UR36][R4.64] ;  /* 0x0000002404047981 */ /* 0x000ea4000c1e1500 */
[----:B--2---:R-:W-:-:S05]  /*7b70*/  HADD2.F32 R0, -RZ, R4.H0_H0 ;  /* 0x20000004ff007230 */ /* 0x004fca0000004100 */
[----:B------:R-:W-:Y:S01]  /*7b80*/  F2FP.BF16.F32.PACK_AB R0, RZ, R0 ;  /* 0x00000000ff00723e */ /* 0x000fe200000010ff */
[----:B------:R-:W-:Y:S06]  /*7b90*/  BRA `(.L_x_2490) ;  /* 0x0000000800d87947 */ /* 0x000fec0003800000 */
.L_x_2533:
        /* <DEDUP_REMOVED lines=8> */
.L_x_2524:
        /* <DEDUP_REMOVED lines=13> */
.L_x_2537:
        /* <DEDUP_REMOVED lines=8> */
.L_x_2536:
        /* <DEDUP_REMOVED lines=27> */
.L_x_2539:
        /* <DEDUP_REMOVED lines=14> */
.L_x_2538:
[----:B------:R1:W5:Y:S01]  /*8000*/  LDG.E.U16 R0, desc[UR36][R4.64] ;  /* 0x0000002404007981 */ /* 0x000362000c1e1500 */
[----:B------:R-:W-:Y:S05]  /*8010*/  BRA `(.L_x_2490) ;  /* 0x0000000400b87947 */ /* 0x000fea0003800000 */
.L_x_2535:
        /* <DEDUP_REMOVED lines=12> */
.L_x_2542:
        /* <DEDUP_REMOVED lines=21> */
.L_x_2546:
[----:B------:R-:W-:Y:S05]  /*8230*/  BSYNC.RECONVERGENT B1 ;  /* 0x0000000000017941 */ /* 0x000fea0003800200 */
.L_x_2545:
[----:B------:R-:W-:Y:S01]  /*8240*/  IMAD.SHL.U32 R0, R0, 0x100000, RZ ;  /* 0x0010000000007824 */ /* 0x000fe200078e00ff */
[----:B------:R-:W-:-:S04]  /*8250*/  LEA R3, R3, 0x3b800000, 0x17 ;  /* 0x3b80000003037811 */ /* 0x000fc800078eb8ff */
[----:B------:R-:W-:-:S07]  /*8260*/  LOP3.LUT R0, R3, R0, R7, 0xfe, !PT ;  /* 0x0000000003007212 */ /* 0x000fce00078efe07 */
.L_x_2544:
[----:B------:R-:W-:Y:S05]  /*8270*/  BSYNC.RECONVERGENT B0 ;  /* 0x0000000000007941 */ /* 0x000fea0003800200 */
.L_x_2543:
[----:B------:R-:W-:Y:S01]  /*8280*/  F2FP.BF16.F32.PACK_AB R0, RZ, R0 ;  /* 0x00000000ff00723e */ /* 0x000fe200000010ff */
[----:B------:R-:W-:Y:S06]  /*8290*/  BRA `(.L_x_2490) ;  /* 0x0000000400187947 */ /* 0x000fec0003800000 */
.L_x_2541:
        /* <DEDUP_REMOVED lines=21> */
.L_x_2550:
[----:B------:R-:W-:Y:S05]  /*83f0*/  BSYNC.RECONVERGENT B1 ;  /* 0x0000000000017941 */ /* 0x000fea0003800200 */
.L_x_2549:
[----:B------:R-:W-:Y:S01]  /*8400*/  IMAD.SHL.U32 R0, R0, 0x200000, RZ ;  /* 0x0020000000007824 */ /* 0x000fe200078e00ff */
[----:B------:R-:W-:-:S04]  /*8410*/  LEA R3, R3, 0x37800000, 0x17 ;  /* 0x3780000003037811 */ /* 0x000fc800078eb8ff */
[----:B------:R-:W-:-:S07]  /*8420*/  LOP3.LUT R0, R3, R0, R7, 0xfe, !PT ;  /* 0x0000000003007212 */ /* 0x000fce00078efe07 */
.L_x_2548:
[----:B------:R-:W-:Y:S05]  /*8430*/  BSYNC.RECONVERGENT B0 ;  /* 0x0000000000007941 */ /* 0x000fea0003800200 */
.L_x_2547:
[----:B------:R-:W-:Y:S01]  /*8440*/  F2FP.BF16.F32.PACK_AB R0, RZ, R0 ;  /* 0x00000000ff00723e */ /* 0x000fe200000010ff */
[----:B------:R-:W-:Y:S06]  /*8450*/  BRA `(.L_x_2490) ;  /* 0x0000000000a87947 */ /* 0x000fec0003800000 */
.L_x_2540:
        /* <DEDUP_REMOVED lines=14> */
.L_x_2554:
[----:B------:R-:W-:Y:S05]  /*8540*/  BSYNC.RECONVERGENT B0 ;  /* 0x0000000000007941 */ /* 0x000fea0003800200 */
.L_x_2553:
[----:B------:R-:W-:Y:S01]  /*8550*/  F2FP.BF16.F32.PACK_AB R0, RZ, R0 ;  /* 0x00000000ff00723e */ /* 0x000fe200000010ff */
[----:B------:R-:W-:Y:S06]  /*8560*/  BRA `(.L_x_2490) ;  /* 0x0000000000647947 */ /* 0x000fec0003800000 */
.L_x_2528:
        /* <DEDUP_REMOVED lines=16> */
.L_x_2555:
[----:B------:R-:W-:Y:S01]  /*8670*/  PRMT R0, RZ, 0x7610, R0 ;  /* 0x00007610ff007816 */ /* 0x000fe20000000000 */
[----:B------:R-:W-:Y:S06]  /*8680*/  BRA `(.L_x_2490) ;  /* 0x00000000001c7947 */ /* 0x000fec0003800000 */
.L_x_2552:
[----:B------:R-:W2:Y:S02]  /*8690*/  LDG.E.64 R4, desc[UR36][R4.64] ;  /* 0x0000002404047981 */ /* 0x000ea4000c1e1b00 */
[----:B--2---:R-:W0:Y:S02]  /*86a0*/  I2F.U64 R0, R4 ;  /* 0x0000000400007312 */ /* 0x004e240000301000 */
[----:B0-----:R-:W-:Y:S01]  /*86b0*/  F2FP.BF16.F32.PACK_AB R0, RZ, R0 ;  /* 0x00000000ff00723e */ /* 0x001fe200000010ff */
[----:B------:R-:W-:Y:S06]  /*86c0*/  BRA `(.L_x_2490) ;  /* 0x00000000000c7947 */ /* 0x000fec0003800000 */
.L_x_2551:
[----:B------:R-:W2:Y:S02]  /*86d0*/  LDG.E R4, desc[UR36][R4.64] ;  /* 0x0000002404047981 */ /* 0x000ea4000c1e1900 */
[----:B--2---:R-:W-:-:S04]  /*86e0*/  I2FP.F32.U32 R0, R4 ;  /* 0x0000000400007245 */ /* 0x004fc80000201000 */
[----:B------:R-:W-:-:S07]  /*86f0*/  F2FP.BF16.F32.PACK_AB R0, RZ, R0 ;  /* 0x00000000ff00723e */ /* 0x000fce00000010ff */
.L_x_2490:
[----:B------:R-:W-:Y:S05]  /*8700*/  BSYNC.RECONVERGENT B6 ;  /* 0x0000000000067941 */ /* 0x000fea0003800200 */
.L_x_2489:
[C---:B01----:R-:W-:Y:S01]  /*8710*/  VIADD R5, R25.reuse, 0x100 ;  /* 0x0000010019057836 */ /* 0x043fe20000000000 */
[CC--:B------:R-:W-:Y:S01]  /*8720*/  ISETP.GE.AND P0, PT, R25.reuse, R16.reuse, PT ;  /* 0x000000101900720c */ /* 0x0c0fe20003f06270 */
[C---:B------:R-:W-:Y:S01]  /*8730*/  VIADD R23, R25.reuse, 0x80 ;  /* 0x0000008019177836 */ /* 0x040fe20000000000 */
[----:B------:R-:W-:Y:S01]  /*8740*/  BSSY.RECONVERGENT B6, `(.L_x_2556) ;  /* 0x0000123000067945 */ /* 0x000fe20003800200 */
[----:B------:R-:W-:Y:S01]  /*8750*/  VIADD R7, R25, 0x180 ;  /* 0x0000018019077836 */ /* 0x000fe20000000000 */
[-C--:B------:R-:W-:Y:S02]  /*8760*/  ISETP.GE.AND P2, PT, R5, R16.reuse, PT ;  /* 0x000000100500720c */ /* 0x080fe40003f46270 */
[-C--:B------:R-:W-:Y:S02]  /*8770*/  ISETP.GE.AND P1, PT, R23, R16.reuse, PT ;  /* 0x000000101700720c */ /* 0x080fe40003f26270 */
[----:B------:R-:W-:-:S05]  /*8780*/  ISETP.GE.AND P3, PT, R7, R16, PT ;  /* 0x000000100700720c */ /* 0x000fca0003f66270 */
[----:B-----5:R-:W-:Y:S02]  /*8790*/  @!P0 IMAD.U32 R27, R27, 0x10000, RZ ;  /* 0x000100001b1b8824 */ /* 0x020fe400078e00ff */
[----:B------:R-:W-:Y:S02]  /*87a0*/  @!P0 IMAD.U32 R26, R26, 0x10000, RZ ;  /* 0x000100001a1a8824 */ /* 0x000fe400078e00ff */
[----:B------:R-:W-:Y:S02]  /*87b0*/  @!P2 IMAD.U32 R17, R17, 0x10000, RZ ;  /* 0x000100001111a824 */ /* 0x000fe400078e00ff */
[----:B------:R-:W-:Y:S02]  /*87c0*/  @!P2 IMAD.U32 R4, R19, 0x10000, RZ ;  /* 0x000100001304a824 */ /* 0x000fe400078e00ff */
[----:B------:R-:W-:Y:S01]  /*87d0*/  @!P0 FMUL.FTZ R26, R27, R26 ;  /* 0x0000001a1b1a8220 */ /* 0x000fe20000410000 */
[----:B------:R-:W-:Y:S02]  /*87e0*/  @!P1 IMAD.U32 R24, R24, 0x10000, RZ ;  /* 0x0001000018189824 */ /* 0x000fe400078e00ff */
[----:B------:R-:W-:Y:S01]  /*87f0*/  @!P2 FMUL.FTZ R4, R4, R17 ;  /* 0x000000110404a220 */ /* 0x000fe20000410000 */
[----:B------:R-:W-:Y:S01]  /*8800*/  @!P1 IMAD.U32 R5, R22, 0x10000, RZ ;  /* 0x0001000016059824 */ /* 0x000fe200078e00ff */
[----:B------:R-:W0:Y:S01]  /*8810*/  LDC.U8 R17, c[0x0][0x3b0] ;  /* 0x0000ec00ff117b82 */ /* 0x000e220000000000 */
[----:B------:R-:W-:Y:S01]  /*8820*/  @!P3 IMAD.U32 R6, R18, 0x10000, RZ ;  /* 0x000100001206b824 */ /* 0x000fe200078e00ff */
[----:B------:R1:W2:Y:S01]  /*8830*/  @!P0 F2F.BF16.F32 R3, R26 ;  /* 0x0000001a00038304 */ /* 0x0002a20000202000 */
[----:B------:R-:W-:-:S02]  /*8840*/  @!P3 IMAD.U32 R7, R0, 0x10000, RZ ;  /* 0x000100000007b824 */ /* 0x000fc400078e00ff */
[----:B------:R-:W-:Y:S02]  /*8850*/  @!P1 FMUL.FTZ R5, R24, R5 ;  /* 0x0000000518059220 */ /* 0x000fe40000410000 */
[----:B------:R-:W-:-:S03]  /*8860*/  @!P3 FMUL.FTZ R6, R6, R7 ;  /* 0x000000070606b220 */ /* 0x000fc60000410000 */
[----:B------:R1:W3:Y:S08]  /*8870*/  @!P1 F2F.BF16.F32 R22, R5 ;  /* 0x0000000500169304 */ /* 0x0002f00000202000 */
[----:B------:R1:W4:Y:S08]  /*8880*/  @!P2 F2F.BF16.F32 R18, R4 ;  /* 0x000000040012a304 */ /* 0x0003300000202000 */
[----:B------:R1:W0:Y:S01]  /*8890*/  @!P3 F2F.BF16.F32 R19, R6 ;  /* 0x000000060013b304 */ /* 0x0002220000202000 */
[----:B--23--:R-:W-:Y:S05]  /*88a0*/  @P0 BRA `(.L_x_2557) ;  /* 0x0000001000300947 */ /* 0x00cfea0003800000 */
[----:B------:R-:W2:Y:S01]  /*88b0*/  LDCU UR4, c[0x0][0x3b4] ;  /* 0x00007680ff0477ac */ /* 0x000ea20008000800 */
[----:B------:R-:W3:Y:S01]  /*88c0*/  LDC.64 R8, c[0x0][0x388] ;  /* 0x0000e200ff087b82 */ /* 0x000ee20000000a00 */
[----:B------:R-:W-:Y:S01]  /*88d0*/  IMAD R0, R2, 0x200, R25 ;  /* 0x0000020002007824 */ /* 0x000fe200078e0219 */
[----:B01----:R-:W-:-:S03]  /*88e0*/  PRMT R4, R17, 0x9910, RZ ;  /* 0x0000991011047816 */ /* 0x003fc600000000ff */
[----:B--2---:R-:W-:Y:S02]  /*88f0*/  IMAD R5, R0, UR4, RZ ;  /* 0x0000000400057c24 */ /* 0x004fe4000f8e02ff */
[----:B------:R-:W-:-:S05]  /*8900*/  IMAD.MOV.U32 R0, RZ, RZ, R4 ;  /* 0x000000ffff007224 */ /* 0x000fca00078e0004 */
[----:B------:R-:W-:Y:S02]  /*8910*/  ISETP.GT.AND P0, PT, R0, 0x9, PT ;  /* 0x000000090000780c */ /* 0x000fe40003f04270 */
[----:B---3--:R-:W-:-:S05]  /*8920*/  IADD3 R8, P1, PT, R5, R8, RZ ;  /* 0x0000000805087210 */ /* 0x008fca0007f3e0ff */
        /* <DEDUP_REMOVED lines=15> */
.L_x_2561:
[----:B------:R-:W-:Y:S02]  /*8a20*/  IMAD.U32 R5, R3, 0x10000, RZ ;  /* 0x0001000003057824 */ /* 0x000fe400078e00ff */
[----:B------:R-:W-:-:S04]  /*8a30*/  IMAD.MOV.U32 R25, RZ, RZ, R23 ;  /* 0x000000ffff197224 */ /* 0x000fc800078e0017 */
[----:B------:R-:W0:Y:S02]  /*8a40*/  F2I.S64.TRUNC R4, R5 ;  /* 0x0000000500047311 */ /* 0x000e24000020d900 */
[----:B0-----:R0:W-:Y:S01]  /*8a50*/  STG.E.U8 desc[UR36][R8.64], R4 ;  /* 0x0000000408007986 */ /* 0x0011e2000c101124 */
[----:B------:R-:W-:Y:S05]  /*8a60*/  BRA `(.L_x_2557) ;  /* 0x0000000c00c07947 */ /* 0x000fea0003800000 */
.L_x_2560:
        /* <DEDUP_REMOVED lines=11> */
.L_x_2564:
[----:B------:R-:W-:Y:S02]  /*8b20*/  IMAD.U32 R3, R3, 0x10000, RZ ;  /* 0x0001000003037824 */ /* 0x000fe400078e00ff */
[----:B------:R-:W-:-:S04]  /*8b30*/  IMAD.MOV.U32 R25, RZ, RZ, R23 ;  /* 0x000000ffff197224 */ /* 0x000fc800078e0017 */
[----:B------:R-:W0:Y:S02]  /*8b40*/  F2I.FTZ.TRUNC.NTZ R3, R3 ;  /* 0x0000000300037305 */ /* 0x000e24000021f100 */
[----:B0-----:R0:W-:Y:S01]  /*8b50*/  STG.E desc[UR36][R8.64], R3 ;  /* 0x0000000308007986 */ /* 0x0011e2000c101924 */
[----:B------:R-:W-:Y:S05]  /*8b60*/  BRA `(.L_x_2557) ;  /* 0x0000000c00807947 */ /* 0x000fea0003800000 */
.L_x_2563:
[----:B------:R-:W-:Y:S02]  /*8b70*/  IMAD.U32 R3, R3, 0x10000, RZ ;  /* 0x0001000003037824 */ /* 0x000fe400078e00ff */
[----:B------:R-:W-:-:S04]  /*8b80*/  IMAD.MOV.U32 R25, RZ, RZ, R23 ;  /* 0x000000ffff197224 */ /* 0x000fc800078e0017 */
[----:B------:R-:W0:Y:S02]  /*8b90*/  F2I.FTZ.TRUNC.NTZ R3, R3 ;  /* 0x0000000300037305 */ /* 0x000e24000021f100 */
[----:B0-----:R0:W-:Y:S01]  /*8ba0*/  STG.E.U16 desc[UR36][R8.64], R3 ;  /* 0x0000000308007986 */ /* 0x0011e2000c101524 */
[----:B------:R-:W-:Y:S05]  /*8bb0*/  BRA `(.L_x_2557) ;  /* 0x0000000c006c7947 */ /* 0x000fea0003800000 */
.L_x_2559:
        /* <DEDUP_REMOVED lines=10> */
.L_x_2566:
[----:B------:R-:W-:Y:S02]  /*8c60*/  IMAD.U32 R0, R3, 0x10000, RZ ;  /* 0x0001000003007824 */ /* 0x000fe400078e00ff */
[----:B------:R-:W-:-:S03]  /*8c70*/  IMAD.MOV.U32 R25, RZ, RZ, R23 ;  /* 0x000000ffff197224 */ /* 0x000fc600078e0017 */
[----:B------:R-:W-:-:S05]  /*8c80*/  F2FP.F16.F32.PACK_AB R0, RZ, R0 ;  /* 0x00000000ff00723e */ /* 0x000fca00000000ff */
[----:B------:R2:W-:Y:S01]  /*8c90*/  STG.E.U16 desc[UR36][R8.64], R0 ;  /* 0x0000000008007986 */ /* 0x0005e2000c101524 */
[----:B------:R-:W-:Y:S05]  /*8ca0*/  BRA `(.L_x_2557) ;  /* 0x0000000c00307947 */ /* 0x000fea0003800000 */
.L_x_2565:
        /* <DEDUP_REMOVED lines=11> */
.L_x_2568:
[----:B------:R-:W-:Y:S02]  /*8d60*/  IMAD.U32 R3, R3, 0x10000, RZ ;  /* 0x0001000003037824 */ /* 0x000fe400078e00ff */
[----:B------:R-:W-:-:S03]  /*8d70*/  IMAD.MOV.U32 R25, RZ, RZ, R23 ;  /* 0x000000ffff197224 */ /* 0x000fc600078e0017 */
[----:B------:R-:W-:-:S04]  /*8d80*/  F2FP.F16.F32.PACK_AB R3, RZ, R3 ;  /* 0x00000003ff03723e */ /* 0x000fc800000000ff */
[----:B------:R-:W-:-:S05]  /*8d90*/  PRMT R3, R3, 0x5410, RZ ;  /* 0x0000541003037816 */ /* 0x000fca00000000ff */
[----:B------:R0:W-:Y:S01]  /*8da0*/  STG.E desc[UR36][R8.64], R3 ;  /* 0x0000000308007986 */ /* 0x0001e2000c101924 */
[----:B------:R-:W-:Y:S05]  /*8db0*/  BRA `(.L_x_2557) ;  /* 0x0000000800ec7947 */ /* 0x000fea0003800000 */
.L_x_2567:
[----:B------:R-:W-:Y:S02]  /*8dc0*/  IMAD.U32 R4, R3, 0x10000, RZ ;  /* 0x0001000003047824 */ /* 0x000fe400078e00ff */
[----:B------:R-:W-:Y:S02]  /*8dd0*/  IMAD.MOV.U32 R25, RZ, RZ, R23 ;  /* 0x000000ffff197224 */ /* 0x000fe400078e0017 */
[----:B------:R-:W-:-:S06]  /*8de0*/  FMUL.FTZ R4, R4, 1 ;  /* 0x3f80000004047820 */ /* 0x000fcc0000410000 */
[----:B------:R-:W0:Y:S02]  /*8df0*/  F2F.F64.F32 R4, R4 ;  /* 0x0000000400047310 */ /* 0x000e240000201800 */
[----:B0-----:R0:W-:Y:S01]  /*8e00*/  STG.E.64 desc[UR36][R8.64], R4 ;  /* 0x0000000408007986 */ /* 0x0011e2000c101b24 */
[----:B------:R-:W-:Y:S05]  /*8e10*/  BRA `(.L_x_2557) ;  /* 0x0000000800d47947 */ /* 0x000fea0003800000 */
.L_x_2558:
        /* <DEDUP_REMOVED lines=14> */
.L_x_2571:
[----:B------:R-:W-:Y:S01]  /*8f00*/  IMAD.U32 R3, R3, 0x10000, RZ ;  /* 0x0001000003037824 */ /* 0x000fe200078e00ff */
[----:B------:R-:W-:Y:S01]  /*8f10*/  CS2R R6, SRZ ;  /* 0x0000000000067805 */ /* 0x000fe2000001ff00 */
[----:B------:R-:W-:Y:S02]  /*8f20*/  IMAD.MOV.U32 R25, RZ, RZ, R23 ;  /* 0x000000ffff197224 */ /* 0x000fe400078e0017 */
[----:B------:R-:W-:-:S04]  /*8f30*/  FMUL.FTZ R3, R3, 1 ;  /* 0x3f80000003037820 */ /* 0x000fc80000410000 */
[----:B------:R-:W0:Y:S02]  /*8f40*/  F2F.F64.F32 R4, R3 ;  /* 0x0000000300047310 */ /* 0x000e240000201800 */
[----:B0-----:R0:W-:Y:S01]  /*8f50*/  STG.E.128 desc[UR36][R8.64], R4 ;  /* 0x0000000408007986 */ /* 0x0011e2000c101d24 */
[----:B------:R-:W-:Y:S05]  /*8f60*/  BRA `(.L_x_2557) ;  /* 0x0000000800807947 */ /* 0x000fea0003800000 */
.L_x_2570:
        /* <DEDUP_REMOVED lines=19> */
.L_x_2575:
[----:B------:R-:W-:Y:S05]  /*90a0*/  BSYNC.RECONVERGENT B0 ;  /* 0x0000000000007941 */ /* 0x000fea0003800200 */
.L_x_2574:
[----:B------:R-:W-:Y:S01]  /*90b0*/  LOP3.LUT R5, R0, 0x80, R5, 0xf8, !PT ;  /* 0x0000008000057812 */ /* 0x000fe200078ef805 */
[----:B------:R-:W-:-:S04]  /*90c0*/  IMAD.MOV.U32 R25, RZ, RZ, R23 ;  /* 0x000000ffff197224 */ /* 0x000fc800078e0017 */
[----:B------:R0:W-:Y:S01]  /*90d0*/  STG.E.U8 desc[UR36][R8.64], R5 ;  /* 0x0000000508007986 */ /* 0x0001e2000c101124 */
[----:B------:R-:W-:Y:S05]  /*90e0*/  BRA `(.L_x_2557) ;  /* 0x0000000800207947 */ /* 0x000fea0003800000 */
.L_x_2573:
        /* <DEDUP_REMOVED lines=15> */
.L_x_2577:
[----:B------:R-:W-:Y:S05]  /*91e0*/  BSYNC.RECONVERGENT B0 ;  /* 0x0000000000007941 */ /* 0x000fea0003800200 */
.L_x_2576:
[----:B------:R-:W-:Y:S01]  /*91f0*/  LOP3.LUT R5, R0, 0x80, R5, 0xf8, !PT ;  /* 0x0000008000057812 */ /* 0x000fe200078ef805 */
[----:B------:R-:W-:-:S04]  /*9200*/  IMAD.MOV.U32 R25, RZ, RZ, R23 ;  /* 0x000000ffff197224 */ /* 0x000fc800078e0017 */
[----:B------:R0:W-:Y:S01]  /*9210*/  STG.E.U8 desc[UR36][R8.64], R5 ;  /* 0x0000000508007986 */ /* 0x0001e2000c101124 */
[----:B------:R-:W-:Y:S05]  /*9220*/  BRA `(.L_x_2557) ;  /* 0x0000000400d07947 */ /* 0x000fea0003800000 */
.L_x_2572:
[----:B------:R0:W-:Y:S01]  /*9230*/  STG.E.U16 desc[UR36][R8.64], R3 ;  /* 0x0000000308007986 */ /* 0x0001e2000c101524 */
[----:B------:R-:W-:Y:S01]  /*9240*/  IMAD.MOV.U32 R25, RZ, RZ, R23 ;  /* 0x000000ffff197224 */ /* 0x000fe200078e0017 */
[----:B------:R-:W-:Y:S06]  /*9250*/  BRA `(.L_x_2557) ;  /* 0x0000000400c47947 */ /* 0x000fec0003800000 */
.L_x_2569:
        /* <DEDUP_REMOVED lines=13> */
.L_x_2580:
        /* <DEDUP_REMOVED lines=13> */
.L_x_2583:
[----:B------:R-:W-:-:S04]  /*9400*/  SHF.R.U32.HI R0, RZ, 0x14, R3 ;  /* 0x00000014ff007819 */ /* 0x000fc80000011603 */
[----:B------:R-:W-:-:S04]  /*9410*/  LOP3.LUT R0, R0, 0x1, RZ, 0xc0, !PT ;  /* 0x0000000100007812 */ /* 0x000fc800078ec0ff */
[----:B------:R-:W-:-:S04]  /*9420*/  IADD3 R0, PT, PT, R3, 0x487ffff, R0 ;  /* 0x0487ffff03007810 */ /* 0x000fc80007ffe000 */
[----:B------:R-:W-:-:S04]  /*9430*/  SHF.R.U32.HI R0, RZ, 0x14, R0 ;  /* 0x00000014ff007819 */ /* 0x000fc80000011600 */
[----:B------:R-:W-:-:S07]  /*9440*/  LOP3.LUT R0, R0, 0xff, RZ, 0xc0, !PT ;  /* 0x000000ff00007812 */ /* 0x000fce00078ec0ff */
.L_x_2584:
[----:B------:R-:W-:-:S04]  /*9450*/  SHF.R.U32.HI R3, RZ, 0x18, R3 ;  /* 0x00000018ff037819 */ /* 0x000fc80000011603 */
[----:B------:R-:W-:-:S04]  /*9460*/  LOP3.LUT R0, R0, 0x80, R3, 0xf8, !PT ;  /* 0x0000008000007812 */ /* 0x000fc800078ef803 */
[----:B------:R-:W-:-:S07]  /*9470*/  PRMT R4, R0, 0x7610, R4 ;  /* 0x0000761000047816 */ /* 0x000fce0000000004 */
.L_x_2582:
[----:B------:R-:W-:Y:S05]  /*9480*/  BSYNC.RECONVERGENT B0 ;  /* 0x0000000000007941 */ /* 0x000fea0003800200 */
.L_x_2581:
[----:B------:R0:W-:Y:S01]  /*9490*/  STG.E.U8 desc[UR36][R8.64], R4 ;  /* 0x0000000408007986 */ /* 0x0001e2000c101124 */
[----:B------:R-:W-:Y:S01]  /*94a0*/  IMAD.MOV.U32 R25, RZ, RZ, R23 ;  /* 0x000000ffff197224 */ /* 0x000fe200078e0017 */
[----:B------:R-:W-:Y:S06]  /*94b0*/  BRA `(.L_x_2557) ;  /* 0x00000004002c7947 */ /* 0x000fec0003800000 */
.L_x_2579:
        /* <DEDUP_REMOVED lines=13> */
.L_x_2587:
[----:B------:R-:W-:-:S04]  /*9590*/  SHF.R.U32.HI R0, RZ, 0x15, R3 ;  /* 0x00000015ff007819 */ /* 0x000fc80000011603 */
[----:B------:R-:W-:-:S04]  /*95a0*/  LOP3.LUT R0, R0, 0x1, RZ, 0xc0, !PT ;  /* 0x0000000100007812 */ /* 0x000fc800078ec0ff */
[----:B------:R-:W-:-:S04]  /*95b0*/  IADD3 R0, PT, PT, R3, 0x88fffff, R0 ;  /* 0x088fffff03007810 */ /* 0x000fc80007ffe000 */
[----:B------:R-:W-:-:S04]  /*95c0*/  SHF.R.U32.HI R0, RZ, 0x15, R0 ;  /* 0x00000015ff007819 */ /* 0x000fc80000011600 */
[----:B------:R-:W-:-:S07]  /*95d0*/  LOP3.LUT R0, R0, 0xff, RZ, 0xc0, !PT ;  /* 0x000000ff00007812 */ /* 0x000fce00078ec0ff */
.L_x_2588:
[----:B------:R-:W-:-:S04]  /*95e0*/  SHF.R.U32.HI R3, RZ, 0x18, R3 ;  /* 0x00000018ff037819 */ /* 0x000fc80000011603 */
[----:B------:R-:W-:-:S04]  /*95f0*/  LOP3.LUT R0, R0, 0x80, R3, 0xf8, !PT ;  /* 0x0000008000007812 */ /* 0x000fc800078ef803 */
[----:B------:R-:W-:-:S07]  /*9600*/  PRMT R4, R0, 0x7610, R4 ;  /* 0x0000761000047816 */ /* 0x000fce0000000004 */
.L_x_2586:
[----:B------:R-:W-:Y:S05]  /*9610*/  BSYNC.RECONVERGENT B0 ;  /* 0x0000000000007941 */ /* 0x000fea0003800200 */
.L_x_2585:
[----:B------:R0:W-:Y:S01]  /*9620*/  STG.E.U8 desc[UR36][R8.64], R4 ;  /* 0x0000000408007986 */ /* 0x0001e2000c101124 */
[----:B------:R-:W-:Y:S01]  /*9630*/  IMAD.MOV.U32 R25, RZ, RZ, R23 ;  /* 0x000000ffff197224 */ /* 0x000fe200078e0017 */
[----:B------:R-:W-:Y:S06]  /*9640*/  BRA `(.L_x_2557) ;  /* 0x0000000000c87947 */ /* 0x000fec0003800000 */
.L_x_2578:
[----:B------:R-:W-:-:S13]  /*9650*/  ISETP.NE.AND P0, PT, R0, 0x1c, PT ;  /* 0x0000001c0000780c */ /* 0x000fda0003f05270 */
[----:B------:R-:W-:Y:S05]  /*9660*/  @!P0 BRA `(.L_x_2589) ;  /* 0x0000000000b08947 */ /* 0x000fea0003800000 */
[----:B------:R-:W-:-:S13]  /*9670*/  ISETP.NE.AND P0, PT, R0, 0x1d, PT ;  /* 0x0000001d0000780c */ /* 0x000fda0003f05270 */
[----:B------:R-:W-:Y:S05]  /*9680*/  @!P0 BRA `(.L_x_2590) ;  /* 0x0000000000948947 */ /* 0x000fea0003800000 */
[----:B------:R-:W-:-:S13]  /*9690*/  ISETP.NE.AND P0, PT, R0, 0x2c, PT ;  /* 0x0000002c0000780c */ /* 0x000fda0003f05270 */
[----:B------:R-:W-:Y:S05]  /*96a0*/  @!P0 BRA `(.L_x_2591) ;  /* 0x0000000000488947 */ /* 0x000fea0003800000 */
.L_x_2562:
        /* <DEDUP_REMOVED lines=15> */
[----:B--2-4-:R-:W-:Y:S05]  /*97a0*/  CALL.ABS.NOINC R14 ;  /* 0x000000000e007343 */ /* 0x014fea0003c00000 */
.L_x_2592:
[----:B------:R-:W-:Y:S01]  /*97b0*/  IMAD.MOV.U32 R25, RZ, RZ, R23 ;  /* 0x000000ffff197224 */ /* 0x000fe200078e0017 */
[----:B------:R-:W-:Y:S06]  /*97c0*/  BRA `(.L_x_2557) ;  /* 0x0000000000687947 */ /* 0x000fec0003800000 */
.L_x_2591:
        /* <DEDUP_REMOVED lines=17> */
.L_x_2590:
[----:B------:R-:W-:Y:S02]  /*98e0*/  IMAD.U32 R4, R3, 0x10000, RZ ;  /* 0x0001000003047824 */ /* 0x000fe400078e00ff */
[----:B------:R-:W-:-:S04]  /*98f0*/  IMAD.MOV.U32 R25, RZ, RZ, R23 ;  /* 0x000000ffff197224 */ /* 0x000fc800078e0017 */
[----:B------:R-:W0:Y:S02]  /*9900*/  F2I.U64.TRUNC R4, R4 ;  /* 0x0000000400047311 */ /* 0x000e24000020d800 */
[----:B0-----:R0:W-:Y:S01]  /*9910*/  STG.E.64 desc[UR36][R8.64], R4 ;  /* 0x0000000408007986 */ /* 0x0011e2000c101b24 */
[----:B------:R-:W-:Y:S05]  /*9920*/  BRA `(.L_x_2557) ;  /* 0x0000000000107947 */ /* 0x000fea0003800000 */
.L_x_2589:
[----:B------:R-:W-:Y:S02]  /*9930*/  IMAD.U32 R3, R3, 0x10000, RZ ;  /* 0x0001000003037824 */ /* 0x000fe400078e00ff */
[----:B------:R-:W-:-:S04]  /*9940*/  IMAD.MOV.U32 R25, RZ, RZ, R23 ;  /* 0x000000ffff197224 */ /* 0x000fc800078e0017 */
[----:B------:R-:W0:Y:S02]  /*9950*/  F2I.FTZ.U32.TRUNC.NTZ R3, R3 ;  /* 0x0000000300037305 */ /* 0x000e24000021f000 */
[----:B0-----:R0:W-:Y:S02]  /*9960*/  STG.E desc[UR36][R8.64], R3 ;  /* 0x0000000308007986 */ /* 0x0011e4000c101924 */
.L_x_2557:
[----:B------:R-:W-:Y:S05]  /*9970*/  BSYNC.RECONVERGENT B6 ;  /* 0x0000000000067941 */ /* 0x000fea0003800200 */
.L_x_2556:
[----:B------:R-:W-:Y:S01]  /*9980*/  ISETP.GE.AND P0, PT, R25, R16, PT ;  /* 0x000000101900720c */ /* 0x000fe20003f06270 */
[----:B------:R-:W-:-:S12]  /*9990*/  BSSY.RECONVERGENT B6, `(.L_x_2593) ;  /* 0x00001f0000067945 */ /* 0x000fd80003800200 */
[----:B------:R-:W-:Y:S05]  /*99a0*/  @P0 BRA `(.L_x_2594) ;  /* 0x0000001c00b80947 */ /* 0x000fea0003800000 */
[----:B------:R-:W5:Y:S01]  /*99b0*/  LDCU UR4, c[0x0][0x3b4] ;  /* 0x00007680ff0477ac */ /* 0x000f620008000800 */
[----:B0-23--:R-:W0:Y:S01]  /*99c0*/  LDC.64 R8, c[0x0][0x388] ;  /* 0x0000e200ff087b82 */ /* 0x00de220000000a00 */
[----:B------:R-:W-:Y:S01]  /*99d0*/  IMAD R0, R2, 0x200, R25 ;  /* 0x0000020002007824 */ /* 0x000fe200078e0219 */
        /* <DEDUP_REMOVED lines=15> */
[----:B------:R-:W-:-:S04]  /*9ad0*/  IMAD.U32 R22, R22, 0x10000, RZ ;  /* 0x0001000016167824 */ /* 0x000fc800078e00ff */
[----:B------:R-:W0:Y:S02]  /*9ae0*/  F2I.FTZ.TRUNC.NTZ R3, R22 ;  /* 0x0000001600037305 */ /* 0x000e24000021f100 */
[----:B0-----:R0:W-:Y:S01]  /*9af0*/  STG.E.U8 desc[UR36][R8.64], R3 ;  /* 0x0000000308007986 */ /* 0x0011e2000c101124 */
[----:B------:R-:W-:Y:S05]  /*9b00*/  BRA `(.L_x_2600) ;  /* 0x0000000c007c7947 */ /* 0x000fea0003800000 */
.L_x_2598:
[----:B------:R-:W-:-:S06]  /*9b10*/  IMAD.U32 R5, R22, 0x10000, RZ ;  /* 0x0001000016057824 */ /* 0x000fcc00078e00ff */
[----:B------:R-:W0:Y:S02]  /*9b20*/  F2I.S64.TRUNC R4, R5 ;  /* 0x0000000500047311 */ /* 0x000e24000020d900 */
[----:B0-----:R0:W-:Y:S01]  /*9b30*/  STG.E.U8 desc[UR36][R8.64], R4 ;  /* 0x0000000408007986 */ /* 0x0011e2000c101124 */
[----:B------:R-:W-:Y:S05]  /*9b40*/  BRA `(.L_x_2600) ;  /* 0x0000000c006c7947 */ /* 0x000fea0003800000 */
.L_x_2597:
        /* <DEDUP_REMOVED lines=10> */
.L_x_2602:
[----:B------:R-:W-:-:S04]  /*9bf0*/  IMAD.U32 R22, R22, 0x10000, RZ ;  /* 0x0001000016167824 */ /* 0x000fc800078e00ff */
[----:B------:R-:W0:Y:S02]  /*9c00*/  F2I.FTZ.TRUNC.NTZ R3, R22 ;  /* 0x0000001600037305 */ /* 0x000e24000021f100 */
[----:B0-----:R0:W-:Y:S01]  /*9c10*/  STG.E desc[UR36][R8.64], R3 ;  /* 0x0000000308007986 */ /* 0x0011e2000c101924 */
[----:B------:R-:W-:Y:S05]  /*9c20*/  BRA `(.L_x_2600) ;  /* 0x0000000c00347947 */ /* 0x000fea0003800000 */
.L_x_2601:
[----:B------:R-:W-:-:S04]  /*9c30*/  IMAD.U32 R22, R22, 0x10000, RZ ;  /* 0x0001000016167824 */ /* 0x000fc800078e00ff */
[----:B------:R-:W0:Y:S02]  /*9c40*/  F2I.FTZ.TRUNC.NTZ R3, R22 ;  /* 0x0000001600037305 */ /* 0x000e24000021f100 */
[----:B0-----:R0:W-:Y:S01]  /*9c50*/  STG.E.U16 desc[UR36][R8.64], R3 ;  /* 0x0000000308007986 */ /* 0x0011e2000c101524 */
[----:B------:R-:W-:Y:S05]  /*9c60*/  BRA `(.L_x_2600) ;  /* 0x0000000c00247947 */ /* 0x000fea0003800000 */
.L_x_2596:
        /* <DEDUP_REMOVED lines=9> */
.L_x_2604:
[----:B------:R-:W-:-:S05]  /*9d00*/  IMAD.U32 R0, R22, 0x10000, RZ ;  /* 0x0001000016007824 */ /* 0x000fca00078e00ff */
[----:B------:R-:W-:-:S05]  /*9d10*/  F2FP.F16.F32.PACK_AB R0, RZ, R0 ;  /* 0x00000000ff00723e */ /* 0x000fca00000000ff */
[----:B------:R0:W-:Y:S01]  /*9d20*/  STG.E.U16 desc[UR36][R8.64], R0 ;  /* 0x0000000008007986 */ /* 0x0001e2000c101524 */
[----:B------:R-:W-:Y:S05]  /*9d30*/  BRA `(.L_x_2600) ;  /* 0x0000000800f07947 */ /* 0x000fea0003800000 */
.L_x_2603:
        /* <DEDUP_REMOVED lines=10> */
.L_x_2606:
[----:B------:R-:W-:-:S05]  /*9de0*/  IMAD.U32 R22, R22, 0x10000, RZ ;  /* 0x0001000016167824 */ /* 0x000fca00078e00ff */
[----:B------:R-:W-:-:S04]  /*9df0*/  F2FP.F16.F32.PACK_AB R3, RZ, R22 ;  /* 0x00000016ff03723e */ /* 0x000fc800000000ff */
[----:B------:R-:W-:-:S05]  /*9e00*/  PRMT R3, R3, 0x5410, RZ ;  /* 0x0000541003037816 */ /* 0x000fca00000000ff */
[----:B------:R2:W-:Y:S01]  /*9e10*/  STG.E desc[UR36][R8.64], R3 ;  /* 0x0000000308007986 */ /* 0x0005e2000c101924 */
[----:B------:R-:W-:Y:S05]  /*9e20*/  BRA `(.L_x_2600) ;  /* 0x0000000800b47947 */ /* 0x000fea0003800000 */
.L_x_2605:
[----:B------:R-:W-:-:S04]  /*9e30*/  IMAD.U32 R4, R22, 0x10000, RZ ;  /* 0x0001000016047824 */ /* 0x000fc800078e00ff */
[----:B------:R-:W-:-:S06]  /*9e40*/  FMUL.FTZ R4, R4, 1 ;  /* 0x3f80000004047820 */ /* 0x000fcc0000410000 */
[----:B------:R-:W0:Y:S02]  /*9e50*/  F2F.F64.F32 R4, R4 ;  /* 0x0000000400047310 */ /* 0x000e240000201800 */
[----:B0-----:R0:W-:Y:S01]  /*9e60*/  STG.E.64 desc[UR36][R8.64], R4 ;  /* 0x0000000408007986 */ /* 0x0011e2000c101b24 */
[----:B------:R-:W-:Y:S05]  /*9e70*/  BRA `(.L_x_2600) ;  /* 0x0000000800a07947 */ /* 0x000fea0003800000 */
.L_x_2595:
        /* <DEDUP_REMOVED lines=14> */
.L_x_2610:
        /* <DEDUP_REMOVED lines=17> */
.L_x_2613:
[----:B------:R-:W-:-:S04]  /*a070*/  SHF.R.U32.HI R3, RZ, 0x18, R5 ;  /* 0x00000018ff037819 */ /* 0x000fc80000011605 */
[----:B------:R-:W-:-:S04]  /*a080*/  LOP3.LUT R0, R0, 0x80, R3, 0xf8, !PT ;  /* 0x0000008000007812 */ /* 0x000fc800078ef803 */
[----:B------:R-:W-:-:S07]  /*a090*/  PRMT R4, R0, 0x7610, R4 ;  /* 0x0000761000047816 */ /* 0x000fce0000000004 */
.L_x_2612:
[----:B------:R-:W-:Y:S05]  /*a0a0*/  BSYNC.RECONVERGENT B0 ;  /* 0x0000000000007941 */ /* 0x000fea0003800200 */
.L_x_2611:
[----:B------:R0:W-:Y:S01]  /*a0b0*/  STG.E.U8 desc[UR36][R8.64], R4 ;  /* 0x0000000408007986 */ /* 0x0001e2000c101124 */
[----:B------:R-:W-:Y:S05]  /*a0c0*/  BRA `(.L_x_2600) ;  /* 0x00000008000c7947 */ /* 0x000fea0003800000 */
.L_x_2609:
        /* <DEDUP_REMOVED lines=17> */
.L_x_2616:
[----:B------:R-:W-:-:S04]  /*a1e0*/  SHF.R.U32.HI R3, RZ, 0x18, R5 ;  /* 0x00000018ff037819 */ /* 0x000fc80000011605 */
[----:B------:R-:W-:-:S04]  /*a1f0*/  LOP3.LUT R0, R0, 0x80, R3, 0xf8, !PT ;  /* 0x0000008000007812 */ /* 0x000fc800078ef803 */
[----:B------:R-:W-:-:S07]  /*a200*/  PRMT R4, R0, 0x7610, R4 ;  /* 0x0000761000047816 */ /* 0x000fce0000000004 */
.L_x_2615:
[----:B------:R-:W-:Y:S05]  /*a210*/  BSYNC.RECONVERGENT B0 ;  /* 0x0000000000007941 */ /* 0x000fea0003800200 */
.L_x_2614:
[----:B------:R0:W-:Y:S01]  /*a220*/  STG.E.U8 desc[UR36][R8.64], R4 ;  /* 0x0000000408007986 */ /* 0x0001e2000c101124 */
[----:B------:R-:W-:Y:S05]  /*a230*/  BRA `(.L_x_2600) ;  /* 0x0000000400b07947 */ /* 0x000fea0003800000 */
.L_x_2608:
        /* <DEDUP_REMOVED lines=22> */
.L_x_2618:
[----:B------:R-:W-:-:S06]  /*a3a0*/  IMAD.U32 R4, R22, 0x10000, RZ ;  /* 0x0001000016047824 */ /* 0x000fcc00078e00ff */
[----:B------:R-:W0:Y:S02]  /*a3b0*/  F2I.U64.TRUNC R4, R4 ;  /* 0x0000000400047311 */ /* 0x000e24000020d800 */
[----:B0-----:R0:W-:Y:S01]  /*a3c0*/  STG.E.64 desc[UR36][R8.64], R4 ;  /* 0x0000000408007986 */ /* 0x0011e2000c101b24 */
[----:B------:R-:W-:Y:S05]  /*a3d0*/  BRA `(.L_x_2600) ;  /* 0x0000000400487947 */ /* 0x000fea0003800000 */
.L_x_2617:
[----:B------:R-:W-:-:S04]  /*a3e0*/  IMAD.U32 R22, R22, 0x10000, RZ ;  /* 0x0001000016167824 */ /* 0x000fc800078e00ff */
[----:B------:R-:W0:Y:S02]  /*a3f0*/  F2I.FTZ.U32.TRUNC.NTZ R3, R22 ;  /* 0x0000001600037305 */ /* 0x000e24000021f000 */
[----:B0-----:R0:W-:Y:S01]  /*a400*/  STG.E desc[UR36][R8.64], R3 ;  /* 0x0000000308007986 */ /* 0x0011e2000c101924 */
[----:B------:R-:W-:Y:S05]  /*a410*/  BRA `(.L_x_2600) ;  /* 0x0000000400387947 */ /* 0x000fea0003800000 */
.L_x_2607:
        /* <DEDUP_REMOVED lines=11> */
.L_x_2620:
[----:B------:R-:W-:Y:S01]  /*a4d0*/  IMAD.U32 R22, R22, 0x10000, RZ ;  /* 0x0001000016167824 */ /* 0x000fe200078e00ff */
[----:B------:R-:W-:-:S03]  /*a4e0*/  CS2R R6, SRZ ;  /* 0x0000000000067805 */ /* 0x000fc6000001ff00 */
[----:B------:R-:W-:-:S06]  /*a4f0*/  FMUL.FTZ R4, R22, 1 ;  /* 0x3f80000016047820 */ /* 0x000fcc0000410000 */
[----:B------:R-:W0:Y:S02]  /*a500*/  F2F.F64.F32 R4, R4 ;  /* 0x0000000400047310 */ /* 0x000e240000201800 */
[----:B0-----:R0:W-:Y:S01]  /*a510*/  STG.E.128 desc[UR36][R8.64], R4 ;  /* 0x0000000408007986 */ /* 0x0011e2000c101d24 */
[----:B------:R-:W-:Y:S05]  /*a520*/  BRA `(.L_x_2600) ;  /* 0x0000000000f47947 */ /* 0x000fea0003800000 */
.L_x_2619:
[----:B------:R-:W-:-:S13]  /*a530*/  ISETP.NE.AND P0, PT, R0, 0xf, PT ;  /* 0x0000000f0000780c */ /* 0x000fda0003f05270 */
[----:B------:R-:W-:Y:S05]  /*a540*/  @!P0 BRA `(.L_x_2621) ;  /* 0x0000000000e88947 */ /* 0x000fea0003800000 */
[----:B------:R-:W-:-:S13]  /*a550*/  ISETP.NE.AND P0, PT, R0, 0x17, PT ;  /* 0x000000170000780c */ /* 0x000fda0003f05270 */
[----:B------:R-:W-:Y:S05]  /*a560*/  @!P0 BRA `(.L_x_2622) ;  /* 0x0000000000908947 */ /* 0x000fea0003800000 */
[----:B------:R-:W-:-:S13]  /*a570*/  ISETP.NE.AND P0, PT, R0, 0x18, PT ;  /* 0x000000180000780c */ /* 0x000fda0003f05270 */
[----:B------:R-:W-:Y:S05]  /*a580*/  @!P0 BRA `(.L_x_2623) ;  /* 0x0000000000448947 */ /* 0x000fea0003800000 */
.L_x_2599:
        /* <DEDUP_REMOVED lines=16> */
.L_x_2624:
[----:B------:R-:W-:Y:S05]  /*a690*/  BRA `(.L_x_2600) ;  /* 0x0000000000987947 */ /* 0x000fea0003800000 */
.L_x_2623:
        /* <DEDUP_REMOVED lines=13> */
.L_x_2626:
[----:B------:R-:W-:Y:S05]  /*a770*/  BSYNC.RECONVERGENT B0 ;  /* 0x0000000000007941 */ /* 0x000fea0003800200 */
.L_x_2625:
[----:B------:R-:W-:-:S05]  /*a780*/  LOP3.LUT R3, R0, 0x80, R3, 0xf8, !PT ;  /* 0x0000008000037812 */ /* 0x000fca00078ef803 */
[----:B------:R0:W-:Y:S01]  /*a790*/  STG.E.U8 desc[UR36][R8.64], R3 ;  /* 0x0000000308007986 */ /* 0x0001e2000c101124 */
[----:B------:R-:W-:Y:S05]  /*a7a0*/  BRA `(.L_x_2600) ;  /* 0x0000000000547947 */ /* 0x000fea0003800000 */
.L_x_2622:
        /* <DEDUP_REMOVED lines=12> */
.L_x_2628:
[----:B------:R-:W-:Y:S01]  /*a870*/  IMAD.MOV.U32 R0, RZ, RZ, 0x7f ;  /* 0x0000007fff007424 */ /* 0x000fe200078e00ff */
[----:B------:R-:W-:-:S04]  /*a880*/  ISETP.GT.U32.AND P0, PT, R4, 0x7f800000, PT ;  /* 0x7f8000000400780c */ /* 0x000fc80003f04070 */
[----:B------:R-:W-:-:S09]  /*a890*/  SEL R0, R0, 0x7c, P0 ;  /* 0x0000007c00007807 */ /* 0x000fd20000000000 */
.L_x_2629:
[----:B------:R-:W-:Y:S05]  /*a8a0*/  BSYNC.RECONVERGENT B0 ;  /* 0x0000000000007941 */ /* 0x000fea0003800200 */
.L_x_2627:
[----:B------:R-:W-:-:S04]  /*a8b0*/  SHF.R.U32.HI R3, RZ, 0x18, R3 ;  /* 0x00000018ff037819 */ /* 0x000fc80000011603 */
[----:B------:R-:W-:-:S05]  /*a8c0*/  LOP3.LUT R3, R0, 0x80, R3, 0xf8, !PT ;  /* 0x0000008000037812 */ /* 0x000fca00078ef803 */
[----:B------:R0:W-:Y:S01]  /*a8d0*/  STG.E.U8 desc[UR36][R8.64], R3 ;  /* 0x0000000308007986 */ /* 0x0001e2000c101124 */
[----:B------:R-:W-:Y:S05]  /*a8e0*/  BRA `(.L_x_2600) ;  /* 0x0000000000047947 */ /* 0x000fea0003800000 */
.L_x_2621:
[----:B------:R0:W-:Y:S02]  /*a8f0*/  STG.E.U16 desc[UR36][R8.64], R22 ;  /* 0x0000001608007986 */ /* 0x0001e4000c101524 */
.L_x_2600:
[----:B------:R-:W-:-:S05]  /*a900*/  VIADD R25, R25, 0x80 ;  /* 0x0000008019197836 */ /* 0x000fca0000000000 */
[----:B------:R-:W-:-:S13]  /*a910*/  ISETP.GE.AND P0, PT, R25, R16, PT ;  /* 0x000000101900720c */ /* 0x000fda0003f06270 */
[----:B------:R-:W-:Y:S05]  /*a920*/  @P0 BRA `(.L_x_2594) ;  /* 0x0000000c00d80947 */ /* 0x000fea0003800000 */
[----:B------:R-:W5:Y:S01]  /*a930*/  LDCU UR4, c[0x0][0x3b4] ;  /* 0x00007680ff0477ac */ /* 0x000f620008000800 */
[----:B0123--:R-:W0:Y:S01]  /*a940*/  LDC.64 R8, c[0x0][0x388] ;  /* 0x0000e200ff087b82 */ /* 0x00fe220000000a00 */
        /* <DEDUP_REMOVED lines=16> */
[----:B----4-:R-:W-:-:S04]  /*aa50*/  IMAD.U32 R18, R18, 0x10000, RZ ;  /* 0x0001000012127824 */ /* 0x010fc800078e00ff */
[----:B------:R-:W0:Y:S02]  /*aa60*/  F2I.FTZ.TRUNC.NTZ R3, R18 ;  /* 0x0000001200037305 */ /* 0x000e24000021f100 */
[----:B0-----:R3:W-:Y:S01]  /*aa70*/  STG.E.U8 desc[UR36][R8.64], R3 ;  /* 0x0000000308007986 */ /* 0x0017e2000c101124 */
[----:B------:R-:W-:Y:S05]  /*aa80*/  BRA `(.L_x_2635) ;  /* 0x0000000c007c7947 */ /* 0x000fea0003800000 */
.L_x_2633:
[----:B----4-:R-:W-:-:S06]  /*aa90*/  IMAD.U32 R5, R18, 0x10000, RZ ;  /* 0x0001000012057824 */ /* 0x010fcc00078e00ff */
[----:B------:R-:W0:Y:S02]  /*aaa0*/  F2I.S64.TRUNC R4, R5 ;  /* 0x0000000500047311 */ /* 0x000e24000020d900 */
[----:B0-----:R4:W-:Y:S01]  /*aab0*/  STG.E.U8 desc[UR36][R8.64], R4 ;  /* 0x0000000408007986 */ /* 0x0019e2000c101124 */
[----:B------:R-:W-:Y:S05]  /*aac0*/  BRA `(.L_x_2635) ;  /* 0x0000000c006c7947 */ /* 0x000fea0003800000 */
.L_x_2632:
[----:B------:R-:W-:-:S13]  /*aad0*/  ISETP.NE.AND P0, PT, R0, 0x2, PT ;  /* 0x000000020000780c */ /* 0x000fda0003f05270 */
[----:B------:R-:W-:Y:S05]  /*aae0*/  @!P0 BRA `(.L_x_2636) ;  /* 0x0000000000308947 */ /* 0x000fea0003800000 */
[----:B------:R-:W-:-:S13]  /*aaf0*/  ISETP.NE.AND P0, PT, R0, 0x3, PT ;  /* 0x000000030000780c */ /* 0x000fda0003f05270 */
[----:B------:R-:W-:Y:S05]  /*ab00*/  @!P0 BRA `(.L_x_2637) ;  /* 0x0000000000188947 */ /* 0x000fea0003800000 */
[----:B------:R-:W-:-:S13]  /*ab10*/  ISETP.NE.AND P0, PT, R0, 0x4, PT ;  /* 0x000000040000780c */ /* 0x000fda0003f05270 */
[----:B------:R-:W-:Y:S05]  /*ab20*/  @P0 BRA `(.L_x_2634) ;  /* 0x0000000800780947 */ /* 0x000fea0003800000 */
[----:B----4-:R-:W-:-:S06]  /*ab30*/  IMAD.U32 R4, R18, 0x10000, RZ ;  /* 0x0001000012047824 */ /* 0x010fcc00078e00ff */
[----:B------:R-:W0:Y:S02]  /*ab40*/  F2I.S64.TRUNC R4, R4 ;  /* 0x0000000400047311 */ /* 0x000e24000020d900 */
[----:B0-----:R1:W-:Y:S01]  /*ab50*/  STG.E.64 desc[UR36][R8.64], R4 ;  /* 0x0000000408007986 */ /* 0x0013e2000c101b24 */
[----:B------:R-:W-:Y:S05]  /*ab60*/  BRA `(.L_x_2635) ;  /* 0x0000000c00447947 */ /* 0x000fea0003800000 */
.L_x_2637:
[----:B----4-:R-:W-:-:S04]  /*ab70*/  IMAD.U32 R18, R18, 0x10000, RZ ;  /* 0x0001000012127824 */ /* 0x010fc800078e00ff */
[----:B------:R-:W0:Y:S02]  /*ab80*/  F2I.FTZ.TRUNC.NTZ R3, R18 ;  /* 0x0000001200037305 */ /* 0x000e24000021f100 */
[----:B0-----:R2:W-:Y:S01]  /*ab90*/  STG.E desc[UR36][R8.64], R3 ;  /* 0x0000000308007986 */ /* 0x0015e2000c101924 */
[----:B------:R-:W-:Y:S05]  /*aba0*/  BRA `(.L_x_2635) ;  /* 0x0000000c00347947 */ /* 0x000fea0003800000 */
.L_x_2636:
[----:B----4-:R-:W-:-:S04]  /*abb0*/  IMAD.U32 R18, R18, 0x10000, RZ ;  /* 0x0001000012127824 */ /* 0x010fc800078e00ff */
[----:B------:R-:W0:Y:S02]  /*abc0*/  F2I.FTZ.TRUNC.NTZ R3, R18 ;  /* 0x0000001200037305 */ /* 0x000e24000021f100 */
[----:B0-----:R0:W-:Y:S01]  /*abd0*/  STG.E.U16 desc[UR36][R8.64], R3 ;  /* 0x0000000308007986 */ /* 0x0011e2000c101524 */
[----:B------:R-:W-:Y:S05]  /*abe0*/  BRA `(.L_x_2635) ;  /* 0x0000000c00247947 */ /* 0x000fea0003800000 */
.L_x_2631:
[----:B------:R-:W-:-:S13]  /*abf0*/  ISETP.GT.AND P0, PT, R0, 0x6, PT ;  /* 0x000000060000780c */ /* 0x000fda0003f04270 */
[----:B------:R-:W-:Y:S05]  /*ac00*/  @P0 BRA `(.L_x_2638) ;  /* 0x00000000002c0947 */ /* 0x000fea0003800000 */
[----:B------:R-:W-:-:S13]  /*ac10*/  ISETP.NE.AND P0, PT, R0, 0x5, PT ;  /* 0x000000050000780c */ /* 0x000fda0003f05270 */
[----:B------:R-:W-:Y:S05]  /*ac20*/  @!P0 BRA `(.L_x_2639) ;  /* 0x0000000000148947 */ /* 0x000fea0003800000 */
[----:B------:R-:W-:-:S13]  /*ac30*/  ISETP.NE.AND P0, PT, R0, 0x6, PT ;  /* 0x000000060000780c */ /* 0x000fda0003f05270 */
[----:B------:R-:W-:Y:S05]  /*ac40*/  @P0 BRA `(.L_x_2634) ;  /* 0x0000000800300947 */ /* 0x000fea0003800000 */
[----:B----4-:R-:W-:-:S05]  /*ac50*/  IMAD.U32 R3, R18, 0x10000, RZ ;  /* 0x0001000012037824 */ /* 0x010fca00078e00ff */
[----:B------:R0:W-:Y:S01]  /*ac60*/  STG.E desc[UR36][R8.64], R3 ;  /* 0x0000000308007986 */ /* 0x0001e2000c101924 */
[----:B------:R-:W-:Y:S05]  /*ac70*/  BRA `(.L_x_2635) ;  /* 0x0000000c00007947 */ /* 0x000fea0003800000 */
.L_x_2639:
[----:B----4-:R-:W-:-:S05]  /*ac80*/  IMAD.U32 R0, R18, 0x10000, RZ ;  /* 0x0001000012007824 */ /* 0x010fca00078e00ff */
[----:B------:R-:W-:-:S05]  /*ac90*/  F2FP.F16.F32.PACK_AB R0, RZ, R0 ;  /* 0x00000000ff00723e */ /* 0x000fca00000000ff */
[----:B------:R0:W-:Y:S01]  /*aca0*/  STG.E.U16 desc[UR36][R8.64], R0 ;  /* 0x0000000008007986 */ /* 0x0001e2000c101524 */
[----:B------:R-:W-:Y:S05]  /*acb0*/  BRA `(.L_x_2635) ;  /* 0x0000000800f07947 */ /* 0x000fea0003800000 */
.L_x_2638:
[----:B------:R-:W-:-:S13]  /*acc0*/  ISETP.NE.AND P0, PT, R0, 0x7, PT ;  /* 0x000000070000780c */ /* 0x000fda0003f05270 */
[----:B------:R-:W-:Y:S05]  /*acd0*/  @!P0 BRA `(.L_x_2640) ;  /* 0x0000000000348947 */ /* 0x000fea0003800000 */
[----:B------:R-:W-:-:S13]  /*ace0*/  ISETP.NE.AND P0, PT, R0, 0x8, PT ;  /* 0x000000080000780c */ /* 0x000fda0003f05270 */
[----:B------:R-:W-:Y:S05]  /*acf0*/  @!P0 BRA `(.L_x_2641) ;  /* 0x0000000000188947 */ /* 0x000fea0003800000 */
[----:B------:R-:W-:-:S13]  /*ad00*/  ISETP.NE.AND P0, PT, R0, 0x9, PT ;  /* 0x000000090000780c */ /* 0x000fda0003f05270 */
[----:B------:R-:W-:Y:S05]  /*ad10*/  @P0 BRA `(.L_x_2634) ;  /* 0x0000000400fc0947 */ /* 0x000fea0003800000 */
[----:B----4-:R-:W-:Y:S02]  /*ad20*/  IMAD.U32 R4, R18, 0x10000, RZ ;  /* 0x0001000012047824 */ /* 0x010fe400078e00ff */
[----:B------:R-:W-:-:S05]  /*ad30*/  IMAD.MOV.U32 R5, RZ, RZ, RZ ;  /* 0x000000ffff057224 */ /* 0x000fca00078e00ff */
[----:B------:R0:W-:Y:S01]  /*ad40*/  STG.E.64 desc[UR36][R8.64], R4 ;  /* 0x0000000408007986 */ /* 0x0001e2000c101b24 */
[----:B------:R-:W-:Y:S05]  /*ad50*/  BRA `(.L_x_2635) ;  /* 0x0000000800c87947 */ /* 0x000fea0003800000 */
.L_x_2641:
[----:B----4-:R-:W-:-:S05]  /*ad60*/  IMAD.U32 R18, R18, 0x10000, RZ ;  /* 0x0001000012127824 */ /* 0x010fca00078e00ff */
[----:B------:R-:W-:-:S04]  /*ad70*/  F2FP.F16.F32.PACK_AB R3, RZ, R18 ;  /* 0x00000012ff03723e */ /* 0x000fc800000000ff */
[----:B------:R-:W-:-:S05]  /*ad80*/  PRMT R3, R3, 0x5410, RZ ;  /* 0x0000541003037816 */ /* 0x000fca00000000ff */
[----:B------:R0:W-:Y:S01]  /*ad90*/  STG.E desc[UR36][R8.64], R3 ;  /* 0x0000000308007986 */ /* 0x0001e2000c101924 */
[----:B------:R-:W-:Y:S05]  /*ada0*/  BRA `(.L_x_2635) ;  /* 0x0000000800b47947 */ /* 0x000fea0003800000 */
.L_x_2640:
[----:B----4-:R-:W-:-:S04]  /*adb0*/  IMAD.U32 R4, R18, 0x10000, RZ ;  /* 0x0001000012047824 */ /* 0x010fc800078e00ff */
[----:B------:R-:W-:-:S06]  /*adc0*/  FMUL.FTZ R4, R4, 1 ;  /* 0x3f80000004047820 */ /* 0x000fcc0000410000 */
[----:B------:R-:W0:Y:S02]  /*add0*/  F2F.F64.F32 R4, R4 ;  /* 0x0000000400047310 */ /* 0x000e240000201800 */
[----:B0-----:R0:W-:Y:S01]  /*ade0*/  STG.E.64 desc[UR36][R8.64], R4 ;  /* 0x0000000408007986 */ /* 0x0011e2000c101b24 */
[----:B------:R-:W-:Y:S05]  /*adf0*/  BRA `(.L_x_2635) ;  /* 0x0000000800a07947 */ /* 0x000fea0003800000 */
.L_x_2630:
        /* <DEDUP_REMOVED lines=10> */
[----:B----4-:R-:W-:-:S06]  /*aea0*/  IMAD.U32 R3, R18, 0x10000, RZ ;  /* 0x0001000012037824 */ /* 0x010fcc00078e00ff */
[----:B------:R-:W0:Y:S02]  /*aeb0*/  F2I.FTZ.U32.TRUNC.NTZ R3, R3 ;  /* 0x0000000300037305 */ /* 0x000e24000021f000 */
[----:B0-----:R0:W-:Y:S01]  /*aec0*/  STG.E.U16 desc[UR36][R8.64], R3 ;  /* 0x0000000308007986 */ /* 0x0011e2000c101524 */
[----:B------:R-:W-:Y:S05]  /*aed0*/  BRA `(.L_x_2635) ;  /* 0x0000000800687947 */ /* 0x000fea0003800000 */
.L_x_2645:
[----:B----4-:R-:W-:Y:S01]  /*aee0*/  IMAD.U32 R5, R18, 0x10000, RZ ;  /* 0x0001000012057824 */ /* 0x010fe200078e00ff */
        /* <DEDUP_REMOVED lines=16> */
.L_x_2648:
[----:B------:R-:W-:-:S04]  /*aff0*/  SHF.R.U32.HI R3, RZ, 0x18, R5 ;  /* 0x00000018ff037819 */ /* 0x000fc80000011605 */
[----:B------:R-:W-:-:S04]  /*b000*/  LOP3.LUT R0, R0, 0x80, R3, 0xf8, !PT ;  /* 0x0000008000007812 */ /* 0x000fc800078ef803 */
[----:B------:R-:W-:-:S07]  /*b010*/  PRMT R4, R0, 0x7610, R4 ;  /* 0x0000761000047816 */ /* 0x000fce0000000004 */
.L_x_2647:
[----:B------:R-:W-:Y:S05]  /*b020*/  BSYNC.RECONVERGENT B0 ;  /* 0x0000000000007941 */ /* 0x000fea0003800200 */
.L_x_2646:
[----:B------:R0:W-:Y:S01]  /*b030*/  STG.E.U8 desc[UR36][R8.64], R4 ;  /* 0x0000000408007986 */ /* 0x0001e2000c101124 */
[----:B------:R-:W-:Y:S05]  /*b040*/  BRA `(.L_x_2635) ;  /* 0x00000008000c7947 */ /* 0x000fea0003800000 */
.L_x_2644:
        /* <DEDUP_REMOVED lines=17> */
.L_x_2651:
[----:B------:R-:W-:-:S04]  /*b160*/  SHF.R.U32.HI R3, RZ, 0x18, R5 ;  /* 0x00000018ff037819 */ /* 0x000fc80000011605 */
[----:B------:R-:W-:-:S04]  /*b170*/  LOP3.LUT R0, R0, 0x80, R3, 0xf8, !PT ;  /* 0x0000008000007812 */ /* 0x000fc800078ef803 */
[----:B------:R-:W-:-:S07]  /*b180*/  PRMT R4, R0, 0x7610, R4 ;  /* 0x0000761000047816 */ /* 0x000fce0000000004 */
.L_x_2650:
[----:B------:R-:W-:Y:S05]  /*b190*/  BSYNC.RECONVERGENT B0 ;  /* 0x0000000000007941 */ /* 0x000fea0003800200 */
.L_x_2649:
[----:B------:R0:W-:Y:S01]  /*b1a0*/  STG.E.U8 desc[UR36][R8.64], R4 ;  /* 0x0000000408007986 */ /* 0x0001e2000c101124 */
[----:B------:R-:W-:Y:S05]  /*b1b0*/  BRA `(.L_x_2635) ;  /* 0x0000000400b07947 */ /* 0x000fea0003800000 */
.L_x_2643:
[----:B------:R-:W-:-:S13]  /*b1c0*/  ISETP.NE.AND P0, PT, R0, 0x1c, PT ;  /* 0x0000001c0000780c */ /* 0x000fda0003f05270 */
[----:B------:R-:W-:Y:S05]  /*b1d0*/  @!P0 BRA `(.L_x_2652) ;  /* 0x0000000000608947 */ /* 0x000fea0003800000 */
[----:B------:R-:W-:-:S13]  /*b1e0*/  ISETP.NE.AND P0, PT, R0, 0x1d, PT ;  /* 0x0000001d0000780c */ /* 0x000fda0003f05270 */
[----:B------:R-:W-:Y:S05]  /*b1f0*/  @!P0 BRA `(.L_x_2653) ;  /* 0x0000000000488947 */ /* 0x000fea0003800000 */
[----:B------:R-:W-:-:S13]  /*b200*/  ISETP.NE.AND P0, PT, R0, 0x2c, PT ;  /* 0x0000002c0000780c */ /* 0x000fda0003f05270 */
[----:B------:R-:W-:Y:S05]  /*b210*/  @P0 BRA `(.L_x_2634) ;  /* 0x0000000000bc0947 */ /* 0x000fea0003800000 */
[----:B----4-:R-:W-:-:S05]  /*b220*/  IMAD.U32 R18, R18, 0x10000, RZ ;  /* 0x0001000012127824 */ /* 0x010fca00078e00ff */
        /* <DEDUP_REMOVED lines=15> */
.L_x_2653:
[----:B----4-:R-:W-:-:S06]  /*b320*/  IMAD.U32 R4, R18, 0x10000, RZ ;  /* 0x0001000012047824 */ /* 0x010fcc00078e00ff */
[----:B------:R-:W0:Y:S02]  /*b330*/  F2I.U64.TRUNC R4, R4 ;  /* 0x0000000400047311 */ /* 0x000e24000020d800 */
[----:B0-----:R0:W-:Y:S01]  /*b340*/  STG.E.64 desc[UR36][R8.64], R4 ;  /* 0x0000000408007986 */ /* 0x0011e2000c101b24 */
[----:B------:R-:W-:Y:S05]  /*b350*/  BRA `(.L_x_2635) ;  /* 0x0000000400487947 */ /* 0x000fea0003800000 */
.L_x_2652:
[----:B----4-:R-:W-:-:S04]  /*b360*/  IMAD.U32 R18, R18, 0x10000, RZ ;  /* 0x0001000012127824 */ /* 0x010fc800078e00ff */
[----:B------:R-:W0:Y:S02]  /*b370*/  F2I.FTZ.U32.TRUNC.NTZ R3, R18 ;  /* 0x0000001200037305 */ /* 0x000e24000021f000 */
[----:B0-----:R0:W-:Y:S01]  /*b380*/  STG.E desc[UR36][R8.64], R3 ;  /* 0x0000000308007986 */ /* 0x0011e2000c101924 */
[----:B------:R-:W-:Y:S05]  /*b390*/  BRA `(.L_x_2635) ;  /* 0x0000000400387947 */ /* 0x000fea0003800000 */
.L_x_2642:
[----:B------:R-:W-:-:S13]  /*b3a0*/  ISETP.GT.AND P0, PT, R0, 0xe, PT ;  /* 0x0000000e0000780c */ /* 0x000fda0003f04270 */
[----:B------:R-:W-:Y:S05]  /*b3b0*/  @P0 BRA `(.L_x_2654) ;  /* 0x00000000003c0947 */ /* 0x000fea0003800000 */
[----:B------:R-:W-:-:S13]  /*b3c0*/  ISETP.NE.AND P0, PT, R0, 0xa, PT ;  /* 0x0000000a0000780c */ /* 0x000fda0003f05270 */
[----:B------:R-:W-:Y:S05]  /*b3d0*/  @!P0 BRA `(.L_x_2655) ;  /* 0x00000000001c8947 */ /* 0x000fea0003800000 */
[----:B------:R-:W-:-:S13]  /*b3e0*/  ISETP.NE.AND P0, PT, R0, 0xb, PT ;  /* 0x0000000b0000780c */ /* 0x000fda0003f05270 */
[----:B------:R-:W-:Y:S05]  /*b3f0*/  @P0 BRA `(.L_x_2634) ;  /* 0x0000000000440947 */ /* 0x000fea0003800000 */
[----:B----4-:R-:W-:-:S05]  /*b400*/  IMAD.U32 R18, R18, 0x10000, RZ ;  /* 0x0001000012127824 */ /* 0x010fca00078e00ff */
[----:B------:R-:W-:-:S04]  /*b410*/  FSETP.NEU.FTZ.AND P0, PT, R18, RZ, PT ;  /* 0x000000ff1200720b */ /* 0x000fc80003f1d000 */
[----:B------:R-:W-:-:S05]  /*b420*/  SEL R3, RZ, 0x1, !P0 ;  /* 0x00000001ff037807 */ /* 0x000fca0004000000 */
[----:B------:R0:W-:Y:S01]  /*b430*/  STG.E.U8 desc[UR36][R8.64], R3 ;  /* 0x0000000308007986 */ /* 0x0001e2000c101124 */
[----:B------:R-:W-:Y:S05]  /*b440*/  BRA `(.L_x_2635) ;  /* 0x00000004000c7947 */ /* 0x000fea0003800000 */
.L_x_2655:
[----:B----4-:R-:W-:Y:S01]  /*b450*/  IMAD.U32 R18, R18, 0x10000, RZ ;  /* 0x0001000012127824 */ /* 0x010fe200078e00ff */
[----:B------:R-:W-:-:S03]  /*b460*/  CS2R R6, SRZ ;  /* 0x0000000000067805 */ /* 0x000fc6000001ff00 */
[----:B------:R-:W-:-:S06]  /*b470*/  FMUL.FTZ R4, R18, 1 ;  /* 0x3f80000012047820 */ /* 0x000fcc0000410000 */
[----:B------:R-:W0:Y:S02]  /*b480*/  F2F.F64.F32 R4, R4 ;  /* 0x0000000400047310 */ /* 0x000e240000201800 */
[----:B0-----:R0:W-:Y:S01]  /*b490*/  STG.E.128 desc[UR36][R8.64], R4 ;  /* 0x0000000408007986 */ /* 0x0011e2000c101d24 */
[----:B------:R-:W-:Y:S05]  /*b4a0*/  BRA `(.L_x_2635) ;  /* 0x0000000000f47947 */ /* 0x000fea0003800000 */
.L_x_2654:
[----:B------:R-:W-:-:S13]  /*b4b0*/  ISETP.NE.AND P0, PT, R0, 0xf, PT ;  /* 0x0000000f0000780c */ /* 0x000fda0003f05270 */
[----:B------:R-:W-:Y:S05]  /*b4c0*/  @!P0 BRA `(.L_x_2656) ;  /* 0x0000000000e88947 */ /* 0x000fea0003800000 */
[----:B------:R-:W-:-:S13]  /*b4d0*/  ISETP.NE.AND P0, PT, R0, 0x17, PT ;  /* 0x000000170000780c */ /* 0x000fda0003f05270 */
[----:B------:R-:W-:Y:S05]  /*b4e0*/  @!P0 BRA `(.L_x_2657) ;  /* 0x0000000000908947 */ /* 0x000fea0003800000 */
[----:B------:R-:W-:-:S13]  /*b4f0*/  ISETP.NE.AND P0, PT, R0, 0x18, PT ;  /* 0x000000180000780c */ /* 0x000fda0003f05270 */
[----:B------:R-:W-:Y:S05]  /*b500*/  @!P0 BRA `(.L_x_2658) ;  /* 0x0000000000448947 */ /* 0x000fea0003800000 */
.L_x_2634:
        /* <DEDUP_REMOVED lines=16> */
.L_x_2659:
[----:B------:R-:W-:Y:S05]  /*b610*/  BRA `(.L_x_2635) ;  /* 0x0000000000987947 */ /* 0x000fea0003800000 */
.L_x_2658:
[----:B----4-:R-:W-:Y:S01]  /*b620*/  IMAD.U32 R5, R18, 0x10000, RZ ;  /* 0x0001000012057824 */ /* 0x010fe200078e00ff */
        /* <DEDUP_REMOVED lines=12> */
.L_x_2661:
[----:B------:R-:W-:Y:S05]  /*b6f0*/  BSYNC.RECONVERGENT B0 ;  /* 0x0000000000007941 */ /* 0x000fea0003800200 */
.L_x_2660:
[----:B------:R-:W-:-:S05]  /*b700*/  LOP3.LUT R3, R0, 0x80, R3, 0xf8, !PT ;  /* 0x0000008000037812 */ /* 0x000fca00078ef803 */
[----:B------:R0:W-:Y:S01]  /*b710*/  STG.E.U8 desc[UR36][R8.64], R3 ;  /* 0x0000000308007986 */ /* 0x0001e2000c101124 */
[----:B------:R-:W-:Y:S05]  /*b720*/  BRA `(.L_x_2635) ;  /* 0x0000000000547947 */ /* 0x000fea0003800000 */
.L_x_2657:
[----:B----4-:R-:W-:Y:S01]  /*b730*/  IMAD.U32 R3, R18, 0x10000, RZ ;  /* 0x0001000012037824 */ /* 0x010fe200078e00ff */
        /* <DEDUP_REMOVED lines=11> */
.L_x_2663:
[----:B------:R-:W-:Y:S01]  /*b7f0*/  IMAD.MOV.U32 R0, RZ, RZ, 0x7f ;  /* 0x0000007fff007424 */ /* 0x000fe200078e00ff */
[----:B------:R-:W-:-:S04]  /*b800*/  ISETP.GT.U32.AND P0, PT, R4, 0x7f800000, PT ;  /* 0x7f8000000400780c */ /* 0x000fc80003f04070 */
[----:B------:R-:W-:-:S09]  /*b810*/  SEL R0, R0, 0x7c, P0 ;  /* 0x0000007c00007807 */ /* 0x000fd20000000000 */
.L_x_2664:
[----:B------:R-:W-:Y:S05]  /*b820*/  BSYNC.RECONVERGENT B0 ;  /* 0x0000000000007941 */ /* 0x000fea0003800200 */
.L_x_2662:
[----:B------:R-:W-:-:S04]  /*b830*/  SHF.R.U32.HI R3, RZ, 0x18, R3 ;  /* 0x00000018ff037819 */ /* 0x000fc80000011603 */
[----:B------:R-:W-:-:S05]  /*b840*/  LOP3.LUT R3, R0, 0x80, R3, 0xf8, !PT ;  /* 0x0000008000037812 */ /* 0x000fca00078ef803 */
[----:B------:R0:W-:Y:S01]  /*b850*/  STG.E.U8 desc[UR36][R8.64], R3 ;  /* 0x0000000308007986 */ /* 0x0001e2000c101124 */
[----:B------:R-:W-:Y:S05]  /*b860*/  BRA `(.L_x_2635) ;  /* 0x0000000000047947 */ /* 0x000fea0003800000 */
.L_x_2656:
[----:B----4-:R0:W-:Y:S02]  /*b870*/  STG.E.U16 desc[UR36][R8.64], R18 ;  /* 0x0000001208007986 */ /* 0x0101e4000c101524 */
.L_x_2635:
[----:B------:R-:W-:-:S07]  /*b880*/  VIADD R25, R25, 0x80 ;  /* 0x0000008019197836 */ /* 0x000fce0000000000 */
.L_x_2594:
[----:B------:R-:W-:Y:S05]  /*b890*/  BSYNC.RECONVERGENT B6 ;  /* 0x0000000000067941 */ /* 0x000fea0003800200 */
.L_x_2593:
[----:B------:R-:W-:-:S13]  /*b8a0*/  ISETP.GE.AND P0, PT, R25, R16, PT ;  /* 0x000000101900720c */ /* 0x000fda0003f06270 */
[----:B------:R-:W-:Y:S05]  /*b8b0*/  @P0 EXIT ;  /* 0x000000000000094d */ /* 0x000fea0003800000 */
[----:B01--4-:R-:W0:Y:S01]  /*b8c0*/  LDC.64 R4, c[0x0][0x388] ;  /* 0x0000e200ff047b82 */ /* 0x013e220000000a00 */
[----:B------:R-:W3:Y:S01]  /*b8d0*/  LDCU UR4, c[0x0][0x3b4] ;  /* 0x00007680ff0477ac */ /* 0x000ee20008000800 */
[----:B--2---:R-:W-:Y:S01]  /*b8e0*/  PRMT R0, R17, 0x9910, RZ ;  /* 0x0000991011007816 */ /* 0x004fe200000000ff */
        /* <DEDUP_REMOVED lines=18> */
.L_x_2668:
[----:B------:R-:W-:-:S06]  /*ba10*/  IMAD.U32 R5, R19, 0x10000, RZ ;  /* 0x0001000013057824 */ /* 0x000fcc00078e00ff */
[----:B------:R-:W0:Y:S02]  /*ba20*/  F2I.S64.TRUNC R4, R5 ;  /* 0x0000000500047311 */ /* 0x000e24000020d900 */
[----:B0-----:R-:W-:Y:S01]  /*ba30*/  STG.E.U8 desc[UR36][R2.64], R4 ;  /* 0x0000000402007986 */ /* 0x001fe2000c101124 */
[----:B------:R-:W-:Y:S05]  /*ba40*/  EXIT ;  /* 0x000000000000794d */ /* 0x000fea0003800000 */
.L_x_2667:
        /* <DEDUP_REMOVED lines=10> */
.L_x_2671:
[----:B------:R-:W-:-:S06]  /*baf0*/  IMAD.U32 R19, R19, 0x10000, RZ ;  /* 0x0001000013137824 */ /* 0x000fcc00078e00ff */
[----:B------:R-:W0:Y:S02]  /*bb00*/  F2I.FTZ.TRUNC.NTZ R19, R19 ;  /* 0x0000001300137305 */ /* 0x000e24000021f100 */
[----:B0-----:R-:W-:Y:S01]  /*bb10*/  STG.E desc[UR36][R2.64], R19 ;  /* 0x0000001302007986 */ /* 0x001fe2000c101924 */
[----:B------:R-:W-:Y:S05]  /*bb20*/  EXIT ;  /* 0x000000000000794d */ /* 0x000fea0003800000 */
.L_x_2670:
[----:B------:R-:W-:-:S06]  /*bb30*/  IMAD.U32 R19, R19, 0x10000, RZ ;  /* 0x0001000013137824 */ /* 0x000fcc00078e00ff */
[----:B------:R-:W0:Y:S02]  /*bb40*/  F2I.FTZ.TRUNC.NTZ R19, R19 ;  /* 0x0000001300137305 */ /* 0x000e24000021f100 */
[----:B0-----:R-:W-:Y:S01]  /*bb50*/  STG.E.U16 desc[UR36][R2.64], R19 ;  /* 0x0000001302007986 */ /* 0x001fe2000c101524 */
[----:B------:R-:W-:Y:S05]  /*bb60*/  EXIT ;  /* 0x000000000000794d */ /* 0x000fea0003800000 */
.L_x_2666:
        /* <DEDUP_REMOVED lines=9> */
.L_x_2673:
[----:B------:R-:W-:-:S05]  /*bc00*/  IMAD.U32 R0, R19, 0x10000, RZ ;  /* 0x0001000013007824 */ /* 0x000fca00078e00ff */
[----:B------:R-:W-:-:S05]  /*bc10*/  F2FP.F16.F32.PACK_AB R0, RZ, R0 ;  /* 0x00000000ff00723e */ /* 0x000fca00000000ff */
[----:B------:R-:W-:Y:S01]  /*bc20*/  STG.E.U16 desc[UR36][R2.64], R0 ;  /* 0x0000000002007986 */ /* 0x000fe2000c101524 */
[----:B------:R-:W-:Y:S05]  /*bc30*/  EXIT ;  /* 0x000000000000794d */ /* 0x000fea0003800000 */
.L_x_2672:
        /* <DEDUP_REMOVED lines=10> */
.L_x_2675:
[----:B------:R-:W-:-:S05]  /*bce0*/  IMAD.U32 R19, R19, 0x10000, RZ ;  /* 0x0001000013137824 */ /* 0x000fca00078e00ff */
[----:B------:R-:W-:-:S04]  /*bcf0*/  F2FP.F16.F32.PACK_AB R5, RZ, R19 ;  /* 0x00000013ff05723e */ /* 0x000fc800000000ff */
[----:B------:R-:W-:-:S05]  /*bd00*/  PRMT R5, R5, 0x5410, RZ ;  /* 0x0000541005057816 */ /* 0x000fca00000000ff */
[----:B------:R-:W-:Y:S01]  /*bd10*/  STG.E desc[UR36][R2.64], R5 ;  /* 0x0000000502007986 */ /* 0x000fe2000c101924 */
[----:B------:R-:W-:Y:S05]  /*bd20*/  EXIT ;  /* 0x000000000000794d */ /* 0x000fea0003800000 */
.L_x_2674:
[----:B------:R-:W-:-:S04]  /*bd30*/  IMAD.U32 R4, R19, 0x10000, RZ ;  /* 0x0001000013047824 */ /* 0x000fc800078e00ff */
[----:B------:R-:W-:-:S06]  /*bd40*/  FMUL.FTZ R4, R4, 1 ;  /* 0x3f80000004047820 */ /* 0x000fcc0000410000 */
[----:B------:R-:W0:Y:S02]  /*bd50*/  F2F.F64.F32 R4, R4 ;  /* 0x0000000400047310 */ /* 0x000e240000201800 */
[----:B0-----:R-:W-:Y:S01]  /*bd60*/  STG.E.64 desc[UR36][R2.64], R4 ;  /* 0x0000000402007986 */ /* 0x001fe2000c101b24 */
[----:B------:R-:W-:Y:S05]  /*bd70*/  EXIT ;  /* 0x000000000000794d */ /* 0x000fea0003800000 */
.L_x_2665:
        /* <DEDUP_REMOVED lines=14> */
.L_x_2679:
        /* <DEDUP_REMOVED lines=18> */
.L_x_2682:
[----:B------:R-:W-:-:S04]  /*bf80*/  SHF.R.U32.HI R5, RZ, 0x18, R5 ;  /* 0x00000018ff057819 */ /* 0x000fc80000011605 */
[----:B------:R-:W-:-:S07]  /*bf90*/  LOP3.LUT R0, R0, 0x80, R5, 0xf8, !PT ;  /* 0x0000008000007812 */ /* 0x000fce00078ef805 */
.L_x_2681:
[----:B------:R-:W-:Y:S05]  /*bfa0*/  BSYNC.RECONVERGENT B0 ;  /* 0x0000000000007941 */ /* 0x000fea0003800200 */
.L_x_2680:
[----:B------:R-:W-:Y:S01]  /*bfb0*/  STG.E.U8 desc[UR36][R2.64], R0 ;  /* 0x0000000002007986 */ /* 0x000fe2000c101124 */
[----:B------:R-:W-:Y:S05]  /*bfc0*/  EXIT ;  /* 0x000000000000794d */ /* 0x000fea0003800000 */
.L_x_2678:
        /* <DEDUP_REMOVED lines=18> */
.L_x_2685:
[----:B------:R-:W-:-:S04]  /*c0f0*/  SHF.R.U32.HI R5, RZ, 0x18, R5 ;  /* 0x00000018ff057819 */ /* 0x000fc80000011605 */
[----:B------:R-:W-:-:S07]  /*c100*/  LOP3.LUT R0, R0, 0x80, R5, 0xf8, !PT ;  /* 0x0000008000007812 */ /* 0x000fce00078ef805 */
.L_x_2684:
[----:B------:R-:W-:Y:S05]  /*c110*/  BSYNC.RECONVERGENT B0 ;  /* 0x0000000000007941 */ /* 0x000fea0003800200 */
.L_x_2683:
[----:B------:R-:W-:Y:S01]  /*c120*/  STG.E.U8 desc[UR36][R2.64], R0 ;  /* 0x0000000002007986 */ /* 0x000fe2000c101124 */
[----:B------:R-:W-:Y:S05]  /*c130*/  EXIT ;  /* 0x000000000000794d */ /* 0x000fea0003800000 */
.L_x_2677:
        /* <DEDUP_REMOVED lines=22> */
.L_x_2687:
[----:B------:R-:W-:-:S06]  /*c2a0*/  IMAD.U32 R4, R19, 0x10000, RZ ;  /* 0x0001000013047824 */ /* 0x000fcc00078e00ff */
[----:B------:R-:W0:Y:S02]  /*c2b0*/  F2I.U64.TRUNC R4, R4 ;  /* 0x0000000400047311 */ /* 0x000e24000020d800 */
[----:B0-----:R-:W-:Y:S01]  /*c2c0*/  STG.E.64 desc[UR36][R2.64], R4 ;  /* 0x0000000402007986 */ /* 0x001fe2000c101b24 */
[----:B------:R-:W-:Y:S05]  /*c2d0*/  EXIT ;  /* 0x000000000000794d */ /* 0x000fea0003800000 */
.L_x_2686:
[----:B------:R-:W-:-:S06]  /*c2e0*/  IMAD.U32 R19, R19, 0x10000, RZ ;  /* 0x0001000013137824 */ /* 0x000fcc00078e00ff */
[----:B------:R-:W0:Y:S02]  /*c2f0*/  F2I.FTZ.U32.TRUNC.NTZ R19, R19 ;  /* 0x0000001300137305 */ /* 0x000e24000021f000 */
[----:B0-----:R-:W-:Y:S01]  /*c300*/  STG.E desc[UR36][R2.64], R19 ;  /* 0x0000001302007986 */ /* 0x001fe2000c101924 */
[----:B------:R-:W-:Y:S05]  /*c310*/  EXIT ;  /* 0x000000000000794d */ /* 0x000fea0003800000 */
.L_x_2676:
        /* <DEDUP_REMOVED lines=11> */
.L_x_2689:
[----:B------:R-:W-:Y:S01]  /*c3d0*/  IMAD.U32 R19, R19, 0x10000, RZ ;  /* 0x0001000013137824 */ /* 0x000fe200078e00ff */
[----:B------:R-:W-:-:S03]  /*c3e0*/  CS2R R6, SRZ ;  /* 0x0000000000067805 */ /* 0x000fc6000001ff00 */
[----:B------:R-:W-:-:S06]  /*c3f0*/  FMUL.FTZ R4, R19, 1 ;  /* 0x3f80000013047820 */ /* 0x000fcc0000410000 */
[----:B------:R-:W0:Y:S02]  /*c400*/  F2F.F64.F32 R4, R4 ;  /* 0x0000000400047310 */ /* 0x000e240000201800 */
[----:B0-----:R-:W-:Y:S01]  /*c410*/  STG.E.128 desc[UR36][R2.64], R4 ;  /* 0x0000000402007986 */ /* 0x001fe2000c101d24 */
[----:B------:R-:W-:Y:S05]  /*c420*/  EXIT ;  /* 0x000000000000794d */ /* 0x000fea0003800000 */
.L_x_2688:
[----:B------:R-:W-:-:S13]  /*c430*/  ISETP.NE.AND P0, PT, R0, 0xf, PT ;  /* 0x0000000f0000780c */ /* 0x000fda0003f05270 */
[----:B------:R-:W-:Y:S05]  /*c440*/  @!P0 BRA `(.L_x_2690) ;  /* 0x0000000000e88947 */ /* 0x000fea0003800000 */
[----:B------:R-:W-:-:S13]  /*c450*/  ISETP.NE.AND P0, PT, R0, 0x17, PT ;  /* 0x000000170000780c */ /* 0x000fda0003f05270 */
[----:B------:R-:W-:Y:S05]  /*c460*/  @!P0 BRA `(.L_x_2691) ;  /* 0x0000000000908947 */ /* 0x000fea0003800000 */
[----:B------:R-:W-:-:S13]  /*c470*/  ISETP.NE.AND P0, PT, R0, 0x18, PT ;  /* 0x000000180000780c */ /* 0x000fda0003f05270 */
[----:B------:R-:W-:Y:S05]  /*c480*/  @!P0 BRA `(.L_x_2692) ;  /* 0x0000000000448947 */ /* 0x000fea0003800000 */
.L_x_2669:
        /* <DEDUP_REMOVED lines=16> */
.L_x_2693:
[----:B------:R-:W-:Y:S05]  /*c590*/  EXIT ;  /* 0x000000000000794d */ /* 0x000fea0003800000 */
.L_x_2692:
        /* <DEDUP_REMOVED lines=13> */
.L_x_2695:
[----:B------:R-:W-:Y:S05]  /*c670*/  BSYNC.RECONVERGENT B0 ;  /* 0x0000000000007941 */ /* 0x000fea0003800200 */
.L_x_2694:
[----:B------:R-:W-:-:S05]  /*c680*/  LOP3.LUT R5, R0, 0x80, R5, 0xf8, !PT ;  /* 0x0000008000057812 */ /* 0x000fca00078ef805 */
[----:B------:R-:W-:Y:S01]  /*c690*/  STG.E.U8 desc[UR36][R2.64], R5 ;  /* 0x0000000502007986 */ /* 0x000fe2000c101124 */
[----:B------:R-:W-:Y:S05]  /*c6a0*/  EXIT ;  /* 0x000000000000794d */ /* 0x000fea0003800000 */
.L_x_2691:
        /* <DEDUP_REMOVED lines=12> */
.L_x_2697:
[----:B------:R-:W-:Y:S01]  /*c770*/  IMAD.MOV.U32 R0, RZ, RZ, 0x7f ;  /* 0x0000007fff007424 */ /* 0x000fe200078e00ff */
[----:B------:R-:W-:-:S04]  /*c780*/  ISETP.GT.U32.AND P0, PT, R4, 0x7f800000, PT ;  /* 0x7f8000000400780c */ /* 0x000fc80003f04070 */
[----:B------:R-:W-:-:S09]  /*c790*/  SEL R0, R0, 0x7c, P0 ;  /* 0x0000007c00007807 */ /* 0x000fd20000000000 */
.L_x_2698:
[----:B------:R-:W-:Y:S05]  /*c7a0*/  BSYNC.RECONVERGENT B0 ;  /* 0x0000000000007941 */ /* 0x000fea0003800200 */
.L_x_2696:
[----:B------:R-:W-:-:S04]  /*c7b0*/  SHF.R.U32.HI R5, RZ, 0x18, R5 ;  /* 0x00000018ff057819 */ /* 0x000fc80000011605 */
[----:B------:R-:W-:-:S05]  /*c7c0*/  LOP3.LUT R5, R0, 0x80, R5, 0xf8, !PT ;  /* 0x0000008000057812 */ /* 0x000fca00078ef805 */
[----:B------:R-:W-:Y:S01]  /*c7d0*/  STG.E.U8 desc[UR36][R2.64], R5 ;  /* 0x0000000502007986 */ /* 0x000fe2000c101124 */
[----:B------:R-:W-:Y:S05]  /*c7e0*/  EXIT ;  /* 0x000000000000794d */ /* 0x000fea0003800000 */
.L_x_2690:
[----:B------:R-:W-:Y:S01]  /*c7f0*/  STG.E.U16 desc[UR36][R2.64], R19 ;  /* 0x0000001302007986 */ /* 0x000fe2000c101524 */
[----:B------:R-:W-:Y:S05]  /*c800*/  EXIT ;  /* 0x000000000000794d */ /* 0x000fea0003800000 */
.L_x_2699:
        /* <DEDUP_REMOVED lines=15> */
.L_x_17161:


//--------------------- .text._ZN2at6native18elementwise_kernelILi128ELi4EZNS0_22gpu_kernel_impl_nocastINS0_13BinaryFunctorIN3c108BFloat16ES5_S5_NS0_15binary_internal10MulFunctorIfEEEEEEvRNS_18TensorIteratorBaseERKT_EUliE_EEviT1_ --------------------------
	.section	.text._ZN2at6native18elementwise_kernelILi128ELi4EZNS0_22gpu_kernel_impl_nocastINS0_13BinaryFunctorIN3c108BFloat16ES5_S5_NS0_15binary_internal10MulFunctorIfEEEEEEvRNS_18TensorIteratorBaseERKT_EUliE_EEviT1_,"ax",@progbits
	.align	128
        .global         _ZN2at6native18elementwise_kernelILi128ELi4EZNS0_22gpu_kernel_impl_nocastINS0_13BinaryFunctorIN3c108BFloat16ES5_S5_NS0_15binary_internal10MulFunctorIfEEEEEEvRNS_18TensorIteratorBaseERKT_EUliE_EEviT1_
        .type           _ZN2at6native18elementwise_kernelILi128ELi4EZNS0_22gpu_kernel_impl_nocastINS0_13BinaryFunctorIN3c108BFloat16ES5_S5_NS0_15binary_internal10MulFunctorIfEEEEEEvRNS_18TensorIteratorBaseERKT_EUliE_EEviT1_,@function
        .size           _ZN2at6native18elementwise_kernelILi128ELi4EZNS0_22gpu_kernel_impl_nocastINS0_13BinaryFunctorIN3c108BFloat16ES5_S5_NS0_15binary_internal10MulFunctorIfEEEEEEvRNS_18TensorIteratorBaseERKT_EUliE_EEviT1_,(.L_x_17162 - _ZN2at6native18elementwise_kernelILi128ELi4EZNS0_22gpu_kernel_impl_nocastINS0_13BinaryFunctorIN3c108BFloat16ES5_S5_NS0_15binary_internal10MulFunctorIfEEEEEEvRNS_18TensorIteratorBaseERKT_EUliE_EEviT1_)
        .other          _ZN2at6native18elementwise_kernelILi128ELi4EZNS0_22gpu_kernel_impl_nocastINS0_13BinaryFunctorIN3c108BFloat16ES5_S5_NS0_15binary_internal10MulFunctorIfEEEEEEvRNS_18TensorIteratorBaseERKT_EUliE_EEviT1_,@"STO_CUDA_ENTRY STV_DEFAULT"
_ZN2at6native18elementwise_kernelILi128ELi4EZNS0_22gpu_kernel_impl_nocastINS0_13BinaryFunctorIN3c108BFloat16ES5_S5_NS0_15binary_internal10MulFunctorIfEEEEEEvRNS_18TensorIteratorBaseERKT_EUliE_EEviT1_:
.text._ZN2at6native18elementwise_kernelILi128ELi4EZNS0_22gpu_kernel_impl_nocastINS0_13BinaryFunctorIN3c108BFloat16ES5_S5_NS0_15binary_internal10MulFunctorIfEEEEEEvRNS_18TensorIteratorBaseERKT_EUliE_EEviT1_:
        /* <DEDUP_REMOVED lines=16> */
[----:B0-----:R-:W2:Y:S04]  /*0100*/  LDG.E.U16 R4, desc[UR6][R4.64] ;  /* 0x0000000604047981 */ /* 0x001ea8000c1e1500 */
[----:B-1----:R-:W3:Y:S03]  /*0110*/  LDG.E.U16 R6, desc[UR6][R6.64] ;  /* 0x0000000606067981 */ /* 0x002ee6000c1e1500 */
[----:B------:R-:W0:Y:S01]  /*0120*/  LDC.64 R8, c[0x0][0x5e8] ;  /* 0x00017a00ff087b82 */ /* 0x000e220000000a00 */
[----:B------:R-:W-:-:S04]  /*0130*/  IADD3 R3, PT, PT, R3, 0x80, RZ ;  /* 0x0000008003037810 */ /* 0x000fc80007ffe0ff */
[----:B------:R-:W-:-:S13]  /*0140*/  ISETP.GE.AND P0, PT, R3, UR4, PT ;  /* 0x0000000403007c0c */ /* 0x000fda000bf06270 */
[----:B------:R-:W-:Y:S05]  /*0150*/  @P0 BREAK.RELIABLE B1 ;  /* 0x0000000000010942 */ /* 0x000fea0003800100 */
[----:B--2---:R-:W-:Y:S02]  /*0160*/  SHF.L.U32 R0, R4, 0x10, RZ ;  /* 0x0000001004007819 */ /* 0x004fe400000006ff */
[----:B---3--:R-:W-:-:S05]  /*0170*/  SHF.L.U32 R11, R6, 0x10, RZ ;  /* 0x00000010060b7819 */ /* 0x008fca00000006ff */
[----:B------:R-:W-:-:S05]  /*0180*/  FMUL.FTZ R0, R0, R11 ;  /* 0x0000000b00007220 */ /* 0x000fca0000410000 */
[----:B------:R-:W-:-:S05]  /*0190*/  F2FP.BF16.F32.PACK_AB R0, RZ, R0 ;  /* 0x00000000ff00723e */ /* 0x000fca00000010ff */
[----:B0-----:R0:W-:Y:S01]  /*01a0*/  STG.E.U16 desc[UR6][R8.64], R0 ;  /* 0x0000000008007986 */ /* 0x0011e2000c101506 */
[----:B------:R-:W-:Y:S05]  /*01b0*/  @P0 BRA `(.L_x_2704) ;  /* 0x0000000000680947 */ /* 0x000fea0003800000 */
[----:B------:R-:W1:Y:S08]  /*01c0*/  LDC.64 R4, c[0x0][0x5f0] ;  /* 0x00017c00ff047b82 */ /* 0x000e700000000a00 */
[----:B------:R-:W2:Y:S01]  /*01d0*/  LDC.64 R6, c[0x0][0x5f8] ;  /* 0x00017e00ff067b82 */ /* 0x000ea20000000a00 */
[----:B-1----:R-:W3:Y:S04]  /*01e0*/  LDG.E.U16 R4, desc[UR6][R4.64] ;  /* 0x0000000604047981 */ /* 0x002ee8000c1e1500 */
[----:B--2---:R-:W2:Y:S03]  /*01f0*/  LDG.E.U16 R6, desc[UR6][R6.64] ;  /* 0x0000000606067981 */ /* 0x004ea6000c1e1500 */
[----:B0-----:R-:W0:Y:S01]  /*0200*/  LDC.64 R8, c[0x0][0x5e8] ;  /* 0x00017a00ff087b82 */ /* 0x001e220000000a00 */
[----:B------:R-:W-:-:S02]  /*0210*/  IADD3 R3, PT, PT, R3, 0x80, RZ ;  /* 0x0000008003037810 */ /* 0x000fc40007ffe0ff */
[----:B---3--:R-:W-:Y:S02]  /*0220*/  SHF.L.U32 R0, R4, 0x10, RZ ;  /* 0x0000001004007819 */ /* 0x008fe400000006ff */
[----:B--2---:R-:W-:-:S05]  /*0230*/  SHF.L.U32 R11, R6, 0x10, RZ ;  /* 0x00000010060b7819 */ /* 0x004fca00000006ff */
[----:B------:R-:W-:-:S05]  /*0240*/  FMUL.FTZ R0, R0, R11 ;  /* 0x0000000b00007220 */ /* 0x000fca0000410000 */
[----:B------:R-:W-:-:S05]  /*0250*/  F2FP.BF16.F32.PACK_AB R0, RZ, R0 ;  /* 0x00000000ff00723e */ /* 0x000fca00000010ff */
[----:B0-----:R0:W-:Y:S02]  /*0260*/  STG.E.U16 desc[UR6][R8.64], R0 ;  /* 0x0000000008007986 */ /* 0x0011e4000c101506 */
.L_x_2703:
[----:B------:R-:W-:-:S13]  /*0270*/  ISETP.GE.AND P0, PT, R3, UR4, PT ;  /* 0x0000000403007c0c */ /* 0x000fda000bf06270 */
[----:B------:R-:W-:Y:S05]  /*0280*/  @P0 BREAK.RELIABLE B1 ;  /* 0x0000000000010942 */ /* 0x000fea0003800100 */
[----:B------:R-:W-:Y:S05]  /*0290*/  @P0 BRA `(.L_x_2704) ;  /* 0x0000000000300947 */ /* 0x000fea0003800000 */
[----:B------:R-:W-:Y:S05]  /*02a0*/  BSYNC.RELIABLE B1 ;  /* 0x0000000000017941 */ /* 0x000fea0003800100 */
.L_x_2702:
        /* <DEDUP_REMOVED lines=11> */
.L_x_2704:
[----:B------:R-:W-:Y:S05]  /*0360*/  BSYNC.RECONVERGENT B0 ;  /* 0x0000000000007941 */ /* 0x000fea0003800200 */
.L_x_2701:
[----:B------:R-:W-:Y:S05]  /*0370*/  WARPSYNC.ALL ;  /* 0x0000000000007948 */ /* 0x000fea0003800000 */
[----:B------:R-:W-:-:S13]  /*0380*/  ISETP.GE.AND P0, PT, R3, UR4, PT ;  /* 0x0000000403007c0c */ /* 0x000fda000bf06270 */
[----:B------:R-:W-:Y:S05]  /*0390*/  @P0 EXIT ;  /* 0x000000000000094d */ /* 0x000fea0003800000 */
[----:B------:R-:W2:Y:S08]  /*03a0*/  LDC.64 R2, c[0x0][0x5f0] ;  /* 0x00017c00ff027b82 */ /* 0x000eb00000000a00 */
[----:B------:R-:W3:Y:S01]  /*03b0*/  LDC.64 R4, c[0x0][0x5f8] ;  /* 0x00017e00ff047b82 */ /* 0x000ee20000000a00 */
[----:B--2---:R-:W0:Y:S04]  /*03c0*/  LDG.E.U16 R2, desc[UR6][R2.64] ;  /* 0x0000000602027981 */ /* 0x004e28000c1e1500 */
[----:B---3--:R-:W2:Y:S03]  /*03d0*/  LDG.E.U16 R4, desc[UR6][R4.64] ;  /* 0x0000000604047981 */ /* 0x008ea6000c1e1500 */
[----:B------:R-:W3:Y:S01]  /*03e0*/  LDC.64 R6, c[0x0][0x5e8] ;  /* 0x00017a00ff067b82 */ /* 0x000ee20000000a00 */
[----:B01----:R-:W-:-:S02]  /*03f0*/  SHF.L.U32 R0, R2, 0x10, RZ ;  /* 0x0000001002007819 */ /* 0x003fc400000006ff */
[----:B--2---:R-:W-:-:S05]  /*0400*/  SHF.L.U32 R9, R4, 0x10, RZ ;  /* 0x0000001004097819 */ /* 0x004fca00000006ff */
[----:B------:R-:W-:-:S05]  /*0410*/  FMUL.FTZ R0, R0, R9 ;  /* 0x0000000900007220 */ /* 0x000fca0000410000 */
[----:B------:R-:W-:-:S05]  /*0420*/  F2FP.BF16.F32.PACK_AB R0, RZ, R0 ;  /* 0x00000000ff00723e */ /* 0x000fca00000010ff */
[----:B---3--:R-:W-:Y:S01]  /*0430*/  STG.E.U16 desc[UR6][R6.64], R0 ;  /* 0x0000000006007986 */ /* 0x008fe2000c101506 */
[----:B------:R-:W-:Y:S05]  /*0440*/  EXIT ;  /* 0x000000000000794d */ /* 0x000fea0003800000 */
.L_x_2700:
        /* <DEDUP_REMOVED lines=356> */
.L_x_2708:
[----:B------:R-:W0:Y:S02]  /*1a90*/  LDCU.128 UR8, c[0x0][0x5f0] ;  /* 0x0000be00ff0877ac */ /* 0x000e240008000c00 */
[----:B0-----:R-:W-:Y:S02]  /*1aa0*/  IADD3 R6, P0, PT, R6, UR8, RZ ;  /* 0x0000000806067c10 */ /* 0x001fe4000ff1e0ff */
[----:B------:R-:W-:Y:S02]  /*1ab0*/  IADD3 R8, P1, PT, R4, UR10, RZ ;  /* 0x0000000a04087c10 */ /* 0x000fe4000ff3e0ff */
[----:B------:R-:W-:Y:S01]  /*1ac0*/  IADD3.X R7, PT, PT, RZ, UR9, RZ, P0, !PT ;  /* 0x00000009ff077c10 */ /* 0x000fe200087fe4ff */
[----:B------:R-:W0:Y:S01]  /*1ad0*/  LDCU.64 UR8, c[0x0][0x5e8] ;  /* 0x0000bd00ff0877ac */ /* 0x000e220008000a00 */
[----:B------:R-:W-:-:S03]  /*1ae0*/  IADD3.X R9, PT, PT, RZ, UR11, RZ, P1, !PT ;  /* 0x0000000bff097c10 */ /* 0x000fc60008ffe4ff */
[----:B------:R-:W2:Y:S04]  /*1af0*/  LDG.E.U16 R6, desc[UR6][R6.64] ;  /* 0x0000000606067981 */ /* 0x000ea8000c1e1500 */
[----:B------:R-:W3:Y:S01]  /*1b00*/  LDG.E.U16 R8, desc[UR6][R8.64] ;  /* 0x0000000608087981 */ /* 0x000ee2000c1e1500 */
[----:B------:R-:W-:Y:S02]  /*1b10*/  IADD3 R3, PT, PT, R3, 0x80, RZ ;  /* 0x0000008003037810 */ /* 0x000fe40007ffe0ff */
[----:B--2---:R-:W-:Y:S02]  /*1b20*/  SHF.L.U32 R4, R6, 0x10, RZ ;  /* 0x0000001006047819 */ /* 0x004fe400000006ff */
[----:B---3--:R-:W-:-:S05]  /*1b30*/  SHF.L.U32 R11, R8, 0x10, RZ ;  /* 0x00000010080b7819 */ /* 0x008fca00000006ff */
[----:B------:R-:W-:Y:S01]  /*1b40*/  FMUL.FTZ R11, R4, R11 ;  /* 0x0000000b040b7220 */ /* 0x000fe20000410000 */
[----:B0-----:R-:W-:-:S04]  /*1b50*/  IADD3 R4, P0, PT, R5, UR8, RZ ;  /* 0x0000000805047c10 */ /* 0x001fc8000ff1e0ff */
[----:B------:R-:W-:Y:S02]  /*1b60*/  F2FP.BF16.F32.PACK_AB R11, RZ, R11 ;  /* 0x0000000bff0b723e */ /* 0x000fe400000010ff */
[----:B------:R-:W-:Y:S02]  /*1b70*/  IADD3.X R5, PT, PT, RZ, UR9, RZ, P0, !PT ;  /* 0x00000009ff057c10 */ /* 0x000fe400087fe4ff */
[----:B------:R-:W-:-:S03]  /*1b80*/  ISETP.GE.AND P0, PT, R3, UR4, PT ;  /* 0x0000000403007c0c */ /* 0x000fc6000bf06270 */
[----:B------:R0:W-:Y:S10]  /*1b90*/  STG.E.U16 desc[UR6][R4.64], R11 ;  /* 0x0000000b04007986 */ /* 0x0001f4000c101506 */
        /* <DEDUP_REMOVED lines=350> */
.L_x_2710:
        /* <DEDUP_REMOVED lines=14> */
[----:B------:R-:W-:-:S05]  /*3260*/  IADD3.X R5, PT, PT, RZ, UR9, RZ, P0, !PT ;  /* 0x00000009ff057c10 */ /* 0x000fca00087fe4ff */
[----:B------:R0:W-:Y:S02]  /*3270*/  STG.E.U16 desc[UR6][R4.64], R11 ;  /* 0x0000000b04007986 */ /* 0x0001e4000c101506 */
.L_x_2707:
[----:B------:R-:W-:-:S13]  /*3280*/  ISETP.GE.AND P0, PT, R3, UR4, PT ;  /* 0x0000000403007c0c */ /* 0x000fda000bf06270 */
[----:B------:R-:W-:Y:S05]  /*3290*/  @P0 BREAK.RELIABLE B1 ;  /* 0x0000000000010942 */ /* 0x000fea0003800100 */
[----:B------:R-:W-:Y:S05]  /*32a0*/  @P0 BRA `(.L_x_2709) ;  /* 0x0000001400b40947 */ /* 0x000fea0003800000 */
[----:B------:R-:W-:Y:S05]  /*32b0*/  BSYNC.RELIABLE B1 ;  /* 0x0000000000017941 */ /* 0x000fea0003800100 */
.L_x_2706:
        /* <DEDUP_REMOVED lines=348> */
.L_x_2711:
        /* <DEDUP_REMOVED lines=16> */
.L_x_2709:
[----:B------:R-:W-:Y:S05]  /*4980*/  BSYNC.RECONVERGENT B0 ;  /* 0x0000000000007941 */ /* 0x000fea0003800200 */
.L_x_2705:
        /* <DEDUP_REMOVED lines=351> */
.L_x_2712:
[----:B------:R-:W0:Y:S01]  /*5f80*/  LDCU.128 UR8, c[0x0][0x5f0] ;  /* 0x0000be00ff0877ac */ /* 0x000e220008000c00 */
[----:B------:R-:W1:Y:S01]  /*5f90*/  LDCU.64 UR4, c[0x0][0x5e8] ;  /* 0x0000bd00ff0477ac */ /* 0x000e620008000a00 */
[----:B0-----:R-:W-:Y:S02]  /*5fa0*/  IADD3 R4, P0, PT, R4, UR8, RZ ;  /* 0x0000000804047c10 */ /* 0x001fe4000ff1e0ff */
[----:B------:R-:W-:Y:S02]  /*5fb0*/  IADD3 R6, P1, PT, R2, UR10, RZ ;  /* 0x0000000a02067c10 */ /* 0x000fe4000ff3e0ff */
[----:B------:R-:W-:Y:S02]  /*5fc0*/  IADD3.X R5, PT, PT, RZ, UR9, RZ, P0, !PT ;  /* 0x00000009ff057c10 */ /* 0x000fe400087fe4ff */
[----:B------:R-:W-:-:S03]  /*5fd0*/  IADD3.X R7, PT, PT, RZ, UR11, RZ, P1, !PT ;  /* 0x0000000bff077c10 */ /* 0x000fc60008ffe4ff */
[----:B------:R-:W2:Y:S04]  /*5fe0*/  LDG.E.U16 R4, desc[UR6][R4.64] ;  /* 0x0000000604047981 */ /* 0x000ea8000c1e1500 */
[----:B------:R-:W3:Y:S01]  /*5ff0*/  LDG.E.U16 R6, desc[UR6][R6.64] ;  /* 0x0000000606067981 */ /* 0x000ee2000c1e1500 */
[----:B-1----:R-:W-:-:S04]  /*6000*/  IADD3 R2, P0, PT, R3, UR4, RZ ;  /* 0x0000000403027c10 */ /* 0x002fc8000ff1e0ff */
[----:B------:R-:W-:Y:S02]  /*6010*/  IADD3.X R3, PT, PT, RZ, UR5, RZ, P0, !PT ;  /* 0x00000005ff037c10 */ /* 0x000fe400087fe4ff */
[----:B--2---:R-:W-:Y:S02]  /*6020*/  SHF.L.U32 R0, R4, 0x10, RZ ;  /* 0x0000001004007819 */ /* 0x004fe400000006ff */
[----:B---3--:R-:W-:-:S05]  /*6030*/  SHF.L.U32 R9, R6, 0x10, RZ ;  /* 0x0000001006097819 */ /* 0x008fca00000006ff */
[----:B------:R-:W-:-:S05]  /*6040*/  FMUL.FTZ R0, R0, R9 ;  /* 0x0000000900007220 */ /* 0x000fca0000410000 */
[----:B------:R-:W-:-:S05]  /*6050*/  F2FP.BF16.F32.PACK_AB R0, RZ, R0 ;  /* 0x00000000ff00723e */ /* 0x000fca00000010ff */
[----:B------:R-:W-:Y:S01]  /*6060*/  STG.E.U16 desc[UR6][R2.64], R0 ;  /* 0x0000000002007986 */ /* 0x000fe2000c101506 */
[----:B------:R-:W-:Y:S05]  /*6070*/  EXIT ;  /* 0x000000000000794d */ /* 0x000fea0003800000 */
.L_x_2713:
        /* <DEDUP_REMOVED lines=16> */
.L_x_17162:


//--------------------- .text._ZN2at6native27unrolled_elementwise_kernelINS0_13BinaryFunctorIN3c108BFloat16ES4_S4_NS0_15binary_internal10MulFunctorIfEEEESt5arrayIPcLm3EELi4E23TrivialOffsetCalculatorILi2EjESC_ILi1EjENS0_6memory15LoadWithoutCastENSF_16StoreWithoutCastEEEviT_T0_T2_T3_T4_T5_ --------------------------
	.section	.text._ZN2at6native27unrolled_elementwise_kernelINS0_13BinaryFunctorIN3c108BFloat16ES4_S4_NS0_15binary_internal10MulFunctorIfEEEESt5arrayIPcLm3EELi4E23TrivialOffsetCalculatorILi2EjESC_ILi1EjENS0_6memory15LoadWithoutCastENSF_16StoreWithoutCastEEEviT_T0_T2_T3_T4_T5_,"ax",@progbits
	.align	128
        .global         _ZN2at6native27unrolled_elementwise_kernelINS0_13BinaryFunctorIN3c108BFloat16ES4_S4_NS0_15binary_internal10MulFunctorIfEEEESt5arrayIPcLm3EELi4E23TrivialOffsetCalculatorILi2EjESC_ILi1EjENS0_6memory15LoadWithoutCastENSF_16StoreWithoutCastEEEviT_T0_T2_T3_T4_T5_
        .type           _ZN2at6native27unrolled_elementwise_kernelINS0_13BinaryFunctorIN3c108BFloat16ES4_S4_NS0_15binary_internal10MulFunctorIfEEEESt5arrayIPcLm3EELi4E23TrivialOffsetCalculatorILi2EjESC_ILi1EjENS0_6memory15LoadWithoutCastENSF_16StoreWithoutCastEEEviT_T0_T2_T3_T4_T5_,@function
        .size           _ZN2at6native27unrolled_elementwise_kernelINS0_13BinaryFunctorIN3c108BFloat16ES4_S4_NS0_15binary_internal10MulFunctorIfEEEESt5arrayIPcLm3EELi4E23TrivialOffsetCalculatorILi2EjESC_ILi1EjENS0_6memory15LoadWithoutCastENSF_16StoreWithoutCastEEEviT_T0_T2_T3_T4_T5_,(.L_x_17163 - _ZN2at6native27unrolled_elementwise_kernelINS0_13BinaryFunctorIN3c108BFloat16ES4_S4_NS0_15binary_internal10MulFunctorIfEEEESt5arrayIPcLm3EELi4E23TrivialOffsetCalculatorILi2EjESC_ILi1EjENS0_6memory15LoadWithoutCastENSF_16StoreWithoutCastEEEviT_T0_T2_T3_T4_T5_)
        .other          _ZN2at6native27unrolled_elementwise_kernelINS0_13BinaryFunctorIN3c108BFloat16ES4_S4_NS0_15binary_internal10MulFunctorIfEEEESt5arrayIPcLm3EELi4E23TrivialOffsetCalculatorILi2EjESC_ILi1EjENS0_6memory15LoadWithoutCastENSF_16StoreWithoutCastEEEviT_T0_T2_T3_T4_T5_,@"STO_CUDA_ENTRY STV_DEFAULT"
_ZN2at6native27unrolled_elementwise_kernelINS0_13BinaryFunctorIN3c108BFloat16ES4_S4_NS0_15binary_internal10MulFunctorIfEEEESt5arrayIPcLm3EELi4E23TrivialOffsetCalculatorILi2EjESC_ILi1EjENS0_6memory15LoadWithoutCastENSF_16StoreWithoutCastEEEviT_T0_T2_T3_T4_T5_:
.text._ZN2at6native27unrolled_elementwise_kernelINS0_13BinaryFunctorIN3c108BFloat16ES4_S4_NS0_15binary_internal10MulFunctorIfEEEESt5arrayIPcLm3EELi4E23TrivialOffsetCalculatorILi2EjESC_ILi1EjENS0_6memory15LoadWithoutCastENSF_16StoreWithoutCastEEEviT_T0_T2_T3_T4_T5_:
[----:B------:R-:W-:Y:S01]  /*0000*/  LDC R1, c[0x0][0x37c] ;  /* 0x0000df00ff017b82 */ /* 0x000fe20000000800 */
[----:B------:R-:W0:Y:S07]  /*0010*/  S2R R15, SR_CTAID.X ;  /* 0x00000000000f7919 */ /* 0x000e2e0000002500 */
[----:B------:R-:W0:Y:S01]  /*0020*/  LDC R2, c[0x0][0x380] ;  /* 0x0000e000ff027b82 */ /* 0x000e220000000800 */
[----:B------:R-:W1:Y:S01]  /*0030*/  LDCU.64 UR4, c[0x0][0x358] ;  /* 0x00006b00ff0477ac */ /* 0x000e620008000a00 */
[----:B------:R-:W-:Y:S01]  /*0040*/  PRMT R16, RZ, 0x7610, R16 ;  /* 0x00007610ff107816 */ /* 0x000fe20000000010 */
[----:B------:R-:W2:Y:S05]  /*0050*/  S2R R0, SR_TID.X ;  /* 0x0000000000007919 */ /* 0x000eaa0000002100 */
[----:B------:R-:W3:Y:S08]  /*0060*/  LDC.64 R12, c[0x0][0x390] ;  /* 0x0000e400ff0c7b82 */ /* 0x000ef00000000a00 */
[----:B------:R-:W4:Y:S08]  /*0070*/  LDC.64 R10, c[0x0][0x398] ;  /* 0x0000e600ff0a7b82 */ /* 0x000f300000000a00 */
[----:B------:R-:W1:Y:S01]  /*0080*/  LDC.64 R8, c[0x0][0x390] ;  /* 0x0000e400ff087b82 */ /* 0x000e620000000a00 */
[----:B0-----:R-:W-:-:S07]  /*0090*/  IMAD R17, R15, -0x200, R2 ;  /* 0xfffffe000f117824 */ /* 0x001fce00078e0202 */
[----:B------:R-:W0:Y:S01]  /*00a0*/  LDC.64 R6, c[0x0][0x398] ;  /* 0x0000e600ff067b82 */ /* 0x000e220000000a00 */
[----:B--2---:R-:W-:Y:S01]  /*00b0*/  IMAD.MOV.U32 R14, RZ, RZ, R0 ;  /* 0x000000ffff0e7224 */ /* 0x004fe200078e0000 */
[----:B------:R-:W-:-:S06]  /*00c0*/  ISETP.GE.AND P0, PT, R0, R17, PT ;  /* 0x000000110000720c */ /* 0x000fcc0003f06270 */
[----:B------:R-:W2:Y:S08]  /*00d0*/  LDC.64 R2, c[0x0][0x390] ;  /* 0x0000e400ff027b82 */ /* 0x000eb00000000a00 */
[----:B------:R-:W2:Y:S01]  /*00e0*/  LDC.64 R4, c[0x0][0x398] ;  /* 0x0000e600ff047b82 */ /* 0x000ea20000000a00 */
[----:B------:R-:W-:Y:S02]  /*00f0*/  @!P0 VIADD R0, R14, 0x80 ;  /* 0x000000800e008836 */ /* 0x000fe40000000000 */
[----:B------:R-:W-:-:S03]  /*0100*/  @!P0 IMAD R21, R15, 0x200, R14 ;  /* 0x000002000f158824 */ /* 0x000fc600078e020e */
[----:B------:R-:W-:Y:S01]  /*0110*/  ISETP.GE.AND P1, PT, R0, R17, PT ;  /* 0x000000110000720c */ /* 0x000fe20003f26270 */
[----:B---3--:R-:W-:-:S04]  /*0120*/  @!P0 IMAD.WIDE.U32 R12, R21, 0x2, R12 ;  /* 0x00000002150c8825 */ /* 0x008fc800078e000c */
[----:B----4-:R-:W-:Y:S01]  /*0130*/  @!P0 IMAD.WIDE.U32 R10, R21, 0x2, R10 ;  /* 0x00000002150a8825 */ /* 0x010fe200078e000a */
[----:B------:R-:W-:Y:S01]  /*0140*/  PRMT R21, RZ, 0x7610, R21 ;  /* 0x00007610ff157816 */ /* 0x000fe20000000015 */
[----:B-1----:R1:W3:Y:S05]  /*0150*/  @!P0 LDG.E.U16 R16, desc[UR4][R12.64] ;  /* 0x000000040c108981 */ /* 0x0022ea000c1e1500 */
[----:B------:R4:W3:Y:S01]  /*0160*/  @!P0 LDG.E.U16 R21, desc[UR4][R10.64] ;  /* 0x000000040a158981 */ /* 0x0008e2000c1e1500 */
[----:B------:R-:W-:Y:S01]  /*0170*/  @!P1 LEA R23, R15, R0, 0x9 ;  /* 0x000000000f179211 */ /* 0x000fe200078e48ff */
[----:B------:R-:W-:Y:S01]  /*0180*/  @!P1 VIADD R0, R0, 0x80 ;  /* 0x0000008000009836 */ /* 0x000fe20000000000 */
[----:B------:R-:W-:-:S02]  /*0190*/  PRMT R22, RZ, 0x7610, R22 ;  /* 0x00007610ff167816 */ /* 0x000fc40000000016 */
[----:B------:R-:W-:Y:S01]  /*01a0*/  PRMT R24, RZ, 0x7610, R24 ;  /* 0x00007610ff187816 */ /* 0x000fe20000000018 */
[----:B-1----:R-:W1:Y:S01]  /*01b0*/  LDC.64 R12, c[0x0][0x390] ;  /* 0x0000e400ff0c7b82 */ /* 0x002e620000000a00 */
[----:B------:R-:W-:Y:S01]  /*01c0*/  ISETP.GE.AND P2, PT, R0, R17, PT ;  /* 0x000000110000720c */ /* 0x000fe20003f46270 */
[----:B------:R-:W-:-:S04]  /*01d0*/  @!P1 IMAD.WIDE.U32 R8, R23, 0x2, R8 ;  /* 0x0000000217089825 */ /* 0x000fc800078e0008 */
[----:B0-----:R-:W-:Y:S01]  /*01e0*/  @!P1 IMAD.WIDE.U32 R6, R23, 0x2, R6 ;  /* 0x0000000217069825 */ /* 0x001fe200078e0006 */
[----:B------:R-:W-:Y:S01]  /*01f0*/  PRMT R23, RZ, 0x7610, R23 ;  /* 0x00007610ff177816 */ /* 0x000fe20000000017 */
[----:B------:R0:W3:Y:S01]  /*0200*/  @!P1 LDG.E.U16 R22, desc[UR4][R8.64] ;  /* 0x0000000408169981 */ /* 0x0000e2000c1e1500 */
[----:B----4-:R-:W4:Y:S05]  /*0210*/  LDC.64 R10, c[0x0][0x398] ;  /* 0x0000e600ff0a7b82 */ /* 0x010f2a0000000a00 */
[----:B------:R-:W-:-:S05]  /*0220*/  @!P2 LEA R25, R15, R0, 0x9 ;  /* 0x000000000f19a211 */ /* 0x000fca00078e48ff */
[----:B--2---:R-:W-:-:S04]  /*0230*/  @!P2 IMAD.WIDE.U32 R2, R25, 0x2, R2 ;  /* 0x000000021902a825 */ /* 0x004fc800078e0002 */
[----:B------:R-:W-:Y:S01]  /*0240*/  @!P2 IMAD.WIDE.U32 R4, R25, 0x2, R4 ;  /* 0x000000021904a825 */ /* 0x000fe200078e0004 */
[----:B------:R-:W-:Y:S01]  /*0250*/  PRMT R25, RZ, 0x7610, R25 ;  /* 0x00007610ff197816 */ /* 0x000fe20000000019 */
[----:B------:R2:W3:Y:S04]  /*0260*/  @!P2 LDG.E.U16 R23, desc[UR4][R2.64] ;  /* 0x000000040217a981 */ /* 0x0004e8000c1e1500 */
[----:B------:R2:W3:Y:S04]  /*0270*/  @!P2 LDG.E.U16 R24, desc[UR4][R4.64] ;  /* 0x000000040418a981 */ /* 0x0004e8000c1e1500 */
[----:B------:R2:W3:Y:S01]  /*0280*/  @!P1 LDG.E.U16 R25, desc[UR4][R6.64] ;  /* 0x0000000406199981 */ /* 0x0004e2000c1e1500 */
[----:B------:R-:W-:-:S05]  /*0290*/  @!P2 VIADD R0, R0, 0x80 ;  /* 0x000000800000a836 */ /* 0x000fca0000000000 */
[----:B------:R-:W-:Y:S02]  /*02a0*/  ISETP.GE.AND P0, PT, R0, R17, PT ;  /* 0x000000110000720c */ /* 0x000fe40003f06270 */
[----:B0-----:R-:W-:-:S11]  /*02b0*/  PRMT R8, RZ, 0x7610, R8 ;  /* 0x00007610ff087816 */ /* 0x001fd60000000008 */
[--C-:B------:R-:W-:Y:S01]  /*02c0*/  @!P0 IMAD R27, R15, 0x200, R0.reuse ;  /* 0x000002000f1b8824 */ /* 0x100fe200078e0200 */
[----:B------:R-:W-:-:S03]  /*02d0*/  PRMT R0, RZ, 0x7610, R0 ;  /* 0x00007610ff007816 */ /* 0x000fc60000000000 */
[----:B-1----:R-:W-:-:S04]  /*02e0*/  @!P0 IMAD.WIDE.U32 R12, R27, 0x2, R12 ;  /* 0x000000021b0c8825 */ /* 0x002fc800078e000c */
[----:B----4-:R-:W-:Y:S01]  /*02f0*/  @!P0 IMAD.WIDE.U32 R10, R27, 0x2, R10 ;  /* 0x000000021b0a8825 */ /* 0x010fe200078e000a */
[----:B------:R0:W5:Y:S04]  /*0300*/  @!P0 LDG.E.U16 R8, desc[UR4][R12.64] ;  /* 0x000000040c088981 */ /* 0x000168000c1e1500 */
[----:B------:R0:W5:Y:S01]  /*0310*/  @!P0 LDG.E.U16 R0, desc[UR4][R10.64] ;  /* 0x000000040a008981 */ /* 0x000162000c1e1500 */
[----:B------:R-:W-:-:S13]  /*0320*/  ISETP.GE.AND P0, PT, R14, R17, PT ;  /* 0x000000110e00720c */ /* 0x000fda0003f06270 */
[----:B--2---:R-:W1:Y:S01]  /*0330*/  @!P0 LDC.64 R2, c[0x0][0x388] ;  /* 0x0000e200ff028b82 */ /* 0x004e620000000a00 */
[----:B------:R-:W-:Y:S01]  /*0340*/  @!P0 LEA R5, R15, R14, 0x9 ;  /* 0x0000000e0f058211 */ /* 0x000fe200078e48ff */
[C---:B------:R-:W-:Y:S01]  /*0350*/  VIADD R6, R14.reuse, 0x80 ;  /* 0x000000800e067836 */ /* 0x040fe20000000000 */
[----:B------:R-:W-:-:S04]  /*0360*/  IADD3 R4, PT, PT, R14, 0x100, RZ ;  /* 0x000001000e047810 */ /* 0x000fc80007ffe0ff */
[-C--:B------:R-:W-:Y:S02]  /*0370*/  ISETP.GE.AND P2, PT, R4, R17.reuse, PT ;  /* 0x000000110400720c */ /* 0x080fe40003f46270 */
[----:B------:R-:W-:Y:S01]  /*0380*/  ISETP.GE.AND P1, PT, R6, R17, PT ;  /* 0x000000110600720c */ /* 0x000fe20003f26270 */
[----:B------:R-:W-:Y:S02]  /*0390*/  VIADD R4, R14, 0x180 ;  /* 0x000001800e047836 */ /* 0x000fe40000000000 */
[----:B------:R-:W-:Y:S02]  /*03a0*/  @!P0 IMAD.MOV.U32 R14, RZ, RZ, R6 ;  /* 0x000000ffff0e8224 */ /* 0x000fe400078e0006 */
[----:B-1----:R-:W-:-:S03]  /*03b0*/  @!P0 IMAD.WIDE.U32 R2, R5, 0x2, R2 ;  /* 0x0000000205028825 */ /* 0x002fc600078e0002 */
[----:B------:R-:W-:Y:S01]  /*03c0*/  ISETP.GE.AND P3, PT, R14, R17, PT ;  /* 0x000000110e00720c */ /* 0x000fe20003f66270 */
[----:B------:R-:W-:Y:S01]  /*03d0*/  BSSY.RECONVERGENT B0, `(.L_x_2714) ;  /* 0x0000019000007945 */ /* 0x000fe20003800200 */
[----:B---3--:R-:W-:Y:S01]  /*03e0*/  @!P0 IMAD.U32 R16, R16, 0x10000, RZ ;  /* 0x0001000010108824 */ /* 0x008fe200078e00ff */
[----:B------:R-:W-:-:S05]  /*03f0*/  @!P0 SHF.L.U32 R21, R21, 0x10, RZ ;  /* 0x0000001015158819 */ /* 0x000fca00000006ff */
[----:B------:R-:W-:-:S05]  /*0400*/  @!P0 FMUL.FTZ R16, R16, R21 ;  /* 0x0000001510108220 */ /* 0x000fca0000410000 */
[----:B------:R-:W-:-:S05]  /*0410*/  @!P0 F2FP.BF16.F32.PACK_AB R20, RZ, R16 ;  /* 0x00000010ff14823e */ /* 0x000fca00000010ff */
[----:B------:R0:W-:Y:S01]  /*0420*/  @!P0 STG.E.U16 desc[UR4][R2.64], R20 ;  /* 0x0000001402008986 */ /* 0x0001e2000c101504 */
[----:B------:R-:W-:Y:S02]  /*0430*/  @!P1 SHF.L.U32 R22, R22, 0x10, RZ ;  /* 0x0000001016169819 */ /* 0x000fe400000006ff */
[----:B------:R-:W-:Y:S01]  /*0440*/  @!P2 SHF.L.U32 R23, R23, 0x10, RZ ;  /* 0x000000101717a819 */ /* 0x000fe200000006ff */
[----:B------:R-:W-:Y:S02]  /*0450*/  @!P2 IMAD.U32 R24, R24, 0x10000, RZ ;  /* 0x000100001818a824 */ /* 0x000fe400078e00ff */
[----:B------:R-:W-:Y:S02]  /*0460*/  @!P1 IMAD.U32 R25, R25, 0x10000, RZ ;  /* 0x0001000019199824 */ /* 0x000fe400078e00ff */
[----:B------:R-:W-:Y:S02]  /*0470*/  @!P2 FMUL.FTZ R23, R23, R24 ;  /* 0x000000181717a220 */ /* 0x000fe40000410000 */
[----:B------:R-:W-:-:S03]  /*0480*/  @!P1 FMUL.FTZ R22, R22, R25 ;  /* 0x0000001916169220 */ /* 0x000fc60000410000 */
[----:B------:R-:W-:Y:S02]  /*0490*/  @!P2 F2FP.BF16.F32.PACK_AB R19, RZ, R23 ;  /* 0x00000017ff13a23e */ /* 0x000fe400000010ff */
[----:B------:R-:W-:Y:S01]  /*04a0*/  @!P1 F2FP.BF16.F32.PACK_AB R18, RZ, R22 ;  /* 0x00000016ff12923e */ /* 0x000fe200000010ff */
[----:B0-----:R-:W-:Y:S06]  /*04b0*/  @P3 BRA `(.L_x_2715) ;  /* 0x0000000000283947 */ /* 0x001fec0003800000 */
[----:B------:R-:W0:Y:S01]  /*04c0*/  LDC.64 R2, c[0x0][0x388] ;  /* 0x0000e200ff027b82 */ /* 0x000e220000000a00 */
[----:B------:R-:W-:Y:S01]  /*04d0*/  LEA R7, R15, R14, 0x9 ;  /* 0x0000000e0f077211 */ /* 0x000fe200078e48ff */
[----:B------:R-:W-:-:S05]  /*04e0*/  VIADD R14, R14, 0x80 ;  /* 0x000000800e0e7836 */ /* 0x000fca0000000000 */
[----:B------:R-:W-:-:S13]  /*04f0*/  ISETP.GE.AND P0, PT, R14, R17, PT ;  /* 0x000000110e00720c */ /* 0x000fda0003f06270 */
[----:B------:R-:W-:Y:S01]  /*0500*/  @!P0 LEA R5, R15, R14, 0x9 ;  /* 0x0000000e0f058211 */ /* 0x000fe200078e48ff */
[----:B------:R-:W-:Y:S02]  /*0510*/  @!P0 VIADD R14, R14, 0x80 ;  /* 0x000000800e0e8836 */ /* 0x000fe40000000000 */
[----:B0-----:R-:W-:-:S04]  /*0520*/  IMAD.WIDE.U32 R6, R7, 0x2, R2 ;  /* 0x0000000207067825 */ /* 0x001fc800078e0002 */
[----:B------:R-:W-:Y:S01]  /*0530*/  @!P0 IMAD.WIDE.U32 R2, R5, 0x2, R2 ;  /* 0x0000000205028825 */ /* 0x000fe200078e0002 */
[----:B------:R0:W-:Y:S04]  /*0540*/  STG.E.U16 desc[UR4][R6.64], R18 ;  /* 0x0000001206007986 */ /* 0x0001e8000c101504 */
[----:B------:R0:W-:Y:S02]  /*0550*/  @!P0 STG.E.U16 desc[UR4][R2.64], R19 ;  /* 0x0000001302008986 */ /* 0x0001e4000c101504 */
.L_x_2715:
[----:B------:R-:W-:Y:S05]  /*0560*/  BSYNC.RECONVERGENT B0 ;  /* 0x0000000000007941 */ /* 0x000fea0003800200 */
.L_x_2714:
[-C--:B------:R-:W-:Y:S02]  /*0570*/  ISETP.GE.AND P1, PT, R14, R17.reuse, PT ;  /* 0x000000110e00720c */ /* 0x080fe40003f26270 */
[----:B------:R-:W-:-:S11]  /*0580*/  ISETP.GE.AND P0, PT, R4, R17, PT ;  /* 0x000000110400720c */ /* 0x000fd60003f06270 */
[----:B------:R-:W-:Y:S05]  /*0590*/  @P1 EXIT ;  /* 0x000000000000194d */ /* 0x000fea0003800000 */
[----:B0-----:R-:W0:Y:S01]  /*05a0*/  LDC.64 R2, c[0x0][0x388] ;  /* 0x0000e200ff027b82 */ /* 0x001e220000000a00 */
[----:B-----5:R-:W-:Y:S01]  /*05b0*/  @!P0 SHF.L.U32 R8, R8, 0x10, RZ ;  /* 0x0000001008088819 */ /* 0x020fe200000006ff */
[----:B------:R-:W-:Y:S01]  /*05c0*/  @!P0 IMAD.U32 R5, R0, 0x10000, RZ ;  /* 0x0001000000058824 */ /* 0x000fe200078e00ff */
[----:B------:R-:W-:-:S03]  /*05d0*/  LEA R15, R15, R14, 0x9 ;  /* 0x0000000e0f0f7211 */ /* 0x000fc600078e48ff */
[----:B------:R-:W-:-:S05]  /*05e0*/  @!P0 FMUL.FTZ R5, R8, R5 ;  /* 0x0000000508058220 */ /* 0x000fca0000410000 */
[----:B------:R-:W-:Y:S01]  /*05f0*/  @!P0 F2FP.BF16.F32.PACK_AB R0, RZ, R5 ;  /* 0x00000005ff00823e */ /* 0x000fe200000010ff */
[----:B0-----:R-:W-:-:S05]  /*0600*/  IMAD.WIDE.U32 R2, R15, 0x2, R2 ;  /* 0x000000020f027825 */ /* 0x001fca00078e0002 */
[----:B------:R-:W-:Y:S01]  /*0610*/  STG.E.U16 desc[UR4][R2.64], R0 ;  /* 0x0000000002007986 */ /* 0x000fe2000c101504 */
[----:B------:R-:W-:Y:S05]  /*0620*/  EXIT ;  /* 0x000000000000794d */ /* 0x000fea0003800000 */
.L_x_2716:
        /* <DEDUP_REMOVED lines=13> */
.L_x_17163:


//--------------------- .text._ZN2at6native29vectorized_elementwise_kernelILi2ENS0_13BinaryFunctorIN3c108BFloat16ES4_S4_NS0_15binary_internal10MulFunctorIfEEEESt5arrayIPcLm3EEEEviT0_T1_ --------------------------
	.section	.text._ZN2at6native29vectorized_elementwise_kernelILi2ENS0_13BinaryFunctorIN3c108BFloat16ES4_S4_NS0_15binary_internal10MulFunctorIfEEEESt5arrayIPcLm3EEEEviT0_T1_,"ax",@progbits
	.align	128
        .global         _ZN2at6native29vectorized_elementwise_kernelILi2ENS0_13BinaryFunctorIN3c108BFloat16ES4_S4_NS0_15binary_internal10MulFunctorIfEEEESt5arrayIPcLm3EEEEviT0_T1_
        .type           _ZN2at6native29vectorized_elementwise_kernelILi2ENS0_13BinaryFunctorIN3c108BFloat16ES4_S4_NS0_15binary_internal10MulFunctorIfEEEESt5arrayIPcLm3EEEEviT0_T1_,@function
        .size           _ZN2at6native29vectorized_elementwise_kernelILi2ENS0_13BinaryFunctorIN3c108BFloat16ES4_S4_NS0_15binary_internal10MulFunctorIfEEEESt5arrayIPcLm3EEEEviT0_T1_,(.L_x_17164 - _ZN2at6native29vectorized_elementwise_kernelILi2ENS0_13BinaryFunctorIN3c108BFloat16ES4_S4_NS0_15binary_internal10MulFunctorIfEEEESt5arrayIPcLm3EEEEviT0_T1_)
        .other          _ZN2at6native29vectorized_elementwise_kernelILi2ENS0_13BinaryFunctorIN3c108BFloat16ES4_S4_NS0_15binary_internal10MulFunctorIfEEEESt5arrayIPcLm3EEEEviT0_T1_,@"STO_CUDA_ENTRY STV_DEFAULT"
_ZN2at6native29vectorized_elementwise_kernelILi2ENS0_13BinaryFunctorIN3c108BFloat16ES4_S4_NS0_15binary_internal10MulFunctorIfEEEESt5arrayIPcLm3EEEEviT0_T1_:
.text._ZN2at6native29vectorized_elementwise_kernelILi2ENS0_13BinaryFunctorIN3c108BFloat16ES4_S4_NS0_15binary_internal10MulFunctorIfEEEESt5arrayIPcLm3EEEEviT0_T1_:
        /* <DEDUP_REMOVED lines=9> */
[----:B------:R-:W1:Y:S01]  /*0090*/  LDC.64 R16, c[0x0][0x390] ;  /* 0x0000e400ff107b82 */ /* 0x000e620000000a00 */
[----:B------:R-:W-:Y:S02]  /*00a0*/  PRMT R23, RZ, 0x7610, R23 ;  /* 0x00007610ff177816 */ /* 0x000fe40000000017 */
[----:B------:R-:W-:Y:S02]  /*00b0*/  PRMT R30, RZ, 0x7610, R30 ;  /* 0x00007610ff1e7816 */ /* 0x000fe4000000001e */
[----:B------:R-:W-:-:S03]  /*00c0*/  PRMT R24, RZ, 0x7610, R24 ;  /* 0x00007610ff187816 */ /* 0x000fc60000000018 */
[----:B------:R-:W2:Y:S08]  /*00d0*/  LDC.64 R32, c[0x0][0x398] ;  /* 0x0000e600ff207b82 */ /* 0x000eb00000000a00 */
[----:B------:R-:W3:Y:S08]  /*00e0*/  LDC.64 R10, c[0x0][0x390] ;  /* 0x0000e400ff0a7b82 */ /* 0x000ef00000000a00 */
[----:B------:R-:W4:Y:S01]  /*00f0*/  LDC.64 R20, c[0x0][0x390] ;  /* 0x0000e400ff147b82 */ /* 0x000f220000000a00 */
[----:B0-----:R-:W-:Y:S01]  /*0100*/  ISETP.GE.U32.AND P0, PT, R13, R2, PT ;  /* 0x000000020d00720c */ /* 0x001fe20003f06070 */
[----:B------:R-:W-:-:S06]  /*0110*/  IMAD.MOV.U32 R3, RZ, RZ, R13 ;  /* 0x000000ffff037224 */ /* 0x000fcc00078e000d */
[----:B------:R-:W0:Y:S08]  /*0120*/  LDC.64 R14, c[0x0][0x398] ;  /* 0x0000e600ff0e7b82 */ /* 0x000e300000000a00 */
[----:B------:R-:W5:Y:S01]  /*0130*/  LDC.64 R34, c[0x0][0x398] ;  /* 0x0000e600ff227b82 */ /* 0x000f620000000a00 */
[----:B------:R-:W-:Y:S02]  /*0140*/  @!P0 IADD3 R13, PT, PT, R3, 0x80, RZ ;  /* 0x00000080030d8810 */ /* 0x000fe40007ffe0ff */
[----:B------:R-:W-:-:S02]  /*0150*/  @!P0 IADD3 R19, PT, PT, R0, R3, RZ ;  /* 0x0000000300138210 */ /* 0x000fc40007ffe0ff */
[----:B------:R-:W-:-:S03]  /*0160*/  ISETP.GE.U32.AND P1, PT, R13, R2, PT ;  /* 0x000000020d00720c */ /* 0x000fc60003f26070 */
[----:B------:R-:W5:Y:S01]  /*0170*/  LDC.64 R36, c[0x0][0x398] ;  /* 0x0000e600ff247b82 */ /* 0x000f620000000a00 */
[----:B-1----:R-:W-:-:S04]  /*0180*/  @!P0 IMAD.WIDE.U32 R16, R19, 0x2, R16 ;  /* 0x0000000213108825 */ /* 0x002fc800078e0010 */
[----:B--2---:R-:W-:Y:S01]  /*0190*/  @!P0 IMAD.WIDE.U32 R32, R19, 0x2, R32 ;  /* 0x0000000213208825 */ /* 0x004fe200078e0020 */
[----:B------:R1:W2:Y:S04]  /*01a0*/  @!P0 LDG.E.U16 R23, desc[UR4][R16.64] ;  /* 0x0000000410178981 */ /* 0x0002a8000c1e1500 */
[----:B------:R3:W2:Y:S01]  /*01b0*/  @!P0 LDG.E.U16 R30, desc[UR4][R32.64] ;  /* 0x00000004201e8981 */ /* 0x0006a2000c1e1500 */
[C---:B------:R-:W-:Y:S02]  /*01c0*/  @!P1 IMAD.IADD R25, R0.reuse, 0x1, R13 ;  /* 0x0000000100199824 */ /* 0x040fe400078e020d */
[----:B------:R-:W-:Y:S01]  /*01d0*/  @!P1 VIADD R13, R13, 0x80 ;  /* 0x000000800d0d9836 */ /* 0x000fe20000000000 */
[----:B------:R-:W-:Y:S01]  /*01e0*/  PRMT R22, RZ, 0x7610, R22 ;  /* 0x00007610ff167816 */ /* 0x000fe20000000016 */
[----:B----4-:R-:W-:Y:S01]  /*01f0*/  @!P1 IMAD.WIDE.U32 R20, R25, 0x2, R20 ;  /* 0x0000000219149825 */ /* 0x010fe200078e0014 */
[----:B-1----:R-:W1:Y:S02]  /*0200*/  LDC.64 R16, c[0x0][0x390] ;  /* 0x0000e400ff107b82 */ /* 0x002e640000000a00 */
[----:B------:R-:W-:Y:S01]  /*0210*/  ISETP.GE.U32.AND P2, PT, R13, R2, PT ;  /* 0x000000020d00720c */ /* 0x000fe20003f46070 */
[----:B0-----:R-:W-:Y:S01]  /*0220*/  @!P1 IMAD.WIDE.U32 R14, R25, 0x2, R14 ;  /* 0x00000002190e9825 */ /* 0x001fe200078e000e */
[----:B------:R-:W4:Y:S04]  /*0230*/  @!P1 LDG.E.U16 R24, desc[UR4][R20.64] ;  /* 0x0000000414189981 */ /* 0x000f28000c1e1500 */
[----:B---3--:R-:W0:Y:S07]  /*0240*/  LDC.64 R32, c[0x0][0x390] ;  /* 0x0000e400ff207b82 */ /* 0x008e2e0000000a00 */
[----:B------:R-:W-:-:S02]  /*0250*/  @!P2 IMAD.IADD R19, R0, 0x1, R13 ;  /* 0x000000010013a824 */ /* 0x000fc400078e020d */
[----:B------:R-:W-:-:S05]  /*0260*/  @!P2 VIADD R13, R13, 0x80 ;  /* 0x000000800d0da836 */ /* 0x000fca0000000000 */
[----:B------:R-:W-:Y:S01]  /*0270*/  ISETP.GE.U32.AND P0, PT, R13, R2, PT ;  /* 0x000000020d00720c */ /* 0x000fe20003f06070 */
[----:B------:R-:W-:Y:S01]  /*0280*/  @!P2 IMAD.WIDE.U32 R10, R19, 0x2, R10 ;  /* 0x00000002130aa825 */ /* 0x000fe200078e000a */
[----:B------:R-:W-:-:S04]  /*0290*/  PRMT R25, RZ, 0x7610, R25 ;  /* 0x00007610ff197816 */ /* 0x000fc80000000019 */
[----:B------:R3:W4:Y:S04]  /*02a0*/  @!P2 LDG.E.U16 R22, desc[UR4][R10.64] ;  /* 0x000000040a16a981 */ /* 0x000728000c1e1500 */
[----:B------:R5:W4:Y:S03]  /*02b0*/  @!P1 LDG.E.U16 R25, desc[UR4][R14.64] ;  /* 0x000000040e199981 */ /* 0x000b26000c1e1500 */
[----:B---3--:R-:W-:Y:S01]  /*02c0*/  @!P0 IADD3 R11, PT, PT, R0, R13, RZ ;  /* 0x0000000d000b8210 */ /* 0x008fe20007ffe0ff */
[----:B------:R-:W-:Y:S01]  /*02d0*/  @!P0 VIADD R13, R13, 0x80 ;  /* 0x000000800d0d8836 */ /* 0x000fe20000000000 */
[----:B-----5:R-:W3:Y:S04]  /*02e0*/  LDC.64 R14, c[0x0][0x398] ;  /* 0x0000e600ff0e7b82 */ /* 0x020ee80000000a00 */
[----:B------:R-:W-:Y:S01]  /*02f0*/  ISETP.GE.U32.AND P1, PT, R13, R2, PT ;  /* 0x000000020d00720c */ /* 0x000fe20003f26070 */
[----:B-1----:R-:W-:Y:S01]  /*0300*/  @!P0 IMAD.WIDE.U32 R16, R11, 0x2, R16 ;  /* 0x000000020b108825 */ /* 0x002fe200078e0010 */
[----:B------:R-:W-:-:S02]  /*0310*/  PRMT R20, RZ, 0x7610, R20 ;  /* 0x00007610ff147816 */ /* 0x000fc40000000014 */
[----:B------:R-:W-:Y:S01]  /*0320*/  PRMT R18, RZ, 0x7610, R18 ;  /* 0x00007610ff127816 */ /* 0x000fe20000000012 */
[----:B------:R-:W-:-:S03]  /*0330*/  @!P0 IMAD.WIDE.U32 R34, R11, 0x2, R34 ;  /* 0x000000020b228825 */ /* 0x000fc600078e0022 */
[----:B------:R-:W5:Y:S04]  /*0340*/  @!P0 LDG.E.U16 R20, desc[UR4][R16.64] ;  /* 0x0000000410148981 */ /* 0x000f68000c1e1500 */
[----:B------:R1:W5:Y:S01]  /*0350*/  @!P0 LDG.E.U16 R18, desc[UR4][R34.64] ;  /* 0x0000000422128981 */ /* 0x000362000c1e1500 */
[----:B------:R-:W-:Y:S01]  /*0360*/  @!P1 IMAD.IADD R11, R0, 0x1, R13 ;  /* 0x00000001000b9824 */ /* 0x000fe200078e020d */
[----:B------:R-:W-:-:S04]  /*0370*/  @!P1 IADD3 R13, PT, PT, R13, 0x80, RZ ;  /* 0x000000800d0d9810 */ /* 0x000fc80007ffe0ff */
[----:B------:R-:W-:Y:S01]  /*0380*/  ISETP.GE.U32.AND P0, PT, R13, R2, PT ;  /* 0x000000020d00720c */ /* 0x000fe20003f06070 */
[----:B------:R-:W-:Y:S01]  /*0390*/  @!P2 IMAD.WIDE.U32 R36, R19, 0x2, R36 ;  /* 0x000000021324a825 */ /* 0x000fe200078e0024 */
[----:B-1----:R-:W1:Y:S01]  /*03a0*/  LDC.64 R34, c[0x0][0x390] ;  /* 0x0000e400ff227b82 */ /* 0x002e620000000a00 */
[----:B------:R-:W-:Y:S02]  /*03b0*/  PRMT R19, RZ, 0x7610, R19 ;  /* 0x00007610ff137816 */ /* 0x000fe40000000013 */
[C---:B0-----:R-:W-:Y:S01]  /*03c0*/  @!P1 IMAD.WIDE.U32 R32, R11.reuse, 0x2, R32 ;  /* 0x000000020b209825 */ /* 0x041fe200078e0020 */
[----:B------:R-:W-:Y:S02]  /*03d0*/  PRMT R10, RZ, 0x7610, R10 ;  /* 0x00007610ff0a7816 */ /* 0x000fe4000000000a */
[----:B------:R-:W-:Y:S01]  /*03e0*/  PRMT R17, RZ, 0x7610, R17 ;  /* 0x00007610ff117816 */ /* 0x000fe20000000011 */
[----:B---3--:R-:W-:Y:S01]  /*03f0*/  @!P1 IMAD.WIDE.U32 R14, R11, 0x2, R14 ;  /* 0x000000020b0e9825 */ /* 0x008fe200078e000e */
[----:B------:R0:W3:Y:S04]  /*0400*/  @!P2 LDG.E.U16 R19, desc[UR4][R36.64] ;  /* 0x000000042413a981 */ /* 0x0000e8000c1e1500 */
[----:B------:R0:W3:Y:S04]  /*0410*/  @!P1 LDG.E.U16 R10, desc[UR4][R32.64] ;  /* 0x00000004200a9981 */ /* 0x0000e8000c1e1500 */
[----:B------:R1:W3:Y:S01]  /*0420*/  @!P1 LDG.E.U16 R17, desc[UR4][R14.64] ;  /* 0x000000040e119981 */ /* 0x0002e2000c1e1500 */
[----:B0-----:R-:W0:Y:S08]  /*0430*/  LDC.64 R36, c[0x0][0x398] ;  /* 0x0000e600ff247b82 */ /* 0x001e300000000a00 */
[----:B------:R-:W0:Y:S01]  /*0440*/  LDC.64 R32, c[0x0][0x390] ;  /* 0x0000e400ff207b82 */ /* 0x000e220000000a00 */
[----:B-1----:R-:W-:-:S02]  /*0450*/  @!P0 IMAD.IADD R15, R0, 0x1, R13 ;  /* 0x00000001000f8824 */ /* 0x002fc400078e020d */
[----:B------:R-:W-:-:S05]  /*0460*/  @!P0 VIADD R13, R13, 0x80 ;  /* 0x000000800d0d8836 */ /* 0x000fca0000000000 */
[----:B------:R-:W-:Y:S01]  /*0470*/  ISETP.GE.U32.AND P1, PT, R13, R2, PT ;  /* 0x000000020d00720c */ /* 0x000fe20003f26070 */
[----:B------:R-:W-:Y:S01]  /*0480*/  @!P0 IMAD.WIDE.U32 R34, R15, 0x2, R34 ;  /* 0x000000020f228825 */ /* 0x000fe200078e0022 */
[----:B------:R-:W-:Y:S02]  /*0490*/  PRMT R11, RZ, 0x7610, R11 ;  /* 0x00007610ff0b7816 */ /* 0x000fe4000000000b */
[----:B------:R-:W-:-:S04]  /*04a0*/  PRMT R16, RZ, 0x7610, R16 ;  /* 0x00007610ff107816 */ /* 0x000fc80000000010 */
[----:B------:R1:W3:Y:S01]  /*04b0*/  @!P0 LDG.E.U16 R11, desc[UR4][R34.64] ;  /* 0x00000004220b8981 */ /* 0x0002e2000c1e1500 */
[----:B0-----:R-:W-:Y:S01]  /*04c0*/  @!P0 IMAD.WIDE.U32 R36, R15, 0x2, R36 ;  /* 0x000000020f248825 */ /* 0x001fe200078e0024 */
[----:B------:R-:W-:-:S04]  /*04d0*/  PRMT R14, RZ, 0x7610, R14 ;  /* 0x00007610ff0e7816 */ /* 0x000fc8000000000e */
[----:B------:R0:W3:Y:S01]  /*04e0*/  @!P0 LDG.E.U16 R16, desc[UR4][R36.64] ;  /* 0x0000000424108981 */ /* 0x0000e2000c1e1500 */
[----:B-1----:R-:W-:-:S05]  /*04f0*/  @!P1 IADD3 R34, PT, PT, R0, R13, RZ ;  /* 0x0000000d00229210 */ /* 0x002fca0007ffe0ff */
[----:B------:R-:W-:Y:S01]  /*0500*/  @!P1 IMAD.WIDE.U32 R32, R34, 0x2, R32 ;  /* 0x0000000222209825 */ /* 0x000fe200078e0020 */
[----:B0-----:R-:W0:Y:S04]  /*0510*/  LDC.64 R36, c[0x0][0x398] ;  /* 0x0000e600ff247b82 */ /* 0x001e280000000a00 */
[----:B------:R1:W3:Y:S01]  /*0520*/  @!P1 LDG.E.U16 R14, desc[UR4][R32.64] ;  /* 0x00000004200e9981 */ /* 0x0002e2000c1e1500 */
[----:B------:R-:W-:-:S03]  /*0530*/  @!P1 VIADD R13, R13, 0x80 ;  /* 0x000000800d0d9836 */ /* 0x000fc60000000000 */
[----:B-1----:R-:W1:Y:S02]  /*0540*/  LDC.64 R32, c[0x0][0x390] ;  /* 0x0000e400ff207b82 */ /* 0x002e640000000a00 */
[----:B------:R-:W-:Y:S01]  /*0550*/  ISETP.GE.U32.AND P0, PT, R13, R2, PT ;  /* 0x000000020d00720c */ /* 0x000fe20003f06070 */
[----:B0-----:R-:W-:-:S12]  /*0560*/  @!P1 IMAD.WIDE.U32 R34, R34, 0x2, R36 ;  /* 0x0000000222229825 */ /* 0x001fd800078e0024 */
[----:B------:R-:W-:-:S04]  /*0570*/  @!P0 IMAD.IADD R13, R0, 0x1, R13 ;  /* 0x00000001000d8824 */ /* 0x000fc800078e020d */
[----:B-1----:R-:W-:Y:S02]  /*0580*/  @!P0 IMAD.WIDE.U32 R36, R13, 0x2, R32 ;  /* 0x000000020d248825 */ /* 0x002fe400078e0020 */
[----:B------:R-:W0:Y:S01]  /*0590*/  LDC.64 R32, c[0x0][0x398] ;  /* 0x0000e600ff207b82 */ /* 0x000e220000000a00 */
[----:B------:R-:W-:Y:S02]  /*05a0*/  PRMT R12, RZ, 0x7610, R12 ;  /* 0x00007610ff0c7816 */ /* 0x000fe4000000000c */
[----:B------:R-:W-:-:S04]  /*05b0*/  PRMT R15, RZ, 0x7610, R15 ;  /* 0x00007610ff0f7816 */ /* 0x000fc8000000000f */
[----:B------:R-:W3:Y:S04]  /*05c0*/  @!P0 LDG.E.U16 R12, desc[UR4][R36.64] ;  /* 0x00000004240c8981 */ /* 0x000ee8000c1e1500 */
[----:B------:R-:W3:Y:S01]  /*05d0*/  @!P1 LDG.E.U16 R15, desc[UR4][R34.64] ;  /* 0x00000004220f9981 */ /* 0x000ee2000c1e1500 */
[----:B0-----:R-:W-:Y:S01]  /*05e0*/  @!P0 IMAD.WIDE.U32 R32, R13, 0x2, R32 ;  /* 0x000000020d208825 */ /* 0x001fe200078e0020 */
[----:B------:R-:W-:-:S06]  /*05f0*/  PRMT R13, RZ, 0x7610, R13 ;  /* 0x00007610ff0d7816 */ /* 0x000fcc000000000d */
[----:B------:R-:W3:Y:S01]  /*0600*/  @!P0 LDG.E.U16 R13, desc[UR4][R32.64] ;  /* 0x00000004200d8981 */ /* 0x000ee2000c1e1500 */
[C---:B------:R-:W-:Y:S02]  /*0610*/  ISETP.GE.U32.AND P0, PT, R3.reuse, R2, PT ;  /* 0x000000020300720c */ /* 0x040fe40003f06070 */
[----:B------:R-:W-:-:S04]  /*0620*/  IADD3 R21, PT, PT, R3, 0x80, RZ ;  /* 0x0000008003157810 */ /* 0x000fc80007ffe0ff */
[----:B------:R-:W-:Y:S01]  /*0630*/  ISETP.GE.U32.AND P5, PT, R21, R2, PT ;  /* 0x000000021500720c */ /* 0x000fe20003fa6070 */
[----:B------:R-:W-:-:S05]  /*0640*/  VIADD R27, R3, 0x100 ;  /* 0x00000100031b7836 */ /* 0x000fca0000000000 */
[----:B------:R-:W-:Y:S01]  /*0650*/  ISETP.GE.U32.AND P1, PT, R27, R2, PT ;  /* 0x000000021b00720c */ /* 0x000fe20003f26070 */
[----:B------:R-:W-:-:S05]  /*0660*/  VIADD R27, R3, 0x280 ;  /* 0x00000280031b7836 */ /* 0x000fca0000000000 */
[----:B------:R-:W-:Y:S01]  /*0670*/  ISETP.GE.U32.AND P4, PT, R27, R2, PT ;  /* 0x000000021b00720c */ /* 0x000fe20003f86070 */
[----:B------:R-:W-:Y:S01]  /*0680*/  @!P0 IMAD.IADD R27, R0, 0x1, R3 ;  /* 0x00000001001b8824 */ /* 0x000fe200078e0203 */
[----:B------:R-:W-:Y:S04]  /*0690*/  BSSY.RECONVERGENT B0, `(.L_x_2718) ;  /* 0x0000059000007945 */ /* 0x000fe80003800200 */
[----:B------:R-:W-:Y:S01]  /*06a0*/  BSSY.RELIABLE B1, `(.L_x_2719) ;  /* 0x0000051000017945 */ /* 0x000fe20003800100 */
[----:B--2---:R-:W-:Y:S02]  /*06b0*/  @!P0 IMAD.U32 R23, R23, 0x10000, RZ ;  /* 0x0001000017178824 */ /* 0x004fe400078e00ff */
[----:B------:R-:W-:-:S04]  /*06c0*/  @!P0 IMAD.U32 R30, R30, 0x10000, RZ ;  /* 0x000100001e1e8824 */ /* 0x000fc800078e00ff */
[----:B------:R-:W-:Y:S02]  /*06d0*/  @!P0 FMUL.FTZ R23, R23, R30 ;  /* 0x0000001e17178220 */ /* 0x000fe40000410000 */
[----:B------:R-:W0:Y:S01]  /*06e0*/  @!P0 LDC.64 R30, c[0x0][0x388] ;  /* 0x0000e200ff1e8b82 */ /* 0x000e220000000a00 */
[----:B----4-:R-:W-:Y:S02]  /*06f0*/  @!P5 SHF.L.U32 R24, R24, 0x10, RZ ;  /* 0x000000101818d819 */ /* 0x010fe400000006ff */
[----:B------:R-:W-:Y:S02]  /*0700*/  @!P0 F2FP.BF16.F32.PACK_AB R26, RZ, R23 ;  /* 0x00000017ff1a823e */ /* 0x000fe400000010ff */
[----:B------:R-:W-:Y:S01]  /*0710*/  IADD3 R23, PT, PT, R3, 0x300, RZ ;  /* 0x0000030003177810 */ /* 0x000fe20007ffe0ff */
[----:B------:R-:W-:-:S04]  /*0720*/  @!P5 IMAD.U32 R25, R25, 0x10000, RZ ;  /* 0x000100001919d824 */ /* 0x000fc800078e00ff */
[----:B------:R-:W-:Y:S01]  /*0730*/  @!P5 FMUL.FTZ R24, R24, R25 ;  /* 0x000000191818d220 */ /* 0x000fe20000410000 */
[----:B------:R-:W-:-:S04]  /*0740*/  IADD3 R25, PT, PT, R3, 0x180, RZ ;  /* 0x0000018003197810 */ /* 0x000fc80007ffe0ff */
[----:B------:R-:W-:Y:S01]  /*0750*/  ISETP.GE.U32.AND P2, PT, R25, R2, PT ;  /* 0x000000021900720c */ /* 0x000fe20003f46070 */
[----:B------:R-:W-:-:S05]  /*0760*/  VIADD R25, R3, 0x200 ;  /* 0x0000020003197836 */ /* 0x000fca0000000000 */
[----:B------:R-:W-:Y:S01]  /*0770*/  ISETP.GE.U32.AND P3, PT, R25, R2, PT ;  /* 0x000000021900720c */ /* 0x000fe20003f66070 */
[----:B------:R-:W-:Y:S01]  /*0780*/  VIADD R25, R3, 0x380 ;  /* 0x0000038003197836 */ /* 0x000fe20000000000 */
[----:B------:R-:W-:Y:S02]  /*0790*/  @!P5 F2FP.BF16.F32.PACK_AB R28, RZ, R24 ;  /* 0x00000018ff1cd23e */ /* 0x000fe400000010ff */
[-C--:B------:R-:W-:Y:S02]  /*07a0*/  ISETP.GE.U32.AND P6, PT, R23, R2.reuse, PT ;  /* 0x000000021700720c */ /* 0x080fe40003fc6070 */
[----:B------:R-:W-:Y:S01]  /*07b0*/  ISETP.GE.U32.AND P5, PT, R25, R2, PT ;  /* 0x000000021900720c */ /* 0x000fe20003fa6070 */
[----:B0-----:R-:W-:-:S04]  /*07c0*/  @!P0 IMAD.WIDE.U32 R30, R27, 0x2, R30 ;  /* 0x000000021b1e8825 */ /* 0x001fc800078e001e */
[----:B------:R-:W-:Y:S01]  /*07d0*/  @!P0 IMAD.MOV.U32 R3, RZ, RZ, R21 ;  /* 0x000000ffff038224 */ /* 0x000fe200078e0015 */
[----:B------:R0:W-:Y:S04]  /*07e0*/  @!P0 STG.E.U16 desc[UR4][R30.64], R26 ;  /* 0x0000001a1e008986 */ /* 0x0001e8000c101504 */
[----:B------:R-:W-:Y:S02]  /*07f0*/  ISETP.GE.U32.AND P0, PT, R3, R2, PT ;  /* 0x000000020300720c */ /* 0x000fe40003f06070 */
[----:B------:R-:W-:Y:S01]  /*0800*/  @!P1 SHF.L.U32 R22, R22, 0x10, RZ ;  /* 0x0000001016169819 */ /* 0x000fe200000006ff */
[----:B-----5:R-:W-:Y:S01]  /*0810*/  @!P2 IMAD.U32 R20, R20, 0x10000, RZ ;  /* 0x000100001414a824 */ /* 0x020fe200078e00ff */
[----:B------:R-:W-:Y:S01]  /*0820*/  @!P2 SHF.L.U32 R23, R18, 0x10, RZ ;  /* 0x000000101217a819 */ /* 0x000fe200000006ff */
[----:B---3--:R-:W-:-:S02]  /*0830*/  @!P1 IMAD.U32 R19, R19, 0x10000, RZ ;  /* 0x0001000013139824 */ /* 0x008fc400078e00ff */
[----:B------:R-:W-:Y:S01]  /*0840*/  @!P3 IMAD.U32 R10, R10, 0x10000, RZ ;  /* 0x000100000a0ab824 */ /* 0x000fe200078e00ff */
[----:B------:R-:W-:Y:S01]  /*0850*/  @!P3 SHF.L.U32 R17, R17, 0x10, RZ ;  /* 0x000000101111b819 */ /* 0x000fe200000006ff */
[----:B------:R-:W-:Y:S01]  /*0860*/  @!P1 FMUL.FTZ R18, R22, R19 ;  /* 0x0000001316129220 */ /* 0x000fe20000410000 */
[----:B------:R-:W-:-:S03]  /*0870*/  @!P2 FMUL.FTZ R19, R20, R23 ;  /* 0x000000171413a220 */ /* 0x000fc60000410000 */
[----:B------:R-:W-:Y:S01]  /*0880*/  @!P3 FMUL.FTZ R10, R10, R17 ;  /* 0x000000110a0ab220 */ /* 0x000fe20000410000 */
[----:B------:R-:W-:Y:S02]  /*0890*/  @!P1 F2FP.BF16.F32.PACK_AB R4, RZ, R18 ;  /* 0x00000012ff04923e */ /* 0x000fe400000010ff */
[----:B------:R-:W-:Y:S02]  /*08a0*/  @!P2 F2FP.BF16.F32.PACK_AB R5, RZ, R19 ;  /* 0x00000013ff05a23e */ /* 0x000fe400000010ff */
[----:B------:R-:W-:Y:S01]  /*08b0*/  @!P3 F2FP.BF16.F32.PACK_AB R6, RZ, R10 ;  /* 0x0000000aff06b23e */ /* 0x000fe200000010ff */
[----:B------:R-:W-:Y:S02]  /*08c0*/  @!P4 IMAD.U32 R11, R11, 0x10000, RZ ;  /* 0x000100000b0bc824 */ /* 0x000fe400078e00ff */
[----:B------:R-:W-:-:S04]  /*08d0*/  @!P4 IMAD.U32 R16, R16, 0x10000, RZ ;  /* 0x000100001010c824 */ /* 0x000fc800078e00ff */
[----:B------:R-:W-:Y:S01]  /*08e0*/  @!P4 FMUL.FTZ R11, R11, R16 ;  /* 0x000000100b0bc220 */ /* 0x000fe20000410000 */
[----:B------:R-:W-:-:S04]  /*08f0*/  @!P6 SHF.L.U32 R14, R14, 0x10, RZ ;  /* 0x000000100e0ee819 */ /* 0x000fc800000006ff */
[----:B------:R-:W-:Y:S02]  /*0900*/  @!P4 F2FP.BF16.F32.PACK_AB R7, RZ, R11 ;  /* 0x0000000bff07c23e */ /* 0x000fe400000010ff */
[----:B------:R-:W-:Y:S01]  /*0910*/  @!P5 SHF.L.U32 R12, R12, 0x10, RZ ;  /* 0x000000100c0cd819 */ /* 0x000fe200000006ff */
[----:B------:R-:W-:-:S04]  /*0920*/  @!P6 IMAD.U32 R15, R15, 0x10000, RZ ;  /* 0x000100000f0fe824 */ /* 0x000fc800078e00ff */
[----:B------:R-:W-:-:S05]  /*0930*/  @!P6 FMUL.FTZ R14, R14, R15 ;  /* 0x0000000f0e0ee220 */ /* 0x000fca0000410000 */
[----:B------:R-:W-:Y:S01]  /*0940*/  @!P6 F2FP.BF16.F32.PACK_AB R8, RZ, R14 ;  /* 0x0000000eff08e23e */ /* 0x000fe200000010ff */
[----:B------:R-:W-:-:S04]  /*0950*/  @!P5 IMAD.U32 R13, R13, 0x10000, RZ ;  /* 0x000100000d0dd824 */ /* 0x000fc800078e00ff */
[----:B------:R-:W-:-:S05]  /*0960*/  @!P5 FMUL.FTZ R12, R12, R13 ;  /* 0x0000000d0c0cd220 */ /* 0x000fca0000410000 */
        /* <DEDUP_REMOVED lines=14> */
.L_x_2720:
[----:B------:R-:W-:-:S13]  /*0a50*/  ISETP.GE.U32.AND P0, PT, R3, R2, PT ;  /* 0x000000020300720c */ /* 0x000fda0003f06070 */
[----:B------:R-:W-:Y:S05]  /*0a60*/  @P0 BRA `(.L_x_2722) ;  /* 0x0000000000300947 */ /* 0x000fea0003800000 */
[----:B0-----:R-:W0:Y:S01]  /*0a70*/  LDC.64 R10, c[0x0][0x388] ;  /* 0x0000e200ff0a7b82 */ /* 0x001e220000000a00 */
[----:B------:R-:W-:Y:S01]  /*0a80*/  IADD3 R13, PT, PT, R0, R3, RZ ;  /* 0x00000003000d7210 */ /* 0x000fe20007ffe0ff */
[----:B------:R-:W-:-:S04]  /*0a90*/  VIADD R3, R3, 0x80 ;  /* 0x0000008003037836 */ /* 0x000fc80000000000 */
[----:B0-----:R-:W-:-:S05]  /*0aa0*/  IMAD.WIDE.U32 R10, R13, 0x2, R10 ;  /* 0x000000020d0a7825 */ /* 0x001fca00078e000a */
[----:B------:R1:W-:Y:S02]  /*0ab0*/  STG.E.U16 desc[UR4][R10.64], R5 ;  /* 0x000000050a007986 */ /* 0x0003e4000c101504 */
.L_x_2721:
[----:B------:R-:W-:-:S13]  /*0ac0*/  ISETP.GE.U32.AND P0, PT, R3, R2, PT ;  /* 0x000000020300720c */ /* 0x000fda0003f06070 */
[----:B------:R-:W-:Y:S05]  /*0ad0*/  @P0 BRA `(.L_x_2723) ;  /* 0x0000000000340947 */ /* 0x000fea0003800000 */
[----:B-1----:R-:W1:Y:S01]  /*0ae0*/  LDC.64 R4, c[0x0][0x388] ;  /* 0x0000e200ff047b82 */ /* 0x002e620000000a00 */
[----:B0-----:R-:W-:Y:S01]  /*0af0*/  IADD3 R11, PT, PT, R0, R3, RZ ;  /* 0x00000003000b7210 */ /* 0x001fe20007ffe0ff */
[----:B------:R-:W-:-:S04]  /*0b00*/  VIADD R3, R3, 0x80 ;  /* 0x0000008003037836 */ /* 0x000fc80000000000 */
[----:B-1----:R-:W-:-:S05]  /*0b10*/  IMAD.WIDE.U32 R4, R11, 0x2, R4 ;  /* 0x000000020b047825 */ /* 0x002fca00078e0004 */
[----:B------:R1:W-:Y:S02]  /*0b20*/  STG.E.U16 desc[UR4][R4.64], R6 ;  /* 0x0000000604007986 */ /* 0x0003e4000c101504 */
.L_x_2722:
        /* <DEDUP_REMOVED lines=8> */
.L_x_2723:
[----:B------:R-:W-:Y:S05]  /*0bb0*/  BSYNC.RELIABLE B1 ;  /* 0x0000000000017941 */ /* 0x000fea0003800100 */
.L_x_2719:
[----:B------:R-:W-:-:S13]  /*0bc0*/  ISETP.GE.U32.AND P0, PT, R3, R2, PT ;  /* 0x000000020300720c */ /* 0x000fda0003f06070 */
[----:B-12---:R-:W1:Y:S01]  /*0bd0*/  @!P0 LDC.64 R4, c[0x0][0x388] ;  /* 0x0000e200ff048b82 */ /* 0x006e620000000a00 */
[----:B------:R-:W-:Y:S01]  /*0be0*/  @!P0 IADD3 R7, PT, PT, R0, R3, RZ ;  /* 0x0000000300078210 */ /* 0x000fe20007ffe0ff */
[----:B------:R-:W-:-:S04]  /*0bf0*/  @!P0 VIADD R3, R3, 0x80 ;  /* 0x0000008003038836 */ /* 0x000fc80000000000 */
[----:B-1----:R-:W-:-:S05]  /*0c00*/  @!P0 IMAD.WIDE.U32 R4, R7, 0x2, R4 ;  /* 0x0000000207048825 */ /* 0x002fca00078e0004 */
[----:B------:R2:W-:Y:S02]  /*0c10*/  @!P0 STG.E.U16 desc[UR4][R4.64], R8 ;  /* 0x0000000804008986 */ /* 0x0005e4000c101504 */
.L_x_2724:
[----:B------:R-:W-:Y:S05]  /*0c20*/  BSYNC.RECONVERGENT B0 ;  /* 0x0000000000007941 */ /* 0x000fea0003800200 */
.L_x_2718:
        /* <DEDUP_REMOVED lines=8> */
.L_x_2717:
[----:B------:R-:W0:Y:S01]  /*0cb0*/  S2R R4, SR_TID.X ;  /* 0x0000000000047919 */ /* 0x000e220000002100 */
[----:B------:R-:W1:Y:S08]  /*0cc0*/  LDC.64 R2, c[0x0][0x390] ;  /* 0x0000e400ff027b82 */ /* 0x000e700000000a00 */
[----:B------:R-:W2:Y:S01]  /*0cd0*/  LDC.64 R6, c[0x0][0x398] ;  /* 0x0000e600ff067b82 */ /* 0x000ea20000000a00 */
[----:B-1----:R-:W-:-:S04]  /*0ce0*/  IMAD.WIDE.U32 R2, R0, 0x2, R2 ;  /* 0x0000000200027825 */ /* 0x002fc800078e0002 */
[----:B0-----:R-:W-:-:S03]  /*0cf0*/  IMAD.WIDE.U32 R10, R4, 0x4, R2 ;  /* 0x00000004040a7825 */ /* 0x001fc600078e0002 */
[----:B------:R-:W0:Y:S01]  /*0d00*/  LDC.64 R2, c[0x0][0x388] ;  /* 0x0000e200ff027b82 */ /* 0x000e220000000a00 */
[----:B--2---:R-:W-:Y:S01]  /*0d10*/  IMAD.WIDE.U32 R6, R0, 0x2, R6 ;  /* 0x0000000200067825 */ /* 0x004fe200078e0006 */
[----:B------:R-:W2:Y:S04]  /*0d20*/  LDG.E R9, desc[UR4][R10.64] ;  /* 0x000000040a097981 */ /* 0x000ea8000c1e1900 */
[----:B------:R-:W3:Y:S01]  /*0d30*/  LDG.E R15, desc[UR4][R10.64+0x200] ;  /* 0x000200040a0f7981 */ /* 0x000ee2000c1e1900 */
[----:B------:R-:W-:-:S03]  /*0d40*/  IMAD.WIDE.U32 R12, R4, 0x4, R6 ;  /* 0x00000004040c7825 */ /* 0x000fc600078e0006 */
[----:B------:R-:W4:Y:S04]  /*0d50*/  LDG.E R6, desc[UR4][R10.64+0x400] ;  /* 0x000400040a067981 */ /* 0x000f28000c1e1900 */
[----:B------:R-:W5:Y:S04]  /*0d60*/  LDG.E R18, desc[UR4][R12.64+0x200] ;  /* 0x000200040c127981 */ /* 0x000f68000c1e1900 */
[----:B------:R-:W4:Y:S04]  /*0d70*/  LDG.E R16, desc[UR4][R12.64] ;  /* 0x000000040c107981 */ /* 0x000f28000c1e1900 */
[----:B------:R-:W4:Y:S04]  /*0d80*/  LDG.E R7, desc[UR4][R10.64+0x600] ;  /* 0x000600040a077981 */ /* 0x000f28000c1e1900 */
[----:B------:R-:W4:Y:S04]  /*0d90*/  LDG.E R5, desc[UR4][R12.64+0x400] ;  /* 0x000400040c057981 */ /* 0x000f28000c1e1900 */
[----:B------:R1:W4:Y:S01]  /*0da0*/  LDG.E R8, desc[UR4][R12.64+0x600] ;  /* 0x000600040c087981 */ /* 0x000322000c1e1900 */
[----:B0-----:R-:W-:-:S04]  /*0db0*/  IMAD.WIDE.U32 R2, R0, 0x2, R2 ;  /* 0x0000000200027825 */ /* 0x001fc800078e0002 */
[----:B------:R-:W-:Y:S01]  /*0dc0*/  IMAD.WIDE.U32 R2, R4, 0x4, R2 ;  /* 0x0000000404027825 */ /* 0x000fe200078e0002 */
[----:B--2---:R-:W-:-:S03]  /*0dd0*/  PRMT R14, R9, 0x7632, R14 ;  /* 0x00007632090e7816 */ /* 0x004fc6000000000e */
[----:B------:R-:W-:Y:S01]  /*0de0*/  IMAD.U32 R19, R9, 0x10000, RZ ;  /* 0x0001000009137824 */ /* 0x000fe200078e00ff */
[C---:B---3--:R-:W-:Y:S01]  /*0df0*/  PRMT R9, R15.reuse, 0x7632, R9 ;  /* 0x000076320f097816 */ /* 0x048fe20000000009 */
[----:B------:R-:W-:Y:S01]  /*0e00*/  IMAD.U32 R20, R15, 0x10000, RZ ;  /* 0x000100000f147824 */ /* 0x000fe200078e00ff */
[----:B-----5:R-:W-:-:S03]  /*0e10*/  PRMT R15, R18, 0x7632, R15 ;  /* 0x00007632120f7816 */ /* 0x020fc6000000000f */
[----:B-1----:R-:W-:Y:S01]  /*0e20*/  IMAD.U32 R12, R9, 0x10000, RZ ;  /* 0x00010000090c7824 */ /* 0x002fe200078e00ff */
[C---:B----4-:R-:W-:Y:S02]  /*0e30*/  PRMT R17, R16.reuse, 0x7632, R17 ;  /* 0x0000763210117816 */ /* 0x050fe40000000011 */
[----:B------:R-:W-:Y:S02]  /*0e40*/  SHF.L.U32 R16, R16, 0x10, RZ ;  /* 0x0000001010107819 */ /* 0x000fe400000006ff */
[----:B------:R-:W-:Y:S01]  /*0e50*/  SHF.L.U32 R15, R15, 0x10, RZ ;  /* 0x000000100f0f7819 */ /* 0x000fe200000006ff */
[----:B------:R-:W-:Y:S01]  /*0e60*/  IMAD.U32 R10, R14, 0x10000, RZ ;  /* 0x000100000e0a7824 */ /* 0x000fe200078e00ff */
[----:B------:R-:W-:Y:S01]  /*0e70*/  SHF.L.U32 R17, R17, 0x10, RZ ;  /* 0x0000001011117819 */ /* 0x000fe200000006ff */
[----:B------:R-:W-:Y:S01]  /*0e80*/  FMUL.FTZ R9, R19, R16 ;  /* 0x0000001013097220 */ /* 0x000fe20000410000 */
[C---:B------:R-:W-:Y:S01]  /*0e90*/  PRMT R13, R6.reuse, 0x7632, R13 ;  /* 0x00007632060d7816 */ /* 0x040fe2000000000d */
[----:B------:R-:W-:-:S02]  /*0ea0*/  IMAD.U32 R14, R6, 0x10000, RZ ;  /* 0x00010000060e7824 */ /* 0x000fc400078e00ff */
[----:B------:R-:W-:Y:S01]  /*0eb0*/  FMUL.FTZ R12, R12, R15 ;  /* 0x0000000f0c0c7220 */ /* 0x000fe20000410000 */
[----:B------:R-:W-:Y:S01]  /*0ec0*/  PRMT R6, R7, 0x7632, R6 ;  /* 0x0000763207067816 */ /* 0x000fe20000000006 */
[----:B------:R-:W-:Y:S01]  /*0ed0*/  IMAD.U32 R15, R5, 0x10000, RZ ;  /* 0x00010000050f7824 */ /* 0x000fe200078e00ff */
[----:B------:R-:W-:Y:S02]  /*0ee0*/  SHF.L.U32 R16, R7, 0x10, RZ ;  /* 0x0000001007107819 */ /* 0x000fe400000006ff */
[----:B------:R-:W-:Y:S02]  /*0ef0*/  PRMT R7, R5, 0x7632, R7 ;  /* 0x0000763205077816 */ /* 0x000fe40000000007 */
[----:B------:R-:W-:Y:S01]  /*0f00*/  PRMT R5, R8, 0x7632, R5 ;  /* 0x0000763208057816 */ /* 0x000fe20000000005 */
[----:B------:R-:W-:Y:S01]  /*0f10*/  FMUL.FTZ R10, R10, R17 ;  /* 0x000000110a0a7220 */ /* 0x000fe20000410000 */
[----:B------:R-:W-:Y:S01]  /*0f20*/  SHF.L.U32 R17, R8, 0x10, RZ ;  /* 0x0000001008117819 */ /* 0x000fe200000006ff */
[----:B------:R-:W-:Y:S01]  /*0f30*/  IMAD.U32 R13, R13, 0x10000, RZ ;  /* 0x000100000d0d7824 */ /* 0x000fe200078e00ff */
[----:B------:R-:W-:Y:S01]  /*0f40*/  SHF.L.U32 R11, R18, 0x10, RZ ;  /* 0x00000010120b7819 */ /* 0x000fe200000006ff */
[----:B------:R-:W-:Y:S01]  /*0f50*/  IMAD.U32 R6, R6, 0x10000, RZ ;  /* 0x0001000006067824 */ /* 0x000fe200078e00ff */
[----:B------:R-:W-:-:S02]  /*0f60*/  SHF.L.U32 R8, R7, 0x10, RZ ;  /* 0x0000001007087819 */ /* 0x000fc400000006ff */
[----:B------:R-:W-:Y:S01]  /*0f70*/  SHF.L.U32 R5, R5, 0x10, RZ ;  /* 0x0000001005057819 */ /* 0x000fe200000006ff */
[----:B------:R-:W-:Y:S01]  /*0f80*/  FMUL.FTZ R11, R20, R11 ;  /* 0x0000000b140b7220 */ /* 0x000fe20000410000 */
[----:B------:R-:W-:Y:S01]  /*0f90*/  FMUL.FTZ R14, R14, R15 ;  /* 0x0000000f0e0e7220 */ /* 0x000fe20000410000 */
[----:B------:R-:W-:Y:S01]  /*0fa0*/  FMUL.FTZ R13, R13, R8 ;  /* 0x000000080d0d7220 */ /* 0x000fe20000410000 */
[----:B------:R-:W-:Y:S01]  /*0fb0*/  FMUL.FTZ R16, R16, R17 ;  /* 0x0000001110107220 */ /* 0x000fe20000410000 */
[----:B------:R-:W-:Y:S01]  /*0fc0*/  FMUL.FTZ R5, R6, R5 ;  /* 0x0000000506057220 */ /* 0x000fe20000410000 */
[----:B------:R-:W-:Y:S02]  /*0fd0*/  F2FP.BF16.F32.PACK_AB R9, R10, R9 ;  /* 0x000000090a09723e */ /* 0x000fe400000010ff */
[----:B------:R-:W-:Y:S02]  /*0fe0*/  F2FP.BF16.F32.PACK_AB R11, R12, R11 ;  /* 0x0000000b0c0b723e */ /* 0x000fe400000010ff */
[----:B------:R-:W-:-:S02]  /*0ff0*/  F2FP.BF16.F32.PACK_AB R13, R13, R14 ;  /* 0x0000000e0d0d723e */ /* 0x000fc400000010ff */
[----:B------:R-:W-:Y:S01]  /*1000*/  F2FP.BF16.F32.PACK_AB R5, R5, R16 ;  /* 0x000000100505723e */ /* 0x000fe200000010ff */
[----:B------:R-:W-:Y:S04]  /*1010*/  STG.E desc[UR4][R2.64], R9 ;  /* 0x0000000902007986 */ /* 0x000fe8000c101904 */
[----:B------:R-:W-:Y:S04]  /*1020*/  STG.E desc[UR4][R2.64+0x200], R11 ;  /* 0x0002000b02007986 */ /* 0x000fe8000c101904 */
[----:B------:R-:W-:Y:S04]  /*1030*/  STG.E desc[UR4][R2.64+0x400], R13 ;  /* 0x0004000d02007986 */ /* 0x000fe8000c101904 */
[----:B------:R-:W-:Y:S01]  /*1040*/  STG.E desc[UR4][R2.64+0x600], R5 ;  /* 0x0006000502007986 */ /* 0x000fe2000c101904 */
[----:B------:R-:W-:Y:S05]  /*1050*/  EXIT ;  /* 0x000000000000794d */ /* 0x000fea0003800000 */
.L_x_2725:
        /* <DEDUP_REMOVED lines=10> */
.L_x_17164:


//--------------------- .text._ZN2at6native29vectorized_elementwise_kernelILi4ENS0_13BinaryFunctorIN3c108BFloat16ES4_S4_NS0_15binary_internal10MulFunctorIfEEEESt5arrayIPcLm3EEEEviT0_T1_ --------------------------
	.section	.text._ZN2at6native29vectorized_elementwise_kernelILi4ENS0_13BinaryFunctorIN3c108BFloat16ES4_S4_NS0_15binary_internal10MulFunctorIfEEEESt5arrayIPcLm3EEEEviT0_T1_,"ax",@progbits
	.align	128
        .global         _ZN2at6native29vectorized_elementwise_kernelILi4ENS0_13BinaryFunctorIN3c108BFloat16ES4_S4_NS0_15binary_internal10MulFunctorIfEEEESt5arrayIPcLm3EEEEviT0_T1_
        .type           _ZN2at6native29vectorized_elementwise_kernelILi4ENS0_13BinaryFunctorIN3c108BFloat16ES4_S4_NS0_15binary_internal10MulFunctorIfEEEESt5arrayIPcLm3EEEEviT0_T1_,@function
        .size           _ZN2at6native29vectorized_elementwise_kernelILi4ENS0_13BinaryFunctorIN3c108BFloat16ES4_S4_NS0_15binary_internal10MulFunctorIfEEEESt5arrayIPcLm3EEEEviT0_T1_,(.L_x_17165 - _ZN2at6native29vectorized_elementwise_kernelILi4ENS0_13BinaryFunctorIN3c108BFloat16ES4_S4_NS0_15binary_internal10MulFunctorIfEEEESt5arrayIPcLm3EEEEviT0_T1_)
        .other          _ZN2at6native29vectorized_elementwise_kernelILi4ENS0_13BinaryFunctorIN3c108BFloat16ES4_S4_NS0_15binary_internal10MulFunctorIfEEEESt5arrayIPcLm3EEEEviT0_T1_,@"STO_CUDA_ENTRY STV_DEFAULT"
_ZN2at6native29vectorized_elementwise_kernelILi4ENS0_13BinaryFunctorIN3c108BFloat16ES4_S4_NS0_15binary_internal10MulFunctorIfEEEESt5arrayIPcLm3EEEEviT0_T1_:
.text._ZN2at6native29vectorized_elementwise_kernelILi4ENS0_13BinaryFunctorIN3c108BFloat16ES4_S4_NS0_15binary_internal10MulFunctorIfEEEESt5arrayIPcLm3EEEEviT0_T1_:
        /* <DEDUP_REMOVED lines=165> */
.L_x_2729:
[----:B------:R-:W-:-:S13]  /*0a50*/  ISETP.GE.U32.AND P0, PT, R3, R2, PT ;  /* 0x000000020300720c */ /* 0x000fda0003f06070 */
[----:B------:R-:W-:Y:S05]  /*0a60*/  @P0 BRA `(.L_x_2731) ;  /* 0x0000000000300947 */ /* 0x000fea0003800000 */
[----:B0-----:R-:W0:Y:S01]  /*0a70*/  LDC.64 R10, c[0x0][0x388] ;  /* 0x0000e200ff0a7b82 */ /* 0x001e220000000a00 */
[----:B------:R-:W-:Y:S01]  /*0a80*/  IADD3 R13, PT, PT, R0, R3, RZ ;  /* 0x00000003000d7210 */ /* 0x000fe20007ffe0ff */
[----:B------:R-:W-:-:S04]  /*0a90*/  VIADD R3, R3, 0x80 ;  /* 0x0000008003037836 */ /* 0x000fc80000000000 */
[----:B0-----:R-:W-:-:S05]  /*0aa0*/  IMAD.WIDE.U32 R10, R13, 0x2, R10 ;  /* 0x000000020d0a7825 */ /* 0x001fca00078e000a */
[----:B------:R1:W-:Y:S02]  /*0ab0*/  STG.E.U16 desc[UR4][R10.64], R5 ;  /* 0x000000050a007986 */ /* 0x0003e4000c101504 */
.L_x_2730:
[----:B------:R-:W-:-:S13]  /*0ac0*/  ISETP.GE.U32.AND P0, PT, R3, R2, PT ;  /* 0x000000020300720c */ /* 0x000fda0003f06070 */
[----:B------:R-:W-:Y:S05]  /*0ad0*/  @P0 BRA `(.L_x_2732) ;  /* 0x0000000000340947 */ /* 0x000fea0003800000 */
[----:B-1----:R-:W1:Y:S01]  /*0ae0*/  LDC.64 R4, c[0x0][0x388] ;  /* 0x0000e200ff047b82 */ /* 0x002e620000000a00 */
[----:B0-----:R-:W-:Y:S01]  /*0af0*/  IADD3 R11, PT, PT, R0, R3, RZ ;  /* 0x00000003000b7210 */ /* 0x001fe20007ffe0ff */
[----:B------:R-:W-:-:S04]  /*0b00*/  VIADD R3, R3, 0x80 ;  /* 0x0000008003037836 */ /* 0x000fc80000000000 */
[----:B-1----:R-:W-:-:S05]  /*0b10*/  IMAD.WIDE.U32 R4, R11, 0x2, R4 ;  /* 0x000000020b047825 */ /* 0x002fca00078e0004 */
[----:B------:R1:W-:Y:S02]  /*0b20*/  STG.E.U16 desc[UR4][R4.64], R6 ;  /* 0x0000000604007986 */ /* 0x0003e4000c101504 */
.L_x_2731:
        /* <DEDUP_REMOVED lines=8> */
.L_x_2732:
[----:B------:R-:W-:Y:S05]  /*0bb0*/  BSYNC.RELIABLE B1 ;  /* 0x0000000000017941 */ /* 0x000fea0003800100 */
.L_x_2728:
[----:B------:R-:W-:-:S13]  /*0bc0*/  ISETP.GE.U32.AND P0, PT, R3, R2, PT ;  /* 0x000000020300720c */ /* 0x000fda0003f06070 */
[----:B-12---:R-:W1:Y:S01]  /*0bd0*/  @!P0 LDC.64 R4, c[0x0][0x388] ;  /* 0x0000e200ff048b82 */ /* 0x006e620000000a00 */
[----:B------:R-:W-:Y:S01]  /*0be0*/  @!P0 IADD3 R7, PT, PT, R0, R3, RZ ;  /* 0x0000000300078210 */ /* 0x000fe20007ffe0ff */
[----:B------:R-:W-:-:S04]  /*0bf0*/  @!P0 VIADD R3, R3, 0x80 ;  /* 0x0000008003038836 */ /* 0x000fc80000000000 */
[----:B-1----:R-:W-:-:S05]  /*0c00*/  @!P0 IMAD.WIDE.U32 R4, R7, 0x2, R4 ;  /* 0x0000000207048825 */ /* 0x002fca00078e0004 */
[----:B------:R2:W-:Y:S02]  /*0c10*/  @!P0 STG.E.U16 desc[UR4][R4.64], R8 ;  /* 0x0000000804008986 */ /* 0x0005e4000c101504 */
.L_x_2733:
[----:B------:R-:W-:Y:S05]  /*0c20*/  BSYNC.RECONVERGENT B0 ;  /* 0x0000000000007941 */ /* 0x000fea0003800200 */
.L_x_2727:
        /* <DEDUP_REMOVED lines=8> */
.L_x_2726:
[----:B------:R-:W0:Y:S01]  /*0cb0*/  S2R R2, SR_TID.X ;  /* 0x0000000000027919 */ /* 0x000e220000002100 */
[----:B------:R-:W1:Y:S08]  /*0cc0*/  LDC.64 R4, c[0x0][0x390] ;  /* 0x0000e400ff047b82 */ /* 0x000e700000000a00 */
[----:B------:R-:W2:Y:S08]  /*0cd0*/  LDC.64 R6, c[0x0][0x398] ;  /* 0x0000e600ff067b82 */ /* 0x000eb00000000a00 */
[----:B------:R-:W3:Y:S01]  /*0ce0*/  LDC.64 R10, c[0x0][0x388] ;  /* 0x0000e200ff0a7b82 */ /* 0x000ee20000000a00 */
[----:B-1----:R-:W-:-:S04]  /*0cf0*/  IMAD.WIDE.U32 R4, R0, 0x2, R4 ;  /* 0x0000000200047825 */ /* 0x002fc800078e0004 */
[----:B0-----:R-:W-:-:S04]  /*0d00*/  IMAD.WIDE.U32 R14, R2, 0x8, R4 ;  /* 0x00000008020e7825 */ /* 0x001fc800078e0004 */
[----:B--2---:R-:W-:Y:S01]  /*0d10*/  IMAD.WIDE.U32 R6, R0, 0x2, R6 ;  /* 0x0000000200067825 */ /* 0x004fe200078e0006 */
[----:B------:R-:W2:Y:S04]  /*0d20*/  LDG.E.64 R12, desc[UR4][R14.64] ;  /* 0x000000040e0c7981 */ /* 0x000ea8000c1e1b00 */
[----:B------:R-:W4:Y:S01]  /*0d30*/  LDG.E.64 R4, desc[UR4][R14.64+0x400] ;  /* 0x000400040e047981 */ /* 0x000f22000c1e1b00 */
[----:B------:R-:W-:-:S05]  /*0d40*/  IMAD.WIDE.U32 R16, R2, 0x8, R6 ;  /* 0x0000000802107825 */ /* 0x000fca00078e0006 */
[----:B------:R-:W5:Y:S04]  /*0d50*/  LDG.E.64 R8, desc[UR4][R16.64] ;  /* 0x0000000410087981 */ /* 0x000f68000c1e1b00 */
[----:B------:R0:W5:Y:S01]  /*0d60*/  LDG.E.64 R6, desc[UR4][R16.64+0x400] ;  /* 0x0004000410067981 */ /* 0x000162000c1e1b00 */
[----:B---3--:R-:W-:-:S04]  /*0d70*/  IMAD.WIDE.U32 R10, R0, 0x2, R10 ;  /* 0x00000002000a7825 */ /* 0x008fc800078e000a */
[----:B------:R-:W-:Y:S01]  /*0d80*/  IMAD.WIDE.U32 R10, R2, 0x8, R10 ;  /* 0x00000008020a7825 */ /* 0x000fe200078e000a */
[----:B--2---:R-:W-:-:S03]  /*0d90*/  PRMT R3, R12, 0x7632, R3 ;  /* 0x000076320c037816 */ /* 0x004fc60000000003 */
[----:B------:R-:W-:Y:S01]  /*0da0*/  IMAD.U32 R18, R12, 0x10000, RZ ;  /* 0x000100000c127824 */ /* 0x000fe200078e00ff */
[----:B------:R-:W-:Y:S02]  /*0db0*/  SHF.L.U32 R22, R13, 0x10, RZ ;  /* 0x000000100d167819 */ /* 0x000fe400000006ff */
[C---:B----4-:R-:W-:Y:S01]  /*0dc0*/  PRMT R0, R4.reuse, 0x7632, R0 ;  /* 0x0000763204007816 */ /* 0x050fe20000000000 */
[----:B------:R-:W-:Y:S01]  /*0dd0*/  IMAD.U32 R15, R4, 0x10000, RZ ;  /* 0x00010000040f7824 */ /* 0x000fe200078e00ff */
[C---:B------:R-:W-:Y:S02]  /*0de0*/  PRMT R4, R5.reuse, 0x7632, R4 ;  /* 0x0000763205047816 */ /* 0x040fe40000000004 */
[----:B0-----:R-:W-:Y:S01]  /*0df0*/  SHF.L.U32 R17, R5, 0x10, RZ ;  /* 0x0000001005117819 */ /* 0x001fe200000006ff */
[C---:B-----5:R-:W-:Y:S01]  /*0e00*/  IMAD.U32 R19, R8.reuse, 0x10000, RZ ;  /* 0x0001000008137824 */ /* 0x060fe200078e00ff */
[----:B------:R-:W-:Y:S01]  /*0e10*/  SHF.L.U32 R23, R9, 0x10, RZ ;  /* 0x0000001009177819 */ /* 0x000fe200000006ff */
[----:B------:R-:W-:Y:S01]  /*0e20*/  IMAD.U32 R20, R3, 0x10000, RZ ;  /* 0x0001000003147824 */ /* 0x000fe200078e00ff */
[----:B------:R-:W-:Y:S01]  /*0e30*/  PRMT R12, R8, 0x7632, R12 ;  /* 0x00007632080c7816 */ /* 0x000fe2000000000c */
[C---:B------:R-:W-:Y:S01]  /*0e40*/  IMAD.U32 R16, R6.reuse, 0x10000, RZ ;  /* 0x0001000006107824 */ /* 0x040fe200078e00ff */
[----:B------:R-:W-:-:S02]  /*0e50*/  PRMT R5, R6, 0x7632, R5 ;  /* 0x0000763206057816 */ /* 0x000fc40000000005 */
[----:B------:R-:W-:Y:S02]  /*0e60*/  PRMT R13, R13, 0x7632, R13 ;  /* 0x000076320d0d7816 */ /* 0x000fe4000000000d */
[----:B------:R-:W-:Y:S02]  /*0e70*/  PRMT R9, R9, 0x7632, R9 ;  /* 0x0000763209097816 */ /* 0x000fe40000000009 */
[C---:B------:R-:W-:Y:S01]  /*0e80*/  PRMT R6, R7.reuse, 0x7632, R6 ;  /* 0x0000763207067816 */ /* 0x040fe20000000006 */
[----:B------:R-:W-:Y:S01]  /*0e90*/  FMUL.FTZ R3, R18, R19 ;  /* 0x0000001312037220 */ /* 0x000fe20000410000 */
[----:B------:R-:W-:Y:S01]  /*0ea0*/  SHF.L.U32 R18, R7, 0x10, RZ ;  /* 0x0000001007127819 */ /* 0x000fe200000006ff */
[----:B------:R-:W-:Y:S01]  /*0eb0*/  IMAD.U32 R13, R13, 0x10000, RZ ;  /* 0x000100000d0d7824 */ /* 0x000fe200078e00ff */
        /* <DEDUP_REMOVED lines=11> */
[----:B------:R-:W-:Y:S01]  /*0f70*/  FMUL.FTZ R0, R0, R5 ;  /* 0x0000000500007220 */ /* 0x000fe20000410000 */
[----:B------:R-:W-:Y:S01]  /*0f80*/  FMUL.FTZ R4, R4, R7 ;  /* 0x0000000704047220 */ /* 0x000fe20000410000 */
[----:B------:R-:W-:Y:S02]  /*0f90*/  F2FP.BF16.F32.PACK_AB R12, R12, R3 ;  /* 0x000000030c0c723e */ /* 0x000fe400000010ff */
[----:B------:R-:W-:-:S02]  /*0fa0*/  F2FP.BF16.F32.PACK_AB R13, R13, R8 ;  /* 0x000000080d0d723e */ /* 0x000fc400000010ff */
[----:B------:R-:W-:Y:S02]  /*0fb0*/  F2FP.BF16.F32.PACK_AB R16, R0, R15 ;  /* 0x0000000f0010723e */ /* 0x000fe400000010ff */
[----:B------:R-:W-:Y:S01]  /*0fc0*/  F2FP.BF16.F32.PACK_AB R17, R4, R17 ;  /* 0x000000110411723e */ /* 0x000fe200000010ff */
[----:B------:R-:W-:Y:S04]  /*0fd0*/  STG.E.64 desc[UR4][R10.64], R12 ;  /* 0x0000000c0a007986 */ /* 0x000fe8000c101b04 */
[----:B------:R-:W-:Y:S01]  /*0fe0*/  STG.E.64 desc[UR4][R10.64+0x400], R16 ;  /* 0x000400100a007986 */ /* 0x000fe2000c101b04 */
[----:B------:R-:W-:Y:S05]  /*0ff0*/  EXIT ;  /* 0x000000000000794d */ /* 0x000fea0003800000 */
.L_x_2734:
        /* <DEDUP_REMOVED lines=16> */
.L_x_17165:


//--------------------- .text._ZN2at6native29vectorized_elementwise_kernelILi8ENS0_13BinaryFunctorIN3c108BFloat16ES4_S4_NS0_15binary_internal10MulFunctorIfEEEESt5arrayIPcLm3EEEEviT0_T1_ --------------------------
	.section	.text._ZN2at6native29vectorized_elementwise_kernelILi8ENS0_13BinaryFunctorIN3c108BFloat16ES4_S4_NS0_15binary_internal10MulFunctorIfEEEESt5arrayIPcLm3EEEEviT0_T1_,"ax",@progbits
	.align	128
        .global         _ZN2at6native29vectorized_elementwise_kernelILi8ENS0_13BinaryFunctorIN3c108BFloat16ES4_S4_NS0_15binary_internal10MulFunctorIfEEEESt5arrayIPcLm3EEEEviT0_T1_
        .type           _ZN2at6native29vectorized_elementwise_kernelILi8ENS0_13BinaryFunctorIN3c108BFloat16ES4_S4_NS0_15binary_internal10MulFunctorIfEEEESt5arrayIPcLm3EEEEviT0_T1_,@function
        .size           _ZN2at6native29vectorized_elementwise_kernelILi8ENS0_13BinaryFunctorIN3c108BFloat16ES4_S4_NS0_15binary_internal10MulFunctorIfEEEESt5arrayIPcLm3EEEEviT0_T1_,(.L_x_17166 - _ZN2at6native29vectorized_elementwise_kernelILi8ENS0_13BinaryFunctorIN3c108BFloat16ES4_S4_NS0_15binary_internal10MulFunctorIfEEEESt5arrayIPcLm3EEEEviT0_T1_)
        .other          _ZN2at6native29vectorized_elementwise_kernelILi8ENS0_13BinaryFunctorIN3c108BFloat16ES4_S4_NS0_15binary_internal10MulFunctorIfEEEESt5arrayIPcLm3EEEEviT0_T1_,@"STO_CUDA_ENTRY STV_DEFAULT"
_ZN2at6native29vectorized_elementwise_kernelILi8ENS0_13BinaryFunctorIN3c108BFloat16ES4_S4_NS0_15binary_internal10MulFunctorIfEEEESt5arrayIPcLm3EEEEviT0_T1_:
.text._ZN2at6native29vectorized_elementwise_kernelILi8ENS0_13BinaryFunctorIN3c108BFloat16ES4_S4_NS0_15binary_internal10MulFunctorIfEEEESt5arrayIPcLm3EEEEviT0_T1_:
        /* <DEDUP_REMOVED lines=165> */
.L_x_2738:
[----:B------:R-:W-:-:S13]  /*0a50*/  ISETP.GE.U32.AND P0, PT, R3, R2, PT ;  /* 0x000000020300720c */ /* 0x000fda0003f06070 */
[----:B------:R-:W-:Y:S05]  /*0a60*/  @P0 BRA `(.L_x_2740) ;  /* 0x0000000000300947 */ /* 0x000fea0003800000 */
[----:B0-----:R-:W0:Y:S01]  /*0a70*/  LDC.64 R10, c[0x0][0x388] ;  /* 0x0000e200ff0a7b82 */ /* 0x001e220000000a00 */
[----:B------:R-:W-:Y:S01]  /*0a80*/  IADD3 R13, PT, PT, R0, R3, RZ ;  /* 0x00000003000d7210 */ /* 0x000fe20007ffe0ff */
[----:B------:R-:W-:-:S04]  /*0a90*/  VIADD R3, R3, 0x80 ;  /* 0x0000008003037836 */ /* 0x000fc80000000000 */
[----:B0-----:R-:W-:-:S05]  /*0aa0*/  IMAD.WIDE.U32 R10, R13, 0x2, R10 ;  /* 0x000000020d0a7825 */ /* 0x001fca00078e000a */
[----:B------:R1:W-:Y:S02]  /*0ab0*/  STG.E.U16 desc[UR4][R10.64], R5 ;  /* 0x000000050a007986 */ /* 0x0003e4000c101504 */
.L_x_2739:
[----:B------:R-:W-:-:S13]  /*0ac0*/  ISETP.GE.U32.AND P0, PT, R3, R2, PT ;  /* 0x000000020300720c */ /* 0x000fda0003f06070 */
[----:B------:R-:W-:Y:S05]  /*0ad0*/  @P0 BRA `(.L_x_2741) ;  /* 0x0000000000340947 */ /* 0x000fea0003800000 */
[----:B-1----:R-:W1:Y:S01]  /*0ae0*/  LDC.64 R4, c[0x0][0x388] ;  /* 0x0000e200ff047b82 */ /* 0x002e620000000a00 */
[----:B0-----:R-:W-:Y:S01]  /*0af0*/  IADD3 R11, PT, PT, R0, R3, RZ ;  /* 0x00000003000b7210 */ /* 0x001fe20007ffe0ff */
[----:B------:R-:W-:-:S04]  /*0b00*/  VIADD R3, R3, 0x80 ;  /* 0x0000008003037836 */ /* 0x000fc80000000000 */
[----:B-1----:R-:W-:-:S05]  /*0b10*/  IMAD.WIDE.U32 R4, R11, 0x2, R4 ;  /* 0x000000020b047825 */ /* 0x002fca00078e0004 */
[----:B------:R1:W-:Y:S02]  /*0b20*/  STG.E.U16 desc[UR4][R4.64], R6 ;  /* 0x0000000604007986 */ /* 0x0003e4000c101504 */
.L_x_2740:
        /* <DEDUP_REMOVED lines=8> */
.L_x_2741:
[----:B------:R-:W-:Y:S05]  /*0bb0*/  BSYNC.RELIABLE B1 ;  /* 0x0000000000017941 */ /* 0x000fea0003800100 */
.L_x_2737:
[----:B------:R-:W-:-:S13]  /*0bc0*/  ISETP.GE.U32.AND P0, PT, R3, R2, PT ;  /* 0x000000020300720c */ /* 0x000fda0003f06070 */
[----:B-12---:R-:W1:Y:S01]  /*0bd0*/  @!P0 LDC.64 R4, c[0x0][0x388] ;  /* 0x0000e200ff048b82 */ /* 0x006e620000000a00 */
[----:B------:R-:W-:Y:S01]  /*0be0*/  @!P0 IADD3 R7, PT, PT, R0, R3, RZ ;  /* 0x0000000300078210 */ /* 0x000fe20007ffe0ff */
[----:B------:R-:W-:-:S04]  /*0bf0*/  @!P0 VIADD R3, R3, 0x80 ;  /* 0x0000008003038836 */ /* 0x000fc80000000000 */
[----:B-1----:R-:W-:-:S05]  /*0c00*/  @!P0 IMAD.WIDE.U32 R4, R7, 0x2, R4 ;  /* 0x0000000207048825 */ /* 0x002fca00078e0004 */
[----:B------:R2:W-:Y:S02]  /*0c10*/  @!P0 STG.E.U16 desc[UR4][R4.64], R8 ;  /* 0x0000000804008986 */ /* 0x0005e4000c101504 */
.L_x_2742:
[----:B------:R-:W-:Y:S05]  /*0c20*/  BSYNC.RECONVERGENT B0 ;  /* 0x0000000000007941 */ /* 0x000fea0003800200 */
.L_x_2736:
        /* <DEDUP_REMOVED lines=8> */
.L_x_2735:
[----:B------:R-:W0:Y:S01]  /*0cb0*/  S2R R13, SR_TID.X ;  /* 0x00000000000d7919 */ /* 0x000e220000002100 */
[----:B------:R-:W1:Y:S08]  /*0cc0*/  LDC.64 R2, c[0x0][0x390] ;  /* 0x0000e400ff027b82 */ /* 0x000e700000000a00 */
[----:B------:R-:W2:Y:S01]  /*0cd0*/  LDC.64 R4, c[0x0][0x398] ;  /* 0x0000e600ff047b82 */ /* 0x000ea20000000a00 */
[----:B-1----:R-:W-:-:S04]  /*0ce0*/  IMAD.WIDE.U32 R2, R0, 0x2, R2 ;  /* 0x0000000200027825 */ /* 0x002fc800078e0002 */
[----:B0-----:R-:W-:-:S04]  /*0cf0*/  IMAD.WIDE.U32 R8, R13, 0x10, R2 ;  /* 0x000000100d087825 */ /* 0x001fc800078e0002 */
[C---:B--2---:R-:W-:Y:S02]  /*0d00*/  IMAD.WIDE.U32 R2, R0.reuse, 0x2, R4 ;  /* 0x0000000200027825 */ /* 0x044fe400078e0004 */
[----:B------:R-:W2:Y:S02]  /*0d10*/  LDG.E.128 R8, desc[UR4][R8.64] ;  /* 0x0000000408087981 */ /* 0x000ea4000c1e1d00 */
[----:B------:R-:W-:Y:S02]  /*0d20*/  IMAD.WIDE.U32 R4, R13, 0x10, R2 ;  /* 0x000000100d047825 */ /* 0x000fe400078e0002 */
[----:B------:R-:W0:Y:S04]  /*0d30*/  LDC.64 R2, c[0x0][0x388] ;  /* 0x0000e200ff027b82 */ /* 0x000e280000000a00 */
[----:B------:R-:W3:Y:S01]  /*0d40*/  LDG.E.128 R4, desc[UR4][R4.64] ;  /* 0x0000000404047981 */ /* 0x000ee2000c1e1d00 */
[----:B0-----:R-:W-:-:S04]  /*0d50*/  IMAD.WIDE.U32 R2, R0, 0x2, R2 ;  /* 0x0000000200027825 */ /* 0x001fc800078e0002 */
[----:B------:R-:W-:Y:S01]  /*0d60*/  IMAD.WIDE.U32 R2, R13, 0x10, R2 ;  /* 0x000000100d027825 */ /* 0x000fe200078e0002 */
[----:B--2---:R-:W-:-:S03]  /*0d70*/  PRMT R14, R9, 0x7632, R14 ;  /* 0x00007632090e7816 */ /* 0x004fc6000000000e */
[----:B------:R-:W-:Y:S01]  /*0d80*/  IMAD.U32 R18, R9, 0x10000, RZ ;  /* 0x0001000009127824 */ /* 0x000fe200078e00ff */
[C---:B------:R-:W-:Y:S01]  /*0d90*/  PRMT R12, R11.reuse, 0x7632, R12 ;  /* 0x000076320b0c7816 */ /* 0x040fe2000000000c */
[----:B------:R-:W-:Y:S01]  /*0da0*/  IMAD.U32 R21, R11, 0x10000, RZ ;  /* 0x000100000b157824 */ /* 0x000fe200078e00ff */
[----:B------:R-:W-:Y:S01]  /*0db0*/  PRMT R11, R10, 0x7632, R11 ;  /* 0x000076320a0b7816 */ /* 0x000fe2000000000b */
[----:B------:R-:W-:Y:S01]  /*0dc0*/  IMAD.U32 R14, R14, 0x10000, RZ ;  /* 0x000100000e0e7824 */ /* 0x000fe200078e00ff */
[----:B------:R-:W-:Y:S01]  /*0dd0*/  SHF.L.U32 R19, R10, 0x10, RZ ;  /* 0x000000100a137819 */ /* 0x000fe200000006ff */
[----:B------:R-:W-:Y:S01]  /*0de0*/  IMAD.U32 R12, R12, 0x10000, RZ ;  /* 0x000100000c0c7824 */ /* 0x000fe200078e00ff */
[----:B------:R-:W-:Y:S02]  /*0df0*/  PRMT R10, R8, 0x7632, R10 ;  /* 0x00007632080a7816 */ /* 0x000fe4000000000a */
[C---:B---3--:R-:W-:Y:S01]  /*0e00*/  PRMT R9, R7.reuse, 0x7632, R9 ;  /* 0x0000763207097816 */ /* 0x048fe20000000009 */
[----:B------:R-:W-:Y:S01]  /*0e10*/  IMAD.U32 R22, R7, 0x10000, RZ ;  /* 0x0001000007167824 */ /* 0x000fe200078e00ff */
[----:B------:R-:W-:-:S02]  /*0e20*/  PRMT R7, R6, 0x7632, R7 ;  /* 0x0000763206077816 */ /* 0x000fc40000000007 */
[----:B------:R-:W-:Y:S01]  /*0e30*/  PRMT R15, R5, 0x7632, R15 ;  /* 0x00007632050f7816 */ /* 0x000fe2000000000f */
[----:B------:R-:W-:Y:S01]  /*0e40*/  IMAD.U32 R9, R9, 0x10000, RZ ;  /* 0x0001000009097824 */ /* 0x000fe200078e00ff */
[----:B------:R-:W-:Y:S01]  /*0e50*/  PRMT R16, R4, 0x7632, R16 ;  /* 0x0000763204107816 */ /* 0x000fe20000000010 */
[----:B------:R-:W-:Y:S01]  /*0e60*/  IMAD.U32 R5, R5, 0x10000, RZ ;  /* 0x0001000005057824 */ /* 0x000fe200078e00ff */
[----:B------:R-:W-:Y:S01]  /*0e70*/  SHF.L.U32 R8, R8, 0x10, RZ ;  /* 0x0000001008087819 */ /* 0x000fe200000006ff */
[----:B------:R-:W-:Y:S01]  /*0e80*/  IMAD.U32 R15, R15, 0x10000, RZ ;  /* 0x000100000f0f7824 */ /* 0x000fe200078e00ff */
[----:B------:R-:W-:Y:S01]  /*0e90*/  SHF.L.U32 R17, R4, 0x10, RZ ;  /* 0x0000001004117819 */ /* 0x000fe200000006ff */
[----:B------:R-:W-:Y:S01]  /*0ea0*/  FMUL.FTZ R5, R18, R5 ;  /* 0x0000000512057220 */ /* 0x000fe20000410000 */
        /* <DEDUP_REMOVED lines=10> */
[----:B------:R-:W-:-:S03]  /*0f50*/  FMUL.FTZ R14, R14, R15 ;  /* 0x0000000f0e0e7220 */ /* 0x000fc60000410000 */
[----:B------:R-:W-:Y:S01]  /*0f60*/  FMUL.FTZ R9, R10, R7 ;  /* 0x000000070a097220 */ /* 0x000fe20000410000 */
[----:B------:R-:W-:Y:S02]  /*0f70*/  F2FP.BF16.F32.PACK_AB R7, R17, R6 ;  /* 0x000000061107723e */ /* 0x000fe400000010ff */
[----:B------:R-:W-:Y:S02]  /*0f80*/  F2FP.BF16.F32.PACK_AB R6, R11, R4 ;  /* 0x000000040b06723e */ /* 0x000fe400000010ff */
[----:B------:R-:W-:Y:S02]  /*0f90*/  F2FP.BF16.F32.PACK_AB R5, R14, R5 ;  /* 0x000000050e05723e */ /* 0x000fe400000010ff */
[----:B------:R-:W-:-:S05]  /*0fa0*/  F2FP.BF16.F32.PACK_AB R4, R9, R8 ;  /* 0x000000080904723e */ /* 0x000fca00000010ff */
[----:B------:R-:W-:Y:S01]  /*0fb0*/  STG.E.128 desc[UR4][R2.64], R4 ;  /* 0x0000000402007986 */ /* 0x000fe2000c101d04 */
[----:B------:R-:W-:Y:S05]  /*0fc0*/  EXIT ;  /* 0x000000000000794d */ /* 0x000fea0003800000 */
.L_x_2743:
        /* <DEDUP_REMOVED lines=11> */
.L_x_17166:


//--------------------- .text._ZN2at6native18elementwise_kernelILi128ELi4EZNS0_15gpu_kernel_implINS0_13AUnaryFunctorIN3c104HalfES5_S5_NS0_15binary_internal10MulFunctorIfEEEEEEvRNS_18TensorIteratorBaseERKT_EUliE_EEviT1_ --------------------------
	.section	.text._ZN2at6native18elementwise_kernelILi128ELi4EZNS0_15gpu_kernel_implINS0_13AUnaryFunctorIN3c104HalfES5_S5_NS0_15binary_internal10MulFunctorIfEEEEEEvRNS_18TensorIteratorBaseERKT_EUliE_EEviT1_,"ax",@progbits
	.align	128
        .global         _ZN2at6native18elementwise_kernelILi128ELi4EZNS0_15gpu_kernel_implINS0_13AUnaryFunctorIN3c104HalfES5_S5_NS0_15binary_internal10MulFunctorIfEEEEEEvRNS_18TensorIteratorBaseERKT_EUliE_EEviT1_
        .type           _ZN2at6native18elementwise_kernelILi128ELi4EZNS0_15gpu_kernel_implINS0_13AUnaryFunctorIN3c104HalfES5_S5_NS0_15binary_internal10MulFunctorIfEEEEEEvRNS_18TensorIteratorBaseERKT_EUliE_EEviT1_,@function
        .size           _ZN2at6native18elementwise_kernelILi128ELi4EZNS0_15gpu_kernel_implINS0_13AUnaryFunctorIN3c104HalfES5_S5_NS0_15binary_internal10MulFunctorIfEEEEEEvRNS_18TensorIteratorBaseERKT_EUliE_EEviT1_,(.L_x_17167 - _ZN2at6native18elementwise_kernelILi128ELi4EZNS0_15gpu_kernel_implINS0_13AUnaryFunctorIN3c104HalfES5_S5_NS0_15binary_internal10MulFunctorIfEEEEEEvRNS_18TensorIteratorBaseERKT_EUliE_EEviT1_)
        .other          _ZN2at6native18elementwise_kernelILi128ELi4EZNS0_15gpu_kernel_implINS0_13AUnaryFunctorIN3c104HalfES5_S5_NS0_15binary_internal10MulFunctorIfEEEEEEvRNS_18TensorIteratorBaseERKT_EUliE_EEviT1_,@"STO_CUDA_ENTRY STV_DEFAULT"
_ZN2at6native18elementwise_kernelILi128ELi4EZNS0_15gpu_kernel_implINS0_13AUnaryFunctorIN3c104HalfES5_S5_NS0_15binary_internal10MulFunctorIfEEEEEEvRNS_18TensorIteratorBaseERKT_EUliE_EEviT1_:
.text._ZN2at6native18elementwise_kernelILi128ELi4EZNS0_15gpu_kernel_implINS0_13AUnaryFunctorIN3c104HalfES5_S5_NS0_15binary_internal10MulFunctorIfEEEEEEvRNS_18TensorIteratorBaseERKT_EUliE_EEviT1_:
        /* <DEDUP_REMOVED lines=319> */
.L_x_2746:
        /* <DEDUP_REMOVED lines=16> */
[----:B0-----:R-:W-:Y:S01]  /*14f0*/  F2FP.F16.F32.PACK_AB R0, RZ, R0 ;  /* 0x00000000ff00723e */ /* 0x001fe200000000ff */
[----:B------:R-:W-:Y:S06]  /*1500*/  BRA `(.L_x_2752) ;  /* 0x0000000c008c7947 */ /* 0x000fec0003800000 */
.L_x_2750:
[----:B------:R-:W2:Y:S02]  /*1510*/  LDG.E.U8 R2, desc[UR36][R2.64] ;  /* 0x0000002402027981 */ /* 0x000ea4000c1e1100 */
[----:B--2---:R-:W-:-:S04]  /*1520*/  I2FP.F32.U32 R0, R2 ;  /* 0x0000000200007245 */ /* 0x004fc80000201000 */
[----:B------:R-:W-:Y:S01]  /*1530*/  F2FP.F16.F32.PACK_AB R0, RZ, R0 ;  /* 0x00000000ff00723e */ /* 0x000fe200000000ff */
[----:B------:R-:W-:Y:S06]  /*1540*/  BRA `(.L_x_2752) ;  /* 0x0000000c007c7947 */ /* 0x000fec0003800000 */
.L_x_2749:
        /* <DEDUP_REMOVED lines=8> */
[----:B0-----:R-:W-:Y:S01]  /*15d0*/  F2FP.F16.F32.PACK_AB R0, RZ, R0 ;  /* 0x00000000ff00723e */ /* 0x001fe200000000ff */
[----:B------:R-:W-:Y:S06]  /*15e0*/  BRA `(.L_x_2752) ;  /* 0x0000000c00547947 */ /* 0x000fec0003800000 */
.L_x_2754:
[----:B------:R-:W2:Y:S02]  /*15f0*/  LDG.E R2, desc[UR36][R2.64] ;  /* 0x0000002402027981 */ /* 0x000ea4000c1e1900 */
[----:B--2---:R-:W-:-:S04]  /*1600*/  I2FP.F32.S32 R0, R2 ;  /* 0x0000000200007245 */ /* 0x004fc80000201400 */
[----:B------:R-:W-:Y:S01]  /*1610*/  F2FP.F16.F32.PACK_AB R0, RZ, R0 ;  /* 0x00000000ff00723e */ /* 0x000fe200000000ff */
[----:B------:R-:W-:Y:S06]  /*1620*/  BRA `(.L_x_2752) ;  /* 0x0000000c00447947 */ /* 0x000fec0003800000 */
.L_x_2753:
[----:B------:R-:W2:Y:S02]  /*1630*/  LDG.E.U16 R2, desc[UR36][R2.64] ;  /* 0x0000002402027981 */ /* 0x000ea4000c1e1500 */
[----:B--2---:R-:W0:Y:S02]  /*1640*/  I2F.S16 R0, R2 ;  /* 0x0000000200007306 */ /* 0x004e240000101400 */
[----:B0-----:R-:W-:Y:S01]  /*1650*/  F2FP.F16.F32.PACK_AB R0, RZ, R0 ;  /* 0x00000000ff00723e */ /* 0x001fe200000000ff */
[----:B------:R-:W-:Y:S06]  /*1660*/  BRA `(.L_x_2752) ;  /* 0x0000000c00347947 */ /* 0x000fec0003800000 */
.L_x_2748:
[----:B------:R-:W-:-:S09]  /*1670*/  UISETP.GT.AND UP0, UPT, UR4, 0x6, UPT ;  /* 0x000000060400788c */ /* 0x000fd2000bf04270 */
[----:B------:R-:W-:Y:S05]  /*1680*/  BRA.U UP0, `(.L_x_2755) ;  /* 0x0000000100247547 */ /* 0x000fea000b800000 */
[----:B------:R-:W-:-:S09]  /*1690*/  UISETP.NE.AND UP0, UPT, UR4, 0x5, UPT ;  /* 0x000000050400788c */ /* 0x000fd2000bf05270 */
[----:B------:R-:W-:Y:S05]  /*16a0*/  BRA.U !UP0, `(.L_x_2756) ;  /* 0x0000000108147547 */ /* 0x000fea000b800000 */
[----:B------:R-:W-:-:S09]  /*16b0*/  UISETP.NE.AND UP0, UPT, UR4, 0x6, UPT ;  /* 0x000000060400788c */ /* 0x000fd2000bf05270 */
[----:B------:R-:W-:Y:S05]  /*16c0*/  BRA.U UP0, `(.L_x_2751) ;  /* 0x00000009008c7547 */ /* 0x000fea000b800000 */
[----:B------:R-:W2:Y:S02]  /*16d0*/  LDG.E R2, desc[UR36][R2.64] ;  /* 0x0000002402027981 */ /* 0x000ea4000c1e1900 */
[----:B--2---:R-:W-:Y:S01]  /*16e0*/  F2FP.F16.F32.PACK_AB R0, RZ, R2 ;  /* 0x00000002ff00723e */ /* 0x004fe200000000ff */
[----:B------:R-:W-:Y:S06]  /*16f0*/  BRA `(.L_x_2752) ;  /* 0x0000000c00107947 */ /* 0x000fec0003800000 */
.L_x_2756:
[----:B------:R0:W5:Y:S01]  /*1700*/  LDG.E.U16 R0, desc[UR36][R2.64] ;  /* 0x0000002402007981 */ /* 0x000162000c1e1500 */
[----:B------:R-:W-:Y:S05]  /*1710*/  BRA `(.L_x_2752) ;  /* 0x0000000c00087947 */ /* 0x000fea0003800000 */
.L_x_2755:
[----:B------:R-:W-:-:S09]  /*1720*/  UISETP.NE.AND UP0, UPT, UR4, 0x7, UPT ;  /* 0x000000070400788c */ /* 0x000fd2000bf05270 */
[----:B------:R-:W-:Y:S05]  /*1730*/  BRA.U !UP0, `(.L_x_2757) ;  /* 0x0000000108247547 */ /* 0x000fea000b800000 */
[----:B------:R-:W-:-:S09]  /*1740*/  UISETP.NE.AND UP0, UPT, UR4, 0x8, UPT ;  /* 0x000000080400788c */ /* 0x000fd2000bf05270 */
[----:B------:R-:W-:Y:S05]  /*1750*/  BRA.U !UP0, `(.L_x_2758) ;  /* 0x0000000108147547 */ /* 0x000fea000b800000 */
[----:B------:R-:W-:-:S09]  /*1760*/  UISETP.NE.AND UP0, UPT, UR4, 0x9, UPT ;  /* 0x000000090400788c */ /* 0x000fd2000bf05270 */
[----:B------:R-:W-:Y:S05]  /*1770*/  BRA.U UP0, `(.L_x_2751) ;  /* 0x0000000900607547 */ /* 0x000fea000b800000 */
[----:B------:R-:W2:Y:S02]  /*1780*/  LDG.E R2, desc[UR36][R2.64] ;  /* 0x0000002402027981 */ /* 0x000ea4000c1e1900 */
[----:B--2---:R-:W-:Y:S01]  /*1790*/  F2FP.F16.F32.PACK_AB R0, RZ, R2 ;  /* 0x00000002ff00723e */ /* 0x004fe200000000ff */
[----:B------:R-:W-:Y:S06]  /*17a0*/  BRA `(.L_x_2752) ;  /* 0x0000000800e47947 */ /* 0x000fec0003800000 */
.L_x_2758:
[----:B------:R1:W5:Y:S01]  /*17b0*/  LDG.E.U16 R0, desc[UR36][R2.64] ;  /* 0x0000002402007981 */ /* 0x000362000c1e1500 */
[----:B------:R-:W-:Y:S05]  /*17c0*/  BRA `(.L_x_2752) ;  /* 0x0000000800dc7947 */ /* 0x000fea0003800000 */
.L_x_2757:
[----:B------:R-:W2:Y:S01]  /*17d0*/  LDG.E.64 R2, desc[UR36][R2.64] ;  /* 0x0000002402027981 */ /* 0x000ea2000c1e1b00 */
[----:B------:R-:W-:Y:S01]  /*17e0*/  UMOV UR4, 0xf0000000 ;  /* 0xf000000000047882 */ /* 0x000fe20000000000 */
[----:B------:R-:W-:Y:S01]  /*17f0*/  UMOV UR5, 0x380fffff ;  /* 0x380fffff00057882 */ /* 0x000fe20000000000 */
[----:B--2---:R-:W0:Y:S01]  /*1800*/  F2F.F32.F64 R0, R2 ;  /* 0x0000000200007310 */ /* 0x004e220000301000 */
[----:B------:R-:W-:-:S14]  /*1810*/  DSETP.GEU.AND P0, PT, |R2|, UR4, PT ;  /* 0x0000000402007e2a */ /* 0x000fdc000bf0e200 */
[----:B0-----:R-:W-:-:S05]  /*1820*/  @!P0 FMUL R0, R0, 1.175494350822287508e-38 ;  /* 0x0080000000008820 */ /* 0x001fca0000400000 */
[----:B------:R-:W-:Y:S01]  /*1830*/  F2FP.F16.F32.PACK_AB R0, RZ, R0 ;  /* 0x00000000ff00723e */ /* 0x000fe200000000ff */
[----:B------:R-:W-:Y:S06]  /*1840*/  BRA `(.L_x_2752) ;  /* 0x0000000800bc7947 */ /* 0x000fec0003800000 */
.L_x_2747:
        /* <DEDUP_REMOVED lines=11> */
[----:B------:R-:W-:Y:S01]  /*1900*/  F2FP.F16.F32.PACK_AB R0, RZ, R0 ;  /* 0x00000000ff00723e */ /* 0x000fe200000000ff */
[----:B------:R-:W-:Y:S06]  /*1910*/  BRA `(.L_x_2752) ;  /* 0x0000000800887947 */ /* 0x000fec0003800000 */
.L_x_2761:
        /* <DEDUP_REMOVED lines=8> */
.L_x_2760:
        /* <DEDUP_REMOVED lines=19> */
[----:B------:R-:W-:Y:S02]  /*1ad0*/  SHF.R.S32.HI R5, RZ, 0x8, R5 ;  /* 0x00000008ff057819 */ /* 0x000fe40000011405 */
[----:B------:R-:W-:-:S04]  /*1ae0*/  IADD3 R6, PT, PT, R6, 0x3c000000, RZ ;  /* 0x3c00000006067810 */ /* 0x000fc80007ffe0ff */
[----:B------:R-:W-:-:S04]  /*1af0*/  LOP3.LUT R5, R6, 0x7f800000, R5, 0xf8, !PT ;  /* 0x7f80000006057812 */ /* 0x000fc800078ef805 */
[----:B------:R-:W-:-:S04]  /*1b00*/  SEL R5, R5, RZ, P0 ;  /* 0x000000ff05057207 */ /* 0x000fc80000000000 */
[----:B------:R-:W-:-:S04]  /*1b10*/  LOP3.LUT R5, R5, 0x80000000, R0, 0xf8, !PT ;  /* 0x8000000005057812 */ /* 0x000fc800078ef800 */
[----:B------:R-:W-:-:S04]  /*1b20*/  F2FP.F16.F32.PACK_AB R5, RZ, R5 ;  /* 0x00000005ff05723e */ /* 0x000fc800000000ff */
[----:B------:R-:W-:Y:S01]  /*1b30*/  PRMT R0, R5, 0x7610, R0 ;  /* 0x0000761005007816 */ /* 0x000fe20000000000 */
[----:B------:R-:W-:Y:S06]  /*1b40*/  BRA `(.L_x_2752) ;  /* 0x0000000400fc7947 */ /* 0x000fec0003800000 */
.L_x_2763:
        /* <DEDUP_REMOVED lines=11> */
[----:B------:R-:W-:Y:S01]  /*1c00*/  F2FP.F16.F32.PACK_AB R0, RZ, R0 ;  /* 0x00000000ff00723e */ /* 0x000fe200000000ff */
[----:B------:R-:W-:Y:S06]  /*1c10*/  BRA `(.L_x_2752) ;  /* 0x0000000400c87947 */ /* 0x000fec0003800000 */
.L_x_2762:
[----:B------:R-:W2:Y:S02]  /*1c20*/  LDG.E.U16 R0, desc[UR36][R2.64] ;  /* 0x0000002402007981 */ /* 0x000ea4000c1e1500 */
[----:B--2---:R-:W-:-:S04]  /*1c30*/  SHF.L.U32 R0, R0, 0x10, RZ ;  /* 0x0000001000007819 */ /* 0x004fc800000006ff */
[----:B------:R-:W-:Y:S01]  /*1c40*/  F2FP.F16.F32.PACK_AB R0, RZ, R0 ;  /* 0x00000000ff00723e */ /* 0x000fe200000000ff */
[----:B------:R-:W-:Y:S06]  /*1c50*/  BRA `(.L_x_2752) ;  /* 0x0000000400b87947 */ /* 0x000fec0003800000 */
.L_x_2759:
        /* <DEDUP_REMOVED lines=10> */
[----:B------:R-:W-:Y:S01]  /*1d00*/  F2FP.F16.F32.PACK_AB R0, RZ, R0 ;  /* 0x00000000ff00723e */ /* 0x000fe200000000ff */
[----:B------:R-:W-:Y:S06]  /*1d10*/  BRA `(.L_x_2752) ;  /* 0x0000000400887947 */ /* 0x000fec0003800000 */
.L_x_2766:
        /* <DEDUP_REMOVED lines=21> */
.L_x_2770:
[----:B------:R-:W-:Y:S05]  /*1e70*/  BSYNC.RECONVERGENT B1 ;  /* 0x0000000000017941 */ /* 0x000fea0003800200 */
.L_x_2769:
[----:B------:R-:W-:Y:S01]  /*1e80*/  IMAD.SHL.U32 R0, R0, 0x100000, RZ ;  /* 0x0010000000007824 */ /* 0x000fe200078e00ff */
[----:B------:R-:W-:-:S04]  /*1e90*/  LEA R2, R2, 0x3b800000, 0x17 ;  /* 0x3b80000002027811 */ /* 0x000fc800078eb8ff */
[----:B------:R-:W-:-:S07]  /*1ea0*/  LOP3.LUT R0, R2, R0, R7, 0xfe, !PT ;  /* 0x0000000002007212 */ /* 0x000fce00078efe07 */
.L_x_2768:
[----:B------:R-:W-:Y:S05]  /*1eb0*/  BSYNC.RECONVERGENT B0 ;  /* 0x0000000000007941 */ /* 0x000fea0003800200 */
.L_x_2767:
[----:B------:R-:W-:Y:S01]  /*1ec0*/  F2FP.F16.F32.PACK_AB R0, RZ, R0 ;  /* 0x00000000ff00723e */ /* 0x000fe200000000ff */
[----:B------:R-:W-:Y:S06]  /*1ed0*/  BRA `(.L_x_2752) ;  /* 0x0000000400187947 */ /* 0x000fec0003800000 */
.L_x_2765:
        /* <DEDUP_REMOVED lines=21> */
.L_x_2774:
[----:B------:R-:W-:Y:S05]  /*2030*/  BSYNC.RECONVERGENT B1 ;  /* 0x0000000000017941 */ /* 0x000fea0003800200 */
.L_x_2773:
[----:B------:R-:W-:Y:S01]  /*2040*/  IMAD.SHL.U32 R0, R0, 0x200000, RZ ;  /* 0x0020000000007824 */ /* 0x000fe200078e00ff */
[----:B------:R-:W-:-:S04]  /*2050*/  LEA R2, R2, 0x37800000, 0x17 ;  /* 0x3780000002027811 */ /* 0x000fc800078eb8ff */
[----:B------:R-:W-:-:S07]  /*2060*/  LOP3.LUT R0, R2, R0, R7, 0xfe, !PT ;  /* 0x0000000002007212 */ /* 0x000fce00078efe07 */
.L_x_2772:
[----:B------:R-:W-:Y:S05]  /*2070*/  BSYNC.RECONVERGENT B0 ;  /* 0x0000000000007941 */ /* 0x000fea0003800200 */
.L_x_2771:
[----:B------:R-:W-:Y:S01]  /*2080*/  F2FP.F16.F32.PACK_AB R0, RZ, R0 ;  /* 0x00000000ff00723e */ /* 0x000fe200000000ff */
[----:B------:R-:W-:Y:S06]  /*2090*/  BRA `(.L_x_2752) ;  /* 0x0000000000a87947 */ /* 0x000fec0003800000 */
.L_x_2764:
[----:B------:R-:W-:-:S09]  /*20a0*/  UISETP.NE.AND UP0, UPT, UR4, 0x1c, UPT ;  /* 0x0000001c0400788c */ /* 0x000fd2000bf05270 */
[----:B------:R-:W-:Y:S05]  /*20b0*/  BRA.U !UP0, `(.L_x_2775) ;  /* 0x0000000108947547 */ /* 0x000fea000b800000 */
[----:B------:R-:W-:-:S09]  /*20c0*/  UISETP.NE.AND UP0, UPT, UR4, 0x1d, UPT ;  /* 0x0000001d0400788c */ /* 0x000fd2000bf05270 */
[----:B------:R-:W-:Y:S05]  /*20d0*/  BRA.U !UP0, `(.L_x_2776) ;  /* 0x00000001087c7547 */ /* 0x000fea000b800000 */
[----:B------:R-:W-:-:S09]  /*20e0*/  UISETP.NE.AND UP0, UPT, UR4, 0x2c, UPT ;  /* 0x0000002c0400788c */ /* 0x000fd2000bf05270 */
[----:B------:R-:W-:Y:S05]  /*20f0*/  BRA.U !UP0, `(.L_x_2777) ;  /* 0x0000000108487547 */ /* 0x000fea000b800000 */
.L_x_2751:
        /* <DEDUP_REMOVED lines=16> */
.L_x_2778:
[----:B------:R-:W-:Y:S01]  /*2200*/  PRMT R0, RZ, 0x7610, R0 ;  /* 0x00007610ff007816 */ /* 0x000fe20000000000 */
[----:B------:R-:W-:Y:S06]  /*2210*/  BRA `(.L_x_2752) ;  /* 0x0000000000487947 */ /* 0x000fec0003800000 */
.L_x_2777:
        /* <DEDUP_REMOVED lines=8> */
.L_x_2780:
[----:B------:R-:W-:Y:S05]  /*22a0*/  BSYNC.RECONVERGENT B0 ;  /* 0x0000000000007941 */ /* 0x000fea0003800200 */
.L_x_2779:
[----:B------:R-:W-:Y:S01]  /*22b0*/  F2FP.F16.F32.PACK_AB R0, RZ, R0 ;  /* 0x00000000ff00723e */ /* 0x000fe200000000ff */
[----:B------:R-:W-:Y:S06]  /*22c0*/  BRA `(.L_x_2752) ;  /* 0x00000000001c7947 */ /* 0x000fec0003800000 */
.L_x_2776:
[----:B------:R-:W2:Y:S02]  /*22d0*/  LDG.E.64 R2, desc[UR36][R2.64] ;  /* 0x0000002402027981 */ /* 0x000ea4000c1e1b00 */
[----:B--2---:R-:W0:Y:S02]  /*22e0*/  I2F.U64 R0, R2 ;  /* 0x0000000200007312 */ /* 0x004e240000301000 */
[----:B0-----:R-:W-:Y:S01]  /*22f0*/  F2FP.F16.F32.PACK_AB R0, RZ, R0 ;  /* 0x00000000ff00723e */ /* 0x001fe200000000ff */
[----:B------:R-:W-:Y:S06]  /*2300*/  BRA `(.L_x_2752) ;  /* 0x00000000000c7947 */ /* 0x000fec0003800000 */
.L_x_2775:
[----:B------:R-:W2:Y:S02]  /*2310*/  LDG.E R2, desc[UR36][R2.64] ;  /* 0x0000002402027981 */ /* 0x000ea4000c1e1900 */
[----:B--2---:R-:W-:-:S04]  /*2320*/  I2FP.F32.U32 R0, R2 ;  /* 0x0000000200007245 */ /* 0x004fc80000201000 */
[----:B------:R-:W-:-:S07]  /*2330*/  F2FP.F16.F32.PACK_AB R0, RZ, R0 ;  /* 0x00000000ff00723e */ /* 0x000fce00000000ff */
.L_x_2752:
[----:B------:R-:W0:Y:S01]  /*2340*/  LDCU.64 UR6, c[0x0][0x580] ;  /* 0x0000b000ff0677ac */ /* 0x000e220008000a00 */
[----:B-----5:R-:W-:Y:S01]  /*2350*/  HADD2.F32 R0, -RZ, R0.H0_H0 ;  /* 0x20000000ff007230 */ /* 0x020fe20000004100 */
[----:B------:R-:W2:Y:S01]  /*2360*/  LDCU UR5, c[0x0][0x594] ;  /* 0x0000b280ff0577ac */ /* 0x000ea20008000800 */
[----:B------:R-:W-:-:S04]  /*2370*/  UPRMT UR4, UR41, 0x9910, URZ ;  /* 0x0000991029047896 */ /* 0x000fc800080000ff */
[----:B------:R-:W-:Y:S01]  /*2380*/  UISETP.GT.AND UP0, UPT, UR4, 0x9, UPT ;  /* 0x000000090400788c */ /* 0x000fe2000bf04270 */
[----:B01----:R-:W-:Y:S01]  /*2390*/  IADD3 R2, P0, PT, R16, UR6, RZ ;  /* 0x0000000610027c10 */ /* 0x003fe2000ff1e0ff */
[----:B--2---:R-:W-:-:S04]  /*23a0*/  FMUL.FTZ R0, R0, UR5 ;  /* 0x0000000500007c20 */ /* 0x004fc80008410000 */
[----:B------:R-:W-:Y:S01]  /*23b0*/  IMAD.X R3, RZ, RZ, UR7, P0 ;  /* 0x00000007ff037e24 */ /* 0x000fe200080e06ff */
[----:B------:R-:W-:Y:S02]  /*23c0*/  F2FP.F16.F32.PACK_AB R0, RZ, R0 ;  /* 0x00000000ff00723e */ /* 0x000fe400000000ff */
        /* <DEDUP_REMOVED lines=9> */
[----:B------:R-:W-:-:S04]  /*2460*/  HADD2.F32 R0, -RZ, R0.H0_H0 ;  /* 0x20000000ff007230 */ /* 0x000fc80000004100 */
[----:B------:R-:W0:Y:S02]  /*2470*/  F2I.FTZ.TRUNC.NTZ R5, R0 ;  /* 0x0000000000057305 */ /* 0x000e24000021f100 */
[----:B0-----:R4:W-:Y:S01]  /*2480*/  STG.E.U8 desc[UR36][R2.64], R5 ;  /* 0x0000000502007986 */ /* 0x0019e2000c101124 */
[----:B------:R-:W-:Y:S05]  /*2490*/  BRA `(.L_x_2786) ;  /* 0x0000000c00807947 */ /* 0x000fea0003800000 */
.L_x_2784:
[----:B------:R-:W-:-:S06]  /*24a0*/  HADD2.F32 R5, -RZ, R0.H0_H0 ;  /* 0x20000000ff057230 */ /* 0x000fcc0000004100 */
[----:B------:R-:W0:Y:S02]  /*24b0*/  F2I.S64.TRUNC R4, R5 ;  /* 0x0000000500047311 */ /* 0x000e24000020d900 */
[----:B0-----:R3:W-:Y:S01]  /*24c0*/  STG.E.U8 desc[UR36][R2.64], R4 ;  /* 0x0000000402007986 */ /* 0x0017e2000c101124 */
[----:B------:R-:W-:Y:S05]  /*24d0*/  BRA `(.L_x_2786) ;  /* 0x0000000c00707947 */ /* 0x000fea0003800000 */
.L_x_2783:
[----:B------:R-:W-:-:S09]  /*24e0*/  UISETP.NE.AND UP0, UPT, UR4, 0x2, UPT ;  /* 0x000000020400788c */ /* 0x000fd2000bf05270 */
[----:B------:R-:W-:Y:S05]  /*24f0*/  BRA.U !UP0, `(.L_x_2787) ;  /* 0x0000000108307547 */ /* 0x000fea000b800000 */
[----:B------:R-:W-:-:S09]  /*2500*/  UISETP.NE.AND UP0, UPT, UR4, 0x3, UPT ;  /* 0x000000030400788c */ /* 0x000fd2000bf05270 */
[----:B------:R-:W-:Y:S05]  /*2510*/  BRA.U !UP0, `(.L_x_2788) ;  /* 0x0000000108187547 */ /* 0x000fea000b800000 */
[----:B------:R-:W-:-:S09]  /*2520*/  UISETP.NE.AND UP0, UPT, UR4, 0x4, UPT ;  /* 0x000000040400788c */ /* 0x000fd2000bf05270 */
[----:B------:R-:W-:Y:S05]  /*2530*/  BRA.U UP0, `(.L_x_2785) ;  /* 0x0000000900b87547 */ /* 0x000fea000b800000 */
[----:B------:R-:W-:-:S06]  /*2540*/  HADD2.F32 R4, -RZ, R0.H0_H0 ;  /* 0x20000000ff047230 */ /* 0x000fcc0000004100 */
[----:B------:R-:W0:Y:S02]  /*2550*/  F2I.S64.TRUNC R4, R4 ;  /* 0x0000000400047311 */ /* 0x000e24000020d900 */
[----:B0-----:R0:W-:Y:S01]  /*2560*/  STG.E.64 desc[UR36][R2.64], R4 ;  /* 0x0000000402007986 */ /* 0x0011e2000c101b24 */
[----:B------:R-:W-:Y:S05]  /*2570*/  BRA `(.L_x_2786) ;  /* 0x0000000c00487947 */ /* 0x000fea0003800000 */
.L_x_2788:
[----:B------:R-:W-:-:S04]  /*2580*/  HADD2.F32 R0, -RZ, R0.H0_H0 ;  /* 0x20000000ff007230 */ /* 0x000fc80000004100 */
[----:B------:R-:W0:Y:S02]  /*2590*/  F2I.FTZ.TRUNC.NTZ R5, R0 ;  /* 0x0000000000057305 */ /* 0x000e24000021f100 */
[----:B0-----:R1:W-:Y:S01]  /*25a0*/  STG.E desc[UR36][R2.64], R5 ;  /* 0x0000000502007986 */ /* 0x0013e2000c101924 */
[----:B------:R-:W-:Y:S05]  /*25b0*/  BRA `(.L_x_2786) ;  /* 0x0000000c00387947 */ /* 0x000fea0003800000 */
.L_x_2787:
[----:B------:R-:W-:-:S04]  /*25c0*/  HADD2.F32 R0, -RZ, R0.H0_H0 ;  /* 0x20000000ff007230 */ /* 0x000fc80000004100 */
[----:B------:R-:W0:Y:S02]  /*25d0*/  F2I.FTZ.TRUNC.NTZ R5, R0 ;  /* 0x0000000000057305 */ /* 0x000e24000021f100 */
[----:B0-----:R2:W-:Y:S01]  /*25e0*/  STG.E.U16 desc[UR36][R2.64], R5 ;  /* 0x0000000502007986 */ /* 0x0015e2000c101524 */
[----:B------:R-:W-:Y:S05]  /*25f0*/  BRA `(.L_x_2786) ;  /* 0x0000000c00287947 */ /* 0x000fea0003800000 */
.L_x_2782:
[----:B------:R-:W-:-:S09]  /*2600*/  UISETP.GT.AND UP0, UPT, UR4, 0x6, UPT ;  /* 0x000000060400788c */ /* 0x000fd2000bf04270 */
[----:B------:R-:W-:Y:S05]  /*2610*/  BRA.U UP0, `(.L_x_2789) ;  /* 0x0000000100247547 */ /* 0x000fea000b800000 */
[----:B------:R-:W-:-:S09]  /*2620*/  UISETP.NE.AND UP0, UPT, UR4, 0x5, UPT ;  /* 0x000000050400788c */ /* 0x000fd2000bf05270 */
[----:B------:R-:W-:Y:S05]  /*2630*/  BRA.U !UP0, `(.L_x_2790) ;  /* 0x0000000108147547 */ /* 0x000fea000b800000 */
[----:B------:R-:W-:-:S09]  /*2640*/  UISETP.NE.AND UP0, UPT, UR4, 0x6, UPT ;  /* 0x000000060400788c */ /* 0x000fd2000bf05270 */
[----:B------:R-:W-:Y:S05]  /*2650*/  BRA.U UP0, `(.L_x_2785) ;  /* 0x0000000900707547 */ /* 0x000fea000b800000 */
[----:B------:R-:W-:-:S05]  /*2660*/  HADD2.F32 R5, -RZ, R0.H0_H0 ;  /* 0x20000000ff057230 */ /* 0x000fca0000004100 */
[----:B------:R0:W-:Y:S01]  /*2670*/  STG.E desc[UR36][R2.64], R5 ;  /* 0x0000000502007986 */ /* 0x0001e2000c101924 */
[----:B------:R-:W-:Y:S05]  /*2680*/  BRA `(.L_x_2786) ;  /* 0x0000000c00047947 */ /* 0x000fea0003800000 */
.L_x_2790:
[----:B------:R0:W-:Y:S01]  /*2690*/  STG.E.U16 desc[UR36][R2.64], R0 ;  /* 0x0000000002007986 */ /* 0x0001e2000c101524 */
[----:B------:R-:W-:Y:S05]  /*26a0*/  BRA `(.L_x_2786) ;  /* 0x0000000800fc7947 */ /* 0x000fea0003800000 */
.L_x_2789:
[----:B------:R-:W-:-:S09]  /*26b0*/  UISETP.NE.AND UP0, UPT, UR4, 0x7, UPT ;  /* 0x000000070400788c */ /* 0x000fd2000bf05270 */
[----:B------:R-:W-:Y:S05]  /*26c0*/  BRA.U !UP0, `(.L_x_2791) ;  /* 0x0000000108347547 */ /* 0x000fea000b800000 */
[----:B------:R-:W-:-:S09]  /*26d0*/  UISETP.NE.AND UP0, UPT, UR4, 0x8, UPT ;  /* 0x000000080400788c */ /* 0x000fd2000bf05270 */
[----:B------:R-:W-:Y:S05]  /*26e0*/  BRA.U !UP0, `(.L_x_2792) ;  /* 0x0000000108187547 */ /* 0x000fea000b800000 */
[----:B------:R-:W-:-:S09]  /*26f0*/  UISETP.NE.AND UP0, UPT, UR4, 0x9, UPT ;  /* 0x000000090400788c */ /* 0x000fd2000bf05270 */
[----:B------:R-:W-:Y:S05]  /*2700*/  BRA.U UP0, `(.L_x_2785) ;  /* 0x0000000900447547 */ /* 0x000fea000b800000 */
[----:B------:R-:W-:Y:S02]  /*2710*/  HFMA2 R5, -RZ, RZ, 0, 0 ;  /* 0x00000000ff057431 */ /* 0x000fe400000001ff */
[----:B------:R-:W-:-:S05]  /*2720*/  HADD2.F32 R4, -RZ, R0.H0_H0 ;  /* 0x20000000ff047230 */ /* 0x000fca0000004100 */
[----:B------:R0:W-:Y:S01]  /*2730*/  STG.E.64 desc[UR36][R2.64], R4 ;  /* 0x0000000402007986 */ /* 0x0001e2000c101b24 */
[----:B------:R-:W-:Y:S05]  /*2740*/  BRA `(.L_x_2786) ;  /* 0x0000000800d47947 */ /* 0x000fea0003800000 */
.L_x_2792:
[----:B------:R-:W-:-:S05]  /*2750*/  HADD2.F32 R0, -RZ, R0.H0_H0 ;  /* 0x20000000ff007230 */ /* 0x000fca0000004100 */
[----:B------:R-:W-:-:S04]  /*2760*/  F2FP.F16.F32.PACK_AB R0, RZ, R0 ;  /* 0x00000000ff00723e */ /* 0x000fc800000000ff */
[----:B------:R-:W-:-:S05]  /*2770*/  PRMT R0, R0, 0x5410, RZ ;  /* 0x0000541000007816 */ /* 0x000fca00000000ff */
[----:B------:R0:W-:Y:S01]  /*2780*/  STG.E desc[UR36][R2.64], R0 ;  /* 0x0000000002007986 */ /* 0x0001e2000c101924 */
[----:B------:R-:W-:Y:S05]  /*2790*/  BRA `(.L_x_2786) ;  /* 0x0000000800c07947 */ /* 0x000fea0003800000 */
.L_x_2791:
[----:B------:R-:W-:-:S05]  /*27a0*/  HADD2.F32 R4, -RZ, R0.H0_H0 ;  /* 0x20000000ff047230 */ /* 0x000fca0000004100 */
[----:B------:R-:W-:-:S06]  /*27b0*/  FMUL.FTZ R4, R4, 1 ;  /* 0x3f80000004047820 */ /* 0x000fcc0000410000 */
[----:B------:R-:W0:Y:S02]  /*27c0*/  F2F.F64.F32 R4, R4 ;  /* 0x0000000400047310 */ /* 0x000e240000201800 */
[----:B0-----:R0:W-:Y:S01]  /*27d0*/  STG.E.64 desc[UR36][R2.64], R4 ;  /* 0x0000000402007986 */ /* 0x0011e2000c101b24 */
[----:B------:R-:W-:Y:S05]  /*27e0*/  BRA `(.L_x_2786) ;  /* 0x0000000800ac7947 */ /* 0x000fea0003800000 */
.L_x_2781:
        /* <DEDUP_REMOVED lines=8> */
[----:B------:R-:W-:-:S05]  /*2870*/  HADD2.F32 R0, -RZ, R0.H0_H0 ;  /* 0x20000000ff007230 */ /* 0x000fca0000004100 */
[----:B------:R-:W-:-:S04]  /*2880*/  FSETP.NEU.FTZ.AND P0, PT, R0, RZ, PT ;  /* 0x000000ff0000720b */ /* 0x000fc80003f1d000 */
[----:B------:R-:W-:-:S05]  /*2890*/  SEL R5, RZ, 0x1, !P0 ;  /* 0x00000001ff057807 */ /* 0x000fca0004000000 */
[----:B------:R0:W-:Y:S01]  /*28a0*/  STG.E.U8 desc[UR36][R2.64], R5 ;  /* 0x0000000502007986 */ /* 0x0001e2000c101124 */
[----:B------:R-:W-:Y:S05]  /*28b0*/  BRA `(.L_x_2786) ;  /* 0x0000000800787947 */ /* 0x000fea0003800000 */
.L_x_2795:
[----:B------:R-:W-:Y:S01]  /*28c0*/  HADD2.F32 R0, -RZ, R0.H0_H0 ;  /* 0x20000000ff007230 */ /* 0x000fe20000004100 */
[----:B------:R-:W-:-:S04]  /*28d0*/  CS2R R6, SRZ ;  /* 0x0000000000067805 */ /* 0x000fc8000001ff00 */
[----:B------:R-:W-:-:S04]  /*28e0*/  FMUL.FTZ R0, R0, 1 ;  /* 0x3f80000000007820 */ /* 0x000fc80000410000 */
[----:B------:R-:W0:Y:S02]  /*28f0*/  F2F.F64.F32 R4, R0 ;  /* 0x0000000000047310 */ /* 0x000e240000201800 */
[----:B0-----:R0:W-:Y:S01]  /*2900*/  STG.E.128 desc[UR36][R2.64], R4 ;  /* 0x0000000402007986 */ /* 0x0011e2000c101d24 */
[----:B------:R-:W-:Y:S05]  /*2910*/  BRA `(.L_x_2786) ;  /* 0x0000000800607947 */ /* 0x000fea0003800000 */
.L_x_2794:
[----:B------:R-:W-:-:S09]  /*2920*/  UISETP.NE.AND UP0, UPT, UR4, 0xf, UPT ;  /* 0x0000000f0400788c */ /* 0x000fd2000bf05270 */
[----:B------:R-:W-:Y:S05]  /*2930*/  BRA.U !UP0, `(.L_x_2796) ;  /* 0x0000000108a07547 */ /* 0x000fea000b800000 */
[----:B------:R-:W-:-:S09]  /*2940*/  UISETP.NE.AND UP0, UPT, UR4, 0x17, UPT ;  /* 0x000000170400788c */ /* 0x000fd2000bf05270 */
[----:B------:R-:W-:Y:S05]  /*2950*/  BRA.U !UP0, `(.L_x_2797) ;  /* 0x00000001084c7547 */ /* 0x000fea000b800000 */
[----:B------:R-:W-:-:S09]  /*2960*/  UISETP.NE.AND UP0, UPT, UR4, 0x18, UPT ;  /* 0x000000180400788c */ /* 0x000fd2000bf05270 */
[----:B------:R-:W-:Y:S05]  /*2970*/  BRA.U UP0, `(.L_x_2785) ;  /* 0x0000000500a87547 */ /* 0x000fea000b800000 */
[----:B------:R-:W-:Y:S01]  /*2980*/  HADD2.F32 R7, -RZ, R0.H0_H0 ;  /* 0x20000000ff077230 */ /* 0x000fe20000004100 */
        /* <DEDUP_REMOVED lines=12> */
.L_x_2799:
[----:B------:R-:W-:Y:S05]  /*2a50*/  BSYNC.RECONVERGENT B0 ;  /* 0x0000000000007941 */ /* 0x000fea0003800200 */
.L_x_2798:
[----:B------:R-:W-:-:S05]  /*2a60*/  LOP3.LUT R5, R0, 0x80, R5, 0xf8, !PT ;  /* 0x0000008000057812 */ /* 0x000fca00078ef805 */
[----:B------:R0:W-:Y:S01]  /*2a70*/  STG.E.U8 desc[UR36][R2.64], R5 ;  /* 0x0000000502007986 */ /* 0x0001e2000c101124 */
[----:B------:R-:W-:Y:S05]  /*2a80*/  BRA `(.L_x_2786) ;  /* 0x0000000800047947 */ /* 0x000fea0003800000 */
.L_x_2797:
[----:B------:R-:W-:Y:S01]  /*2a90*/  HADD2.F32 R7, -RZ, R0.H0_H0 ;  /* 0x20000000ff077230 */ /* 0x000fe20000004100 */
        /* <DEDUP_REMOVED lines=14> */
.L_x_2801:
[----:B------:R-:W-:Y:S05]  /*2b80*/  BSYNC.RECONVERGENT B0 ;  /* 0x0000000000007941 */ /* 0x000fea0003800200 */
.L_x_2800:
[----:B------:R-:W-:-:S05]  /*2b90*/  LOP3.LUT R5, R0, 0x80, R5, 0xf8, !PT ;  /* 0x0000008000057812 */ /* 0x000fca00078ef805 */
[----:B------:R0:W-:Y:S01]  /*2ba0*/  STG.E.U8 desc[UR36][R2.64], R5 ;  /* 0x0000000502007986 */ /* 0x0001e2000c101124 */
[----:B------:R-:W-:Y:S05]  /*2bb0*/  BRA `(.L_x_2786) ;  /* 0x0000000400b87947 */ /* 0x000fea0003800000 */
.L_x_2796:
[----:B------:R-:W-:-:S05]  /*2bc0*/  HADD2.F32 R0, -RZ, R0.H0_H0 ;  /* 0x20000000ff007230 */ /* 0x000fca0000004100 */
[----:B------:R-:W-:-:S05]  /*2bd0*/  F2FP.BF16.F32.PACK_AB R0, RZ, R0 ;  /* 0x00000000ff00723e */ /* 0x000fca00000010ff */
[----:B------:R0:W-:Y:S01]  /*2be0*/  STG.E.U16 desc[UR36][R2.64], R0 ;  /* 0x0000000002007986 */ /* 0x0001e2000c101524 */
[----:B------:R-:W-:Y:S05]  /*2bf0*/  BRA `(.L_x_2786) ;  /* 0x0000000400a87947 */ /* 0x000fea0003800000 */
.L_x_2793:
        /* <DEDUP_REMOVED lines=8> */
[----:B------:R-:W-:-:S06]  /*2c80*/  HADD2.F32 R5, -RZ, R0.H0_H0 ;  /* 0x20000000ff057230 */ /* 0x000fcc0000004100 */
[----:B------:R-:W0:Y:S02]  /*2c90*/  F2I.FTZ.U32.TRUNC.NTZ R5, R5 ;  /* 0x0000000500057305 */ /* 0x000e24000021f000 */
[----:B0-----:R0:W-:Y:S01]  /*2ca0*/  STG.E.U16 desc[UR36][R2.64], R5 ;  /* 0x0000000502007986 */ /* 0x0011e2000c101524 */
[----:B------:R-:W-:Y:S05]  /*2cb0*/  BRA `(.L_x_2786) ;  /* 0x0000000400787947 */ /* 0x000fea0003800000 */
.L_x_2804:
[----:B------:R-:W-:Y:S01]  /*2cc0*/  HADD2.F32 R5, -RZ, R0.H0_H0 ;  /* 0x20000000ff057230 */ /* 0x000fe20000004100 */
[----:B------:R-:W-:Y:S01]  /*2cd0*/  BSSY.RECONVERGENT B0, `(.L_x_2805) ;  /* 0x0000014000007945 */ /* 0x000fe20003800200 */
[----:B------:R-:W-:-:S03]  /*2ce0*/  MOV R0, 0x80 ;  /* 0x0000008000007802 */ /* 0x000fc60000000f00 */
        /* <DEDUP_REMOVED lines=10> */
.L_x_2807:
[----:B------:R-:W-:-:S04]  /*2d90*/  SHF.R.U32.HI R0, RZ, 0x14, R5 ;  /* 0x00000014ff007819 */ /* 0x000fc80000011605 */
[----:B------:R-:W-:-:S04]  /*2da0*/  LOP3.LUT R0, R0, 0x1, RZ, 0xc0, !PT ;  /* 0x0000000100007812 */ /* 0x000fc800078ec0ff */
[----:B------:R-:W-:-:S04]  /*2db0*/  IADD3 R0, PT, PT, R5, 0x487ffff, R0 ;  /* 0x0487ffff05007810 */ /* 0x000fc80007ffe000 */
[----:B------:R-:W-:-:S04]  /*2dc0*/  SHF.R.U32.HI R0, RZ, 0x14, R0 ;  /* 0x00000014ff007819 */ /* 0x000fc80000011600 */
[----:B------:R-:W-:-:S07]  /*2dd0*/  LOP3.LUT R4, R0, 0xff, RZ, 0xc0, !PT ;  /* 0x000000ff00047812 */ /* 0x000fce00078ec0ff */
.L_x_2808:
[----:B------:R-:W-:-:S04]  /*2de0*/  SHF.R.U32.HI R5, RZ, 0x18, R5 ;  /* 0x00000018ff057819 */ /* 0x000fc80000011605 */
[----:B------:R-:W-:-:S04]  /*2df0*/  LOP3.LUT R4, R4, 0x80, R5, 0xf8, !PT ;  /* 0x0000008004047812 */ /* 0x000fc800078ef805 */
[----:B------:R-:W-:-:S07]  /*2e00*/  PRMT R0, R4, 0x7610, R0 ;  /* 0x0000761004007816 */ /* 0x000fce0000000000 */
.L_x_2806:
[----:B------:R-:W-:Y:S05]  /*2e10*/  BSYNC.RECONVERGENT B0 ;  /* 0x0000000000007941 */ /* 0x000fea0003800200 */
.L_x_2805:
[----:B------:R0:W-:Y:S01]  /*2e20*/  STG.E.U8 desc[UR36][R2.64], R0 ;  /* 0x0000000002007986 */ /* 0x0001e2000c101124 */
[----:B------:R-:W-:Y:S05]  /*2e30*/  BRA `(.L_x_2786) ;  /* 0x0000000400187947 */ /* 0x000fea0003800000 */
.L_x_2803:
[----:B------:R-:W-:Y:S01]  /*2e40*/  HADD2.F32 R5, -RZ, R0.H0_H0 ;  /* 0x20000000ff057230 */ /* 0x000fe20000004100 */
        /* <DEDUP_REMOVED lines=12> */
.L_x_2811:
[----:B------:R-:W-:-:S04]  /*2f10*/  SHF.R.U32.HI R0, RZ, 0x15, R5 ;  /* 0x00000015ff007819 */ /* 0x000fc80000011605 */
[----:B------:R-:W-:-:S04]  /*2f20*/  LOP3.LUT R0, R0, 0x1, RZ, 0xc0, !PT ;  /* 0x0000000100007812 */ /* 0x000fc800078ec0ff */
[----:B------:R-:W-:-:S04]  /*2f30*/  IADD3 R0, PT, PT, R5, 0x88fffff, R0 ;  /* 0x088fffff05007810 */ /* 0x000fc80007ffe000 */
[----:B------:R-:W-:-:S04]  /*2f40*/  SHF.R.U32.HI R0, RZ, 0x15, R0 ;  /* 0x00000015ff007819 */ /* 0x000fc80000011600 */
[----:B------:R-:W-:-:S07]  /*2f50*/  LOP3.LUT R4, R0, 0xff, RZ, 0xc0, !PT ;  /* 0x000000ff00047812 */ /* 0x000fce00078ec0ff */
.L_x_2812:
[----:B------:R-:W-:-:S04]  /*2f60*/  SHF.R.U32.HI R5, RZ, 0x18, R5 ;  /* 0x00000018ff057819 */ /* 0x000fc80000011605 */
[----:B------:R-:W-:-:S04]  /*2f70*/  LOP3.LUT R4, R4, 0x80, R5, 0xf8, !PT ;  /* 0x0000008004047812 */ /* 0x000fc800078ef805 */
[----:B------:R-:W-:-:S07]  /*2f80*/  PRMT R0, R4, 0x7610, R0 ;  /* 0x0000761004007816 */ /* 0x000fce0000000000 */
.L_x_2810:
[----:B------:R-:W-:Y:S05]  /*2f90*/  BSYNC.RECONVERGENT B0 ;  /* 0x0000000000007941 */ /* 0x000fea0003800200 */
.L_x_2809:
[----:B------:R0:W-:Y:S01]  /*2fa0*/  STG.E.U8 desc[UR36][R2.64], R0 ;  /* 0x0000000002007986 */ /* 0x0001e2000c101124 */
[----:B------:R-:W-:Y:S05]  /*2fb0*/  BRA `(.L_x_2786) ;  /* 0x0000000000b87947 */ /* 0x000fea0003800000 */
.L_x_2802:
[----:B------:R-:W-:-:S09]  /*2fc0*/  UISETP.NE.AND UP0, UPT, UR4, 0x1c, UPT ;  /* 0x0000001c0400788c */ /* 0x000fd2000bf05270 */
[----:B------:R-:W-:Y:S05]  /*2fd0*/  BRA.U !UP0, `(.L_x_2813) ;  /* 0x0000000108a47547 */ /* 0x000fea000b800000 */
[----:B------:R-:W-:-:S09]  /*2fe0*/  UISETP.NE.AND UP0, UPT, UR4, 0x1d, UPT ;  /* 0x0000001d0400788c */ /* 0x000fd2000bf05270 */
[----:B------:R-:W-:Y:S05]  /*2ff0*/  BRA.U !UP0, `(.L_x_2814) ;  /* 0x00000001088c7547 */ /* 0x000fea000b800000 */
[----:B------:R-:W-:-:S09]  /*3000*/  UISETP.NE.AND UP0, UPT, UR4, 0x2c, UPT ;  /* 0x0000002c0400788c */ /* 0x000fd2000bf05270 */
[----:B------:R-:W-:Y:S05]  /*3010*/  BRA.U !UP0, `(.L_x_2815) ;  /* 0x0000000108447547 */ /* 0x000fea000b800000 */
.L_x_2785:
        /* <DEDUP_REMOVED lines=16> */
.L_x_2816:
[----:B------:R-:W-:Y:S05]  /*3120*/  BRA `(.L_x_2786) ;  /* 0x00000000005c7947 */ /* 0x000fea0003800000 */
.L_x_2815:
[----:B------:R-:W-:-:S05]  /*3130*/  HADD2.F32 R5, -RZ, R0.H0_H0 ;  /* 0x20000000ff057230 */ /* 0x000fca0000004100 */
        /* <DEDUP_REMOVED lines=15> */
.L_x_2814:
[----:B------:R-:W-:-:S06]  /*3230*/  HADD2.F32 R4, -RZ, R0.H0_H0 ;  /* 0x20000000ff047230 */ /* 0x000fcc0000004100 */
[----:B------:R-:W0:Y:S02]  /*3240*/  F2I.U64.TRUNC R4, R4 ;  /* 0x0000000400047311 */ /* 0x000e24000020d800 */
[----:B0-----:R0:W-:Y:S01]  /*3250*/  STG.E.64 desc[UR36][R2.64], R4 ;  /* 0x0000000402007986 */ /* 0x0011e2000c101b24 */
[----:B------:R-:W-:Y:S05]  /*3260*/  BRA `(.L_x_2786) ;  /* 0x00000000000c7947 */ /* 0x000fea0003800000 */
.L_x_2813:
[----:B------:R-:W-:-:S04]  /*3270*/  HADD2.F32 R0, -RZ, R0.H0_H0 ;  /* 0x20000000ff007230 */ /* 0x000fc80000004100 */
[----:B------:R-:W0:Y:S02]  /*3280*/  F2I.FTZ.U32.TRUNC.NTZ R5, R0 ;  /* 0x0000000000057305 */ /* 0x000e24000021f000 */
[----:B0-----:R0:W-:Y:S02]  /*3290*/  STG.E desc[UR36][R2.64], R5 ;  /* 0x0000000502007986 */ /* 0x0011e4000c101924 */
.L_x_2786:
[----:B------:R-:W-:-:S07]  /*32a0*/  IADD3 R17, PT, PT, R17, 0x80, RZ ;  /* 0x0000008011117810 */ /* 0x000fce0007ffe0ff */
.L_x_2745:
[----:B------:R-:W-:Y:S05]  /*32b0*/  BSYNC.RECONVERGENT B6 ;  /* 0x0000000000067941 */ /* 0x000fea0003800200 */
.L_x_2744:
[----:B------:R-:W5:Y:S01]  /*32c0*/  LDCU UR4, c[0x0][0x380] ;  /* 0x00007000ff0477ac */ /* 0x000f620008000800 */
[----:B------:R-:W-:Y:S01]  /*32d0*/  BSSY.RECONVERGENT B6, `(.L_x_2817) ;  /* 0x000031d000067945 */ /* 0x000fe20003800200 */
[----:B-----5:R-:W-:-:S13]  /*32e0*/  ISETP.GE.AND P0, PT, R17, UR4, PT ;  /* 0x0000000411007c0c */ /* 0x020fda000bf06270 */
[----:B------:R-:W-:Y:S05]  /*32f0*/  @P0 BRA `(.L_x_2818) ;  /* 0x0000003000680947 */ /* 0x000fea0003800000 */
[----:B------:R-:W5:Y:S01]  /*3300*/  LDCU UR4, c[0x0][0x388] ;  /* 0x00007100ff0477ac */ /* 0x000f620008000800 */
[----:B0-----:R-:W-:Y:S02]  /*3310*/  IMAD.MOV.U32 R0, RZ, RZ, RZ ;  /* 0x000000ffff007224 */ /* 0x001fe400078e00ff */
[----:B------:R-:W-:Y:S01]  /*3320*/  IMAD.MOV.U32 R16, RZ, RZ, RZ ;  /* 0x000000ffff107224 */ /* 0x000fe200078e00ff */
[----:B-----5:R-:W-:-:S09]  /*3330*/  UISETP.NE.AND UP0, UPT, UR4, URZ, UPT ;  /* 0x000000ff0400728c */ /* 0x020fd2000bf05270 */
[----:B------:R-:W-:Y:S05]  /*3340*/  BRA.U !UP0, `(.L_x_2819) ;  /* 0x0000001108a87547 */ /* 0x000fea000b800000 */
[----:B------:R-:W1:Y:S01]  /*3350*/  LDCU.64 UR4, c[0x0][0x390] ;  /* 0x00007200ff0477ac */ /* 0x000e620008000a00 */
[----:B------:R-:W-:Y:S01]  /*3360*/  HFMA2 R16, -RZ, RZ, 0, 0 ;  /* 0x00000000ff107431 */ /* 0x000fe200000001ff */
[----:B------:R-:W0:Y:S01]  /*3370*/  LDCU UR6, c[0x0][0x38c] ;  /* 0x00007180ff0677ac */ /* 0x000e220008000800 */
[----:B------:R-:W5:Y:S01]  /*3380*/  LDCU.64 UR8, c[0x0][0x4b8] ;  /* 0x00009700ff0877ac */ /* 0x000f620008000a00 */
[----:B------:R-:W-:Y:S02]  /*3390*/  UISETP.NE.AND UP0, UPT, UR40, URZ, UPT ;  /* 0x000000ff2800728c */ /* 0x000fe4000bf05270 */
[----:B-1234-:R-:W-:-:S05]  /*33a0*/  IMAD.HI.U32 R2, R17, UR4, R16 ;  /* 0x0000000411027c27 */ /* 0x01efca000f8e0010 */
[----:B------:R-:W-:-:S05]  /*33b0*/  SHF.R.U32.HI R3, RZ, UR5, R2 ;  /* 0x00000005ff037c19 */ /* 0x000fca0008011602 */
[----:B------:R-:W-:-:S04]  /*33c0*/  IMAD.MOV R0, RZ, RZ, -R3 ;  /* 0x000000ffff007224 */ /* 0x000fc800078e0a03 */
[----:B0-----:R-:W-:-:S04]  /*33d0*/  IMAD R0, R0, UR6, R17 ;  /* 0x0000000600007c24 */ /* 0x001fc8000f8e0211 */
[C---:B-----5:R-:W-:Y:S02]  /*33e0*/  IMAD R16, R0.reuse, UR8, RZ ;  /* 0x0000000800107c24 */ /* 0x060fe4000f8e02ff */
        /* <DEDUP_REMOVED lines=288> */
.L_x_2819:
        /* <DEDUP_REMOVED lines=18> */
.L_x_2823:
[----:B------:R-:W2:Y:S02]  /*4710*/  LDG.E.U8 R2, desc[UR36][R2.64] ;  /* 0x0000002402027981 */ /* 0x000ea4000c1e1100 */
[----:B--2---:R-:W-:-:S04]  /*4720*/  I2FP.F32.U32 R0, R2 ;  /* 0x0000000200007245 */ /* 0x004fc80000201000 */
[----:B------:R-:W-:Y:S01]  /*4730*/  F2FP.F16.F32.PACK_AB R0, RZ, R0 ;  /* 0x00000000ff00723e */ /* 0x000fe200000000ff */
[----:B------:R-:W-:Y:S06]  /*4740*/  BRA `(.L_x_2825) ;  /* 0x0000000c007c7947 */ /* 0x000fec0003800000 */
.L_x_2822:
        /* <DEDUP_REMOVED lines=10> */
.L_x_2827:
[----:B------:R-:W2:Y:S02]  /*47f0*/  LDG.E R2, desc[UR36][R2.64] ;  /* 0x0000002402027981 */ /* 0x000ea4000c1e1900 */
[----:B--2---:R-:W-:-:S04]  /*4800*/  I2FP.F32.S32 R0, R2 ;  /* 0x0000000200007245 */ /* 0x004fc80000201400 */
[----:B------:R-:W-:Y:S01]  /*4810*/  F2FP.F16.F32.PACK_AB R0, RZ, R0 ;  /* 0x00000000ff00723e */ /* 0x000fe200000000ff */
[----:B------:R-:W-:Y:S06]  /*4820*/  BRA `(.L_x_2825) ;  /* 0x0000000c00447947 */ /* 0x000fec0003800000 */
.L_x_2826:
[----:B------:R-:W2:Y:S02]  /*4830*/  LDG.E.U16 R2, desc[UR36][R2.64] ;  /* 0x0000002402027981 */ /* 0x000ea4000c1e1500 */
[----:B--2---:R-:W0:Y:S02]  /*4840*/  I2F.S16 R0, R2 ;  /* 0x0000000200007306 */ /* 0x004e240000101400 */
[----:B0-----:R-:W-:Y:S01]  /*4850*/  F2FP.F16.F32.PACK_AB R0, RZ, R0 ;  /* 0x00000000ff00723e */ /* 0x001fe200000000ff */
[----:B------:R-:W-:Y:S06]  /*4860*/  BRA `(.L_x_2825) ;  /* 0x0000000c00347947 */ /* 0x000fec0003800000 */
.L_x_2821:
        /* <DEDUP_REMOVED lines=9> */
.L_x_2829:
[----:B------:R1:W5:Y:S01]  /*4900*/  LDG.E.U16 R0, desc[UR36][R2.64] ;  /* 0x0000002402007981 */ /* 0x000362000c1e1500 */
[----:B------:R-:W-:Y:S05]  /*4910*/  BRA `(.L_x_2825) ;  /* 0x0000000c00087947 */ /* 0x000fea0003800000 */
.L_x_2828:
        /* <DEDUP_REMOVED lines=9> */
.L_x_2831:
[----:B------:R0:W5:Y:S01]  /*49b0*/  LDG.E.U16 R0, desc[UR36][R2.64] ;  /* 0x0000002402007981 */ /* 0x000162000c1e1500 */
[----:B------:R-:W-:Y:S05]  /*49c0*/  BRA `(.L_x_2825) ;  /* 0x0000000800dc7947 */ /* 0x000fea0003800000 */
.L_x_2830:
        /* <DEDUP_REMOVED lines=8> */
.L_x_2820:
        /* <DEDUP_REMOVED lines=13> */
.L_x_2834:
        /* <DEDUP_REMOVED lines=8> */
.L_x_2833:
        /* <DEDUP_REMOVED lines=27> */
.L_x_2836:
        /* <DEDUP_REMOVED lines=11> */
[----:B------:R-:W-:Y:S01]  /*4e00*/  F2FP.F16.F32.PACK_AB R0, RZ, R0 ;  /* 0x00000000ff00723e */ /* 0x000fe200000000ff */
[----:B------:R-:W-:Y:S06]  /*4e10*/  BRA `(.L_x_2825) ;  /* 0x0000000400c87947 */ /* 0x000fec0003800000 */
.L_x_2835:
[----:B------:R-:W2:Y:S02]  /*4e20*/  LDG.E.U16 R0, desc[UR36][R2.64] ;  /* 0x0000002402007981 */ /* 0x000ea4000c1e1500 */
[----:B--2---:R-:W-:-:S04]  /*4e30*/  SHF.L.U32 R0, R0, 0x10, RZ ;  /* 0x0000001000007819 */ /* 0x004fc800000006ff */
[----:B------:R-:W-:Y:S01]  /*4e40*/  F2FP.F16.F32.PACK_AB R0, RZ, R0 ;  /* 0x00000000ff00723e */ /* 0x000fe200000000ff */
[----:B------:R-:W-:Y:S06]  /*4e50*/  BRA `(.L_x_2825) ;  /* 0x0000000400b87947 */ /* 0x000fec0003800000 */
.L_x_2832:
        /* <DEDUP_REMOVED lines=12> */
.L_x_2839:
        /* <DEDUP_REMOVED lines=21> */
.L_x_2843:
[----:B------:R-:W-:Y:S05]  /*5070*/  BSYNC.RECONVERGENT B1 ;  /* 0x0000000000017941 */ /* 0x000fea0003800200 */
.L_x_2842:
[----:B------:R-:W-:Y:S01]  /*5080*/  IMAD.SHL.U32 R0, R0, 0x100000, RZ ;  /* 0x0010000000007824 */ /* 0x000fe200078e00ff */
[----:B------:R-:W-:-:S04]  /*5090*/  LEA R2, R2, 0x3b800000, 0x17 ;  /* 0x3b80000002027811 */ /* 0x000fc800078eb8ff */
[----:B------:R-:W-:-:S07]  /*50a0*/  LOP3.LUT R0, R2, R0, R7, 0xfe, !PT ;  /* 0x0000000002007212 */ /* 0x000fce00078efe07 */
.L_x_2841:
[----:B------:R-:W-:Y:S05]  /*50b0*/  BSYNC.RECONVERGENT B0 ;  /* 0x0000000000007941 */ /* 0x000fea0003800200 */
.L_x_2840:
[----:B------:R-:W-:Y:S01]  /*50c0*/  F2FP.F16.F32.PACK_AB R0, RZ, R0 ;  /* 0x00000000ff00723e */ /* 0x000fe200000000ff */
[----:B------:R-:W-:Y:S06]  /*50d0*/  BRA `(.L_x_2825) ;  /* 0x0000000400187947 */ /* 0x000fec0003800000 */
.L_x_2838:
        /* <DEDUP_REMOVED lines=21> */
.L_x_2847:
[----:B------:R-:W-:Y:S05]  /*5230*/  BSYNC.RECONVERGENT B1 ;  /* 0x0000000000017941 */ /* 0x000fea0003800200 */
.L_x_2846:
[----:B------:R-:W-:Y:S01]  /*5240*/  IMAD.SHL.U32 R0, R0, 0x200000, RZ ;  /* 0x0020000000007824 */ /* 0x000fe200078e00ff */
[----:B------:R-:W-:-:S04]  /*5250*/  LEA R2, R2, 0x37800000, 0x17 ;  /* 0x3780000002027811 */ /* 0x000fc800078eb8ff */
[----:B------:R-:W-:-:S07]  /*5260*/  LOP3.LUT R0, R2, R0, R7, 0xfe, !PT ;  /* 0x0000000002007212 */ /* 0x000fce00078efe07 */
.L_x_2845:
[----:B------:R-:W-:Y:S05]  /*5270*/  BSYNC.RECONVERGENT B0 ;  /* 0x0000000000007941 */ /* 0x000fea0003800200 */
.L_x_2844:
[----:B------:R-:W-:Y:S01]  /*5280*/  F2FP.F16.F32.PACK_AB R0, RZ, R0 ;  /* 0x00000000ff00723e */ /* 0x000fe200000000ff */
[----:B------:R-:W-:Y:S06]  /*5290*/  BRA `(.L_x_2825) ;  /* 0x0000000000a87947 */ /* 0x000fec0003800000 */
.L_x_2837:
        /* <DEDUP_REMOVED lines=14> */
.L_x_2851:
[----:B------:R-:W-:Y:S05]  /*5380*/  BSYNC.RECONVERGENT B0 ;  /* 0x0000000000007941 */ /* 0x000fea0003800200 */
.L_x_2850:
[----:B------:R-:W-:Y:S01]  /*5390*/  F2FP.F16.F32.PACK_AB R0, RZ, R0 ;  /* 0x00000000ff00723e */ /* 0x000fe200000000ff */
[----:B------:R-:W-:Y:S06]  /*53a0*/  BRA `(.L_x_2825) ;  /* 0x0000000000647947 */ /* 0x000fec0003800000 */
.L_x_2824:
        /* <DEDUP_REMOVED lines=16> */
.L_x_2852:
[----:B------:R-:W-:Y:S01]  /*54b0*/  PRMT R0, RZ, 0x7610, R0 ;  /* 0x00007610ff007816 */ /* 0x000fe20000000000 */
[----:B------:R-:W-:Y:S06]  /*54c0*/  BRA `(.L_x_2825) ;  /* 0x00000000001c7947 */ /* 0x000fec0003800000 */
.L_x_2849:
[----:B------:R-:W2:Y:S02]  /*54d0*/  LDG.E.64 R2, desc[UR36][R2.64] ;  /* 0x0000002402027981 */ /* 0x000ea4000c1e1b00 */
[----:B--2---:R-:W0:Y:S02]  /*54e0*/  I2F.U64 R0, R2 ;  /* 0x0000000200007312 */ /* 0x004e240000301000 */
[----:B0-----:R-:W-:Y:S01]  /*54f0*/  F2FP.F16.F32.PACK_AB R0, RZ, R0 ;  /* 0x00000000ff00723e */ /* 0x001fe200000000ff */
[----:B------:R-:W-:Y:S06]  /*5500*/  BRA `(.L_x_2825) ;  /* 0x00000000000c7947 */ /* 0x000fec0003800000 */
.L_x_2848:
[----:B------:R-:W2:Y:S02]  /*5510*/  LDG.E R2, desc[UR36][R2.64] ;  /* 0x0000002402027981 */ /* 0x000ea4000c1e1900 */
[----:B--2---:R-:W-:-:S04]  /*5520*/  I2FP.F32.U32 R0, R2 ;  /* 0x0000000200007245 */ /* 0x004fc80000201000 */
[----:B------:R-:W-:-:S07]  /*5530*/  F2FP.F16.F32.PACK_AB R0, RZ, R0 ;  /* 0x00000000ff00723e */ /* 0x000fce00000000ff */
.L_x_2825:
        /* <DEDUP_REMOVED lines=22> */
.L_x_2856:
[----:B------:R-:W-:-:S06]  /*56a0*/  HADD2.F32 R5, -RZ, R0.H0_H0 ;  /* 0x20000000ff057230 */ /* 0x000fcc0000004100 */
[----:B------:R-:W0:Y:S02]  /*56b0*/  F2I.S64.TRUNC R4, R5 ;  /* 0x0000000500047311 */ /* 0x000e24000020d900 */
[----:B0-----:R0:W-:Y:S01]  /*56c0*/  STG.E.U8 desc[UR36][R2.64], R4 ;  /* 0x0000000402007986 */ /* 0x0011e2000c101124 */
[----:B------:R-:W-:Y:S05]  /*56d0*/  BRA `(.L_x_2858) ;  /* 0x0000000c006c7947 */ /* 0x000fea0003800000 */
.L_x_2855:
        /* <DEDUP_REMOVED lines=10> */
.L_x_2860:
[----:B------:R-:W-:-:S04]  /*5780*/  HADD2.F32 R0, -RZ, R0.H0_H0 ;  /* 0x20000000ff007230 */ /* 0x000fc80000004100 */
[----:B------:R-:W0:Y:S02]  /*5790*/  F2I.FTZ.TRUNC.NTZ R5, R0 ;  /* 0x0000000000057305 */ /* 0x000e24000021f100 */
[----:B0-----:R0:W-:Y:S01]  /*57a0*/  STG.E desc[UR36][R2.64], R5 ;  /* 0x0000000502007986 */ /* 0x0011e2000c101924 */
[----:B------:R-:W-:Y:S05]  /*57b0*/  BRA `(.L_x_2858) ;  /* 0x0000000c00347947 */ /* 0x000fea0003800000 */
.L_x_2859:
[----:B------:R-:W-:-:S04]  /*57c0*/  HADD2.F32 R0, -RZ, R0.H0_H0 ;  /* 0x20000000ff007230 */ /* 0x000fc80000004100 */
[----:B------:R-:W0:Y:S02]  /*57d0*/  F2I.FTZ.TRUNC.NTZ R5, R0 ;  /* 0x0000000000057305 */ /* 0x000e24000021f100 */
[----:B0-----:R0:W-:Y:S01]  /*57e0*/  STG.E.U16 desc[UR36][R2.64], R5 ;  /* 0x0000000502007986 */ /* 0x0011e2000c101524 */
[----:B------:R-:W-:Y:S05]  /*57f0*/  BRA `(.L_x_2858) ;  /* 0x0000000c00247947 */ /* 0x000fea0003800000 */
.L_x_2854:
        /* <DEDUP_REMOVED lines=9> */
.L_x_2862:
[----:B------:R0:W-:Y:S01]  /*5890*/  STG.E.U16 desc[UR36][R2.64], R0 ;  /* 0x0000000002007986 */ /* 0x0001e2000c101524 */
[----:B------:R-:W-:Y:S05]  /*58a0*/  BRA `(.L_x_2858) ;  /* 0x0000000800f87947 */ /* 0x000fea0003800000 */
.L_x_2861:
[----:B------:R-:W-:-:S09]  /*58b0*/  UISETP.NE.AND UP0, UPT, UR4, 0x7, UPT ;  /* 0x000000070400788c */ /* 0x000fd2000bf05270 */
[----:B------:R-:W-:Y:S05]  /*58c0*/  BRA.U !UP0, `(.L_x_2863) ;  /* 0x0000000108347547 */ /* 0x000fea000b800000 */
[----:B------:R-:W-:-:S09]  /*58d0*/  UISETP.NE.AND UP0, UPT, UR4, 0x8, UPT ;  /* 0x000000080400788c */ /* 0x000fd2000bf05270 */
[----:B------:R-:W-:Y:S05]  /*58e0*/  BRA.U !UP0, `(.L_x_2864) ;  /* 0x0000000108187547 */ /* 0x000fea000b800000 */
[----:B------:R-:W-:-:S09]  /*58f0*/  UISETP.NE.AND UP0, UPT, UR4, 0x9, UPT ;  /* 0x000000090400788c */ /* 0x000fd2000bf05270 */
[----:B------:R-:W-:Y:S05]  /*5900*/  BRA.U UP0, `(.L_x_2857) ;  /* 0x0000000500fc7547 */ /* 0x000fea000b800000 */
[----:B------:R-:W-:Y:S01]  /*5910*/  HADD2.F32 R4, -RZ, R0.H0_H0 ;  /* 0x20000000ff047230 */ /* 0x000fe20000004100 */
[----:B------:R-:W-:-:S05]  /*5920*/  MOV R5, RZ ;  /* 0x000000ff00057202 */ /* 0x000fca0000000f00 */
[----:B------:R0:W-:Y:S01]  /*5930*/  STG.E.64 desc[UR36][R2.64], R4 ;  /* 0x0000000402007986 */ /* 0x0001e2000c101b24 */
[----:B------:R-:W-:Y:S05]  /*5940*/  BRA `(.L_x_2858) ;  /* 0x0000000800d07947 */ /* 0x000fea0003800000 */
.L_x_2864:
[----:B------:R-:W-:-:S05]  /*5950*/  HADD2.F32 R0, -RZ, R0.H0_H0 ;  /* 0x20000000ff007230 */ /* 0x000fca0000004100 */
[----:B------:R-:W-:-:S04]  /*5960*/  F2FP.F16.F32.PACK_AB R0, RZ, R0 ;  /* 0x00000000ff00723e */ /* 0x000fc800000000ff */
[----:B------:R-:W-:-:S05]  /*5970*/  PRMT R0, R0, 0x5410, RZ ;  /* 0x0000541000007816 */ /* 0x000fca00000000ff */
[----:B------:R0:W-:Y:S01]  /*5980*/  STG.E desc[UR36][R2.64], R0 ;  /* 0x0000000002007986 */ /* 0x0001e2000c101924 */
[----:B------:R-:W-:Y:S05]  /*5990*/  BRA `(.L_x_2858) ;  /* 0x0000000800bc7947 */ /* 0x000fea0003800000 */
.L_x_2863:
[----:B------:R-:W-:-:S05]  /*59a0*/  HADD2.F32 R4, -RZ, R0.H0_H0 ;  /* 0x20000000ff047230 */ /* 0x000fca0000004100 */
[----:B------:R-:W-:-:S06]  /*59b0*/  FMUL.FTZ R4, R4, 1 ;  /* 0x3f80000004047820 */ /* 0x000fcc0000410000 */
[----:B------:R-:W0:Y:S02]  /*59c0*/  F2F.F64.F32 R4, R4 ;  /* 0x0000000400047310 */ /* 0x000e240000201800 */
[----:B0-----:R0:W-:Y:S01]  /*59d0*/  STG.E.64 desc[UR36][R2.64], R4 ;  /* 0x0000000402007986 */ /* 0x0011e2000c101b24 */
[----:B------:R-:W-:Y:S05]  /*59e0*/  BRA `(.L_x_2858) ;  /* 0x0000000800a87947 */ /* 0x000fea0003800000 */
.L_x_2853:
        /* <DEDUP_REMOVED lines=14> */
.L_x_2868:
[----:B------:R-:W-:Y:S01]  /*5ad0*/  HADD2.F32 R5, -RZ, R0.H0_H0 ;  /* 0x20000000ff057230 */ /* 0x000fe20000004100 */
        /* <DEDUP_REMOVED lines=17> */
.L_x_2871:
[----:B------:R-:W-:-:S04]  /*5bf0*/  SHF.R.U32.HI R5, RZ, 0x18, R5 ;  /* 0x00000018ff057819 */ /* 0x000fc80000011605 */
[----:B------:R-:W-:-:S07]  /*5c00*/  LOP3.LUT R0, R0, 0x80, R5, 0xf8, !PT ;  /* 0x0000008000007812 */ /* 0x000fce00078ef805 */
.L_x_2870:
[----:B------:R-:W-:Y:S05]  /*5c10*/  BSYNC.RECONVERGENT B0 ;  /* 0x0000000000007941 */ /* 0x000fea0003800200 */
.L_x_2869:
[----:B------:R0:W-:Y:S01]  /*5c20*/  STG.E.U8 desc[UR36][R2.64], R0 ;  /* 0x0000000002007986 */ /* 0x0001e2000c101124 */
[----:B------:R-:W-:Y:S05]  /*5c30*/  BRA `(.L_x_2858) ;  /* 0x0000000800147947 */ /* 0x000fea0003800000 */
.L_x_2867:
[----:B------:R-:W-:Y:S01]  /*5c40*/  HADD2.F32 R5, -RZ, R0.H0_H0 ;  /* 0x20000000ff057230 */ /* 0x000fe20000004100 */
[----:B------:R-:W-:Y:S01]  /*5c50*/  BSSY.RECONVERGENT B0, `(.L_x_2872) ;  /* 0x0000013000007945 */ /* 0x000fe20003800200 */
[----:B------:R-:W-:-:S03]  /*5c60*/  HFMA2 R0, -RZ, RZ, 0, 7.62939453125e-06 ;  /* 0x00000080ff007431 */ /* 0x000fc600000001ff */
        /* <DEDUP_REMOVED lines=15> */
.L_x_2874:
[----:B------:R-:W-:-:S04]  /*5d60*/  SHF.R.U32.HI R5, RZ, 0x18, R5 ;  /* 0x00000018ff057819 */ /* 0x000fc80000011605 */
[----:B------:R-:W-:-:S07]  /*5d70*/  LOP3.LUT R0, R0, 0x80, R5, 0xf8, !PT ;  /* 0x0000008000007812 */ /* 0x000fce00078ef805 */
.L_x_2873:
[----:B------:R-:W-:Y:S05]  /*5d80*/  BSYNC.RECONVERGENT B0 ;  /* 0x0000000000007941 */ /* 0x000fea0003800200 */
.L_x_2872:
[----:B------:R0:W-:Y:S01]  /*5d90*/  STG.E.U8 desc[UR36][R2.64], R0 ;  /* 0x0000000002007986 */ /* 0x0001e2000c101124 */
[----:B------:R-:W-:Y:S05]  /*5da0*/  BRA `(.L_x_2858) ;  /* 0x0000000400b87947 */ /* 0x000fea0003800000 */
.L_x_2866:
[----:B------:R-:W-:-:S09]  /*5db0*/  UISETP.NE.AND UP0, UPT, UR4, 0x1c, UPT ;  /* 0x0000001c0400788c */ /* 0x000fd2000bf05270 */
[----:B------:R-:W-:Y:S05]  /*5dc0*/  BRA.U !UP0, `(.L_x_2875) ;  /* 0x0000000108607547 */ /* 0x000fea000b800000 */
[----:B------:R-:W-:-:S09]  /*5dd0*/  UISETP.NE.AND UP0, UPT, UR4, 0x1d, UPT ;  /* 0x0000001d0400788c */ /* 0x000fd2000bf05270 */
[----:B------:R-:W-:Y:S05]  /*5de0*/  BRA.U !UP0, `(.L_x_2876) ;  /* 0x0000000108487547 */ /* 0x000fea000b800000 */
[----:B------:R-:W-:-:S09]  /*5df0*/  UISETP.NE.AND UP0, UPT, UR4, 0x2c, UPT ;  /* 0x0000002c0400788c */ /* 0x000fd2000bf05270 */
[----:B------:R-:W-:Y:S05]  /*5e00*/  BRA.U UP0, `(.L_x_2857) ;  /* 0x0000000100bc7547 */ /* 0x000fea000b800000 */
        /* <DEDUP_REMOVED lines=16> */
.L_x_2876:
[----:B------:R-:W-:-:S06]  /*5f10*/  HADD2.F32 R4, -RZ, R0.H0_H0 ;  /* 0x20000000ff047230 */ /* 0x000fcc0000004100 */
[----:B------:R-:W0:Y:S02]  /*5f20*/  F2I.U64.TRUNC R4, R4 ;  /* 0x0000000400047311 */ /* 0x000e24000020d800 */
[----:B0-----:R0:W-:Y:S01]  /*5f30*/  STG.E.64 desc[UR36][R2.64], R4 ;  /* 0x0000000402007986 */ /* 0x0011e2000c101b24 */
[----:B------:R-:W-:Y:S05]  /*5f40*/  BRA `(.L_x_2858) ;  /* 0x0000000400507947 */ /* 0x000fea0003800000 */
.L_x_2875:
[----:B------:R-:W-:-:S04]  /*5f50*/  HADD2.F32 R0, -RZ, R0.H0_H0 ;  /* 0x20000000ff007230 */ /* 0x000fc80000004100 */
[----:B------:R-:W0:Y:S02]  /*5f60*/  F2I.FTZ.U32.TRUNC.NTZ R5, R0 ;  /* 0x0000000000057305 */ /* 0x000e24000021f000 */
[----:B0-----:R0:W-:Y:S01]  /*5f70*/  STG.E desc[UR36][R2.64], R5 ;  /* 0x0000000502007986 */ /* 0x0011e2000c101924 */
[----:B------:R-:W-:Y:S05]  /*5f80*/  BRA `(.L_x_2858) ;  /* 0x0000000400407947 */ /* 0x000fea0003800000 */
.L_x_2865:
        /* <DEDUP_REMOVED lines=11> */
.L_x_2878:
[----:B------:R-:W-:Y:S01]  /*6040*/  HADD2.F32 R0, -RZ, R0.H0_H0 ;  /* 0x20000000ff007230 */ /* 0x000fe20000004100 */
[----:B------:R-:W-:-:S04]  /*6050*/  CS2R R6, SRZ ;  /* 0x0000000000067805 */ /* 0x000fc8000001ff00 */
[----:B------:R-:W-:-:S04]  /*6060*/  FMUL.FTZ R0, R0, 1 ;  /* 0x3f80000000007820 */ /* 0x000fc80000410000 */
[----:B------:R-:W0:Y:S02]  /*6070*/  F2F.F64.F32 R4, R0 ;  /* 0x0000000000047310 */ /* 0x000e240000201800 */
[----:B0-----:R4:W-:Y:S01]  /*6080*/  STG.E.128 desc[UR36][R2.64], R4 ;  /* 0x0000000402007986 */ /* 0x0019e2000c101d24 */
[----:B------:R-:W-:Y:S05]  /*6090*/  BRA `(.L_x_2858) ;  /* 0x0000000000fc7947 */ /* 0x000fea0003800000 */
.L_x_2877:
[----:B------:R-:W-:-:S09]  /*60a0*/  UISETP.NE.AND UP0, UPT, UR4, 0xf, UPT ;  /* 0x0000000f0400788c */ /* 0x000fd2000bf05270 */
[----:B------:R-:W-:Y:S05]  /*60b0*/  BRA.U !UP0, `(.L_x_2879) ;  /* 0x0000000108e87547 */ /* 0x000fea000b800000 */
[----:B------:R-:W-:-:S09]  /*60c0*/  UISETP.NE.AND UP0, UPT, UR4, 0x17, UPT ;  /* 0x000000170400788c */ /* 0x000fd2000bf05270 */
[----:B------:R-:W-:Y:S05]  /*60d0*/  BRA.U !UP0, `(.L_x_2880) ;  /* 0x0000000108907547 */ /* 0x000fea000b800000 */
[----:B------:R-:W-:-:S09]  /*60e0*/  UISETP.NE.AND UP0, UPT, UR4, 0x18, UPT ;  /* 0x000000180400788c */ /* 0x000fd2000bf05270 */
[----:B------:R-:W-:Y:S05]  /*60f0*/  BRA.U !UP0, `(.L_x_2881) ;  /* 0x0000000108447547 */ /* 0x000fea000b800000 */
.L_x_2857:
        /* <DEDUP_REMOVED lines=16> */
.L_x_2882:
[----:B------:R-:W-:Y:S05]  /*6200*/  BRA `(.L_x_2858) ;  /* 0x0000000000a07947 */ /* 0x000fea0003800000 */
.L_x_2881:
[----:B------:R-:W-:Y:S01]  /*6210*/  HADD2.F32 R7, -RZ, R0.H0_H0 ;  /* 0x20000000ff077230 */ /* 0x000fe20000004100 */
[----:B------:R-:W-:Y:S01]  /*6220*/  BSSY.RECONVERGENT B0, `(.L_x_2883) ;  /* 0x000000c000007945 */ /* 0x000fe20003800200 */
[----:B------:R-:W-:-:S03]  /*6230*/  MOV R0, 0x7f ;  /* 0x0000007f00007802 */ /* 0x000fc60000000f00 */
        /* <DEDUP_REMOVED lines=10> */
.L_x_2884:
[----:B------:R-:W-:Y:S05]  /*62e0*/  BSYNC.RECONVERGENT B0 ;  /* 0x0000000000007941 */ /* 0x000fea0003800200 */
.L_x_2883:
[----:B------:R-:W-:-:S05]  /*62f0*/  LOP3.LUT R5, R0, 0x80, R5, 0xf8, !PT ;  /* 0x0000008000057812 */ /* 0x000fca00078ef805 */
[----:B------:R2:W-:Y:S01]  /*6300*/  STG.E.U8 desc[UR36][R2.64], R5 ;  /* 0x0000000502007986 */ /* 0x0005e2000c101124 */
[----:B------:R-:W-:Y:S05]  /*6310*/  BRA `(.L_x_2858) ;  /* 0x00000000005c7947 */ /* 0x000fea0003800000 */
.L_x_2880:
[----:B------:R-:W-:Y:S01]  /*6320*/  HADD2.F32 R5, -RZ, R0.H0_H0 ;  /* 0x20000000ff057230 */ /* 0x000fe20000004100 */
        /* <DEDUP_REMOVED lines=11> */
.L_x_2886:
[----:B------:R-:W-:Y:S01]  /*63e0*/  IMAD.MOV.U32 R0, RZ, RZ, 0x7f ;  /* 0x0000007fff007424 */ /* 0x000fe200078e00ff */
[----:B------:R-:W-:-:S04]  /*63f0*/  ISETP.GT.U32.AND P0, PT, R4, 0x7f800000, PT ;  /* 0x7f8000000400780c */ /* 0x000fc80003f04070 */
[----:B------:R-:W-:-:S09]  /*6400*/  SEL R0, R0, 0x7c, P0 ;  /* 0x0000007c00007807 */ /* 0x000fd20000000000 */
.L_x_2887:
[----:B------:R-:W-:Y:S05]  /*6410*/  BSYNC.RECONVERGENT B0 ;  /* 0x0000000000007941 */ /* 0x000fea0003800200 */
.L_x_2885:
[----:B------:R-:W-:-:S04]  /*6420*/  SHF.R.U32.HI R5, RZ, 0x18, R5 ;  /* 0x00000018ff057819 */ /* 0x000fc80000011605 */
[----:B------:R-:W-:-:S05]  /*6430*/  LOP3.LUT R5, R0, 0x80, R5, 0xf8, !PT ;  /* 0x0000008000057812 */ /* 0x000fca00078ef805 */
[----:B------:R1:W-:Y:S01]  /*6440*/  STG.E.U8 desc[UR36][R2.64], R5 ;  /* 0x0000000502007986 */ /* 0x0003e2000c101124 */
[----:B------:R-:W-:Y:S05]  /*6450*/  BRA `(.L_x_2858) ;  /* 0x00000000000c7947 */ /* 0x000fea0003800000 */
.L_x_2879:
[----:B------:R-:W-:-:S05]  /*6460*/  HADD2.F32 R0, -RZ, R0.H0_H0 ;  /* 0x20000000ff007230 */ /* 0x000fca0000004100 */
[----:B------:R-:W-:-:S05]  /*6470*/  F2FP.BF16.F32.PACK_AB R0, RZ, R0 ;  /* 0x00000000ff00723e */ /* 0x000fca00000010ff */
[----:B------:R0:W-:Y:S02]  /*6480*/  STG.E.U16 desc[UR36][R2.64], R0 ;  /* 0x0000000002007986 */ /* 0x0001e4000c101524 */
.L_x_2858:
[----:B------:R-:W-:-:S07]  /*6490*/  VIADD R17, R17, 0x80 ;  /* 0x0000008011117836 */ /* 0x000fce0000000000 */
.L_x_2818:
[----:B------:R-:W-:Y:S05]  /*64a0*/  BSYNC.RECONVERGENT B6 ;  /* 0x0000000000067941 */ /* 0x000fea0003800200 */
.L_x_2817:
[----:B------:R-:W5:Y:S01]  /*64b0*/  LDCU UR4, c[0x0][0x380] ;  /* 0x00007000ff0477ac */ /* 0x000f620008000800 */
[----:B------:R-:W-:Y:S01]  /*64c0*/  BSSY.RECONVERGENT B6, `(.L_x_2888) ;  /* 0x000031d000067945 */ /* 0x000fe20003800200 */
[----:B-----5:R-:W-:-:S13]  /*64d0*/  ISETP.GE.AND P0, PT, R17, UR4, PT ;  /* 0x0000000411007c0c */ /* 0x020fda000bf06270 */
[----:B------:R-:W-:Y:S05]  /*64e0*/  @P0 BRA `(.L_x_2889) ;  /* 0x0000003000680947 */ /* 0x000fea0003800000 */
[----:B------:R-:W5:Y:S01]  /*64f0*/  LDCU UR4, c[0x0][0x388] ;  /* 0x00007100ff0477ac */ /* 0x000f620008000800 */
[----:B0-----:R-:W-:Y:S02]  /*6500*/  HFMA2 R0, -RZ, RZ, 0, 0 ;  /* 0x00000000ff007431 */ /* 0x001fe400000001ff */
        /* <DEDUP_REMOVED lines=8> */
[----:B-1234-:R-:W-:-:S05]  /*6590*/  IMAD.HI.U32 R2, R17, UR4, R16 ;  /* 0x0000000411027c27 */ /* 0x01efca000f8e0010 */
[----:B------:R-:W-:-:S04]  /*65a0*/  SHF.R.U32.HI R3, RZ, UR5, R2 ;  /* 0x00000005ff037c19 */ /* 0x000fc80008011602 */
[----:B------:R-:W-:-:S05]  /*65b0*/  IADD3 R0, PT, PT, -R3, RZ, RZ ;  /* 0x000000ff03007210 */ /* 0x000fca0007ffe1ff */
        /* <DEDUP_REMOVED lines=290> */
.L_x_2890:
        /* <DEDUP_REMOVED lines=18> */
.L_x_2894:
[----:B------:R-:W2:Y:S02]  /*7900*/  LDG.E.U8 R2, desc[UR36][R2.64] ;  /* 0x0000002402027981 */ /* 0x000ea4000c1e1100 */
[----:B--2---:R-:W-:-:S04]  /*7910*/  I2FP.F32.U32 R0, R2 ;  /* 0x0000000200007245 */ /* 0x004fc80000201000 */
[----:B------:R-:W-:Y:S01]  /*7920*/  F2FP.F16.F32.PACK_AB R0, RZ, R0 ;  /* 0x00000000ff00723e */ /* 0x000fe200000000ff */
[----:B------:R-:W-:Y:S06]  /*7930*/  BRA `(.L_x_2896) ;  /* 0x0000000c007c7947 */ /* 0x000fec0003800000 */
.L_x_2893:
        /* <DEDUP_REMOVED lines=10> */
.L_x_2898:
[----:B------:R-:W2:Y:S02]  /*79e0*/  LDG.E R2, desc[UR36][R2.64] ;  /* 0x0000002402027981 */ /* 0x000ea4000c1e1900 */
[----:B--2---:R-:W-:-:S04]  /*79f0*/  I2FP.F32.S32 R0, R2 ;  /* 0x0000000200007245 */ /* 0x004fc80000201400 */
[----:B------:R-:W-:Y:S01]  /*7a00*/  F2FP.F16.F32.PACK_AB R0, RZ, R0 ;  /* 0x00000000ff00723e */ /* 0x000fe200000000ff */
[----:B------:R-:W-:Y:S06]  /*7a10*/  BRA `(.L_x_2896) ;  /* 0x0000000c00447947 */ /* 0x000fec0003800000 */
.L_x_2897:
[----:B------:R-:W2:Y:S02]  /*7a20*/  LDG.E.U16 R2, desc[UR36][R2.64] ;  /* 0x0000002402027981 */ /* 0x000ea4000c1e1500 */
[----:B--2---:R-:W0:Y:S02]  /*7a30*/  I2F.S16 R0, R2 ;  /* 0x0000000200007306 */ /* 0x004e240000101400 */
[----:B0-----:R-:W-:Y:S01]  /*7a40*/  F2FP.F16.F32.PACK_AB R0, RZ, R0 ;  /* 0x00000000ff00723e */ /* 0x001fe200000000ff */
[----:B------:R-:W-:Y:S06]  /*7a50*/  BRA `(.L_x_2896) ;  /* 0x0000000c00347947 */ /* 0x000fec0003800000 */
.L_x_2892:
        /* <DEDUP_REMOVED lines=9> */
.L_x_2900:
[----:B------:R1:W5:Y:S01]  /*7af0*/  LDG.E.U16 R0, desc[UR36][R2.64] ;  /* 0x0000002402007981 */ /* 0x000362000c1e1500 */
[----:B------:R-:W-:Y:S05]  /*7b00*/  BRA `(.L_x_2896) ;  /* 0x0000000c00087947 */ /* 0x000fea0003800000 */
.L_x_2899:
        /* <DEDUP_REMOVED lines=9> */
.L_x_2902:
[----:B------:R0:W5:Y:S01]  /*7ba0*/  LDG.E.U16 R0, desc[UR36][R2.64] ;  /* 0x0000002402007981 */ /* 0x000162000c1e1500 */
[----:B------:R-:W-:Y:S05]  /*7bb0*/  BRA `(.L_x_2896) ;  /* 0x0000000800dc7947 */ /* 0x000fea0003800000 */
.L_x_2901:
        /* <DEDUP_REMOVED lines=8> */
.L_x_2891:
        /* <DEDUP_REMOVED lines=13> */
.L_x_2905:
        /* <DEDUP_REMOVED lines=8> */
.L_x_2904:
        /* <DEDUP_REMOVED lines=24> */
[----:B------:R-:W-:-:S04]  /*7f10*/  F2FP.F16.F32.PACK_AB R5, RZ, R5 ;  /* 0x00000005ff05723e */ /* 0x000fc800000000ff */
[----:B------:R-:W-:Y:S01]  /*7f20*/  PRMT R0, R5, 0x7610, R0 ;  /* 0x0000761005007816 */ /* 0x000fe20000000000 */
[----:B------:R-:W-:Y:S06]  /*7f30*/  BRA `(.L_x_2896) ;  /* 0x0000000400fc7947 */ /* 0x000fec0003800000 */
.L_x_2907:
        /* <DEDUP_REMOVED lines=13> */
.L_x_2906:
[----:B------:R-:W2:Y:S02]  /*8010*/  LDG.E.U16 R0, desc[UR36][R2.64] ;  /* 0x0000002402007981 */ /* 0x000ea4000c1e1500 */
[----:B--2---:R-:W-:-:S05]  /*8020*/  IMAD.U32 R0, R0, 0x10000, RZ ;  /* 0x0001000000007824 */ /* 0x004fca00078e00ff */
[----:B------:R-:W-:Y:S01]  /*8030*/  F2FP.F16.F32.PACK_AB R0, RZ, R0 ;  /* 0x00000000ff00723e */ /* 0x000fe200000000ff */
[----:B------:R-:W-:Y:S06]  /*8040*/  BRA `(.L_x_2896) ;  /* 0x0000000400b87947 */ /* 0x000fec0003800000 */
.L_x_2903:
        /* <DEDUP_REMOVED lines=12> */
.L_x_2910:
        /* <DEDUP_REMOVED lines=21> */
.L_x_2914:
[----:B------:R-:W-:Y:S05]  /*8260*/  BSYNC.RECONVERGENT B1 ;  /* 0x0000000000017941 */ /* 0x000fea0003800200 */
.L_x_2913:
[----:B------:R-:W-:Y:S01]  /*8270*/  IMAD.SHL.U32 R0, R0, 0x100000, RZ ;  /* 0x0010000000007824 */ /* 0x000fe200078e00ff */
[----:B------:R-:W-:-:S04]  /*8280*/  LEA R2, R2, 0x3b800000, 0x17 ;  /* 0x3b80000002027811 */ /* 0x000fc800078eb8ff */
[----:B------:R-:W-:-:S07]  /*8290*/  LOP3.LUT R0, R2, R0, R7, 0xfe, !PT ;  /* 0x0000000002007212 */ /* 0x000fce00078efe07 */
.L_x_2912:
[----:B------:R-:W-:Y:S05]  /*82a0*/  BSYNC.RECONVERGENT B0 ;  /* 0x0000000000007941 */ /* 0x000fea0003800200 */
.L_x_2911:
[----:B------:R-:W-:Y:S01]  /*82b0*/  F2FP.F16.F32.PACK_AB R0, RZ, R0 ;  /* 0x00000000ff00723e */ /* 0x000fe200000000ff */
[----:B------:R-:W-:Y:S06]  /*82c0*/  BRA `(.L_x_2896) ;  /* 0x0000000400187947 */ /* 0x000fec0003800000 */
.L_x_2909:
        /* <DEDUP_REMOVED lines=21> */
.L_x_2918:
[----:B------:R-:W-:Y:S05]  /*8420*/  BSYNC.RECONVERGENT B1 ;  /* 0x0000000000017941 */ /* 0x000fea0003800200 */
.L_x_2917:
[----:B------:R-:W-:Y:S02]  /*8430*/  SHF.L.U32 R0, R0, 0x15, RZ ;  /* 0x0000001500007819 */ /* 0x000fe400000006ff */
[----:B------:R-:W-:-:S04]  /*8440*/  LEA R2, R2, 0x37800000, 0x17 ;  /* 0x3780000002027811 */ /* 0x000fc800078eb8ff */
[----:B------:R-:W-:-:S07]  /*8450*/  LOP3.LUT R0, R2, R0, R7, 0xfe, !PT ;  /* 0x0000000002007212 */ /* 0x000fce00078efe07 */
.L_x_2916:
[----:B------:R-:W-:Y:S05]  /*8460*/  BSYNC.RECONVERGENT B0 ;  /* 0x0000000000007941 */ /* 0x000fea0003800200 */
.L_x_2915:
[----:B------:R-:W-:Y:S01]  /*8470*/  F2FP.F16.F32.PACK_AB R0, RZ, R0 ;  /* 0x00000000ff00723e */ /* 0x000fe200000000ff */
[----:B------:R-:W-:Y:S06]  /*8480*/  BRA `(.L_x_2896) ;  /* 0x0000000000a87947 */ /* 0x000fec0003800000 */
.L_x_2908:
        /* <DEDUP_REMOVED lines=14> */
.L_x_2922:
[----:B------:R-:W-:Y:S05]  /*8570*/  BSYNC.RECONVERGENT B0 ;  /* 0x0000000000007941 */ /* 0x000fea0003800200 */
.L_x_2921:
[----:B------:R-:W-:Y:S01]  /*8580*/  F2FP.F16.F32.PACK_AB R0, RZ, R0 ;  /* 0x00000000ff00723e */ /* 0x000fe200000000ff */
[----:B------:R-:W-:Y:S06]  /*8590*/  BRA `(.L_x_2896) ;  /* 0x0000000000647947 */ /* 0x000fec0003800000 */
.L_x_2895:
        /* <DEDUP_REMOVED lines=16> */
.L_x_2923:
[----:B------:R-:W-:Y:S01]  /*86a0*/  PRMT R0, RZ, 0x7610, R0 ;  /* 0x00007610ff007816 */ /* 0x000fe20000000000 */
[----:B------:R-:W-:Y:S06]  /*86b0*/  BRA `(.L_x_2896) ;  /* 0x00000000001c7947 */ /* 0x000fec0003800000 */
.L_x_2920:
[----:B------:R-:W2:Y:S02]  /*86c0*/  LDG.E.64 R2, desc[UR36][R2.64] ;  /* 0x0000002402027981 */ /* 0x000ea4000c1e1b00 */
[----:B--2---:R-:W0:Y:S02]  /*86d0*/  I2F.U64 R0, R2 ;  /* 0x0000000200007312 */ /* 0x004e240000301000 */
[----:B0-----:R-:W-:Y:S01]  /*86e0*/  F2FP.F16.F32.PACK_AB R0, RZ, R0 ;  /* 0x00000000ff00723e */ /* 0x001fe200000000ff */
[----:B------:R-:W-:Y:S06]  /*86f0*/  BRA `(.L_x_2896) ;  /* 0x00000000000c7947 */ /* 0x000fec0003800000 */
.L_x_2919:
[----:B------:R-:W2:Y:S02]  /*8700*/  LDG.E R2, desc[UR36][R2.64] ;  /* 0x0000002402027981 */ /* 0x000ea4000c1e1900 */
[----:B--2---:R-:W-:-:S04]  /*8710*/  I2FP.F32.U32 R0, R2 ;  /* 0x0000000200007245 */ /* 0x004fc80000201000 */
[----:B------:R-:W-:-:S07]  /*8720*/  F2FP.F16.F32.PACK_AB R0, RZ, R0 ;  /* 0x00000000ff00723e */ /* 0x000fce00000000ff */
.L_x_2896:
        /* <DEDUP_REMOVED lines=22> */
.L_x_2927:
[----:B------:R-:W-:-:S06]  /*8890*/  HADD2.F32 R5, -RZ, R0.H0_H0 ;  /* 0x20000000ff057230 */ /* 0x000fcc0000004100 */
[----:B------:R-:W0:Y:S02]  /*88a0*/  F2I.S64.TRUNC R4, R5 ;  /* 0x0000000500047311 */ /* 0x000e24000020d900 */
[----:B0-----:R4:W-:Y:S01]  /*88b0*/  STG.E.U8 desc[UR36][R2.64], R4 ;  /* 0x0000000402007986 */ /* 0x0019e2000c101124 */
[----:B------:R-:W-:Y:S05]  /*88c0*/  BRA `(.L_x_2929) ;  /* 0x0000000c006c7947 */ /* 0x000fea0003800000 */
.L_x_2926:
        /* <DEDUP_REMOVED lines=10> */
.L_x_2931:
[----:B------:R-:W-:-:S04]  /*8970*/  HADD2.F32 R0, -RZ, R0.H0_H0 ;  /* 0x20000000ff007230 */ /* 0x000fc80000004100 */
[----:B------:R-:W0:Y:S02]  /*8980*/  F2I.FTZ.TRUNC.NTZ R5, R0 ;  /* 0x0000000000057305 */ /* 0x000e24000021f100 */
[----:B0-----:R2:W-:Y:S01]  /*8990*/  STG.E desc[UR36][R2.64], R5 ;  /* 0x0000000502007986 */ /* 0x0015e2000c101924 */
[----:B------:R-:W-:Y:S05]  /*89a0*/  BRA `(.L_x_2929) ;  /* 0x0000000c00347947 */ /* 0x000fea0003800000 */
.L_x_2930:
[----:B------:R-:W-:-:S04]  /*89b0*/  HADD2.F32 R0, -RZ, R0.H0_H0 ;  /* 0x20000000ff007230 */ /* 0x000fc80000004100 */
[----:B------:R-:W0:Y:S02]  /*89c0*/  F2I.FTZ.TRUNC.NTZ R5, R0 ;  /* 0x0000000000057305 */ /* 0x000e24000021f100 */
[----:B0-----:R0:W-:Y:S01]  /*89d0*/  STG.E.U16 desc[UR36][R2.64], R5 ;  /* 0x0000000502007986 */ /* 0x0011e2000c101524 */
[----:B------:R-:W-:Y:S05]  /*89e0*/  BRA `(.L_x_2929) ;  /* 0x0000000c00247947 */ /* 0x000fea0003800000 */
.L_x_2925:
        /* <DEDUP_REMOVED lines=9> */
.L_x_2933:
[----:B------:R0:W-:Y:S01]  /*8a80*/  STG.E.U16 desc[UR36][R2.64], R0 ;  /* 0x0000000002007986 */ /* 0x0001e2000c101524 */
[----:B------:R-:W-:Y:S05]  /*8a90*/  BRA `(.L_x_2929) ;  /* 0x0000000800f87947 */ /* 0x000fea0003800000 */
.L_x_2932:
[----:B------:R-:W-:-:S09]  /*8aa0*/  UISETP.NE.AND UP0, UPT, UR4, 0x7, UPT ;  /* 0x000000070400788c */ /* 0x000fd2000bf05270 */
[----:B------:R-:W-:Y:S05]  /*8ab0*/  BRA.U !UP0, `(.L_x_2934) ;  /* 0x0000000108347547 */ /* 0x000fea000b800000 */
[----:B------:R-:W-:-:S09]  /*8ac0*/  UISETP.NE.AND UP0, UPT, UR4, 0x8, UPT ;  /* 0x000000080400788c */ /* 0x000fd2000bf05270 */
[----:B------:R-:W-:Y:S05]  /*8ad0*/  BRA.U !UP0, `(.L_x_2935) ;  /* 0x0000000108187547 */ /* 0x000fea000b800000 */
[----:B------:R-:W-:-:S09]  /*8ae0*/  UISETP.NE.AND UP0, UPT, UR4, 0x9, UPT ;  /* 0x000000090400788c */ /* 0x000fd2000bf05270 */
[----:B------:R-:W-:Y:S05]  /*8af0*/  BRA.U UP0, `(.L_x_2928) ;  /* 0x0000000500fc7547 */ /* 0x000fea000b800000 */
[----:B------:R-:W-:Y:S02]  /*8b00*/  HADD2.F32 R4, -RZ, R0.H0_H0 ;  /* 0x20000000ff047230 */ /* 0x000fe40000004100 */
[----:B------:R-:W-:-:S05]  /*8b10*/  IMAD.MOV.U32 R5, RZ, RZ, RZ ;  /* 0x000000ffff057224 */ /* 0x000fca00078e00ff */
[----:B------:R0:W-:Y:S01]  /*8b20*/  STG.E.64 desc[UR36][R2.64], R4 ;  /* 0x0000000402007986 */ /* 0x0001e2000c101b24 */
[----:B------:R-:W-:Y:S05]  /*8b30*/  BRA `(.L_x_2929) ;  /* 0x0000000800d07947 */ /* 0x000fea0003800000 */
.L_x_2935:
[----:B------:R-:W-:-:S05]  /*8b40*/  HADD2.F32 R0, -RZ, R0.H0_H0 ;  /* 0x20000000ff007230 */ /* 0x000fca0000004100 */
[----:B------:R-:W-:-:S04]  /*8b50*/  F2FP.F16.F32.PACK_AB R0, RZ, R0 ;  /* 0x00000000ff00723e */ /* 0x000fc800000000ff */
[----:B------:R-:W-:-:S05]  /*8b60*/  PRMT R0, R0, 0x5410, RZ ;  /* 0x0000541000007816 */ /* 0x000fca00000000ff */
[----:B------:R0:W-:Y:S01]  /*8b70*/  STG.E desc[UR36][R2.64], R0 ;  /* 0x0000000002007986 */ /* 0x0001e2000c101924 */
[----:B------:R-:W-:Y:S05]  /*8b80*/  BRA `(.L_x_2929) ;  /* 0x0000000800bc7947 */ /* 0x000fea0003800000 */
.L_x_2934:
[----:B------:R-:W-:-:S05]  /*8b90*/  HADD2.F32 R4, -RZ, R0.H0_H0 ;  /* 0x20000000ff047230 */ /* 0x000fca0000004100 */
[----:B------:R-:W-:-:S06]  /*8ba0*/  FMUL.FTZ R4, R4, 1 ;  /* 0x3f80000004047820 */ /* 0x000fcc0000410000 */
[----:B------:R-:W0:Y:S02]  /*8bb0*/  F2F.F64.F32 R4, R4 ;  /* 0x0000000400047310 */ /* 0x000e240000201800 */
[----:B0-----:R0:W-:Y:S01]  /*8bc0*/  STG.E.64 desc[UR36][R2.64], R4 ;  /* 0x0000000402007986 */ /* 0x0011e2000c101b24 */
[----:B------:R-:W-:Y:S05]  /*8bd0*/  BRA `(.L_x_2929) ;  /* 0x0000000800a87947 */ /* 0x000fea0003800000 */
.L_x_2924:
        /* <DEDUP_REMOVED lines=14> */
.L_x_2939:
[----:B------:R-:W-:Y:S01]  /*8cc0*/  HADD2.F32 R5, -RZ, R0.H0_H0 ;  /* 0x20000000ff057230 */ /* 0x000fe20000004100 */
[----:B------:R-:W-:Y:S01]  /*8cd0*/  BSSY.RECONVERGENT B0, `(.L_x_2940) ;  /* 0x0000013000007945 */ /* 0x000fe20003800200 */
[----:B------:R-:W-:-:S03]  /*8ce0*/  MOV R0, 0x80 ;  /* 0x0000008000007802 */ /* 0x000fc60000000f00 */
        /* <DEDUP_REMOVED lines=15> */
.L_x_2942:
[----:B------:R-:W-:-:S04]  /*8de0*/  SHF.R.U32.HI R5, RZ, 0x18, R5 ;  /* 0x00000018ff057819 */ /* 0x000fc80000011605 */
[----:B------:R-:W-:-:S07]  /*8df0*/  LOP3.LUT R0, R0, 0x80, R5, 0xf8, !PT ;  /* 0x0000008000007812 */ /* 0x000fce00078ef805 */
.L_x_2941:
[----:B------:R-:W-:Y:S05]  /*8e00*/  BSYNC.RECONVERGENT B0 ;  /* 0x0000000000007941 */ /* 0x000fea0003800200 */
.L_x_2940:
[----:B------:R0:W-:Y:S01]  /*8e10*/  STG.E.U8 desc[UR36][R2.64], R0 ;  /* 0x0000000002007986 */ /* 0x0001e2000c101124 */
[----:B------:R-:W-:Y:S05]  /*8e20*/  BRA `(.L_x_2929) ;  /* 0x0000000800147947 */ /* 0x000fea0003800000 */
.L_x_2938:
        /* <DEDUP_REMOVED lines=18> */
.L_x_2945:
[----:B------:R-:W-:-:S04]  /*8f50*/  SHF.R.U32.HI R5, RZ, 0x18, R5 ;  /* 0x00000018ff057819 */ /* 0x000fc80000011605 */
[----:B------:R-:W-:-:S07]  /*8f60*/  LOP3.LUT R0, R0, 0x80, R5, 0xf8, !PT ;  /* 0x0000008000007812 */ /* 0x000fce00078ef805 */
.L_x_2944:
[----:B------:R-:W-:Y:S05]  /*8f70*/  BSYNC.RECONVERGENT B0 ;  /* 0x0000000000007941 */ /* 0x000fea0003800200 */
.L_x_2943:
[----:B------:R0:W-:Y:S01]  /*8f80*/  STG.E.U8 desc[UR36][R2.64], R0 ;  /* 0x0000000002007986 */ /* 0x0001e2000c101124 */
[----:B------:R-:W-:Y:S05]  /*8f90*/  BRA `(.L_x_2929) ;  /* 0x0000000400b87947 */ /* 0x000fea0003800000 */
.L_x_2937:
        /* <DEDUP_REMOVED lines=22> */
.L_x_2947:
[----:B------:R-:W-:-:S06]  /*9100*/  HADD2.F32 R4, -RZ, R0.H0_H0 ;  /* 0x20000000ff047230 */ /* 0x000fcc0000004100 */
[----:B------:R-:W0:Y:S02]  /*9110*/  F2I.U64.TRUNC R4, R4 ;  /* 0x0000000400047311 */ /* 0x000e24000020d800 */
[----:B0-----:R0:W-:Y:S01]  /*9120*/  STG.E.64 desc[UR36][R2.64], R4 ;  /* 0x0000000402007986 */ /* 0x0011e2000c101b24 */
[----:B------:R-:W-:Y:S05]  /*9130*/  BRA `(.L_x_2929) ;  /* 0x0000000400507947 */ /* 0x000fea0003800000 */
.L_x_2946:
[----:B------:R-:W-:-:S04]  /*9140*/  HADD2.F32 R0, -RZ, R0.H0_H0 ;  /* 0x20000000ff007230 */ /* 0x000fc80000004100 */
[----:B------:R-:W0:Y:S02]  /*9150*/  F2I.FTZ.U32.TRUNC.NTZ R5, R0 ;  /* 0x0000000000057305 */ /* 0x000e24000021f000 */
[----:B0-----:R0:W-:Y:S01]  /*9160*/  STG.E desc[UR36][R2.64], R5 ;  /* 0x0000000502007986 */ /* 0x0011e2000c101924 */
[----:B------:R-:W-:Y:S05]  /*9170*/  BRA `(.L_x_2929) ;  /* 0x0000000400407947 */ /* 0x000fea0003800000 */
.L_x_2936:
        /* <DEDUP_REMOVED lines=11> */
.L_x_2949:
[----:B------:R-:W-:Y:S01]  /*9230*/  HADD2.F32 R0, -RZ, R0.H0_H0 ;  /* 0x20000000ff007230 */ /* 0x000fe20000004100 */
[----:B------:R-:W-:-:S04]  /*9240*/  CS2R R6, SRZ ;  /* 0x0000000000067805 */ /* 0x000fc8000001ff00 */
[----:B------:R-:W-:-:S04]  /*9250*/  FMUL.FTZ R0, R0, 1 ;  /* 0x3f80000000007820 */ /* 0x000fc80000410000 */
[----:B------:R-:W0:Y:S02]  /*9260*/  F2F.F64.F32 R4, R0 ;  /* 0x0000000000047310 */ /* 0x000e240000201800 */
[----:B0-----:R0:W-:Y:S01]  /*9270*/  STG.E.128 desc[UR36][R2.64], R4 ;  /* 0x0000000402007986 */ /* 0x0011e2000c101d24 */
[----:B------:R-:W-:Y:S05]  /*9280*/  BRA `(.L_x_2929) ;  /* 0x0000000000fc7947 */ /* 0x000fea0003800000 */
.L_x_2948:
[----:B------:R-:W-:-:S09]  /*9290*/  UISETP.NE.AND UP0, UPT, UR4, 0xf, UPT ;  /* 0x0000000f0400788c */ /* 0x000fd2000bf05270 */
[----:B------:R-:W-:Y:S05]  /*92a0*/  BRA.U !UP0, `(.L_x_2950) ;  /* 0x0000000108e87547 */ /* 0x000fea000b800000 */
[----:B------:R-:W-:-:S09]  /*92b0*/  UISETP.NE.AND UP0, UPT, UR4, 0x17, UPT ;  /* 0x000000170400788c */ /* 0x000fd2000bf05270 */
[----:B------:R-:W-:Y:S05]  /*92c0*/  BRA.U !UP0, `(.L_x_2951) ;  /* 0x0000000108907547 */ /* 0x000fea000b800000 */
[----:B------:R-:W-:-:S09]  /*92d0*/  UISETP.NE.AND UP0, UPT, UR4, 0x18, UPT ;  /* 0x000000180400788c */ /* 0x000fd2000bf05270 */
[----:B------:R-:W-:Y:S05]  /*92e0*/  BRA.U !UP0, `(.L_x_2952) ;  /* 0x0000000108447547 */ /* 0x000fea000b800000 */
.L_x_2928:
        /* <DEDUP_REMOVED lines=16> */
.L_x_2953:
[----:B------:R-:W-:Y:S05]  /*93f0*/  BRA `(.L_x_2929) ;  /* 0x0000000000a07947 */ /* 0x000fea0003800000 */
.L_x_2952:
[----:B------:R-:W-:Y:S01]  /*9400*/  HADD2.F32 R7, -RZ, R0.H0_H0 ;  /* 0x20000000ff077230 */ /* 0x000fe20000004100 */
        /* <DEDUP_REMOVED lines=12> */
.L_x_2955:
[----:B------:R-:W-:Y:S05]  /*94d0*/  BSYNC.RECONVERGENT B0 ;  /* 0x0000000000007941 */ /* 0x000fea0003800200 */
.L_x_2954:
[----:B------:R-:W-:-:S05]  /*94e0*/  LOP3.LUT R5, R0, 0x80, R5, 0xf8, !PT ;  /* 0x0000008000057812 */ /* 0x000fca00078ef805 */
[----:B------:R0:W-:Y:S01]  /*94f0*/  STG.E.U8 desc[UR36][R2.64], R5 ;  /* 0x0000000502007986 */ /* 0x0001e2000c101124 */
[----:B------:R-:W-:Y:S05]  /*9500*/  BRA `(.L_x_2929) ;  /* 0x00000000005c7947 */ /* 0x000fea0003800000 */
.L_x_2951:
        /* <DEDUP_REMOVED lines=12> */
.L_x_2957:
[----:B------:R-:W-:Y:S02]  /*95d0*/  ISETP.GT.U32.AND P0, PT, R4, 0x7f800000, PT ;  /* 0x7f8000000400780c */ /* 0x000fe40003f04070 */
[----:B------:R-:W-:-:S04]  /*95e0*/  MOV R0, 0x7f ;  /* 0x0000007f00007802 */ /* 0x000fc80000000f00 */
[----:B------:R-:W-:-:S07]  /*95f0*/  SEL R0, R0, 0x7c, P0 ;  /* 0x0000007c00007807 */ /* 0x000fce0000000000 */
.L_x_2958:
[----:B------:R-:W-:Y:S05]  /*9600*/  BSYNC.RECONVERGENT B0 ;  /* 0x0000000000007941 */ /* 0x000fea0003800200 */
.L_x_2956:
[----:B------:R-:W-:-:S04]  /*9610*/  SHF.R.U32.HI R5, RZ, 0x18, R5 ;  /* 0x00000018ff057819 */ /* 0x000fc80000011605 */
[----:B------:R-:W-:-:S05]  /*9620*/  LOP3.LUT R5, R0, 0x80, R5, 0xf8, !PT ;  /* 0x0000008000057812 */ /* 0x000fca00078ef805 */
[----:B------:R0:W-:Y:S01]  /*9630*/  STG.E.U8 desc[UR36][R2.64], R5 ;  /* 0x0000000502007986 */ /* 0x0001e2000c101124 */
[----:B------:R-:W-:Y:S05]  /*9640*/  BRA `(.L_x_2929) ;  /* 0x00000000000c7947 */ /* 0x000fea0003800000 */
.L_x_2950:
[----:B------:R-:W-:-:S05]  /*9650*/  HADD2.F32 R0, -RZ, R0.H0_H0 ;  /* 0x20000000ff007230 */ /* 0x000fca0000004100 */
[----:B------:R-:W-:-:S05]  /*9660*/  F2FP.BF16.F32.PACK_AB R0, RZ, R0 ;  /* 0x00000000ff00723e */ /* 0x000fca00000010ff */
[----:B------:R0:W-:Y:S02]  /*9670*/  STG.E.U16 desc[UR36][R2.64], R0 ;  /* 0x0000000002007986 */ /* 0x0001e4000c101524 */
.L_x_2929:
[----:B------:R-:W-:-:S07]  /*9680*/  VIADD R17, R17, 0x80 ;  /* 0x0000008011117836 */ /* 0x000fce0000000000 */
.L_x_2889:
[----:B------:R-:W-:Y:S05]  /*9690*/  BSYNC.RECONVERGENT B6 ;  /* 0x0000000000067941 */ /* 0x000fea0003800200 */
.L_x_2888:
[----:B------:R-:W5:Y:S02]  /*96a0*/  LDCU UR4, c[0x0][0x380] ;  /* 0x00007000ff0477ac */ /* 0x000f640008000800 */
[----:B-----5:R-:W-:-:S13]  /*96b0*/  ISETP.GE.AND P0, PT, R17, UR4, PT ;  /* 0x0000000411007c0c */ /* 0x020fda000bf06270 */
[----:B------:R-:W-:Y:S05]  /*96c0*/  @P0 EXIT ;  /* 0x000000000000094d */ /* 0x000fea0003800000 */
[----:B------:R-:W5:Y:S01]  /*96d0*/  LDCU UR4, c[0x0][0x388] ;  /* 0x00007100ff0477ac */ /* 0x000f620008000800 */
[----:B------:R-:W-:Y:S02]  /*96e0*/  HFMA2 R16, -RZ, RZ, 0, 0 ;  /* 0x00000000ff107431 */ /* 0x000fe400000001ff */
        /* <DEDUP_REMOVED lines=301> */
.L_x_2959:
[----:B------:R-:W0:Y:S01]  /*a9c0*/  LDCU.128 UR8, c[0x0][0x580] ;  /* 0x0000b000ff0877ac */ /* 0x000e220008000c00 */
[----:B------:R-:W-:-:S04]  /*a9d0*/  UPRMT UR4, UR42, 0x9910, URZ ;  /* 0x000099102a047896 */ /* 0x000fc800080000ff */
[----:B------:R-:W-:Y:S01]  /*a9e0*/  UISETP.GT.AND UP0, UPT, UR4, 0x9, UPT ;  /* 0x000000090400788c */ /* 0x000fe2000bf04270 */
[----:B0-----:R-:W-:Y:S02]  /*a9f0*/  IADD3 R16, P0, PT, R16, UR8, RZ ;  /* 0x0000000810107c10 */ /* 0x001fe4000ff1e0ff */
[----:B-1234-:R-:W-:-:S03]  /*aa00*/  IADD3 R2, P1, PT, R0, UR10, RZ ;  /* 0x0000000a00027c10 */ /* 0x01efc6000ff3e0ff */
        /* <DEDUP_REMOVED lines=15> */
.L_x_2963:
[----:B------:R-:W2:Y:S02]  /*ab00*/  LDG.E.U8 R2, desc[UR36][R2.64] ;  /* 0x0000002402027981 */ /* 0x000ea4000c1e1100 */
[----:B--2---:R-:W-:-:S04]  /*ab10*/  I2FP.F32.U32 R0, R2 ;  /* 0x0000000200007245 */ /* 0x004fc80000201000 */
[----:B------:R-:W-:Y:S01]  /*ab20*/  F2FP.F16.F32.PACK_AB R0, RZ, R0 ;  /* 0x00000000ff00723e */ /* 0x000fe200000000ff */
[----:B------:R-:W-:Y:S06]  /*ab30*/  BRA `(.L_x_2965) ;  /* 0x0000000c007c7947 */ /* 0x000fec0003800000 */
.L_x_2962:
        /* <DEDUP_REMOVED lines=10> */
.L_x_2967:
[----:B------:R-:W2:Y:S02]  /*abe0*/  LDG.E R2, desc[UR36][R2.64] ;  /* 0x0000002402027981 */ /* 0x000ea4000c1e1900 */
[----:B--2---:R-:W-:-:S04]  /*abf0*/  I2FP.F32.S32 R0, R2 ;  /* 0x0000000200007245 */ /* 0x004fc80000201400 */
[----:B------:R-:W-:Y:S01]  /*ac00*/  F2FP.F16.F32.PACK_AB R0, RZ, R0 ;  /* 0x00000000ff00723e */ /* 0x000fe200000000ff */
[----:B------:R-:W-:Y:S06]  /*ac10*/  BRA `(.L_x_2965) ;  /* 0x0000000c00447947 */ /* 0x000fec0003800000 */
.L_x_2966:
[----:B------:R-:W2:Y:S02]  /*ac20*/  LDG.E.U16 R2, desc[UR36][R2.64] ;  /* 0x0000002402027981 */ /* 0x000ea4000c1e1500 */
[----:B--2---:R-:W0:Y:S02]  /*ac30*/  I2F.S16 R0, R2 ;  /* 0x0000000200007306 */ /* 0x004e240000101400 */
[----:B0-----:R-:W-:Y:S01]  /*ac40*/  F2FP.F16.F32.PACK_AB R0, RZ, R0 ;  /* 0x00000000ff00723e */ /* 0x001fe200000000ff */
[----:B------:R-:W-:Y:S06]  /*ac50*/  BRA `(.L_x_2965) ;  /* 0x0000000c00347947 */ /* 0x000fec0003800000 */
.L_x_2961:
        /* <DEDUP_REMOVED lines=9> */
.L_x_2969:
[----:B------:R1:W5:Y:S01]  /*acf0*/  LDG.E.U16 R0, desc[UR36][R2.64] ;  /* 0x0000002402007981 */ /* 0x000362000c1e1500 */
[----:B------:R-:W-:Y:S05]  /*ad00*/  BRA `(.L_x_2965) ;  /* 0x0000000c00087947 */ /* 0x000fea0003800000 */
.L_x_2968:
        /* <DEDUP_REMOVED lines=9> */
.L_x_2971:
[----:B------:R0:W5:Y:S01]  /*ada0*/  LDG.E.U16 R0, desc[UR36][R2.64] ;  /* 0x0000002402007981 */ /* 0x000162000c1e1500 */
[----:B------:R-:W-:Y:S05]  /*adb0*/  BRA `(.L_x_2965) ;  /* 0x0000000800dc7947 */ /* 0x000fea0003800000 */
.L_x_2970:
        /* <DEDUP_REMOVED lines=8> */
.L_x_2960:
        /* <DEDUP_REMOVED lines=13> */
.L_x_2974:
        /* <DEDUP_REMOVED lines=8> */
.L_x_2973:
        /* <DEDUP_REMOVED lines=16> */
[----:B------:R-:W-:Y:S01]  /*b090*/  IMAD.SHL.U32 R7, R5, 0x800000, RZ ;  /* 0x0080000005077824 */ /* 0x000fe200078e00ff */
[----:B------:R-:W-:-:S04]  /*b0a0*/  IADD3 R5, PT, PT, R4, 0x1000000, RZ ;  /* 0x0100000004057810 */ /* 0x000fc80007ffe0ff */
        /* <DEDUP_REMOVED lines=9> */
.L_x_2976:
        /* <DEDUP_REMOVED lines=13> */
.L_x_2975:
[----:B------:R-:W2:Y:S02]  /*b210*/  LDG.E.U16 R0, desc[UR36][R2.64] ;  /* 0x0000002402007981 */ /* 0x000ea4000c1e1500 */
[----:B--2---:R-:W-:-:S04]  /*b220*/  SHF.L.U32 R0, R0, 0x10, RZ ;  /* 0x0000001000007819 */ /* 0x004fc800000006ff */
[----:B------:R-:W-:Y:S01]  /*b230*/  F2FP.F16.F32.PACK_AB R0, RZ, R0 ;  /* 0x00000000ff00723e */ /* 0x000fe200000000ff */
[----:B------:R-:W-:Y:S06]  /*b240*/  BRA `(.L_x_2965) ;  /* 0x0000000400b87947 */ /* 0x000fec0003800000 */
.L_x_2972:
        /* <DEDUP_REMOVED lines=12> */
.L_x_2979:
        /* <DEDUP_REMOVED lines=21> */
.L_x_2983:
[----:B------:R-:W-:Y:S05]  /*b460*/  BSYNC.RECONVERGENT B1 ;  /* 0x0000000000017941 */ /* 0x000fea0003800200 */
.L_x_2982:
[----:B------:R-:W-:Y:S01]  /*b470*/  IMAD.SHL.U32 R0, R0, 0x100000, RZ ;  /* 0x0010000000007824 */ /* 0x000fe200078e00ff */
[----:B------:R-:W-:-:S04]  /*b480*/  LEA R2, R2, 0x3b800000, 0x17 ;  /* 0x3b80000002027811 */ /* 0x000fc800078eb8ff */
[----:B------:R-:W-:-:S07]  /*b490*/  LOP3.LUT R0, R2, R0, R7, 0xfe, !PT ;  /* 0x0000000002007212 */ /* 0x000fce00078efe07 */
.L_x_2981:
[----:B------:R-:W-:Y:S05]  /*b4a0*/  BSYNC.RECONVERGENT B0 ;  /* 0x0000000000007941 */ /* 0x000fea0003800200 */
.L_x_2980:
[----:B------:R-:W-:Y:S01]  /*b4b0*/  F2FP.F16.F32.PACK_AB R0, RZ, R0 ;  /* 0x00000000ff00723e */ /* 0x000fe200000000ff */
[----:B------:R-:W-:Y:S06]  /*b4c0*/  BRA `(.L_x_2965) ;  /* 0x0000000400187947 */ /* 0x000fec0003800000 */
.L_x_2978:
        /* <DEDUP_REMOVED lines=21> */
.L_x_2987:
[----:B------:R-:W-:Y:S05]  /*b620*/  BSYNC.RECONVERGENT B1 ;  /* 0x0000000000017941 */ /* 0x000fea0003800200 */
.L_x_2986:
[----:B------:R-:W-:Y:S02]  /*b630*/  SHF.L.U32 R0, R0, 0x15, RZ ;  /* 0x0000001500007819 */ /* 0x000fe400000006ff */
[----:B------:R-:W-:-:S04]  /*b640*/  LEA R2, R2, 0x37800000, 0x17 ;  /* 0x3780000002027811 */ /* 0x000fc800078eb8ff */
[----:B------:R-:W-:-:S07]  /*b650*/  LOP3.LUT R0, R2, R0, R7, 0xfe, !PT ;  /* 0x0000000002007212 */ /* 0x000fce00078efe07 */
.L_x_2985:
[----:B------:R-:W-:Y:S05]  /*b660*/  BSYNC.RECONVERGENT B0 ;  /* 0x0000000000007941 */ /* 0x000fea0003800200 */
.L_x_2984:
[----:B------:R-:W-:Y:S01]  /*b670*/  F2FP.F16.F32.PACK_AB R0, RZ, R0 ;  /* 0x00000000ff00723e */ /* 0x000fe200000000ff */
[----:B------:R-:W-:Y:S06]  /*b680*/  BRA `(.L_x_2965) ;  /* 0x0000000000a87947 */ /* 0x000fec0003800000 */
.L_x_2977:
        /* <DEDUP_REMOVED lines=14> */
.L_x_2991:
[----:B------:R-:W-:Y:S05]  /*b770*/  BSYNC.RECONVERGENT B0 ;  /* 0x0000000000007941 */ /* 0x000fea0003800200 */
.L_x_2990:
[----:B------:R-:W-:Y:S01]  /*b780*/  F2FP.F16.F32.PACK_AB R0, RZ, R0 ;  /* 0x00000000ff00723e */ /* 0x000fe200000000ff */
[----:B------:R-:W-:Y:S06]  /*b790*/  BRA `(.L_x_2965) ;  /* 0x0000000000647947 */ /* 0x000fec0003800000 */
.L_x_2964:
        /* <DEDUP_REMOVED lines=16> */
.L_x_2992:
[----:B------:R-:W-:Y:S01]  /*b8a0*/  PRMT R0, RZ, 0x7610, R0 ;  /* 0x00007610ff007816 */ /* 0x000fe20000000000 */
[----:B------:R-:W-:Y:S06]  /*b8b0*/  BRA `(.L_x_2965) ;  /* 0x00000000001c7947 */ /* 0x000fec0003800000 */
.L_x_2989:
[----:B------:R-:W2:Y:S02]  /*b8c0*/  LDG.E.64 R2, desc[UR36][R2.64] ;  /* 0x0000002402027981 */ /* 0x000ea4000c1e1b00 */
[----:B--2---:R-:W0:Y:S02]  /*b8d0*/  I2F.U64 R0, R2 ;  /* 0x0000000200007312 */ /* 0x004e240000301000 */
[----:B0-----:R-:W-:Y:S01]  /*b8e0*/  F2FP.F16.F32.PACK_AB R0, RZ, R0 ;  /* 0x00000000ff00723e */ /* 0x001fe200000000ff */
[----:B------:R-:W-:Y:S06]  /*b8f0*/  BRA `(.L_x_2965) ;  /* 0x00000000000c7947 */ /* 0x000fec0003800000 */
.L_x_2988:
[----:B------:R-:W2:Y:S02]  /*b900*/  LDG.E R2, desc[UR36][R2.64] ;  /* 0x0000002402027981 */ /* 0x000ea4000c1e1900 */
[----:B--2---:R-:W-:-:S04]  /*b910*/  I2FP.F32.U32 R0, R2 ;  /* 0x0000000200007245 */ /* 0x004fc80000201000 */
[----:B------:R-:W-:-:S07]  /*b920*/  F2FP.F16.F32.PACK_AB R0, RZ, R0 ;  /* 0x00000000ff00723e */ /* 0x000fce00000000ff */
.L_x_2965:
[----:B------:R-:W2:Y:S01]  /*b930*/  LDCU UR5, c[0x0][0x594] ;  /* 0x0000b280ff0577ac */ /* 0x000ea20008000800 */
[----:B-----5:R-:W-:Y:S01]  /*b940*/  HADD2.F32 R0, -RZ, R0.H0_H0 ;  /* 0x20000000ff007230 */ /* 0x020fe20000004100 */
[----:B------:R-:W-:-:S04]  /*b950*/  UPRMT UR4, UR41, 0x9910, URZ ;  /* 0x0000991029047896 */ /* 0x000fc800080000ff */
[----:B------:R-:W-:Y:S01]  /*b960*/  UISETP.GT.AND UP0, UPT, UR4, 0x9, UPT ;  /* 0x000000090400788c */ /* 0x000fe2000bf04270 */
[----:B--2---:R-:W-:-:S05]  /*b970*/  FMUL.FTZ R0, R0, UR5 ;  /* 0x0000000500007c20 */ /* 0x004fca0008410000 */
[----:B------:R-:W-:-:S03]  /*b980*/  F2FP.F16.F32.PACK_AB R0, RZ, R0 ;  /* 0x00000000ff00723e */ /* 0x000fc600000000ff */
        /* <DEDUP_REMOVED lines=10> */
[----:B01----:R-:W0:Y:S02]  /*ba30*/  F2I.FTZ.TRUNC.NTZ R3, R0 ;  /* 0x0000000000037305 */ /* 0x003e24000021f100 */
[----:B0-----:R-:W-:Y:S01]  /*ba40*/  STG.E.U8 desc[UR36][R16.64], R3 ;  /* 0x0000000310007986 */ /* 0x001fe2000c101124 */
[----:B------:R-:W-:Y:S05]  /*ba50*/  EXIT ;  /* 0x000000000000794d */ /* 0x000fea0003800000 */
.L_x_2996:
[----:B01----:R-:W-:-:S06]  /*ba60*/  HADD2.F32 R3, -RZ, R0.H0_H0 ;  /* 0x20000000ff037230 */ /* 0x003fcc0000004100 */
[----:B------:R-:W0:Y:S02]  /*ba70*/  F2I.S64.TRUNC R2, R3 ;  /* 0x0000000300027311 */ /* 0x000e24000020d900 */
[----:B0-----:R-:W-:Y:S01]  /*ba80*/  STG.E.U8 desc[UR36][R16.64], R2 ;  /* 0x0000000210007986 */ /* 0x001fe2000c101124 */
[----:B------:R-:W-:Y:S05]  /*ba90*/  EXIT ;  /* 0x000000000000794d */ /* 0x000fea0003800000 */
.L_x_2995:
[----:B------:R-:W-:-:S09]  /*baa0*/  UISETP.NE.AND UP0, UPT, UR4, 0x2, UPT ;  /* 0x000000020400788c */ /* 0x000fd2000bf05270 */
[----:B------:R-:W-:Y:S05]  /*bab0*/  BRA.U !UP0, `(.L_x_2998) ;  /* 0x0000000108307547 */ /* 0x000fea000b800000 */
[----:B------:R-:W-:-:S09]  /*bac0*/  UISETP.NE.AND UP0, UPT, UR4, 0x3, UPT ;  /* 0x000000030400788c */ /* 0x000fd2000bf05270 */
[----:B------:R-:W-:Y:S05]  /*bad0*/  BRA.U !UP0, `(.L_x_2999) ;  /* 0x0000000108187547 */ /* 0x000fea000b800000 */
[----:B------:R-:W-:-:S09]  /*bae0*/  UISETP.NE.AND UP0, UPT, UR4, 0x4, UPT ;  /* 0x000000040400788c */ /* 0x000fd2000bf05270 */
[----:B------:R-:W-:Y:S05]  /*baf0*/  BRA.U UP0, `(.L_x_2997) ;  /* 0x0000000900707547 */ /* 0x000fea000b800000 */
[----:B01----:R-:W-:-:S06]  /*bb00*/  HADD2.F32 R2, -RZ, R0.H0_H0 ;  /* 0x20000000ff027230 */ /* 0x003fcc0000004100 */
[----:B------:R-:W0:Y:S02]  /*bb10*/  F2I.S64.TRUNC R2, R2 ;  /* 0x0000000200027311 */ /* 0x000e24000020d900 */
[----:B0-----:R-:W-:Y:S01]  /*bb20*/  STG.E.64 desc[UR36][R16.64], R2 ;  /* 0x0000000210007986 */ /* 0x001fe2000c101b24 */
[----:B------:R-:W-:Y:S05]  /*bb30*/  EXIT ;  /* 0x000000000000794d */ /* 0x000fea0003800000 */
.L_x_2999:
[----:B------:R-:W-:-:S04]  /*bb40*/  HADD2.F32 R0, -RZ, R0.H0_H0 ;  /* 0x20000000ff007230 */ /* 0x000fc80000004100 */
[----:B01----:R-:W0:Y:S02]  /*bb50*/  F2I.FTZ.TRUNC.NTZ R3, R0 ;  /* 0x0000000000037305 */ /* 0x003e24000021f100 */
[----:B0-----:R-:W-:Y:S01]  /*bb60*/  STG.E desc[UR36][R16.64], R3 ;  /* 0x0000000310007986 */ /* 0x001fe2000c101924 */
[----:B------:R-:W-:Y:S05]  /*bb70*/  EXIT ;  /* 0x000000000000794d */ /* 0x000fea0003800000 */
.L_x_2998:
[----:B------:R-:W-:-:S04]  /*bb80*/  HADD2.F32 R0, -RZ, R0.H0_H0 ;  /* 0x20000000ff007230 */ /* 0x000fc80000004100 */
[----:B01----:R-:W0:Y:S02]  /*bb90*/  F2I.FTZ.TRUNC.NTZ R3, R0 ;  /* 0x0000000000037305 */ /* 0x003e24000021f100 */
[----:B0-----:R-:W-:Y:S01]  /*bba0*/  STG.E.U16 desc[UR36][R16.64], R3 ;  /* 0x0000000310007986 */ /* 0x001fe2000c101524 */
[----:B------:R-:W-:Y:S05]  /*bbb0*/  EXIT ;  /* 0x000000000000794d */ /* 0x000fea0003800000 */
.L_x_2994:
[----:B------:R-:W-:-:S09]  /*bbc0*/  UISETP.GT.AND UP0, UPT, UR4, 0x6, UPT ;  /* 0x000000060400788c */ /* 0x000fd2000bf04270 */
[----:B------:R-:W-:Y:S05]  /*bbd0*/  BRA.U UP0, `(.L_x_3000) ;  /* 0x0000000100247547 */ /* 0x000fea000b800000 */
[----:B------:R-:W-:-:S09]  /*bbe0*/  UISETP.NE.AND UP0, UPT, UR4, 0x5, UPT ;  /* 0x000000050400788c */ /* 0x000fd2000bf05270 */
[----:B------:R-:W-:Y:S05]  /*bbf0*/  BRA.U !UP0, `(.L_x_3001) ;  /* 0x0000000108147547 */ /* 0x000fea000b800000 */
[----:B------:R-:W-:-:S09]  /*bc00*/  UISETP.NE.AND UP0, UPT, UR4, 0x6, UPT ;  /* 0x000000060400788c */ /* 0x000fd2000bf05270 */
[----:B------:R-:W-:Y:S05]  /*bc10*/  BRA.U UP0, `(.L_x_2997) ;  /* 0x0000000900287547 */ /* 0x000fea000b800000 */
[----:B01----:R-:W-:-:S05]  /*bc20*/  HADD2.F32 R3, -RZ, R0.H0_H0 ;  /* 0x20000000ff037230 */ /* 0x003fca0000004100 */
[----:B------:R-:W-:Y:S01]  /*bc30*/  STG.E desc[UR36][R16.64], R3 ;  /* 0x0000000310007986 */ /* 0x000fe2000c101924 */
[----:B------:R-:W-:Y:S05]  /*bc40*/  EXIT ;  /* 0x000000000000794d */ /* 0x000fea0003800000 */
.L_x_3001:
[----:B------:R-:W-:Y:S01]  /*bc50*/  STG.E.U16 desc[UR36][R16.64], R0 ;  /* 0x0000000010007986 */ /* 0x000fe2000c101524 */
[----:B------:R-:W-:Y:S05]  /*bc60*/  EXIT ;  /* 0x000000000000794d */ /* 0x000fea0003800000 */
.L_x_3000:
[----:B------:R-:W-:-:S09]  /*bc70*/  UISETP.NE.AND UP0, UPT, UR4, 0x7, UPT ;  /* 0x000000070400788c */ /* 0x000fd2000bf05270 */
[----:B------:R-:W-:Y:S05]  /*bc80*/  BRA.U !UP0, `(.L_x_3002) ;  /* 0x0000000108347547 */ /* 0x000fea000b800000 */
[----:B------:R-:W-:-:S09]  /*bc90*/  UISETP.NE.AND UP0, UPT, UR4, 0x8, UPT ;  /* 0x000000080400788c */ /* 0x000fd2000bf05270 */
[----:B------:R-:W-:Y:S05]  /*bca0*/  BRA.U !UP0, `(.L_x_3003) ;  /* 0x0000000108187547 */ /* 0x000fea000b800000 */
[----:B------:R-:W-:-:S09]  /*bcb0*/  UISETP.NE.AND UP0, UPT, UR4, 0x9, UPT ;  /* 0x000000090400788c */ /* 0x000fd2000bf05270 */
[----:B------:R-:W-:Y:S05]  /*bcc0*/  BRA.U UP0, `(.L_x_2997) ;  /* 0x0000000500fc7547 */ /* 0x000fea000b800000 */
[----:B01----:R-:W-:Y:S02]  /*bcd0*/  HADD2.F32 R2, -RZ, R0.H0_H0 ;  /* 0x20000000ff027230 */ /* 0x003fe40000004100 */
[----:B------:R-:W-:-:S05]  /*bce0*/  IMAD.MOV.U32 R3, RZ, RZ, RZ ;  /* 0x000000ffff037224 */ /* 0x000fca00078e00ff */
[----:B------:R-:W-:Y:S01]  /*bcf0*/  STG.E.64 desc[UR36][R16.64], R2 ;  /* 0x0000000210007986 */ /* 0x000fe2000c101b24 */
[----:B------:R-:W-:Y:S05]  /*bd00*/  EXIT ;  /* 0x000000000000794d */ /* 0x000fea0003800000 */
.L_x_3003:
[----:B------:R-:W-:-:S05]  /*bd10*/  HADD2.F32 R0, -RZ, R0.H0_H0 ;  /* 0x20000000ff007230 */ /* 0x000fca0000004100 */
[----:B------:R-:W-:-:S04]  /*bd20*/  F2FP.F16.F32.PACK_AB R0, RZ, R0 ;  /* 0x00000000ff00723e */ /* 0x000fc800000000ff */
[----:B------:R-:W-:-:S05]  /*bd30*/  PRMT R0, R0, 0x5410, RZ ;  /* 0x0000541000007816 */ /* 0x000fca00000000ff */
[----:B------:R-:W-:Y:S01]  /*bd40*/  STG.E desc[UR36][R16.64], R0 ;  /* 0x0000000010007986 */ /* 0x000fe2000c101924 */
[----:B------:R-:W-:Y:S05]  /*bd50*/  EXIT ;  /* 0x000000000000794d */ /* 0x000fea0003800000 */
.L_x_3002:
[----:B01----:R-:W-:-:S05]  /*bd60*/  HADD2.F32 R2, -RZ, R0.H0_H0 ;  /* 0x20000000ff027230 */ /* 0x003fca0000004100 */
[----:B------:R-:W-:-:S06]  /*bd70*/  FMUL.FTZ R2, R2, 1 ;  /* 0x3f80000002027820 */ /* 0x000fcc0000410000 */
[----:B------:R-:W0:Y:S02]  /*bd80*/  F2F.F64.F32 R2, R2 ;  /* 0x0000000200027310 */ /* 0x000e240000201800 */
[----:B0-----:R-:W-:Y:S01]  /*bd90*/  STG.E.64 desc[UR36][R16.64], R2 ;  /* 0x0000000210007986 */ /* 0x001fe2000c101b24 */
[----:B------:R-:W-:Y:S05]  /*bda0*/  EXIT ;  /* 0x000000000000794d */ /* 0x000fea0003800000 */
.L_x_2993:
        /* <DEDUP_REMOVED lines=10> */
[----:B01----:R-:W-:-:S06]  /*be50*/  HADD2.F32 R3, -RZ, R0.H0_H0 ;  /* 0x20000000ff037230 */ /* 0x003fcc0000004100 */
[----:B------:R-:W0:Y:S02]  /*be60*/  F2I.FTZ.U32.TRUNC.NTZ R3, R3 ;  /* 0x0000000300037305 */ /* 0x000e24000021f000 */
[----:B0-----:R-:W-:Y:S01]  /*be70*/  STG.E.U16 desc[UR36][R16.64], R3 ;  /* 0x0000000310007986 */ /* 0x001fe2000c101524 */
[----:B------:R-:W-:Y:S05]  /*be80*/  EXIT ;  /* 0x000000000000794d */ /* 0x000fea0003800000 */
.L_x_3007:
[----:B01----:R-:W-:Y:S01]  /*be90*/  HADD2.F32 R3, -RZ, R0.H0_H0 ;  /* 0x20000000ff037230 */ /* 0x003fe20000004100 */
        /* <DEDUP_REMOVED lines=16> */
.L_x_3010:
[----:B------:R-:W-:-:S04]  /*bfa0*/  SHF.R.U32.HI R3, RZ, 0x18, R3 ;  /* 0x00000018ff037819 */ /* 0x000fc80000011603 */
[----:B------:R-:W-:-:S04]  /*bfb0*/  LOP3.LUT R0, R0, 0x80, R3, 0xf8, !PT ;  /* 0x0000008000007812 */ /* 0x000fc800078ef803 */
[----:B------:R-:W-:-:S07]  /*bfc0*/  PRMT R8, R0, 0x7610, R8 ;  /* 0x0000761000087816 */ /* 0x000fce0000000008 */
.L_x_3009:
[----:B------:R-:W-:Y:S05]  /*bfd0*/  BSYNC.RECONVERGENT B0 ;  /* 0x0000000000007941 */ /* 0x000fea0003800200 */
.L_x_3008:
[----:B------:R-:W-:Y:S01]  /*bfe0*/  STG.E.U8 desc[UR36][R16.64], R8 ;  /* 0x0000000810007986 */ /* 0x000fe2000c101124 */
[----:B------:R-:W-:Y:S05]  /*bff0*/  EXIT ;  /* 0x000000000000794d */ /* 0x000fea0003800000 */
.L_x_3006:
[----:B01----:R-:W-:Y:S01]  /*c000*/  HADD2.F32 R3, -RZ, R0.H0_H0 ;  /* 0x20000000ff037230 */ /* 0x003fe20000004100 */
        /* <DEDUP_REMOVED lines=16> */
.L_x_3013:
[----:B------:R-:W-:-:S04]  /*c110*/  SHF.R.U32.HI R3, RZ, 0x18, R3 ;  /* 0x00000018ff037819 */ /* 0x000fc80000011603 */
[----:B------:R-:W-:-:S04]  /*c120*/  LOP3.LUT R0, R0, 0x80, R3, 0xf8, !PT ;  /* 0x0000008000007812 */ /* 0x000fc800078ef803 */
[----:B------:R-:W-:-:S07]  /*c130*/  PRMT R8, R0, 0x7610, R8 ;  /* 0x0000761000087816 */ /* 0x000fce0000000008 */
.L_x_3012:
[----:B------:R-:W-:Y:S05]  /*c140*/  BSYNC.RECONVERGENT B0 ;  /* 0x0000000000007941 */ /* 0x000fea0003800200 */
.L_x_3011:
[----:B------:R-:W-:Y:S01]  /*c150*/  STG.E.U8 desc[UR36][R16.64], R8 ;  /* 0x0000000810007986 */ /* 0x000fe2000c101124 */
[----:B------:R-:W-:Y:S05]  /*c160*/  EXIT ;  /* 0x000000000000794d */ /* 0x000fea0003800000 */
.L_x_3005:
[----:B------:R-:W-:-:S09]  /*c170*/  UISETP.NE.AND UP0, UPT, UR4, 0x1c, UPT ;  /* 0x0000001c0400788c */ /* 0x000fd2000bf05270 */
[----:B------:R-:W-:Y:S05]  /*c180*/  BRA.U !UP0, `(.L_x_3014) ;  /* 0x0000000108607547 */ /* 0x000fea000b800000 */
[----:B------:R-:W-:-:S09]  /*c190*/  UISETP.NE.AND UP0, UPT, UR4, 0x1d, UPT ;  /* 0x0000001d0400788c */ /* 0x000fd2000bf05270 */
[----:B------:R-:W-:Y:S05]  /*c1a0*/  BRA.U !UP0, `(.L_x_3015) ;  /* 0x0000000108487547 */ /* 0x000fea000b800000 */
[----:B------:R-:W-:-:S09]  /*c1b0*/  UISETP.NE.AND UP0, UPT, UR4, 0x2c, UPT ;  /* 0x0000002c0400788c */ /* 0x000fd2000bf05270 */
[----:B------:R-:W-:Y:S05]  /*c1c0*/  BRA.U UP0, `(.L_x_2997) ;  /* 0x0000000100bc7547 */ /* 0x000fea000b800000 */
[----:B01----:R-:W-:-:S05]  /*c1d0*/  HADD2.F32 R3, -RZ, R0.H0_H0 ;  /* 0x20000000ff037230 */ /* 0x003fca0000004100 */
[----:B------:R-:W-:-:S04]  /*c1e0*/  SHF.R.U32.HI R4, RZ, 0x17, R3 ;  /* 0x00000017ff047819 */ /* 0x000fc80000011603 */
[----:B------:R-:W-:-:S04]  /*c1f0*/  LOP3.LUT R2, R4, 0xff, RZ, 0xc0, !PT ;  /* 0x000000ff04027812 */ /* 0x000fc800078ec0ff */
        /* <DEDUP_REMOVED lines=13> */
.L_x_3015:
[----:B01----:R-:W-:-:S06]  /*c2d0*/  HADD2.F32 R2, -RZ, R0.H0_H0 ;  /* 0x20000000ff027230 */ /* 0x003fcc0000004100 */
[----:B------:R-:W0:Y:S02]  /*c2e0*/  F2I.U64.TRUNC R2, R2 ;  /* 0x0000000200027311 */ /* 0x000e24000020d800 */
[----:B0-----:R-:W-:Y:S01]  /*c2f0*/  STG.E.64 desc[UR36][R16.64], R2 ;  /* 0x0000000210007986 */ /* 0x001fe2000c101b24 */
[----:B------:R-:W-:Y:S05]  /*c300*/  EXIT ;  /* 0x000000000000794d */ /* 0x000fea0003800000 */
.L_x_3014:
[----:B------:R-:W-:-:S04]  /*c310*/  HADD2.F32 R0, -RZ, R0.H0_H0 ;  /* 0x20000000ff007230 */ /* 0x000fc80000004100 */
[----:B01----:R-:W0:Y:S02]  /*c320*/  F2I.FTZ.U32.TRUNC.NTZ R3, R0 ;  /* 0x0000000000037305 */ /* 0x003e24000021f000 */
[----:B0-----:R-:W-:Y:S01]  /*c330*/  STG.E desc[UR36][R16.64], R3 ;  /* 0x0000000310007986 */ /* 0x001fe2000c101924 */
[----:B------:R-:W-:Y:S05]  /*c340*/  EXIT ;  /* 0x000000000000794d */ /* 0x000fea0003800000 */
.L_x_3004:
        /* <DEDUP_REMOVED lines=8> */
[----:B01----:R-:W-:-:S05]  /*c3d0*/  SEL R3, RZ, 0x1, !P0 ;  /* 0x00000001ff037807 */ /* 0x003fca0004000000 */
[----:B------:R-:W-:Y:S01]  /*c3e0*/  STG.E.U8 desc[UR36][R16.64], R3 ;  /* 0x0000000310007986 */ /* 0x000fe2000c101124 */
[----:B------:R-:W-:Y:S05]  /*c3f0*/  EXIT ;  /* 0x000000000000794d */ /* 0x000fea0003800000 */
.L_x_3017:
[----:B------:R-:W-:Y:S01]  /*c400*/  HADD2.F32 R0, -RZ, R0.H0_H0 ;  /* 0x20000000ff007230 */ /* 0x000fe20000004100 */
[----:B------:R-:W-:-:S04]  /*c410*/  CS2R R6, SRZ ;  /* 0x0000000000067805 */ /* 0x000fc8000001ff00 */
[----:B------:R-:W-:-:S04]  /*c420*/  FMUL.FTZ R0, R0, 1 ;  /* 0x3f80000000007820 */ /* 0x000fc80000410000 */
[----:B------:R-:W2:Y:S02]  /*c430*/  F2F.F64.F32 R4, R0 ;  /* 0x0000000000047310 */ /* 0x000ea40000201800 */
[----:B--2---:R-:W-:Y:S01]  /*c440*/  STG.E.128 desc[UR36][R16.64], R4 ;  /* 0x0000000410007986 */ /* 0x004fe2000c101d24 */
[----:B------:R-:W-:Y:S05]  /*c450*/  EXIT ;  /* 0x000000000000794d */ /* 0x000fea0003800000 */
.L_x_3016:
[----:B------:R-:W-:-:S09]  /*c460*/  UISETP.NE.AND UP0, UPT, UR4, 0xf, UPT ;  /* 0x0000000f0400788c */ /* 0x000fd2000bf05270 */
[----:B------:R-:W-:Y:S05]  /*c470*/  BRA.U !UP0, `(.L_x_3018) ;  /* 0x0000000108e87547 */ /* 0x000fea000b800000 */
[----:B------:R-:W-:-:S09]  /*c480*/  UISETP.NE.AND UP0, UPT, UR4, 0x17, UPT ;  /* 0x000000170400788c */ /* 0x000fd2000bf05270 */
[----:B------:R-:W-:Y:S05]  /*c490*/  BRA.U !UP0, `(.L_x_3019) ;  /* 0x0000000108907547 */ /* 0x000fea000b800000 */
[----:B------:R-:W-:-:S09]  /*c4a0*/  UISETP.NE.AND UP0, UPT, UR4, 0x18, UPT ;  /* 0x000000180400788c */ /* 0x000fd2000bf05270 */
[----:B------:R-:W-:Y:S05]  /*c4b0*/  BRA.U !UP0, `(.L_x_3020) ;  /* 0x0000000108447547 */ /* 0x000fea000b800000 */
.L_x_2997:
[----:B------:R-:W-:Y:S01]  /*c4c0*/  MOV R0, 0x0 ;  /* 0x0000000000007802 */ /* 0x000fe20000000f00 */
[----:B------:R-:W2:Y:S01]  /*c4d0*/  LDCU.64 UR4, c[0x4][0x1a8] ;  /* 0x01003500ff0477ac */ /* 0x000ea20008000a00 */
[----:B------:R-:W-:Y:S02]  /*c4e0*/  HFMA2 R8, -RZ, RZ, 0, 6.020069122314453125e-06 ;  /* 0x00000065ff087431 */ /* 0x000fe400000001ff */
[----:B------:R-:W-:Y:S01]  /*c4f0*/  IMAD.MOV.U32 R12, RZ, RZ, 0x1 ;  /* 0x00000001ff0c7424 */ /* 0x000fe200078e00ff */
[----:B01----:R0:W1:Y:S01]  /*c500*/  LDC.64 R2, c[0x4][R0] ;  /* 0x0100000000027b82 */ /* 0x0030620000000a00 */
[----:B------:R-:W3:Y:S01]  /*c510*/  LDCU.64 UR6, c[0x4][0x1b0] ;  /* 0x01003600ff0677ac */ /* 0x000ee20008000a00 */
[----:B------:R-:W-:Y:S01]  /*c520*/  MOV R13, RZ ;  /* 0x000000ff000d7202 */ /* 0x000fe20000000f00 */
[----:B------:R-:W4:Y:S01]  /*c530*/  LDCU.64 UR8, c[0x4][0xa0] ;  /* 0x01001400ff0877ac */ /* 0x000f220008000a00 */
[----:B--2---:R-:W-:Y:S01]  /*c540*/  MOV R4, UR4 ;  /* 0x0000000400047c02 */ /* 0x004fe20008000f00 */
[----:B------:R-:W-:Y:S01]  /*c550*/  IMAD.U32 R5, RZ, RZ, UR5 ;  /* 0x00000005ff057e24 */ /* 0x000fe2000f8e00ff */
[----:B---3--:R-:W-:Y:S01]  /*c560*/  MOV R6, UR6 ;  /* 0x0000000600067c02 */ /* 0x008fe20008000f00 */
[----:B------:R-:W-:Y:S01]  /*c570*/  IMAD.U32 R7, RZ, RZ, UR7 ;  /* 0x00000007ff077e24 */ /* 0x000fe2000f8e00ff */
[----:B----4-:R-:W-:Y:S01]  /*c580*/  MOV R10, UR8 ;  /* 0x00000008000a7c02 */ /* 0x010fe20008000f00 */
[----:B0-----:R-:W-:-:S07]  /*c590*/  IMAD.U32 R11, RZ, RZ, UR9 ;  /* 0x00000009ff0b7e24 */ /* 0x001fce000f8e00ff */
[----:B------:R-:W-:-:S07]  /*c5a0*/  LEPC R20, `(.L_x_3021) ;  /* 0x000000001014794e */ /* 0x000fce0000000000 */
[----:B-1----:R-:W-:Y:S05]  /*c5b0*/  CALL.ABS.NOINC R2 ;  /* 0x0000000002007343 */ /* 0x002fea0003c00000 */
.L_x_3021:
[----:B------:R-:W-:Y:S05]  /*c5c0*/  EXIT ;  /* 0x000000000000794d */ /* 0x000fea0003800000 */
.L_x_3020:
[----:B------:R-:W-:Y:S01]  /*c5d0*/  HADD2.F32 R5, -RZ, R0.H0_H0 ;  /* 0x20000000ff057230 */ /* 0x000fe20000004100 */
[----:B------:R-:W-:Y:S01]  /*c5e0*/  BSSY.RECONVERGENT B0, `(.L_x_3022) ;  /* 0x000000c000007945 */ /* 0x000fe20003800200 */
[----:B------:R-:W-:-:S03]  /*c5f0*/  IMAD.MOV.U32 R0, RZ, RZ, 0x7f ;  /* 0x0000007fff007424 */ /* 0x000fc600078e00ff */
[----:B01----:R-:W-:Y:S02]  /*c600*/  LOP3.LUT R2, R5, 0x7fffffff, RZ, 0xc0, !PT ;  /* 0x7fffffff05027812 */ /* 0x003fe400078ec0ff */
        /* <DEDUP_REMOVED lines=9> */
.L_x_3023:
[----:B------:R-:W-:Y:S05]  /*c6a0*/  BSYNC.RECONVERGENT B0 ;  /* 0x0000000000007941 */ /* 0x000fea0003800200 */
.L_x_3022:
[----:B------:R-:W-:-:S05]  /*c6b0*/  LOP3.LUT R3, R0, 0x80, R3, 0xf8, !PT ;  /* 0x0000008000037812 */ /* 0x000fca00078ef803 */
[----:B------:R-:W-:Y:S01]  /*c6c0*/  STG.E.U8 desc[UR36][R16.64], R3 ;  /* 0x0000000310007986 */ /* 0x000fe2000c101124 */
[----:B------:R-:W-:Y:S05]  /*c6d0*/  EXIT ;  /* 0x000000000000794d */ /* 0x000fea0003800000 */
.L_x_3019:
[----:B01----:R-:W-:Y:S01]  /*c6e0*/  HADD2.F32 R3, -RZ, R0.H0_H0 ;  /* 0x20000000ff037230 */ /* 0x003fe20000004100 */
        /* <DEDUP_REMOVED lines=11> */
.L_x_3025:
[----:B------:R-:W-:Y:S01]  /*c7a0*/  HFMA2 R0, -RZ, RZ, 0, 7.569789886474609375e-06 ;  /* 0x0000007fff007431 */ /* 0x000fe200000001ff */
[----:B------:R-:W-:-:S04]  /*c7b0*/  ISETP.GT.U32.AND P0, PT, R2, 0x7f800000, PT ;  /* 0x7f8000000200780c */ /* 0x000fc80003f04070 */
[----:B------:R-:W-:-:S09]  /*c7c0*/  SEL R0, R0, 0x7c, P0 ;  /* 0x0000007c00007807 */ /* 0x000fd20000000000 */
.L_x_3026:
[----:B------:R-:W-:Y:S05]  /*c7d0*/  BSYNC.RECONVERGENT B0 ;  /* 0x0000000000007941 */ /* 0x000fea0003800200 */
.L_x_3024:
[----:B------:R-:W-:-:S04]  /*c7e0*/  SHF.R.U32.HI R3, RZ, 0x18, R3 ;  /* 0x00000018ff037819 */ /* 0x000fc80000011603 */
[----:B------:R-:W-:-:S05]  /*c7f0*/  LOP3.LUT R3, R0, 0x80, R3, 0xf8, !PT ;  /* 0x0000008000037812 */ /* 0x000fca00078ef803 */
[----:B------:R-:W-:Y:S01]  /*c800*/  STG.E.U8 desc[UR36][R16.64], R3 ;  /* 0x0000000310007986 */ /* 0x000fe2000c101124 */
[----:B------:R-:W-:Y:S05]  /*c810*/  EXIT ;  /* 0x000000000000794d */ /* 0x000fea0003800000 */
.L_x_3018:
[----:B------:R-:W-:-:S05]  /*c820*/  HADD2.F32 R0, -RZ, R0.H0_H0 ;  /* 0x20000000ff007230 */ /* 0x000fca0000004100 */
[----:B------:R-:W-:-:S05]  /*c830*/  F2FP.BF16.F32.PACK_AB R0, RZ, R0 ;  /* 0x00000000ff00723e */ /* 0x000fca00000010ff */
[----:B------:R-:W-:Y:S01]  /*c840*/  STG.E.U16 desc[UR36][R16.64], R0 ;  /* 0x0000000010007986 */ /* 0x000fe2000c101524 */
[----:B------:R-:W-:Y:S05]  /*c850*/  EXIT ;  /* 0x000000000000794d */ /* 0x000fea0003800000 */
.L_x_3027:
        /* <DEDUP_REMOVED lines=10> */
.L_x_17167:


//--------------------- .text._ZN2at6native27unrolled_elementwise_kernelINS0_13AUnaryFunctorIN3c104HalfES4_S4_NS0_15binary_internal10MulFunctorIfEEEESt5arrayIPcLm2EELi4E23TrivialOffsetCalculatorILi1EjESD_NS0_6memory12LoadWithCastILi1EEENSE_13StoreWithCastILi1EEEEEviT_T0_T2_T3_T4_T5_ --------------------------
	.section	.text._ZN2at6native27unrolled_elementwise_kernelINS0_13AUnaryFunctorIN3c104HalfES4_S4_NS0_15binary_internal10MulFunctorIfEEEESt5arrayIPcLm2EELi4E23TrivialOffsetCalculatorILi1EjESD_NS0_6memory12LoadWithCastILi1EEENSE_13StoreWithCastILi1EEEEEviT_T0_T2_T3_T4_T5_,"ax",@progbits
	.align	128
        .global         _ZN2at6native27unrolled_elementwise_kernelINS0_13AUnaryFunctorIN3c104HalfES4_S4_NS0_15binary_internal10MulFunctorIfEEEESt5arrayIPcLm2EELi4E23TrivialOffsetCalculatorILi1EjESD_NS0_6memory12LoadWithCastILi1EEENSE_13StoreWithCastILi1EEEEEviT_T0_T2_T3_T4_T5_
        .type           _ZN2at6native27unrolled_elementwise_kernelINS0_13AUnaryFunctorIN3c104HalfES4_S4_NS0_15binary_internal10MulFunctorIfEEEESt5arrayIPcLm2EELi4E23TrivialOffsetCalculatorILi1EjESD_NS0_6memory12LoadWithCastILi1EEENSE_13StoreWithCastILi1EEEEEviT_T0_T2_T3_T4_T5_,@function
        .size           _ZN2at6native27unrolled_elementwise_kernelINS0_13AUnaryFunctorIN3c104HalfES4_S4_NS0_15binary_internal10MulFunctorIfEEEESt5arrayIPcLm2EELi4E23TrivialOffsetCalculatorILi1EjESD_NS0_6memory12LoadWithCastILi1EEENSE_13StoreWithCastILi1EEEEEviT_T0_T2_T3_T4_T5_,(.L_x_17168 - _ZN2at6native27unrolled_elementwise_kernelINS0_13AUnaryFunctorIN3c104HalfES4_S4_NS0_15binary_internal10MulFunctorIfEEEESt5arrayIPcLm2EELi4E23TrivialOffsetCalculatorILi1EjESD_NS0_6memory12LoadWithCastILi1EEENSE_13StoreWithCastILi1EEEEEviT_T0_T2_T3_T4_T5_)
        .other          _ZN2at6native27unrolled_elementwise_kernelINS0_13AUnaryFunctorIN3c104HalfES4_S4_NS0_15binary_internal10MulFunctorIfEEEESt5arrayIPcLm2EELi4E23TrivialOffsetCalculatorILi1EjESD_NS0_6memory12LoadWithCastILi1EEENSE_13StoreWithCastILi1EEEEEviT_T0_T2_T3_T4_T5_,@"STO_CUDA_ENTRY STV_DEFAULT"
_ZN2at6native27unrolled_elementwise_kernelINS0_13AUnaryFunctorIN3c104HalfES4_S4_NS0_15binary_internal10MulFunctorIfEEEESt5arrayIPcLm2EELi4E23TrivialOffsetCalculatorILi1EjESD_NS0_6memory12LoadWithCastILi1EEENSE_13StoreWithCastILi1EEEEEviT_T0_T2_T3_T4_T5_:
.text._ZN2at6native27unrolled_elementwise_kernelINS0_13AUnaryFunctorIN3c104HalfES4_S4_NS0_15binary_internal10MulFunctorIfEEEESt5arrayIPcLm2EELi4E23TrivialOffsetCalculatorILi1EjESD_NS0_6memory12LoadWithCastILi1EEENSE_13StoreWithCastILi1EEEEEviT_T0_T2_T3_T4_T5_:
        /* <DEDUP_REMOVED lines=31> */
[----:B0-----:R-:W-:-:S04]  /*01f0*/  F2FP.F16.F32.PACK_AB R0, RZ, R0 ;  /* 0x00000000ff00723e */ /* 0x001fc800000000ff */
[----:B------:R-:W-:Y:S01]  /*0200*/  PRMT R24, R0, 0x7610, R24 ;  /* 0x0000761000187816 */ /* 0x000fe20000000018 */
[----:B------:R-:W-:Y:S06]  /*0210*/  BRA `(.L_x_3035) ;  /* 0x0000000c00c87947 */ /* 0x000fec0003800000 */
.L_x_3033:
[----:B------:R-:W2:Y:S02]  /*0220*/  LDG.E.U8 R2, desc[UR36][R2.64] ;  /* 0x0000002402027981 */ /* 0x000ea4000c1e1100 */
[----:B--2---:R-:W-:-:S04]  /*0230*/  I2FP.F32.U32 R0, R2 ;  /* 0x0000000200007245 */ /* 0x004fc80000201000 */
[----:B------:R-:W-:-:S04]  /*0240*/  F2FP.F16.F32.PACK_AB R0, RZ, R0 ;  /* 0x00000000ff00723e */ /* 0x000fc800000000ff */
[----:B------:R-:W-:Y:S01]  /*0250*/  PRMT R24, R0, 0x7610, R24 ;  /* 0x0000761000187816 */ /* 0x000fe20000000018 */
[----:B------:R-:W-:Y:S06]  /*0260*/  BRA `(.L_x_3035) ;  /* 0x0000000c00b47947 */ /* 0x000fec0003800000 */
.L_x_3032:
        /* <DEDUP_REMOVED lines=8> */
[----:B0-----:R-:W-:-:S04]  /*02f0*/  F2FP.F16.F32.PACK_AB R0, RZ, R0 ;  /* 0x00000000ff00723e */ /* 0x001fc800000000ff */
[----:B------:R-:W-:Y:S01]  /*0300*/  PRMT R24, R0, 0x7610, R24 ;  /* 0x0000761000187816 */ /* 0x000fe20000000018 */
[----:B------:R-:W-:Y:S06]  /*0310*/  BRA `(.L_x_3035) ;  /* 0x0000000c00887947 */ /* 0x000fec0003800000 */
.L_x_3037:
[----:B------:R-:W2:Y:S02]  /*0320*/  LDG.E R2, desc[UR36][R2.64] ;  /* 0x0000002402027981 */ /* 0x000ea4000c1e1900 */
[----:B--2---:R-:W-:-:S04]  /*0330*/  I2FP.F32.S32 R0, R2 ;  /* 0x0000000200007245 */ /* 0x004fc80000201400 */
[----:B------:R-:W-:-:S04]  /*0340*/  F2FP.F16.F32.PACK_AB R0, RZ, R0 ;  /* 0x00000000ff00723e */ /* 0x000fc800000000ff */
[----:B------:R-:W-:Y:S01]  /*0350*/  PRMT R24, R0, 0x7610, R24 ;  /* 0x0000761000187816 */ /* 0x000fe20000000018 */
[----:B------:R-:W-:Y:S06]  /*0360*/  BRA `(.L_x_3035) ;  /* 0x0000000c00747947 */ /* 0x000fec0003800000 */
.L_x_3036:
[----:B------:R-:W2:Y:S02]  /*0370*/  LDG.E.U16 R2, desc[UR36][R2.64] ;  /* 0x0000002402027981 */ /* 0x000ea4000c1e1500 */
[----:B--2---:R-:W0:Y:S02]  /*0380*/  I2F.S16 R0, R2 ;  /* 0x0000000200007306 */ /* 0x004e240000101400 */
[----:B0-----:R-:W-:-:S04]  /*0390*/  F2FP.F16.F32.PACK_AB R0, RZ, R0 ;  /* 0x00000000ff00723e */ /* 0x001fc800000000ff */
[----:B------:R-:W-:Y:S01]  /*03a0*/  PRMT R24, R0, 0x7610, R24 ;  /* 0x0000761000187816 */ /* 0x000fe20000000018 */
[----:B------:R-:W-:Y:S06]  /*03b0*/  BRA `(.L_x_3035) ;  /* 0x0000000c00607947 */ /* 0x000fec0003800000 */
.L_x_3031:
        /* <DEDUP_REMOVED lines=9> */
.L_x_3039:
[----:B------:R1:W5:Y:S01]  /*0450*/  LDG.E.U16 R24, desc[UR36][R2.64] ;  /* 0x0000002402187981 */ /* 0x000362000c1e1500 */
[----:B------:R-:W-:Y:S05]  /*0460*/  BRA `(.L_x_3035) ;  /* 0x0000000c00347947 */ /* 0x000fea0003800000 */
.L_x_3038:
        /* <DEDUP_REMOVED lines=9> */
.L_x_3041:
[----:B------:R0:W5:Y:S01]  /*0500*/  LDG.E.U16 R24, desc[UR36][R2.64] ;  /* 0x0000002402187981 */ /* 0x000162000c1e1500 */
[----:B------:R-:W-:Y:S05]  /*0510*/  BRA `(.L_x_3035) ;  /* 0x0000000c00087947 */ /* 0x000fea0003800000 */
.L_x_3040:
[----:B------:R-:W2:Y:S01]  /*0520*/  LDG.E.64 R2, desc[UR36][R2.64] ;  /* 0x0000002402027981 */ /* 0x000ea2000c1e1b00 */
[----:B------:R-:W-:Y:S01]  /*0530*/  UMOV UR4, 0xf0000000 ;  /* 0xf000000000047882 */ /* 0x000fe20000000000 */
[----:B------:R-:W-:Y:S01]  /*0540*/  UMOV UR5, 0x380fffff ;  /* 0x380fffff00057882 */ /* 0x000fe20000000000 */
[----:B--2---:R-:W0:Y:S01]  /*0550*/  F2F.F32.F64 R0, R2 ;  /* 0x0000000200007310 */ /* 0x004e220000301000 */
[----:B------:R-:W-:-:S14]  /*0560*/  DSETP.GEU.AND P0, PT, |R2|, UR4, PT ;  /* 0x0000000402007e2a */ /* 0x000fdc000bf0e200 */
[----:B0-----:R-:W-:-:S05]  /*0570*/  @!P0 FMUL R0, R0, 1.175494350822287508e-38 ;  /* 0x0080000000008820 */ /* 0x001fca0000400000 */
[----:B------:R-:W-:-:S04]  /*0580*/  F2FP.F16.F32.PACK_AB R0, RZ, R0 ;  /* 0x00000000ff00723e */ /* 0x000fc800000000ff */
[----:B------:R-:W-:Y:S01]  /*0590*/  PRMT R24, R0, 0x7610, R24 ;  /* 0x0000761000187816 */ /* 0x000fe20000000018 */
[----:B------:R-:W-:Y:S06]  /*05a0*/  BRA `(.L_x_3035) ;  /* 0x0000000800e47947 */ /* 0x000fec0003800000 */
.L_x_3030:
        /* <DEDUP_REMOVED lines=11> */
[----:B------:R-:W-:-:S04]  /*0660*/  F2FP.F16.F32.PACK_AB R0, RZ, R0 ;  /* 0x00000000ff00723e */ /* 0x000fc800000000ff */
[----:B------:R-:W-:Y:S01]  /*0670*/  PRMT R24, R0, 0x7610, R24 ;  /* 0x0000761000187816 */ /* 0x000fe20000000018 */
[----:B------:R-:W-:Y:S06]  /*0680*/  BRA `(.L_x_3035) ;  /* 0x0000000800ac7947 */ /* 0x000fec0003800000 */
.L_x_3044:
        /* <DEDUP_REMOVED lines=9> */
.L_x_3043:
        /* <DEDUP_REMOVED lines=27> */
.L_x_3046:
        /* <DEDUP_REMOVED lines=11> */
[----:B------:R-:W-:-:S04]  /*0980*/  F2FP.F16.F32.PACK_AB R0, RZ, R0 ;  /* 0x00000000ff00723e */ /* 0x000fc800000000ff */
[----:B------:R-:W-:Y:S01]  /*0990*/  PRMT R24, R0, 0x7610, R24 ;  /* 0x0000761000187816 */ /* 0x000fe20000000018 */
[----:B------:R-:W-:Y:S06]  /*09a0*/  BRA `(.L_x_3035) ;  /* 0x0000000400e47947 */ /* 0x000fec0003800000 */
.L_x_3045:
[----:B------:R-:W2:Y:S02]  /*09b0*/  LDG.E.U16 R0, desc[UR36][R2.64] ;  /* 0x0000002402007981 */ /* 0x000ea4000c1e1500 */
[----:B--2---:R-:W-:-:S05]  /*09c0*/  IMAD.U32 R0, R0, 0x10000, RZ ;  /* 0x0001000000007824 */ /* 0x004fca00078e00ff */
[----:B------:R-:W-:-:S04]  /*09d0*/  F2FP.F16.F32.PACK_AB R0, RZ, R0 ;  /* 0x00000000ff00723e */ /* 0x000fc800000000ff */
[----:B------:R-:W-:Y:S01]  /*09e0*/  PRMT R24, R0, 0x7610, R24 ;  /* 0x0000761000187816 */ /* 0x000fe20000000018 */
[----:B------:R-:W-:Y:S06]  /*09f0*/  BRA `(.L_x_3035) ;  /* 0x0000000400d07947 */ /* 0x000fec0003800000 */
.L_x_3042:
        /* <DEDUP_REMOVED lines=10> */
[----:B------:R-:W-:-:S04]  /*0aa0*/  F2FP.F16.F32.PACK_AB R0, RZ, R0 ;  /* 0x00000000ff00723e */ /* 0x000fc800000000ff */
[----:B------:R-:W-:Y:S01]  /*0ab0*/  PRMT R24, R0, 0x7610, R24 ;  /* 0x0000761000187816 */ /* 0x000fe20000000018 */
[----:B------:R-:W-:Y:S06]  /*0ac0*/  BRA `(.L_x_3035) ;  /* 0x00000004009c7947 */ /* 0x000fec0003800000 */
.L_x_3049:
        /* <DEDUP_REMOVED lines=21> */
.L_x_3053:
[----:B------:R-:W-:Y:S05]  /*0c20*/  BSYNC.RECONVERGENT B1 ;  /* 0x0000000000017941 */ /* 0x000fea0003800200 */
.L_x_3052:
[----:B------:R-:W-:Y:S01]  /*0c30*/  IMAD.SHL.U32 R0, R0, 0x100000, RZ ;  /* 0x0010000000007824 */ /* 0x000fe200078e00ff */
[----:B------:R-:W-:-:S04]  /*0c40*/  LEA R2, R2, 0x3b800000, 0x17 ;  /* 0x3b80000002027811 */ /* 0x000fc800078eb8ff */
[----:B------:R-:W-:-:S07]  /*0c50*/  LOP3.LUT R0, R2, R0, R7, 0xfe, !PT ;  /* 0x0000000002007212 */ /* 0x000fce00078efe07 */
.L_x_3051:
[----:B------:R-:W-:Y:S05]  /*0c60*/  BSYNC.RECONVERGENT B0 ;  /* 0x0000000000007941 */ /* 0x000fea0003800200 */
.L_x_3050:
[----:B------:R-:W-:-:S04]  /*0c70*/  F2FP.F16.F32.PACK_AB R0, RZ, R0 ;  /* 0x00000000ff00723e */ /* 0x000fc800000000ff */
[----:B------:R-:W-:Y:S01]  /*0c80*/  PRMT R24, R0, 0x7610, R24 ;  /* 0x0000761000187816 */ /* 0x000fe20000000018 */
[----:B------:R-:W-:Y:S06]  /*0c90*/  BRA `(.L_x_3035) ;  /* 0x0000000400287947 */ /* 0x000fec0003800000 */
.L_x_3048:
        /* <DEDUP_REMOVED lines=21> */
.L_x_3057:
[----:B------:R-:W-:Y:S05]  /*0df0*/  BSYNC.RECONVERGENT B1 ;  /* 0x0000000000017941 */ /* 0x000fea0003800200 */
.L_x_3056:
[----:B------:R-:W-:Y:S01]  /*0e00*/  IMAD.SHL.U32 R0, R0, 0x200000, RZ ;  /* 0x0020000000007824 */ /* 0x000fe200078e00ff */
[----:B------:R-:W-:-:S04]  /*0e10*/  LEA R2, R2, 0x37800000, 0x17 ;  /* 0x3780000002027811 */ /* 0x000fc800078eb8ff */
[----:B------:R-:W-:-:S07]  /*0e20*/  LOP3.LUT R0, R2, R0, R7, 0xfe, !PT ;  /* 0x0000000002007212 */ /* 0x000fce00078efe07 */
.L_x_3055:
[----:B------:R-:W-:Y:S05]  /*0e30*/  BSYNC.RECONVERGENT B0 ;  /* 0x0000000000007941 */ /* 0x000fea0003800200 */
.L_x_3054:
[----:B------:R-:W-:-:S04]  /*0e40*/  F2FP.F16.F32.PACK_AB R0, RZ, R0 ;  /* 0x00000000ff00723e */ /* 0x000fc800000000ff */
[----:B------:R-:W-:Y:S01]  /*0e50*/  PRMT R24, R0, 0x7610, R24 ;  /* 0x0000761000187816 */ /* 0x000fe20000000018 */
[----:B------:R-:W-:Y:S06]  /*0e60*/  BRA `(.L_x_3035) ;  /* 0x0000000000b47947 */ /* 0x000fec0003800000 */
.L_x_3047:
[----:B------:R-:W-:-:S09]  /*0e70*/  UISETP.NE.AND UP0, UPT, UR4, 0x1c, UPT ;  /* 0x0000001c0400788c */ /* 0x000fd2000bf05270 */
[----:B------:R-:W-:Y:S05]  /*0e80*/  BRA.U !UP0, `(.L_x_3058) ;  /* 0x00000001089c7547 */ /* 0x000fea000b800000 */
[----:B------:R-:W-:-:S09]  /*0e90*/  UISETP.NE.AND UP0, UPT, UR4, 0x1d, UPT ;  /* 0x0000001d0400788c */ /* 0x000fd2000bf05270 */
[----:B------:R-:W-:Y:S05]  /*0ea0*/  BRA.U !UP0, `(.L_x_3059) ;  /* 0x0000000108807547 */ /* 0x000fea000b800000 */
[----:B------:R-:W-:-:S09]  /*0eb0*/  UISETP.NE.AND UP0, UPT, UR4, 0x2c, UPT ;  /* 0x0000002c0400788c */ /* 0x000fd2000bf05270 */
[----:B------:R-:W-:Y:S05]  /*0ec0*/  BRA.U !UP0, `(.L_x_3060) ;  /* 0x0000000108487547 */ /* 0x000fea000b800000 */
.L_x_3034:
        /* <DEDUP_REMOVED lines=16> */
.L_x_3061:
[----:B------:R-:W-:Y:S01]  /*0fd0*/  PRMT R24, RZ, 0x7610, R24 ;  /* 0x00007610ff187816 */ /* 0x000fe20000000018 */
[----:B------:R-:W-:Y:S06]  /*0fe0*/  BRA `(.L_x_3035) ;  /* 0x0000000000547947 */ /* 0x000fec0003800000 */
.L_x_3060:
        /* <DEDUP_REMOVED lines=8> */
.L_x_3063:
[----:B------:R-:W-:Y:S05]  /*1070*/  BSYNC.RECONVERGENT B0 ;  /* 0x0000000000007941 */ /* 0x000fea0003800200 */
.L_x_3062:
[----:B------:R-:W-:-:S04]  /*1080*/  F2FP.F16.F32.PACK_AB R0, RZ, R0 ;  /* 0x00000000ff00723e */ /* 0x000fc800000000ff */
[----:B------:R-:W-:Y:S01]  /*1090*/  PRMT R24, R0, 0x7610, R24 ;  /* 0x0000761000187816 */ /* 0x000fe20000000018 */
[----:B------:R-:W-:Y:S06]  /*10a0*/  BRA `(.L_x_3035) ;  /* 0x0000000000247947 */ /* 0x000fec0003800000 */
.L_x_3059:
[----:B------:R-:W2:Y:S02]  /*10b0*/  LDG.E.64 R2, desc[UR36][R2.64] ;  /* 0x0000002402027981 */ /* 0x000ea4000c1e1b00 */
[----:B--2---:R-:W0:Y:S02]  /*10c0*/  I2F.U64 R0, R2 ;  /* 0x0000000200007312 */ /* 0x004e240000301000 */
[----:B0-----:R-:W-:-:S04]  /*10d0*/  F2FP.F16.F32.PACK_AB R0, RZ, R0 ;  /* 0x00000000ff00723e */ /* 0x001fc800000000ff */
[----:B------:R-:W-:Y:S01]  /*10e0*/  PRMT R24, R0, 0x7610, R24 ;  /* 0x0000761000187816 */ /* 0x000fe20000000018 */
[----:B------:R-:W-:Y:S06]  /*10f0*/  BRA `(.L_x_3035) ;  /* 0x0000000000107947 */ /* 0x000fec0003800000 */
.L_x_3058:
[----:B------:R-:W2:Y:S02]  /*1100*/  LDG.E R2, desc[UR36][R2.64] ;  /* 0x0000002402027981 */ /* 0x000ea4000c1e1900 */
[----:B--2---:R-:W-:-:S04]  /*1110*/  I2FP.F32.U32 R0, R2 ;  /* 0x0000000200007245 */ /* 0x004fc80000201000 */
[----:B------:R-:W-:-:S04]  /*1120*/  F2FP.F16.F32.PACK_AB R0, RZ, R0 ;  /* 0x00000000ff00723e */ /* 0x000fc800000000ff */
[----:B------:R-:W-:-:S07]  /*1130*/  PRMT R24, R0, 0x7610, R24 ;  /* 0x0000761000187816 */ /* 0x000fce0000000018 */
.L_x_3035:
[----:B------:R-:W-:-:S07]  /*1140*/  VIADD R16, R19, 0x80 ;  /* 0x0000008013107836 */ /* 0x000fce0000000000 */
.L_x_3029:
[----:B------:R-:W-:Y:S05]  /*1150*/  BSYNC.RECONVERGENT B6 ;  /* 0x0000000000067941 */ /* 0x000fea0003800200 */
.L_x_3028:
[----:B------:R-:W-:Y:S01]  /*1160*/  ISETP.GE.AND P0, PT, R16, R17, PT ;  /* 0x000000111000720c */ /* 0x000fe20003f06270 */
[----:B------:R-:W-:Y:S01]  /*1170*/  BSSY.RECONVERGENT B6, `(.L_x_3064) ;  /* 0x000010c000067945 */ /* 0x000fe20003800200 */
[----:B------:R-:W-:-:S11]  /*1180*/  PRMT R23, RZ, 0x7610, R23 ;  /* 0x00007610ff177816 */ /* 0x000fd60000000017 */
[----:B------:R-:W-:Y:S05]  /*1190*/  @P0 BRA `(.L_x_3065) ;  /* 0x0000001000240947 */ /* 0x000fea0003800000 */
[----:B01----:R-:W0:Y:S01]  /*11a0*/  LDC.64 R2, c[0x0][0x398] ;  /* 0x0000e600ff027b82 */ /* 0x003e220000000a00 */
        /* <DEDUP_REMOVED lines=21> */
.L_x_3069:
[----:B------:R-:W2:Y:S02]  /*1300*/  LDG.E.U8 R2, desc[UR36][R2.64] ;  /* 0x0000002402027981 */ /* 0x000ea4000c1e1100 */
[----:B--2---:R-:W-:-:S04]  /*1310*/  I2FP.F32.U32 R0, R2 ;  /* 0x0000000200007245 */ /* 0x004fc80000201000 */
[----:B------:R-:W-:-:S04]  /*1320*/  F2FP.F16.F32.PACK_AB R0, RZ, R0 ;  /* 0x00000000ff00723e */ /* 0x000fc800000000ff */
[----:B------:R-:W-:Y:S01]  /*1330*/  PRMT R23, R0, 0x7610, R23 ;  /* 0x0000761000177816 */ /* 0x000fe20000000017 */
[----:B------:R-:W-:Y:S06]  /*1340*/  BRA `(.L_x_3071) ;  /* 0x0000000c00b47947 */ /* 0x000fec0003800000 */
.L_x_3068:
        /* <DEDUP_REMOVED lines=11> */
.L_x_3073:
[----:B------:R-:W2:Y:S02]  /*1400*/  LDG.E R2, desc[UR36][R2.64] ;  /* 0x0000002402027981 */ /* 0x000ea4000c1e1900 */
[----:B--2---:R-:W-:-:S04]  /*1410*/  I2FP.F32.S32 R0, R2 ;  /* 0x0000000200007245 */ /* 0x004fc80000201400 */
[----:B------:R-:W-:-:S04]  /*1420*/  F2FP.F16.F32.PACK_AB R0, RZ, R0 ;  /* 0x00000000ff00723e */ /* 0x000fc800000000ff */
[----:B------:R-:W-:Y:S01]  /*1430*/  PRMT R23, R0, 0x7610, R23 ;  /* 0x0000761000177816 */ /* 0x000fe20000000017 */
[----:B------:R-:W-:Y:S06]  /*1440*/  BRA `(.L_x_3071) ;  /* 0x0000000c00747947 */ /* 0x000fec0003800000 */
.L_x_3072:
[----:B------:R-:W2:Y:S02]  /*1450*/  LDG.E.U16 R2, desc[UR36][R2.64] ;  /* 0x0000002402027981 */ /* 0x000ea4000c1e1500 */
[----:B--2---:R-:W0:Y:S02]  /*1460*/  I2F.S16 R0, R2 ;  /* 0x0000000200007306 */ /* 0x004e240000101400 */
[----:B0-----:R-:W-:-:S04]  /*1470*/  F2FP.F16.F32.PACK_AB R0, RZ, R0 ;  /* 0x00000000ff00723e */ /* 0x001fc800000000ff */
[----:B------:R-:W-:Y:S01]  /*1480*/  PRMT R23, R0, 0x7610, R23 ;  /* 0x0000761000177816 */ /* 0x000fe20000000017 */
[----:B------:R-:W-:Y:S06]  /*1490*/  BRA `(.L_x_3071) ;  /* 0x0000000c00607947 */ /* 0x000fec0003800000 */
.L_x_3067:
        /* <DEDUP_REMOVED lines=9> */
.L_x_3075:
[----:B------:R0:W5:Y:S01]  /*1530*/  LDG.E.U16 R23, desc[UR36][R2.64] ;  /* 0x0000002402177981 */ /* 0x000162000c1e1500 */
[----:B------:R-:W-:Y:S05]  /*1540*/  BRA `(.L_x_3071) ;  /* 0x0000000c00347947 */ /* 0x000fea0003800000 */
.L_x_3074:
        /* <DEDUP_REMOVED lines=9> */
.L_x_3077:
[----:B------:R1:W5:Y:S01]  /*15e0*/  LDG.E.U16 R23, desc[UR36][R2.64] ;  /* 0x0000002402177981 */ /* 0x000362000c1e1500 */
[----:B------:R-:W-:Y:S05]  /*15f0*/  BRA `(.L_x_3071) ;  /* 0x0000000c00087947 */ /* 0x000fea0003800000 */
.L_x_3076:
        /* <DEDUP_REMOVED lines=9> */
.L_x_3066:
        /* <DEDUP_REMOVED lines=14> */
.L_x_3080:
        /* <DEDUP_REMOVED lines=9> */
.L_x_3079:
        /* <DEDUP_REMOVED lines=27> */
.L_x_3082:
        /* <DEDUP_REMOVED lines=11> */
[----:B------:R-:W-:-:S04]  /*1a60*/  F2FP.F16.F32.PACK_AB R0, RZ, R0 ;  /* 0x00000000ff00723e */ /* 0x000fc800000000ff */
[----:B------:R-:W-:Y:S01]  /*1a70*/  PRMT R23, R0, 0x7610, R23 ;  /* 0x0000761000177816 */ /* 0x000fe20000000017 */
[----:B------:R-:W-:Y:S06]  /*1a80*/  BRA `(.L_x_3071) ;  /* 0x0000000400e47947 */ /* 0x000fec0003800000 */
.L_x_3081:
[----:B------:R-:W2:Y:S02]  /*1a90*/  LDG.E.U16 R0, desc[UR36][R2.64] ;  /* 0x0000002402007981 */ /* 0x000ea4000c1e1500 */
[----:B--2---:R-:W-:-:S05]  /*1aa0*/  IMAD.U32 R0, R0, 0x10000, RZ ;  /* 0x0001000000007824 */ /* 0x004fca00078e00ff */
[----:B------:R-:W-:-:S04]  /*1ab0*/  F2FP.F16.F32.PACK_AB R0, RZ, R0 ;  /* 0x00000000ff00723e */ /* 0x000fc800000000ff */
[----:B------:R-:W-:Y:S01]  /*1ac0*/  PRMT R23, R0, 0x7610, R23 ;  /* 0x0000761000177816 */ /* 0x000fe20000000017 */
[----:B------:R-:W-:Y:S06]  /*1ad0*/  BRA `(.L_x_3071) ;  /* 0x0000000400d07947 */ /* 0x000fec0003800000 */
.L_x_3078:
        /* <DEDUP_REMOVED lines=13> */
.L_x_3085:
        /* <DEDUP_REMOVED lines=21> */
.L_x_3089:
[----:B------:R-:W-:Y:S05]  /*1d00*/  BSYNC.RECONVERGENT B1 ;  /* 0x0000000000017941 */ /* 0x000fea0003800200 */
.L_x_3088:
[----:B------:R-:W-:Y:S01]  /*1d10*/  IMAD.SHL.U32 R0, R0, 0x100000, RZ ;  /* 0x0010000000007824 */ /* 0x000fe200078e00ff */
[----:B------:R-:W-:-:S04]  /*1d20*/  LEA R2, R2, 0x3b800000, 0x17 ;  /* 0x3b80000002027811 */ /* 0x000fc800078eb8ff */
[----:B------:R-:W-:-:S07]  /*1d30*/  LOP3.LUT R0, R2, R0, R7, 0xfe, !PT ;  /* 0x0000000002007212 */ /* 0x000fce00078efe07 */
.L_x_3087:
[----:B------:R-:W-:Y:S05]  /*1d40*/  BSYNC.RECONVERGENT B0 ;  /* 0x0000000000007941 */ /* 0x000fea0003800200 */
.L_x_3086:
[----:B------:R-:W-:-:S04]  /*1d50*/  F2FP.F16.F32.PACK_AB R0, RZ, R0 ;  /* 0x00000000ff00723e */ /* 0x000fc800000000ff */
[----:B------:R-:W-:Y:S01]  /*1d60*/  PRMT R23, R0, 0x7610, R23 ;  /* 0x0000761000177816 */ /* 0x000fe20000000017 */
[----:B------:R-:W-:Y:S06]  /*1d70*/  BRA `(.L_x_3071) ;  /* 0x0000000400287947 */ /* 0x000fec0003800000 */
.L_x_3084:
        /* <DEDUP_REMOVED lines=21> */
.L_x_3093:
[----:B------:R-:W-:Y:S05]  /*1ed0*/  BSYNC.RECONVERGENT B1 ;  /* 0x0000000000017941 */ /* 0x000fea0003800200 */
.L_x_3092:
[----:B------:R-:W-:Y:S01]  /*1ee0*/  IMAD.SHL.U32 R0, R0, 0x200000, RZ ;  /* 0x0020000000007824 */ /* 0x000fe200078e00ff */
[----:B------:R-:W-:-:S04]  /*1ef0*/  LEA R2, R2, 0x37800000, 0x17 ;  /* 0x3780000002027811 */ /* 0x000fc800078eb8ff */
[----:B------:R-:W-:-:S07]  /*1f00*/  LOP3.LUT R0, R2, R0, R7, 0xfe, !PT ;  /* 0x0000000002007212 */ /* 0x000fce00078efe07 */
.L_x_3091:
[----:B------:R-:W-:Y:S05]  /*1f10*/  BSYNC.RECONVERGENT B0 ;  /* 0x0000000000007941 */ /* 0x000fea0003800200 */
.L_x_3090:
[----:B------:R-:W-:-:S04]  /*1f20*/  F2FP.F16.F32.PACK_AB R0, RZ, R0 ;  /* 0x00000000ff00723e */ /* 0x000fc800000000ff */
[----:B------:R-:W-:Y:S01]  /*1f30*/  PRMT R23, R0, 0x7610, R23 ;  /* 0x0000761000177816 */ /* 0x000fe20000000017 */
[----:B------:R-:W-:Y:S06]  /*1f40*/  BRA `(.L_x_3071) ;  /* 0x0000000000b47947 */ /* 0x000fec0003800000 */
.L_x_3083:
        /* <DEDUP_REMOVED lines=14> */
.L_x_3097:
[----:B------:R-:W-:Y:S05]  /*2030*/  BSYNC.RECONVERGENT B0 ;  /* 0x0000000000007941 */ /* 0x000fea0003800200 */
.L_x_3096:
[----:B------:R-:W-:-:S04]  /*2040*/  F2FP.F16.F32.PACK_AB R0, RZ, R0 ;  /* 0x00000000ff00723e */ /* 0x000fc800000000ff */
[----:B------:R-:W-:Y:S01]  /*2050*/  PRMT R23, R0, 0x7610, R23 ;  /* 0x0000761000177816 */ /* 0x000fe20000000017 */
[----:B------:R-:W-:Y:S06]  /*2060*/  BRA `(.L_x_3071) ;  /* 0x00000000006c7947 */ /* 0x000fec0003800000 */
.L_x_3070:
        /* <DEDUP_REMOVED lines=16> */
.L_x_3098:
[----:B------:R-:W-:Y:S01]  /*2170*/  PRMT R23, RZ, 0x7610, R23 ;  /* 0x00007610ff177816 */ /* 0x000fe20000000017 */
[----:B------:R-:W-:Y:S06]  /*2180*/  BRA `(.L_x_3071) ;  /* 0x0000000000247947 */ /* 0x000fec0003800000 */
.L_x_3095:
[----:B------:R-:W2:Y:S02]  /*2190*/  LDG.E.64 R2, desc[UR36][R2.64] ;  /* 0x0000002402027981 */ /* 0x000ea4000c1e1b00 */
[----:B--2---:R-:W0:Y:S02]  /*21a0*/  I2F.U64 R0, R2 ;  /* 0x0000000200007312 */ /* 0x004e240000301000 */
[----:B0-----:R-:W-:-:S04]  /*21b0*/  F2FP.F16.F32.PACK_AB R0, RZ, R0 ;  /* 0x00000000ff00723e */ /* 0x001fc800000000ff */
[----:B------:R-:W-:Y:S01]  /*21c0*/  PRMT R23, R0, 0x7610, R23 ;  /* 0x0000761000177816 */ /* 0x000fe20000000017 */
[----:B------:R-:W-:Y:S06]  /*21d0*/  BRA `(.L_x_3071) ;  /* 0x0000000000107947 */ /* 0x000fec0003800000 */
.L_x_3094:
[----:B------:R-:W2:Y:S02]  /*21e0*/  LDG.E R2, desc[UR36][R2.64] ;  /* 0x0000002402027981 */ /* 0x000ea4000c1e1900 */
[----:B--2---:R-:W-:-:S04]  /*21f0*/  I2FP.F32.U32 R0, R2 ;  /* 0x0000000200007245 */ /* 0x004fc80000201000 */
[----:B------:R-:W-:-:S04]  /*2200*/  F2FP.F16.F32.PACK_AB R0, RZ, R0 ;  /* 0x00000000ff00723e */ /* 0x000fc800000000ff */
[----:B------:R-:W-:-:S07]  /*2210*/  PRMT R23, R0, 0x7610, R23 ;  /* 0x0000761000177816 */ /* 0x000fce0000000017 */
.L_x_3071:
[----:B------:R-:W-:-:S07]  /*2220*/  VIADD R16, R16, 0x80 ;  /* 0x0000008010107836 */ /* 0x000fce0000000000 */
.L_x_3065:
[----:B------:R-:W-:Y:S05]  /*2230*/  BSYNC.RECONVERGENT B6 ;  /* 0x0000000000067941 */ /* 0x000fea0003800200 */
.L_x_3064:
        /* <DEDUP_REMOVED lines=26> */
.L_x_3104:
[----:B------:R-:W2:Y:S02]  /*23e0*/  LDG.E.U8 R2, desc[UR36][R2.64] ;  /* 0x0000002402027981 */ /* 0x000ea4000c1e1100 */
[----:B--2---:R-:W-:-:S04]  /*23f0*/  I2FP.F32.U32 R0, R2 ;  /* 0x0000000200007245 */ /* 0x004fc80000201000 */
[----:B------:R-:W-:-:S04]  /*2400*/  F2FP.F16.F32.PACK_AB R0, RZ, R0 ;  /* 0x00000000ff00723e */ /* 0x000fc800000000ff */
[----:B------:R-:W-:Y:S01]  /*2410*/  PRMT R25, R0, 0x7610, R25 ;  /* 0x0000761000197816 */ /* 0x000fe20000000019 */
[----:B------:R-:W-:Y:S06]  /*2420*/  BRA `(.L_x_3106) ;  /* 0x0000000c00b47947 */ /* 0x000fec0003800000 */
.L_x_3103:
        /* <DEDUP_REMOVED lines=11> */
.L_x_3108:
[----:B------:R-:W2:Y:S02]  /*24e0*/  LDG.E R2, desc[UR36][R2.64] ;  /* 0x0000002402027981 */ /* 0x000ea4000c1e1900 */
[----:B--2---:R-:W-:-:S04]  /*24f0*/  I2FP.F32.S32 R0, R2 ;  /* 0x0000000200007245 */ /* 0x004fc80000201400 */
[----:B------:R-:W-:-:S04]  /*2500*/  F2FP.F16.F32.PACK_AB R0, RZ, R0 ;  /* 0x00000000ff00723e */ /* 0x000fc800000000ff */
[----:B------:R-:W-:Y:S01]  /*2510*/  PRMT R25, R0, 0x7610, R25 ;  /* 0x0000761000197816 */ /* 0x000fe20000000019 */
[----:B------:R-:W-:Y:S06]  /*2520*/  BRA `(.L_x_3106) ;  /* 0x0000000c00747947 */ /* 0x000fec0003800000 */
.L_x_3107:
[----:B------:R-:W2:Y:S02]  /*2530*/  LDG.E.U16 R2, desc[UR36][R2.64] ;  /* 0x0000002402027981 */ /* 0x000ea4000c1e1500 */
[----:B--2---:R-:W0:Y:S02]  /*2540*/  I2F.S16 R0, R2 ;  /* 0x0000000200007306 */ /* 0x004e240000101400 */
[----:B0-----:R-:W-:-:S04]  /*2550*/  F2FP.F16.F32.PACK_AB R0, RZ, R0 ;  /* 0x00000000ff00723e */ /* 0x001fc800000000ff */
[----:B------:R-:W-:Y:S01]  /*2560*/  PRMT R25, R0, 0x7610, R25 ;  /* 0x0000761000197816 */ /* 0x000fe20000000019 */
[----:B------:R-:W-:Y:S06]  /*2570*/  BRA `(.L_x_3106) ;  /* 0x0000000c00607947 */ /* 0x000fec0003800000 */
.L_x_3102:
        /* <DEDUP_REMOVED lines=9> */
.L_x_3110:
[----:B------:R0:W5:Y:S01]  /*2610*/  LDG.E.U16 R25, desc[UR36][R2.64] ;  /* 0x0000002402197981 */ /* 0x000162000c1e1500 */
[----:B------:R-:W-:Y:S05]  /*2620*/  BRA `(.L_x_3106) ;  /* 0x0000000c00347947 */ /* 0x000fea0003800000 */
.L_x_3109:
        /* <DEDUP_REMOVED lines=9> */
.L_x_3112:
[----:B------:R1:W5:Y:S01]  /*26c0*/  LDG.E.U16 R25, desc[UR36][R2.64] ;  /* 0x0000002402197981 */ /* 0x000362000c1e1500 */
[----:B------:R-:W-:Y:S05]  /*26d0*/  BRA `(.L_x_3106) ;  /* 0x0000000c00087947 */ /* 0x000fea0003800000 */
.L_x_3111:
        /* <DEDUP_REMOVED lines=9> */
.L_x_3101:
        /* <DEDUP_REMOVED lines=14> */
.L_x_3115:
        /* <DEDUP_REMOVED lines=9> */
.L_x_3114:
        /* <DEDUP_REMOVED lines=27> */
.L_x_3117:
        /* <DEDUP_REMOVED lines=14> */
.L_x_3116:
[----:B------:R-:W2:Y:S02]  /*2b70*/  LDG.E.U16 R0, desc[UR36][R2.64] ;  /* 0x0000002402007981 */ /* 0x000ea4000c1e1500 */
[----:B--2---:R-:W-:-:S05]  /*2b80*/  IMAD.U32 R0, R0, 0x10000, RZ ;  /* 0x0001000000007824 */ /* 0x004fca00078e00ff */
[----:B------:R-:W-:-:S04]  /*2b90*/  F2FP.F16.F32.PACK_AB R0, RZ, R0 ;  /* 0x00000000ff00723e */ /* 0x000fc800000000ff */
[----:B------:R-:W-:Y:S01]  /*2ba0*/  PRMT R25, R0, 0x7610, R25 ;  /* 0x0000761000197816 */ /* 0x000fe20000000019 */
[----:B------:R-:W-:Y:S06]  /*2bb0*/  BRA `(.L_x_3106) ;  /* 0x0000000400d07947 */ /* 0x000fec0003800000 */
.L_x_3113:
        /* <DEDUP_REMOVED lines=13> */
.L_x_3120:
        /* <DEDUP_REMOVED lines=21> */
.L_x_3124:
[----:B------:R-:W-:Y:S05]  /*2de0*/  BSYNC.RECONVERGENT B1 ;  /* 0x0000000000017941 */ /* 0x000fea0003800200 */
.L_x_3123:
[----:B------:R-:W-:Y:S01]  /*2df0*/  IMAD.SHL.U32 R0, R0, 0x100000, RZ ;  /* 0x0010000000007824 */ /* 0x000fe200078e00ff */
[----:B------:R-:W-:-:S04]  /*2e00*/  LEA R2, R2, 0x3b800000, 0x17 ;  /* 0x3b80000002027811 */ /* 0x000fc800078eb8ff */
[----:B------:R-:W-:-:S07]  /*2e10*/  LOP3.LUT R0, R2, R0, R7, 0xfe, !PT ;  /* 0x0000000002007212 */ /* 0x000fce00078efe07 */
.L_x_3122:
[----:B------:R-:W-:Y:S05]  /*2e20*/  BSYNC.RECONVERGENT B0 ;  /* 0x0000000000007941 */ /* 0x000fea0003800200 */
.L_x_3121:
[----:B------:R-:W-:-:S04]  /*2e30*/  F2FP.F16.F32.PACK_AB R0, RZ, R0 ;  /* 0x00000000ff00723e */ /* 0x000fc800000000ff */
[----:B------:R-:W-:Y:S01]  /*2e40*/  PRMT R25, R0, 0x7610, R25 ;  /* 0x0000761000197816 */ /* 0x000fe20000000019 */
[----:B------:R-:W-:Y:S06]  /*2e50*/  BRA `(.L_x_3106) ;  /* 0x0000000400287947 */ /* 0x000fec0003800000 */
.L_x_3119:
        /* <DEDUP_REMOVED lines=21> */
.L_x_3128:
[----:B------:R-:W-:Y:S05]  /*2fb0*/  BSYNC.RECONVERGENT B1 ;  /* 0x0000000000017941 */ /* 0x000fea0003800200 */
.L_x_3127:
[----:B------:R-:W-:Y:S01]  /*2fc0*/  IMAD.SHL.U32 R0, R0, 0x200000, RZ ;  /* 0x0020000000007824 */ /* 0x000fe200078e00ff */
[----:B------:R-:W-:-:S04]  /*2fd0*/  LEA R2, R2, 0x37800000, 0x17 ;  /* 0x3780000002027811 */ /* 0x000fc800078eb8ff */
[----:B------:R-:W-:-:S07]  /*2fe0*/  LOP3.LUT R0, R2, R0, R7, 0xfe, !PT ;  /* 0x0000000002007212 */ /* 0x000fce00078efe07 */
.L_x_3126:
[----:B------:R-:W-:Y:S05]  /*2ff0*/  BSYNC.RECONVERGENT B0 ;  /* 0x0000000000007941 */ /* 0x000fea0003800200 */
.L_x_3125:
[----:B------:R-:W-:-:S04]  /*3000*/  F2FP.F16.F32.PACK_AB R0, RZ, R0 ;  /* 0x00000000ff00723e */ /* 0x000fc800000000ff */
[----:B------:R-:W-:Y:S01]  /*3010*/  PRMT R25, R0, 0x7610, R25 ;  /* 0x0000761000197816 */ /* 0x000fe20000000019 */
[----:B------:R-:W-:Y:S06]  /*3020*/  BRA `(.L_x_3106) ;  /* 0x0000000000b47947 */ /* 0x000fec0003800000 */
.L_x_3118:
        /* <DEDUP_REMOVED lines=14> */
.L_x_3132:
[----:B------:R-:W-:Y:S05]  /*3110*/  BSYNC.RECONVERGENT B0 ;  /* 0x0000000000007941 */ /* 0x000fea0003800200 */
.L_x_3131:
[----:B------:R-:W-:-:S04]  /*3120*/  F2FP.F16.F32.PACK_AB R0, RZ, R0 ;  /* 0x00000000ff00723e */ /* 0x000fc800000000ff */
[----:B------:R-:W-:Y:S01]  /*3130*/  PRMT R25, R0, 0x7610, R25 ;  /* 0x0000761000197816 */ /* 0x000fe20000000019 */
[----:B------:R-:W-:Y:S06]  /*3140*/  BRA `(.L_x_3106) ;  /* 0x00000000006c7947 */ /* 0x000fec0003800000 */
.L_x_3105:
        /* <DEDUP_REMOVED lines=16> */
.L_x_3133:
[----:B------:R-:W-:Y:S01]  /*3250*/  PRMT R25, RZ, 0x7610, R25 ;  /* 0x00007610ff197816 */ /* 0x000fe20000000019 */
[----:B------:R-:W-:Y:S06]  /*3260*/  BRA `(.L_x_3106) ;  /* 0x0000000000247947 */ /* 0x000fec0003800000 */
.L_x_3130:
[----:B------:R-:W2:Y:S02]  /*3270*/  LDG.E.64 R2, desc[UR36][R2.64] ;  /* 0x0000002402027981 */ /* 0x000ea4000c1e1b00 */
[----:B--2---:R-:W0:Y:S02]  /*3280*/  I2F.U64 R0, R2 ;  /* 0x0000000200007312 */ /* 0x004e240000301000 */
[----:B0-----:R-:W-:-:S04]  /*3290*/  F2FP.F16.F32.PACK_AB R0, RZ, R0 ;  /* 0x00000000ff00723e */ /* 0x001fc800000000ff */
[----:B------:R-:W-:Y:S01]  /*32a0*/  PRMT R25, R0, 0x7610, R25 ;  /* 0x0000761000197816 */ /* 0x000fe20000000019 */
[----:B------:R-:W-:Y:S06]  /*32b0*/  BRA `(.L_x_3106) ;  /* 0x0000000000107947 */ /* 0x000fec0003800000 */
.L_x_3129:
[----:B------:R-:W2:Y:S02]  /*32c0*/  LDG.E R2, desc[UR36][R2.64] ;  /* 0x0000002402027981 */ /* 0x000ea4000c1e1900 */
[----:B--2---:R-:W-:-:S04]  /*32d0*/  I2FP.F32.U32 R0, R2 ;  /* 0x0000000200007245 */ /* 0x004fc80000201000 */
[----:B------:R-:W-:-:S04]  /*32e0*/  F2FP.F16.F32.PACK_AB R0, RZ, R0 ;  /* 0x00000000ff00723e */ /* 0x000fc800000000ff */
[----:B------:R-:W-:-:S07]  /*32f0*/  PRMT R25, R0, 0x7610, R25 ;  /* 0x0000761000197816 */ /* 0x000fce0000000019 */
.L_x_3106:
[----:B------:R-:W-:-:S07]  /*3300*/  VIADD R16, R16, 0x80 ;  /* 0x0000008010107836 */ /* 0x000fce0000000000 */
.L_x_3100:
[----:B------:R-:W-:Y:S05]  /*3310*/  BSYNC.RECONVERGENT B6 ;  /* 0x0000000000067941 */ /* 0x000fea0003800200 */
.L_x_3099:
        /* <DEDUP_REMOVED lines=25> */
.L_x_3139:
[----:B------:R-:W2:Y:S02]  /*34b0*/  LDG.E.U8 R2, desc[UR36][R2.64] ;  /* 0x0000002402027981 */ /* 0x000ea4000c1e1100 */
[----:B--2---:R-:W-:-:S04]  /*34c0*/  I2FP.F32.U32 R0, R2 ;  /* 0x0000000200007245 */ /* 0x004fc80000201000 */
[----:B------:R-:W-:Y:S01]  /*34d0*/  F2FP.F16.F32.PACK_AB R0, RZ, R0 ;  /* 0x00000000ff00723e */ /* 0x000fe200000000ff */
[----:B------:R-:W-:Y:S06]  /*34e0*/  BRA `(.L_x_3135) ;  /* 0x0000000c007c7947 */ /* 0x000fec0003800000 */
.L_x_3138:
        /* <DEDUP_REMOVED lines=10> */
.L_x_3142:
[----:B------:R-:W2:Y:S02]  /*3590*/  LDG.E R2, desc[UR36][R2.64] ;  /* 0x0000002402027981 */ /* 0x000ea4000c1e1900 */
[----:B--2---:R-:W-:-:S04]  /*35a0*/  I2FP.F32.S32 R0, R2 ;  /* 0x0000000200007245 */ /* 0x004fc80000201400 */
[----:B------:R-:W-:Y:S01]  /*35b0*/  F2FP.F16.F32.PACK_AB R0, RZ, R0 ;  /* 0x00000000ff00723e */ /* 0x000fe200000000ff */
[----:B------:R-:W-:Y:S06]  /*35c0*/  BRA `(.L_x_3135) ;  /* 0x0000000c00447947 */ /* 0x000fec0003800000 */
.L_x_3141:
[----:B------:R-:W2:Y:S02]  /*35d0*/  LDG.E.U16 R2, desc[UR36][R2.64] ;  /* 0x0000002402027981 */ /* 0x000ea4000c1e1500 */
[----:B--2---:R-:W0:Y:S02]  /*35e0*/  I2F.S16 R0, R2 ;  /* 0x0000000200007306 */ /* 0x004e240000101400 */
[----:B0-----:R-:W-:Y:S01]  /*35f0*/  F2FP.F16.F32.PACK_AB R0, RZ, R0 ;  /* 0x00000000ff00723e */ /* 0x001fe200000000ff */
[----:B------:R-:W-:Y:S06]  /*3600*/  BRA `(.L_x_3135) ;  /* 0x0000000c00347947 */ /* 0x000fec0003800000 */
.L_x_3137:
        /* <DEDUP_REMOVED lines=9> */
.L_x_3144:
[----:B------:R2:W5:Y:S01]  /*36a0*/  LDG.E.U16 R0, desc[UR36][R2.64] ;  /* 0x0000002402007981 */ /* 0x000562000c1e1500 */
[----:B------:R-:W-:Y:S05]  /*36b0*/  BRA `(.L_x_3135) ;  /* 0x0000000c00087947 */ /* 0x000fea0003800000 */
.L_x_3143:
        /* <DEDUP_REMOVED lines=9> */
.L_x_3146:
[----:B------:R3:W5:Y:S01]  /*3750*/  LDG.E.U16 R0, desc[UR36][R2.64] ;  /* 0x0000002402007981 */ /* 0x000762000c1e1500 */
[----:B------:R-:W-:Y:S05]  /*3760*/  BRA `(.L_x_3135) ;  /* 0x0000000800dc7947 */ /* 0x000fea0003800000 */
.L_x_3145:
        /* <DEDUP_REMOVED lines=8> */
.L_x_3136:
        /* <DEDUP_REMOVED lines=13> */
.L_x_3149:
        /* <DEDUP_REMOVED lines=8> */
.L_x_3148:
        /* <DEDUP_REMOVED lines=27> */
.L_x_3151:
        /* <DEDUP_REMOVED lines=13> */
.L_x_3150:
[----:B------:R-:W2:Y:S02]  /*3bc0*/  LDG.E.U16 R0, desc[UR36][R2.64] ;  /* 0x0000002402007981 */ /* 0x000ea4000c1e1500 */
[----:B--2---:R-:W-:-:S05]  /*3bd0*/  IMAD.U32 R0, R0, 0x10000, RZ ;  /* 0x0001000000007824 */ /* 0x004fca00078e00ff */
[----:B------:R-:W-:Y:S01]  /*3be0*/  F2FP.F16.F32.PACK_AB R0, RZ, R0 ;  /* 0x00000000ff00723e */ /* 0x000fe200000000ff */
[----:B------:R-:W-:Y:S06]  /*3bf0*/  BRA `(.L_x_3135) ;  /* 0x0000000400b87947 */ /* 0x000fec0003800000 */
.L_x_3147:
        /* <DEDUP_REMOVED lines=12> */
.L_x_3154:
        /* <DEDUP_REMOVED lines=21> */
.L_x_3158:
[----:B------:R-:W-:Y:S05]  /*3e10*/  BSYNC.RECONVERGENT B1 ;  /* 0x0000000000017941 */ /* 0x000fea0003800200 */
.L_x_3157:
[----:B------:R-:W-:Y:S01]  /*3e20*/  IMAD.SHL.U32 R0, R0, 0x100000, RZ ;  /* 0x0010000000007824 */ /* 0x000fe200078e00ff */
[----:B------:R-:W-:-:S04]  /*3e30*/  LEA R2, R2, 0x3b800000, 0x17 ;  /* 0x3b80000002027811 */ /* 0x000fc800078eb8ff */
[----:B------:R-:W-:-:S07]  /*3e40*/  LOP3.LUT R0, R2, R0, R7, 0xfe, !PT ;  /* 0x0000000002007212 */ /* 0x000fce00078efe07 */
.L_x_3156:
[----:B------:R-:W-:Y:S05]  /*3e50*/  BSYNC.RECONVERGENT B0 ;  /* 0x0000000000007941 */ /* 0x000fea0003800200 */
.L_x_3155:
[----:B------:R-:W-:Y:S01]  /*3e60*/  F2FP.F16.F32.PACK_AB R0, RZ, R0 ;  /* 0x00000000ff00723e */ /* 0x000fe200000000ff */
[----:B------:R-:W-:Y:S06]  /*3e70*/  BRA `(.L_x_3135) ;  /* 0x0000000400187947 */ /* 0x000fec0003800000 */
.L_x_3153:
        /* <DEDUP_REMOVED lines=21> */
.L_x_3162:
[----:B------:R-:W-:Y:S05]  /*3fd0*/  BSYNC.RECONVERGENT B1 ;  /* 0x0000000000017941 */ /* 0x000fea0003800200 */
.L_x_3161:
[----:B------:R-:W-:Y:S01]  /*3fe0*/  IMAD.SHL.U32 R0, R0, 0x200000, RZ ;  /* 0x0020000000007824 */ /* 0x000fe200078e00ff */
[----:B------:R-:W-:-:S04]  /*3ff0*/  LEA R2, R2, 0x37800000, 0x17 ;  /* 0x3780000002027811 */ /* 0x000fc800078eb8ff */
[----:B------:R-:W-:-:S07]  /*4000*/  LOP3.LUT R0, R2, R0, R7, 0xfe, !PT ;  /* 0x0000000002007212 */ /* 0x000fce00078efe07 */
.L_x_3160:
[----:B------:R-:W-:Y:S05]  /*4010*/  BSYNC.RECONVERGENT B0 ;  /* 0x0000000000007941 */ /* 0x000fea0003800200 */
.L_x_3159:
[----:B------:R-:W-:Y:S01]  /*4020*/  F2FP.F16.F32.PACK_AB R0, RZ, R0 ;  /* 0x00000000ff00723e */ /* 0x000fe200000000ff */
[----:B------:R-:W-:Y:S06]  /*4030*/  BRA `(.L_x_3135) ;  /* 0x0000000000a87947 */ /* 0x000fec0003800000 */
.L_x_3152:
        /* <DEDUP_REMOVED lines=14> */
.L_x_3166:
[----:B------:R-:W-:Y:S05]  /*4120*/  BSYNC.RECONVERGENT B0 ;  /* 0x0000000000007941 */ /* 0x000fea0003800200 */
.L_x_3165:
[----:B------:R-:W-:Y:S01]  /*4130*/  F2FP.F16.F32.PACK_AB R0, RZ, R0 ;  /* 0x00000000ff00723e */ /* 0x000fe200000000ff */
[----:B------:R-:W-:Y:S06]  /*4140*/  BRA `(.L_x_3135) ;  /* 0x0000000000647947 */ /* 0x000fec0003800000 */
.L_x_3140:
        /* <DEDUP_REMOVED lines=16> */
.L_x_3167:
[----:B------:R-:W-:Y:S01]  /*4250*/  PRMT R0, RZ, 0x7610, R0 ;  /* 0x00007610ff007816 */ /* 0x000fe20000000000 */
[----:B------:R-:W-:Y:S06]  /*4260*/  BRA `(.L_x_3135) ;  /* 0x00000000001c7947 */ /* 0x000fec0003800000 */
.L_x_3164:
[----:B------:R-:W2:Y:S02]  /*4270*/  LDG.E.64 R2, desc[UR36][R2.64] ;  /* 0x0000002402027981 */ /* 0x000ea4000c1e1b00 */
[----:B--2---:R-:W0:Y:S02]  /*4280*/  I2F.U64 R0, R2 ;  /* 0x0000000200007312 */ /* 0x004e240000301000 */
[----:B0-----:R-:W-:Y:S01]  /*4290*/  F2FP.F16.F32.PACK_AB R0, RZ, R0 ;  /* 0x00000000ff00723e */ /* 0x001fe200000000ff */
[----:B------:R-:W-:Y:S06]  /*42a0*/  BRA `(.L_x_3135) ;  /* 0x00000000000c7947 */ /* 0x000fec0003800000 */
.L_x_3163:
[----:B------:R-:W2:Y:S02]  /*42b0*/  LDG.E R2, desc[UR36][R2.64] ;  /* 0x0000002402027981 */ /* 0x000ea4000c1e1900 */
[----:B--2---:R-:W-:-:S04]  /*42c0*/  I2FP.F32.U32 R0, R2 ;  /* 0x0000000200007245 */ /* 0x004fc80000201000 */
[----:B------:R-:W-:-:S07]  /*42d0*/  F2FP.F16.F32.PACK_AB R0, RZ, R0 ;  /* 0x00000000ff00723e */ /* 0x000fce00000000ff */
.L_x_3135:
[----:B------:R-:W-:Y:S05]  /*42e0*/  BSYNC.RECONVERGENT B6 ;  /* 0x0000000000067941 */ /* 0x000fea0003800200 */
.L_x_3134:
[C---:B0123--:R-:W-:Y:S01]  /*42f0*/  VIADD R2, R19.reuse, 0x100 ;  /* 0x0000010013027836 */ /* 0x04ffe20000000000 */
[CC--:B------:R-:W-:Y:S01]  /*4300*/  ISETP.GE.AND P0, PT, R19.reuse, R17.reuse, PT ;  /* 0x000000111300720c */ /* 0x0c0fe20003f06270 */
[C---:B------:R-:W-:Y:S01]  /*4310*/  VIADD R4, R19.reuse, 0x180 ;  /* 0x0000018013047836 */ /* 0x040fe20000000000 */
[----:B------:R-:W0:Y:S01]  /*4320*/  LDC.U8 R16, c[0x0][0x3ac] ;  /* 0x0000eb00ff107b82 */ /* 0x000e220000000000 */
[----:B------:R-:W-:Y:S01]  /*4330*/  VIADD R22, R19, 0x80 ;  /* 0x0000008013167836 */ /* 0x000fe20000000000 */
[-C--:B------:R-:W-:Y:S01]  /*4340*/  ISETP.GE.AND P2, PT, R2, R17.reuse, PT ;  /* 0x000000110200720c */ /* 0x080fe20003f46270 */
[----:B------:R-:W-:Y:S01]  /*4350*/  BSSY.RECONVERGENT B6, `(.L_x_3168) ;  /* 0x0000120000067945 */ /* 0x000fe20003800200 */
[-C--:B------:R-:W-:Y:S02]  /*4360*/  ISETP.GE.AND P3, PT, R4, R17.reuse, PT ;  /* 0x000000110400720c */ /* 0x080fe40003f66270 */
[----:B------:R-:W-:-:S05]  /*4370*/  ISETP.GE.AND P1, PT, R22, R17, PT ;  /* 0x000000111600720c */ /* 0x000fca0003f26270 */
[----:B------:R-:W1:Y:S01]  /*4380*/  @!P0 LDC R7, c[0x0][0x388] ;  /* 0x0000e200ff078b82 */ /* 0x000e620000000800 */
[----:B-----5:R-:W-:-:S03]  /*4390*/  @!P0 HADD2.F32 R2, -RZ, R24.H0_H0 ;  /* 0x20000018ff028230 */ /* 0x020fc60000004100 */
[----:B------:R-:W-:Y:S02]  /*43a0*/  @!P2 HADD2.F32 R4, -RZ, R25.H0_H0 ;  /* 0x20000019ff04a230 */ /* 0x000fe40000004100 */
[----:B------:R-:W-:Y:S02]  /*43b0*/  @!P3 HADD2.F32 R5, -RZ, R0.H0_H0 ;  /* 0x20000000ff05b230 */ /* 0x000fe40000004100 */
[----:B------:R-:W2:Y:S01]  /*43c0*/  @!P2 LDC R9, c[0x0][0x388] ;  /* 0x0000e200ff09ab82 */ /* 0x000ea20000000800 */
[----:B------:R-:W-:-:S07]  /*43d0*/  @!P1 HADD2.F32 R3, -RZ, R23.H0_H0 ;  /* 0x20000017ff039230 */ /* 0x000fce0000004100 */
[----:B------:R-:W3:Y:S08]  /*43e0*/  @!P3 LDC R8, c[0x0][0x388] ;  /* 0x0000e200ff08bb82 */ /* 0x000ef00000000800 */
[----:B------:R-:W4:Y:S01]  /*43f0*/  @!P1 LDC R6, c[0x0][0x388] ;  /* 0x0000e200ff069b82 */ /* 0x000f220000000800 */
[----:B-1----:R-:W-:-:S05]  /*4400*/  @!P0 FMUL.FTZ R2, R2, R7 ;  /* 0x0000000702028220 */ /* 0x002fca0000410000 */
[----:B------:R-:W-:Y:S01]  /*4410*/  @!P0 F2FP.F16.F32.PACK_AB R0, RZ, R2 ;  /* 0x00000002ff00823e */ /* 0x000fe200000000ff */
[----:B--2---:R-:W-:-:S05]  /*4420*/  @!P2 FMUL.FTZ R4, R4, R9 ;  /* 0x000000090404a220 */ /* 0x004fca0000410000 */
[----:B------:R-:W-:Y:S01]  /*4430*/  @!P2 F2FP.F16.F32.PACK_AB R24, RZ, R4 ;  /* 0x00000004ff18a23e */ /* 0x000fe200000000ff */
[----:B---3--:R-:W-:-:S05]  /*4440*/  @!P3 FMUL.FTZ R5, R5, R8 ;  /* 0x000000080505b220 */ /* 0x008fca0000410000 */
[----:B------:R-:W-:Y:S01]  /*4450*/  @!P3 F2FP.F16.F32.PACK_AB R23, RZ, R5 ;  /* 0x00000005ff17b23e */ /* 0x000fe200000000ff */
[----:B----4-:R-:W-:-:S05]  /*4460*/  @!P1 FMUL.FTZ R3, R3, R6 ;  /* 0x0000000603039220 */ /* 0x010fca0000410000 */
[----:B------:R-:W-:Y:S01]  /*4470*/  @!P1 F2FP.F16.F32.PACK_AB R25, RZ, R3 ;  /* 0x00000003ff19923e */ /* 0x000fe200000000ff */
[----:B0-----:R-:W-:Y:S06]  /*4480*/  @P0 BRA `(.L_x_3169) ;  /* 0x0000001000300947 */ /* 0x001fec0003800000 */
[----:B------:R-:W0:Y:S01]  /*4490*/  LDCU UR4, c[0x0][0x3b0] ;  /* 0x00007600ff0477ac */ /* 0x000e220008000800 */
[----:B------:R-:W1:Y:S01]  /*44a0*/  LDC.64 R2, c[0x0][0x390] ;  /* 0x0000e400ff027b82 */ /* 0x000e620000000a00 */
[----:B------:R-:W-:Y:S01]  /*44b0*/  IMAD R4, R18, 0x200, R19 ;  /* 0x0000020012047824 */ /* 0x000fe200078e0213 */
[----:B------:R-:W-:-:S03]  /*44c0*/  PRMT R6, R16, 0x9910, RZ ;  /* 0x0000991010067816 */ /* 0x000fc600000000ff */
[----:B0-----:R-:W-:Y:S02]  /*44d0*/  IMAD R5, R4, UR4, RZ ;  /* 0x0000000404057c24 */ /* 0x001fe4000f8e02ff */
[----:B------:R-:W-:-:S05]  /*44e0*/  IMAD.MOV.U32 R4, RZ, RZ, R6 ;  /* 0x000000ffff047224 */ /* 0x000fca00078e0006 */
[----:B------:R-:W-:Y:S02]  /*44f0*/  ISETP.GT.AND P0, PT, R4, 0x9, PT ;  /* 0x000000090400780c */ /* 0x000fe40003f04270 */
[----:B-1----:R-:W-:-:S05]  /*4500*/  IADD3 R2, P1, PT, R5, R2, RZ ;  /* 0x0000000205027210 */ /* 0x002fca0007f3e0ff */
        /* <DEDUP_REMOVED lines=10> */
[----:B------:R-:W-:Y:S02]  /*45b0*/  HADD2.F32 R0, -RZ, R0.H0_H0 ;  /* 0x20000000ff007230 */ /* 0x000fe40000004100 */
[----:B------:R-:W-:Y:S02]  /*45c0*/  IMAD.MOV.U32 R19, RZ, RZ, R22 ;  /* 0x000000ffff137224 */ /* 0x000fe400078e0016 */
[----:B------:R-:W0:Y:S02]  /*45d0*/  F2I.FTZ.TRUNC.NTZ R5, R0 ;  /* 0x0000000000057305 */ /* 0x000e24000021f100 */
[----:B0-----:R0:W-:Y:S01]  /*45e0*/  STG.E.U8 desc[UR36][R2.64], R5 ;  /* 0x0000000502007986 */ /* 0x0011e2000c101124 */
[----:B------:R-:W-:Y:S05]  /*45f0*/  BRA `(.L_x_3169) ;  /* 0x0000000c00d47947 */ /* 0x000fea0003800000 */
.L_x_3173:
[----:B------:R-:W-:Y:S02]  /*4600*/  HADD2.F32 R5, -RZ, R0.H0_H0 ;  /* 0x20000000ff057230 */ /* 0x000fe40000004100 */
[----:B------:R-:W-:-:S04]  /*4610*/  IMAD.MOV.U32 R19, RZ, RZ, R22 ;  /* 0x000000ffff137224 */ /* 0x000fc800078e0016 */
[----:B------:R-:W0:Y:S02]  /*4620*/  F2I.S64.TRUNC R4, R5 ;  /* 0x0000000500047311 */ /* 0x000e24000020d900 */
[----:B0-----:R0:W-:Y:S01]  /*4630*/  STG.E.U8 desc[UR36][R2.64], R4 ;  /* 0x0000000402007986 */ /* 0x0011e2000c101124 */
[----:B------:R-:W-:Y:S05]  /*4640*/  BRA `(.L_x_3169) ;  /* 0x0000000c00c07947 */ /* 0x000fea0003800000 */
.L_x_3172:
[----:B------:R-:W-:-:S13]  /*4650*/  ISETP.NE.AND P0, PT, R4, 0x2, PT ;  /* 0x000000020400780c */ /* 0x000fda0003f05270 */
[----:B------:R-:W-:Y:S05]  /*4660*/  @!P0 BRA `(.L_x_3175) ;  /* 0x0000000000388947 */ /* 0x000fea0003800000 */
[----:B------:R-:W-:-:S13]  /*4670*/  ISETP.NE.AND P0, PT, R4, 0x3, PT ;  /* 0x000000030400780c */ /* 0x000fda0003f05270 */
[----:B------:R-:W-:Y:S05]  /*4680*/  @!P0 BRA `(.L_x_3176) ;  /* 0x00000000001c8947 */ /* 0x000fea0003800000 */
[----:B------:R-:W-:-:S13]  /*4690*/  ISETP.NE.AND P0, PT, R4, 0x4, PT ;  /* 0x000000040400780c */ /* 0x000fda0003f05270 */
[----:B------:R-:W-:Y:S05]  /*46a0*/  @P0 BRA `(.L_x_3174) ;  /* 0x0000000800f80947 */ /* 0x000fea0003800000 */
[----:B------:R-:W-:Y:S02]  /*46b0*/  HADD2.F32 R4, -RZ, R0.H0_H0 ;  /* 0x20000000ff047230 */ /* 0x000fe40000004100 */
[----:B------:R-:W-:-:S04]  /*46c0*/  IMAD.MOV.U32 R19, RZ, RZ, R22 ;  /* 0x000000ffff137224 */ /* 0x000fc800078e0016 */
[----:B------:R-:W0:Y:S02]  /*46d0*/  F2I.S64.TRUNC R4, R4 ;  /* 0x0000000400047311 */ /* 0x000e24000020d900 */
[----:B0-----:R0:W-:Y:S01]  /*46e0*/  STG.E.64 desc[UR36][R2.64], R4 ;  /* 0x0000000402007986 */ /* 0x0011e2000c101b24 */
[----:B------:R-:W-:Y:S05]  /*46f0*/  BRA `(.L_x_3169) ;  /* 0x0000000c00947947 */ /* 0x000fea0003800000 */
.L_x_3176:
[----:B------:R-:W-:Y:S02]  /*4700*/  HADD2.F32 R0, -RZ, R0.H0_H0 ;  /* 0x20000000ff007230 */ /* 0x000fe40000004100 */
[----:B------:R-:W-:Y:S02]  /*4710*/  IMAD.MOV.U32 R19, RZ, RZ, R22 ;  /* 0x000000ffff137224 */ /* 0x000fe400078e0016 */
[----:B------:R-:W0:Y:S02]  /*4720*/  F2I.FTZ.TRUNC.NTZ R5, R0 ;  /* 0x0000000000057305 */ /* 0x000e24000021f100 */
[----:B0-----:R0:W-:Y:S01]  /*4730*/  STG.E desc[UR36][R2.64], R5 ;  /* 0x0000000502007986 */ /* 0x0011e2000c101924 */
[----:B------:R-:W-:Y:S05]  /*4740*/  BRA `(.L_x_3169) ;  /* 0x0000000c00807947 */ /* 0x000fea0003800000 */
.L_x_3175:
[----:B------:R-:W-:Y:S02]  /*4750*/  HADD2.F32 R0, -RZ, R0.H0_H0 ;  /* 0x20000000ff007230 */ /* 0x000fe40000004100 */
[----:B------:R-:W-:Y:S02]  /*4760*/  IMAD.MOV.U32 R19, RZ, RZ, R22 ;  /* 0x000000ffff137224 */ /* 0x000fe400078e0016 */
[----:B------:R-:W0:Y:S02]  /*4770*/  F2I.FTZ.TRUNC.NTZ R5, R0 ;  /* 0x0000000000057305 */ /* 0x000e24000021f100 */
[----:B0-----:R0:W-:Y:S01]  /*4780*/  STG.E.U16 desc[UR36][R2.64], R5 ;  /* 0x0000000502007986 */ /* 0x0011e2000c101524 */
[----:B------:R-:W-:Y:S05]  /*4790*/  BRA `(.L_x_3169) ;  /* 0x0000000c006c7947 */ /* 0x000fea0003800000 */
.L_x_3171:
[----:B------:R-:W-:-:S13]  /*47a0*/  ISETP.GT.AND P0, PT, R4, 0x6, PT ;  /* 0x000000060400780c */ /* 0x000fda0003f04270 */
[----:B------:R-:W-:Y:S05]  /*47b0*/  @P0 BRA `(.L_x_3177) ;  /* 0x00000000002c0947 */ /* 0x000fea0003800000 */
[----:B------:R-:W-:-:S13]  /*47c0*/  ISETP.NE.AND P0, PT, R4, 0x5, PT ;  /* 0x000000050400780c */ /* 0x000fda0003f05270 */
[----:B------:R-:W-:Y:S05]  /*47d0*/  @!P0 BRA `(.L_x_3178) ;  /* 0x0000000000188947 */ /* 0x000fea0003800000 */
[----:B------:R-:W-:-:S13]  /*47e0*/  ISETP.NE.AND P0, PT, R4, 0x6, PT ;  /* 0x000000060400780c */ /* 0x000fda0003f05270 */
[----:B------:R-:W-:Y:S05]  /*47f0*/  @P0 BRA `(.L_x_3174) ;  /* 0x0000000800a40947 */ /* 0x000fea0003800000 */
[----:B------:R-:W-:Y:S02]  /*4800*/  HADD2.F32 R5, -RZ, R0.H0_H0 ;  /* 0x20000000ff057230 */ /* 0x000fe40000004100 */
[----:B------:R-:W-:-:S03]  /*4810*/  IMAD.MOV.U32 R19, RZ, RZ, R22 ;  /* 0x000000ffff137224 */ /* 0x000fc600078e0016 */
[----:B------:R0:W-:Y:S01]  /*4820*/  STG.E desc[UR36][R2.64], R5 ;  /* 0x0000000502007986 */ /* 0x0001e2000c101924 */
[----:B------:R-:W-:Y:S05]  /*4830*/  BRA `(.L_x_3169) ;  /* 0x0000000c00447947 */ /* 0x000fea0003800000 */
.L_x_3178:
[----:B------:R0:W-:Y:S01]  /*4840*/  STG.E.U16 desc[UR36][R2.64], R0 ;  /* 0x0000000002007986 */ /* 0x0001e2000c101524 */
[----:B------:R-:W-:Y:S01]  /*4850*/  IMAD.MOV.U32 R19, RZ, RZ, R22 ;  /* 0x000000ffff137224 */ /* 0x000fe200078e0016 */
[----:B------:R-:W-:Y:S06]  /*4860*/  BRA `(.L_x_3169) ;  /* 0x0000000c00387947 */ /* 0x000fec0003800000 */
.L_x_3177:
[----:B------:R-:W-:-:S13]  /*4870*/  ISETP.NE.AND P0, PT, R4, 0x7, PT ;  /* 0x000000070400780c */ /* 0x000fda0003f05270 */
[----:B------:R-:W-:Y:S05]  /*4880*/  @!P0 BRA `(.L_x_3179) ;  /* 0x00000000003c8947 */ /* 0x000fea0003800000 */
[----:B------:R-:W-:-:S13]  /*4890*/  ISETP.NE.AND P0, PT, R4, 0x8, PT ;  /* 0x000000080400780c */ /* 0x000fda0003f05270 */
[----:B------:R-:W-:Y:S05]  /*48a0*/  @!P0 BRA `(.L_x_3180) ;  /* 0x00000000001c8947 */ /* 0x000fea0003800000 */
[----:B------:R-:W-:-:S13]  /*48b0*/  ISETP.NE.AND P0, PT, R4, 0x9, PT ;  /* 0x000000090400780c */ /* 0x000fda0003f05270 */
[----:B------:R-:W-:Y:S05]  /*48c0*/  @P0 BRA `(.L_x_3174) ;  /* 0x0000000800700947 */ /* 0x000fea0003800000 */
[----:B------:R-:W-:Y:S02]  /*48d0*/  HADD2.F32 R4, -RZ, R0.H0_H0 ;  /* 0x20000000ff047230 */ /* 0x000fe40000004100 */
[----:B------:R-:W-:Y:S02]  /*48e0*/  IMAD.MOV.U32 R5, RZ, RZ, RZ ;  /* 0x000000ffff057224 */ /* 0x000fe400078e00ff */
[----:B------:R-:W-:-:S03]  /*48f0*/  IMAD.MOV.U32 R19, RZ, RZ, R22 ;  /* 0x000000ffff137224 */ /* 0x000fc600078e0016 */
[----:B------:R0:W-:Y:S01]  /*4900*/  STG.E.64 desc[UR36][R2.64], R4 ;  /* 0x0000000402007986 */ /* 0x0001e2000c101b24 */
[----:B------:R-:W-:Y:S05]  /*4910*/  BRA `(.L_x_3169) ;  /* 0x0000000c000c7947 */ /* 0x000fea0003800000 */
.L_x_3180:
[----:B------:R-:W-:Y:S02]  /*4920*/  HADD2.F32 R0, -RZ, R0.H0_H0 ;  /* 0x20000000ff007230 */ /* 0x000fe40000004100 */
[----:B------:R-:W-:-:S03]  /*4930*/  IMAD.MOV.U32 R19, RZ, RZ, R22 ;  /* 0x000000ffff137224 */ /* 0x000fc600078e0016 */
[----:B------:R-:W-:-:S04]  /*4940*/  F2FP.F16.F32.PACK_AB R0, RZ, R0 ;  /* 0x00000000ff00723e */ /* 0x000fc800000000ff */
[----:B------:R-:W-:-:S05]  /*4950*/  PRMT R0, R0, 0x5410, RZ ;  /* 0x0000541000007816 */ /* 0x000fca00000000ff */
[----:B------:R0:W-:Y:S01]  /*4960*/  STG.E desc[UR36][R2.64], R0 ;  /* 0x0000000002007986 */ /* 0x0001e2000c101924 */
[----:B------:R-:W-:Y:S05]  /*4970*/  BRA `(.L_x_3169) ;  /* 0x0000000800f47947 */ /* 0x000fea0003800000 */
.L_x_3179:
[----:B------:R-:W-:Y:S02]  /*4980*/  HADD2.F32 R4, -RZ, R0.H0_H0 ;  /* 0x20000000ff047230 */ /* 0x000fe40000004100 */
[----:B------:R-:W-:-:S03]  /*4990*/  IMAD.MOV.U32 R19, RZ, RZ, R22 ;  /* 0x000000ffff137224 */ /* 0x000fc600078e0016 */
[----:B------:R-:W-:-:S06]  /*49a0*/  FMUL.FTZ R4, R4, 1 ;  /* 0x3f80000004047820 */ /* 0x000fcc0000410000 */
[----:B------:R-:W0:Y:S02]  /*49b0*/  F2F.F64.F32 R4, R4 ;  /* 0x0000000400047310 */ /* 0x000e240000201800 */
[----:B0-----:R0:W-:Y:S01]  /*49c0*/  STG.E.64 desc[UR36][R2.64], R4 ;  /* 0x0000000402007986 */ /* 0x0011e2000c101b24 */
[----:B------:R-:W-:Y:S05]  /*49d0*/  BRA `(.L_x_3169) ;  /* 0x0000000800dc7947 */ /* 0x000fea0003800000 */
.L_x_3170:
        /* <DEDUP_REMOVED lines=10> */
[----:B------:R-:W-:-:S04]  /*4a80*/  FSETP.NEU.FTZ.AND P0, PT, R0, RZ, PT ;  /* 0x000000ff0000720b */ /* 0x000fc80003f1d000 */
[----:B------:R-:W-:-:S05]  /*4a90*/  SEL R5, RZ, 0x1, !P0 ;  /* 0x00000001ff057807 */ /* 0x000fca0004000000 */
[----:B------:R4:W-:Y:S01]  /*4aa0*/  STG.E.U8 desc[UR36][R2.64], R5 ;  /* 0x0000000502007986 */ /* 0x0009e2000c101124 */
[----:B------:R-:W-:Y:S05]  /*4ab0*/  BRA `(.L_x_3169) ;  /* 0x0000000800a47947 */ /* 0x000fea0003800000 */
.L_x_3183:
[----:B------:R-:W-:Y:S01]  /*4ac0*/  HADD2.F32 R0, -RZ, R0.H0_H0 ;  /* 0x20000000ff007230 */ /* 0x000fe20000004100 */
[----:B------:R-:W-:Y:S01]  /*4ad0*/  CS2R R6, SRZ ;  /* 0x0000000000067805 */ /* 0x000fe2000001ff00 */
[----:B------:R-:W-:-:S03]  /*4ae0*/  IMAD.MOV.U32 R19, RZ, RZ, R22 ;  /* 0x000000ffff137224 */ /* 0x000fc600078e0016 */
[----:B------:R-:W-:-:S04]  /*4af0*/  FMUL.FTZ R0, R0, 1 ;  /* 0x3f80000000007820 */ /* 0x000fc80000410000 */
[----:B------:R-:W0:Y:S02]  /*4b00*/  F2F.F64.F32 R4, R0 ;  /* 0x0000000000047310 */ /* 0x000e240000201800 */
[----:B0-----:R3:W-:Y:S01]  /*4b10*/  STG.E.128 desc[UR36][R2.64], R4 ;  /* 0x0000000402007986 */ /* 0x0017e2000c101d24 */
[----:B------:R-:W-:Y:S05]  /*4b20*/  BRA `(.L_x_3169) ;  /* 0x0000000800887947 */ /* 0x000fea0003800000 */
.L_x_3182:
[----:B------:R-:W-:-:S13]  /*4b30*/  ISETP.NE.AND P0, PT, R4, 0xf, PT ;  /* 0x0000000f0400780c */ /* 0x000fda0003f05270 */
[----:B------:R-:W-:Y:S05]  /*4b40*/  @!P0 BRA `(.L_x_3184) ;  /* 0x0000000000a88947 */ /* 0x000fea0003800000 */
[----:B------:R-:W-:-:S13]  /*4b50*/  ISETP.NE.AND P0, PT, R4, 0x17, PT ;  /* 0x000000170400780c */ /* 0x000fda0003f05270 */
[----:B------:R-:W-:Y:S05]  /*4b60*/  @!P0 BRA `(.L_x_3185) ;  /* 0x0000000000508947 */ /* 0x000fea0003800000 */
[----:B------:R-:W-:-:S13]  /*4b70*/  ISETP.NE.AND P0, PT, R4, 0x18, PT ;  /* 0x000000180400780c */ /* 0x000fda0003f05270 */
[----:B------:R-:W-:Y:S05]  /*4b80*/  @P0 BRA `(.L_x_3174) ;  /* 0x0000000400c00947 */ /* 0x000fea0003800000 */
        /* <DEDUP_REMOVED lines=13> */
.L_x_3187:
[----:B------:R-:W-:Y:S05]  /*4c60*/  BSYNC.RECONVERGENT B0 ;  /* 0x0000000000007941 */ /* 0x000fea0003800200 */
.L_x_3186:
[----:B------:R-:W-:Y:S01]  /*4c70*/  LOP3.LUT R5, R0, 0x80, R5, 0xf8, !PT ;  /* 0x0000008000057812 */ /* 0x000fe200078ef805 */
[----:B------:R-:W-:-:S04]  /*4c80*/  IMAD.MOV.U32 R19, RZ, RZ, R22 ;  /* 0x000000ffff137224 */ /* 0x000fc800078e0016 */
[----:B------:R2:W-:Y:S01]  /*4c90*/  STG.E.U8 desc[UR36][R2.64], R5 ;  /* 0x0000000502007986 */ /* 0x0005e2000c101124 */
[----:B------:R-:W-:Y:S05]  /*4ca0*/  BRA `(.L_x_3169) ;  /* 0x0000000800287947 */ /* 0x000fea0003800000 */
.L_x_3185:
        /* <DEDUP_REMOVED lines=15> */
.L_x_3189:
[----:B------:R-:W-:Y:S05]  /*4da0*/  BSYNC.RECONVERGENT B0 ;  /* 0x0000000000007941 */ /* 0x000fea0003800200 */
.L_x_3188:
[----:B------:R-:W-:Y:S01]  /*4db0*/  LOP3.LUT R5, R0, 0x80, R5, 0xf8, !PT ;  /* 0x0000008000057812 */ /* 0x000fe200078ef805 */
[----:B------:R-:W-:-:S04]  /*4dc0*/  IMAD.MOV.U32 R19, RZ, RZ, R22 ;  /* 0x000000ffff137224 */ /* 0x000fc800078e0016 */
[----:B------:R1:W-:Y:S01]  /*4dd0*/  STG.E.U8 desc[UR36][R2.64], R5 ;  /* 0x0000000502007986 */ /* 0x0003e2000c101124 */
[----:B------:R-:W-:Y:S05]  /*4de0*/  BRA `(.L_x_3169) ;  /* 0x0000000400d87947 */ /* 0x000fea0003800000 */
.L_x_3184:
[----:B------:R-:W-:Y:S02]  /*4df0*/  HADD2.F32 R0, -RZ, R0.H0_H0 ;  /* 0x20000000ff007230 */ /* 0x000fe40000004100 */
[----:B------:R-:W-:-:S03]  /*4e00*/  IMAD.MOV.U32 R19, RZ, RZ, R22 ;  /* 0x000000ffff137224 */ /* 0x000fc600078e0016 */
[----:B------:R-:W-:-:S05]  /*4e10*/  F2FP.BF16.F32.PACK_AB R0, RZ, R0 ;  /* 0x00000000ff00723e */ /* 0x000fca00000010ff */
[----:B------:R0:W-:Y:S01]  /*4e20*/  STG.E.U16 desc[UR36][R2.64], R0 ;  /* 0x0000000002007986 */ /* 0x0001e2000c101524 */
[----:B------:R-:W-:Y:S05]  /*4e30*/  BRA `(.L_x_3169) ;  /* 0x0000000400c47947 */ /* 0x000fea0003800000 */
.L_x_3181:
        /* <DEDUP_REMOVED lines=10> */
[----:B------:R-:W0:Y:S02]  /*4ee0*/  F2I.FTZ.U32.TRUNC.NTZ R5, R5 ;  /* 0x0000000500057305 */ /* 0x000e24000021f000 */
[----:B0-----:R0:W-:Y:S01]  /*4ef0*/  STG.E.U16 desc[UR36][R2.64], R5 ;  /* 0x0000000502007986 */ /* 0x0011e2000c101524 */
[----:B------:R-:W-:Y:S05]  /*4f00*/  BRA `(.L_x_3169) ;  /* 0x0000000400907947 */ /* 0x000fea0003800000 */
.L_x_3192:
        /* <DEDUP_REMOVED lines=13> */
.L_x_3195:
[----:B------:R-:W-:-:S04]  /*4fe0*/  SHF.R.U32.HI R0, RZ, 0x14, R5 ;  /* 0x00000014ff007819 */ /* 0x000fc80000011605 */
[----:B------:R-:W-:-:S04]  /*4ff0*/  LOP3.LUT R0, R0, 0x1, RZ, 0xc0, !PT ;  /* 0x0000000100007812 */ /* 0x000fc800078ec0ff */
[----:B------:R-:W-:-:S04]  /*5000*/  IADD3 R0, PT, PT, R5, 0x487ffff, R0 ;  /* 0x0487ffff05007810 */ /* 0x000fc80007ffe000 */
[----:B------:R-:W-:-:S04]  /*5010*/  SHF.R.U32.HI R0, RZ, 0x14, R0 ;  /* 0x00000014ff007819 */ /* 0x000fc80000011600 */
[----:B------:R-:W-:-:S07]  /*5020*/  LOP3.LUT R4, R0, 0xff, RZ, 0xc0, !PT ;  /* 0x000000ff00047812 */ /* 0x000fce00078ec0ff */
.L_x_3196:
[----:B------:R-:W-:-:S04]  /*5030*/  SHF.R.U32.HI R5, RZ, 0x18, R5 ;  /* 0x00000018ff057819 */ /* 0x000fc80000011605 */
[----:B------:R-:W-:-:S04]  /*5040*/  LOP3.LUT R4, R4, 0x80, R5, 0xf8, !PT ;  /* 0x0000008004047812 */ /* 0x000fc800078ef805 */
[----:B------:R-:W-:-:S07]  /*5050*/  PRMT R0, R4, 0x7610, R0 ;  /* 0x0000761004007816 */ /* 0x000fce0000000000 */
.L_x_3194:
[----:B------:R-:W-:Y:S05]  /*5060*/  BSYNC.RECONVERGENT B0 ;  /* 0x0000000000007941 */ /* 0x000fea0003800200 */
.L_x_3193:
[----:B------:R0:W-:Y:S01]  /*5070*/  STG.E.U8 desc[UR36][R2.64], R0 ;  /* 0x0000000002007986 */ /* 0x0001e2000c101124 */
[----:B------:R-:W-:Y:S01]  /*5080*/  IMAD.MOV.U32 R19, RZ, RZ, R22 ;  /* 0x000000ffff137224 */ /* 0x000fe200078e0016 */
[----:B------:R-:W-:Y:S06]  /*5090*/  BRA `(.L_x_3169) ;  /* 0x00000004002c7947 */ /* 0x000fec0003800000 */
.L_x_3191:
        /* <DEDUP_REMOVED lines=13> */
.L_x_3199:
[----:B------:R-:W-:-:S04]  /*5170*/  SHF.R.U32.HI R0, RZ, 0x15, R5 ;  /* 0x00000015ff007819 */ /* 0x000fc80000011605 */
[----:B------:R-:W-:-:S04]  /*5180*/  LOP3.LUT R0, R0, 0x1, RZ, 0xc0, !PT ;  /* 0x0000000100007812 */ /* 0x000fc800078ec0ff */
[----:B------:R-:W-:-:S04]  /*5190*/  IADD3 R0, PT, PT, R5, 0x88fffff, R0 ;  /* 0x088fffff05007810 */ /* 0x000fc80007ffe000 */
[----:B------:R-:W-:-:S04]  /*51a0*/  SHF.R.U32.HI R0, RZ, 0x15, R0 ;  /* 0x00000015ff007819 */ /* 0x000fc80000011600 */
[----:B------:R-:W-:-:S07]  /*51b0*/  LOP3.LUT R4, R0, 0xff, RZ, 0xc0, !PT ;  /* 0x000000ff00047812 */ /* 0x000fce00078ec0ff */
.L_x_3200:
[----:B------:R-:W-:-:S04]  /*51c0*/  SHF.R.U32.HI R5, RZ, 0x18, R5 ;  /* 0x00000018ff057819 */ /* 0x000fc80000011605 */
[----:B------:R-:W-:-:S04]  /*51d0*/  LOP3.LUT R4, R4, 0x80, R5, 0xf8, !PT ;  /* 0x0000008004047812 */ /* 0x000fc800078ef805 */
[----:B------:R-:W-:-:S07]  /*51e0*/  PRMT R0, R4, 0x7610, R0 ;  /* 0x0000761004007816 */ /* 0x000fce0000000000 */
.L_x_3198:
[----:B------:R-:W-:Y:S05]  /*51f0*/  BSYNC.RECONVERGENT B0 ;  /* 0x0000000000007941 */ /* 0x000fea0003800200 */
.L_x_3197:
[----:B------:R0:W-:Y:S01]  /*5200*/  STG.E.U8 desc[UR36][R2.64], R0 ;  /* 0x0000000002007986 */ /* 0x0001e2000c101124 */
[----:B------:R-:W-:Y:S01]  /*5210*/  IMAD.MOV.U32 R19, RZ, RZ, R22 ;  /* 0x000000ffff137224 */ /* 0x000fe200078e0016 */
[----:B------:R-:W-:Y:S06]  /*5220*/  BRA `(.L_x_3169) ;  /* 0x0000000000c87947 */ /* 0x000fec0003800000 */
.L_x_3190:
[----:B------:R-:W-:-:S13]  /*5230*/  ISETP.NE.AND P0, PT, R4, 0x1c, PT ;  /* 0x0000001c0400780c */ /* 0x000fda0003f05270 */
[----:B------:R-:W-:Y:S05]  /*5240*/  @!P0 BRA `(.L_x_3201) ;  /* 0x0000000000b08947 */ /* 0x000fea0003800000 */
[----:B------:R-:W-:-:S13]  /*5250*/  ISETP.NE.AND P0, PT, R4, 0x1d, PT ;  /* 0x0000001d0400780c */ /* 0x000fda0003f05270 */
[----:B------:R-:W-:Y:S05]  /*5260*/  @!P0 BRA `(.L_x_3202) ;  /* 0x0000000000948947 */ /* 0x000fea0003800000 */
[----:B------:R-:W-:-:S13]  /*5270*/  ISETP.NE.AND P0, PT, R4, 0x2c, PT ;  /* 0x0000002c0400780c */ /* 0x000fda0003f05270 */
[----:B------:R-:W-:Y:S05]  /*5280*/  @!P0 BRA `(.L_x_3203) ;  /* 0x0000000000488947 */ /* 0x000fea0003800000 */
.L_x_3174:
        /* <DEDUP_REMOVED lines=16> */
.L_x_3204:
[----:B------:R-:W-:Y:S01]  /*5390*/  IMAD.MOV.U32 R19, RZ, RZ, R22 ;  /* 0x000000ffff137224 */ /* 0x000fe200078e0016 */
[----:B------:R-:W-:Y:S06]  /*53a0*/  BRA `(.L_x_3169) ;  /* 0x0000000000687947 */ /* 0x000fec0003800000 */
.L_x_3203:
[----:B------:R-:W-:Y:S02]  /*53b0*/  HADD2.F32 R5, -RZ, R0.H0_H0 ;  /* 0x20000000ff057230 */ /* 0x000fe40000004100 */
        /* <DEDUP_REMOVED lines=16> */
.L_x_3202:
[----:B------:R-:W-:Y:S02]  /*54c0*/  HADD2.F32 R4, -RZ, R0.H0_H0 ;  /* 0x20000000ff047230 */ /* 0x000fe40000004100 */
[----:B------:R-:W-:-:S04]  /*54d0*/  IMAD.MOV.U32 R19, RZ, RZ, R22 ;  /* 0x000000ffff137224 */ /* 0x000fc800078e0016 */
[----:B------:R-:W0:Y:S02]  /*54e0*/  F2I.U64.TRUNC R4, R4 ;  /* 0x0000000400047311 */ /* 0x000e24000020d800 */
[----:B0-----:R0:W-:Y:S01]  /*54f0*/  STG.E.64 desc[UR36][R2.64], R4 ;  /* 0x0000000402007986 */ /* 0x0011e2000c101b24 */
[----:B------:R-:W-:Y:S05]  /*5500*/  BRA `(.L_x_3169) ;  /* 0x0000000000107947 */ /* 0x000fea0003800000 */
.L_x_3201:
[----:B------:R-:W-:Y:S02]  /*5510*/  HADD2.F32 R0, -RZ, R0.H0_H0 ;  /* 0x20000000ff007230 */ /* 0x000fe40000004100 */
[----:B------:R-:W-:Y:S02]  /*5520*/  IMAD.MOV.U32 R19, RZ, RZ, R22 ;  /* 0x000000ffff137224 */ /* 0x000fe400078e0016 */
[----:B------:R-:W0:Y:S02]  /*5530*/  F2I.FTZ.U32.TRUNC.NTZ R5, R0 ;  /* 0x0000000000057305 */ /* 0x000e24000021f000 */
[----:B0-----:R0:W-:Y:S03]  /*5540*/  STG.E desc[UR36][R2.64], R5 ;  /* 0x0000000502007986 */ /* 0x0011e6000c101924 */
.L_x_3169:
[----:B------:R-:W-:Y:S05]  /*5550*/  BSYNC.RECONVERGENT B6 ;  /* 0x0000000000067941 */ /* 0x000fea0003800200 */
.L_x_3168:
[----:B------:R-:W-:Y:S01]  /*5560*/  ISETP.GE.AND P0, PT, R19, R17, PT ;  /* 0x000000111300720c */ /* 0x000fe20003f06270 */
[----:B------:R-:W-:-:S12]  /*5570*/  BSSY.RECONVERGENT B6, `(.L_x_3205) ;  /* 0x00001f0000067945 */ /* 0x000fd80003800200 */
        /* <DEDUP_REMOVED lines=19> */
[----:B------:R-:W-:-:S06]  /*56b0*/  HADD2.F32 R25, -RZ, R25.H0_H0 ;  /* 0x20000019ff197230 */ /* 0x000fcc0000004100 */
[----:B------:R-:W0:Y:S02]  /*56c0*/  F2I.FTZ.TRUNC.NTZ R25, R25 ;  /* 0x0000001900197305 */ /* 0x000e24000021f100 */
[----:B0-----:R0:W-:Y:S01]  /*56d0*/  STG.E.U8 desc[UR36][R2.64], R25 ;  /* 0x0000001902007986 */ /* 0x0011e2000c101124 */
[----:B------:R-:W-:Y:S05]  /*56e0*/  BRA `(.L_x_3212) ;  /* 0x0000000c007c7947 */ /* 0x000fea0003800000 */
.L_x_3210:
[----:B------:R-:W-:-:S06]  /*56f0*/  HADD2.F32 R5, -RZ, R25.H0_H0 ;  /* 0x20000019ff057230 */ /* 0x000fcc0000004100 */
[----:B------:R-:W0:Y:S02]  /*5700*/  F2I.S64.TRUNC R4, R5 ;  /* 0x0000000500047311 */ /* 0x000e24000020d900 */
[----:B0-----:R0:W-:Y:S01]  /*5710*/  STG.E.U8 desc[UR36][R2.64], R4 ;  /* 0x0000000402007986 */ /* 0x0011e2000c101124 */
[----:B------:R-:W-:Y:S05]  /*5720*/  BRA `(.L_x_3212) ;  /* 0x0000000c006c7947 */ /* 0x000fea0003800000 */
.L_x_3209:
[----:B------:R-:W-:-:S13]  /*5730*/  ISETP.NE.AND P0, PT, R0, 0x2, PT ;  /* 0x000000020000780c */ /* 0x000fda0003f05270 */
[----:B------:R-:W-:Y:S05]  /*5740*/  @!P0 BRA `(.L_x_3213) ;  /* 0x0000000000308947 */ /* 0x000fea0003800000 */
[----:B------:R-:W-:-:S13]  /*5750*/  ISETP.NE.AND P0, PT, R0, 0x3, PT ;  /* 0x000000030000780c */ /* 0x000fda0003f05270 */
[----:B------:R-:W-:Y:S05]  /*5760*/  @!P0 BRA `(.L_x_3214) ;  /* 0x0000000000188947 */ /* 0x000fea0003800000 */
[----:B------:R-:W-:-:S13]  /*5770*/  ISETP.NE.AND P0, PT, R0, 0x4, PT ;  /* 0x000000040000780c */ /* 0x000fda0003f05270 */
[----:B------:R-:W-:Y:S05]  /*5780*/  @P0 BRA `(.L_x_3211) ;  /* 0x0000000800700947 */ /* 0x000fea0003800000 */
[----:B------:R-:W-:-:S06]  /*5790*/  HADD2.F32 R4, -RZ, R25.H0_H0 ;  /* 0x20000019ff047230 */ /* 0x000fcc0000004100 */
[----:B------:R-:W0:Y:S02]  /*57a0*/  F2I.S64.TRUNC R4, R4 ;  /* 0x0000000400047311 */ /* 0x000e24000020d900 */
[----:B0-----:R0:W-:Y:S01]  /*57b0*/  STG.E.64 desc[UR36][R2.64], R4 ;  /* 0x0000000402007986 */ /* 0x0011e2000c101b24 */
[----:B------:R-:W-:Y:S05]  /*57c0*/  BRA `(.L_x_3212) ;  /* 0x0000000c00447947 */ /* 0x000fea0003800000 */
.L_x_3214:
[----:B------:R-:W-:-:S06]  /*57d0*/  HADD2.F32 R25, -RZ, R25.H0_H0 ;  /* 0x20000019ff197230 */ /* 0x000fcc0000004100 */
[----:B------:R-:W0:Y:S02]  /*57e0*/  F2I.FTZ.TRUNC.NTZ R25, R25 ;  /* 0x0000001900197305 */ /* 0x000e24000021f100 */
[----:B0-----:R0:W-:Y:S01]  /*57f0*/  STG.E desc[UR36][R2.64], R25 ;  /* 0x0000001902007986 */ /* 0x0011e2000c101924 */
[----:B------:R-:W-:Y:S05]  /*5800*/  BRA `(.L_x_3212) ;  /* 0x0000000c00347947 */ /* 0x000fea0003800000 */
.L_x_3213:
[----:B------:R-:W-:-:S06]  /*5810*/  HADD2.F32 R25, -RZ, R25.H0_H0 ;  /* 0x20000019ff197230 */ /* 0x000fcc0000004100 */
[----:B------:R-:W0:Y:S02]  /*5820*/  F2I.FTZ.TRUNC.NTZ R25, R25 ;  /* 0x0000001900197305 */ /* 0x000e24000021f100 */
[----:B0-----:R0:W-:Y:S01]  /*5830*/  STG.E.U16 desc[UR36][R2.64], R25 ;  /* 0x0000001902007986 */ /* 0x0011e2000c101524 */
[----:B------:R-:W-:Y:S05]  /*5840*/  BRA `(.L_x_3212) ;  /* 0x0000000c00247947 */ /* 0x000fea0003800000 */
.L_x_3208:
[----:B------:R-:W-:-:S13]  /*5850*/  ISETP.GT.AND P0, PT, R0, 0x6, PT ;  /* 0x000000060000780c */ /* 0x000fda0003f04270 */
[----:B------:R-:W-:Y:S05]  /*5860*/  @P0 BRA `(.L_x_3215) ;  /* 0x0000000000240947 */ /* 0x000fea0003800000 */
[----:B------:R-:W-:-:S13]  /*5870*/  ISETP.NE.AND P0, PT, R0, 0x5, PT ;  /* 0x000000050000780c */ /* 0x000fda0003f05270 */
[----:B------:R-:W-:Y:S05]  /*5880*/  @!P0 BRA `(.L_x_3216) ;  /* 0x0000000000148947 */ /* 0x000fea0003800000 */
[----:B------:R-:W-:-:S13]  /*5890*/  ISETP.NE.AND P0, PT, R0, 0x6, PT ;  /* 0x000000060000780c */ /* 0x000fda0003f05270 */
[----:B------:R-:W-:Y:S05]  /*58a0*/  @P0 BRA `(.L_x_3211) ;  /* 0x0000000800280947 */ /* 0x000fea0003800000 */
[----:B------:R-:W-:-:S05]  /*58b0*/  HADD2.F32 R25, -RZ, R25.H0_H0 ;  /* 0x20000019ff197230 */ /* 0x000fca0000004100 */
[----:B------:R0:W-:Y:S01]  /*58c0*/  STG.E desc[UR36][R2.64], R25 ;  /* 0x0000001902007986 */ /* 0x0001e2000c101924 */
[----:B------:R-:W-:Y:S05]  /*58d0*/  BRA `(.L_x_3212) ;  /* 0x0000000c00007947 */ /* 0x000fea0003800000 */
.L_x_3216:
[----:B------:R0:W-:Y:S01]  /*58e0*/  STG.E.U16 desc[UR36][R2.64], R25 ;  /* 0x0000001902007986 */ /* 0x0001e2000c101524 */
[----:B------:R-:W-:Y:S05]  /*58f0*/  BRA `(.L_x_3212) ;  /* 0x0000000800f87947 */ /* 0x000fea0003800000 */
.L_x_3215:
[----:B------:R-:W-:-:S13]  /*5900*/  ISETP.NE.AND P0, PT, R0, 0x7, PT ;  /* 0x000000070000780c */ /* 0x000fda0003f05270 */
[----:B------:R-:W-:Y:S05]  /*5910*/  @!P0 BRA `(.L_x_3217) ;  /* 0x0000000000348947 */ /* 0x000fea0003800000 */
[----:B------:R-:W-:-:S13]  /*5920*/  ISETP.NE.AND P0, PT, R0, 0x8, PT ;  /* 0x000000080000780c */ /* 0x000fda0003f05270 */
[----:B------:R-:W-:Y:S05]  /*5930*/  @!P0 BRA `(.L_x_3218) ;  /* 0x0000000000188947 */ /* 0x000fea0003800000 */
[----:B------:R-:W-:-:S13]  /*5940*/  ISETP.NE.AND P0, PT, R0, 0x9, PT ;  /* 0x000000090000780c */ /* 0x000fda0003f05270 */
[----:B------:R-:W-:Y:S05]  /*5950*/  @P0 BRA `(.L_x_3211) ;  /* 0x0000000400fc0947 */ /* 0x000fea0003800000 */
[----:B------:R-:W-:Y:S02]  /*5960*/  HADD2.F32 R4, -RZ, R25.H0_H0 ;  /* 0x20000019ff047230 */ /* 0x000fe40000004100 */
[----:B------:R-:W-:-:S05]  /*5970*/  IMAD.MOV.U32 R5, RZ, RZ, RZ ;  /* 0x000000ffff057224 */ /* 0x000fca00078e00ff */
[----:B------:R0:W-:Y:S01]  /*5980*/  STG.E.64 desc[UR36][R2.64], R4 ;  /* 0x0000000402007986 */ /* 0x0001e2000c101b24 */
[----:B------:R-:W-:Y:S05]  /*5990*/  BRA `(.L_x_3212) ;  /* 0x0000000800d07947 */ /* 0x000fea0003800000 */
.L_x_3218:
[----:B------:R-:W-:-:S05]  /*59a0*/  HADD2.F32 R0, -RZ, R25.H0_H0 ;  /* 0x20000019ff007230 */ /* 0x000fca0000004100 */
[----:B------:R-:W-:-:S04]  /*59b0*/  F2FP.F16.F32.PACK_AB R0, RZ, R0 ;  /* 0x00000000ff00723e */ /* 0x000fc800000000ff */
[----:B------:R-:W-:-:S05]  /*59c0*/  PRMT R0, R0, 0x5410, RZ ;  /* 0x0000541000007816 */ /* 0x000fca00000000ff */
[----:B------:R0:W-:Y:S01]  /*59d0*/  STG.E desc[UR36][R2.64], R0 ;  /* 0x0000000002007986 */ /* 0x0001e2000c101924 */
[----:B------:R-:W-:Y:S05]  /*59e0*/  BRA `(.L_x_3212) ;  /* 0x0000000800bc7947 */ /* 0x000fea0003800000 */
.L_x_3217:
[----:B------:R-:W-:-:S05]  /*59f0*/  HADD2.F32 R4, -RZ, R25.H0_H0 ;  /* 0x20000019ff047230 */ /* 0x000fca0000004100 */
[----:B------:R-:W-:-:S06]  /*5a00*/  FMUL.FTZ R4, R4, 1 ;  /* 0x3f80000004047820 */ /* 0x000fcc0000410000 */
[----:B------:R-:W0:Y:S02]  /*5a10*/  F2F.F64.F32 R4, R4 ;  /* 0x0000000400047310 */ /* 0x000e240000201800 */
[----:B0-----:R0:W-:Y:S01]  /*5a20*/  STG.E.64 desc[UR36][R2.64], R4 ;  /* 0x0000000402007986 */ /* 0x0011e2000c101b24 */
[----:B------:R-:W-:Y:S05]  /*5a30*/  BRA `(.L_x_3212) ;  /* 0x0000000800a87947 */ /* 0x000fea0003800000 */
.L_x_3207:
        /* <DEDUP_REMOVED lines=10> */
[----:B------:R-:W-:-:S06]  /*5ae0*/  HADD2.F32 R5, -RZ, R25.H0_H0 ;  /* 0x20000019ff057230 */ /* 0x000fcc0000004100 */
[----:B------:R-:W0:Y:S02]  /*5af0*/  F2I.FTZ.U32.TRUNC.NTZ R5, R5 ;  /* 0x0000000500057305 */ /* 0x000e24000021f000 */
[----:B0-----:R0:W-:Y:S01]  /*5b00*/  STG.E.U16 desc[UR36][R2.64], R5 ;  /* 0x0000000502007986 */ /* 0x0011e2000c101524 */
[----:B------:R-:W-:Y:S05]  /*5b10*/  BRA `(.L_x_3212) ;  /* 0x0000000800707947 */ /* 0x000fea0003800000 */
.L_x_3222:
        /* <DEDUP_REMOVED lines=18> */
.L_x_3225:
[----:B------:R-:W-:-:S04]  /*5c40*/  SHF.R.U32.HI R5, RZ, 0x18, R5 ;  /* 0x00000018ff057819 */ /* 0x000fc80000011605 */
[----:B------:R-:W-:-:S07]  /*5c50*/  LOP3.LUT R0, R0, 0x80, R5, 0xf8, !PT ;  /* 0x0000008000007812 */ /* 0x000fce00078ef805 */
.L_x_3224:
[----:B------:R-:W-:Y:S05]  /*5c60*/  BSYNC.RECONVERGENT B0 ;  /* 0x0000000000007941 */ /* 0x000fea0003800200 */
.L_x_3223:
[----:B------:R0:W-:Y:S01]  /*5c70*/  STG.E.U8 desc[UR36][R2.64], R0 ;  /* 0x0000000002007986 */ /* 0x0001e2000c101124 */
[----:B------:R-:W-:Y:S05]  /*5c80*/  BRA `(.L_x_3212) ;  /* 0x0000000800147947 */ /* 0x000fea0003800000 */
.L_x_3221:
        /* <DEDUP_REMOVED lines=18> */
.L_x_3228:
[----:B------:R-:W-:-:S04]  /*5db0*/  SHF.R.U32.HI R5, RZ, 0x18, R5 ;  /* 0x00000018ff057819 */ /* 0x000fc80000011605 */
[----:B------:R-:W-:-:S07]  /*5dc0*/  LOP3.LUT R0, R0, 0x80, R5, 0xf8, !PT ;  /* 0x0000008000007812 */ /* 0x000fce00078ef805 */
.L_x_3227:
[----:B------:R-:W-:Y:S05]  /*5dd0*/  BSYNC.RECONVERGENT B0 ;  /* 0x0000000000007941 */ /* 0x000fea0003800200 */
.L_x_3226:
[----:B------:R0:W-:Y:S01]  /*5de0*/  STG.E.U8 desc[UR36][R2.64], R0 ;  /* 0x0000000002007986 */ /* 0x0001e2000c101124 */
[----:B------:R-:W-:Y:S05]  /*5df0*/  BRA `(.L_x_3212) ;  /* 0x0000000400b87947 */ /* 0x000fea0003800000 */
.L_x_3220:
[----:B------:R-:W-:-:S13]  /*5e00*/  ISETP.NE.AND P0, PT, R0, 0x1c, PT ;  /* 0x0000001c0000780c */ /* 0x000fda0003f05270 */
[----:B------:R-:W-:Y:S05]  /*5e10*/  @!P0 BRA `(.L_x_3229) ;  /* 0x0000000000608947 */ /* 0x000fea0003800000 */
[----:B------:R-:W-:-:S13]  /*5e20*/  ISETP.NE.AND P0, PT, R0, 0x1d, PT ;  /* 0x0000001d0000780c */ /* 0x000fda0003f05270 */
[----:B------:R-:W-:Y:S05]  /*5e30*/  @!P0 BRA `(.L_x_3230) ;  /* 0x0000000000488947 */ /* 0x000fea0003800000 */
[----:B------:R-:W-:-:S13]  /*5e40*/  ISETP.NE.AND P0, PT, R0, 0x2c, PT ;  /* 0x0000002c0000780c */ /* 0x000fda0003f05270 */
[----:B------:R-:W-:Y:S05]  /*5e50*/  @P0 BRA `(.L_x_3211) ;  /* 0x0000000000bc0947 */ /* 0x000fea0003800000 */
[----:B------:R-:W-:Y:S02]  /*5e60*/  HADD2.F32 R25, -RZ, R25.H0_H0 ;  /* 0x20000019ff197230 */ /* 0x000fe40000004100 */
        /* <DEDUP_REMOVED lines=15> */
.L_x_3230:
[----:B------:R-:W-:-:S06]  /*5f60*/  HADD2.F32 R4, -RZ, R25.H0_H0 ;  /* 0x20000019ff047230 */ /* 0x000fcc0000004100 */
[----:B------:R-:W0:Y:S02]  /*5f70*/  F2I.U64.TRUNC R4, R4 ;  /* 0x0000000400047311 */ /* 0x000e24000020d800 */
[----:B0-----:R0:W-:Y:S01]  /*5f80*/  STG.E.64 desc[UR36][R2.64], R4 ;  /* 0x0000000402007986 */ /* 0x0011e2000c101b24 */
[----:B------:R-:W-:Y:S05]  /*5f90*/  BRA `(.L_x_3212) ;  /* 0x0000000400507947 */ /* 0x000fea0003800000 */
.L_x_3229:
[----:B------:R-:W-:-:S06]  /*5fa0*/  HADD2.F32 R25, -RZ, R25.H0_H0 ;  /* 0x20000019ff197230 */ /* 0x000fcc0000004100 */
[----:B------:R-:W0:Y:S02]  /*5fb0*/  F2I.FTZ.U32.TRUNC.NTZ R25, R25 ;  /* 0x0000001900197305 */ /* 0x000e24000021f000 */
[----:B0-----:R0:W-:Y:S01]  /*5fc0*/  STG.E desc[UR36][R2.64], R25 ;  /* 0x0000001902007986 */ /* 0x0011e2000c101924 */
[----:B------:R-:W-:Y:S05]  /*5fd0*/  BRA `(.L_x_3212) ;  /* 0x0000000400407947 */ /* 0x000fea0003800000 */
.L_x_3219:
[----:B------:R-:W-:-:S13]  /*5fe0*/  ISETP.GT.AND P0, PT, R0, 0xe, PT ;  /* 0x0000000e0000780c */ /* 0x000fda0003f04270 */
[----:B------:R-:W-:Y:S05]  /*5ff0*/  @P0 BRA `(.L_x_3231) ;  /* 0x00000000003c0947 */ /* 0x000fea0003800000 */
[----:B------:R-:W-:-:S13]  /*6000*/  ISETP.NE.AND P0, PT, R0, 0xa, PT ;  /* 0x0000000a0000780c */ /* 0x000fda0003f05270 */
[----:B------:R-:W-:Y:S05]  /*6010*/  @!P0 BRA `(.L_x_3232) ;  /* 0x00000000001c8947 */ /* 0x000fea0003800000 */
[----:B------:R-:W-:-:S13]  /*6020*/  ISETP.NE.AND P0, PT, R0, 0xb, PT ;  /* 0x0000000b0000780c */ /* 0x000fda0003f05270 */
[----:B------:R-:W-:Y:S05]  /*6030*/  @P0 BRA `(.L_x_3211) ;  /* 0x0000000000440947 */ /* 0x000fea0003800000 */
[----:B------:R-:W-:-:S05]  /*6040*/  HADD2.F32 R25, -RZ, R25.H0_H0 ;  /* 0x20000019ff197230 */ /* 0x000fca0000004100 */
[----:B------:R-:W-:-:S04]  /*6050*/  FSETP.NEU.FTZ.AND P0, PT, R25, RZ, PT ;  /* 0x000000ff1900720b */ /* 0x000fc80003f1d000 */
[----:B------:R-:W-:-:S05]  /*6060*/  SEL R5, RZ, 0x1, !P0 ;  /* 0x00000001ff057807 */ /* 0x000fca0004000000 */
[----:B------:R1:W-:Y:S01]  /*6070*/  STG.E.U8 desc[UR36][R2.64], R5 ;  /* 0x0000000502007986 */ /* 0x0003e2000c101124 */
[----:B------:R-:W-:Y:S05]  /*6080*/  BRA `(.L_x_3212) ;  /* 0x0000000400147947 */ /* 0x000fea0003800000 */
.L_x_3232:
[----:B------:R-:W-:Y:S01]  /*6090*/  HADD2.F32 R25, -RZ, R25.H0_H0 ;  /* 0x20000019ff197230 */ /* 0x000fe20000004100 */
[----:B------:R-:W-:-:S04]  /*60a0*/  CS2R R6, SRZ ;  /* 0x0000000000067805 */ /* 0x000fc8000001ff00 */
[----:B------:R-:W-:-:S06]  /*60b0*/  FMUL.FTZ R4, R25, 1 ;  /* 0x3f80000019047820 */ /* 0x000fcc0000410000 */
[----:B------:R-:W0:Y:S02]  /*60c0*/  F2F.F64.F32 R4, R4 ;  /* 0x0000000400047310 */ /* 0x000e240000201800 */
[----:B0-----:R0:W-:Y:S01]  /*60d0*/  STG.E.128 desc[UR36][R2.64], R4 ;  /* 0x0000000402007986 */ /* 0x0011e2000c101d24 */
[----:B------:R-:W-:Y:S05]  /*60e0*/  BRA `(.L_x_3212) ;  /* 0x0000000000fc7947 */ /* 0x000fea0003800000 */
.L_x_3231:
[----:B------:R-:W-:-:S13]  /*60f0*/  ISETP.NE.AND P0, PT, R0, 0xf, PT ;  /* 0x0000000f0000780c */ /* 0x000fda0003f05270 */
[----:B------:R-:W-:Y:S05]  /*6100*/  @!P0 BRA `(.L_x_3233) ;  /* 0x0000000000e88947 */ /* 0x000fea0003800000 */
[----:B------:R-:W-:-:S13]  /*6110*/  ISETP.NE.AND P0, PT, R0, 0x17, PT ;  /* 0x000000170000780c */ /* 0x000fda0003f05270 */
[----:B------:R-:W-:Y:S05]  /*6120*/  @!P0 BRA `(.L_x_3234) ;  /* 0x0000000000908947 */ /* 0x000fea0003800000 */
[----:B------:R-:W-:-:S13]  /*6130*/  ISETP.NE.AND P0, PT, R0, 0x18, PT ;  /* 0x000000180000780c */ /* 0x000fda0003f05270 */
[----:B------:R-:W-:Y:S05]  /*6140*/  @!P0 BRA `(.L_x_3235) ;  /* 0x0000000000448947 */ /* 0x000fea0003800000 */
.L_x_3211:
        /* <DEDUP_REMOVED lines=16> */
.L_x_3236:
[----:B------:R-:W-:Y:S05]  /*6250*/  BRA `(.L_x_3212) ;  /* 0x0000000000a07947 */ /* 0x000fea0003800000 */
.L_x_3235:
        /* <DEDUP_REMOVED lines=13> */
.L_x_3238:
[----:B------:R-:W-:Y:S05]  /*6330*/  BSYNC.RECONVERGENT B0 ;  /* 0x0000000000007941 */ /* 0x000fea0003800200 */
.L_x_3237:
[----:B------:R-:W-:-:S05]  /*6340*/  LOP3.LUT R5, R0, 0x80, R5, 0xf8, !PT ;  /* 0x0000008000057812 */ /* 0x000fca00078ef805 */
[----:B------:R3:W-:Y:S01]  /*6350*/  STG.E.U8 desc[UR36][R2.64], R5 ;  /* 0x0000000502007986 */ /* 0x0007e2000c101124 */
[----:B------:R-:W-:Y:S05]  /*6360*/  BRA `(.L_x_3212) ;  /* 0x00000000005c7947 */ /* 0x000fea0003800000 */
.L_x_3234:
        /* <DEDUP_REMOVED lines=12> */
.L_x_3240:
[----:B------:R-:W-:Y:S01]  /*6430*/  IMAD.MOV.U32 R0, RZ, RZ, 0x7f ;  /* 0x0000007fff007424 */ /* 0x000fe200078e00ff */
[----:B------:R-:W-:-:S04]  /*6440*/  ISETP.GT.U32.AND P0, PT, R4, 0x7f800000, PT ;  /* 0x7f8000000400780c */ /* 0x000fc80003f04070 */
[----:B------:R-:W-:-:S09]  /*6450*/  SEL R0, R0, 0x7c, P0 ;  /* 0x0000007c00007807 */ /* 0x000fd20000000000 */
.L_x_3241:
[----:B------:R-:W-:Y:S05]  /*6460*/  BSYNC.RECONVERGENT B0 ;  /* 0x0000000000007941 */ /* 0x000fea0003800200 */
.L_x_3239:
[----:B------:R-:W-:-:S04]  /*6470*/  SHF.R.U32.HI R5, RZ, 0x18, R5 ;  /* 0x00000018ff057819 */ /* 0x000fc80000011605 */
[----:B------:R-:W-:-:S05]  /*6480*/  LOP3.LUT R5, R0, 0x80, R5, 0xf8, !PT ;  /* 0x0000008000057812 */ /* 0x000fca00078ef805 */
[----:B------:R2:W-:Y:S01]  /*6490*/  STG.E.U8 desc[UR36][R2.64], R5 ;  /* 0x0000000502007986 */ /* 0x0005e2000c101124 */
[----:B------:R-:W-:Y:S05]  /*64a0*/  BRA `(.L_x_3212) ;  /* 0x00000000000c7947 */ /* 0x000fea0003800000 */
.L_x_3233:
[----:B------:R-:W-:-:S05]  /*64b0*/  HADD2.F32 R0, -RZ, R25.H0_H0 ;  /* 0x20000019ff007230 */ /* 0x000fca0000004100 */
[----:B------:R-:W-:-:S05]  /*64c0*/  F2FP.BF16.F32.PACK_AB R0, RZ, R0 ;  /* 0x00000000ff00723e */ /* 0x000fca00000010ff */
[----:B------:R4:W-:Y:S02]  /*64d0*/  STG.E.U16 desc[UR36][R2.64], R0 ;  /* 0x0000000002007986 */ /* 0x0009e4000c101524 */
.L_x_3212:
        /* <DEDUP_REMOVED lines=21> */
[----:B------:R-:W-:-:S04]  /*6630*/  HADD2.F32 R24, -RZ, R24.H0_H0 ;  /* 0x20000018ff187230 */ /* 0x000fc80000004100 */
[----:B------:R-:W0:Y:S02]  /*6640*/  F2I.FTZ.TRUNC.NTZ R5, R24 ;  /* 0x0000001800057305 */ /* 0x000e24000021f100 */
[----:B0-----:R3:W-:Y:S01]  /*6650*/  STG.E.U8 desc[UR36][R2.64], R5 ;  /* 0x0000000502007986 */ /* 0x0017e2000c101124 */
[----:B------:R-:W-:Y:S05]  /*6660*/  BRA `(.L_x_3247) ;  /* 0x0000000c007c7947 */ /* 0x000fea0003800000 */
.L_x_3245:
[----:B------:R-:W-:-:S06]  /*6670*/  HADD2.F32 R5, -RZ, R24.H0_H0 ;  /* 0x20000018ff057230 */ /* 0x000fcc0000004100 */
[----:B------:R-:W0:Y:S02]  /*6680*/  F2I.S64.TRUNC R4, R5 ;  /* 0x0000000500047311 */ /* 0x000e24000020d900 */
[----:B0-----:R4:W-:Y:S01]  /*6690*/  STG.E.U8 desc[UR36][R2.64], R4 ;  /* 0x0000000402007986 */ /* 0x0019e2000c101124 */
[----:B------:R-:W-:Y:S05]  /*66a0*/  BRA `(.L_x_3247) ;  /* 0x0000000c006c7947 */ /* 0x000fea0003800000 */
.L_x_3244:
        /* <DEDUP_REMOVED lines=10> */
.L_x_3249:
[----:B------:R-:W-:-:S04]  /*6750*/  HADD2.F32 R24, -RZ, R24.H0_H0 ;  /* 0x20000018ff187230 */ /* 0x000fc80000004100 */
[----:B------:R-:W0:Y:S02]  /*6760*/  F2I.FTZ.TRUNC.NTZ R5, R24 ;  /* 0x0000001800057305 */ /* 0x000e24000021f100 */
[----:B0-----:R2:W-:Y:S01]  /*6770*/  STG.E desc[UR36][R2.64], R5 ;  /* 0x0000000502007986 */ /* 0x0015e2000c101924 */
[----:B------:R-:W-:Y:S05]  /*6780*/  BRA `(.L_x_3247) ;  /* 0x0000000c00347947 */ /* 0x000fea0003800000 */
.L_x_3248:
[----:B------:R-:W-:-:S04]  /*6790*/  HADD2.F32 R24, -RZ, R24.H0_H0 ;  /* 0x20000018ff187230 */ /* 0x000fc80000004100 */
[----:B------:R-:W0:Y:S02]  /*67a0*/  F2I.FTZ.TRUNC.NTZ R5, R24 ;  /* 0x0000001800057305 */ /* 0x000e24000021f100 */
[----:B0-----:R0:W-:Y:S01]  /*67b0*/  STG.E.U16 desc[UR36][R2.64], R5 ;  /* 0x0000000502007986 */ /* 0x0011e2000c101524 */
[----:B------:R-:W-:Y:S05]  /*67c0*/  BRA `(.L_x_3247) ;  /* 0x0000000c00247947 */ /* 0x000fea0003800000 */
.L_x_3243:
        /* <DEDUP_REMOVED lines=9> */
.L_x_3251:
[----:B------:R0:W-:Y:S01]  /*6860*/  STG.E.U16 desc[UR36][R2.64], R24 ;  /* 0x0000001802007986 */ /* 0x0001e2000c101524 */
[----:B------:R-:W-:Y:S05]  /*6870*/  BRA `(.L_x_3247) ;  /* 0x0000000800f87947 */ /* 0x000fea0003800000 */
.L_x_3250:
        /* <DEDUP_REMOVED lines=10> */
.L_x_3253:
[----:B------:R-:W-:-:S05]  /*6920*/  HADD2.F32 R0, -RZ, R24.H0_H0 ;  /* 0x20000018ff007230 */ /* 0x000fca0000004100 */
[----:B------:R-:W-:-:S04]  /*6930*/  F2FP.F16.F32.PACK_AB R0, RZ, R0 ;  /* 0x00000000ff00723e */ /* 0x000fc800000000ff */
[----:B------:R-:W-:-:S05]  /*6940*/  PRMT R0, R0, 0x5410, RZ ;  /* 0x0000541000007816 */ /* 0x000fca00000000ff */
[----:B------:R0:W-:Y:S01]  /*6950*/  STG.E desc[UR36][R2.64], R0 ;  /* 0x0000000002007986 */ /* 0x0001e2000c101924 */
[----:B------:R-:W-:Y:S05]  /*6960*/  BRA `(.L_x_3247) ;  /* 0x0000000800bc7947 */ /* 0x000fea0003800000 */
.L_x_3252:
[----:B------:R-:W-:-:S05]  /*6970*/  HADD2.F32 R4, -RZ, R24.H0_H0 ;  /* 0x20000018ff047230 */ /* 0x000fca0000004100 */
[----:B------:R-:W-:-:S06]  /*6980*/  FMUL.FTZ R4, R4, 1 ;  /* 0x3f80000004047820 */ /* 0x000fcc0000410000 */
[----:B------:R-:W0:Y:S02]  /*6990*/  F2F.F64.F32 R4, R4 ;  /* 0x0000000400047310 */ /* 0x000e240000201800 */
[----:B0-----:R0:W-:Y:S01]  /*69a0*/  STG.E.64 desc[UR36][R2.64], R4 ;  /* 0x0000000402007986 */ /* 0x0011e2000c101b24 */
[----:B------:R-:W-:Y:S05]  /*69b0*/  BRA `(.L_x_3247) ;  /* 0x0000000800a87947 */ /* 0x000fea0003800000 */
.L_x_3242:
        /* <DEDUP_REMOVED lines=14> */
.L_x_3257:
        /* <DEDUP_REMOVED lines=18> */
.L_x_3260:
[----:B------:R-:W-:-:S04]  /*6bc0*/  SHF.R.U32.HI R5, RZ, 0x18, R5 ;  /* 0x00000018ff057819 */ /* 0x000fc80000011605 */
[----:B------:R-:W-:-:S07]  /*6bd0*/  LOP3.LUT R0, R0, 0x80, R5, 0xf8, !PT ;  /* 0x0000008000007812 */ /* 0x000fce00078ef805 */
.L_x_3259:
[----:B------:R-:W-:Y:S05]  /*6be0*/  BSYNC.RECONVERGENT B0 ;  /* 0x0000000000007941 */ /* 0x000fea0003800200 */
.L_x_3258:
[----:B------:R0:W-:Y:S01]  /*6bf0*/  STG.E.U8 desc[UR36][R2.64], R0 ;  /* 0x0000000002007986 */ /* 0x0001e2000c101124 */
[----:B------:R-:W-:Y:S05]  /*6c00*/  BRA `(.L_x_3247) ;  /* 0x0000000800147947 */ /* 0x000fea0003800000 */
.L_x_3256:
        /* <DEDUP_REMOVED lines=18> */
.L_x_3263:
[----:B------:R-:W-:-:S04]  /*6d30*/  SHF.R.U32.HI R5, RZ, 0x18, R5 ;  /* 0x00000018ff057819 */ /* 0x000fc80000011605 */
[----:B------:R-:W-:-:S07]  /*6d40*/  LOP3.LUT R0, R0, 0x80, R5, 0xf8, !PT ;  /* 0x0000008000007812 */ /* 0x000fce00078ef805 */
.L_x_3262:
[----:B------:R-:W-:Y:S05]  /*6d50*/  BSYNC.RECONVERGENT B0 ;  /* 0x0000000000007941 */ /* 0x000fea0003800200 */
.L_x_3261:
[----:B------:R0:W-:Y:S01]  /*6d60*/  STG.E.U8 desc[UR36][R2.64], R0 ;  /* 0x0000000002007986 */ /* 0x0001e2000c101124 */
[----:B------:R-:W-:Y:S05]  /*6d70*/  BRA `(.L_x_3247) ;  /* 0x0000000400b87947 */ /* 0x000fea0003800000 */
.L_x_3255:
[----:B------:R-:W-:-:S13]  /*6d80*/  ISETP.NE.AND P0, PT, R0, 0x1c, PT ;  /* 0x0000001c0000780c */ /* 0x000fda0003f05270 */
[----:B------:R-:W-:Y:S05]  /*6d90*/  @!P0 BRA `(.L_x_3264) ;  /* 0x0000000000608947 */ /* 0x000fea0003800000 */
[----:B------:R-:W-:-:S13]  /*6da0*/  ISETP.NE.AND P0, PT, R0, 0x1d, PT ;  /* 0x0000001d0000780c */ /* 0x000fda0003f05270 */
[----:B------:R-:W-:Y:S05]  /*6db0*/  @!P0 BRA `(.L_x_3265) ;  /* 0x0000000000488947 */ /* 0x000fea0003800000 */
[----:B------:R-:W-:-:S13]  /*6dc0*/  ISETP.NE.AND P0, PT, R0, 0x2c, PT ;  /* 0x0000002c0000780c */ /* 0x000fda0003f05270 */
[----:B------:R-:W-:Y:S05]  /*6dd0*/  @P0 BRA `(.L_x_3246) ;  /* 0x0000000000bc0947 */ /* 0x000fea0003800000 */
        /* <DEDUP_REMOVED lines=16> */
.L_x_3265:
[----:B------:R-:W-:-:S06]  /*6ee0*/  HADD2.F32 R4, -RZ, R24.H0_H0 ;  /* 0x20000018ff047230 */ /* 0x000fcc0000004100 */
[----:B------:R-:W0:Y:S02]  /*6ef0*/  F2I.U64.TRUNC R4, R4 ;  /* 0x0000000400047311 */ /* 0x000e24000020d800 */
[----:B0-----:R0:W-:Y:S01]  /*6f00*/  STG.E.64 desc[UR36][R2.64], R4 ;  /* 0x0000000402007986 */ /* 0x0011e2000c101b24 */
[----:B------:R-:W-:Y:S05]  /*6f10*/  BRA `(.L_x_3247) ;  /* 0x0000000400507947 */ /* 0x000fea0003800000 */
.L_x_3264:
[----:B------:R-:W-:-:S04]  /*6f20*/  HADD2.F32 R24, -RZ, R24.H0_H0 ;  /* 0x20000018ff187230 */ /* 0x000fc80000004100 */
[----:B------:R-:W0:Y:S02]  /*6f30*/  F2I.FTZ.U32.TRUNC.NTZ R5, R24 ;  /* 0x0000001800057305 */ /* 0x000e24000021f000 */
[----:B0-----:R0:W-:Y:S01]  /*6f40*/  STG.E desc[UR36][R2.64], R5 ;  /* 0x0000000502007986 */ /* 0x0011e2000c101924 */
[----:B------:R-:W-:Y:S05]  /*6f50*/  BRA `(.L_x_3247) ;  /* 0x0000000400407947 */ /* 0x000fea0003800000 */
.L_x_3254:
        /* <DEDUP_REMOVED lines=11> */
.L_x_3267:
[----:B------:R-:W-:Y:S01]  /*7010*/  HADD2.F32 R24, -RZ, R24.H0_H0 ;  /* 0x20000018ff187230 */ /* 0x000fe20000004100 */
[----:B------:R-:W-:-:S04]  /*7020*/  CS2R R6, SRZ ;  /* 0x0000000000067805 */ /* 0x000fc8000001ff00 */
[----:B------:R-:W-:-:S06]  /*7030*/  FMUL.FTZ R4, R24, 1 ;  /* 0x3f80000018047820 */ /* 0x000fcc0000410000 */
[----:B------:R-:W0:Y:S02]  /*7040*/  F2F.F64.F32 R4, R4 ;  /* 0x0000000400047310 */ /* 0x000e240000201800 */
[----:B0-----:R0:W-:Y:S01]  /*7050*/  STG.E.128 desc[UR36][R2.64], R4 ;  /* 0x0000000402007986 */ /* 0x0011e2000c101d24 */
[----:B------:R-:W-:Y:S05]  /*7060*/  BRA `(.L_x_3247) ;  /* 0x0000000000fc7947 */ /* 0x000fea0003800000 */
.L_x_3266:
[----:B------:R-:W-:-:S13]  /*7070*/  ISETP.NE.AND P0, PT, R0, 0xf, PT ;  /* 0x0000000f0000780c */ /* 0x000fda0003f05270 */
[----:B------:R-:W-:Y:S05]  /*7080*/  @!P0 BRA `(.L_x_3268) ;  /* 0x0000000000e88947 */ /* 0x000fea0003800000 */
[----:B------:R-:W-:-:S13]  /*7090*/  ISETP.NE.AND P0, PT, R0, 0x17, PT ;  /* 0x000000170000780c */ /* 0x000fda0003f05270 */
[----:B------:R-:W-:Y:S05]  /*70a0*/  @!P0 BRA `(.L_x_3269) ;  /* 0x0000000000908947 */ /* 0x000fea0003800000 */
[----:B------:R-:W-:-:S13]  /*70b0*/  ISETP.NE.AND P0, PT, R0, 0x18, PT ;  /* 0x000000180000780c */ /* 0x000fda0003f05270 */
[----:B------:R-:W-:Y:S05]  /*70c0*/  @!P0 BRA `(.L_x_3270) ;  /* 0x0000000000448947 */ /* 0x000fea0003800000 */
.L_x_3246:
        /* <DEDUP_REMOVED lines=16> */
.L_x_3271:
[----:B------:R-:W-:Y:S05]  /*71d0*/  BRA `(.L_x_3247) ;  /* 0x0000000000a07947 */ /* 0x000fea0003800000 */
.L_x_3270:
        /* <DEDUP_REMOVED lines=13> */
.L_x_3273:
[----:B------:R-:W-:Y:S05]  /*72b0*/  BSYNC.RECONVERGENT B0 ;  /* 0x0000000000007941 */ /* 0x000fea0003800200 */
.L_x_3272:
[----:B------:R-:W-:-:S05]  /*72c0*/  LOP3.LUT R5, R0, 0x80, R5, 0xf8, !PT ;  /* 0x0000008000057812 */ /* 0x000fca00078ef805 */
[----:B------:R0:W-:Y:S01]  /*72d0*/  STG.E.U8 desc[UR36][R2.64], R5 ;  /* 0x0000000502007986 */ /* 0x0001e2000c101124 */
[----:B------:R-:W-:Y:S05]  /*72e0*/  BRA `(.L_x_3247) ;  /* 0x00000000005c7947 */ /* 0x000fea0003800000 */
.L_x_3269:
        /* <DEDUP_REMOVED lines=12> */
.L_x_3275:
[----:B------:R-:W-:Y:S01]  /*73b0*/  IMAD.MOV.U32 R0, RZ, RZ, 0x7f ;  /* 0x0000007fff007424 */ /* 0x000fe200078e00ff */
[----:B------:R-:W-:-:S04]  /*73c0*/  ISETP.GT.U32.AND P0, PT, R4, 0x7f800000, PT ;  /* 0x7f8000000400780c */ /* 0x000fc80003f04070 */
[----:B------:R-:W-:-:S09]  /*73d0*/  SEL R0, R0, 0x7c, P0 ;  /* 0x0000007c00007807 */ /* 0x000fd20000000000 */
.L_x_3276:
[----:B------:R-:W-:Y:S05]  /*73e0*/  BSYNC.RECONVERGENT B0 ;  /* 0x0000000000007941 */ /* 0x000fea0003800200 */
.L_x_3274:
[----:B------:R-:W-:-:S04]  /*73f0*/  SHF.R.U32.HI R5, RZ, 0x18, R5 ;  /* 0x00000018ff057819 */ /* 0x000fc80000011605 */
[----:B------:R-:W-:-:S05]  /*7400*/  LOP3.LUT R5, R0, 0x80, R5, 0xf8, !PT ;  /* 0x0000008000057812 */ /* 0x000fca00078ef805 */
[----:B------:R0:W-:Y:S01]  /*7410*/  STG.E.U8 desc[UR36][R2.64], R5 ;  /* 0x0000000502007986 */ /* 0x0001e2000c101124 */
[----:B------:R-:W-:Y:S05]  /*7420*/  BRA `(.L_x_3247) ;  /* 0x00000000000c7947 */ /* 0x000fea0003800000 */
.L_x_3268:
[----:B------:R-:W-:-:S05]  /*7430*/  HADD2.F32 R0, -RZ, R24.H0_H0 ;  /* 0x20000018ff007230 */ /* 0x000fca0000004100 */
[----:B------:R-:W-:-:S05]  /*7440*/  F2FP.BF16.F32.PACK_AB R0, RZ, R0 ;  /* 0x00000000ff00723e */ /* 0x000fca00000010ff */
[----:B------:R0:W-:Y:S02]  /*7450*/  STG.E.U16 desc[UR36][R2.64], R0 ;  /* 0x0000000002007986 */ /* 0x0001e4000c101524 */
.L_x_3247:
[----:B------:R-:W-:-:S07]  /*7460*/  VIADD R19, R19, 0x80 ;  /* 0x0000008013137836 */ /* 0x000fce0000000000 */
.L_x_3206:
[----:B------:R-:W-:Y:S05]  /*7470*/  BSYNC.RECONVERGENT B6 ;  /* 0x0000000000067941 */ /* 0x000fea0003800200 */
.L_x_3205:
[----:B------:R-:W-:-:S13]  /*7480*/  ISETP.GE.AND P0, PT, R19, R17, PT ;  /* 0x000000111300720c */ /* 0x000fda0003f06270 */
[----:B------:R-:W-:Y:S05]  /*7490*/  @P0 EXIT ;  /* 0x000000000000094d */ /* 0x000fea0003800000 */
[----:B01234-:R-:W0:Y:S01]  /*74a0*/  LDC.64 R2, c[0x0][0x390] ;  /* 0x0000e400ff027b82 */ /* 0x01fe220000000a00 */
        /* <DEDUP_REMOVED lines=18> */
[----:B0-----:R-:W-:Y:S01]  /*75d0*/  STG.E.U8 desc[UR36][R2.64], R23 ;  /* 0x0000001702007986 */ /* 0x001fe2000c101124 */
[----:B------:R-:W-:Y:S05]  /*75e0*/  EXIT ;  /* 0x000000000000794d */ /* 0x000fea0003800000 */
.L_x_3280:
[----:B------:R-:W-:-:S06]  /*75f0*/  HADD2.F32 R5, -RZ, R23.H0_H0 ;  /* 0x20000017ff057230 */ /* 0x000fcc0000004100 */
[----:B------:R-:W0:Y:S02]  /*7600*/  F2I.S64.TRUNC R4, R5 ;  /* 0x0000000500047311 */ /* 0x000e24000020d900 */
[----:B0-----:R-:W-:Y:S01]  /*7610*/  STG.E.U8 desc[UR36][R2.64], R4 ;  /* 0x0000000402007986 */ /* 0x001fe2000c101124 */
[----:B------:R-:W-:Y:S05]  /*7620*/  EXIT ;  /* 0x000000000000794d */ /* 0x000fea0003800000 */
.L_x_3279:
        /* <DEDUP_REMOVED lines=8> */
[----:B0-----:R-:W-:Y:S01]  /*76b0*/  STG.E.64 desc[UR36][R2.64], R4 ;  /* 0x0000000402007986 */ /* 0x001fe2000c101b24 */
[----:B------:R-:W-:Y:S05]  /*76c0*/  EXIT ;  /* 0x000000000000794d */ /* 0x000fea0003800000 */
.L_x_3283:
[----:B------:R-:W-:-:S06]  /*76d0*/  HADD2.F32 R23, -RZ, R23.H0_H0 ;  /* 0x20000017ff177230 */ /* 0x000fcc0000004100 */
[----:B------:R-:W0:Y:S02]  /*76e0*/  F2I.FTZ.TRUNC.NTZ R23, R23 ;  /* 0x0000001700177305 */ /* 0x000e24000021f100 */
[----:B0-----:R-:W-:Y:S01]  /*76f0*/  STG.E desc[UR36][R2.64], R23 ;  /* 0x0000001702007986 */ /* 0x001fe2000c101924 */
[----:B------:R-:W-:Y:S05]  /*7700*/  EXIT ;  /* 0x000000000000794d */ /* 0x000fea0003800000 */
.L_x_3282:
[----:B------:R-:W-:-:S06]  /*7710*/  HADD2.F32 R23, -RZ, R23.H0_H0 ;  /* 0x20000017ff177230 */ /* 0x000fcc0000004100 */
[----:B------:R-:W0:Y:S02]  /*7720*/  F2I.FTZ.TRUNC.NTZ R23, R23 ;  /* 0x0000001700177305 */ /* 0x000e24000021f100 */
[----:B0-----:R-:W-:Y:S01]  /*7730*/  STG.E.U16 desc[UR36][R2.64], R23 ;  /* 0x0000001702007986 */ /* 0x001fe2000c101524 */
[----:B------:R-:W-:Y:S05]  /*7740*/  EXIT ;  /* 0x000000000000794d */ /* 0x000fea0003800000 */
.L_x_3278:
[----:B------:R-:W-:-:S13]  /*7750*/  ISETP.GT.AND P0, PT, R0, 0x6, PT ;  /* 0x000000060000780c */ /* 0x000fda0003f04270 */
[----:B------:R-:W-:Y:S05]  /*7760*/  @P0 BRA `(.L_x_3284) ;  /* 0x0000000000240947 */ /* 0x000fea0003800000 */
[----:B------:R-:W-:-:S13]  /*7770*/  ISETP.NE.AND P0, PT, R0, 0x5, PT ;  /* 0x000000050000780c */ /* 0x000fda0003f05270 */
[----:B------:R-:W-:Y:S05]  /*7780*/  @!P0 BRA `(.L_x_3285) ;  /* 0x0000000000148947 */ /* 0x000fea0003800000 */
[----:B------:R-:W-:-:S13]  /*7790*/  ISETP.NE.AND P0, PT, R0, 0x6, PT ;  /* 0x000000060000780c */ /* 0x000fda0003f05270 */
[----:B------:R-:W-:Y:S05]  /*77a0*/  @P0 BRA `(.L_x_3281) ;  /* 0x0000000800280947 */ /* 0x000fea0003800000 */
[----:B------:R-:W-:-:S05]  /*77b0*/  HADD2.F32 R23, -RZ, R23.H0_H0 ;  /* 0x20000017ff177230 */ /* 0x000fca0000004100 */
[----:B------:R-:W-:Y:S01]  /*77c0*/  STG.E desc[UR36][R2.64], R23 ;  /* 0x0000001702007986 */ /* 0x000fe2000c101924 */
[----:B------:R-:W-:Y:S05]  /*77d0*/  EXIT ;  /* 0x000000000000794d */ /* 0x000fea0003800000 */
.L_x_3285:
[----:B------:R-:W-:Y:S01]  /*77e0*/  STG.E.U16 desc[UR36][R2.64], R23 ;  /* 0x0000001702007986 */ /* 0x000fe2000c101524 */
[----:B------:R-:W-:Y:S05]  /*77f0*/  EXIT ;  /* 0x000000000000794d */ /* 0x000fea0003800000 */
.L_x_3284:
        /* <DEDUP_REMOVED lines=8> */
[----:B------:R-:W-:Y:S01]  /*7880*/  STG.E.64 desc[UR36][R2.64], R4 ;  /* 0x0000000402007986 */ /* 0x000fe2000c101b24 */
[----:B------:R-:W-:Y:S05]  /*7890*/  EXIT ;  /* 0x000000000000794d */ /* 0x000fea0003800000 */
.L_x_3287:
[----:B------:R-:W-:-:S05]  /*78a0*/  HADD2.F32 R0, -RZ, R23.H0_H0 ;  /* 0x20000017ff007230 */ /* 0x000fca0000004100 */
[----:B------:R-:W-:-:S04]  /*78b0*/  F2FP.F16.F32.PACK_AB R0, RZ, R0 ;  /* 0x00000000ff00723e */ /* 0x000fc800000000ff */
[----:B------:R-:W-:-:S05]  /*78c0*/  PRMT R0, R0, 0x5410, RZ ;  /* 0x0000541000007816 */ /* 0x000fca00000000ff */
[----:B------:R-:W-:Y:S01]  /*78d0*/  STG.E desc[UR36][R2.64], R0 ;  /* 0x0000000002007986 */ /* 0x000fe2000c101924 */
[----:B------:R-:W-:Y:S05]  /*78e0*/  EXIT ;  /* 0x000000000000794d */ /* 0x000fea0003800000 */
.L_x_3286:
[----:B------:R-:W-:-:S05]  /*78f0*/  HADD2.F32 R4, -RZ, R23.H0_H0 ;  /* 0x20000017ff047230 */ /* 0x000fca0000004100 */
[----:B------:R-:W-:-:S06]  /*7900*/  FMUL.FTZ R4, R4, 1 ;  /* 0x3f80000004047820 */ /* 0x000fcc0000410000 */
[----:B------:R-:W0:Y:S02]  /*7910*/  F2F.F64.F32 R4, R4 ;  /* 0x0000000400047310 */ /* 0x000e240000201800 */
[----:B0-----:R-:W-:Y:S01]  /*7920*/  STG.E.64 desc[UR36][R2.64], R4 ;  /* 0x0000000402007986 */ /* 0x001fe2000c101b24 */
[----:B------:R-:W-:Y:S05]  /*7930*/  EXIT ;  /* 0x000000000000794d */ /* 0x000fea0003800000 */
.L_x_3277:
        /* <DEDUP_REMOVED lines=12> */
[----:B0-----:R-:W-:Y:S01]  /*7a00*/  STG.E.U16 desc[UR36][R2.64], R5 ;  /* 0x0000000502007986 */ /* 0x001fe2000c101524 */
[----:B------:R-:W-:Y:S05]  /*7a10*/  EXIT ;  /* 0x000000000000794d */ /* 0x000fea0003800000 */
.L_x_3291:
        /* <DEDUP_REMOVED lines=18> */
.L_x_3294:
[----:B------:R-:W-:-:S04]  /*7b40*/  SHF.R.U32.HI R5, RZ, 0x18, R5 ;  /* 0x00000018ff057819 */ /* 0x000fc80000011605 */
[----:B------:R-:W-:-:S07]  /*7b50*/  LOP3.LUT R0, R0, 0x80, R5, 0xf8, !PT ;  /* 0x0000008000007812 */ /* 0x000fce00078ef805 */
.L_x_3293:
[----:B------:R-:W-:Y:S05]  /*7b60*/  BSYNC.RECONVERGENT B0 ;  /* 0x0000000000007941 */ /* 0x000fea0003800200 */
.L_x_3292:
[----:B------:R-:W-:Y:S01]  /*7b70*/  STG.E.U8 desc[UR36][R2.64], R0 ;  /* 0x0000000002007986 */ /* 0x000fe2000c101124 */
[----:B------:R-:W-:Y:S05]  /*7b80*/  EXIT ;  /* 0x000000000000794d */ /* 0x000fea0003800000 */
.L_x_3290:
        /* <DEDUP_REMOVED lines=18> */
.L_x_3297:
[----:B------:R-:W-:-:S04]  /*7cb0*/  SHF.R.U32.HI R5, RZ, 0x18, R5 ;  /* 0x00000018ff057819 */ /* 0x000fc80000011605 */
[----:B------:R-:W-:-:S07]  /*7cc0*/  LOP3.LUT R0, R0, 0x80, R5, 0xf8, !PT ;  /* 0x0000008000007812 */ /* 0x000fce00078ef805 */
.L_x_3296:
[----:B------:R-:W-:Y:S05]  /*7cd0*/  BSYNC.RECONVERGENT B0 ;  /* 0x0000000000007941 */ /* 0x000fea0003800200 */
.L_x_3295:
[----:B------:R-:W-:Y:S01]  /*7ce0*/  STG.E.U8 desc[UR36][R2.64], R0 ;  /* 0x0000000002007986 */ /* 0x000fe2000c101124 */
[----:B------:R-:W-:Y:S05]  /*7cf0*/  EXIT ;  /* 0x000000000000794d */ /* 0x000fea0003800000 */
.L_x_3289:
        /* <DEDUP_REMOVED lines=22> */
.L_x_3299:
[----:B------:R-:W-:-:S06]  /*7e60*/  HADD2.F32 R4, -RZ, R23.H0_H0 ;  /* 0x20000017ff047230 */ /* 0x000fcc0000004100 */
[----:B------:R-:W0:Y:S02]  /*7e70*/  F2I.U64.TRUNC R4, R4 ;  /* 0x0000000400047311 */ /* 0x000e24000020d800 */
[----:B0-----:R-:W-:Y:S01]  /*7e80*/  STG.E.64 desc[UR36][R2.64], R4 ;  /* 0x0000000402007986 */ /* 0x001fe2000c101b24 */
[----:B------:R-:W-:Y:S05]  /*7e90*/  EXIT ;  /* 0x000000000000794d */ /* 0x000fea0003800000 */
.L_x_3298:
[----:B------:R-:W-:-:S06]  /*7ea0*/  HADD2.F32 R23, -RZ, R23.H0_H0 ;  /* 0x20000017ff177230 */ /* 0x000fcc0000004100 */
[----:B------:R-:W0:Y:S02]  /*7eb0*/  F2I.FTZ.U32.TRUNC.NTZ R23, R23 ;  /* 0x0000001700177305 */ /* 0x000e24000021f000 */
[----:B0-----:R-:W-:Y:S01]  /*7ec0*/  STG.E desc[UR36][R2.64], R23 ;  /* 0x0000001702007986 */ /* 0x001fe2000c101924 */
[----:B------:R-:W-:Y:S05]  /*7ed0*/  EXIT ;  /* 0x000000000000794d */ /* 0x000fea0003800000 */
.L_x_3288:
        /* <DEDUP_REMOVED lines=9> */
[----:B------:R-:W-:Y:S01]  /*7f70*/  STG.E.U8 desc[UR36][R2.64], R5 ;  /* 0x0000000502007986 */ /* 0x000fe2000c101124 */
[----:B------:R-:W-:Y:S05]  /*7f80*/  EXIT ;  /* 0x000000000000794d */ /* 0x000fea0003800000 */
.L_x_3301:
[----:B------:R-:W-:Y:S01]  /*7f90*/  HADD2.F32 R23, -RZ, R23.H0_H0 ;  /* 0x20000017ff177230 */ /* 0x000fe20000004100 */
[----:B------:R-:W-:-:S04]  /*7fa0*/  CS2R R6, SRZ ;  /* 0x0000000000067805 */ /* 0x000fc8000001ff00 */
[----:B------:R-:W-:-:S06]  /*7fb0*/  FMUL.FTZ R4, R23, 1 ;  /* 0x3f80000017047820 */ /* 0x000fcc0000410000 */
[----:B------:R-:W0:Y:S02]  /*7fc0*/  F2F.F64.F32 R4, R4 ;  /* 0x0000000400047310 */ /* 0x000e240000201800 */
[----:B0-----:R-:W-:Y:S01]  /*7fd0*/  STG.E.128 desc[UR36][R2.64], R4 ;  /* 0x0000000402007986 */ /* 0x001fe2000c101d24 */
[----:B------:R-:W-:Y:S05]  /*7fe0*/  EXIT ;  /* 0x000000000000794d */ /* 0x000fea0003800000 */
.L_x_3300:
[----:B------:R-:W-:-:S13]  /*7ff0*/  ISETP.NE.AND P0, PT, R0, 0xf, PT ;  /* 0x0000000f0000780c */ /* 0x000fda0003f05270 */
[----:B------:R-:W-:Y:S05]  /*8000*/  @!P0 BRA `(.L_x_3302) ;  /* 0x0000000000e88947 */ /* 0x000fea0003800000 */
[----:B------:R-:W-:-:S13]  /*8010*/  ISETP.NE.AND P0, PT, R0, 0x17, PT ;  /* 0x000000170000780c */ /* 0x000fda0003f05270 */
[----:B------:R-:W-:Y:S05]  /*8020*/  @!P0 BRA `(.L_x_3303) ;  /* 0x0000000000908947 */ /* 0x000fea0003800000 */
[----:B------:R-:W-:-:S13]  /*8030*/  ISETP.NE.AND P0, PT, R0, 0x18, PT ;  /* 0x000000180000780c */ /* 0x000fda0003f05270 */
[----:B------:R-:W-:Y:S05]  /*8040*/  @!P0 BRA `(.L_x_3304) ;  /* 0x0000000000448947 */ /* 0x000fea0003800000 */
.L_x_3281:
        /* <DEDUP_REMOVED lines=16> */
.L_x_3305:
[----:B------:R-:W-:Y:S05]  /*8150*/  EXIT ;  /* 0x000000000000794d */ /* 0x000fea0003800000 */
.L_x_3304:
        /* <DEDUP_REMOVED lines=13> */
.L_x_3307:
[----:B------:R-:W-:Y:S05]  /*8230*/  BSYNC.RECONVERGENT B0 ;  /* 0x0000000000007941 */ /* 0x000fea0003800200 */
.L_x_3306:
[----:B------:R-:W-:-:S05]  /*8240*/  LOP3.LUT R5, R0, 0x80, R5, 0xf8, !PT ;  /* 0x0000008000057812 */ /* 0x000fca00078ef805 */
[----:B------:R-:W-:Y:S01]  /*8250*/  STG.E.U8 desc[UR36][R2.64], R5 ;  /* 0x0000000502007986 */ /* 0x000fe2000c101124 */
[----:B------:R-:W-:Y:S05]  /*8260*/  EXIT ;  /* 0x000000000000794d */ /* 0x000fea0003800000 */
.L_x_3303:
        /* <DEDUP_REMOVED lines=12> */
.L_x_3309:
[----:B------:R-:W-:Y:S01]  /*8330*/  IMAD.MOV.U32 R0, RZ, RZ, 0x7f ;  /* 0x0000007fff007424 */ /* 0x000fe200078e00ff */
[----:B------:R-:W-:-:S04]  /*8340*/  ISETP.GT.U32.AND P0, PT, R4, 0x7f800000, PT ;  /* 0x7f8000000400780c */ /* 0x000fc80003f04070 */
[----:B------:R-:W-:-:S09]  /*8350*/  SEL R0, R0, 0x7c, P0 ;  /* 0x0000007c00007807 */ /* 0x000fd20000000000 */
.L_x_3310:
[----:B------:R-:W-:Y:S05]  /*8360*/  BSYNC.RECONVERGENT B0 ;  /* 0x0000000000007941 */ /* 0x000fea0003800200 */
.L_x_3308:
[----:B------:R-:W-:-:S04]  /*8370*/  SHF.R.U32.HI R5, RZ, 0x18, R5 ;  /* 0x00000018ff057819 */ /* 0x000fc80000011605 */
[----:B------:R-:W-:-:S05]  /*8380*/  LOP3.LUT R5, R0, 0x80, R5, 0xf8, !PT ;  /* 0x0000008000057812 */ /* 0x000fca00078ef805 */
[----:B------:R-:W-:Y:S01]  /*8390*/  STG.E.U8 desc[UR36][R2.64], R5 ;  /* 0x0000000502007986 */ /* 0x000fe2000c101124 */
[----:B------:R-:W-:Y:S05]  /*83a0*/  EXIT ;  /* 0x000000000000794d */ /* 0x000fea0003800000 */
.L_x_3302:
[----:B------:R-:W-:-:S05]  /*83b0*/  HADD2.F32 R0, -RZ, R23.H0_H0 ;  /* 0x20000017ff007230 */ /* 0x000fca0000004100 */
[----:B------:R-:W-:-:S05]  /*83c0*/  F2FP.BF16.F32.PACK_AB R0, RZ, R0 ;  /* 0x00000000ff00723e */ /* 0x000fca00000010ff */
[----:B------:R-:W-:Y:S01]  /*83d0*/  STG.E.U16 desc[UR36][R2.64], R0 ;  /* 0x0000000002007986 */ /* 0x000fe2000c101524 */
[----:B------:R-:W-:Y:S05]  /*83e0*/  EXIT ;  /* 0x000000000000794d */ /* 0x000fea0003800000 */
.L_x_3311:
        /* <DEDUP_REMOVED lines=9> */
.L_x_17168:


//--------------------- .text._ZN2at6native18elementwise_kernelILi128ELi4EZNS0_22gpu_kernel_impl_nocastINS0_13AUnaryFunctorIN3c104HalfES5_S5_NS0_15binary_internal10MulFunctorIfEEEEEEvRNS_18TensorIteratorBaseERKT_EUliE_EEviT1_ --------------------------
	.section	.text._ZN2at6native18elementwise_kernelILi128ELi4EZNS0_22gpu_kernel_impl_nocastINS0_13AUnaryFunctorIN3c104HalfES5_S5_NS0_15binary_internal10MulFunctorIfEEEEEEvRNS_18TensorIteratorBaseERKT_EUliE_EEviT1_,"ax",@progbits
	.align	128
        .global         _ZN2at6native18elementwise_kernelILi128ELi4EZNS0_22gpu_kernel_impl_nocastINS0_13AUnaryFunctorIN3c104HalfES5_S5_NS0_15binary_internal10MulFunctorIfEEEEEEvRNS_18TensorIteratorBaseERKT_EUliE_EEviT1_
        .type           _ZN2at6native18elementwise_kernelILi128ELi4EZNS0_22gpu_kernel_impl_nocastINS0_13AUnaryFunctorIN3c104HalfES5_S5_NS0_15binary_internal10MulFunctorIfEEEEEEvRNS_18TensorIteratorBaseERKT_EUliE_EEviT1_,@function
        .size           _ZN2at6native18elementwise_kernelILi128ELi4EZNS0_22gpu_kernel_impl_nocastINS0_13AUnaryFunctorIN3c104HalfES5_S5_NS0_15binary_internal10MulFunctorIfEEEEEEvRNS_18TensorIteratorBaseERKT_EUliE_EEviT1_,(.L_x_17169 - _ZN2at6native18elementwise_kernelILi128ELi4EZNS0_22gpu_kernel_impl_nocastINS0_13AUnaryFunctorIN3c104HalfES5_S5_NS0_15binary_internal10MulFunctorIfEEEEEEvRNS_18TensorIteratorBaseERKT_EUliE_EEviT1_)
        .other          _ZN2at6native18elementwise_kernelILi128ELi4EZNS0_22gpu_kernel_impl_nocastINS0_13AUnaryFunctorIN3c104HalfES5_S5_NS0_15binary_internal10MulFunctorIfEEEEEEvRNS_18TensorIteratorBaseERKT_EUliE_EEviT1_,@"STO_CUDA_ENTRY STV_DEFAULT"
_ZN2at6native18elementwise_kernelILi128ELi4EZNS0_22gpu_kernel_impl_nocastINS0_13AUnaryFunctorIN3c104HalfES5_S5_NS0_15binary_internal10MulFunctorIfEEEEEEvRNS_18TensorIteratorBaseERKT_EUliE_EEviT1_:
.text._ZN2at6native18elementwise_kernelILi128ELi4EZNS0_22gpu_kernel_impl_nocastINS0_13AUnaryFunctorIN3c104HalfES5_S5_NS0_15binary_internal10MulFunctorIfEEEEEEvRNS_18TensorIteratorBaseERKT_EUliE_EEviT1_:
        /* <DEDUP_REMOVED lines=19> */
[----:B------:R-:W-:Y:S01]  /*0130*/  ISETP.GE.AND P0, PT, R3, UR4, PT ;  /* 0x0000000403007c0c */ /* 0x000fe2000bf06270 */
[----:B--2---:R-:W-:-:S05]  /*0140*/  HADD2.F32 R0, -RZ, R4.H0_H0 ;  /* 0x20000004ff007230 */ /* 0x004fca0000004100 */
[----:B-1----:R-:W-:-:S07]  /*0150*/  FMUL.FTZ R0, R0, UR5 ;  /* 0x0000000500007c20 */ /* 0x002fce0008410000 */
[----:B------:R-:W-:Y:S05]  /*0160*/  @P0 BREAK.RELIABLE B1 ;  /* 0x0000000000010942 */ /* 0x000fea0003800100 */
[----:B------:R-:W-:-:S05]  /*0170*/  F2FP.F16.F32.PACK_AB R0, RZ, R0 ;  /* 0x00000000ff00723e */ /* 0x000fca00000000ff */
[----:B0-----:R0:W-:Y:S01]  /*0180*/  STG.E.U16 desc[UR6][R6.64], R0 ;  /* 0x0000000006007986 */ /* 0x0011e2000c101506 */
[----:B------:R-:W-:Y:S05]  /*0190*/  @P0 BRA `(.L_x_3316) ;  /* 0x0000000000580947 */ /* 0x000fea0003800000 */
[----:B------:R-:W1:Y:S01]  /*01a0*/  LDC.64 R4, c[0x0][0x588] ;  /* 0x00016200ff047b82 */ /* 0x000e620000000a00 */
[----:B------:R-:W2:Y:S01]  /*01b0*/  LDCU UR5, c[0x0][0x594] ;  /* 0x0000b280ff0577ac */ /* 0x000ea20008000800 */
[----:B-1----:R-:W3:Y:S06]  /*01c0*/  LDG.E.U16 R4, desc[UR6][R4.64] ;  /* 0x0000000604047981 */ /* 0x002eec000c1e1500 */
[----:B0-----:R-:W0:Y:S01]  /*01d0*/  LDC.64 R6, c[0x0][0x580] ;  /* 0x00016000ff067b82 */ /* 0x001e220000000a00 */
[----:B------:R-:W-:Y:S01]  /*01e0*/  IADD3 R3, PT, PT, R3, 0x80, RZ ;  /* 0x0000008003037810 */ /* 0x000fe20007ffe0ff */
[----:B---3--:R-:W-:-:S05]  /*01f0*/  HADD2.F32 R0, -RZ, R4.H0_H0 ;  /* 0x20000004ff007230 */ /* 0x008fca0000004100 */
[----:B--2---:R-:W-:-:S05]  /*0200*/  FMUL.FTZ R0, R0, UR5 ;  /* 0x0000000500007c20 */ /* 0x004fca0008410000 */
[----:B------:R-:W-:-:S05]  /*0210*/  F2FP.F16.F32.PACK_AB R0, RZ, R0 ;  /* 0x00000000ff00723e */ /* 0x000fca00000000ff */
[----:B0-----:R0:W-:Y:S02]  /*0220*/  STG.E.U16 desc[UR6][R6.64], R0 ;  /* 0x0000000006007986 */ /* 0x0011e4000c101506 */
.L_x_3315:
[----:B------:R-:W-:-:S13]  /*0230*/  ISETP.GE.AND P0, PT, R3, UR4, PT ;  /* 0x0000000403007c0c */ /* 0x000fda000bf06270 */
[----:B------:R-:W-:Y:S05]  /*0240*/  @P0 BREAK.RELIABLE B1 ;  /* 0x0000000000010942 */ /* 0x000fea0003800100 */
[----:B------:R-:W-:Y:S05]  /*0250*/  @P0 BRA `(.L_x_3316) ;  /* 0x0000000000280947 */ /* 0x000fea0003800000 */
[----:B------:R-:W-:Y:S05]  /*0260*/  BSYNC.RELIABLE B1 ;  /* 0x0000000000017941 */ /* 0x000fea0003800100 */
.L_x_3314:
        /* <DEDUP_REMOVED lines=9> */
.L_x_3316:
[----:B------:R-:W-:Y:S05]  /*0300*/  BSYNC.RECONVERGENT B0 ;  /* 0x0000000000007941 */ /* 0x000fea0003800200 */
.L_x_3313:
[----:B------:R-:W-:Y:S05]  /*0310*/  WARPSYNC.ALL ;  /* 0x0000000000007948 */ /* 0x000fea0003800000 */
[----:B------:R-:W-:-:S13]  /*0320*/  ISETP.GE.AND P0, PT, R3, UR4, PT ;  /* 0x0000000403007c0c */ /* 0x000fda000bf06270 */
[----:B------:R-:W-:Y:S05]  /*0330*/  @P0 EXIT ;  /* 0x000000000000094d */ /* 0x000fea0003800000 */
[----:B------:R-:W2:Y:S01]  /*0340*/  LDC.64 R2, c[0x0][0x588] ;  /* 0x00016200ff027b82 */ /* 0x000ea20000000a00 */
[----:B------:R-:W3:Y:S01]  /*0350*/  LDCU UR4, c[0x0][0x594] ;  /* 0x0000b280ff0477ac */ /* 0x000ee20008000800 */
[----:B--2---:R-:W0:Y:S06]  /*0360*/  LDG.E.U16 R2, desc[UR6][R2.64] ;  /* 0x0000000602027981 */ /* 0x004e2c000c1e1500 */
[----:B------:R-:W2:Y:S01]  /*0370*/  LDC.64 R4, c[0x0][0x580] ;  /* 0x00016000ff047b82 */ /* 0x000ea20000000a00 */
[----:B01----:R-:W-:-:S05]  /*0380*/  HADD2.F32 R0, -RZ, R2.H0_H0 ;  /* 0x20000002ff007230 */ /* 0x003fca0000004100 */
[----:B---3--:R-:W-:-:S05]  /*0390*/  FMUL.FTZ R0, R0, UR4 ;  /* 0x0000000400007c20 */ /* 0x008fca0008410000 */
[----:B------:R-:W-:-:S05]  /*03a0*/  F2FP.F16.F32.PACK_AB R0, RZ, R0 ;  /* 0x00000000ff00723e */ /* 0x000fca00000000ff */
[----:B--2---:R-:W-:Y:S01]  /*03b0*/  STG.E.U16 desc[UR6][R4.64], R0 ;  /* 0x0000000004007986 */ /* 0x004fe2000c101506 */
[----:B------:R-:W-:Y:S05]  /*03c0*/  EXIT ;  /* 0x000000000000794d */ /* 0x000fea0003800000 */
.L_x_3312:
        /* <DEDUP_REMOVED lines=306> */
.L_x_3320:
[----:B------:R-:W0:Y:S01]  /*16f0*/  LDCU.128 UR8, c[0x0][0x580] ;  /* 0x0000b000ff0877ac */ /* 0x000e220008000c00 */
[----:B------:R-:W1:Y:S01]  /*1700*/  LDCU UR5, c[0x0][0x594] ;  /* 0x0000b280ff0577ac */ /* 0x000e620008000800 */
[----:B0-----:R-:W-:-:S04]  /*1710*/  IADD3 R6, P0, PT, R4, UR10, RZ ;  /* 0x0000000a04067c10 */ /* 0x001fc8000ff1e0ff */
[----:B------:R-:W-:-:S05]  /*1720*/  IADD3.X R7, PT, PT, RZ, UR11, RZ, P0, !PT ;  /* 0x0000000bff077c10 */ /* 0x000fca00087fe4ff */
[----:B------:R-:W2:Y:S01]  /*1730*/  LDG.E.U16 R6, desc[UR6][R6.64] ;  /* 0x0000000606067981 */ /* 0x000ea2000c1e1500 */
[----:B------:R-:W-:Y:S01]  /*1740*/  IADD3 R3, PT, PT, R3, 0x80, RZ ;  /* 0x0000008003037810 */ /* 0x000fe20007ffe0ff */
[----:B--2---:R-:W-:-:S05]  /*1750*/  HADD2.F32 R4, -RZ, R6.H0_H0 ;  /* 0x20000006ff047230 */ /* 0x004fca0000004100 */
[----:B-1----:R-:W-:Y:S01]  /*1760*/  FMUL.FTZ R8, R4, UR5 ;  /* 0x0000000504087c20 */ /* 0x002fe20008410000 */
[----:B------:R-:W-:-:S04]  /*1770*/  IADD3 R4, P0, PT, R5, UR8, RZ ;  /* 0x0000000805047c10 */ /* 0x000fc8000ff1e0ff */
[----:B------:R-:W-:Y:S02]  /*1780*/  F2FP.F16.F32.PACK_AB R8, RZ, R8 ;  /* 0x00000008ff08723e */ /* 0x000fe400000000ff */
[----:B------:R-:W-:Y:S02]  /*1790*/  IADD3.X R5, PT, PT, RZ, UR9, RZ, P0, !PT ;  /* 0x00000009ff057c10 */ /* 0x000fe400087fe4ff */
[----:B------:R-:W-:-:S03]  /*17a0*/  ISETP.GE.AND P0, PT, R3, UR4, PT ;  /* 0x0000000403007c0c */ /* 0x000fc6000bf06270 */
[----:B------:R0:W-:Y:S10]  /*17b0*/  STG.E.U16 desc[UR6][R4.64], R8 ;  /* 0x0000000804007986 */ /* 0x0001f4000c101506 */
[----:B------:R-:W-:Y:S05]  /*17c0*/  @P0 BREAK.RELIABLE B1 ;  /* 0x0000000000010942 */ /* 0x000fea0003800100 */
[----:B------:R-:W-:Y:S05]  /*17d0*/  @P0 BRA `(.L_x_3321) ;  /* 0x0000002400c00947 */ /* 0x000fea0003800000 */
[----:B------:R-:W1:Y:S01]  /*17e0*/  LDCU.64 UR8, c[0x0][0x390] ;  /* 0x00007200ff0877ac */ /* 0x000e620008000a00 */
[----:B0-----:R-:W-:Y:S02]  /*17f0*/  HFMA2 R4, -RZ, RZ, 0, 0 ;  /* 0x00000000ff047431 */ /* 0x001fe400000001ff */
[----:B------:R-:W-:Y:S01]  /*1800*/  IMAD.MOV.U32 R5, RZ, RZ, R3 ;  /* 0x000000ffff057224 */ /* 0x000fe200078e0003 */
        /* <DEDUP_REMOVED lines=283> */
[----:B------:R-:W-:-:S05]  /*29c0*/  @P0 MOV R10, RZ ;  /* 0x000000ff000a0202 */ /* 0x000fca0000000f00 */
[----:B------:R-:W1:Y:S01]  /*29d0*/  @P0 LDC.64 R8, c[0x0][0x578] ;  /* 0x00015e00ff080b82 */ /* 0x000e620000000a00 */
[--C-:B------:R-:W-:Y:S02]  /*29e0*/  IMAD.MOV R13, RZ, RZ, -R11.reuse ;  /* 0x000000ffff0d7224 */ /* 0x100fe400078e0a0b */
        /* <DEDUP_REMOVED lines=9> */
.L_x_3322:
        /* <DEDUP_REMOVED lines=10> */
[----:B------:R-:W-:-:S05]  /*2b20*/  IADD3.X R5, PT, PT, RZ, UR9, RZ, P0, !PT ;  /* 0x00000009ff057c10 */ /* 0x000fca00087fe4ff */
[----:B------:R0:W-:Y:S02]  /*2b30*/  STG.E.U16 desc[UR6][R4.64], R8 ;  /* 0x0000000804007986 */ /* 0x0001e4000c101506 */
.L_x_3319:
[----:B------:R-:W-:-:S13]  /*2b40*/  ISETP.GE.AND P0, PT, R3, UR4, PT ;  /* 0x0000000403007c0c */ /* 0x000fda000bf06270 */
[----:B------:R-:W-:Y:S05]  /*2b50*/  @P0 BREAK.RELIABLE B1 ;  /* 0x0000000000010942 */ /* 0x000fea0003800100 */
[----:B------:R-:W-:Y:S05]  /*2b60*/  @P0 BRA `(.L_x_3321) ;  /* 0x0000001000dc0947 */ /* 0x000fea0003800000 */
[----:B------:R-:W-:Y:S05]  /*2b70*/  BSYNC.RELIABLE B1 ;  /* 0x0000000000017941 */ /* 0x000fea0003800100 */
.L_x_3318:
        /* <DEDUP_REMOVED lines=298> */
.L_x_3323:
        /* <DEDUP_REMOVED lines=12> */
.L_x_3321:
[----:B------:R-:W-:Y:S05]  /*3ee0*/  BSYNC.RECONVERGENT B0 ;  /* 0x0000000000007941 */ /* 0x000fea0003800200 */
.L_x_3317:
        /* <DEDUP_REMOVED lines=301> */
.L_x_3324:
[----:B------:R-:W0:Y:S01]  /*51c0*/  LDCU.128 UR8, c[0x0][0x580] ;  /* 0x0000b000ff0877ac */ /* 0x000e220008000c00 */
[----:B------:R-:W1:Y:S01]  /*51d0*/  LDCU UR4, c[0x0][0x594] ;  /* 0x0000b280ff0477ac */ /* 0x000e620008000800 */
[----:B0-----:R-:W-:-:S04]  /*51e0*/  IADD3 R4, P0, PT, R2, UR10, RZ ;  /* 0x0000000a02047c10 */ /* 0x001fc8000ff1e0ff */
[----:B------:R-:W-:-:S05]  /*51f0*/  IADD3.X R5, PT, PT, RZ, UR11, RZ, P0, !PT ;  /* 0x0000000bff057c10 */ /* 0x000fca00087fe4ff */
[----:B------:R-:W2:Y:S01]  /*5200*/  LDG.E.U16 R4, desc[UR6][R4.64] ;  /* 0x0000000604047981 */ /* 0x000ea2000c1e1500 */
[----:B------:R-:W-:-:S04]  /*5210*/  IADD3 R2, P0, PT, R3, UR8, RZ ;  /* 0x0000000803027c10 */ /* 0x000fc8000ff1e0ff */
[----:B------:R-:W-:Y:S01]  /*5220*/  IADD3.X R3, PT, PT, RZ, UR9, RZ, P0, !PT ;  /* 0x00000009ff037c10 */ /* 0x000fe200087fe4ff */
[----:B--2---:R-:W-:-:S05]  /*5230*/  HADD2.F32 R0, -RZ, R4.H0_H0 ;  /* 0x20000004ff007230 */ /* 0x004fca0000004100 */
[----:B-1----:R-:W-:-:S05]  /*5240*/  FMUL.FTZ R0, R0, UR4 ;  /* 0x0000000400007c20 */ /* 0x002fca0008410000 */
[----:B------:R-:W-:-:S05]  /*5250*/  F2FP.F16.F32.PACK_AB R0, RZ, R0 ;  /* 0x00000000ff00723e */ /* 0x000fca00000000ff */
[----:B------:R-:W-:Y:S01]  /*5260*/  STG.E.U16 desc[UR6][R2.64], R0 ;  /* 0x0000000002007986 */ /* 0x000fe2000c101506 */
[----:B------:R-:W-:Y:S05]  /*5270*/  EXIT ;  /* 0x000000000000794d */ /* 0x000fea0003800000 */
.L_x_3325:
        /* <DEDUP_REMOVED lines=16> */
.L_x_17169:


//--------------------- .text._ZN2at6native27unrolled_elementwise_kernelINS0_13AUnaryFunctorIN3c104HalfES4_S4_NS0_15binary_internal10MulFunctorIfEEEESt5arrayIPcLm2EELi4E23TrivialOffsetCalculatorILi1EjESD_NS0_6memory15LoadWithoutCastENSE_16StoreWithoutCastEEEviT_T0_T2_T3_T4_T5_ --------------------------
	.section	.text._ZN2at6native27unrolled_elementwise_kernelINS0_13AUnaryFunctorIN3c104HalfES4_S4_NS0_15binary_internal10MulFunctorIfEEEESt5arrayIPcLm2EELi4E23TrivialOffsetCalculatorILi1EjESD_NS0_6memory15LoadWithoutCastENSE_16StoreWithoutCastEEEviT_T0_T2_T3_T4_T5_,"ax",@progbits
	.align	128
        .global         _ZN2at6native27unrolled_elementwise_kernelINS0_13AUnaryFunctorIN3c104HalfES4_S4_NS0_15binary_internal10MulFunctorIfEEEESt5arrayIPcLm2EELi4E23TrivialOffsetCalculatorILi1EjESD_NS0_6memory15LoadWithoutCastENSE_16StoreWithoutCastEEEviT_T0_T2_T3_T4_T5_
        .type           _ZN2at6native27unrolled_elementwise_kernelINS0_13AUnaryFunctorIN3c104HalfES4_S4_NS0_15binary_internal10MulFunctorIfEEEESt5arrayIPcLm2EELi4E23TrivialOffsetCalculatorILi1EjESD_NS0_6memory15LoadWithoutCastENSE_16StoreWithoutCastEEEviT_T0_T2_T3_T4_T5_,@function
        .size           _ZN2at6native27unrolled_elementwise_kernelINS0_13AUnaryFunctorIN3c104HalfES4_S4_NS0_15binary_internal10MulFunctorIfEEEESt5arrayIPcLm2EELi4E23TrivialOffsetCalculatorILi1EjESD_NS0_6memory15LoadWithoutCastENSE_16StoreWithoutCastEEEviT_T0_T2_T3_T4_T5_,(.L_x_17170 - _ZN2at6native27unrolled_elementwise_kernelINS0_13AUnaryFunctorIN3c104HalfES4_S4_NS0_15binary_internal10MulFunctorIfEEEESt5arrayIPcLm2EELi4E23TrivialOffsetCalculatorILi1EjESD_NS0_6memory15LoadWithoutCastENSE_16StoreWithoutCastEEEviT_T0_T2_T3_T4_T5_)
        .other          _ZN2at6native27unrolled_elementwise_kernelINS0_13AUnaryFunctorIN3c104HalfES4_S4_NS0_15binary_internal10MulFunctorIfEEEESt5arrayIPcLm2EELi4E23TrivialOffsetCalculatorILi1EjESD_NS0_6memory15LoadWithoutCastENSE_16StoreWithoutCastEEEviT_T0_T2_T3_T4_T5_,@"STO_CUDA_ENTRY STV_DEFAULT"
_ZN2at6native27unrolled_elementwise_kernelINS0_13AUnaryFunctorIN3c104HalfES4_S4_NS0_15binary_internal10MulFunctorIfEEEESt5arrayIPcLm2EELi4E23TrivialOffsetCalculatorILi1EjESD_NS0_6memory15LoadWithoutCastENSE_16StoreWithoutCastEEEviT_T0_T2_T3_T4_T5_:
.text._ZN2at6native27unrolled_elementwise_kernelINS0_13AUnaryFunctorIN3c104HalfES4_S4_NS0_15binary_internal10MulFunctorIfEEEESt5arrayIPcLm2EELi4E23TrivialOffsetCalculatorILi1EjESD_NS0_6memory15LoadWithoutCastENSE_16StoreWithoutCastEEEviT_T0_T2_T3_T4_T5_:
        /* <DEDUP_REMOVED lines=10> */
[----:B------:R-:W-:-:S03]  /*00a0*/  @!P0 LEA R7, R0, R3, 0x9 ;  /* 0x0000000300078211 */ /* 0x000fc600078e48ff */
        /* <DEDUP_REMOVED lines=9> */
[----:B------:R-:W-:Y:S01]  /*0140*/  @!P2 IMAD R19, R0, 0x200, R13 ;  /* 0x000002000013a824 */ /* 0x000fe200078e020d */
[----:B------:R-:W-:Y:S01]  /*0150*/  PRMT R12, RZ, 0x7610, R12 ;  /* 0x00007610ff0c7816 */ /* 0x000fe2000000000c */
[----:B--2---:R-:W-:-:S04]  /*0160*/  @!P1 IMAD.WIDE.U32 R10, R17, 0x2, R10 ;  /* 0x00000002110a9825 */ /* 0x004fc800078e000a */
[----:B0-----:R-:W-:Y:S01]  /*0170*/  @!P2 IMAD.WIDE.U32 R16, R19, 0x2, R8 ;  /* 0x000000021310a825 */ /* 0x001fe200078e0008 */
[----:B------:R-:W-:-:S04]  /*0180*/  PRMT R9, RZ, 0x7610, R9 ;  /* 0x00007610ff097816 */ /* 0x000fc80000000009 */
[----:B------:R0:W2:Y:S04]  /*0190*/  @!P2 LDG.E.U16 R12, desc[UR4][R16.64] ;  /* 0x00000004100ca981 */ /* 0x0000a8000c1e1500 */
[----:B------:R1:W4:Y:S01]  /*01a0*/  @!P1 LDG.E.U16 R9, desc[UR4][R10.64] ;  /* 0x000000040a099981 */ /* 0x000322000c1e1500 */
[----:B------:R-:W-:-:S04]  /*01b0*/  @!P2 IADD3 R13, PT, PT, R13, 0x80, RZ ;  /* 0x000000800d0da810 */ /* 0x000fc80007ffe0ff */
        /* <DEDUP_REMOVED lines=22> */
[----:B---3--:R-:W-:-:S05]  /*0320*/  @!P1 HADD2.F32 R7, -RZ, R7.H0_H0 ;  /* 0x20000007ff079230 */ /* 0x008fca0000004100 */
[----:B0-----:R-:W-:-:S05]  /*0330*/  @!P1 FMUL.FTZ R7, R7, R16 ;  /* 0x0000001007079220 */ /* 0x001fca0000410000 */
[----:B------:R-:W-:-:S05]  /*0340*/  @!P1 F2FP.F16.F32.PACK_AB R6, RZ, R7 ;  /* 0x00000007ff06923e */ /* 0x000fca00000000ff */
[----:B------:R0:W-:Y:S01]  /*0350*/  @!P1 STG.E.U16 desc[UR4][R10.64], R6 ;  /* 0x000000060a009986 */ /* 0x0001e2000c101504 */
[----:B--2---:R-:W-:Y:S02]  /*0360*/  @!P3 HADD2.F32 R12, -RZ, R12.H0_H0 ;  /* 0x2000000cff0cb230 */ /* 0x004fe40000004100 */
[----:B----4-:R-:W-:-:S03]  /*0370*/  @!P2 HADD2.F32 R9, -RZ, R9.H0_H0 ;  /* 0x20000009ff09a230 */ /* 0x010fc60000004100 */
[----:B------:R-:W-:Y:S02]  /*0380*/  @!P3 FMUL.FTZ R12, R12, R17 ;  /* 0x000000110c0cb220 */ /* 0x000fe40000410000 */
[----:B------:R-:W-:-:S03]  /*0390*/  @!P2 FMUL.FTZ R9, R9, R18 ;  /* 0x000000120909a220 */ /* 0x000fc60000410000 */
[----:B------:R-:W-:Y:S02]  /*03a0*/  @!P3 F2FP.F16.F32.PACK_AB R4, RZ, R12 ;  /* 0x0000000cff04b23e */ /* 0x000fe400000000ff */
[----:B------:R-:W-:Y:S01]  /*03b0*/  @!P2 F2FP.F16.F32.PACK_AB R5, RZ, R9 ;  /* 0x00000009ff05a23e */ /* 0x000fe200000000ff */
        /* <DEDUP_REMOVED lines=11> */
.L_x_3327:
[----:B------:R-:W-:Y:S05]  /*0470*/  BSYNC.RECONVERGENT B0 ;  /* 0x0000000000007941 */ /* 0x000fea0003800200 */
.L_x_3326:
[----:B0-----:R-:W0:Y:S01]  /*0480*/  @!P0 LDC R7, c[0x0][0x388] ;  /* 0x0000e200ff078b82 */ /* 0x001e220000000800 */
[----:B------:R-:W-:-:S13]  /*0490*/  ISETP.GE.AND P1, PT, R3, R2, PT ;  /* 0x000000020300720c */ /* 0x000fda0003f26270 */
[----:B------:R-:W-:Y:S05]  /*04a0*/  @P1 EXIT ;  /* 0x000000000000194d */ /* 0x000fea0003800000 */
[----:B------:R-:W1:Y:S01]  /*04b0*/  LDC.64 R4, c[0x0][0x390] ;  /* 0x0000e400ff047b82 */ /* 0x000e620000000a00 */
[----:B-----5:R-:W-:Y:S02]  /*04c0*/  @!P0 HADD2.F32 R8, -RZ, R8.H0_H0 ;  /* 0x20000008ff088230 */ /* 0x020fe40000004100 */
[----:B------:R-:W-:-:S03]  /*04d0*/  IMAD R3, R0, 0x200, R3 ;  /* 0x0000020000037824 */ /* 0x000fc600078e0203 */
[----:B0-----:R-:W-:-:S05]  /*04e0*/  @!P0 FMUL.FTZ R8, R8, R7 ;  /* 0x0000000708088220 */ /* 0x001fca0000410000 */
[----:B------:R-:W-:-:S04]  /*04f0*/  @!P0 F2FP.F16.F32.PACK_AB R2, RZ, R8 ;  /* 0x00000008ff02823e */ /* 0x000fc800000000ff */
[----:B------:R-:W-:Y:S01]  /*0500*/  PRMT R0, R2, 0x7610, R0 ;  /* 0x0000761002007816 */ /* 0x000fe20000000000 */
[----:B-1----:R-:W-:-:S05]  /*0510*/  IMAD.WIDE.U32 R2, R3, 0x2, R4 ;  /* 0x0000000203027825 */ /* 0x002fca00078e0004 */
[----:B------:R-:W-:Y:S01]  /*0520*/  STG.E.U16 desc[UR4][R2.64], R0 ;  /* 0x0000000002007986 */ /* 0x000fe2000c101504 */
[----:B------:R-:W-:Y:S05]  /*0530*/  EXIT ;  /* 0x000000000000794d */ /* 0x000fea0003800000 */
.L_x_3328:
        /* <DEDUP_REMOVED lines=12> */
.L_x_17170:


//--------------------- .text._ZN2at6native29vectorized_elementwise_kernelILi2ENS0_13AUnaryFunctorIN3c104HalfES4_S4_NS0_15binary_internal10MulFunctorIfEEEESt5arrayIPcLm2EEEEviT0_T1_ --------------------------
	.section	.text._ZN2at6native29vectorized_elementwise_kernelILi2ENS0_13AUnaryFunctorIN3c104HalfES4_S4_NS0_15binary_internal10MulFunctorIfEEEESt5arrayIPcLm2EEEEviT0_T1_,"ax",@progbits
	.align	128
        .global         _ZN2at6native29vectorized_elementwise_kernelILi2ENS0_13AUnaryFunctorIN3c104HalfES4_S4_NS0_15binary_internal10MulFunctorIfEEEESt5arrayIPcLm2EEEEviT0_T1_
        .type           _ZN2at6native29vectorized_elementwise_kernelILi2ENS0_13AUnaryFunctorIN3c104HalfES4_S4_NS0_15binary_internal10MulFunctorIfEEEESt5arrayIPcLm2EEEEviT0_T1_,@function
        .size           _ZN2at6native29vectorized_elementwise_kernelILi2ENS0_13AUnaryFunctorIN3c104HalfES4_S4_NS0_15binary_internal10MulFunctorIfEEEESt5arrayIPcLm2EEEEviT0_T1_,(.L_x_17171 - _ZN2at6native29vectorized_elementwise_kernelILi2ENS0_13AUnaryFunctorIN3c104HalfES4_S4_NS0_15binary_internal10MulFunctorIfEEEESt5arrayIPcLm2EEEEviT0_T1_)
        .other          _ZN2at6native29vectorized_elementwise_kernelILi2ENS0_13AUnaryFunctorIN3c104HalfES4_S4_NS0_15binary_internal10MulFunctorIfEEEESt5arrayIPcLm2EEEEviT0_T1_,@"STO_CUDA_ENTRY STV_DEFAULT"
_ZN2at6native29vectorized_elementwise_kernelILi2ENS0_13AUnaryFunctorIN3c104HalfES4_S4_NS0_15binary_internal10MulFunctorIfEEEESt5arrayIPcLm2EEEEviT0_T1_:
.text._ZN2at6native29vectorized_elementwise_kernelILi2ENS0_13AUnaryFunctorIN3c104HalfES4_S4_NS0_15binary_internal10MulFunctorIfEEEESt5arrayIPcLm2EEEEviT0_T1_:
[----:B------:R-:W-:Y:S01]  /*0000*/  LDC R1, c[0x0][0x37c] ;  /* 0x0000df00ff017b82 */ /* 0x000fe20000000800 */
[----:B------:R-:W0:Y:S01]  /*0010*/  S2R R0, SR_CTAID.X ;  /* 0x0000000000007919 */ /* 0x000e220000002500 */
[----:B------:R-:W1:Y:S01]  /*0020*/  LDCU UR6, c[0x0][0x380] ;  /* 0x00007000ff0677ac */ /* 0x000e620008000800 */
[----:B------:R-:W2:Y:S01]  /*0030*/  LDCU.64 UR4, c[0x0][0x358] ;  /* 0x00006b00ff0477ac */ /* 0x000ea20008000a00 */
[----:B0-----:R-:W-:-:S04]  /*0040*/  SHF.L.U32 R0, R0, 0xa, RZ ;  /* 0x0000000a00007819 */ /* 0x001fc800000006ff */
        /* <DEDUP_REMOVED lines=11> */
[----:B------:R-:W-:Y:S01]  /*0100*/  @!P0 IMAD.IADD R29, R0, 0x1, R24 ;  /* 0x00000001001d8824 */ /* 0x000fe200078e0218 */
[----:B------:R-:W-:-:S04]  /*0110*/  @!P0 IADD3 R24, PT, PT, R24, 0x80, RZ ;  /* 0x0000008018188810 */ /* 0x000fc80007ffe0ff */
[----:B------:R-:W-:Y:S01]  /*0120*/  ISETP.GE.U32.AND P6, PT, R24, R2, PT ;  /* 0x000000021800720c */ /* 0x000fe20003fc6070 */
[----:B0-----:R-:W-:-:S05]  /*0130*/  @!P5 IMAD.WIDE.U32 R10, R17, 0x2, R10 ;  /* 0x00000002110ad825 */ /* 0x001fca00078e000a */
[----:B------:R0:W2:Y:S07]  /*0140*/  @!P5 LDG.E.U16 R26, desc[UR4][R10.64] ;  /* 0x000000040a1ad981 */ /* 0x0000ae000c1e1500 */
[----:B------:R-:W-:Y:S01]  /*0150*/  @!P6 IMAD.IADD R21, R0, 0x1, R24 ;  /* 0x000000010015e824 */ /* 0x000fe200078e0218 */
[----:B------:R-:W-:Y:S01]  /*0160*/  @!P6 IADD3 R24, PT, PT, R24, 0x80, RZ ;  /* 0x000000801818e810 */ /* 0x000fe20007ffe0ff */
[----:B------:R-:W1:Y:S03]  /*0170*/  @!P6 LDC.64 R12, c[0x0][0x398] ;  /* 0x0000e600ff0ceb82 */ /* 0x000e660000000a00 */
[----:B------:R-:W-:-:S02]  /*0180*/  ISETP.GE.U32.AND P1, PT, R24, R2, PT ;  /* 0x000000021800720c */ /* 0x000fc40003f26070 */
[----:B------:R-:W-:-:S03]  /*0190*/  PRMT R28, RZ, 0x7610, R28 ;  /* 0x00007610ff1c7816 */ /* 0x000fc6000000001c */
[----:B0-----:R-:W0:Y:S08]  /*01a0*/  @!P0 LDC.64 R10, c[0x0][0x398] ;  /* 0x0000e600ff0a8b82 */ /* 0x001e300000000a00 */
[----:B------:R-:W-:Y:S01]  /*01b0*/  @!P1 IMAD.IADD R15, R0, 0x1, R24 ;  /* 0x00000001000f9824 */ /* 0x000fe200078e0218 */
[----:B------:R-:W-:Y:S01]  /*01c0*/  @!P1 IADD3 R24, PT, PT, R24, 0x80, RZ ;  /* 0x0000008018189810 */ /* 0x000fe20007ffe0ff */
[----:B------:R-:W3:Y:S03]  /*01d0*/  @!P1 LDC.64 R18, c[0x0][0x398] ;  /* 0x0000e600ff129b82 */ /* 0x000ee60000000a00 */
[----:B------:R-:W-:Y:S01]  /*01e0*/  ISETP.GE.U32.AND P2, PT, R24, R2, PT ;  /* 0x000000021800720c */ /* 0x000fe20003f46070 */
[----:B-1----:R-:W-:Y:S01]  /*01f0*/  @!P6 IMAD.WIDE.U32 R12, R21, 0x2, R12 ;  /* 0x00000002150ce825 */ /* 0x002fe200078e000c */
[----:B------:R-:W-:-:S06]  /*0200*/  PRMT R21, RZ, 0x7610, R21 ;  /* 0x00007610ff157816 */ /* 0x000fcc0000000015 */
[----:B------:R1:W4:Y:S05]  /*0210*/  @!P6 LDG.E.U16 R21, desc[UR4][R12.64] ;  /* 0x000000040c15e981 */ /* 0x00032a000c1e1500 */
[----:B------:R-:W-:Y:S01]  /*0220*/  @!P2 IMAD.IADD R25, R0, 0x1, R24 ;  /* 0x000000010019a824 */ /* 0x000fe200078e0218 */
[----:B------:R-:W-:-:S04]  /*0230*/  @!P2 IADD3 R24, PT, PT, R24, 0x80, RZ ;  /* 0x000000801818a810 */ /* 0x000fc80007ffe0ff */
[----:B------:R-:W-:Y:S01]  /*0240*/  ISETP.GE.U32.AND P3, PT, R24, R2, PT ;  /* 0x000000021800720c */ /* 0x000fe20003f66070 */
[----:B-1----:R-:W1:-:S12]  /*0250*/  @!P2 LDC.64 R12, c[0x0][0x398] ;  /* 0x0000e600ff0cab82 */ /* 0x002e580000000a00 */
[----:B------:R-:W-:Y:S01]  /*0260*/  @!P3 IMAD.IADD R23, R0, 0x1, R24 ;  /* 0x000000010017b824 */ /* 0x000fe200078e0218 */
[----:B------:R-:W-:-:S04]  /*0270*/  @!P3 IADD3 R24, PT, PT, R24, 0x80, RZ ;  /* 0x000000801818b810 */ /* 0x000fc80007ffe0ff */
        /* <DEDUP_REMOVED lines=9> */
[----:B-1----:R-:W-:Y:S01]  /*0310*/  @!P2 IMAD.WIDE.U32 R12, R25, 0x2, R12 ;  /* 0x00000002190ca825 */ /* 0x002fe200078e000c */
[----:B------:R-:W-:-:S03]  /*0320*/  @!P5 IADD3 R25, PT, PT, R0, R24, RZ ;  /* 0x000000180019d210 */ /* 0x000fc60007ffe0ff */
[----:B------:R-:W-:Y:S01]  /*0330*/  @!P0 IMAD.WIDE.U32 R10, R29, 0x2, R10 ;  /* 0x000000021d0a8825 */ /* 0x000fe200078e000a */
[----:B------:R-:W-:-:S03]  /*0340*/  PRMT R29, RZ, 0x7610, R29 ;  /* 0x00007610ff1d7816 */ /* 0x000fc6000000001d */
[----:B-----5:R-:W-:Y:S01]  /*0350*/  @!P4 IMAD.WIDE.U32 R16, R27, 0x2, R16 ;  /* 0x000000021b10c825 */ /* 0x020fe200078e0010 */
[----:B------:R-:W-:-:S03]  /*0360*/  PRMT R27, RZ, 0x7610, R27 ;  /* 0x00007610ff1b7816 */ /* 0x000fc6000000001b */
[----:B---3--:R-:W-:Y:S01]  /*0370*/  @!P3 IMAD.WIDE.U32 R14, R23, 0x2, R14 ;  /* 0x00000002170eb825 */ /* 0x008fe200078e000e */
[----:B------:R-:W-:Y:S01]  /*0380*/  PRMT R23, RZ, 0x7610, R23 ;  /* 0x00007610ff177816 */ /* 0x000fe20000000017 */
[----:B------:R-:W3:Y:S04]  /*0390*/  @!P4 LDG.E.U16 R29, desc[UR4][R16.64] ;  /* 0x00000004101dc981 */ /* 0x000ee8000c1e1500 */
[----:B------:R-:W5:Y:S04]  /*03a0*/  @!P2 LDG.E.U16 R27, desc[UR4][R12.64] ;  /* 0x000000040c1ba981 */ /* 0x000f68000c1e1500 */
[----:B------:R-:W5:Y:S01]  /*03b0*/  @!P3 LDG.E.U16 R23, desc[UR4][R14.64] ;  /* 0x000000040e17b981 */ /* 0x000f62000c1e1500 */
[----:B0-----:R-:W-:Y:S01]  /*03c0*/  @!P5 IMAD.WIDE.U32 R24, R25, 0x2, R18 ;  /* 0x000000021918d825 */ /* 0x001fe200078e0012 */
[----:B------:R-:W-:-:S02]  /*03d0*/  PRMT R18, RZ, 0x7610, R18 ;  /* 0x00007610ff127816 */ /* 0x000fc40000000012 */
[----:B------:R-:W-:-:S04]  /*03e0*/  PRMT R19, RZ, 0x7610, R19 ;  /* 0x00007610ff137816 */ /* 0x000fc80000000013 */
[----:B------:R-:W5:Y:S04]  /*03f0*/  @!P5 LDG.E.U16 R18, desc[UR4][R24.64] ;  /* 0x000000041812d981 */ /* 0x000f68000c1e1500 */
[----:B------:R0:W5:Y:S02]  /*0400*/  @!P0 LDG.E.U16 R19, desc[UR4][R10.64] ;  /* 0x000000040a138981 */ /* 0x000164000c1e1500 */
[----:B0-----:R-:W-:-:S05]  /*0410*/  VIADD R11, R3, 0x100 ;  /* 0x00000100030b7836 */ /* 0x001fca0000000000 */
[-C--:B------:R-:W-:Y:S02]  /*0420*/  ISETP.GE.U32.AND P5, PT, R11, R2.reuse, PT ;  /* 0x000000020b00720c */ /* 0x080fe40003fa6070 */
[----:B------:R-:W-:-:S11]  /*0430*/  ISETP.GE.U32.AND P0, PT, R3, R2, PT ;  /* 0x000000020300720c */ /* 0x000fd60003f06070 */
[----:B------:R-:W0:Y:S01]  /*0440*/  @!P5 LDC R10, c[0x0][0x388] ;  /* 0x0000e200ff0adb82 */ /* 0x000e220000000800 */
[C---:B------:R-:W-:Y:S01]  /*0450*/  VIADD R13, R3.reuse, 0x200 ;  /* 0x00000200030d7836 */ /* 0x040fe20000000000 */
[C---:B------:R-:W-:Y:S02]  /*0460*/  IADD3 R11, PT, PT, R3.reuse, 0x180, RZ ;  /* 0x00000180030b7810 */ /* 0x040fe40007ffe0ff */
[----:B------:R-:W-:Y:S02]  /*0470*/  IADD3 R15, PT, PT, R3, 0x280, RZ ;  /* 0x00000280030f7810 */ /* 0x000fe40007ffe0ff */
[-C--:B------:R-:W-:Y:S02]  /*0480*/  ISETP.GE.U32.AND P2, PT, R13, R2.reuse, PT ;  /* 0x000000020d00720c */ /* 0x080fe40003f46070 */
[----:B------:R-:W1:Y:S01]  /*0490*/  @!P0 LDC R16, c[0x0][0x388] ;  /* 0x0000e200ff108b82 */ /* 0x000e620000000800 */
[----:B------:R-:W-:Y:S01]  /*04a0*/  VIADD R13, R3, 0x300 ;  /* 0x00000300030d7836 */ /* 0x000fe20000000000 */
[----:B------:R-:W-:-:S02]  /*04b0*/  ISETP.GE.U32.AND P1, PT, R11, R2, PT ;  /* 0x000000020b00720c */ /* 0x000fc40003f26070 */
[-C--:B------:R-:W-:Y:S02]  /*04c0*/  ISETP.GE.U32.AND P3, PT, R15, R2.reuse, PT ;  /* 0x000000020f00720c */ /* 0x080fe40003f66070 */
[-C--:B------:R-:W-:Y:S02]  /*04d0*/  ISETP.GE.U32.AND P4, PT, R13, R2.reuse, PT ;  /* 0x000000020d00720c */ /* 0x080fe40003f86070 */
[C---:B------:R-:W-:Y:S02]  /*04e0*/  IADD3 R15, PT, PT, R3.reuse, 0x380, RZ ;  /* 0x00000380030f7810 */ /* 0x040fe40007ffe0ff */
[----:B------:R-:W-:Y:S01]  /*04f0*/  IADD3 R13, PT, PT, R3, 0x80, RZ ;  /* 0x00000080030d7810 */ /* 0x000fe20007ffe0ff */
[----:B------:R-:W5:Y:S01]  /*0500*/  @!P2 LDC R14, c[0x0][0x388] ;  /* 0x0000e200ff0eab82 */ /* 0x000f620000000800 */
[----:B------:R-:W-:-:S07]  /*0510*/  ISETP.GE.U32.AND P6, PT, R15, R2, PT ;  /* 0x000000020f00720c */ /* 0x000fce0003fc6070 */
[----:B------:R-:W0:Y:S01]  /*0520*/  @!P1 LDC R12, c[0x0][0x388] ;  /* 0x0000e200ff0c9b82 */ /* 0x000e220000000800 */
[----:B------:R-:W-:-:S07]  /*0530*/  @!P0 IMAD.IADD R25, R0, 0x1, R3 ;  /* 0x0000000100198824 */ /* 0x000fce00078e0203 */
[----:B------:R-:W5:Y:S01]  /*0540*/  @!P3 LDC R15, c[0x0][0x388] ;  /* 0x0000e200ff0fbb82 */ /* 0x000f620000000800 */
[----:B------:R-:W-:Y:S01]  /*0550*/  @!P0 MOV R3, R13 ;  /* 0x0000000d00038202 */ /* 0x000fe20000000f00 */
[----:B------:R-:W-:Y:S04]  /*0560*/  BSSY.RECONVERGENT B0, `(.L_x_3330) ;  /* 0x000004d000007945 */ /* 0x000fe80003800200 */
[----:B------:R-:W-:Y:S01]  /*0570*/  BSSY.RELIABLE B1, `(.L_x_3331) ;  /* 0x0000045000017945 */ /* 0x000fe20003800100 */
[----:B--2---:R-:W-:-:S05]  /*0580*/  @!P0 HADD2.F32 R17, -RZ, R26.H0_H0 ;  /* 0x2000001aff118230 */ /* 0x004fca0000004100 */
[----:B-1----:R-:W-:Y:S02]  /*0590*/  @!P0 FMUL.FTZ R24, R17, R16 ;  /* 0x0000001011188220 */ /* 0x002fe40000410000 */
[----:B------:R-:W1:Y:S03]  /*05a0*/  @!P6 LDC R16, c[0x0][0x388] ;  /* 0x0000e200ff10eb82 */ /* 0x000e660000000800 */
[----:B------:R-:W-:Y:S01]  /*05b0*/  @!P0 F2FP.F16.F32.PACK_AB R22, RZ, R24 ;  /* 0x00000018ff16823e */ /* 0x000fe200000000ff */
[----:B----4-:R-:W-:-:S05]  /*05c0*/  @!P5 HADD2.F32 R21, -RZ, R21.H0_H0 ;  /* 0x20000015ff15d230 */ /* 0x010fca0000004100 */
[----:B0-----:R-:W-:Y:S02]  /*05d0*/  @!P5 FMUL.FTZ R21, R21, R10 ;  /* 0x0000000a1515d220 */ /* 0x001fe40000410000 */
[----:B------:R-:W0:Y:S03]  /*05e0*/  @!P0 LDC.64 R10, c[0x0][0x390] ;  /* 0x0000e400ff0a8b82 */ /* 0x000e260000000a00 */
[----:B------:R-:W-:Y:S02]  /*05f0*/  @!P5 F2FP.F16.F32.PACK_AB R4, RZ, R21 ;  /* 0x00000015ff04d23e */ /* 0x000fe400000000ff */
[----:B------:R-:W-:-:S03]  /*0600*/  ISETP.GE.U32.AND P5, PT, R13, R2, PT ;  /* 0x000000020d00720c */ /* 0x000fc60003fa6070 */
[----:B------:R-:W2:Y:S01]  /*0610*/  @!P4 LDC R21, c[0x0][0x388] ;  /* 0x0000e200ff15cb82 */ /* 0x000ea20000000800 */
[----:B------:R-:W-:-:S09]  /*0620*/  PRMT R26, R22, 0x7610, R26 ;  /* 0x00007610161a7816 */ /* 0x000fd2000000001a */
[----:B------:R-:W4:Y:S01]  /*0630*/  @!P5 LDC R17, c[0x0][0x388] ;  /* 0x0000e200ff11db82 */ /* 0x000f220000000800 */
[----:B0-----:R-:W-:-:S05]  /*0640*/  @!P0 IMAD.WIDE.U32 R10, R25, 0x2, R10 ;  /* 0x00000002190a8825 */ /* 0x001fca00078e000a */
[----:B------:R0:W-:Y:S01]  /*0650*/  @!P0 STG.E.U16 desc[UR4][R10.64], R26 ;  /* 0x0000001a0a008986 */ /* 0x0001e2000c101504 */
[----:B------:R-:W-:Y:S01]  /*0660*/  ISETP.GE.U32.AND P0, PT, R3, R2, PT ;  /* 0x000000020300720c */ /* 0x000fe20003f06070 */
[----:B------:R-:W-:-:S05]  /*0670*/  @!P1 HADD2.F32 R25, -RZ, R28.H0_H0 ;  /* 0x2000001cff199230 */ /* 0x000fca0000004100 */
[----:B------:R-:W-:-:S05]  /*0680*/  @!P1 FMUL.FTZ R25, R25, R12 ;  /* 0x0000000c19199220 */ /* 0x000fca0000410000 */
[----:B------:R-:W-:Y:S01]  /*0690*/  @!P1 F2FP.F16.F32.PACK_AB R5, RZ, R25 ;  /* 0x00000019ff05923e */ /* 0x000fe200000000ff */
[----:B---3--:R-:W-:Y:S02]  /*06a0*/  @!P4 HADD2.F32 R24, -RZ, R29.H0_H0 ;  /* 0x2000001dff18c230 */ /* 0x008fe40000004100 */
[----:B-----5:R-:W-:Y:S02]  /*06b0*/  @!P2 HADD2.F32 R27, -RZ, R27.H0_H0 ;  /* 0x2000001bff1ba230 */ /* 0x020fe40000004100 */
[----:B------:R-:W-:-:S03]  /*06c0*/  @!P3 HADD2.F32 R22, -RZ, R23.H0_H0 ;  /* 0x20000017ff16b230 */ /* 0x000fc60000004100 */
[----:B------:R-:W-:Y:S01]  /*06d0*/  @!P2 FMUL.FTZ R14, R27, R14 ;  /* 0x0000000e1b0ea220 */ /* 0x000fe20000410000 */
[----:B--2---:R-:W-:Y:S01]  /*06e0*/  @!P4 FMUL.FTZ R21, R24, R21 ;  /* 0x000000151815c220 */ /* 0x004fe20000410000 */
[----:B------:R-:W-:Y:S02]  /*06f0*/  @!P6 HADD2.F32 R13, -RZ, R18.H0_H0 ;  /* 0x20000012ff0de230 */ /* 0x000fe40000004100 */
[----:B------:R-:W-:Y:S02]  /*0700*/  @!P5 HADD2.F32 R12, -RZ, R19.H0_H0 ;  /* 0x20000013ff0cd230 */ /* 0x000fe40000004100 */
[----:B------:R-:W-:Y:S01]  /*0710*/  @!P3 FMUL.FTZ R15, R22, R15 ;  /* 0x0000000f160fb220 */ /* 0x000fe20000410000 */
[----:B-1----:R-:W-:Y:S02]  /*0720*/  @!P6 FMUL.FTZ R13, R13, R16 ;  /* 0x000000100d0de220 */ /* 0x002fe40000410000 */
[----:B----4-:R-:W-:Y:S01]  /*0730*/  @!P5 FMUL.FTZ R12, R12, R17 ;  /* 0x000000110c0cd220 */ /* 0x010fe20000410000 */
[----:B------:R-:W-:-:S02]  /*0740*/  @!P2 F2FP.F16.F32.PACK_AB R6, RZ, R14 ;  /* 0x0000000eff06a23e */ /* 0x000fc400000000ff */
[----:B------:R-:W-:Y:S02]  /*0750*/  @!P3 F2FP.F16.F32.PACK_AB R7, RZ, R15 ;  /* 0x0000000fff07b23e */ /* 0x000fe400000000ff */
[----:B------:R-:W-:Y:S02]  /*0760*/  @!P4 F2FP.F16.F32.PACK_AB R8, RZ, R21 ;  /* 0x00000015ff08c23e */ /* 0x000fe400000000ff */
[----:B------:R-:W-:Y:S02]  /*0770*/  @!P6 F2FP.F16.F32.PACK_AB R9, RZ, R13 ;  /* 0x0000000dff09e23e */ /* 0x000fe400000000ff */
[----:B------:R-:W-:Y:S01]  /*0780*/  @!P5 F2FP.F16.F32.PACK_AB R20, RZ, R12 ;  /* 0x0000000cff14d23e */ /* 0x000fe200000000ff */
        /* <DEDUP_REMOVED lines=9> */
[----:B------:R-:W-:Y:S02]  /*0820*/  IADD3 R13, PT, PT, R0, R3, RZ ;  /* 0x00000003000d7210 */ /* 0x000fe40007ffe0ff */
[----:B------:R-:W-:-:S03]  /*0830*/  IADD3 R3, PT, PT, R3, 0x80, RZ ;  /* 0x0000008003037810 */ /* 0x000fc60007ffe0ff */
[----:B0-----:R-:W-:-:S05]  /*0840*/  IMAD.WIDE.U32 R10, R13, 0x2, R10 ;  /* 0x000000020d0a7825 */ /* 0x001fca00078e000a */
[----:B------:R0:W-:Y:S02]  /*0850*/  STG.E.U16 desc[UR4][R10.64], R4 ;  /* 0x000000040a007986 */ /* 0x0001e4000c101504 */
.L_x_3332:
[----:B------:R-:W-:-:S13]  /*0860*/  ISETP.GE.U32.AND P0, PT, R3, R2, PT ;  /* 0x000000020300720c */ /* 0x000fda0003f06070 */
[----:B------:R-:W-:Y:S05]  /*0870*/  @P0 BRA `(.L_x_3334) ;  /* 0x0000000000300947 */ /* 0x000fea0003800000 */
[----:B0-----:R-:W0:Y:S01]  /*0880*/  LDC.64 R10, c[0x0][0x390] ;  /* 0x0000e400ff0a7b82 */ /* 0x001e220000000a00 */
[----:B------:R-:W-:Y:S01]  /*0890*/  IMAD.IADD R13, R0, 0x1, R3 ;  /* 0x00000001000d7824 */ /* 0x000fe200078e0203 */
[----:B------:R-:W-:-:S03]  /*08a0*/  IADD3 R3, PT, PT, R3, 0x80, RZ ;  /* 0x0000008003037810 */ /* 0x000fc60007ffe0ff */
[----:B0-----:R-:W-:-:S05]  /*08b0*/  IMAD.WIDE.U32 R10, R13, 0x2, R10 ;  /* 0x000000020d0a7825 */ /* 0x001fca00078e000a */
[----:B------:R1:W-:Y:S02]  /*08c0*/  STG.E.U16 desc[UR4][R10.64], R5 ;  /* 0x000000050a007986 */ /* 0x0003e4000c101504 */
.L_x_3333:
[----:B------:R-:W-:-:S13]  /*08d0*/  ISETP.GE.U32.AND P0, PT, R3, R2, PT ;  /* 0x000000020300720c */ /* 0x000fda0003f06070 */
[----:B------:R-:W-:Y:S05]  /*08e0*/  @P0 BRA `(.L_x_3335) ;  /* 0x0000000000340947 */ /* 0x000fea0003800000 */
[----:B-1----:R-:W1:Y:S01]  /*08f0*/  LDC.64 R4, c[0x0][0x390] ;  /* 0x0000e400ff047b82 */ /* 0x002e620000000a00 */
[----:B0-----:R-:W-:Y:S01]  /*0900*/  IADD3 R11, PT, PT, R0, R3, RZ ;  /* 0x00000003000b7210 */ /* 0x001fe20007ffe0ff */
[----:B------:R-:W-:-:S04]  /*0910*/  VIADD R3, R3, 0x80 ;  /* 0x0000008003037836 */ /* 0x000fc80000000000 */
[----:B-1----:R-:W-:-:S05]  /*0920*/  IMAD.WIDE.U32 R4, R11, 0x2, R4 ;  /* 0x000000020b047825 */ /* 0x002fca00078e0004 */
[----:B------:R1:W-:Y:S02]  /*0930*/  STG.E.U16 desc[UR4][R4.64], R6 ;  /* 0x0000000604007986 */ /* 0x0003e4000c101504 */
.L_x_3334:
[----:B------:R-:W-:-:S13]  /*0940*/  ISETP.GE.U32.AND P0, PT, R3, R2, PT ;  /* 0x000000020300720c */ /* 0x000fda0003f06070 */
[----:B------:R-:W-:Y:S05]  /*0950*/  @P0 BREAK.RELIABLE B1 ;  /* 0x0000000000010942 */ /* 0x000fea0003800100 */
[----:B------:R-:W-:Y:S05]  /*0960*/  @P0 BRA `(.L_x_3336) ;  /* 0x0000000000300947 */ /* 0x000fea0003800000 */
[----:B01----:R-:W0:Y:S01]  /*0970*/  LDC.64 R4, c[0x0][0x390] ;  /* 0x0000e400ff047b82 */ /* 0x003e220000000a00 */
[----:B------:R-:W-:Y:S02]  /*0980*/  IADD3 R11, PT, PT, R0, R3, RZ ;  /* 0x00000003000b7210 */ /* 0x000fe40007ffe0ff */
[----:B------:R-:W-:-:S03]  /*0990*/  IADD3 R3, PT, PT, R3, 0x80, RZ ;  /* 0x0000008003037810 */ /* 0x000fc60007ffe0ff */
[----:B0-----:R-:W-:-:S05]  /*09a0*/  IMAD.WIDE.U32 R4, R11, 0x2, R4 ;  /* 0x000000020b047825 */ /* 0x001fca00078e0004 */
[----:B------:R2:W-:Y:S02]  /*09b0*/  STG.E.U16 desc[UR4][R4.64], R7 ;  /* 0x0000000704007986 */ /* 0x0005e4000c101504 */
.L_x_3335:
[----:B------:R-:W-:Y:S05]  /*09c0*/  BSYNC.RELIABLE B1 ;  /* 0x0000000000017941 */ /* 0x000fea0003800100 */
.L_x_3331:
[----:B------:R-:W-:-:S13]  /*09d0*/  ISETP.GE.U32.AND P0, PT, R3, R2, PT ;  /* 0x000000020300720c */ /* 0x000fda0003f06070 */
[----:B-12---:R-:W1:Y:S01]  /*09e0*/  @!P0 LDC.64 R4, c[0x0][0x390] ;  /* 0x0000e400ff048b82 */ /* 0x006e620000000a00 */
[----:B------:R-:W-:Y:S01]  /*09f0*/  @!P0 IMAD.IADD R7, R0, 0x1, R3 ;  /* 0x0000000100078824 */ /* 0x000fe200078e0203 */
[----:B------:R-:W-:-:S03]  /*0a00*/  @!P0 IADD3 R3, PT, PT, R3, 0x80, RZ ;  /* 0x0000008003038810 */ /* 0x000fc60007ffe0ff */
[----:B-1----:R-:W-:-:S05]  /*0a10*/  @!P0 IMAD.WIDE.U32 R4, R7, 0x2, R4 ;  /* 0x0000000207048825 */ /* 0x002fca00078e0004 */
[----:B------:R2:W-:Y:S02]  /*0a20*/  @!P0 STG.E.U16 desc[UR4][R4.64], R8 ;  /* 0x0000000804008986 */ /* 0x0005e4000c101504 */
.L_x_3336:
[----:B------:R-:W-:Y:S05]  /*0a30*/  BSYNC.RECONVERGENT B0 ;  /* 0x0000000000007941 */ /* 0x000fea0003800200 */
.L_x_3330:
        /* <DEDUP_REMOVED lines=8> */
.L_x_3329:
        /* <DEDUP_REMOVED lines=9> */
[----:B------:R1:W5:Y:S01]  /*0b50*/  LDG.E R10, desc[UR4][R6.64+0x600] ;  /* 0x00060004060a7981 */ /* 0x000362000c1e1900 */
[----:B0-----:R-:W-:-:S04]  /*0b60*/  IMAD.WIDE.U32 R2, R0, 0x2, R2 ;  /* 0x0000000200027825 */ /* 0x001fc800078e0002 */
[----:B------:R-:W-:-:S04]  /*0b70*/  IMAD.WIDE.U32 R2, R5, 0x4, R2 ;  /* 0x0000000405027825 */ /* 0x000fc800078e0002 */
[--C-:B---3--:R-:W-:Y:S02]  /*0b80*/  HADD2.F32 R0, -RZ, R4.reuse.H0_H0 ;  /* 0x20000004ff007230 */ /* 0x108fe40000004100 */
[----:B------:R-:W-:Y:S02]  /*0b90*/  HADD2.F32 R4, -RZ, R4.H1_H1 ;  /* 0x30000004ff047230 */ /* 0x000fe40000004100 */
[--C-:B----4-:R-:W-:Y:S02]  /*0ba0*/  HADD2.F32 R11, -RZ, R8.reuse.H0_H0 ;  /* 0x20000008ff0b7230 */ /* 0x110fe40000004100 */
[----:B--2---:R-:W-:Y:S01]  /*0bb0*/  FMUL.FTZ R0, R0, UR6 ;  /* 0x0000000600007c20 */ /* 0x004fe20008410000 */
[----:B------:R-:W-:Y:S02]  /*0bc0*/  HADD2.F32 R8, -RZ, R8.H1_H1 ;  /* 0x30000008ff087230 */ /* 0x000fe40000004100 */
[----:B-1----:R-:W-:Y:S01]  /*0bd0*/  FMUL.FTZ R7, R4, UR6 ;  /* 0x0000000604077c20 */ /* 0x002fe20008410000 */
[----:B-----5:R-:W-:-:S02]  /*0be0*/  HADD2.F32 R12, -RZ, R9.H0_H0 ;  /* 0x20000009ff0c7230 */ /* 0x020fc40000004100 */
[----:B------:R-:W-:Y:S01]  /*0bf0*/  FMUL.FTZ R11, R11, UR6 ;  /* 0x000000060b0b7c20 */ /* 0x000fe20008410000 */
[----:B------:R-:W-:Y:S02]  /*0c00*/  HADD2.F32 R9, -RZ, R9.H1_H1 ;  /* 0x30000009ff097230 */ /* 0x000fe40000004100 */
[----:B------:R-:W-:Y:S01]  /*0c10*/  FMUL.FTZ R8, R8, UR6 ;  /* 0x0000000608087c20 */ /* 0x000fe20008410000 */
[--C-:B------:R-:W-:Y:S02]  /*0c20*/  HADD2.F32 R13, -RZ, R10.reuse.H0_H0 ;  /* 0x2000000aff0d7230 */ /* 0x100fe40000004100 */
[----:B------:R-:W-:Y:S01]  /*0c30*/  FMUL.FTZ R12, R12, UR6 ;  /* 0x000000060c0c7c20 */ /* 0x000fe20008410000 */
[----:B------:R-:W-:Y:S02]  /*0c40*/  HADD2.F32 R10, -RZ, R10.H1_H1 ;  /* 0x3000000aff0a7230 */ /* 0x000fe40000004100 */
[----:B------:R-:W-:Y:S01]  /*0c50*/  FMUL.FTZ R9, R9, UR6 ;  /* 0x0000000609097c20 */ /* 0x000fe20008410000 */
[----:B------:R-:W-:Y:S01]  /*0c60*/  F2FP.F16.F32.PACK_AB R7, R7, R0 ;  /* 0x000000000707723e */ /* 0x000fe200000000ff */
[----:B------:R-:W-:Y:S01]  /*0c70*/  FMUL.FTZ R13, R13, UR6 ;  /* 0x000000060d0d7c20 */ /* 0x000fe20008410000 */
[----:B------:R-:W-:Y:S01]  /*0c80*/  F2FP.F16.F32.PACK_AB R11, R8, R11 ;  /* 0x0000000b080b723e */ /* 0x000fe200000000ff */
[----:B------:R-:W-:Y:S01]  /*0c90*/  FMUL.FTZ R10, R10, UR6 ;  /* 0x000000060a0a7c20 */ /* 0x000fe20008410000 */
[----:B------:R-:W-:Y:S01]  /*0ca0*/  F2FP.F16.F32.PACK_AB R9, R9, R12 ;  /* 0x0000000c0909723e */ /* 0x000fe200000000ff */
[----:B------:R-:W-:Y:S03]  /*0cb0*/  STG.E desc[UR4][R2.64], R7 ;  /* 0x0000000702007986 */ /* 0x000fe6000c101904 */
[----:B------:R-:W-:Y:S01]  /*0cc0*/  F2FP.F16.F32.PACK_AB R13, R10, R13 ;  /* 0x0000000d0a0d723e */ /* 0x000fe200000000ff */
[----:B------:R-:W-:Y:S04]  /*0cd0*/  STG.E desc[UR4][R2.64+0x200], R11 ;  /* 0x0002000b02007986 */ /* 0x000fe8000c101904 */
[----:B------:R-:W-:Y:S04]  /*0ce0*/  STG.E desc[UR4][R2.64+0x400], R9 ;  /* 0x0004000902007986 */ /* 0x000fe8000c101904 */
[----:B------:R-:W-:Y:S01]  /*0cf0*/  STG.E desc[UR4][R2.64+0x600], R13 ;  /* 0x0006000d02007986 */ /* 0x000fe2000c101904 */
[----:B------:R-:W-:Y:S05]  /*0d00*/  EXIT ;  /* 0x000000000000794d */ /* 0x000fea0003800000 */
.L_x_3337:
        /* <DEDUP_REMOVED lines=15> */
.L_x_17171:


//--------------------- .text._ZN2at6native29vectorized_elementwise_kernelILi4ENS0_13AUnaryFunctorIN3c104HalfES4_S4_NS0_15binary_internal10MulFunctorIfEEEESt5arrayIPcLm2EEEEviT0_T1_ --------------------------
	.section	.text._ZN2at6native29vectorized_elementwise_kernelILi4ENS0_13AUnaryFunctorIN3c104HalfES4_S4_NS0_15binary_internal10MulFunctorIfEEEESt5arrayIPcLm2EEEEviT0_T1_,"ax",@progbits
	.align	128
        .global         _ZN2at6native29vectorized_elementwise_kernelILi4ENS0_13AUnaryFunctorIN3c104HalfES4_S4_NS0_15binary_internal10MulFunctorIfEEEESt5arrayIPcLm2EEEEviT0_T1_
        .type           _ZN2at6native29vectorized_elementwise_kernelILi4ENS0_13AUnaryFunctorIN3c104HalfES4_S4_NS0_15binary_internal10MulFunctorIfEEEESt5arrayIPcLm2EEEEviT0_T1_,@function
        .size           _ZN2at6native29vectorized_elementwise_kernelILi4ENS0_13AUnaryFunctorIN3c104HalfES4_S4_NS0_15binary_internal10MulFunctorIfEEEESt5arrayIPcLm2EEEEviT0_T1_,(.L_x_17172 - _ZN2at6native29vectorized_elementwise_kernelILi4ENS0_13AUnaryFunctorIN3c104HalfES4_S4_NS0_15binary_internal10MulFunctorIfEEEESt5arrayIPcLm2EEEEviT0_T1_)
        .other          _ZN2at6native29vectorized_elementwise_kernelILi4ENS0_13AUnaryFunctorIN3c104HalfES4_S4_NS0_15binary_internal10MulFunctorIfEEEESt5arrayIPcLm2EEEEviT0_T1_,@"STO_CUDA_ENTRY STV_DEFAULT"
_ZN2at6native29vectorized_elementwise_kernelILi4ENS0_13AUnaryFunctorIN3c104HalfES4_S4_NS0_15binary_internal10MulFunctorIfEEEESt5arrayIPcLm2EEEEviT0_T1_:
.text._ZN2at6native29vectorized_elementwise_kernelILi4ENS0_13AUnaryFunctorIN3c104HalfES4_S4_NS0_15binary_internal10MulFunctorIfEEEESt5arrayIPcLm2EEEEviT0_T1_:
        /* <DEDUP_REMOVED lines=134> */
.L_x_3341:
[----:B------:R-:W-:-:S13]  /*0860*/  ISETP.GE.U32.AND P0, PT, R3, R2, PT ;  /* 0x000000020300720c */ /* 0x000fda0003f06070 */
[----:B------:R-:W-:Y:S05]  /*0870*/  @P0 BRA `(.L_x_3343) ;  /* 0x0000000000300947 */ /* 0x000fea0003800000 */
[----:B0-----:R-:W0:Y:S01]  /*0880*/  LDC.64 R10, c[0x0][0x390] ;  /* 0x0000e400ff0a7b82 */ /* 0x001e220000000a00 */
[----:B------:R-:W-:Y:S01]  /*0890*/  IMAD.IADD R13, R0, 0x1, R3 ;  /* 0x00000001000d7824 */ /* 0x000fe200078e0203 */
[----:B------:R-:W-:-:S03]  /*08a0*/  IADD3 R3, PT, PT, R3, 0x80, RZ ;  /* 0x0000008003037810 */ /* 0x000fc60007ffe0ff */
[----:B0-----:R-:W-:-:S05]  /*08b0*/  IMAD.WIDE.U32 R10, R13, 0x2, R10 ;  /* 0x000000020d0a7825 */ /* 0x001fca00078e000a */
[----:B------:R1:W-:Y:S02]  /*08c0*/  STG.E.U16 desc[UR4][R10.64], R5 ;  /* 0x000000050a007986 */ /* 0x0003e4000c101504 */
.L_x_3342:
[----:B------:R-:W-:-:S13]  /*08d0*/  ISETP.GE.U32.AND P0, PT, R3, R2, PT ;  /* 0x000000020300720c */ /* 0x000fda0003f06070 */
[----:B------:R-:W-:Y:S05]  /*08e0*/  @P0 BRA `(.L_x_3344) ;  /* 0x0000000000340947 */ /* 0x000fea0003800000 */
[----:B-1----:R-:W1:Y:S01]  /*08f0*/  LDC.64 R4, c[0x0][0x390] ;  /* 0x0000e400ff047b82 */ /* 0x002e620000000a00 */
[----:B0-----:R-:W-:Y:S01]  /*0900*/  IADD3 R11, PT, PT, R0, R3, RZ ;  /* 0x00000003000b7210 */ /* 0x001fe20007ffe0ff */
[----:B------:R-:W-:-:S04]  /*0910*/  VIADD R3, R3, 0x80 ;  /* 0x0000008003037836 */ /* 0x000fc80000000000 */
[----:B-1----:R-:W-:-:S05]  /*0920*/  IMAD.WIDE.U32 R4, R11, 0x2, R4 ;  /* 0x000000020b047825 */ /* 0x002fca00078e0004 */
[----:B------:R1:W-:Y:S02]  /*0930*/  STG.E.U16 desc[UR4][R4.64], R6 ;  /* 0x0000000604007986 */ /* 0x0003e4000c101504 */
.L_x_3343:
        /* <DEDUP_REMOVED lines=8> */
.L_x_3344:
[----:B------:R-:W-:Y:S05]  /*09c0*/  BSYNC.RELIABLE B1 ;  /* 0x0000000000017941 */ /* 0x000fea0003800100 */
.L_x_3340:
[----:B------:R-:W-:-:S13]  /*09d0*/  ISETP.GE.U32.AND P0, PT, R3, R2, PT ;  /* 0x000000020300720c */ /* 0x000fda0003f06070 */
[----:B-12---:R-:W1:Y:S01]  /*09e0*/  @!P0 LDC.64 R4, c[0x0][0x390] ;  /* 0x0000e400ff048b82 */ /* 0x006e620000000a00 */
[----:B------:R-:W-:Y:S01]  /*09f0*/  @!P0 IMAD.IADD R7, R0, 0x1, R3 ;  /* 0x0000000100078824 */ /* 0x000fe200078e0203 */
[----:B------:R-:W-:-:S03]  /*0a00*/  @!P0 IADD3 R3, PT, PT, R3, 0x80, RZ ;  /* 0x0000008003038810 */ /* 0x000fc60007ffe0ff */
[----:B-1----:R-:W-:-:S05]  /*0a10*/  @!P0 IMAD.WIDE.U32 R4, R7, 0x2, R4 ;  /* 0x0000000207048825 */ /* 0x002fca00078e0004 */
[----:B------:R2:W-:Y:S02]  /*0a20*/  @!P0 STG.E.U16 desc[UR4][R4.64], R8 ;  /* 0x0000000804008986 */ /* 0x0005e4000c101504 */
.L_x_3345:
[----:B------:R-:W-:Y:S05]  /*0a30*/  BSYNC.RECONVERGENT B0 ;  /* 0x0000000000007941 */ /* 0x000fea0003800200 */
.L_x_3339:
        /* <DEDUP_REMOVED lines=8> */
.L_x_3338:
        /* <DEDUP_REMOVED lines=9> */
[----:B------:R-:W-:-:S04]  /*0b50*/  IMAD.WIDE.U32 R2, R5, 0x8, R2 ;  /* 0x0000000805027825 */ /* 0x000fc800078e0002 */
[--C-:B---3--:R-:W-:Y:S02]  /*0b60*/  HADD2.F32 R0, -RZ, R8.reuse.H0_H0 ;  /* 0x20000008ff007230 */ /* 0x108fe40000004100 */
[----:B------:R-:W-:Y:S02]  /*0b70*/  HADD2.F32 R4, -RZ, R8.H1_H1 ;  /* 0x30000008ff047230 */ /* 0x000fe40000004100 */
[----:B------:R-:W-:Y:S02]  /*0b80*/  HADD2.F32 R8, -RZ, R9.H0_H0 ;  /* 0x20000009ff087230 */ /* 0x000fe40000004100 */
[----:B--2---:R-:W-:Y:S01]  /*0b90*/  FMUL.FTZ R0, R0, UR6 ;  /* 0x0000000600007c20 */ /* 0x004fe20008410000 */
[--C-:B----4-:R-:W-:Y:S02]  /*0ba0*/  HADD2.F32 R10, -RZ, R12.reuse.H0_H0 ;  /* 0x2000000cff0a7230 */ /* 0x110fe40000004100 */
[----:B------:R-:W-:Y:S01]  /*0bb0*/  FMUL.FTZ R7, R4, UR6 ;  /* 0x0000000604077c20 */ /* 0x000fe20008410000 */
[----:B------:R-:W-:-:S02]  /*0bc0*/  HADD2.F32 R11, -RZ, R12.H1_H1 ;  /* 0x3000000cff0b7230 */ /* 0x000fc40000004100 */
        /* <DEDUP_REMOVED lines=11> */
[----:B------:R-:W-:-:S04]  /*0c80*/  F2FP.F16.F32.PACK_AB R5, R9, R8 ;  /* 0x000000080905723e */ /* 0x000fc800000000ff */
[----:B------:R-:W-:Y:S01]  /*0c90*/  F2FP.F16.F32.PACK_AB R11, R13, R12 ;  /* 0x0000000c0d0b723e */ /* 0x000fe200000000ff */
[----:B------:R-:W-:Y:S04]  /*0ca0*/  STG.E.64 desc[UR4][R2.64], R4 ;  /* 0x0000000402007986 */ /* 0x000fe8000c101b04 */
[----:B------:R-:W-:Y:S01]  /*0cb0*/  STG.E.64 desc[UR4][R2.64+0x400], R10 ;  /* 0x0004000a02007986 */ /* 0x000fe2000c101b04 */
[----:B------:R-:W-:Y:S05]  /*0cc0*/  EXIT ;  /* 0x000000000000794d */ /* 0x000fea0003800000 */
.L_x_3346:
        /* <DEDUP_REMOVED lines=11> */
.L_x_17172:


//--------------------- .text._ZN2at6native29vectorized_elementwise_kernelILi8ENS0_13AUnaryFunctorIN3c104HalfES4_S4_NS0_15binary_internal10MulFunctorIfEEEESt5arrayIPcLm2EEEEviT0_T1_ --------------------------
	.section	.text._ZN2at6native29vectorized_elementwise_kernelILi8ENS0_13AUnaryFunctorIN3c104HalfES4_S4_NS0_15binary_internal10MulFunctorIfEEEESt5arrayIPcLm2EEEEviT0_T1_,"ax",@progbits
	.align	128
        .global         _ZN2at6native29vectorized_elementwise_kernelILi8ENS0_13AUnaryFunctorIN3c104HalfES4_S4_NS0_15binary_internal10MulFunctorIfEEEESt5arrayIPcLm2EEEEviT0_T1_
        .type           _ZN2at6native29vectorized_elementwise_kernelILi8ENS0_13AUnaryFunctorIN3c104HalfES4_S4_NS0_15binary_internal10MulFunctorIfEEEESt5arrayIPcLm2EEEEviT0_T1_,@function
        .size           _ZN2at6native29vectorized_elementwise_kernelILi8ENS0_13AUnaryFunctorIN3c104HalfES4_S4_NS0_15binary_internal10MulFunctorIfEEEESt5arrayIPcLm2EEEEviT0_T1_,(.L_x_17173 - _ZN2at6native29vectorized_elementwise_kernelILi8ENS0_13AUnaryFunctorIN3c104HalfES4_S4_NS0_15binary_internal10MulFunctorIfEEEESt5arrayIPcLm2EEEEviT0_T1_)
        .other          _ZN2at6native29vectorized_elementwise_kernelILi8ENS0_13AUnaryFunctorIN3c104HalfES4_S4_NS0_15binary_internal10MulFunctorIfEEEESt5arrayIPcLm2EEEEviT0_T1_,@"STO_CUDA_ENTRY STV_DEFAULT"
_ZN2at6native29vectorized_elementwise_kernelILi8ENS0_13AUnaryFunctorIN3c104HalfES4_S4_NS0_15binary_internal10MulFunctorIfEEEESt5arrayIPcLm2EEEEviT0_T1_:
.text._ZN2at6native29vectorized_elementwise_kernelILi8ENS0_13AUnaryFunctorIN3c104HalfES4_S4_NS0_15binary_internal10MulFunctorIfEEEESt5arrayIPcLm2EEEEviT0_T1_:
        /* <DEDUP_REMOVED lines=134> */
.L_x_3350:
[----:B------:R-:W-:-:S13]  /*0860*/  ISETP.GE.U32.AND P0, PT, R3, R2, PT ;  /* 0x000000020300720c */ /* 0x000fda0003f06070 */
[----:B------:R-:W-:Y:S05]  /*0870*/  @P0 BRA `(.L_x_3352) ;  /* 0x0000000000300947 */ /* 0x000fea0003800000 */
[----:B0-----:R-:W0:Y:S01]  /*0880*/  LDC.64 R10, c[0x0][0x390] ;  /* 0x0000e400ff0a7b82 */ /* 0x001e220000000a00 */
[----:B------:R-:W-:Y:S01]  /*0890*/  IMAD.IADD R13, R0, 0x1, R3 ;  /* 0x00000001000d7824 */ /* 0x000fe200078e0203 */
[----:B------:R-:W-:-:S03]  /*08a0*/  IADD3 R3, PT, PT, R3, 0x80, RZ ;  /* 0x0000008003037810 */ /* 0x000fc60007ffe0ff */
[----:B0-----:R-:W-:-:S05]  /*08b0*/  IMAD.WIDE.U32 R10, R13, 0x2, R10 ;  /* 0x000000020d0a7825 */ /* 0x001fca00078e000a */
[----:B------:R1:W-:Y:S02]  /*08c0*/  STG.E.U16 desc[UR4][R10.64], R5 ;  /* 0x000000050a007986 */ /* 0x0003e4000c101504 */
.L_x_3351:
[----:B------:R-:W-:-:S13]  /*08d0*/  ISETP.GE.U32.AND P0, PT, R3, R2, PT ;  /* 0x000000020300720c */ /* 0x000fda0003f06070 */
[----:B------:R-:W-:Y:S05]  /*08e0*/  @P0 BRA `(.L_x_3353) ;  /* 0x0000000000340947 */ /* 0x000fea0003800000 */
[----:B-1----:R-:W1:Y:S01]  /*08f0*/  LDC.64 R4, c[0x0][0x390] ;  /* 0x0000e400ff047b82 */ /* 0x002e620000000a00 */
[----:B0-----:R-:W-:Y:S01]  /*0900*/  IADD3 R11, PT, PT, R0, R3, RZ ;  /* 0x00000003000b7210 */ /* 0x001fe20007ffe0ff */
[----:B------:R-:W-:-:S04]  /*0910*/  VIADD R3, R3, 0x80 ;  /* 0x0000008003037836 */ /* 0x000fc80000000000 */
[----:B-1----:R-:W-:-:S05]  /*0920*/  IMAD.WIDE.U32 R4, R11, 0x2, R4 ;  /* 0x000000020b047825 */ /* 0x002fca00078e0004 */
[----:B------:R1:W-:Y:S02]  /*0930*/  STG.E.U16 desc[UR4][R4.64], R6 ;  /* 0x0000000604007986 */ /* 0x0003e4000c101504 */
.L_x_3352:
        /* <DEDUP_REMOVED lines=8> */
.L_x_3353:
[----:B------:R-:W-:Y:S05]  /*09c0*/  BSYNC.RELIABLE B1 ;  /* 0x0000000000017941 */ /* 0x000fea0003800100 */
.L_x_3349:
[----:B------:R-:W-:-:S13]  /*09d0*/  ISETP.GE.U32.AND P0, PT, R3, R2, PT ;  /* 0x000000020300720c */ /* 0x000fda0003f06070 */
[----:B-12---:R-:W1:Y:S01]  /*09e0*/  @!P0 LDC.64 R4, c[0x0][0x390] ;  /* 0x0000e400ff048b82 */ /* 0x006e620000000a00 */
[----:B------:R-:W-:Y:S01]  /*09f0*/  @!P0 IMAD.IADD R7, R0, 0x1, R3 ;  /* 0x0000000100078824 */ /* 0x000fe200078e0203 */
[----:B------:R-:W-:-:S03]  /*0a00*/  @!P0 IADD3 R3, PT, PT, R3, 0x80, RZ ;  /* 0x0000008003038810 */ /* 0x000fc60007ffe0ff */
[----:B-1----:R-:W-:-:S05]  /*0a10*/  @!P0 IMAD.WIDE.U32 R4, R7, 0x2, R4 ;  /* 0x0000000207048825 */ /* 0x002fca00078e0004 */
[----:B------:R2:W-:Y:S02]  /*0a20*/  @!P0 STG.E.U16 desc[UR4][R4.64], R8 ;  /* 0x0000000804008986 */ /* 0x0005e4000c101504 */
.L_x_3354:
[----:B------:R-:W-:Y:S05]  /*0a30*/  BSYNC.RECONVERGENT B0 ;  /* 0x0000000000007941 */ /* 0x000fea0003800200 */
.L_x_3348:
        /* <DEDUP_REMOVED lines=8> */
.L_x_3347:
        /* <DEDUP_REMOVED lines=8> */
[----:B------:R-:W-:-:S04]  /*0b40*/  IMAD.WIDE.U32 R2, R9, 0x10, R2 ;  /* 0x0000001009027825 */ /* 0x000fc800078e0002 */
[--C-:B---3--:R-:W-:Y:S02]  /*0b50*/  HADD2.F32 R0, -RZ, R4.reuse.H0_H0 ;  /* 0x20000004ff007230 */ /* 0x108fe40000004100 */
[----:B------:R-:W-:Y:S02]  /*0b60*/  HADD2.F32 R8, -RZ, R4.H1_H1 ;  /* 0x30000004ff087230 */ /* 0x000fe40000004100 */
[--C-:B------:R-:W-:Y:S02]  /*0b70*/  HADD2.F32 R10, -RZ, R5.reuse.H0_H0 ;  /* 0x20000005ff0a7230 */ /* 0x100fe40000004100 */
[----:B--2---:R-:W-:Y:S01]  /*0b80*/  FMUL.FTZ R0, R0, UR6 ;  /* 0x0000000600007c20 */ /* 0x004fe20008410000 */
[----:B------:R-:W-:Y:S02]  /*0b90*/  HADD2.F32 R11, -RZ, R5.H1_H1 ;  /* 0x30000005ff0b7230 */ /* 0x000fe40000004100 */
[----:B------:R-:W-:Y:S01]  /*0ba0*/  FMUL.FTZ R5, R8, UR6 ;  /* 0x0000000608057c20 */ /* 0x000fe20008410000 */
[----:B------:R-:W-:-:S02]  /*0bb0*/  HADD2.F32 R12, -RZ, R6.H0_H0 ;  /* 0x20000006ff0c7230 */ /* 0x000fc40000004100 */
[----:B------:R-:W-:Y:S01]  /*0bc0*/  FMUL.FTZ R10, R10, UR6 ;  /* 0x000000060a0a7c20 */ /* 0x000fe20008410000 */
[----:B------:R-:W-:Y:S02]  /*0bd0*/  HADD2.F32 R13, -RZ, R6.H1_H1 ;  /* 0x30000006ff0d7230 */ /* 0x000fe40000004100 */
[----:B------:R-:W-:Y:S01]  /*0be0*/  FMUL.FTZ R11, R11, UR6 ;  /* 0x000000060b0b7c20 */ /* 0x000fe20008410000 */
[--C-:B------:R-:W-:Y:S02]  /*0bf0*/  HADD2.F32 R14, -RZ, R7.reuse.H0_H0 ;  /* 0x20000007ff0e7230 */ /* 0x100fe40000004100 */
[----:B------:R-:W-:Y:S01]  /*0c00*/  FMUL.FTZ R6, R12, UR6 ;  /* 0x000000060c067c20 */ /* 0x000fe20008410000 */
[----:B------:R-:W-:Y:S02]  /*0c10*/  HADD2.F32 R4, -RZ, R7.H1_H1 ;  /* 0x30000007ff047230 */ /* 0x000fe40000004100 */
[----:B------:R-:W-:Y:S01]  /*0c20*/  FMUL.FTZ R13, R13, UR6 ;  /* 0x000000060d0d7c20 */ /* 0x000fe20008410000 */
[----:B------:R-:W-:-:S02]  /*0c30*/  FMUL.FTZ R7, R14, UR6 ;  /* 0x000000060e077c20 */ /* 0x000fc40008410000 */
[----:B------:R-:W-:Y:S01]  /*0c40*/  FMUL.FTZ R8, R4, UR6 ;  /* 0x0000000604087c20 */ /* 0x000fe20008410000 */
[----:B------:R-:W-:Y:S02]  /*0c50*/  F2FP.F16.F32.PACK_AB R4, R5, R0 ;  /* 0x000000000504723e */ /* 0x000fe400000000ff */
[----:B------:R-:W-:Y:S02]  /*0c60*/  F2FP.F16.F32.PACK_AB R5, R11, R10 ;  /* 0x0000000a0b05723e */ /* 0x000fe400000000ff */
[----:B------:R-:W-:Y:S02]  /*0c70*/  F2FP.F16.F32.PACK_AB R6, R13, R6 ;  /* 0x000000060d06723e */ /* 0x000fe400000000ff */
[----:B------:R-:W-:-:S05]  /*0c80*/  F2FP.F16.F32.PACK_AB R7, R8, R7 ;  /* 0x000000070807723e */ /* 0x000fca00000000ff */
[----:B------:R-:W-:Y:S01]  /*0c90*/  STG.E.128 desc[UR4][R2.64], R4 ;  /* 0x0000000402007986 */ /* 0x000fe2000c101d04 */
[----:B------:R-:W-:Y:S05]  /*0ca0*/  EXIT ;  /* 0x000000000000794d */ /* 0x000fea0003800000 */
.L_x_3355:
        /* <DEDUP_REMOVED lines=13> */
.L_x_17173:


//--------------------- .text._ZN2at6native18elementwise_kernelILi128ELi4EZNS0_15gpu_kernel_implINS0_13BinaryFunctorIN3c104HalfES5_S5_NS0_15binary_internal10MulFunctorIfEEEEEEvRNS_18TensorIteratorBaseERKT_EUliE_EEviT1_ --------------------------
	.section	.text._ZN2at6native18elementwise_kernelILi128ELi4EZNS0_15gpu_kernel_implINS0_13BinaryFunctorIN3c104HalfES5_S5_NS0_15binary_internal10MulFunctorIfEEEEEEvRNS_18TensorIteratorBaseERKT_EUliE_EEviT1_,"ax",@progbits
	.align	128
        .global         _ZN2at6native18elementwise_kernelILi128ELi4EZNS0_15gpu_kernel_implINS0_13BinaryFunctorIN3c104HalfES5_S5_NS0_15binary_internal10MulFunctorIfEEEEEEvRNS_18TensorIteratorBaseERKT_EUliE_EEviT1_
        .type           _ZN2at6native18elementwise_kernelILi128ELi4EZNS0_15gpu_kernel_implINS0_13BinaryFunctorIN3c104HalfES5_S5_NS0_15binary_internal10MulFunctorIfEEEEEEvRNS_18TensorIteratorBaseERKT_EUliE_EEviT1_,@function
        .size           _ZN2at6native18elementwise_kernelILi128ELi4EZNS0_15gpu_kernel_implINS0_13BinaryFunctorIN3c104HalfES5_S5_NS0_15binary_internal10MulFunctorIfEEEEEEvRNS_18TensorIteratorBaseERKT_EUliE_EEviT1_,(.L_x_17174 - _ZN2at6native18elementwise_kernelILi128ELi4EZNS0_15gpu_kernel_implINS0_13BinaryFunctorIN3c104HalfES5_S5_NS0_15binary_internal10MulFunctorIfEEEEEEvRNS_18TensorIteratorBaseERKT_EUliE_EEviT1_)
        .other          _ZN2at6native18elementwise_kernelILi128ELi4EZNS0_15gpu_kernel_implINS0_13BinaryFunctorIN3c104HalfES5_S5_NS0_15binary_internal10MulFunctorIfEEEEEEvRNS_18TensorIteratorBaseERKT_EUliE_EEviT1_,@"STO_CUDA_ENTRY STV_DEFAULT"
_ZN2at6native18elementwise_kernelILi128ELi4EZNS0_15gpu_kernel_implINS0_13BinaryFunctorIN3c104HalfES5_S5_NS0_15binary_internal10MulFunctorIfEEEEEEvRNS_18TensorIteratorBaseERKT_EUliE_EEviT1_:
.text._ZN2at6native18elementwise_kernelILi128ELi4EZNS0_15gpu_kernel_implINS0_13BinaryFunctorIN3c104HalfES5_S5_NS0_15binary_internal10MulFunctorIfEEEEEEvRNS_18TensorIteratorBaseERKT_EUliE_EEviT1_:
        /* <DEDUP_REMOVED lines=371> */
.L_x_3358:
        /* <DEDUP_REMOVED lines=19> */
.L_x_3362:
[----:B------:R-:W2:Y:S02]  /*1860*/  LDG.E.U8 R2, desc[UR36][R2.64] ;  /* 0x0000002402027981 */ /* 0x000ea4000c1e1100 */
[----:B--2---:R-:W-:-:S04]  /*1870*/  I2FP.F32.U32 R0, R2 ;  /* 0x0000000200007245 */ /* 0x004fc80000201000 */
[----:B------:R-:W-:-:S04]  /*1880*/  F2FP.F16.F32.PACK_AB R0, RZ, R0 ;  /* 0x00000000ff00723e */ /* 0x000fc800000000ff */
[----:B------:R-:W-:Y:S01]  /*1890*/  PRMT R19, R0, 0x7610, R19 ;  /* 0x0000761000137816 */ /* 0x000fe20000000013 */
[----:B------:R-:W-:Y:S06]  /*18a0*/  BRA `(.L_x_3364) ;  /* 0x0000000c00b47947 */ /* 0x000fec0003800000 */
.L_x_3361:
        /* <DEDUP_REMOVED lines=11> */
.L_x_3366:
[----:B------:R-:W2:Y:S02]  /*1960*/  LDG.E R2, desc[UR36][R2.64] ;  /* 0x0000002402027981 */ /* 0x000ea4000c1e1900 */
[----:B--2---:R-:W-:-:S04]  /*1970*/  I2FP.F32.S32 R0, R2 ;  /* 0x0000000200007245 */ /* 0x004fc80000201400 */
[----:B------:R-:W-:-:S04]  /*1980*/  F2FP.F16.F32.PACK_AB R0, RZ, R0 ;  /* 0x00000000ff00723e */ /* 0x000fc800000000ff */
[----:B------:R-:W-:Y:S01]  /*1990*/  PRMT R19, R0, 0x7610, R19 ;  /* 0x0000761000137816 */ /* 0x000fe20000000013 */
[----:B------:R-:W-:Y:S06]  /*19a0*/  BRA `(.L_x_3364) ;  /* 0x0000000c00747947 */ /* 0x000fec0003800000 */
.L_x_3365:
[----:B------:R-:W2:Y:S02]  /*19b0*/  LDG.E.U16 R2, desc[UR36][R2.64] ;  /* 0x0000002402027981 */ /* 0x000ea4000c1e1500 */
[----:B--2---:R-:W0:Y:S02]  /*19c0*/  I2F.S16 R0, R2 ;  /* 0x0000000200007306 */ /* 0x004e240000101400 */
[----:B0-----:R-:W-:-:S04]  /*19d0*/  F2FP.F16.F32.PACK_AB R0, RZ, R0 ;  /* 0x00000000ff00723e */ /* 0x001fc800000000ff */
[----:B------:R-:W-:Y:S01]  /*19e0*/  PRMT R19, R0, 0x7610, R19 ;  /* 0x0000761000137816 */ /* 0x000fe20000000013 */
[----:B------:R-:W-:Y:S06]  /*19f0*/  BRA `(.L_x_3364) ;  /* 0x0000000c00607947 */ /* 0x000fec0003800000 */
.L_x_3360:
        /* <DEDUP_REMOVED lines=9> */
.L_x_3368:
[----:B------:R0:W5:Y:S01]  /*1a90*/  LDG.E.U16 R19, desc[UR36][R2.64] ;  /* 0x0000002402137981 */ /* 0x000162000c1e1500 */
[----:B------:R-:W-:Y:S05]  /*1aa0*/  BRA `(.L_x_3364) ;  /* 0x0000000c00347947 */ /* 0x000fea0003800000 */
.L_x_3367:
        /* <DEDUP_REMOVED lines=9> */
.L_x_3370:
[----:B------:R1:W5:Y:S01]  /*1b40*/  LDG.E.U16 R19, desc[UR36][R2.64] ;  /* 0x0000002402137981 */ /* 0x000362000c1e1500 */
[----:B------:R-:W-:Y:S05]  /*1b50*/  BRA `(.L_x_3364) ;  /* 0x0000000c00087947 */ /* 0x000fea0003800000 */
.L_x_3369:
        /* <DEDUP_REMOVED lines=9> */
.L_x_3359:
        /* <DEDUP_REMOVED lines=14> */
.L_x_3373:
        /* <DEDUP_REMOVED lines=9> */
.L_x_3372:
        /* <DEDUP_REMOVED lines=27> */
.L_x_3375:
        /* <DEDUP_REMOVED lines=14> */
.L_x_3374:
[----:B------:R-:W2:Y:S02]  /*1ff0*/  LDG.E.U16 R0, desc[UR36][R2.64] ;  /* 0x0000002402007981 */ /* 0x000ea4000c1e1500 */
[----:B--2---:R-:W-:-:S05]  /*2000*/  IMAD.U32 R0, R0, 0x10000, RZ ;  /* 0x0001000000007824 */ /* 0x004fca00078e00ff */
[----:B------:R-:W-:-:S04]  /*2010*/  F2FP.F16.F32.PACK_AB R0, RZ, R0 ;  /* 0x00000000ff00723e */ /* 0x000fc800000000ff */
[----:B------:R-:W-:Y:S01]  /*2020*/  PRMT R19, R0, 0x7610, R19 ;  /* 0x0000761000137816 */ /* 0x000fe20000000013 */
[----:B------:R-:W-:Y:S06]  /*2030*/  BRA `(.L_x_3364) ;  /* 0x0000000400d07947 */ /* 0x000fec0003800000 */
.L_x_3371:
        /* <DEDUP_REMOVED lines=13> */
.L_x_3378:
        /* <DEDUP_REMOVED lines=21> */
.L_x_3382:
[----:B------:R-:W-:Y:S05]  /*2260*/  BSYNC.RECONVERGENT B1 ;  /* 0x0000000000017941 */ /* 0x000fea0003800200 */
.L_x_3381:
[----:B------:R-:W-:Y:S01]  /*2270*/  IMAD.SHL.U32 R0, R0, 0x100000, RZ ;  /* 0x0010000000007824 */ /* 0x000fe200078e00ff */
[----:B------:R-:W-:-:S04]  /*2280*/  LEA R2, R2, 0x3b800000, 0x17 ;  /* 0x3b80000002027811 */ /* 0x000fc800078eb8ff */
[----:B------:R-:W-:-:S07]  /*2290*/  LOP3.LUT R0, R2, R0, R7, 0xfe, !PT ;  /* 0x0000000002007212 */ /* 0x000fce00078efe07 */
.L_x_3380:
[----:B------:R-:W-:Y:S05]  /*22a0*/  BSYNC.RECONVERGENT B0 ;  /* 0x0000000000007941 */ /* 0x000fea0003800200 */
.L_x_3379:
[----:B------:R-:W-:-:S04]  /*22b0*/  F2FP.F16.F32.PACK_AB R0, RZ, R0 ;  /* 0x00000000ff00723e */ /* 0x000fc800000000ff */
[----:B------:R-:W-:Y:S01]  /*22c0*/  PRMT R19, R0, 0x7610, R19 ;  /* 0x0000761000137816 */ /* 0x000fe20000000013 */
[----:B------:R-:W-:Y:S06]  /*22d0*/  BRA `(.L_x_3364) ;  /* 0x0000000400287947 */ /* 0x000fec0003800000 */
.L_x_3377:
        /* <DEDUP_REMOVED lines=21> */
.L_x_3386:
[----:B------:R-:W-:Y:S05]  /*2430*/  BSYNC.RECONVERGENT B1 ;  /* 0x0000000000017941 */ /* 0x000fea0003800200 */
.L_x_3385:
[----:B------:R-:W-:Y:S01]  /*2440*/  IMAD.SHL.U32 R0, R0, 0x200000, RZ ;  /* 0x0020000000007824 */ /* 0x000fe200078e00ff */
[----:B------:R-:W-:-:S04]  /*2450*/  LEA R2, R2, 0x37800000, 0x17 ;  /* 0x3780000002027811 */ /* 0x000fc800078eb8ff */
[----:B------:R-:W-:-:S07]  /*2460*/  LOP3.LUT R0, R2, R0, R7, 0xfe, !PT ;  /* 0x0000000002007212 */ /* 0x000fce00078efe07 */
.L_x_3384:
[----:B------:R-:W-:Y:S05]  /*2470*/  BSYNC.RECONVERGENT B0 ;  /* 0x0000000000007941 */ /* 0x000fea0003800200 */
.L_x_3383:
[----:B------:R-:W-:-:S04]  /*2480*/  F2FP.F16.F32.PACK_AB R0, RZ, R0 ;  /* 0x00000000ff00723e */ /* 0x000fc800000000ff */
[----:B------:R-:W-:Y:S01]  /*2490*/  PRMT R19, R0, 0x7610, R19 ;  /* 0x0000761000137816 */ /* 0x000fe20000000013 */
[----:B------:R-:W-:Y:S06]  /*24a0*/  BRA `(.L_x_3364) ;  /* 0x0000000000b47947 */ /* 0x000fec0003800000 */
.L_x_3376:
[----:B------:R-:W-:-:S09]  /*24b0*/  UISETP.NE.AND UP0, UPT, UR4, 0x1c, UPT ;  /* 0x0000001c0400788c */ /* 0x000fd2000bf05270 */
[----:B------:R-:W-:Y:S05]  /*24c0*/  BRA.U !UP0, `(.L_x_3387) ;  /* 0x00000001089c7547 */ /* 0x000fea000b800000 */
[----:B------:R-:W-:-:S09]  /*24d0*/  UISETP.NE.AND UP0, UPT, UR4, 0x1d, UPT ;  /* 0x0000001d0400788c */ /* 0x000fd2000bf05270 */
[----:B------:R-:W-:Y:S05]  /*24e0*/  BRA.U !UP0, `(.L_x_3388) ;  /* 0x0000000108807547 */ /* 0x000fea000b800000 */
[----:B------:R-:W-:-:S09]  /*24f0*/  UISETP.NE.AND UP0, UPT, UR4, 0x2c, UPT ;  /* 0x0000002c0400788c */ /* 0x000fd2000bf05270 */
[----:B------:R-:W-:Y:S05]  /*2500*/  BRA.U !UP0, `(.L_x_3389) ;  /* 0x0000000108487547 */ /* 0x000fea000b800000 */
.L_x_3363:
        /* <DEDUP_REMOVED lines=16> */
.L_x_3390:
[----:B------:R-:W-:Y:S01]  /*2610*/  PRMT R19, RZ, 0x7610, R19 ;  /* 0x00007610ff137816 */ /* 0x000fe20000000013 */
[----:B------:R-:W-:Y:S06]  /*2620*/  BRA `(.L_x_3364) ;  /* 0x0000000000547947 */ /* 0x000fec0003800000 */
.L_x_3389:
        /* <DEDUP_REMOVED lines=8> */
.L_x_3392:
[----:B------:R-:W-:Y:S05]  /*26b0*/  BSYNC.RECONVERGENT B0 ;  /* 0x0000000000007941 */ /* 0x000fea0003800200 */
.L_x_3391:
[----:B------:R-:W-:-:S04]  /*26c0*/  F2FP.F16.F32.PACK_AB R0, RZ, R0 ;  /* 0x00000000ff00723e */ /* 0x000fc800000000ff */
[----:B------:R-:W-:Y:S01]  /*26d0*/  PRMT R19, R0, 0x7610, R19 ;  /* 0x0000761000137816 */ /* 0x000fe20000000013 */
[----:B------:R-:W-:Y:S06]  /*26e0*/  BRA `(.L_x_3364) ;  /* 0x0000000000247947 */ /* 0x000fec0003800000 */
.L_x_3388:
[----:B------:R-:W2:Y:S02]  /*26f0*/  LDG.E.64 R2, desc[UR36][R2.64] ;  /* 0x0000002402027981 */ /* 0x000ea4000c1e1b00 */
[----:B--2---:R-:W0:Y:S02]  /*2700*/  I2F.U64 R0, R2 ;  /* 0x0000000200007312 */ /* 0x004e240000301000 */
[----:B0-----:R-:W-:-:S04]  /*2710*/  F2FP.F16.F32.PACK_AB R0, RZ, R0 ;  /* 0x00000000ff00723e */ /* 0x001fc800000000ff */
[----:B------:R-:W-:Y:S01]  /*2720*/  PRMT R19, R0, 0x7610, R19 ;  /* 0x0000761000137816 */ /* 0x000fe20000000013 */
[----:B------:R-:W-:Y:S06]  /*2730*/  BRA `(.L_x_3364) ;  /* 0x0000000000107947 */ /* 0x000fec0003800000 */
.L_x_3387:
[----:B------:R-:W2:Y:S02]  /*2740*/  LDG.E R2, desc[UR36][R2.64] ;  /* 0x0000002402027981 */ /* 0x000ea4000c1e1900 */
[----:B--2---:R-:W-:-:S04]  /*2750*/  I2FP.F32.U32 R0, R2 ;  /* 0x0000000200007245 */ /* 0x004fc80000201000 */
[----:B------:R-:W-:-:S04]  /*2760*/  F2FP.F16.F32.PACK_AB R0, RZ, R0 ;  /* 0x00000000ff00723e */ /* 0x000fc800000000ff */
[----:B------:R-:W-:-:S07]  /*2770*/  PRMT R19, R0, 0x7610, R19 ;  /* 0x0000761000137816 */ /* 0x000fce0000000013 */
.L_x_3364:
[----:B------:R-:W0:Y:S01]  /*2780*/  LDCU.64 UR6, c[0x0][0x5f8] ;  /* 0x0000bf00ff0677ac */ /* 0x000e220008000a00 */
[----:B------:R-:W-:-:S04]  /*2790*/  UPRMT UR4, UR42, 0x9910, URZ ;  /* 0x000099102a047896 */ /* 0x000fc800080000ff */
[----:B------:R-:W-:Y:S01]  /*27a0*/  UISETP.GT.AND UP0, UPT, UR4, 0x9, UPT ;  /* 0x000000090400788c */ /* 0x000fe2000bf04270 */
[----:B01----:R-:W-:-:S05]  /*27b0*/  IADD3 R2, P0, PT, R18, UR6, RZ ;  /* 0x0000000612027c10 */ /* 0x003fca000ff1e0ff */
        /* <DEDUP_REMOVED lines=14> */
.L_x_3396:
[----:B------:R-:W2:Y:S02]  /*28a0*/  LDG.E.U8 R2, desc[UR36][R2.64] ;  /* 0x0000002402027981 */ /* 0x000ea4000c1e1100 */
[----:B--2---:R-:W-:-:S04]  /*28b0*/  I2FP.F32.U32 R0, R2 ;  /* 0x0000000200007245 */ /* 0x004fc80000201000 */
[----:B------:R-:W-:Y:S01]  /*28c0*/  F2FP.F16.F32.PACK_AB R0, RZ, R0 ;  /* 0x00000000ff00723e */ /* 0x000fe200000000ff */
[----:B------:R-:W-:Y:S06]  /*28d0*/  BRA `(.L_x_3398) ;  /* 0x0000000c007c7947 */ /* 0x000fec0003800000 */
.L_x_3395:
        /* <DEDUP_REMOVED lines=10> */
.L_x_3400:
[----:B------:R-:W2:Y:S02]  /*2980*/  LDG.E R2, desc[UR36][R2.64] ;  /* 0x0000002402027981 */ /* 0x000ea4000c1e1900 */
[----:B--2---:R-:W-:-:S04]  /*2990*/  I2FP.F32.S32 R0, R2 ;  /* 0x0000000200007245 */ /* 0x004fc80000201400 */
[----:B------:R-:W-:Y:S01]  /*29a0*/  F2FP.F16.F32.PACK_AB R0, RZ, R0 ;  /* 0x00000000ff00723e */ /* 0x000fe200000000ff */
[----:B------:R-:W-:Y:S06]  /*29b0*/  BRA `(.L_x_3398) ;  /* 0x0000000c00447947 */ /* 0x000fec0003800000 */
.L_x_3399:
[----:B------:R-:W2:Y:S02]  /*29c0*/  LDG.E.U16 R2, desc[UR36][R2.64] ;  /* 0x0000002402027981 */ /* 0x000ea4000c1e1500 */
[----:B--2---:R-:W0:Y:S02]  /*29d0*/  I2F.S16 R0, R2 ;  /* 0x0000000200007306 */ /* 0x004e240000101400 */
[----:B0-----:R-:W-:Y:S01]  /*29e0*/  F2FP.F16.F32.PACK_AB R0, RZ, R0 ;  /* 0x00000000ff00723e */ /* 0x001fe200000000ff */
[----:B------:R-:W-:Y:S06]  /*29f0*/  BRA `(.L_x_3398) ;  /* 0x0000000c00347947 */ /* 0x000fec0003800000 */
.L_x_3394:
        /* <DEDUP_REMOVED lines=9> */
.L_x_3402:
[----:B------:R1:W5:Y:S01]  /*2a90*/  LDG.E.U16 R0, desc[UR36][R2.64] ;  /* 0x0000002402007981 */ /* 0x000362000c1e1500 */
[----:B------:R-:W-:Y:S05]  /*2aa0*/  BRA `(.L_x_3398) ;  /* 0x0000000c00087947 */ /* 0x000fea0003800000 */
.L_x_3401:
        /* <DEDUP_REMOVED lines=9> */
.L_x_3404:
[----:B------:R0:W5:Y:S01]  /*2b40*/  LDG.E.U16 R0, desc[UR36][R2.64] ;  /* 0x0000002402007981 */ /* 0x000162000c1e1500 */
[----:B------:R-:W-:Y:S05]  /*2b50*/  BRA `(.L_x_3398) ;  /* 0x0000000800dc7947 */ /* 0x000fea0003800000 */
.L_x_3403:
        /* <DEDUP_REMOVED lines=8> */
.L_x_3393:
        /* <DEDUP_REMOVED lines=13> */
.L_x_3407:
        /* <DEDUP_REMOVED lines=8> */
.L_x_3406:
        /* <DEDUP_REMOVED lines=27> */
.L_x_3409:
[----:B------:R-:W2:Y:S02]  /*2ee0*/  LDG.E.U8 R2, desc[UR36][R2.64] ;  /* 0x0000002402027981 */ /* 0x000ea4000c1e1100 */
[C---:B--2---:R-:W-:Y:S01]  /*2ef0*/  IMAD.SHL.U32 R4, R2.reuse, 0x2000000, RZ ;  /* 0x0200000002047824 */ /* 0x044fe200078e00ff */
[----:B------:R-:W-:-:S04]  /*2f00*/  SHF.L.U32 R5, R2, 0x8, RZ ;  /* 0x0000000802057819 */ /* 0x000fc800000006ff */
        /* <DEDUP_REMOVED lines=10> */
.L_x_3408:
[----:B------:R-:W2:Y:S02]  /*2fb0*/  LDG.E.U16 R0, desc[UR36][R2.64] ;  /* 0x0000002402007981 */ /* 0x000ea4000c1e1500 */
[----:B--2---:R-:W-:-:S05]  /*2fc0*/  IMAD.U32 R0, R0, 0x10000, RZ ;  /* 0x0001000000007824 */ /* 0x004fca00078e00ff */
[----:B------:R-:W-:Y:S01]  /*2fd0*/  F2FP.F16.F32.PACK_AB R0, RZ, R0 ;  /* 0x00000000ff00723e */ /* 0x000fe200000000ff */
[----:B------:R-:W-:Y:S06]  /*2fe0*/  BRA `(.L_x_3398) ;  /* 0x0000000400b87947 */ /* 0x000fec0003800000 */
.L_x_3405:
        /* <DEDUP_REMOVED lines=12> */
.L_x_3412:
        /* <DEDUP_REMOVED lines=21> */
.L_x_3416:
[----:B------:R-:W-:Y:S05]  /*3200*/  BSYNC.RECONVERGENT B1 ;  /* 0x0000000000017941 */ /* 0x000fea0003800200 */
.L_x_3415:
[----:B------:R-:W-:Y:S01]  /*3210*/  IMAD.SHL.U32 R0, R0, 0x100000, RZ ;  /* 0x0010000000007824 */ /* 0x000fe200078e00ff */
[----:B------:R-:W-:-:S04]  /*3220*/  LEA R2, R2, 0x3b800000, 0x17 ;  /* 0x3b80000002027811 */ /* 0x000fc800078eb8ff */
[----:B------:R-:W-:-:S07]  /*3230*/  LOP3.LUT R0, R2, R0, R7, 0xfe, !PT ;  /* 0x0000000002007212 */ /* 0x000fce00078efe07 */
.L_x_3414:
[----:B------:R-:W-:Y:S05]  /*3240*/  BSYNC.RECONVERGENT B0 ;  /* 0x0000000000007941 */ /* 0x000fea0003800200 */
.L_x_3413:
[----:B------:R-:W-:Y:S01]  /*3250*/  F2FP.F16.F32.PACK_AB R0, RZ, R0 ;  /* 0x00000000ff00723e */ /* 0x000fe200000000ff */
[----:B------:R-:W-:Y:S06]  /*3260*/  BRA `(.L_x_3398) ;  /* 0x0000000400187947 */ /* 0x000fec0003800000 */
.L_x_3411:
        /* <DEDUP_REMOVED lines=21> */
.L_x_3420:
[----:B------:R-:W-:Y:S05]  /*33c0*/  BSYNC.RECONVERGENT B1 ;  /* 0x0000000000017941 */ /* 0x000fea0003800200 */
.L_x_3419:
[----:B------:R-:W-:Y:S01]  /*33d0*/  IMAD.SHL.U32 R0, R0, 0x200000, RZ ;  /* 0x0020000000007824 */ /* 0x000fe200078e00ff */
[----:B------:R-:W-:-:S04]  /*33e0*/  LEA R2, R2, 0x37800000, 0x17 ;  /* 0x3780000002027811 */ /* 0x000fc800078eb8ff */
[----:B------:R-:W-:-:S07]  /*33f0*/  LOP3.LUT R0, R2, R0, R7, 0xfe, !PT ;  /* 0x0000000002007212 */ /* 0x000fce00078efe07 */
.L_x_3418:
[----:B------:R-:W-:Y:S05]  /*3400*/  BSYNC.RECONVERGENT B0 ;  /* 0x0000000000007941 */ /* 0x000fea0003800200 */
.L_x_3417:
[----:B------:R-:W-:Y:S01]  /*3410*/  F2FP.F16.F32.PACK_AB R0, RZ, R0 ;  /* 0x00000000ff00723e */ /* 0x000fe200000000ff */
[----:B------:R-:W-:Y:S06]  /*3420*/  BRA `(.L_x_3398) ;  /* 0x0000000000a87947 */ /* 0x000fec0003800000 */
.L_x_3410:
[----:B------:R-:W-:-:S09]  /*3430*/  UISETP.NE.AND UP0, UPT, UR4, 0x1c, UPT ;  /* 0x0000001c0400788c */ /* 0x000fd2000bf05270 */
[----:B------:R-:W-:Y:S05]  /*3440*/  BRA.U !UP0, `(.L_x_3421) ;  /* 0x0000000108947547 */ /* 0x000fea000b800000 */
[----:B------:R-:W-:-:S09]  /*3450*/  UISETP.NE.AND UP0, UPT, UR4, 0x1d, UPT ;  /* 0x0000001d0400788c */ /* 0x000fd2000bf05270 */
[----:B------:R-:W-:Y:S05]  /*3460*/  BRA.U !UP0, `(.L_x_3422) ;  /* 0x00000001087c7547 */ /* 0x000fea000b800000 */
[----:B------:R-:W-:-:S09]  /*3470*/  UISETP.NE.AND UP0, UPT, UR4, 0x2c, UPT ;  /* 0x0000002c0400788c */ /* 0x000fd2000bf05270 */
[----:B------:R-:W-:Y:S05]  /*3480*/  BRA.U !UP0, `(.L_x_3423) ;  /* 0x0000000108487547 */ /* 0x000fea000b800000 */
.L_x_3397:
        /* <DEDUP_REMOVED lines=16> */
.L_x_3424:
[----:B------:R-:W-:Y:S01]  /*3590*/  PRMT R0, RZ, 0x7610, R0 ;  /* 0x00007610ff007816 */ /* 0x000fe20000000000 */
[----:B------:R-:W-:Y:S06]  /*35a0*/  BRA `(.L_x_3398) ;  /* 0x0000000000487947 */ /* 0x000fec0003800000 */
.L_x_3423:
        /* <DEDUP_REMOVED lines=8> */
.L_x_3426:
[----:B------:R-:W-:Y:S05]  /*3630*/  BSYNC.RECONVERGENT B0 ;  /* 0x0000000000007941 */ /* 0x000fea0003800200 */
.L_x_3425:
[----:B------:R-:W-:Y:S01]  /*3640*/  F2FP.F16.F32.PACK_AB R0, RZ, R0 ;  /* 0x00000000ff00723e */ /* 0x000fe200000000ff */
[----:B------:R-:W-:Y:S06]  /*3650*/  BRA `(.L_x_3398) ;  /* 0x00000000001c7947 */ /* 0x000fec0003800000 */
.L_x_3422:
[----:B------:R-:W2:Y:S02]  /*3660*/  LDG.E.64 R2, desc[UR36][R2.64] ;  /* 0x0000002402027981 */ /* 0x000ea4000c1e1b00 */
[----:B--2---:R-:W0:Y:S02]  /*3670*/  I2F.U64 R0, R2 ;  /* 0x0000000200007312 */ /* 0x004e240000301000 */
[----:B0-----:R-:W-:Y:S01]  /*3680*/  F2FP.F16.F32.PACK_AB R0, RZ, R0 ;  /* 0x00000000ff00723e */ /* 0x001fe200000000ff */
[----:B------:R-:W-:Y:S06]  /*3690*/  BRA `(.L_x_3398) ;  /* 0x00000000000c7947 */ /* 0x000fec0003800000 */
.L_x_3421:
[----:B------:R-:W2:Y:S02]  /*36a0*/  LDG.E R2, desc[UR36][R2.64] ;  /* 0x0000002402027981 */ /* 0x000ea4000c1e1900 */
[----:B--2---:R-:W-:-:S04]  /*36b0*/  I2FP.F32.U32 R0, R2 ;  /* 0x0000000200007245 */ /* 0x004fc80000201000 */
[----:B------:R-:W-:-:S07]  /*36c0*/  F2FP.F16.F32.PACK_AB R0, RZ, R0 ;  /* 0x00000000ff00723e */ /* 0x000fce00000000ff */
.L_x_3398:
[----:B------:R-:W0:Y:S01]  /*36d0*/  LDCU.64 UR6, c[0x0][0x5e8] ;  /* 0x0000bd00ff0677ac */ /* 0x000e220008000a00 */
[----:B-----5:R-:W-:Y:S02]  /*36e0*/  HADD2.F32 R19, -RZ, R19.H0_H0 ;  /* 0x20000013ff137230 */ /* 0x020fe40000004100 */
[----:B------:R-:W-:Y:S01]  /*36f0*/  HADD2.F32 R0, -RZ, R0.H0_H0 ;  /* 0x20000000ff007230 */ /* 0x000fe20000004100 */
[----:B------:R-:W-:-:S04]  /*3700*/  UPRMT UR4, UR43, 0x9910, URZ ;  /* 0x000099102b047896 */ /* 0x000fc800080000ff */
[----:B------:R-:W-:Y:S01]  /*3710*/  UISETP.GT.AND UP0, UPT, UR4, 0x9, UPT ;  /* 0x000000090400788c */ /* 0x000fe2000bf04270 */
[----:B------:R-:W-:-:S05]  /*3720*/  FMUL.FTZ R0, R19, R0 ;  /* 0x0000000013007220 */ /* 0x000fca0000410000 */
[----:B------:R-:W-:Y:S02]  /*3730*/  F2FP.F16.F32.PACK_AB R0, RZ, R0 ;  /* 0x00000000ff00723e */ /* 0x000fe400000000ff */
[----:B01----:R-:W-:-:S05]  /*3740*/  IADD3 R2, P0, PT, R16, UR6, RZ ;  /* 0x0000000610027c10 */ /* 0x003fca000ff1e0ff */
        /* <DEDUP_REMOVED lines=14> */
.L_x_3430:
[----:B------:R-:W-:-:S06]  /*3830*/  HADD2.F32 R5, -RZ, R0.H0_H0 ;  /* 0x20000000ff057230 */ /* 0x000fcc0000004100 */
[----:B------:R-:W0:Y:S02]  /*3840*/  F2I.S64.TRUNC R4, R5 ;  /* 0x0000000500047311 */ /* 0x000e24000020d900 */
[----:B0-----:R1:W-:Y:S01]  /*3850*/  STG.E.U8 desc[UR36][R2.64], R4 ;  /* 0x0000000402007986 */ /* 0x0013e2000c101124 */
[----:B------:R-:W-:Y:S05]  /*3860*/  BRA `(.L_x_3432) ;  /* 0x0000000c00707947 */ /* 0x000fea0003800000 */
.L_x_3429:
        /* <DEDUP_REMOVED lines=10> */
.L_x_3434:
[----:B------:R-:W-:-:S04]  /*3910*/  HADD2.F32 R0, -RZ, R0.H0_H0 ;  /* 0x20000000ff007230 */ /* 0x000fc80000004100 */
[----:B------:R-:W0:Y:S02]  /*3920*/  F2I.FTZ.TRUNC.NTZ R5, R0 ;  /* 0x0000000000057305 */ /* 0x000e24000021f100 */
[----:B0-----:R3:W-:Y:S01]  /*3930*/  STG.E desc[UR36][R2.64], R5 ;  /* 0x0000000502007986 */ /* 0x0017e2000c101924 */
[----:B------:R-:W-:Y:S05]  /*3940*/  BRA `(.L_x_3432) ;  /* 0x0000000c00387947 */ /* 0x000fea0003800000 */
.L_x_3433:
[----:B------:R-:W-:-:S04]  /*3950*/  HADD2.F32 R0, -RZ, R0.H0_H0 ;  /* 0x20000000ff007230 */ /* 0x000fc80000004100 */
[----:B------:R-:W0:Y:S02]  /*3960*/  F2I.FTZ.TRUNC.NTZ R5, R0 ;  /* 0x0000000000057305 */ /* 0x000e24000021f100 */
[----:B0-----:R2:W-:Y:S01]  /*3970*/  STG.E.U16 desc[UR36][R2.64], R5 ;  /* 0x0000000502007986 */ /* 0x0015e2000c101524 */
[----:B------:R-:W-:Y:S05]  /*3980*/  BRA `(.L_x_3432) ;  /* 0x0000000c00287947 */ /* 0x000fea0003800000 */
.L_x_3428:
        /* <DEDUP_REMOVED lines=9> */
.L_x_3436:
[----:B------:R0:W-:Y:S01]  /*3a20*/  STG.E.U16 desc[UR36][R2.64], R0 ;  /* 0x0000000002007986 */ /* 0x0001e2000c101524 */
[----:B------:R-:W-:Y:S05]  /*3a30*/  BRA `(.L_x_3432) ;  /* 0x0000000800fc7947 */ /* 0x000fea0003800000 */
.L_x_3435:
        /* <DEDUP_REMOVED lines=10> */
.L_x_3438:
[----:B------:R-:W-:-:S05]  /*3ae0*/  HADD2.F32 R0, -RZ, R0.H0_H0 ;  /* 0x20000000ff007230 */ /* 0x000fca0000004100 */
[----:B------:R-:W-:-:S04]  /*3af0*/  F2FP.F16.F32.PACK_AB R0, RZ, R0 ;  /* 0x00000000ff00723e */ /* 0x000fc800000000ff */
[----:B------:R-:W-:-:S05]  /*3b00*/  PRMT R0, R0, 0x5410, RZ ;  /* 0x0000541000007816 */ /* 0x000fca00000000ff */
[----:B------:R0:W-:Y:S01]  /*3b10*/  STG.E desc[UR36][R2.64], R0 ;  /* 0x0000000002007986 */ /* 0x0001e2000c101924 */
[----:B------:R-:W-:Y:S05]  /*3b20*/  BRA `(.L_x_3432) ;  /* 0x0000000800c07947 */ /* 0x000fea0003800000 */
.L_x_3437:
[----:B------:R-:W-:-:S05]  /*3b30*/  HADD2.F32 R4, -RZ, R0.H0_H0 ;  /* 0x20000000ff047230 */ /* 0x000fca0000004100 */
[----:B------:R-:W-:-:S06]  /*3b40*/  FMUL.FTZ R4, R4, 1 ;  /* 0x3f80000004047820 */ /* 0x000fcc0000410000 */
[----:B------:R-:W0:Y:S02]  /*3b50*/  F2F.F64.F32 R4, R4 ;  /* 0x0000000400047310 */ /* 0x000e240000201800 */
[----:B0-----:R0:W-:Y:S01]  /*3b60*/  STG.E.64 desc[UR36][R2.64], R4 ;  /* 0x0000000402007986 */ /* 0x0011e2000c101b24 */
[----:B------:R-:W-:Y:S05]  /*3b70*/  BRA `(.L_x_3432) ;  /* 0x0000000800ac7947 */ /* 0x000fea0003800000 */
.L_x_3427:
        /* <DEDUP_REMOVED lines=13> */
.L_x_3441:
[----:B------:R-:W-:Y:S01]  /*3c50*/  HADD2.F32 R0, -RZ, R0.H0_H0 ;  /* 0x20000000ff007230 */ /* 0x000fe20000004100 */
[----:B------:R-:W-:-:S04]  /*3c60*/  CS2R R6, SRZ ;  /* 0x0000000000067805 */ /* 0x000fc8000001ff00 */
[----:B------:R-:W-:-:S04]  /*3c70*/  FMUL.FTZ R0, R0, 1 ;  /* 0x3f80000000007820 */ /* 0x000fc80000410000 */
[----:B------:R-:W0:Y:S02]  /*3c80*/  F2F.F64.F32 R4, R0 ;  /* 0x0000000000047310 */ /* 0x000e240000201800 */
[----:B0-----:R0:W-:Y:S01]  /*3c90*/  STG.E.128 desc[UR36][R2.64], R4 ;  /* 0x0000000402007986 */ /* 0x0011e2000c101d24 */
[----:B------:R-:W-:Y:S05]  /*3ca0*/  BRA `(.L_x_3432) ;  /* 0x0000000800607947 */ /* 0x000fea0003800000 */
.L_x_3440:
        /* <DEDUP_REMOVED lines=19> */
.L_x_3445:
[----:B------:R-:W-:Y:S05]  /*3de0*/  BSYNC.RECONVERGENT B0 ;  /* 0x0000000000007941 */ /* 0x000fea0003800200 */
.L_x_3444:
[----:B------:R-:W-:-:S05]  /*3df0*/  LOP3.LUT R5, R0, 0x80, R5, 0xf8, !PT ;  /* 0x0000008000057812 */ /* 0x000fca00078ef805 */
[----:B------:R0:W-:Y:S01]  /*3e00*/  STG.E.U8 desc[UR36][R2.64], R5 ;  /* 0x0000000502007986 */ /* 0x0001e2000c101124 */
[----:B------:R-:W-:Y:S05]  /*3e10*/  BRA `(.L_x_3432) ;  /* 0x0000000800047947 */ /* 0x000fea0003800000 */
.L_x_3443:
        /* <DEDUP_REMOVED lines=15> */
.L_x_3447:
[----:B------:R-:W-:Y:S05]  /*3f10*/  BSYNC.RECONVERGENT B0 ;  /* 0x0000000000007941 */ /* 0x000fea0003800200 */
.L_x_3446:
[----:B------:R-:W-:-:S05]  /*3f20*/  LOP3.LUT R5, R0, 0x80, R5, 0xf8, !PT ;  /* 0x0000008000057812 */ /* 0x000fca00078ef805 */
[----:B------:R0:W-:Y:S01]  /*3f30*/  STG.E.U8 desc[UR36][R2.64], R5 ;  /* 0x0000000502007986 */ /* 0x0001e2000c101124 */
[----:B------:R-:W-:Y:S05]  /*3f40*/  BRA `(.L_x_3432) ;  /* 0x0000000400b87947 */ /* 0x000fea0003800000 */
.L_x_3442:
[----:B------:R-:W-:-:S05]  /*3f50*/  HADD2.F32 R0, -RZ, R0.H0_H0 ;  /* 0x20000000ff007230 */ /* 0x000fca0000004100 */
[----:B------:R-:W-:-:S05]  /*3f60*/  F2FP.BF16.F32.PACK_AB R0, RZ, R0 ;  /* 0x00000000ff00723e */ /* 0x000fca00000010ff */
[----:B------:R0:W-:Y:S01]  /*3f70*/  STG.E.U16 desc[UR36][R2.64], R0 ;  /* 0x0000000002007986 */ /* 0x0001e2000c101524 */
[----:B------:R-:W-:Y:S05]  /*3f80*/  BRA `(.L_x_3432) ;  /* 0x0000000400a87947 */ /* 0x000fea0003800000 */
.L_x_3439:
        /* <DEDUP_REMOVED lines=12> */
.L_x_3450:
        /* <DEDUP_REMOVED lines=13> */
.L_x_3453:
[----:B------:R-:W-:-:S04]  /*4120*/  SHF.R.U32.HI R0, RZ, 0x14, R5 ;  /* 0x00000014ff007819 */ /* 0x000fc80000011605 */
[----:B------:R-:W-:-:S04]  /*4130*/  LOP3.LUT R0, R0, 0x1, RZ, 0xc0, !PT ;  /* 0x0000000100007812 */ /* 0x000fc800078ec0ff */
[----:B------:R-:W-:-:S04]  /*4140*/  IADD3 R0, PT, PT, R5, 0x487ffff, R0 ;  /* 0x0487ffff05007810 */ /* 0x000fc80007ffe000 */
[----:B------:R-:W-:-:S04]  /*4150*/  SHF.R.U32.HI R0, RZ, 0x14, R0 ;  /* 0x00000014ff007819 */ /* 0x000fc80000011600 */
[----:B------:R-:W-:-:S07]  /*4160*/  LOP3.LUT R4, R0, 0xff, RZ, 0xc0, !PT ;  /* 0x000000ff00047812 */ /* 0x000fce00078ec0ff */
.L_x_3454:
[----:B------:R-:W-:-:S04]  /*4170*/  SHF.R.U32.HI R5, RZ, 0x18, R5 ;  /* 0x00000018ff057819 */ /* 0x000fc80000011605 */
[----:B------:R-:W-:-:S04]  /*4180*/  LOP3.LUT R4, R4, 0x80, R5, 0xf8, !PT ;  /* 0x0000008004047812 */ /* 0x000fc800078ef805 */
[----:B------:R-:W-:-:S07]  /*4190*/  PRMT R0, R4, 0x7610, R0 ;  /* 0x0000761004007816 */ /* 0x000fce0000000000 */
.L_x_3452:
[----:B------:R-:W-:Y:S05]  /*41a0*/  BSYNC.RECONVERGENT B0 ;  /* 0x0000000000007941 */ /* 0x000fea0003800200 */
.L_x_3451:
[----:B------:R0:W-:Y:S01]  /*41b0*/  STG.E.U8 desc[UR36][R2.64], R0 ;  /* 0x0000000002007986 */ /* 0x0001e2000c101124 */
[----:B------:R-:W-:Y:S05]  /*41c0*/  BRA `(.L_x_3432) ;  /* 0x0000000400187947 */ /* 0x000fea0003800000 */
.L_x_3449:
        /* <DEDUP_REMOVED lines=13> */
.L_x_3457:
[----:B------:R-:W-:-:S04]  /*42a0*/  SHF.R.U32.HI R0, RZ, 0x15, R5 ;  /* 0x00000015ff007819 */ /* 0x000fc80000011605 */
[----:B------:R-:W-:-:S04]  /*42b0*/  LOP3.LUT R0, R0, 0x1, RZ, 0xc0, !PT ;  /* 0x0000000100007812 */ /* 0x000fc800078ec0ff */
[----:B------:R-:W-:-:S04]  /*42c0*/  IADD3 R0, PT, PT, R5, 0x88fffff, R0 ;  /* 0x088fffff05007810 */ /* 0x000fc80007ffe000 */
[----:B------:R-:W-:-:S04]  /*42d0*/  SHF.R.U32.HI R0, RZ, 0x15, R0 ;  /* 0x00000015ff007819 */ /* 0x000fc80000011600 */
[----:B------:R-:W-:-:S07]  /*42e0*/  LOP3.LUT R4, R0, 0xff, RZ, 0xc0, !PT ;  /* 0x000000ff00047812 */ /* 0x000fce00078ec0ff */
.L_x_3458:
[----:B------:R-:W-:-:S04]  /*42f0*/  SHF.R.U32.HI R5, RZ, 0x18, R5 ;  /* 0x00000018ff057819 */ /* 0x000fc80000011605 */
[----:B------:R-:W-:-:S04]  /*4300*/  LOP3.LUT R4, R4, 0x80, R5, 0xf8, !PT ;  /* 0x0000008004047812 */ /* 0x000fc800078ef805 */
[----:B------:R-:W-:-:S07]  /*4310*/  PRMT R0, R4, 0x7610, R0 ;  /* 0x0000761004007816 */ /* 0x000fce0000000000 */
.L_x_3456:
[----:B------:R-:W-:Y:S05]  /*4320*/  BSYNC.RECONVERGENT B0 ;  /* 0x0000000000007941 */ /* 0x000fea0003800200 */
.L_x_3455:
[----:B------:R0:W-:Y:S01]  /*4330*/  STG.E.U8 desc[UR36][R2.64], R0 ;  /* 0x0000000002007986 */ /* 0x0001e2000c101124 */
[----:B------:R-:W-:Y:S05]  /*4340*/  BRA `(.L_x_3432) ;  /* 0x0000000000b87947 */ /* 0x000fea0003800000 */
.L_x_3448:
[----:B------:R-:W-:-:S09]  /*4350*/  UISETP.NE.AND UP0, UPT, UR4, 0x1c, UPT ;  /* 0x0000001c0400788c */ /* 0x000fd2000bf05270 */
[----:B------:R-:W-:Y:S05]  /*4360*/  BRA.U !UP0, `(.L_x_3459) ;  /* 0x0000000108a47547 */ /* 0x000fea000b800000 */
[----:B------:R-:W-:-:S09]  /*4370*/  UISETP.NE.AND UP0, UPT, UR4, 0x1d, UPT ;  /* 0x0000001d0400788c */ /* 0x000fd2000bf05270 */
[----:B------:R-:W-:Y:S05]  /*4380*/  BRA.U !UP0, `(.L_x_3460) ;  /* 0x00000001088c7547 */ /* 0x000fea000b800000 */
[----:B------:R-:W-:-:S09]  /*4390*/  UISETP.NE.AND UP0, UPT, UR4, 0x2c, UPT ;  /* 0x0000002c0400788c */ /* 0x000fd2000bf05270 */
[----:B------:R-:W-:Y:S05]  /*43a0*/  BRA.U !UP0, `(.L_x_3461) ;  /* 0x0000000108447547 */ /* 0x000fea000b800000 */
.L_x_3431:
        /* <DEDUP_REMOVED lines=8> */
[----:B0-----:R-:W-:Y:S01]  /*4430*/  MOV R4, UR6 ;  /* 0x0000000600047c02 */ /* 0x001fe20008000f00 */
[----:B------:R-:W-:-:S02]  /*4440*/  IMAD.U32 R5, RZ, RZ, UR7 ;  /* 0x00000007ff057e24 */ /* 0x000fc4000f8e00ff */
[----:B---3--:R-:W-:Y:S02]  /*4450*/  IMAD.U32 R6, RZ, RZ, UR8 ;  /* 0x00000008ff067e24 */ /* 0x008fe4000f8e00ff */
[----:B------:R-:W-:Y:S02]  /*4460*/  IMAD.U32 R7, RZ, RZ, UR9 ;  /* 0x00000009ff077e24 */ /* 0x000fe4000f8e00ff */
[----:B----4-:R-:W-:Y:S01]  /*4470*/  IMAD.U32 R10, RZ, RZ, UR4 ;  /* 0x00000004ff0a7e24 */ /* 0x010fe2000f8e00ff */
[----:B-1----:R-:W-:-:S07]  /*4480*/  MOV R11, UR5 ;  /* 0x00000005000b7c02 */ /* 0x002fce0008000f00 */
[----:B------:R-:W-:-:S07]  /*4490*/  LEPC R20, `(.L_x_3462) ;  /* 0x000000001014794e */ /* 0x000fce0000000000 */
[----:B--2---:R-:W-:Y:S05]  /*44a0*/  CALL.ABS.NOINC R2 ;  /* 0x0000000002007343 */ /* 0x004fea0003c00000 */
.L_x_3462:
[----:B------:R-:W-:Y:S05]  /*44b0*/  BRA `(.L_x_3432) ;  /* 0x00000000005c7947 */ /* 0x000fea0003800000 */
.L_x_3461:
        /* <DEDUP_REMOVED lines=16> */
.L_x_3460:
[----:B------:R-:W-:-:S06]  /*45c0*/  HADD2.F32 R4, -RZ, R0.H0_H0 ;  /* 0x20000000ff047230 */ /* 0x000fcc0000004100 */
[----:B------:R-:W0:Y:S02]  /*45d0*/  F2I.U64.TRUNC R4, R4 ;  /* 0x0000000400047311 */ /* 0x000e24000020d800 */
[----:B0-----:R0:W-:Y:S01]  /*45e0*/  STG.E.64 desc[UR36][R2.64], R4 ;  /* 0x0000000402007986 */ /* 0x0011e2000c101b24 */
[----:B------:R-:W-:Y:S05]  /*45f0*/  BRA `(.L_x_3432) ;  /* 0x00000000000c7947 */ /* 0x000fea0003800000 */
.L_x_3459:
[----:B------:R-:W-:-:S04]  /*4600*/  HADD2.F32 R0, -RZ, R0.H0_H0 ;  /* 0x20000000ff007230 */ /* 0x000fc80000004100 */
[----:B------:R-:W0:Y:S02]  /*4610*/  F2I.FTZ.U32.TRUNC.NTZ R5, R0 ;  /* 0x0000000000057305 */ /* 0x000e24000021f000 */
[----:B0-----:R0:W-:Y:S02]  /*4620*/  STG.E desc[UR36][R2.64], R5 ;  /* 0x0000000502007986 */ /* 0x0011e4000c101924 */
.L_x_3432:
[----:B------:R-:W-:-:S07]  /*4630*/  VIADD R17, R17, 0x80 ;  /* 0x0000008011117836 */ /* 0x000fce0000000000 */
.L_x_3357:
[----:B------:R-:W-:Y:S05]  /*4640*/  BSYNC.RECONVERGENT B6 ;  /* 0x0000000000067941 */ /* 0x000fea0003800200 */
.L_x_3356:
[----:B------:R-:W5:Y:S01]  /*4650*/  LDCU UR4, c[0x0][0x380] ;  /* 0x00007000ff0477ac */ /* 0x000f620008000800 */
[----:B------:R-:W-:Y:S01]  /*4660*/  BSSY.RECONVERGENT B6, `(.L_x_3463) ;  /* 0x0000455000067945 */ /* 0x000fe20003800200 */
[----:B-----5:R-:W-:-:S13]  /*4670*/  ISETP.GE.AND P0, PT, R17, UR4, PT ;  /* 0x0000000411007c0c */ /* 0x020fda000bf06270 */
[----:B------:R-:W-:Y:S05]  /*4680*/  @P0 BRA `(.L_x_3464) ;  /* 0x0000004400480947 */ /* 0x000fea0003800000 */
[----:B------:R-:W5:Y:S01]  /*4690*/  LDCU UR4, c[0x0][0x388] ;  /* 0x00007100ff0477ac */ /* 0x000f620008000800 */
[----:B0-----:R-:W-:Y:S02]  /*46a0*/  HFMA2 R0, -RZ, RZ, 0, 0 ;  /* 0x00000000ff007431 */ /* 0x001fe400000001ff */
[----:B------:R-:W-:Y:S02]  /*46b0*/  IMAD.MOV.U32 R18, RZ, RZ, RZ ;  /* 0x000000ffff127224 */ /* 0x000fe400078e00ff */
        /* <DEDUP_REMOVED lines=351> */
.L_x_3465:
        /* <DEDUP_REMOVED lines=19> */
.L_x_3469:
[----:B------:R-:W2:Y:S02]  /*5de0*/  LDG.E.U8 R2, desc[UR36][R2.64] ;  /* 0x0000002402027981 */ /* 0x000ea4000c1e1100 */
[----:B--2---:R-:W-:-:S04]  /*5df0*/  I2FP.F32.U32 R0, R2 ;  /* 0x0000000200007245 */ /* 0x004fc80000201000 */
[----:B------:R-:W-:-:S04]  /*5e00*/  F2FP.F16.F32.PACK_AB R0, RZ, R0 ;  /* 0x00000000ff00723e */ /* 0x000fc800000000ff */
[----:B------:R-:W-:Y:S01]  /*5e10*/  PRMT R19, R0, 0x7610, R19 ;  /* 0x0000761000137816 */ /* 0x000fe20000000013 */
[----:B------:R-:W-:Y:S06]  /*5e20*/  BRA `(.L_x_3471) ;  /* 0x0000000c00b47947 */ /* 0x000fec0003800000 */
.L_x_3468:
        /* <DEDUP_REMOVED lines=11> */
.L_x_3473:
[----:B------:R-:W2:Y:S02]  /*5ee0*/  LDG.E R2, desc[UR36][R2.64] ;  /* 0x0000002402027981 */ /* 0x000ea4000c1e1900 */
[----:B--2---:R-:W-:-:S04]  /*5ef0*/  I2FP.F32.S32 R0, R2 ;  /* 0x0000000200007245 */ /* 0x004fc80000201400 */
[----:B------:R-:W-:-:S04]  /*5f00*/  F2FP.F16.F32.PACK_AB R0, RZ, R0 ;  /* 0x00000000ff00723e */ /* 0x000fc800000000ff */
[----:B------:R-:W-:Y:S01]  /*5f10*/  PRMT R19, R0, 0x7610, R19 ;  /* 0x0000761000137816 */ /* 0x000fe20000000013 */
[----:B------:R-:W-:Y:S06]  /*5f20*/  BRA `(.L_x_3471) ;  /* 0x0000000c00747947 */ /* 0x000fec0003800000 */
.L_x_3472:
[----:B------:R-:W2:Y:S02]  /*5f30*/  LDG.E.U16 R2, desc[UR36][R2.64] ;  /* 0x0000002402027981 */ /* 0x000ea4000c1e1500 */
[----:B--2---:R-:W0:Y:S02]  /*5f40*/  I2F.S16 R0, R2 ;  /* 0x0000000200007306 */ /* 0x004e240000101400 */
[----:B0-----:R-:W-:-:S04]  /*5f50*/  F2FP.F16.F32.PACK_AB R0, RZ, R0 ;  /* 0x00000000ff00723e */ /* 0x001fc800000000ff */
[----:B------:R-:W-:Y:S01]  /*5f60*/  PRMT R19, R0, 0x7610, R19 ;  /* 0x0000761000137816 */ /* 0x000fe20000000013 */
[----:B------:R-:W-:Y:S06]  /*5f70*/  BRA `(.L_x_3471) ;  /* 0x0000000c00607947 */ /* 0x000fec0003800000 */
.L_x_3467:
        /* <DEDUP_REMOVED lines=9> */
.L_x_3475:
[----:B------:R1:W5:Y:S01]  /*6010*/  LDG.E.U16 R19, desc[UR36][R2.64] ;  /* 0x0000002402137981 */ /* 0x000362000c1e1500 */
[----:B------:R-:W-:Y:S05]  /*6020*/  BRA `(.L_x_3471) ;  /* 0x0000000c00347947 */ /* 0x000fea0003800000 */
.L_x_3474:
        /* <DEDUP_REMOVED lines=9> */
.L_x_3477:
[----:B------:R0:W5:Y:S01]  /*60c0*/  LDG.E.U16 R19, desc[UR36][R2.64] ;  /* 0x0000002402137981 */ /* 0x000162000c1e1500 */
[----:B------:R-:W-:Y:S05]  /*60d0*/  BRA `(.L_x_3471) ;  /* 0x0000000c00087947 */ /* 0x000fea0003800000 */
.L_x_3476:
        /* <DEDUP_REMOVED lines=9> */
.L_x_3466:
        /* <DEDUP_REMOVED lines=14> */
.L_x_3480:
        /* <DEDUP_REMOVED lines=9> */
.L_x_3479:
        /* <DEDUP_REMOVED lines=27> */
.L_x_3482:
        /* <DEDUP_REMOVED lines=14> */
.L_x_3481:
[----:B------:R-:W2:Y:S02]  /*6570*/  LDG.E.U16 R0, desc[UR36][R2.64] ;  /* 0x0000002402007981 */ /* 0x000ea4000c1e1500 */
[----:B--2---:R-:W-:-:S05]  /*6580*/  IMAD.U32 R0, R0, 0x10000, RZ ;  /* 0x0001000000007824 */ /* 0x004fca00078e00ff */
[----:B------:R-:W-:-:S04]  /*6590*/  F2FP.F16.F32.PACK_AB R0, RZ, R0 ;  /* 0x00000000ff00723e */ /* 0x000fc800000000ff */
[----:B------:R-:W-:Y:S01]  /*65a0*/  PRMT R19, R0, 0x7610, R19 ;  /* 0x0000761000137816 */ /* 0x000fe20000000013 */
[----:B------:R-:W-:Y:S06]  /*65b0*/  BRA `(.L_x_3471) ;  /* 0x0000000400d07947 */ /* 0x000fec0003800000 */
.L_x_3478:
        /* <DEDUP_REMOVED lines=13> */
.L_x_3485:
        /* <DEDUP_REMOVED lines=21> */
.L_x_3489:
[----:B------:R-:W-:Y:S05]  /*67e0*/  BSYNC.RECONVERGENT B1 ;  /* 0x0000000000017941 */ /* 0x000fea0003800200 */
.L_x_3488:
[----:B------:R-:W-:Y:S01]  /*67f0*/  IMAD.SHL.U32 R0, R0, 0x100000, RZ ;  /* 0x0010000000007824 */ /* 0x000fe200078e00ff */
[----:B------:R-:W-:-:S04]  /*6800*/  LEA R2, R2, 0x3b800000, 0x17 ;  /* 0x3b80000002027811 */ /* 0x000fc800078eb8ff */
[----:B------:R-:W-:-:S07]  /*6810*/  LOP3.LUT R0, R2, R0, R7, 0xfe, !PT ;  /* 0x0000000002007212 */ /* 0x000fce00078efe07 */
.L_x_3487:
[----:B------:R-:W-:Y:S05]  /*6820*/  BSYNC.RECONVERGENT B0 ;  /* 0x0000000000007941 */ /* 0x000fea0003800200 */
.L_x_3486:
[----:B------:R-:W-:-:S04]  /*6830*/  F2FP.F16.F32.PACK_AB R0, RZ, R0 ;  /* 0x00000000ff00723e */ /* 0x000fc800000000ff */
[----:B------:R-:W-:Y:S01]  /*6840*/  PRMT R19, R0, 0x7610, R19 ;  /* 0x0000761000137816 */ /* 0x000fe20000000013 */
[----:B------:R-:W-:Y:S06]  /*6850*/  BRA `(.L_x_3471) ;  /* 0x0000000400287947 */ /* 0x000fec0003800000 */
.L_x_3484:
        /* <DEDUP_REMOVED lines=21> */
.L_x_3493:
[----:B------:R-:W-:Y:S05]  /*69b0*/  BSYNC.RECONVERGENT B1 ;  /* 0x0000000000017941 */ /* 0x000fea0003800200 */
.L_x_3492:
[----:B------:R-:W-:Y:S01]  /*69c0*/  IMAD.SHL.U32 R0, R0, 0x200000, RZ ;  /* 0x0020000000007824 */ /* 0x000fe200078e00ff */
[----:B------:R-:W-:-:S04]  /*69d0*/  LEA R2, R2, 0x37800000, 0x17 ;  /* 0x3780000002027811 */ /* 0x000fc800078eb8ff */
[----:B------:R-:W-:-:S07]  /*69e0*/  LOP3.LUT R0, R2, R0, R7, 0xfe, !PT ;  /* 0x0000000002007212 */ /* 0x000fce00078efe07 */
.L_x_3491:
[----:B------:R-:W-:Y:S05]  /*69f0*/  BSYNC.RECONVERGENT B0 ;  /* 0x0000000000007941 */ /* 0x000fea0003800200 */
.L_x_3490:
[----:B------:R-:W-:-:S04]  /*6a00*/  F2FP.F16.F32.PACK_AB R0, RZ, R0 ;  /* 0x00000000ff00723e */ /* 0x000fc800000000ff */
[----:B------:R-:W-:Y:S01]  /*6a10*/  PRMT R19, R0, 0x7610, R19 ;  /* 0x0000761000137816 */ /* 0x000fe20000000013 */
[----:B------:R-:W-:Y:S06]  /*6a20*/  BRA `(.L_x_3471) ;  /* 0x0000000000b47947 */ /* 0x000fec0003800000 */
.L_x_3483:
        /* <DEDUP_REMOVED lines=14> */
.L_x_3497:
[----:B------:R-:W-:Y:S05]  /*6b10*/  BSYNC.RECONVERGENT B0 ;  /* 0x0000000000007941 */ /* 0x000fea0003800200 */
.L_x_3496:
[----:B------:R-:W-:-:S04]  /*6b20*/  F2FP.F16.F32.PACK_AB R0, RZ, R0 ;  /* 0x00000000ff00723e */ /* 0x000fc800000000ff */
[----:B------:R-:W-:Y:S01]  /*6b30*/  PRMT R19, R0, 0x7610, R19 ;  /* 0x0000761000137816 */ /* 0x000fe20000000013 */
[----:B------:R-:W-:Y:S06]  /*6b40*/  BRA `(.L_x_3471) ;  /* 0x00000000006c7947 */ /* 0x000fec0003800000 */
.L_x_3470:
        /* <DEDUP_REMOVED lines=16> */
.L_x_3498:
[----:B------:R-:W-:Y:S01]  /*6c50*/  PRMT R19, RZ, 0x7610, R19 ;  /* 0x00007610ff137816 */ /* 0x000fe20000000013 */
[----:B------:R-:W-:Y:S06]  /*6c60*/  BRA `(.L_x_3471) ;  /* 0x0000000000247947 */ /* 0x000fec0003800000 */
.L_x_3495:
[----:B------:R-:W2:Y:S02]  /*6c70*/  LDG.E.64 R2, desc[UR36][R2.64] ;  /* 0x0000002402027981 */ /* 0x000ea4000c1e1b00 */
[----:B--2---:R-:W0:Y:S02]  /*6c80*/  I2F.U64 R0, R2 ;  /* 0x0000000200007312 */ /* 0x004e240000301000 */
[----:B0-----:R-:W-:-:S04]  /*6c90*/  F2FP.F16.F32.PACK_AB R0, RZ, R0 ;  /* 0x00000000ff00723e */ /* 0x001fc800000000ff */
[----:B------:R-:W-:Y:S01]  /*6ca0*/  PRMT R19, R0, 0x7610, R19 ;  /* 0x0000761000137816 */ /* 0x000fe20000000013 */
[----:B------:R-:W-:Y:S06]  /*6cb0*/  BRA `(.L_x_3471) ;  /* 0x0000000000107947 */ /* 0x000fec0003800000 */
.L_x_3494:
[----:B------:R-:W2:Y:S02]  /*6cc0*/  LDG.E R2, desc[UR36][R2.64] ;  /* 0x0000002402027981 */ /* 0x000ea4000c1e1900 */
[----:B--2---:R-:W-:-:S04]  /*6cd0*/  I2FP.F32.U32 R0, R2 ;  /* 0x0000000200007245 */ /* 0x004fc80000201000 */
[----:B------:R-:W-:-:S04]  /*6ce0*/  F2FP.F16.F32.PACK_AB R0, RZ, R0 ;  /* 0x00000000ff00723e */ /* 0x000fc800000000ff */
[----:B------:R-:W-:-:S07]  /*6cf0*/  PRMT R19, R0, 0x7610, R19 ;  /* 0x0000761000137816 */ /* 0x000fce0000000013 */
.L_x_3471:
[----:B------:R-:W0:Y:S01]  /*6d00*/  LDCU.64 UR6, c[0x0][0x5f8] ;  /* 0x0000bf00ff0677ac */ /* 0x000e220008000a00 */
[----:B------:R-:W-:-:S04]  /*6d10*/  UPRMT UR4, UR42, 0x9910, URZ ;  /* 0x000099102a047896 */ /* 0x000fc800080000ff */
[----:B------:R-:W-:Y:S01]  /*6d20*/  UISETP.GT.AND UP0, UPT, UR4, 0x9, UPT ;  /* 0x000000090400788c */ /* 0x000fe2000bf04270 */
[----:B01----:R-:W-:-:S04]  /*6d30*/  IADD3 R2, P0, PT, R18, UR6, RZ ;  /* 0x0000000612027c10 */ /* 0x003fc8000ff1e0ff */
        /* <DEDUP_REMOVED lines=14> */
.L_x_3502:
[----:B------:R-:W2:Y:S02]  /*6e20*/  LDG.E.U8 R2, desc[UR36][R2.64] ;  /* 0x0000002402027981 */ /* 0x000ea4000c1e1100 */
[----:B--2---:R-:W-:-:S04]  /*6e30*/  I2FP.F32.U32 R0, R2 ;  /* 0x0000000200007245 */ /* 0x004fc80000201000 */
[----:B------:R-:W-:Y:S01]  /*6e40*/  F2FP.F16.F32.PACK_AB R0, RZ, R0 ;  /* 0x00000000ff00723e */ /* 0x000fe200000000ff */
[----:B------:R-:W-:Y:S06]  /*6e50*/  BRA `(.L_x_3504) ;  /* 0x0000000c007c7947 */ /* 0x000fec0003800000 */
.L_x_3501:
        /* <DEDUP_REMOVED lines=10> */
.L_x_3506:
[----:B------:R-:W2:Y:S02]  /*6f00*/  LDG.E R2, desc[UR36][R2.64] ;  /* 0x0000002402027981 */ /* 0x000ea4000c1e1900 */
[----:B--2---:R-:W-:-:S04]  /*6f10*/  I2FP.F32.S32 R0, R2 ;  /* 0x0000000200007245 */ /* 0x004fc80000201400 */
[----:B------:R-:W-:Y:S01]  /*6f20*/  F2FP.F16.F32.PACK_AB R0, RZ, R0 ;  /* 0x00000000ff00723e */ /* 0x000fe200000000ff */
[----:B------:R-:W-:Y:S06]  /*6f30*/  BRA `(.L_x_3504) ;  /* 0x0000000c00447947 */ /* 0x000fec0003800000 */
.L_x_3505:
[----:B------:R-:W2:Y:S02]  /*6f40*/  LDG.E.U16 R2, desc[UR36][R2.64] ;  /* 0x0000002402027981 */ /* 0x000ea4000c1e1500 */
[----:B--2---:R-:W0:Y:S02]  /*6f50*/  I2F.S16 R0, R2 ;  /* 0x0000000200007306 */ /* 0x004e240000101400 */
[----:B0-----:R-:W-:Y:S01]  /*6f60*/  F2FP.F16.F32.PACK_AB R0, RZ, R0 ;  /* 0x00000000ff00723e */ /* 0x001fe200000000ff */
[----:B------:R-:W-:Y:S06]  /*6f70*/  BRA `(.L_x_3504) ;  /* 0x0000000c00347947 */ /* 0x000fec0003800000 */
.L_x_3500:
        /* <DEDUP_REMOVED lines=9> */
.L_x_3508:
[----:B------:R0:W5:Y:S01]  /*7010*/  LDG.E.U16 R0, desc[UR36][R2.64] ;  /* 0x0000002402007981 */ /* 0x000162000c1e1500 */
[----:B------:R-:W-:Y:S05]  /*7020*/  BRA `(.L_x_3504) ;  /* 0x0000000c00087947 */ /* 0x000fea0003800000 */
.L_x_3507:
        /* <DEDUP_REMOVED lines=9> */
.L_x_3510:
[----:B------:R1:W5:Y:S01]  /*70c0*/  LDG.E.U16 R0, desc[UR36][R2.64] ;  /* 0x0000002402007981 */ /* 0x000362000c1e1500 */
[----:B------:R-:W-:Y:S05]  /*70d0*/  BRA `(.L_x_3504) ;  /* 0x0000000800dc7947 */ /* 0x000fea0003800000 */
.L_x_3509:
        /* <DEDUP_REMOVED lines=8> */
.L_x_3499:
        /* <DEDUP_REMOVED lines=13> */
.L_x_3513:
        /* <DEDUP_REMOVED lines=8> */
.L_x_3512:
        /* <DEDUP_REMOVED lines=27> */
.L_x_3515:
        /* <DEDUP_REMOVED lines=13> */
.L_x_3514:
[----:B------:R-:W2:Y:S02]  /*7530*/  LDG.E.U16 R0, desc[UR36][R2.64] ;  /* 0x0000002402007981 */ /* 0x000ea4000c1e1500 */
[----:B--2---:R-:W-:-:S04]  /*7540*/  SHF.L.U32 R0, R0, 0x10, RZ ;  /* 0x0000001000007819 */ /* 0x004fc800000006ff */
[----:B------:R-:W-:Y:S01]  /*7550*/  F2FP.F16.F32.PACK_AB R0, RZ, R0 ;  /* 0x00000000ff00723e */ /* 0x000fe200000000ff */
[----:B------:R-:W-:Y:S06]  /*7560*/  BRA `(.L_x_3504) ;  /* 0x0000000400b87947 */ /* 0x000fec0003800000 */
.L_x_3511:
        /* <DEDUP_REMOVED lines=12> */
.L_x_3518:
        /* <DEDUP_REMOVED lines=21> */
.L_x_3522:
[----:B------:R-:W-:Y:S05]  /*7780*/  BSYNC.RECONVERGENT B1 ;  /* 0x0000000000017941 */ /* 0x000fea0003800200 */
.L_x_3521:
[----:B------:R-:W-:Y:S02]  /*7790*/  SHF.L.U32 R0, R0, 0x14, RZ ;  /* 0x0000001400007819 */ /* 0x000fe400000006ff */
[----:B------:R-:W-:-:S04]  /*77a0*/  LEA R2, R2, 0x3b800000, 0x17 ;  /* 0x3b80000002027811 */ /* 0x000fc800078eb8ff */
[----:B------:R-:W-:-:S07]  /*77b0*/  LOP3.LUT R0, R2, R0, R7, 0xfe, !PT ;  /* 0x0000000002007212 */ /* 0x000fce00078efe07 */
.L_x_3520:
[----:B------:R-:W-:Y:S05]  /*77c0*/  BSYNC.RECONVERGENT B0 ;  /* 0x0000000000007941 */ /* 0x000fea0003800200 */
.L_x_3519:
[----:B------:R-:W-:Y:S01]  /*77d0*/  F2FP.F16.F32.PACK_AB R0, RZ, R0 ;  /* 0x00000000ff00723e */ /* 0x000fe200000000ff */
[----:B------:R-:W-:Y:S06]  /*77e0*/  BRA `(.L_x_3504) ;  /* 0x0000000400187947 */ /* 0x000fec0003800000 */
.L_x_3517:
        /* <DEDUP_REMOVED lines=21> */
.L_x_3526:
[----:B------:R-:W-:Y:S05]  /*7940*/  BSYNC.RECONVERGENT B1 ;  /* 0x0000000000017941 */ /* 0x000fea0003800200 */
.L_x_3525:
[----:B------:R-:W-:Y:S02]  /*7950*/  SHF.L.U32 R0, R0, 0x15, RZ ;  /* 0x0000001500007819 */ /* 0x000fe400000006ff */
[----:B------:R-:W-:-:S04]  /*7960*/  LEA R2, R2, 0x37800000, 0x17 ;  /* 0x3780000002027811 */ /* 0x000fc800078eb8ff */
[----:B------:R-:W-:-:S07]  /*7970*/  LOP3.LUT R0, R2, R0, R7, 0xfe, !PT ;  /* 0x0000000002007212 */ /* 0x000fce00078efe07 */
.L_x_3524:
[----:B------:R-:W-:Y:S05]  /*7980*/  BSYNC.RECONVERGENT B0 ;  /* 0x0000000000007941 */ /* 0x000fea0003800200 */
.L_x_3523:
[----:B------:R-:W-:Y:S01]  /*7990*/  F2FP.F16.F32.PACK_AB R0, RZ, R0 ;  /* 0x00000000ff00723e */ /* 0x000fe200000000ff */
[----:B------:R-:W-:Y:S06]  /*79a0*/  BRA `(.L_x_3504) ;  /* 0x0000000000a87947 */ /* 0x000fec0003800000 */
.L_x_3516:
        /* <DEDUP_REMOVED lines=14> */
.L_x_3530:
[----:B------:R-:W-:Y:S05]  /*7a90*/  BSYNC.RECONVERGENT B0 ;  /* 0x0000000000007941 */ /* 0x000fea0003800200 */
.L_x_3529:
[----:B------:R-:W-:Y:S01]  /*7aa0*/  F2FP.F16.F32.PACK_AB R0, RZ, R0 ;  /* 0x00000000ff00723e */ /* 0x000fe200000000ff */
[----:B------:R-:W-:Y:S06]  /*7ab0*/  BRA `(.L_x_3504) ;  /* 0x0000000000647947 */ /* 0x000fec0003800000 */
.L_x_3503:
        /* <DEDUP_REMOVED lines=12> */
[----:B---3--:R-:W-:Y:S02]  /*7b80*/  IMAD.U32 R10, RZ, RZ, UR8 ;  /* 0x00000008ff0a7e24 */ /* 0x008fe4000f8e00ff */
[----:B------:R-:W-:-:S07]  /*7b90*/  IMAD.U32 R11, RZ, RZ, UR9 ;  /* 0x00000009ff0b7e24 */ /* 0x000fce000f8e00ff */
[----:B------:R-:W-:-:S07]  /*7ba0*/  LEPC R20, `(.L_x_3531) ;  /* 0x000000001014794e */ /* 0x000fce0000000000 */
[----:B--2--5:R-:W-:Y:S05]  /*7bb0*/  CALL.ABS.NOINC R2 ;  /* 0x0000000002007343 */ /* 0x024fea0003c00000 */
.L_x_3531:
[----:B------:R-:W-:Y:S01]  /*7bc0*/  PRMT R0, RZ, 0x7610, R0 ;  /* 0x00007610ff007816 */ /* 0x000fe20000000000 */
[----:B------:R-:W-:Y:S06]  /*7bd0*/  BRA `(.L_x_3504) ;  /* 0x00000000001c7947 */ /* 0x000fec0003800000 */
.L_x_3528:
[----:B------:R-:W2:Y:S02]  /*7be0*/  LDG.E.64 R2, desc[UR36][R2.64] ;  /* 0x0000002402027981 */ /* 0x000ea4000c1e1b00 */
[----:B--2---:R-:W0:Y:S02]  /*7bf0*/  I2F.U64 R0, R2 ;  /* 0x0000000200007312 */ /* 0x004e240000301000 */
[----:B0-----:R-:W-:Y:S01]  /*7c00*/  F2FP.F16.F32.PACK_AB R0, RZ, R0 ;  /* 0x00000000ff00723e */ /* 0x001fe200000000ff */
[----:B------:R-:W-:Y:S06]  /*7c10*/  BRA `(.L_x_3504) ;  /* 0x00000000000c7947 */ /* 0x000fec0003800000 */
.L_x_3527:
[----:B------:R-:W2:Y:S02]  /*7c20*/  LDG.E R2, desc[UR36][R2.64] ;  /* 0x0000002402027981 */ /* 0x000ea4000c1e1900 */
[----:B--2---:R-:W-:-:S04]  /*7c30*/  I2FP.F32.U32 R0, R2 ;  /* 0x0000000200007245 */ /* 0x004fc80000201000 */
[----:B------:R-:W-:-:S07]  /*7c40*/  F2FP.F16.F32.PACK_AB R0, RZ, R0 ;  /* 0x00000000ff00723e */ /* 0x000fce00000000ff */
.L_x_3504:
        /* <DEDUP_REMOVED lines=22> */
.L_x_3535:
[----:B------:R-:W-:-:S06]  /*7db0*/  HADD2.F32 R5, -RZ, R0.H0_H0 ;  /* 0x20000000ff057230 */ /* 0x000fcc0000004100 */
[----:B------:R-:W0:Y:S02]  /*7dc0*/  F2I.S64.TRUNC R4, R5 ;  /* 0x0000000500047311 */ /* 0x000e24000020d900 */
[----:B0-----:R0:W-:Y:S01]  /*7dd0*/  STG.E.U8 desc[UR36][R2.64], R4 ;  /* 0x0000000402007986 */ /* 0x0011e2000c101124 */
[----:B------:R-:W-:Y:S05]  /*7de0*/  BRA `(.L_x_3537) ;  /* 0x0000000c006c7947 */ /* 0x000fea0003800000 */
.L_x_3534:
        /* <DEDUP_REMOVED lines=10> */
.L_x_3539:
[----:B------:R-:W-:-:S04]  /*7e90*/  HADD2.F32 R0, -RZ, R0.H0_H0 ;  /* 0x20000000ff007230 */ /* 0x000fc80000004100 */
[----:B------:R-:W0:Y:S02]  /*7ea0*/  F2I.FTZ.TRUNC.NTZ R5, R0 ;  /* 0x0000000000057305 */ /* 0x000e24000021f100 */
[----:B0-----:R0:W-:Y:S01]  /*7eb0*/  STG.E desc[UR36][R2.64], R5 ;  /* 0x0000000502007986 */ /* 0x0011e2000c101924 */
[----:B------:R-:W-:Y:S05]  /*7ec0*/  BRA `(.L_x_3537) ;  /* 0x0000000c00347947 */ /* 0x000fea0003800000 */
.L_x_3538:
[----:B------:R-:W-:-:S04]  /*7ed0*/  HADD2.F32 R0, -RZ, R0.H0_H0 ;  /* 0x20000000ff007230 */ /* 0x000fc80000004100 */
[----:B------:R-:W0:Y:S02]  /*7ee0*/  F2I.FTZ.TRUNC.NTZ R5, R0 ;  /* 0x0000000000057305 */ /* 0x000e24000021f100 */
[----:B0-----:R0:W-:Y:S01]  /*7ef0*/  STG.E.U16 desc[UR36][R2.64], R5 ;  /* 0x0000000502007986 */ /* 0x0011e2000c101524 */
[----:B------:R-:W-:Y:S05]  /*7f00*/  BRA `(.L_x_3537) ;  /* 0x0000000c00247947 */ /* 0x000fea0003800000 */
.L_x_3533:
        /* <DEDUP_REMOVED lines=9> */
.L_x_3541:
[----:B------:R0:W-:Y:S01]  /*7fa0*/  STG.E.U16 desc[UR36][R2.64], R0 ;  /* 0x0000000002007986 */ /* 0x0001e2000c101524 */
[----:B------:R-:W-:Y:S05]  /*7fb0*/  BRA `(.L_x_3537) ;  /* 0x0000000800f87947 */ /* 0x000fea0003800000 */
.L_x_3540:
        /* <DEDUP_REMOVED lines=10> */
.L_x_3543:
[----:B------:R-:W-:-:S05]  /*8060*/  HADD2.F32 R0, -RZ, R0.H0_H0 ;  /* 0x20000000ff007230 */ /* 0x000fca0000004100 */
[----:B------:R-:W-:-:S04]  /*8070*/  F2FP.F16.F32.PACK_AB R0, RZ, R0 ;  /* 0x00000000ff00723e */ /* 0x000fc800000000ff */
[----:B------:R-:W-:-:S05]  /*8080*/  PRMT R0, R0, 0x5410, RZ ;  /* 0x0000541000007816 */ /* 0x000fca00000000ff */
[----:B------:R0:W-:Y:S01]  /*8090*/  STG.E desc[UR36][R2.64], R0 ;  /* 0x0000000002007986 */ /* 0x0001e2000c101924 */
[----:B------:R-:W-:Y:S05]  /*80a0*/  BRA `(.L_x_3537) ;  /* 0x0000000800bc7947 */ /* 0x000fea0003800000 */
.L_x_3542:
[----:B------:R-:W-:-:S05]  /*80b0*/  HADD2.F32 R4, -RZ, R0.H0_H0 ;  /* 0x20000000ff047230 */ /* 0x000fca0000004100 */
[----:B------:R-:W-:-:S06]  /*80c0*/  FMUL.FTZ R4, R4, 1 ;  /* 0x3f80000004047820 */ /* 0x000fcc0000410000 */
[----:B------:R-:W0:Y:S02]  /*80d0*/  F2F.F64.F32 R4, R4 ;  /* 0x0000000400047310 */ /* 0x000e240000201800 */
[----:B0-----:R0:W-:Y:S01]  /*80e0*/  STG.E.64 desc[UR36][R2.64], R4 ;  /* 0x0000000402007986 */ /* 0x0011e2000c101b24 */
[----:B------:R-:W-:Y:S05]  /*80f0*/  BRA `(.L_x_3537) ;  /* 0x0000000800a87947 */ /* 0x000fea0003800000 */
.L_x_3532:
        /* <DEDUP_REMOVED lines=14> */
.L_x_3547:
        /* <DEDUP_REMOVED lines=18> */
.L_x_3550:
[----:B------:R-:W-:-:S04]  /*8300*/  SHF.R.U32.HI R5, RZ, 0x18, R5 ;  /* 0x00000018ff057819 */ /* 0x000fc80000011605 */
[----:B------:R-:W-:-:S07]  /*8310*/  LOP3.LUT R0, R0, 0x80, R5, 0xf8, !PT ;  /* 0x0000008000007812 */ /* 0x000fce00078ef805 */
.L_x_3549:
[----:B------:R-:W-:Y:S05]  /*8320*/  BSYNC.RECONVERGENT B0 ;  /* 0x0000000000007941 */ /* 0x000fea0003800200 */
.L_x_3548:
[----:B------:R3:W-:Y:S01]  /*8330*/  STG.E.U8 desc[UR36][R2.64], R0 ;  /* 0x0000000002007986 */ /* 0x0007e2000c101124 */
[----:B------:R-:W-:Y:S05]  /*8340*/  BRA `(.L_x_3537) ;  /* 0x0000000800147947 */ /* 0x000fea0003800000 */
.L_x_3546:
        /* <DEDUP_REMOVED lines=18> */
.L_x_3553:
[----:B------:R-:W-:-:S04]  /*8470*/  SHF.R.U32.HI R5, RZ, 0x18, R5 ;  /* 0x00000018ff057819 */ /* 0x000fc80000011605 */
[----:B------:R-:W-:-:S07]  /*8480*/  LOP3.LUT R0, R0, 0x80, R5, 0xf8, !PT ;  /* 0x0000008000007812 */ /* 0x000fce00078ef805 */
.L_x_3552:
[----:B------:R-:W-:Y:S05]  /*8490*/  BSYNC.RECONVERGENT B0 ;  /* 0x0000000000007941 */ /* 0x000fea0003800200 */
.L_x_3551:
[----:B------:R0:W-:Y:S01]  /*84a0*/  STG.E.U8 desc[UR36][R2.64], R0 ;  /* 0x0000000002007986 */ /* 0x0001e2000c101124 */
[----:B------:R-:W-:Y:S05]  /*84b0*/  BRA `(.L_x_3537) ;  /* 0x0000000400b87947 */ /* 0x000fea0003800000 */
.L_x_3545:
        /* <DEDUP_REMOVED lines=22> */
.L_x_3555:
[----:B------:R-:W-:-:S06]  /*8620*/  HADD2.F32 R4, -RZ, R0.H0_H0 ;  /* 0x20000000ff047230 */ /* 0x000fcc0000004100 */
[----:B------:R-:W0:Y:S02]  /*8630*/  F2I.U64.TRUNC R4, R4 ;  /* 0x0000000400047311 */ /* 0x000e24000020d800 */
[----:B0-----:R1:W-:Y:S01]  /*8640*/  STG.E.64 desc[UR36][R2.64], R4 ;  /* 0x0000000402007986 */ /* 0x0013e2000c101b24 */
[----:B------:R-:W-:Y:S05]  /*8650*/  BRA `(.L_x_3537) ;  /* 0x0000000400507947 */ /* 0x000fea0003800000 */
.L_x_3554:
[----:B------:R-:W-:-:S04]  /*8660*/  HADD2.F32 R0, -RZ, R0.H0_H0 ;  /* 0x20000000ff007230 */ /* 0x000fc80000004100 */
[----:B------:R-:W0:Y:S02]  /*8670*/  F2I.FTZ.U32.TRUNC.NTZ R5, R0 ;  /* 0x0000000000057305 */ /* 0x000e24000021f000 */
[----:B0-----:R0:W-:Y:S01]  /*8680*/  STG.E desc[UR36][R2.64], R5 ;  /* 0x0000000502007986 */ /* 0x0011e2000c101924 */
[----:B------:R-:W-:Y:S05]  /*8690*/  BRA `(.L_x_3537) ;  /* 0x0000000400407947 */ /* 0x000fea0003800000 */
.L_x_3544:
        /* <DEDUP_REMOVED lines=11> */
.L_x_3557:
[----:B------:R-:W-:Y:S01]  /*8750*/  HADD2.F32 R0, -RZ, R0.H0_H0 ;  /* 0x20000000ff007230 */ /* 0x000fe20000004100 */
[----:B------:R-:W-:-:S04]  /*8760*/  CS2R R6, SRZ ;  /* 0x0000000000067805 */ /* 0x000fc8000001ff00 */
[----:B------:R-:W-:-:S04]  /*8770*/  FMUL.FTZ R0, R0, 1 ;  /* 0x3f80000000007820 */ /* 0x000fc80000410000 */
[----:B------:R-:W0:Y:S02]  /*8780*/  F2F.F64.F32 R4, R0 ;  /* 0x0000000000047310 */ /* 0x000e240000201800 */
[----:B0-----:R0:W-:Y:S01]  /*8790*/  STG.E.128 desc[UR36][R2.64], R4 ;  /* 0x0000000402007986 */ /* 0x0011e2000c101d24 */
[----:B------:R-:W-:Y:S05]  /*87a0*/  BRA `(.L_x_3537) ;  /* 0x0000000000fc7947 */ /* 0x000fea0003800000 */
.L_x_3556:
[----:B------:R-:W-:-:S09]  /*87b0*/  UISETP.NE.AND UP0, UPT, UR4, 0xf, UPT ;  /* 0x0000000f0400788c */ /* 0x000fd2000bf05270 */
[----:B------:R-:W-:Y:S05]  /*87c0*/  BRA.U !UP0, `(.L_x_3558) ;  /* 0x0000000108e87547 */ /* 0x000fea000b800000 */
[----:B------:R-:W-:-:S09]  /*87d0*/  UISETP.NE.AND UP0, UPT, UR4, 0x17, UPT ;  /* 0x000000170400788c */ /* 0x000fd2000bf05270 */
[----:B------:R-:W-:Y:S05]  /*87e0*/  BRA.U !UP0, `(.L_x_3559) ;  /* 0x0000000108907547 */ /* 0x000fea000b800000 */
[----:B------:R-:W-:-:S09]  /*87f0*/  UISETP.NE.AND UP0, UPT, UR4, 0x18, UPT ;  /* 0x000000180400788c */ /* 0x000fd2000bf05270 */
[----:B------:R-:W-:Y:S05]  /*8800*/  BRA.U !UP0, `(.L_x_3560) ;  /* 0x0000000108447547 */ /* 0x000fea000b800000 */
.L_x_3536:
        /* <DEDUP_REMOVED lines=8> */
[----:B0-----:R-:W-:Y:S02]  /*8890*/  IMAD.U32 R4, RZ, RZ, UR4 ;  /* 0x00000004ff047e24 */ /* 0x001fe4000f8e00ff */
[----:B------:R-:W-:Y:S01]  /*88a0*/  IMAD.U32 R5, RZ, RZ, UR5 ;  /* 0x00000005ff057e24 */ /* 0x000fe2000f8e00ff */
[----:B---3--:R-:W-:Y:S01]  /*88b0*/  MOV R6, UR6 ;  /* 0x0000000600067c02 */ /* 0x008fe20008000f00 */
[----:B------:R-:W-:-:S02]  /*88c0*/  IMAD.U32 R7, RZ, RZ, UR7 ;  /* 0x00000007ff077e24 */ /* 0x000fc4000f8e00ff */
[----:B----4-:R-:W-:Y:S02]  /*88d0*/  IMAD.U32 R10, RZ, RZ, UR8 ;  /* 0x00000008ff0a7e24 */ /* 0x010fe4000f8e00ff */
[----:B-1----:R-:W-:-:S07]  /*88e0*/  IMAD.U32 R11, RZ, RZ, UR9 ;  /* 0x00000009ff0b7e24 */ /* 0x002fce000f8e00ff */
[----:B------:R-:W-:-:S07]  /*88f0*/  LEPC R20, `(.L_x_3561) ;  /* 0x000000001014794e */ /* 0x000fce0000000000 */
[----:B--2---:R-:W-:Y:S05]  /*8900*/  CALL.ABS.NOINC R2 ;  /* 0x0000000002007343 */ /* 0x004fea0003c00000 */
.L_x_3561:
[----:B------:R-:W-:Y:S05]  /*8910*/  BRA `(.L_x_3537) ;  /* 0x0000000000a07947 */ /* 0x000fea0003800000 */
.L_x_3560:
        /* <DEDUP_REMOVED lines=13> */
.L_x_3563:
[----:B------:R-:W-:Y:S05]  /*89f0*/  BSYNC.RECONVERGENT B0 ;  /* 0x0000000000007941 */ /* 0x000fea0003800200 */
.L_x_3562:
[----:B------:R-:W-:-:S05]  /*8a00*/  LOP3.LUT R5, R0, 0x80, R5, 0xf8, !PT ;  /* 0x0000008000057812 */ /* 0x000fca00078ef805 */
[----:B------:R0:W-:Y:S01]  /*8a10*/  STG.E.U8 desc[UR36][R2.64], R5 ;  /* 0x0000000502007986 */ /* 0x0001e2000c101124 */
[----:B------:R-:W-:Y:S05]  /*8a20*/  BRA `(.L_x_3537) ;  /* 0x00000000005c7947 */ /* 0x000fea0003800000 */
.L_x_3559:
        /* <DEDUP_REMOVED lines=12> */
.L_x_3565:
[----:B------:R-:W-:Y:S01]  /*8af0*/  IMAD.MOV.U32 R0, RZ, RZ, 0x7f ;  /* 0x0000007fff007424 */ /* 0x000fe200078e00ff */
[----:B------:R-:W-:-:S04]  /*8b00*/  ISETP.GT.U32.AND P0, PT, R4, 0x7f800000, PT ;  /* 0x7f8000000400780c */ /* 0x000fc80003f04070 */
[----:B------:R-:W-:-:S09]  /*8b10*/  SEL R0, R0, 0x7c, P0 ;  /* 0x0000007c00007807 */ /* 0x000fd20000000000 */
.L_x_3566:
[----:B------:R-:W-:Y:S05]  /*8b20*/  BSYNC.RECONVERGENT B0 ;  /* 0x0000000000007941 */ /* 0x000fea0003800200 */
.L_x_3564:
[----:B------:R-:W-:-:S04]  /*8b30*/  SHF.R.U32.HI R5, RZ, 0x18, R5 ;  /* 0x00000018ff057819 */ /* 0x000fc80000011605 */
[----:B------:R-:W-:-:S05]  /*8b40*/  LOP3.LUT R5, R0, 0x80, R5, 0xf8, !PT ;  /* 0x0000008000057812 */ /* 0x000fca00078ef805 */
[----:B------:R0:W-:Y:S01]  /*8b50*/  STG.E.U8 desc[UR36][R2.64], R5 ;  /* 0x0000000502007986 */ /* 0x0001e2000c101124 */
[----:B------:R-:W-:Y:S05]  /*8b60*/  BRA `(.L_x_3537) ;  /* 0x00000000000c7947 */ /* 0x000fea0003800000 */
.L_x_3558:
[----:B------:R-:W-:-:S05]  /*8b70*/  HADD2.F32 R0, -RZ, R0.H0_H0 ;  /* 0x20000000ff007230 */ /* 0x000fca0000004100 */
[----:B------:R-:W-:-:S05]  /*8b80*/  F2FP.BF16.F32.PACK_AB R0, RZ, R0 ;  /* 0x00000000ff00723e */ /* 0x000fca00000010ff */
[----:B------:R0:W-:Y:S02]  /*8b90*/  STG.E.U16 desc[UR36][R2.64], R0 ;  /* 0x0000000002007986 */ /* 0x0001e4000c101524 */
.L_x_3537:
[----:B------:R-:W-:-:S07]  /*8ba0*/  VIADD R17, R17, 0x80 ;  /* 0x0000008011117836 */ /* 0x000fce0000000000 */
.L_x_3464:
[----:B------:R-:W-:Y:S05]  /*8bb0*/  BSYNC.RECONVERGENT B6 ;  /* 0x0000000000067941 */ /* 0x000fea0003800200 */
.L_x_3463:
[----:B------:R-:W5:Y:S01]  /*8bc0*/  LDCU UR4, c[0x0][0x380] ;  /* 0x00007000ff0477ac */ /* 0x000f620008000800 */
[----:B------:R-:W-:Y:S01]  /*8bd0*/  BSSY.RECONVERGENT B6, `(.L_x_3567) ;  /* 0x0000455000067945 */ /* 0x000fe20003800200 */
[----:B-----5:R-:W-:-:S13]  /*8be0*/  ISETP.GE.AND P0, PT, R17, UR4, PT ;  /* 0x0000000411007c0c */ /* 0x020fda000bf06270 */
[----:B------:R-:W-:Y:S05]  /*8bf0*/  @P0 BRA `(.L_x_3568) ;  /* 0x0000004400480947 */ /* 0x000fea0003800000 */
[----:B------:R-:W5:Y:S01]  /*8c00*/  LDCU UR4, c[0x0][0x388] ;  /* 0x00007100ff0477ac */ /* 0x000f620008000800 */
[----:B------:R-:W-:Y:S01]  /*8c10*/  MOV R18, RZ ;  /* 0x000000ff00127202 */ /* 0x000fe20000000f00 */
        /* <DEDUP_REMOVED lines=352> */
.L_x_3569:
        /* <DEDUP_REMOVED lines=19> */
.L_x_3573:
[----:B------:R-:W2:Y:S02]  /*a350*/  LDG.E.U8 R2, desc[UR36][R2.64] ;  /* 0x0000002402027981 */ /* 0x000ea4000c1e1100 */
[----:B--2---:R-:W-:-:S04]  /*a360*/  I2FP.F32.U32 R0, R2 ;  /* 0x0000000200007245 */ /* 0x004fc80000201000 */
[----:B------:R-:W-:-:S04]  /*a370*/  F2FP.F16.F32.PACK_AB R0, RZ, R0 ;  /* 0x00000000ff00723e */ /* 0x000fc800000000ff */
[----:B------:R-:W-:Y:S01]  /*a380*/  PRMT R19, R0, 0x7610, R19 ;  /* 0x0000761000137816 */ /* 0x000fe20000000013 */
[----:B------:R-:W-:Y:S06]  /*a390*/  BRA `(.L_x_3575) ;  /* 0x0000000c00b47947 */ /* 0x000fec0003800000 */
.L_x_3572:
        /* <DEDUP_REMOVED lines=11> */
.L_x_3577:
[----:B------:R-:W2:Y:S02]  /*a450*/  LDG.E R2, desc[UR36][R2.64] ;  /* 0x0000002402027981 */ /* 0x000ea4000c1e1900 */
[----:B--2---:R-:W-:-:S04]  /*a460*/  I2FP.F32.S32 R0, R2 ;  /* 0x0000000200007245 */ /* 0x004fc80000201400 */
[----:B------:R-:W-:-:S04]  /*a470*/  F2FP.F16.F32.PACK_AB R0, RZ, R0 ;  /* 0x00000000ff00723e */ /* 0x000fc800000000ff */
[----:B------:R-:W-:Y:S01]  /*a480*/  PRMT R19, R0, 0x7610, R19 ;  /* 0x0000761000137816 */ /* 0x000fe20000000013 */
[----:B------:R-:W-:Y:S06]  /*a490*/  BRA `(.L_x_3575) ;  /* 0x0000000c00747947 */ /* 0x000fec0003800000 */
.L_x_3576:
[----:B------:R-:W2:Y:S02]  /*a4a0*/  LDG.E.U16 R2, desc[UR36][R2.64] ;  /* 0x0000002402027981 */ /* 0x000ea4000c1e1500 */
[----:B--2---:R-:W0:Y:S02]  /*a4b0*/  I2F.S16 R0, R2 ;  /* 0x0000000200007306 */ /* 0x004e240000101400 */
[----:B0-----:R-:W-:-:S04]  /*a4c0*/  F2FP.F16.F32.PACK_AB R0, RZ, R0 ;  /* 0x00000000ff00723e */ /* 0x001fc800000000ff */
[----:B------:R-:W-:Y:S01]  /*a4d0*/  PRMT R19, R0, 0x7610, R19 ;  /* 0x0000761000137816 */ /* 0x000fe20000000013 */
[----:B------:R-:W-:Y:S06]  /*a4e0*/  BRA `(.L_x_3575) ;  /* 0x0000000c00607947 */ /* 0x000fec0003800000 */
.L_x_3571:
        /* <DEDUP_REMOVED lines=9> */
.L_x_3579:
[----:B------:R1:W5:Y:S01]  /*a580*/  LDG.E.U16 R19, desc[UR36][R2.64] ;  /* 0x0000002402137981 */ /* 0x000362000c1e1500 */
[----:B------:R-:W-:Y:S05]  /*a590*/  BRA `(.L_x_3575) ;  /* 0x0000000c00347947 */ /* 0x000fea0003800000 */
.L_x_3578:
        /* <DEDUP_REMOVED lines=9> */
.L_x_3581:
[----:B------:R0:W5:Y:S01]  /*a630*/  LDG.E.U16 R19, desc[UR36][R2.64] ;  /* 0x0000002402137981 */ /* 0x000162000c1e1500 */
[----:B------:R-:W-:Y:S05]  /*a640*/  BRA `(.L_x_3575) ;  /* 0x0000000c00087947 */ /* 0x000fea0003800000 */
.L_x_3580:
        /* <DEDUP_REMOVED lines=9> */
.L_x_3570:
        /* <DEDUP_REMOVED lines=14> */
.L_x_3584:
        /* <DEDUP_REMOVED lines=9> */
.L_x_3583:
        /* <DEDUP_REMOVED lines=27> */
.L_x_3586:
        /* <DEDUP_REMOVED lines=14> */
.L_x_3585:
[----:B------:R-:W2:Y:S02]  /*aae0*/  LDG.E.U16 R0, desc[UR36][R2.64] ;  /* 0x0000002402007981 */ /* 0x000ea4000c1e1500 */
[----:B--2---:R-:W-:-:S05]  /*aaf0*/  IMAD.U32 R0, R0, 0x10000, RZ ;  /* 0x0001000000007824 */ /* 0x004fca00078e00ff */
[----:B------:R-:W-:-:S04]  /*ab00*/  F2FP.F16.F32.PACK_AB R0, RZ, R0 ;  /* 0x00000000ff00723e */ /* 0x000fc800000000ff */
[----:B------:R-:W-:Y:S01]  /*ab10*/  PRMT R19, R0, 0x7610, R19 ;  /* 0x0000761000137816 */ /* 0x000fe20000000013 */
[----:B------:R-:W-:Y:S06]  /*ab20*/  BRA `(.L_x_3575) ;  /* 0x0000000400d07947 */ /* 0x000fec0003800000 */
.L_x_3582:
        /* <DEDUP_REMOVED lines=13> */
.L_x_3589:
        /* <DEDUP_REMOVED lines=21> */
.L_x_3593:
[----:B------:R-:W-:Y:S05]  /*ad50*/  BSYNC.RECONVERGENT B1 ;  /* 0x0000000000017941 */ /* 0x000fea0003800200 */
.L_x_3592:
[----:B------:R-:W-:Y:S01]  /*ad60*/  IMAD.SHL.U32 R0, R0, 0x100000, RZ ;  /* 0x0010000000007824 */ /* 0x000fe200078e00ff */
[----:B------:R-:W-:-:S04]  /*ad70*/  LEA R2, R2, 0x3b800000, 0x17 ;  /* 0x3b80000002027811 */ /* 0x000fc800078eb8ff */
[----:B------:R-:W-:-:S07]  /*ad80*/  LOP3.LUT R0, R2, R0, R7, 0xfe, !PT ;  /* 0x0000000002007212 */ /* 0x000fce00078efe07 */
.L_x_3591:
[----:B------:R-:W-:Y:S05]  /*ad90*/  BSYNC.RECONVERGENT B0 ;  /* 0x0000000000007941 */ /* 0x000fea0003800200 */
.L_x_3590:
[----:B------:R-:W-:-:S04]  /*ada0*/  F2FP.F16.F32.PACK_AB R0, RZ, R0 ;  /* 0x00000000ff00723e */ /* 0x000fc800000000ff */
[----:B------:R-:W-:Y:S01]  /*adb0*/  PRMT R19, R0, 0x7610, R19 ;  /* 0x0000761000137816 */ /* 0x000fe20000000013 */
[----:B------:R-:W-:Y:S06]  /*adc0*/  BRA `(.L_x_3575) ;  /* 0x0000000400287947 */ /* 0x000fec0003800000 */
.L_x_3588:
        /* <DEDUP_REMOVED lines=21> */
.L_x_3597:
[----:B------:R-:W-:Y:S05]  /*af20*/  BSYNC.RECONVERGENT B1 ;  /* 0x0000000000017941 */ /* 0x000fea0003800200 */
.L_x_3596:
[----:B------:R-:W-:Y:S01]  /*af30*/  IMAD.SHL.U32 R0, R0, 0x200000, RZ ;  /* 0x0020000000007824 */ /* 0x000fe200078e00ff */
[----:B------:R-:W-:-:S04]  /*af40*/  LEA R2, R2, 0x37800000, 0x17 ;  /* 0x3780000002027811 */ /* 0x000fc800078eb8ff */
[----:B------:R-:W-:-:S07]  /*af50*/  LOP3.LUT R0, R2, R0, R7, 0xfe, !PT ;  /* 0x0000000002007212 */ /* 0x000fce00078efe07 */
.L_x_3595:
[----:B------:R-:W-:Y:S05]  /*af60*/  BSYNC.RECONVERGENT B0 ;  /* 0x0000000000007941 */ /* 0x000fea0003800200 */
.L_x_3594:
[----:B------:R-:W-:-:S04]  /*af70*/  F2FP.F16.F32.PACK_AB R0, RZ, R0 ;  /* 0x00000000ff00723e */ /* 0x000fc800000000ff */
[----:B------:R-:W-:Y:S01]  /*af80*/  PRMT R19, R0, 0x7610, R19 ;  /* 0x0000761000137816 */ /* 0x000fe20000000013 */
[----:B------:R-:W-:Y:S06]  /*af90*/  BRA `(.L_x_3575) ;  /* 0x0000000000b47947 */ /* 0x000fec0003800000 */
.L_x_3587:
        /* <DEDUP_REMOVED lines=14> */
.L_x_3601:
[----:B------:R-:W-:Y:S05]  /*b080*/  BSYNC.RECONVERGENT B0 ;  /* 0x0000000000007941 */ /* 0x000fea0003800200 */
.L_x_3600:
[----:B------:R-:W-:-:S04]  /*b090*/  F2FP.F16.F32.PACK_AB R0, RZ, R0 ;  /* 0x00000000ff00723e */ /* 0x000fc800000000ff */
[----:B------:R-:W-:Y:S01]  /*b0a0*/  PRMT R19, R0, 0x7610, R19 ;  /* 0x0000761000137816 */ /* 0x000fe20000000013 */
[----:B------:R-:W-:Y:S06]  /*b0b0*/  BRA `(.L_x_3575) ;  /* 0x00000000006c7947 */ /* 0x000fec0003800000 */
.L_x_3574:
        /* <DEDUP_REMOVED lines=16> */
.L_x_3602:
[----:B------:R-:W-:Y:S01]  /*b1c0*/  PRMT R19, RZ, 0x7610, R19 ;  /* 0x00007610ff137816 */ /* 0x000fe20000000013 */
[----:B------:R-:W-:Y:S06]  /*b1d0*/  BRA `(.L_x_3575) ;  /* 0x0000000000247947 */ /* 0x000fec0003800000 */
.L_x_3599:
[----:B------:R-:W2:Y:S02]  /*b1e0*/  LDG.E.64 R2, desc[UR36][R2.64] ;  /* 0x0000002402027981 */ /* 0x000ea4000c1e1b00 */
[----:B--2---:R-:W0:Y:S02]  /*b1f0*/  I2F.U64 R0, R2 ;  /* 0x0000000200007312 */ /* 0x004e240000301000 */
[----:B0-----:R-:W-:-:S04]  /*b200*/  F2FP.F16.F32.PACK_AB R0, RZ, R0 ;  /* 0x00000000ff00723e */ /* 0x001fc800000000ff */
[----:B------:R-:W-:Y:S01]  /*b210*/  PRMT R19, R0, 0x7610, R19 ;  /* 0x0000761000137816 */ /* 0x000fe20000000013 */
[----:B------:R-:W-:Y:S06]  /*b220*/  BRA `(.L_x_3575) ;  /* 0x0000000000107947 */ /* 0x000fec0003800000 */
.L_x_3598:
[----:B------:R-:W2:Y:S02]  /*b230*/  LDG.E R2, desc[UR36][R2.64] ;  /* 0x0000002402027981 */ /* 0x000ea4000c1e1900 */
[----:B--2---:R-:W-:-:S04]  /*b240*/  I2FP.F32.U32 R0, R2 ;  /* 0x0000000200007245 */ /* 0x004fc80000201000 */
[----:B------:R-:W-:-:S04]  /*b250*/  F2FP.F16.F32.PACK_AB R0, RZ, R0 ;  /* 0x00000000ff00723e */ /* 0x000fc800000000ff */
[----:B------:R-:W-:-:S07]  /*b260*/  PRMT R19, R0, 0x7610, R19 ;  /* 0x0000761000137816 */ /* 0x000fce0000000013 */
.L_x_3575:
        /* <DEDUP_REMOVED lines=18> */
.L_x_3606:
[----:B------:R-:W2:Y:S02]  /*b390*/  LDG.E.U8 R2, desc[UR36][R2.64] ;  /* 0x0000002402027981 */ /* 0x000ea4000c1e1100 */
[----:B--2---:R-:W-:-:S04]  /*b3a0*/  I2FP.F32.U32 R0, R2 ;  /* 0x0000000200007245 */ /* 0x004fc80000201000 */
[----:B------:R-:W-:Y:S01]  /*b3b0*/  F2FP.F16.F32.PACK_AB R0, RZ, R0 ;  /* 0x00000000ff00723e */ /* 0x000fe200000000ff */
[----:B------:R-:W-:Y:S06]  /*b3c0*/  BRA `(.L_x_3608) ;  /* 0x0000000c007c7947 */ /* 0x000fec0003800000 */
.L_x_3605:
        /* <DEDUP_REMOVED lines=10> */
.L_x_3610:
[----:B------:R-:W2:Y:S02]  /*b470*/  LDG.E R2, desc[UR36][R2.64] ;  /* 0x0000002402027981 */ /* 0x000ea4000c1e1900 */
[----:B--2---:R-:W-:-:S04]  /*b480*/  I2FP.F32.S32 R0, R2 ;  /* 0x0000000200007245 */ /* 0x004fc80000201400 */
[----:B------:R-:W-:Y:S01]  /*b490*/  F2FP.F16.F32.PACK_AB R0, RZ, R0 ;  /* 0x00000000ff00723e */ /* 0x000fe200000000ff */
[----:B------:R-:W-:Y:S06]  /*b4a0*/  BRA `(.L_x_3608) ;  /* 0x0000000c00447947 */ /* 0x000fec0003800000 */
.L_x_3609:
[----:B------:R-:W2:Y:S02]  /*b4b0*/  LDG.E.U16 R2, desc[UR36][R2.64] ;  /* 0x0000002402027981 */ /* 0x000ea4000c1e1500 */
[----:B--2---:R-:W0:Y:S02]  /*b4c0*/  I2F.S16 R0, R2 ;  /* 0x0000000200007306 */ /* 0x004e240000101400 */
[----:B0-----:R-:W-:Y:S01]  /*b4d0*/  F2FP.F16.F32.PACK_AB R0, RZ, R0 ;  /* 0x00000000ff00723e */ /* 0x001fe200000000ff */
[----:B------:R-:W-:Y:S06]  /*b4e0*/  BRA `(.L_x_3608) ;  /* 0x0000000c00347947 */ /* 0x000fec0003800000 */
.L_x_3604:
        /* <DEDUP_REMOVED lines=9> */
.L_x_3612:
[----:B------:R0:W5:Y:S01]  /*b580*/  LDG.E.U16 R0, desc[UR36][R2.64] ;  /* 0x0000002402007981 */ /* 0x000162000c1e1500 */
[----:B------:R-:W-:Y:S05]  /*b590*/  BRA `(.L_x_3608) ;  /* 0x0000000c00087947 */ /* 0x000fea0003800000 */
.L_x_3611:
        /* <DEDUP_REMOVED lines=9> */
.L_x_3614:
[----:B------:R1:W5:Y:S01]  /*b630*/  LDG.E.U16 R0, desc[UR36][R2.64] ;  /* 0x0000002402007981 */ /* 0x000362000c1e1500 */
[----:B------:R-:W-:Y:S05]  /*b640*/  BRA `(.L_x_3608) ;  /* 0x0000000800dc7947 */ /* 0x000fea0003800000 */
.L_x_3613:
        /* <DEDUP_REMOVED lines=8> */
.L_x_3603:
        /* <DEDUP_REMOVED lines=13> */
.L_x_3617:
        /* <DEDUP_REMOVED lines=8> */
.L_x_3616:
        /* <DEDUP_REMOVED lines=27> */
.L_x_3619:
        /* <DEDUP_REMOVED lines=13> */
.L_x_3618:
[----:B------:R-:W2:Y:S02]  /*baa0*/  LDG.E.U16 R0, desc[UR36][R2.64] ;  /* 0x0000002402007981 */ /* 0x000ea4000c1e1500 */
[----:B--2---:R-:W-:-:S05]  /*bab0*/  IMAD.U32 R0, R0, 0x10000, RZ ;  /* 0x0001000000007824 */ /* 0x004fca00078e00ff */
[----:B------:R-:W-:Y:S01]  /*bac0*/  F2FP.F16.F32.PACK_AB R0, RZ, R0 ;  /* 0x00000000ff00723e */ /* 0x000fe200000000ff */
[----:B------:R-:W-:Y:S06]  /*bad0*/  BRA `(.L_x_3608) ;  /* 0x0000000400b87947 */ /* 0x000fec0003800000 */
.L_x_3615:
        /* <DEDUP_REMOVED lines=12> */
.L_x_3622:
        /* <DEDUP_REMOVED lines=21> */
.L_x_3626:
[----:B------:R-:W-:Y:S05]  /*bcf0*/  BSYNC.RECONVERGENT B1 ;  /* 0x0000000000017941 */ /* 0x000fea0003800200 */
.L_x_3625:
[----:B------:R-:W-:Y:S01]  /*bd00*/  IMAD.SHL.U32 R0, R0, 0x100000, RZ ;  /* 0x0010000000007824 */ /* 0x000fe200078e00ff */
[----:B------:R-:W-:-:S04]  /*bd10*/  LEA R2, R2, 0x3b800000, 0x17 ;  /* 0x3b80000002027811 */ /* 0x000fc800078eb8ff */
[----:B------:R-:W-:-:S07]  /*bd20*/  LOP3.LUT R0, R2, R0, R7, 0xfe, !PT ;  /* 0x0000000002007212 */ /* 0x000fce00078efe07 */
.L_x_3624:
[----:B------:R-:W-:Y:S05]  /*bd30*/  BSYNC.RECONVERGENT B0 ;  /* 0x0000000000007941 */ /* 0x000fea0003800200 */
.L_x_3623:
[----:B------:R-:W-:Y:S01]  /*bd40*/  F2FP.F16.F32.PACK_AB R0, RZ, R0 ;  /* 0x00000000ff00723e */ /* 0x000fe200000000ff */
[----:B------:R-:W-:Y:S06]  /*bd50*/  BRA `(.L_x_3608) ;  /* 0x0000000400187947 */ /* 0x000fec0003800000 */
.L_x_3621:
        /* <DEDUP_REMOVED lines=21> */
.L_x_3630:
[----:B------:R-:W-:Y:S05]  /*beb0*/  BSYNC.RECONVERGENT B1 ;  /* 0x0000000000017941 */ /* 0x000fea0003800200 */
.L_x_3629:
[----:B------:R-:W-:Y:S01]  /*bec0*/  IMAD.SHL.U32 R0, R0, 0x200000, RZ ;  /* 0x0020000000007824 */ /* 0x000fe200078e00ff */
[----:B------:R-:W-:-:S04]  /*bed0*/  LEA R2, R2, 0x37800000, 0x17 ;  /* 0x3780000002027811 */ /* 0x000fc800078eb8ff */
[----:B------:R-:W-:-:S07]  /*bee0*/  LOP3.LUT R0, R2, R0, R7, 0xfe, !PT ;  /* 0x0000000002007212 */ /* 0x000fce00078efe07 */
.L_x_3628:
[----:B------:R-:W-:Y:S05]  /*bef0*/  BSYNC.RECONVERGENT B0 ;  /* 0x0000000000007941 */ /* 0x000fea0003800200 */
.L_x_3627:
[----:B------:R-:W-:Y:S01]  /*bf00*/  F2FP.F16.F32.PACK_AB R0, RZ, R0 ;  /* 0x00000000ff00723e */ /* 0x000fe200000000ff */
[----:B------:R-:W-:Y:S06]  /*bf10*/  BRA `(.L_x_3608) ;  /* 0x0000000000a87947 */ /* 0x000fec0003800000 */
.L_x_3620:
        /* <DEDUP_REMOVED lines=14> */
.L_x_3634:
[----:B------:R-:W-:Y:S05]  /*c000*/  BSYNC.RECONVERGENT B0 ;  /* 0x0000000000007941 */ /* 0x000fea0003800200 */
.L_x_3633:
[----:B------:R-:W-:Y:S01]  /*c010*/  F2FP.F16.F32.PACK_AB R0, RZ, R0 ;  /* 0x00000000ff00723e */ /* 0x000fe200000000ff */
[----:B------:R-:W-:Y:S06]  /*c020*/  BRA `(.L_x_3608) ;  /* 0x0000000000647947 */ /* 0x000fec0003800000 */
.L_x_3607:
        /* <DEDUP_REMOVED lines=16> */
.L_x_3635:
[----:B------:R-:W-:Y:S01]  /*c130*/  PRMT R0, RZ, 0x7610, R0 ;  /* 0x00007610ff007816 */ /* 0x000fe20000000000 */
[----:B------:R-:W-:Y:S06]  /*c140*/  BRA `(.L_x_3608) ;  /* 0x00000000001c7947 */ /* 0x000fec0003800000 */
.L_x_3632:
[----:B------:R-:W2:Y:S02]  /*c150*/  LDG.E.64 R2, desc[UR36][R2.64] ;  /* 0x0000002402027981 */ /* 0x000ea4000c1e1b00 */
[----:B--2---:R-:W0:Y:S02]  /*c160*/  I2F.U64 R0, R2 ;  /* 0x0000000200007312 */ /* 0x004e240000301000 */
[----:B0-----:R-:W-:Y:S01]  /*c170*/  F2FP.F16.F32.PACK_AB R0, RZ, R0 ;  /* 0x00000000ff00723e */ /* 0x001fe200000000ff */
[----:B------:R-:W-:Y:S06]  /*c180*/  BRA `(.L_x_3608) ;  /* 0x00000000000c7947 */ /* 0x000fec0003800000 */
.L_x_3631:
[----:B------:R-:W2:Y:S02]  /*c190*/  LDG.E R2, desc[UR36][R2.64] ;  /* 0x0000002402027981 */ /* 0x000ea4000c1e1900 */
[----:B--2---:R-:W-:-:S04]  /*c1a0*/  I2FP.F32.U32 R0, R2 ;  /* 0x0000000200007245 */ /* 0x004fc80000201000 */
[----:B------:R-:W-:-:S07]  /*c1b0*/  F2FP.F16.F32.PACK_AB R0, RZ, R0 ;  /* 0x00000000ff00723e */ /* 0x000fce00000000ff */
.L_x_3608:
        /* <DEDUP_REMOVED lines=22> */
.L_x_3639:
[----:B------:R-:W-:-:S06]  /*c320*/  HADD2.F32 R5, -RZ, R0.H0_H0 ;  /* 0x20000000ff057230 */ /* 0x000fcc0000004100 */
[----:B------:R-:W0:Y:S02]  /*c330*/  F2I.S64.TRUNC R4, R5 ;  /* 0x0000000500047311 */ /* 0x000e24000020d900 */
[----:B0-----:R0:W-:Y:S01]  /*c340*/  STG.E.U8 desc[UR36][R2.64], R4 ;  /* 0x0000000402007986 */ /* 0x0011e2000c101124 */
[----:B------:R-:W-:Y:S05]  /*c350*/  BRA `(.L_x_3641) ;  /* 0x0000000c006c7947 */ /* 0x000fea0003800000 */
.L_x_3638:
        /* <DEDUP_REMOVED lines=10> */
.L_x_3643:
[----:B------:R-:W-:-:S04]  /*c400*/  HADD2.F32 R0, -RZ, R0.H0_H0 ;  /* 0x20000000ff007230 */ /* 0x000fc80000004100 */
[----:B------:R-:W0:Y:S02]  /*c410*/  F2I.FTZ.TRUNC.NTZ R5, R0 ;  /* 0x0000000000057305 */ /* 0x000e24000021f100 */
[----:B0-----:R0:W-:Y:S01]  /*c420*/  STG.E desc[UR36][R2.64], R5 ;  /* 0x0000000502007986 */ /* 0x0011e2000c101924 */
[----:B------:R-:W-:Y:S05]  /*c430*/  BRA `(.L_x_3641) ;  /* 0x0000000c00347947 */ /* 0x000fea0003800000 */
.L_x_3642:
[----:B------:R-:W-:-:S04]  /*c440*/  HADD2.F32 R0, -RZ, R0.H0_H0 ;  /* 0x20000000ff007230 */ /* 0x000fc80000004100 */
[----:B------:R-:W0:Y:S02]  /*c450*/  F2I.FTZ.TRUNC.NTZ R5, R0 ;  /* 0x0000000000057305 */ /* 0x000e24000021f100 */
[----:B0-----:R0:W-:Y:S01]  /*c460*/  STG.E.U16 desc[UR36][R2.64], R5 ;  /* 0x0000000502007986 */ /* 0x0011e2000c101524 */
[----:B------:R-:W-:Y:S05]  /*c470*/  BRA `(.L_x_3641) ;  /* 0x0000000c00247947 */ /* 0x000fea0003800000 */
.L_x_3637:
        /* <DEDUP_REMOVED lines=9> */
.L_x_3645:
[----:B------:R0:W-:Y:S01]  /*c510*/  STG.E.U16 desc[UR36][R2.64], R0 ;  /* 0x0000000002007986 */ /* 0x0001e2000c101524 */
[----:B------:R-:W-:Y:S05]  /*c520*/  BRA `(.L_x_3641) ;  /* 0x0000000800f87947 */ /* 0x000fea0003800000 */
.L_x_3644:
        /* <DEDUP_REMOVED lines=10> */
.L_x_3647:
[----:B------:R-:W-:-:S05]  /*c5d0*/  HADD2.F32 R0, -RZ, R0.H0_H0 ;  /* 0x20000000ff007230 */ /* 0x000fca0000004100 */
[----:B------:R-:W-:-:S04]  /*c5e0*/  F2FP.F16.F32.PACK_AB R0, RZ, R0 ;  /* 0x00000000ff00723e */ /* 0x000fc800000000ff */
[----:B------:R-:W-:-:S05]  /*c5f0*/  PRMT R0, R0, 0x5410, RZ ;  /* 0x0000541000007816 */ /* 0x000fca00000000ff */
[----:B------:R0:W-:Y:S01]  /*c600*/  STG.E desc[UR36][R2.64], R0 ;  /* 0x0000000002007986 */ /* 0x0001e2000c101924 */
[----:B------:R-:W-:Y:S05]  /*c610*/  BRA `(.L_x_3641) ;  /* 0x0000000800bc7947 */ /* 0x000fea0003800000 */
.L_x_3646:
[----:B------:R-:W-:-:S05]  /*c620*/  HADD2.F32 R4, -RZ, R0.H0_H0 ;  /* 0x20000000ff047230 */ /* 0x000fca0000004100 */
[----:B------:R-:W-:-:S06]  /*c630*/  FMUL.FTZ R4, R4, 1 ;  /* 0x3f80000004047820 */ /* 0x000fcc0000410000 */
[----:B------:R-:W0:Y:S02]  /*c640*/  F2F.F64.F32 R4, R4 ;  /* 0x0000000400047310 */ /* 0x000e240000201800 */
[----:B0-----:R0:W-:Y:S01]  /*c650*/  STG.E.64 desc[UR36][R2.64], R4 ;  /* 0x0000000402007986 */ /* 0x0011e2000c101b24 */
[----:B------:R-:W-:Y:S05]  /*c660*/  BRA `(.L_x_3641) ;  /* 0x0000000800a87947 */ /* 0x000fea0003800000 */
.L_x_3636:
        /* <DEDUP_REMOVED lines=14> */
.L_x_3651:
        /* <DEDUP_REMOVED lines=18> */
.L_x_3654:
[----:B------:R-:W-:-:S04]  /*c870*/  SHF.R.U32.HI R5, RZ, 0x18, R5 ;  /* 0x00000018ff057819 */ /* 0x000fc80000011605 */
[----:B------:R-:W-:-:S07]  /*c880*/  LOP3.LUT R0, R0, 0x80, R5, 0xf8, !PT ;  /* 0x0000008000007812 */ /* 0x000fce00078ef805 */
.L_x_3653:
[----:B------:R-:W-:Y:S05]  /*c890*/  BSYNC.RECONVERGENT B0 ;  /* 0x0000000000007941 */ /* 0x000fea0003800200 */
.L_x_3652:
[----:B------:R0:W-:Y:S01]  /*c8a0*/  STG.E.U8 desc[UR36][R2.64], R0 ;  /* 0x0000000002007986 */ /* 0x0001e2000c101124 */
[----:B------:R-:W-:Y:S05]  /*c8b0*/  BRA `(.L_x_3641) ;  /* 0x0000000800147947 */ /* 0x000fea0003800000 */
.L_x_3650:
        /* <DEDUP_REMOVED lines=18> */
.L_x_3657:
[----:B------:R-:W-:-:S04]  /*c9e0*/  SHF.R.U32.HI R5, RZ, 0x18, R5 ;  /* 0x00000018ff057819 */ /* 0x000fc80000011605 */
[----:B------:R-:W-:-:S07]  /*c9f0*/  LOP3.LUT R0, R0, 0x80, R5, 0xf8, !PT ;  /* 0x0000008000007812 */ /* 0x000fce00078ef805 */
.L_x_3656:
[----:B------:R-:W-:Y:S05]  /*ca00*/  BSYNC.RECONVERGENT B0 ;  /* 0x0000000000007941 */ /* 0x000fea0003800200 */
.L_x_3655:
[----:B------:R0:W-:Y:S01]  /*ca10*/  STG.E.U8 desc[UR36][R2.64], R0 ;  /* 0x0000000002007986 */ /* 0x0001e2000c101124 */
[----:B------:R-:W-:Y:S05]  /*ca20*/  BRA `(.L_x_3641) ;  /* 0x0000000400b87947 */ /* 0x000fea0003800000 */
.L_x_3649:
        /* <DEDUP_REMOVED lines=22> */
.L_x_3659:
[----:B------:R-:W-:-:S06]  /*cb90*/  HADD2.F32 R4, -RZ, R0.H0_H0 ;  /* 0x20000000ff047230 */ /* 0x000fcc0000004100 */
[----:B------:R-:W0:Y:S02]  /*cba0*/  F2I.U64.TRUNC R4, R4 ;  /* 0x0000000400047311 */ /* 0x000e24000020d800 */
[----:B0-----:R0:W-:Y:S01]  /*cbb0*/  STG.E.64 desc[UR36][R2.64], R4 ;  /* 0x0000000402007986 */ /* 0x0011e2000c101b24 */
[----:B------:R-:W-:Y:S05]  /*cbc0*/  BRA `(.L_x_3641) ;  /* 0x0000000400507947 */ /* 0x000fea0003800000 */
.L_x_3658:
[----:B------:R-:W-:-:S04]  /*cbd0*/  HADD2.F32 R0, -RZ, R0.H0_H0 ;  /* 0x20000000ff007230 */ /* 0x000fc80000004100 */
[----:B------:R-:W0:Y:S02]  /*cbe0*/  F2I.FTZ.U32.TRUNC.NTZ R5, R0 ;  /* 0x0000000000057305 */ /* 0x000e24000021f000 */
[----:B0-----:R0:W-:Y:S01]  /*cbf0*/  STG.E desc[UR36][R2.64], R5 ;  /* 0x0000000502007986 */ /* 0x0011e2000c101924 */
[----:B------:R-:W-:Y:S05]  /*cc00*/  BRA `(.L_x_3641) ;  /* 0x0000000400407947 */ /* 0x000fea0003800000 */
.L_x_3648:
        /* <DEDUP_REMOVED lines=11> */
.L_x_3661:
[----:B------:R-:W-:Y:S01]  /*ccc0*/  HADD2.F32 R0, -RZ, R0.H0_H0 ;  /* 0x20000000ff007230 */ /* 0x000fe20000004100 */
[----:B------:R-:W-:-:S04]  /*ccd0*/  CS2R R6, SRZ ;  /* 0x0000000000067805 */ /* 0x000fc8000001ff00 */
[----:B------:R-:W-:-:S04]  /*cce0*/  FMUL.FTZ R0, R0, 1 ;  /* 0x3f80000000007820 */ /* 0x000fc80000410000 */
[----:B------:R-:W0:Y:S02]  /*ccf0*/  F2F.F64.F32 R4, R0 ;  /* 0x0000000000047310 */ /* 0x000e240000201800 */
[----:B0-----:R0:W-:Y:S01]  /*cd00*/  STG.E.128 desc[UR36][R2.64], R4 ;  /* 0x0000000402007986 */ /* 0x0011e2000c101d24 */
[----:B------:R-:W-:Y:S05]  /*cd10*/  BRA `(.L_x_3641) ;  /* 0x0000000000fc7947 */ /* 0x000fea0003800000 */
.L_x_3660:
[----:B------:R-:W-:-:S09]  /*cd20*/  UISETP.NE.AND UP0, UPT, UR4, 0xf, UPT ;  /* 0x0000000f0400788c */ /* 0x000fd2000bf05270 */
[----:B------:R-:W-:Y:S05]  /*cd30*/  BRA.U !UP0, `(.L_x_3662) ;  /* 0x0000000108e87547 */ /* 0x000fea000b800000 */
[----:B------:R-:W-:-:S09]  /*cd40*/  UISETP.NE.AND UP0, UPT, UR4, 0x17, UPT ;  /* 0x000000170400788c */ /* 0x000fd2000bf05270 */
[----:B------:R-:W-:Y:S05]  /*cd50*/  BRA.U !UP0, `(.L_x_3663) ;  /* 0x0000000108907547 */ /* 0x000fea000b800000 */
[----:B------:R-:W-:-:S09]  /*cd60*/  UISETP.NE.AND UP0, UPT, UR4, 0x18, UPT ;  /* 0x000000180400788c */ /* 0x000fd2000bf05270 */
[----:B------:R-:W-:Y:S05]  /*cd70*/  BRA.U !UP0, `(.L_x_3664) ;  /* 0x0000000108447547 */ /* 0x000fea000b800000 */
.L_x_3640:
        /* <DEDUP_REMOVED lines=11> */
[----:B------:R-:W-:Y:S02]  /*ce30*/  IMAD.U32 R7, RZ, RZ, UR7 ;  /* 0x00000007ff077e24 */ /* 0x000fe4000f8e00ff */
[----:B----4-:R-:W-:Y:S02]  /*ce40*/  IMAD.U32 R10, RZ, RZ, UR8 ;  /* 0x00000008ff0a7e24 */ /* 0x010fe4000f8e00ff */
[----:B-1----:R-:W-:-:S07]  /*ce50*/  IMAD.U32 R11, RZ, RZ, UR9 ;  /* 0x00000009ff0b7e24 */ /* 0x002fce000f8e00ff */
[----:B------:R-:W-:-:S07]  /*ce60*/  LEPC R20, `(.L_x_3665) ;  /* 0x000000001014794e */ /* 0x000fce0000000000 */
[----:B--2---:R-:W-:Y:S05]  /*ce70*/  CALL.ABS.NOINC R2 ;  /* 0x0000000002007343 */ /* 0x004fea0003c00000 */
.L_x_3665:
[----:B------:R-:W-:Y:S05]  /*ce80*/  BRA `(.L_x_3641) ;  /* 0x0000000000a07947 */ /* 0x000fea0003800000 */
.L_x_3664:
        /* <DEDUP_REMOVED lines=13> */
.L_x_3667:
[----:B------:R-:W-:Y:S05]  /*cf60*/  BSYNC.RECONVERGENT B0 ;  /* 0x0000000000007941 */ /* 0x000fea0003800200 */
.L_x_3666:
[----:B------:R-:W-:-:S05]  /*cf70*/  LOP3.LUT R5, R0, 0x80, R5, 0xf8, !PT ;  /* 0x0000008000057812 */ /* 0x000fca00078ef805 */
[----:B------:R3:W-:Y:S01]  /*cf80*/  STG.E.U8 desc[UR36][R2.64], R5 ;  /* 0x0000000502007986 */ /* 0x0007e2000c101124 */
[----:B------:R-:W-:Y:S05]  /*cf90*/  BRA `(.L_x_3641) ;  /* 0x00000000005c7947 */ /* 0x000fea0003800000 */
.L_x_3663:
        /* <DEDUP_REMOVED lines=12> */
.L_x_3669:
[----:B------:R-:W-:Y:S01]  /*d060*/  IMAD.MOV.U32 R0, RZ, RZ, 0x7f ;  /* 0x0000007fff007424 */ /* 0x000fe200078e00ff */
[----:B------:R-:W-:-:S04]  /*d070*/  ISETP.GT.U32.AND P0, PT, R4, 0x7f800000, PT ;  /* 0x7f8000000400780c */ /* 0x000fc80003f04070 */
[----:B------:R-:W-:-:S09]  /*d080*/  SEL R0, R0, 0x7c, P0 ;  /* 0x0000007c00007807 */ /* 0x000fd20000000000 */
.L_x_3670:
[----:B------:R-:W-:Y:S05]  /*d090*/  BSYNC.RECONVERGENT B0 ;  /* 0x0000000000007941 */ /* 0x000fea0003800200 */
.L_x_3668:
[----:B------:R-:W-:-:S04]  /*d0a0*/  SHF.R.U32.HI R5, RZ, 0x18, R5 ;  /* 0x00000018ff057819 */ /* 0x000fc80000011605 */
[----:B------:R-:W-:-:S05]  /*d0b0*/  LOP3.LUT R5, R0, 0x80, R5, 0xf8, !PT ;  /* 0x0000008000057812 */ /* 0x000fca00078ef805 */
[----:B------:R2:W-:Y:S01]  /*d0c0*/  STG.E.U8 desc[UR36][R2.64], R5 ;  /* 0x0000000502007986 */ /* 0x0005e2000c101124 */
[----:B------:R-:W-:Y:S05]  /*d0d0*/  BRA `(.L_x_3641) ;  /* 0x00000000000c7947 */ /* 0x000fea0003800000 */
.L_x_3662:
[----:B------:R-:W-:-:S05]  /*d0e0*/  HADD2.F32 R0, -RZ, R0.H0_H0 ;  /* 0x20000000ff007230 */ /* 0x000fca0000004100 */
[----:B------:R-:W-:-:S05]  /*d0f0*/  F2FP.BF16.F32.PACK_AB R0, RZ, R0 ;  /* 0x00000000ff00723e */ /* 0x000fca00000010ff */
[----:B------:R4:W-:Y:S02]  /*d100*/  STG.E.U16 desc[UR36][R2.64], R0 ;  /* 0x0000000002007986 */ /* 0x0009e4000c101524 */
.L_x_3641:
[----:B------:R-:W-:-:S07]  /*d110*/  IADD3 R17, PT, PT, R17, 0x80, RZ ;  /* 0x0000008011117810 */ /* 0x000fce0007ffe0ff */
.L_x_3568:
[----:B------:R-:W-:Y:S05]  /*d120*/  BSYNC.RECONVERGENT B6 ;  /* 0x0000000000067941 */ /* 0x000fea0003800200 */
.L_x_3567:
[----:B------:R-:W5:Y:S02]  /*d130*/  LDCU UR4, c[0x0][0x380] ;  /* 0x00007000ff0477ac */ /* 0x000f640008000800 */
[----:B-----5:R-:W-:-:S13]  /*d140*/  ISETP.GE.AND P0, PT, R17, UR4, PT ;  /* 0x0000000411007c0c */ /* 0x020fda000bf06270 */
[----:B------:R-:W-:Y:S05]  /*d150*/  @P0 EXIT ;  /* 0x000000000000094d */ /* 0x000fea0003800000 */
[----:B------:R-:W5:Y:S01]  /*d160*/  LDCU UR4, c[0x0][0x388] ;  /* 0x00007100ff0477ac */ /* 0x000f620008000800 */
[----:B------:R-:W-:Y:S02]  /*d170*/  IMAD.MOV.U32 R18, RZ, RZ, RZ ;  /* 0x000000ffff127224 */ /* 0x000fe400078e00ff */
[----:B0--34-:R-:W-:Y:S02]  /*d180*/  IMAD.MOV.U32 R0, RZ, RZ, RZ ;  /* 0x000000ffff007224 */ /* 0x019fe400078e00ff */
        /* <DEDUP_REMOVED lines=8> */
[----:B-12---:R-:W-:Y:S01]  /*d210*/  IMAD.HI.U32 R2, R17, UR4, R16 ;  /* 0x0000000411027c27 */ /* 0x006fe2000f8e0010 */
        /* <DEDUP_REMOVED lines=342> */
.L_x_3671:
[----:B------:R-:W0:Y:S01]  /*e780*/  LDCU.64 UR6, c[0x0][0x5e8] ;  /* 0x0000bd00ff0677ac */ /* 0x000e220008000a00 */
[----:B------:R-:W1:Y:S01]  /*e790*/  LDCU.64 UR8, c[0x0][0x5f0] ;  /* 0x0000be00ff0877ac */ /* 0x000e620008000a00 */
[----:B------:R-:W-:-:S04]  /*e7a0*/  UPRMT UR4, UR39, 0x9910, URZ ;  /* 0x0000991027047896 */ /* 0x000fc800080000ff */
[----:B------:R-:W-:Y:S01]  /*e7b0*/  UISETP.GT.AND UP0, UPT, UR4, 0x9, UPT ;  /* 0x000000090400788c */ /* 0x000fe2000bf04270 */
[----:B0-----:R-:W-:Y:S02]  /*e7c0*/  IADD3 R16, P0, PT, R16, UR6, RZ ;  /* 0x0000000610107c10 */ /* 0x001fe4000ff1e0ff */
[----:B-12---:R-:W-:-:S03]  /*e7d0*/  IADD3 R2, P1, PT, R0, UR8, RZ ;  /* 0x0000000800027c10 */ /* 0x006fc6000ff3e0ff */
        /* <DEDUP_REMOVED lines=16> */
.L_x_3675:
[----:B------:R-:W2:Y:S02]  /*e8e0*/  LDG.E.U8 R2, desc[UR36][R2.64] ;  /* 0x0000002402027981 */ /* 0x000ea4000c1e1100 */
[----:B--2---:R-:W-:-:S04]  /*e8f0*/  I2FP.F32.U32 R0, R2 ;  /* 0x0000000200007245 */ /* 0x004fc80000201000 */
[----:B------:R-:W-:-:S04]  /*e900*/  F2FP.F16.F32.PACK_AB R0, RZ, R0 ;  /* 0x00000000ff00723e */ /* 0x000fc800000000ff */
[----:B------:R-:W-:Y:S01]  /*e910*/  PRMT R19, R0, 0x7610, R19 ;  /* 0x0000761000137816 */ /* 0x000fe20000000013 */
[----:B------:R-:W-:Y:S06]  /*e920*/  BRA `(.L_x_3677) ;  /* 0x0000000c00b47947 */ /* 0x000fec0003800000 */
.L_x_3674:
        /* <DEDUP_REMOVED lines=11> */
.L_x_3679:
[----:B------:R-:W2:Y:S02]  /*e9e0*/  LDG.E R2, desc[UR36][R2.64] ;  /* 0x0000002402027981 */ /* 0x000ea4000c1e1900 */
[----:B--2---:R-:W-:-:S04]  /*e9f0*/  I2FP.F32.S32 R0, R2 ;  /* 0x0000000200007245 */ /* 0x004fc80000201400 */
[----:B------:R-:W-:-:S04]  /*ea00*/  F2FP.F16.F32.PACK_AB R0, RZ, R0 ;  /* 0x00000000ff00723e */ /* 0x000fc800000000ff */
[----:B------:R-:W-:Y:S01]  /*ea10*/  PRMT R19, R0, 0x7610, R19 ;  /* 0x0000761000137816 */ /* 0x000fe20000000013 */
[----:B------:R-:W-:Y:S06]  /*ea20*/  BRA `(.L_x_3677) ;  /* 0x0000000c00747947 */ /* 0x000fec0003800000 */
.L_x_3678:
[----:B------:R-:W2:Y:S02]  /*ea30*/  LDG.E.U16 R2, desc[UR36][R2.64] ;  /* 0x0000002402027981 */ /* 0x000ea4000c1e1500 */
[----:B--2---:R-:W0:Y:S02]  /*ea40*/  I2F.S16 R0, R2 ;  /* 0x0000000200007306 */ /* 0x004e240000101400 */
[----:B0-----:R-:W-:-:S04]  /*ea50*/  F2FP.F16.F32.PACK_AB R0, RZ, R0 ;  /* 0x00000000ff00723e */ /* 0x001fc800000000ff */
[----:B------:R-:W-:Y:S01]  /*ea60*/  PRMT R19, R0, 0x7610, R19 ;  /* 0x0000761000137816 */ /* 0x000fe20000000013 */
[----:B------:R-:W-:Y:S06]  /*ea70*/  BRA `(.L_x_3677) ;  /* 0x0000000c00607947 */ /* 0x000fec0003800000 */
.L_x_3673:
        /* <DEDUP_REMOVED lines=9> */
.L_x_3681:
[----:B------:R0:W5:Y:S01]  /*eb10*/  LDG.E.U16 R19, desc[UR36][R2.64] ;  /* 0x0000002402137981 */ /* 0x000162000c1e1500 */
[----:B------:R-:W-:Y:S05]  /*eb20*/  BRA `(.L_x_3677) ;  /* 0x0000000c00347947 */ /* 0x000fea0003800000 */
.L_x_3680:
        /* <DEDUP_REMOVED lines=9> */
.L_x_3683:
[----:B------:R1:W5:Y:S01]  /*ebc0*/  LDG.E.U16 R19, desc[UR36][R2.64] ;  /* 0x0000002402137981 */ /* 0x000362000c1e1500 */
[----:B------:R-:W-:Y:S05]  /*ebd0*/  BRA `(.L_x_3677) ;  /* 0x0000000c00087947 */ /* 0x000fea0003800000 */
.L_x_3682:
        /* <DEDUP_REMOVED lines=9> */
.L_x_3672:
        /* <DEDUP_REMOVED lines=14> */
.L_x_3686:
        /* <DEDUP_REMOVED lines=9> */
.L_x_3685:
        /* <DEDUP_REMOVED lines=27> */
.L_x_3688:
        /* <DEDUP_REMOVED lines=14> */
.L_x_3687:
[----:B------:R-:W2:Y:S02]  /*f070*/  LDG.E.U16 R0, desc[UR36][R2.64] ;  /* 0x0000002402007981 */ /* 0x000ea4000c1e1500 */
[----:B--2---:R-:W-:-:S04]  /*f080*/  SHF.L.U32 R0, R0, 0x10, RZ ;  /* 0x0000001000007819 */ /* 0x004fc800000006ff */
[----:B------:R-:W-:-:S04]  /*f090*/  F2FP.F16.F32.PACK_AB R0, RZ, R0 ;  /* 0x00000000ff00723e */ /* 0x000fc800000000ff */
[----:B------:R-:W-:Y:S01]  /*f0a0*/  PRMT R19, R0, 0x7610, R19 ;  /* 0x0000761000137816 */ /* 0x000fe20000000013 */
[----:B------:R-:W-:Y:S06]  /*f0b0*/  BRA `(.L_x_3677) ;  /* 0x0000000400d07947 */ /* 0x000fec0003800000 */
.L_x_3684:
        /* <DEDUP_REMOVED lines=13> */
.L_x_3691:
        /* <DEDUP_REMOVED lines=21> */
.L_x_3695:
[----:B------:R-:W-:Y:S05]  /*f2e0*/  BSYNC.RECONVERGENT B1 ;  /* 0x0000000000017941 */ /* 0x000fea0003800200 */
.L_x_3694:
[----:B------:R-:W-:Y:S02]  /*f2f0*/  SHF.L.U32 R0, R0, 0x14, RZ ;  /* 0x0000001400007819 */ /* 0x000fe400000006ff */
[----:B------:R-:W-:-:S04]  /*f300*/  LEA R2, R2, 0x3b800000, 0x17 ;  /* 0x3b80000002027811 */ /* 0x000fc800078eb8ff */
[----:B------:R-:W-:-:S07]  /*f310*/  LOP3.LUT R0, R2, R0, R7, 0xfe, !PT ;  /* 0x0000000002007212 */ /* 0x000fce00078efe07 */
.L_x_3693:
[----:B------:R-:W-:Y:S05]  /*f320*/  BSYNC.RECONVERGENT B0 ;  /* 0x0000000000007941 */ /* 0x000fea0003800200 */
.L_x_3692:
[----:B------:R-:W-:-:S04]  /*f330*/  F2FP.F16.F32.PACK_AB R0, RZ, R0 ;  /* 0x00000000ff00723e */ /* 0x000fc800000000ff */
[----:B------:R-:W-:Y:S01]  /*f340*/  PRMT R19, R0, 0x7610, R19 ;  /* 0x0000761000137816 */ /* 0x000fe20000000013 */
[----:B------:R-:W-:Y:S06]  /*f350*/  BRA `(.L_x_3677) ;  /* 0x0000000400287947 */ /* 0x000fec0003800000 */
.L_x_3690:
        /* <DEDUP_REMOVED lines=21> */
.L_x_3699:
[----:B------:R-:W-:Y:S05]  /*f4b0*/  BSYNC.RECONVERGENT B1 ;  /* 0x0000000000017941 */ /* 0x000fea0003800200 */
.L_x_3698:
[----:B------:R-:W-:Y:S02]  /*f4c0*/  SHF.L.U32 R0, R0, 0x15, RZ ;  /* 0x0000001500007819 */ /* 0x000fe400000006ff */
[----:B------:R-:W-:-:S04]  /*f4d0*/  LEA R2, R2, 0x37800000, 0x17 ;  /* 0x3780000002027811 */ /* 0x000fc800078eb8ff */
[----:B------:R-:W-:-:S07]  /*f4e0*/  LOP3.LUT R0, R2, R0, R7, 0xfe, !PT ;  /* 0x0000000002007212 */ /* 0x000fce00078efe07 */
.L_x_3697:
[----:B------:R-:W-:Y:S05]  /*f4f0*/  BSYNC.RECONVERGENT B0 ;  /* 0x0000000000007941 */ /* 0x000fea0003800200 */
.L_x_3696:
[----:B------:R-:W-:-:S04]  /*f500*/  F2FP.F16.F32.PACK_AB R0, RZ, R0 ;  /* 0x00000000ff00723e */ /* 0x000fc800000000ff */
[----:B------:R-:W-:Y:S01]  /*f510*/  PRMT R19, R0, 0x7610, R19 ;  /* 0x0000761000137816 */ /* 0x000fe20000000013 */
[----:B------:R-:W-:Y:S06]  /*f520*/  BRA `(.L_x_3677) ;  /* 0x0000000000b47947 */ /* 0x000fec0003800000 */
.L_x_3689:
        /* <DEDUP_REMOVED lines=14> */
.L_x_3703:
[----:B------:R-:W-:Y:S05]  /*f610*/  BSYNC.RECONVERGENT B0 ;  /* 0x0000000000007941 */ /* 0x000fea0003800200 */
.L_x_3702:
[----:B------:R-:W-:-:S04]  /*f620*/  F2FP.F16.F32.PACK_AB R0, RZ, R0 ;  /* 0x00000000ff00723e */ /* 0x000fc800000000ff */
[----:B------:R-:W-:Y:S01]  /*f630*/  PRMT R19, R0, 0x7610, R19 ;  /* 0x0000761000137816 */ /* 0x000fe20000000013 */
[----:B------:R-:W-:Y:S06]  /*f640*/  BRA `(.L_x_3677) ;  /* 0x00000000006c7947 */ /* 0x000fec0003800000 */
.L_x_3676:
        /* <DEDUP_REMOVED lines=15> */
[----:B--2---:R-:W-:Y:S05]  /*f740*/  CALL.ABS.NOINC R2 ;  /* 0x0000000002007343 */ /* 0x004fea0003c00000 */
.L_x_3704:
[----:B------:R-:W-:Y:S01]  /*f750*/  PRMT R19, RZ, 0x7610, R19 ;  /* 0x00007610ff137816 */ /* 0x000fe20000000013 */
[----:B------:R-:W-:Y:S06]  /*f760*/  BRA `(.L_x_3677) ;  /* 0x0000000000247947 */ /* 0x000fec0003800000 */
.L_x_3701:
[----:B------:R-:W2:Y:S02]  /*f770*/  LDG.E.64 R2, desc[UR36][R2.64] ;  /* 0x0000002402027981 */ /* 0x000ea4000c1e1b00 */
[----:B--2---:R-:W0:Y:S02]  /*f780*/  I2F.U64 R0, R2 ;  /* 0x0000000200007312 */ /* 0x004e240000301000 */
[----:B0-----:R-:W-:-:S04]  /*f790*/  F2FP.F16.F32.PACK_AB R0, RZ, R0 ;  /* 0x00000000ff00723e */ /* 0x001fc800000000ff */
[----:B------:R-:W-:Y:S01]  /*f7a0*/  PRMT R19, R0, 0x7610, R19 ;  /* 0x0000761000137816 */ /* 0x000fe20000000013 */
[----:B------:R-:W-:Y:S06]  /*f7b0*/  BRA `(.L_x_3677) ;  /* 0x0000000000107947 */ /* 0x000fec0003800000 */
.L_x_3700:
[----:B------:R-:W2:Y:S02]  /*f7c0*/  LDG.E R2, desc[UR36][R2.64] ;  /* 0x0000002402027981 */ /* 0x000ea4000c1e1900 */
[----:B--2---:R-:W-:-:S04]  /*f7d0*/  I2FP.F32.U32 R0, R2 ;  /* 0x0000000200007245 */ /* 0x004fc80000201000 */
[----:B------:R-:W-:-:S04]  /*f7e0*/  F2FP.F16.F32.PACK_AB R0, RZ, R0 ;  /* 0x00000000ff00723e */ /* 0x000fc800000000ff */
[----:B------:R-:W-:-:S07]  /*f7f0*/  PRMT R19, R0, 0x7610, R19 ;  /* 0x0000761000137816 */ /* 0x000fce0000000013 */
.L_x_3677:
        /* <DEDUP_REMOVED lines=18> */
.L_x_3708:
[----:B------:R-:W2:Y:S02]  /*f920*/  LDG.E.U8 R2, desc[UR36][R2.64] ;  /* 0x0000002402027981 */ /* 0x000ea4000c1e1100 */
[----:B--2---:R-:W-:-:S04]  /*f930*/  I2FP.F32.U32 R0, R2 ;  /* 0x0000000200007245 */ /* 0x004fc80000201000 */
[----:B------:R-:W-:Y:S01]  /*f940*/  F2FP.F16.F32.PACK_AB R0, RZ, R0 ;  /* 0x00000000ff00723e */ /* 0x000fe200000000ff */
[----:B------:R-:W-:Y:S06]  /*f950*/  BRA `(.L_x_3710) ;  /* 0x0000000c007c7947 */ /* 0x000fec0003800000 */
.L_x_3707:
        /* <DEDUP_REMOVED lines=10> */
.L_x_3712:
[----:B------:R-:W2:Y:S02]  /*fa00*/  LDG.E R2, desc[UR36][R2.64] ;  /* 0x0000002402027981 */ /* 0x000ea4000c1e1900 */
[----:B--2---:R-:W-:-:S04]  /*fa10*/  I2FP.F32.S32 R0, R2 ;  /* 0x0000000200007245 */ /* 0x004fc80000201400 */
[----:B------:R-:W-:Y:S01]  /*fa20*/  F2FP.F16.F32.PACK_AB R0, RZ, R0 ;  /* 0x00000000ff00723e */ /* 0x000fe200000000ff */
[----:B------:R-:W-:Y:S06]  /*fa30*/  BRA `(.L_x_3710) ;  /* 0x0000000c00447947 */ /* 0x000fec0003800000 */
.L_x_3711:
[----:B------:R-:W2:Y:S02]  /*fa40*/  LDG.E.U16 R2, desc[UR36][R2.64] ;  /* 0x0000002402027981 */ /* 0x000ea4000c1e1500 */
[----:B--2---:R-:W0:Y:S02]  /*fa50*/  I2F.S16 R0, R2 ;  /* 0x0000000200007306 */ /* 0x004e240000101400 */
[----:B0-----:R-:W-:Y:S01]  /*fa60*/  F2FP.F16.F32.PACK_AB R0, RZ, R0 ;  /* 0x00000000ff00723e */ /* 0x001fe200000000ff */
[----:B------:R-:W-:Y:S06]  /*fa70*/  BRA `(.L_x_3710) ;  /* 0x0000000c00347947 */ /* 0x000fec0003800000 */
.L_x_3706:
        /* <DEDUP_REMOVED lines=9> */
.L_x_3714:
[----:B------:R1:W5:Y:S01]  /*fb10*/  LDG.E.U16 R0, desc[UR36][R2.64] ;  /* 0x0000002402007981 */ /* 0x000362000c1e1500 */
[----:B------:R-:W-:Y:S05]  /*fb20*/  BRA `(.L_x_3710) ;  /* 0x0000000c00087947 */ /* 0x000fea0003800000 */
.L_x_3713:
        /* <DEDUP_REMOVED lines=9> */
.L_x_3716:
[----:B------:R0:W5:Y:S01]  /*fbc0*/  LDG.E.U16 R0, desc[UR36][R2.64] ;  /* 0x0000002402007981 */ /* 0x000162000c1e1500 */
[----:B------:R-:W-:Y:S05]  /*fbd0*/  BRA `(.L_x_3710) ;  /* 0x0000000800dc7947 */ /* 0x000fea0003800000 */
.L_x_3715:
        /* <DEDUP_REMOVED lines=8> */
.L_x_3705:
        /* <DEDUP_REMOVED lines=13> */
.L_x_3719:
        /* <DEDUP_REMOVED lines=8> */
.L_x_3718:
        /* <DEDUP_REMOVED lines=27> */
.L_x_3721:
        /* <DEDUP_REMOVED lines=13> */
.L_x_3720:
[----:B------:R-:W2:Y:S02]  /*10030*/  LDG.E.U16 R0, desc[UR36][R2.64] ;  /* 0x0000002402007981 */ /* 0x000ea4000c1e1500 */
[----:B--2---:R-:W-:-:S05]  /*10040*/  IMAD.U32 R0, R0, 0x10000, RZ ;  /* 0x0001000000007824 */ /* 0x004fca00078e00ff */
[----:B------:R-:W-:Y:S01]  /*10050*/  F2FP.F16.F32.PACK_AB R0, RZ, R0 ;  /* 0x00000000ff00723e */ /* 0x000fe200000000ff */
[----:B------:R-:W-:Y:S06]  /*10060*/  BRA `(.L_x_3710) ;  /* 0x0000000400b87947 */ /* 0x000fec0003800000 */
.L_x_3717:
        /* <DEDUP_REMOVED lines=12> */
.L_x_3724:
        /* <DEDUP_REMOVED lines=21> */
.L_x_3728:
[----:B------:R-:W-:Y:S05]  /*10280*/  BSYNC.RECONVERGENT B1 ;  /* 0x0000000000017941 */ /* 0x000fea0003800200 */
.L_x_3727:
[----:B------:R-:W-:Y:S01]  /*10290*/  IMAD.SHL.U32 R0, R0, 0x100000, RZ ;  /* 0x0010000000007824 */ /* 0x000fe200078e00ff */
[----:B------:R-:W-:-:S04]  /*102a0*/  LEA R2, R2, 0x3b800000, 0x17 ;  /* 0x3b80000002027811 */ /* 0x000fc800078eb8ff */
[----:B------:R-:W-:-:S07]  /*102b0*/  LOP3.LUT R0, R2, R0, R7, 0xfe, !PT ;  /* 0x0000000002007212 */ /* 0x000fce00078efe07 */
.L_x_3726:
[----:B------:R-:W-:Y:S05]  /*102c0*/  BSYNC.RECONVERGENT B0 ;  /* 0x0000000000007941 */ /* 0x000fea0003800200 */
.L_x_3725:
[----:B------:R-:W-:Y:S01]  /*102d0*/  F2FP.F16.F32.PACK_AB R0, RZ, R0 ;  /* 0x00000000ff00723e */ /* 0x000fe200000000ff */
[----:B------:R-:W-:Y:S06]  /*102e0*/  BRA `(.L_x_3710) ;  /* 0x0000000400187947 */ /* 0x000fec0003800000 */
.L_x_3723:
        /* <DEDUP_REMOVED lines=21> */
.L_x_3732:
[----:B------:R-:W-:Y:S05]  /*10440*/  BSYNC.RECONVERGENT B1 ;  /* 0x0000000000017941 */ /* 0x000fea0003800200 */
.L_x_3731:
[----:B------:R-:W-:Y:S01]  /*10450*/  IMAD.SHL.U32 R0, R0, 0x200000, RZ ;  /* 0x0020000000007824 */ /* 0x000fe200078e00ff */
[----:B------:R-:W-:-:S04]  /*10460*/  LEA R2, R2, 0x37800000, 0x17 ;  /* 0x3780000002027811 */ /* 0x000fc800078eb8ff */
[----:B------:R-:W-:-:S07]  /*10470*/  LOP3.LUT R0, R2, R0, R7, 0xfe, !PT ;  /* 0x0000000002007212 */ /* 0x000fce00078efe07 */
.L_x_3730:
[----:B------:R-:W-:Y:S05]  /*10480*/  BSYNC.RECONVERGENT B0 ;  /* 0x0000000000007941 */ /* 0x000fea0003800200 */
.L_x_3729:
[----:B------:R-:W-:Y:S01]  /*10490*/  F2FP.F16.F32.PACK_AB R0, RZ, R0 ;  /* 0x00000000ff00723e */ /* 0x000fe200000000ff */
[----:B------:R-:W-:Y:S06]  /*104a0*/  BRA `(.L_x_3710) ;  /* 0x0000000000a87947 */ /* 0x000fec0003800000 */
.L_x_3722:
        /* <DEDUP_REMOVED lines=14> */
.L_x_3736:
[----:B------:R-:W-:Y:S05]  /*10590*/  BSYNC.RECONVERGENT B0 ;  /* 0x0000000000007941 */ /* 0x000fea0003800200 */
.L_x_3735:
[----:B------:R-:W-:Y:S01]  /*105a0*/  F2FP.F16.F32.PACK_AB R0, RZ, R0 ;  /* 0x00000000ff00723e */ /* 0x000fe200000000ff */
[----:B------:R-:W-:Y:S06]  /*105b0*/  BRA `(.L_x_3710) ;  /* 0x0000000000647947 */ /* 0x000fec0003800000 */
.L_x_3709:
        /* <DEDUP_REMOVED lines=16> */
.L_x_3737:
[----:B------:R-:W-:Y:S01]  /*106c0*/  PRMT R0, RZ, 0x7610, R0 ;  /* 0x00007610ff007816 */ /* 0x000fe20000000000 */
[----:B------:R-:W-:Y:S06]  /*106d0*/  BRA `(.L_x_3710) ;  /* 0x00000000001c7947 */ /* 0x000fec0003800000 */
.L_x_3734:
[----:B------:R-:W2:Y:S02]  /*106e0*/  LDG.E.64 R2, desc[UR36][R2.64] ;  /* 0x0000002402027981 */ /* 0x000ea4000c1e1b00 */
[----:B--2---:R-:W0:Y:S02]  /*106f0*/  I2F.U64 R0, R2 ;  /* 0x0000000200007312 */ /* 0x004e240000301000 */
[----:B0-----:R-:W-:Y:S01]  /*10700*/  F2FP.F16.F32.PACK_AB R0, RZ, R0 ;  /* 0x00000000ff00723e */ /* 0x001fe200000000ff */
[----:B------:R-:W-:Y:S06]  /*10710*/  BRA `(.L_x_3710) ;  /* 0x00000000000c7947 */ /* 0x000fec0003800000 */
.L_x_3733:
[----:B------:R-:W2:Y:S02]  /*10720*/  LDG.E R2, desc[UR36][R2.64] ;  /* 0x0000002402027981 */ /* 0x000ea4000c1e1900 */
[----:B--2---:R-:W-:-:S04]  /*10730*/  I2FP.F32.U32 R0, R2 ;  /* 0x0000000200007245 */ /* 0x004fc80000201000 */
[----:B------:R-:W-:-:S07]  /*10740*/  F2FP.F16.F32.PACK_AB R0, RZ, R0 ;  /* 0x00000000ff00723e */ /* 0x000fce00000000ff */
.L_x_3710:
[----:B------:R-:W-:Y:S01]  /*10750*/  UPRMT UR4, UR43, 0x9910, URZ ;  /* 0x000099102b047896 */ /* 0x000fe200080000ff */
[----:B-----5:R-:W-:Y:S02]  /*10760*/  HADD2.F32 R19, -RZ, R19.H0_H0 ;  /* 0x20000013ff137230 */ /* 0x020fe40000004100 */
[----:B------:R-:W-:Y:S01]  /*10770*/  HADD2.F32 R0, -RZ, R0.H0_H0 ;  /* 0x20000000ff007230 */ /* 0x000fe20000004100 */
[----:B------:R-:W-:-:S04]  /*10780*/  UISETP.GT.AND UP0, UPT, UR4, 0x9, UPT ;  /* 0x000000090400788c */ /* 0x000fc8000bf04270 */
[----:B------:R-:W-:-:S05]  /*10790*/  FMUL.FTZ R0, R19, R0 ;  /* 0x0000000013007220 */ /* 0x000fca0000410000 */
[----:B------:R-:W-:Y:S01]  /*107a0*/  F2FP.F16.F32.PACK_AB R0, RZ, R0 ;  /* 0x00000000ff00723e */ /* 0x000fe200000000ff */
[----:B------:R-:W-:Y:S06]  /*107b0*/  BRA.U UP0, `(.L_x_3738) ;  /* 0x0000000500047547 */ /* 0x000fec000b800000 */
        /* <DEDUP_REMOVED lines=12> */
.L_x_3741:
[----:B01----:R-:W-:-:S06]  /*10880*/  HADD2.F32 R3, -RZ, R0.H0_H0 ;  /* 0x20000000ff037230 */ /* 0x003fcc0000004100 */
[----:B------:R-:W0:Y:S02]  /*10890*/  F2I.S64.TRUNC R2, R3 ;  /* 0x0000000300027311 */ /* 0x000e24000020d900 */
[----:B0-----:R-:W-:Y:S01]  /*108a0*/  STG.E.U8 desc[UR36][R16.64], R2 ;  /* 0x0000000210007986 */ /* 0x001fe2000c101124 */
[----:B------:R-:W-:Y:S05]  /*108b0*/  EXIT ;  /* 0x000000000000794d */ /* 0x000fea0003800000 */
.L_x_3740:
        /* <DEDUP_REMOVED lines=10> */
.L_x_3744:
[----:B------:R-:W-:-:S04]  /*10960*/  HADD2.F32 R0, -RZ, R0.H0_H0 ;  /* 0x20000000ff007230 */ /* 0x000fc80000004100 */
[----:B01----:R-:W0:Y:S02]  /*10970*/  F2I.FTZ.TRUNC.NTZ R3, R0 ;  /* 0x0000000000037305 */ /* 0x003e24000021f100 */
[----:B0-----:R-:W-:Y:S01]  /*10980*/  STG.E desc[UR36][R16.64], R3 ;  /* 0x0000000310007986 */ /* 0x001fe2000c101924 */
[----:B------:R-:W-:Y:S05]  /*10990*/  EXIT ;  /* 0x000000000000794d */ /* 0x000fea0003800000 */
.L_x_3743:
[----:B------:R-:W-:-:S04]  /*109a0*/  HADD2.F32 R0, -RZ, R0.H0_H0 ;  /* 0x20000000ff007230 */ /* 0x000fc80000004100 */
[----:B01----:R-:W0:Y:S02]  /*109b0*/  F2I.FTZ.TRUNC.NTZ R3, R0 ;  /* 0x0000000000037305 */ /* 0x003e24000021f100 */
[----:B0-----:R-:W-:Y:S01]  /*109c0*/  STG.E.U16 desc[UR36][R16.64], R3 ;  /* 0x0000000310007986 */ /* 0x001fe2000c101524 */
[----:B------:R-:W-:Y:S05]  /*109d0*/  EXIT ;  /* 0x000000000000794d */ /* 0x000fea0003800000 */
.L_x_3739:
        /* <DEDUP_REMOVED lines=9> */
.L_x_3746:
[----:B------:R-:W-:Y:S01]  /*10a70*/  STG.E.U16 desc[UR36][R16.64], R0 ;  /* 0x0000000010007986 */ /* 0x000fe2000c101524 */
[----:B------:R-:W-:Y:S05]  /*10a80*/  EXIT ;  /* 0x000000000000794d */ /* 0x000fea0003800000 */
.L_x_3745:
        /* <DEDUP_REMOVED lines=10> */
.L_x_3748:
[----:B------:R-:W-:-:S05]  /*10b30*/  HADD2.F32 R0, -RZ, R0.H0_H0 ;  /* 0x20000000ff007230 */ /* 0x000fca0000004100 */
[----:B------:R-:W-:-:S04]  /*10b40*/  F2FP.F16.F32.PACK_AB R0, RZ, R0 ;  /* 0x00000000ff00723e */ /* 0x000fc800000000ff */
[----:B------:R-:W-:-:S05]  /*10b50*/  PRMT R0, R0, 0x5410, RZ ;  /* 0x0000541000007816 */ /* 0x000fca00000000ff */
[----:B------:R-:W-:Y:S01]  /*10b60*/  STG.E desc[UR36][R16.64], R0 ;  /* 0x0000000010007986 */ /* 0x000fe2000c101924 */
[----:B------:R-:W-:Y:S05]  /*10b70*/  EXIT ;  /* 0x000000000000794d */ /* 0x000fea0003800000 */
.L_x_3747:
[----:B01----:R-:W-:-:S05]  /*10b80*/  HADD2.F32 R2, -RZ, R0.H0_H0 ;  /* 0x20000000ff027230 */ /* 0x003fca0000004100 */
[----:B------:R-:W-:-:S06]  /*10b90*/  FMUL.FTZ R2, R2, 1 ;  /* 0x3f80000002027820 */ /* 0x000fcc0000410000 */
[----:B------:R-:W0:Y:S02]  /*10ba0*/  F2F.F64.F32 R2, R2 ;  /* 0x0000000200027310 */ /* 0x000e240000201800 */
[----:B0-----:R-:W-:Y:S01]  /*10bb0*/  STG.E.64 desc[UR36][R16.64], R2 ;  /* 0x0000000210007986 */ /* 0x001fe2000c101b24 */
[----:B------:R-:W-:Y:S05]  /*10bc0*/  EXIT ;  /* 0x000000000000794d */ /* 0x000fea0003800000 */
.L_x_3738:
        /* <DEDUP_REMOVED lines=14> */
.L_x_3752:
        /* <DEDUP_REMOVED lines=17> */
.L_x_3755:
[----:B------:R-:W-:-:S04]  /*10dc0*/  SHF.R.U32.HI R3, RZ, 0x18, R3 ;  /* 0x00000018ff037819 */ /* 0x000fc80000011603 */
[----:B------:R-:W-:-:S04]  /*10dd0*/  LOP3.LUT R0, R0, 0x80, R3, 0xf8, !PT ;  /* 0x0000008000007812 */ /* 0x000fc800078ef803 */
[----:B------:R-:W-:-:S07]  /*10de0*/  PRMT R8, R0, 0x7610, R8 ;  /* 0x0000761000087816 */ /* 0x000fce0000000008 */
.L_x_3754:
[----:B------:R-:W-:Y:S05]  /*10df0*/  BSYNC.RECONVERGENT B0 ;  /* 0x0000000000007941 */ /* 0x000fea0003800200 */
.L_x_3753:
[----:B------:R-:W-:Y:S01]  /*10e00*/  STG.E.U8 desc[UR36][R16.64], R8 ;  /* 0x0000000810007986 */ /* 0x000fe2000c101124 */
[----:B------:R-:W-:Y:S05]  /*10e10*/  EXIT ;  /* 0x000000000000794d */ /* 0x000fea0003800000 */
.L_x_3751:
        /* <DEDUP_REMOVED lines=17> */
.L_x_3758:
[----:B------:R-:W-:-:S04]  /*10f30*/  SHF.R.U32.HI R3, RZ, 0x18, R3 ;  /* 0x00000018ff037819 */ /* 0x000fc80000011603 */
[----:B------:R-:W-:-:S04]  /*10f40*/  LOP3.LUT R0, R0, 0x80, R3, 0xf8, !PT ;  /* 0x0000008000007812 */ /* 0x000fc800078ef803 */
[----:B------:R-:W-:-:S07]  /*10f50*/  PRMT R8, R0, 0x7610, R8 ;  /* 0x0000761000087816 */ /* 0x000fce0000000008 */
.L_x_3757:
[----:B------:R-:W-:Y:S05]  /*10f60*/  BSYNC.RECONVERGENT B0 ;  /* 0x0000000000007941 */ /* 0x000fea0003800200 */
.L_x_3756:
[----:B------:R-:W-:Y:S01]  /*10f70*/  STG.E.U8 desc[UR36][R16.64], R8 ;  /* 0x0000000810007986 */ /* 0x000fe2000c101124 */
[----:B------:R-:W-:Y:S05]  /*10f80*/  EXIT ;  /* 0x000000000000794d */ /* 0x000fea0003800000 */
.L_x_3750:
        /* <DEDUP_REMOVED lines=22> */
.L_x_3760:
[----:B01----:R-:W-:-:S06]  /*110f0*/  HADD2.F32 R2, -RZ, R0.H0_H0 ;  /* 0x20000000ff027230 */ /* 0x003fcc0000004100 */
[----:B------:R-:W0:Y:S02]  /*11100*/  F2I.U64.TRUNC R2, R2 ;  /* 0x0000000200027311 */ /* 0x000e24000020d800 */
[----:B0-----:R-:W-:Y:S01]  /*11110*/  STG.E.64 desc[UR36][R16.64], R2 ;  /* 0x0000000210007986 */ /* 0x001fe2000c101b24 */
[----:B------:R-:W-:Y:S05]  /*11120*/  EXIT ;  /* 0x000000000000794d */ /* 0x000fea0003800000 */
.L_x_3759:
[----:B------:R-:W-:-:S04]  /*11130*/  HADD2.F32 R0, -RZ, R0.H0_H0 ;  /* 0x20000000ff007230 */ /* 0x000fc80000004100 */
[----:B01----:R-:W0:Y:S02]  /*11140*/  F2I.FTZ.U32.TRUNC.NTZ R3, R0 ;  /* 0x0000000000037305 */ /* 0x003e24000021f000 */
[----:B0-----:R-:W-:Y:S01]  /*11150*/  STG.E desc[UR36][R16.64], R3 ;  /* 0x0000000310007986 */ /* 0x001fe2000c101924 */
[----:B------:R-:W-:Y:S05]  /*11160*/  EXIT ;  /* 0x000000000000794d */ /* 0x000fea0003800000 */
.L_x_3749:
        /* <DEDUP_REMOVED lines=11> */
.L_x_3762:
[----:B------:R-:W-:Y:S01]  /*11220*/  HADD2.F32 R0, -RZ, R0.H0_H0 ;  /* 0x20000000ff007230 */ /* 0x000fe20000004100 */
[----:B------:R-:W-:-:S04]  /*11230*/  CS2R R6, SRZ ;  /* 0x0000000000067805 */ /* 0x000fc8000001ff00 */
[----:B------:R-:W-:-:S04]  /*11240*/  FMUL.FTZ R0, R0, 1 ;  /* 0x3f80000000007820 */ /* 0x000fc80000410000 */
[----:B------:R-:W2:Y:S02]  /*11250*/  F2F.F64.F32 R4, R0 ;  /* 0x0000000000047310 */ /* 0x000ea40000201800 */
[----:B--2---:R-:W-:Y:S01]  /*11260*/  STG.E.128 desc[UR36][R16.64], R4 ;  /* 0x0000000410007986 */ /* 0x004fe2000c101d24 */
[----:B------:R-:W-:Y:S05]  /*11270*/  EXIT ;  /* 0x000000000000794d */ /* 0x000fea0003800000 */
.L_x_3761:
[----:B------:R-:W-:-:S09]  /*11280*/  UISETP.NE.AND UP0, UPT, UR4, 0xf, UPT ;  /* 0x0000000f0400788c */ /* 0x000fd2000bf05270 */
[----:B------:R-:W-:Y:S05]  /*11290*/  BRA.U !UP0, `(.L_x_3763) ;  /* 0x0000000108e87547 */ /* 0x000fea000b800000 */
[----:B------:R-:W-:-:S09]  /*112a0*/  UISETP.NE.AND UP0, UPT, UR4, 0x17, UPT ;  /* 0x000000170400788c */ /* 0x000fd2000bf05270 */
[----:B------:R-:W-:Y:S05]  /*112b0*/  BRA.U !UP0, `(.L_x_3764) ;  /* 0x0000000108907547 */ /* 0x000fea000b800000 */
[----:B------:R-:W-:-:S09]  /*112c0*/  UISETP.NE.AND UP0, UPT, UR4, 0x18, UPT ;  /* 0x000000180400788c */ /* 0x000fd2000bf05270 */
[----:B------:R-:W-:Y:S05]  /*112d0*/  BRA.U !UP0, `(.L_x_3765) ;  /* 0x0000000108447547 */ /* 0x000fea000b800000 */
.L_x_3742:
[----:B------:R-:W-:Y:S01]  /*112e0*/  MOV R0, 0x0 ;  /* 0x0000000000007802 */ /* 0x000fe20000000f00 */
[----:B------:R-:W2:Y:S01]  /*112f0*/  LDCU.64 UR4, c[0x4][0x1a8] ;  /* 0x01003500ff0477ac */ /* 0x000ea20008000a00 */
[----:B------:R-:W-:Y:S02]  /*11300*/  HFMA2 R12, -RZ, RZ, 0, 5.9604644775390625e-08 ;  /* 0x00000001ff0c7431 */ /* 0x000fe400000001ff */
[----:B------:R-:W-:Y:S01]  /*11310*/  IMAD.MOV.U32 R8, RZ, RZ, 0x65 ;  /* 0x00000065ff087424 */ /* 0x000fe200078e00ff */
[----:B01----:R0:W1:Y:S01]  /*11320*/  LDC.64 R2, c[0x4][R0] ;  /* 0x0100000000027b82 */ /* 0x0030620000000a00 */
[----:B------:R-:W3:Y:S01]  /*11330*/  LDCU.64 UR6, c[0x4][0x1b0] ;  /* 0x01003600ff0677ac */ /* 0x000ee20008000a00 */
[----:B------:R-:W-:Y:S01]  /*11340*/  IMAD.MOV.U32 R13, RZ, RZ, RZ ;  /* 0x000000ffff0d7224 */ /* 0x000fe200078e00ff */
[----:B------:R-:W4:Y:S01]  /*11350*/  LDCU.64 UR8, c[0x4][0xa0] ;  /* 0x01001400ff0877ac */ /* 0x000f220008000a00 */
[----:B--2---:R-:W-:Y:S02]  /*11360*/  IMAD.U32 R4, RZ, RZ, UR4 ;  /* 0x00000004ff047e24 */ /* 0x004fe4000f8e00ff */
[----:B------:R-:W-:Y:S01]  /*11370*/  IMAD.U32 R5, RZ, RZ, UR5 ;  /* 0x00000005ff057e24 */ /* 0x000fe2000f8e00ff */
[----:B---3--:R-:W-:Y:S01]  /*11380*/  MOV R6, UR6 ;  /* 0x0000000600067c02 */ /* 0x008fe20008000f00 */
[----:B------:R-:W-:-:S02]  /*11390*/  IMAD.U32 R7, RZ, RZ, UR7 ;  /* 0x00000007ff077e24 */ /* 0x000fc4000f8e00ff */
[----:B----4-:R-:W-:Y:S02]  /*113a0*/  IMAD.U32 R10, RZ, RZ, UR8 ;  /* 0x00000008ff0a7e24 */ /* 0x010fe4000f8e00ff */
[----:B0-----:R-:W-:-:S07]  /*113b0*/  IMAD.U32 R11, RZ, RZ, UR9 ;  /* 0x00000009ff0b7e24 */ /* 0x001fce000f8e00ff */
[----:B------:R-:W-:-:S07]  /*113c0*/  LEPC R20, `(.L_x_3766) ;  /* 0x000000001014794e */ /* 0x000fce0000000000 */
[----:B-1----:R-:W-:Y:S05]  /*113d0*/  CALL.ABS.NOINC R2 ;  /* 0x0000000002007343 */ /* 0x002fea0003c00000 */
.L_x_3766:
[----:B------:R-:W-:Y:S05]  /*113e0*/  EXIT ;  /* 0x000000000000794d */ /* 0x000fea0003800000 */
.L_x_3765:
        /* <DEDUP_REMOVED lines=13> */
.L_x_3768:
[----:B------:R-:W-:Y:S05]  /*114c0*/  BSYNC.RECONVERGENT B0 ;  /* 0x0000000000007941 */ /* 0x000fea0003800200 */
.L_x_3767:
[----:B------:R-:W-:-:S05]  /*114d0*/  LOP3.LUT R3, R0, 0x80, R3, 0xf8, !PT ;  /* 0x0000008000037812 */ /* 0x000fca00078ef803 */
[----:B------:R-:W-:Y:S01]  /*114e0*/  STG.E.U8 desc[UR36][R16.64], R3 ;  /* 0x0000000310007986 */ /* 0x000fe2000c101124 */
[----:B------:R-:W-:Y:S05]  /*114f0*/  EXIT ;  /* 0x000000000000794d */ /* 0x000fea0003800000 */
.L_x_3764:
        /* <DEDUP_REMOVED lines=12> */
.L_x_3770:
[----:B------:R-:W-:Y:S01]  /*115c0*/  IMAD.MOV.U32 R0, RZ, RZ, 0x7f ;  /* 0x0000007fff007424 */ /* 0x000fe200078e00ff */
[----:B------:R-:W-:-:S04]  /*115d0*/  ISETP.GT.U32.AND P0, PT, R2, 0x7f800000, PT ;  /* 0x7f8000000200780c */ /* 0x000fc80003f04070 */
[----:B------:R-:W-:-:S09]  /*115e0*/  SEL R0, R0, 0x7c, P0 ;  /* 0x0000007c00007807 */ /* 0x000fd20000000000 */
.L_x_3771:
[----:B------:R-:W-:Y:S05]  /*115f0*/  BSYNC.RECONVERGENT B0 ;  /* 0x0000000000007941 */ /* 0x000fea0003800200 */
.L_x_3769:
[----:B------:R-:W-:-:S04]  /*11600*/  SHF.R.U32.HI R3, RZ, 0x18, R3 ;  /* 0x00000018ff037819 */ /* 0x000fc80000011603 */
[----:B------:R-:W-:-:S05]  /*11610*/  LOP3.LUT R3, R0, 0x80, R3, 0xf8, !PT ;  /* 0x0000008000037812 */ /* 0x000fca00078ef803 */
[----:B------:R-:W-:Y:S01]  /*11620*/  STG.E.U8 desc[UR36][R16.64], R3 ;  /* 0x0000000310007986 */ /* 0x000fe2000c101124 */
[----:B------:R-:W-:Y:S05]  /*11630*/  EXIT ;  /* 0x000000000000794d */ /* 0x000fea0003800000 */
.L_x_3763:
[----:B------:R-:W-:-:S05]  /*11640*/  HADD2.F32 R0, -RZ, R0.H0_H0 ;  /* 0x20000000ff007230 */ /* 0x000fca0000004100 */
[----:B------:R-:W-:-:S05]  /*11650*/  F2FP.BF16.F32.PACK_AB R0, RZ, R0 ;  /* 0x00000000ff00723e */ /* 0x000fca00000010ff */
[----:B------:R-:W-:Y:S01]  /*11660*/  STG.E.U16 desc[UR36][R16.64], R0 ;  /* 0x0000000010007986 */ /* 0x000fe2000c101524 */
[----:B------:R-:W-:Y:S05]  /*11670*/  EXIT ;  /* 0x000000000000794d */ /* 0x000fea0003800000 */
.L_x_3772:
        /* <DEDUP_REMOVED lines=16> */
.L_x_17174:


//--------------------- .text._ZN2at6native27unrolled_elementwise_kernelINS0_13BinaryFunctorIN3c104HalfES4_S4_NS0_15binary_internal10MulFunctorIfEEEESt5arrayIPcLm3EELi4E23TrivialOffsetCalculatorILi2EjESC_ILi1EjENS0_6memory12LoadWithCastILi2EEENSF_13StoreWithCastILi1EEEEEviT_T0_T2_T3_T4_T5_ --------------------------
	.section	.text._ZN2at6native27unrolled_elementwise_kernelINS0_13BinaryFunctorIN3c104HalfES4_S4_NS0_15binary_internal10MulFunctorIfEEEESt5arrayIPcLm3EELi4E23TrivialOffsetCalculatorILi2EjESC_ILi1EjENS0_6memory12LoadWithCastILi2EEENSF_13StoreWithCastILi1EEEEEviT_T0_T2_T3_T4_T5_,"ax",@progbits
	.align	128
        .global         _ZN2at6native27unrolled_elementwise_kernelINS0_13BinaryFunctorIN3c104HalfES4_S4_NS0_15binary_internal10MulFunctorIfEEEESt5arrayIPcLm3EELi4E23TrivialOffsetCalculatorILi2EjESC_ILi1EjENS0_6memory12LoadWithCastILi2EEENSF_13StoreWithCastILi1EEEEEviT_T0_T2_T3_T4_T5_
        .type           _ZN2at6native27unrolled_elementwise_kernelINS0_13BinaryFunctorIN3c104HalfES4_S4_NS0_15binary_internal10MulFunctorIfEEEESt5arrayIPcLm3EELi4E23TrivialOffsetCalculatorILi2EjESC_ILi1EjENS0_6memory12LoadWithCastILi2EEENSF_13StoreWithCastILi1EEEEEviT_T0_T2_T3_T4_T5_,@function
        .size           _ZN2at6native27unrolled_elementwise_kernelINS0_13BinaryFunctorIN3c104HalfES4_S4_NS0_15binary_internal10MulFunctorIfEEEESt5arrayIPcLm3EELi4E23TrivialOffsetCalculatorILi2EjESC_ILi1EjENS0_6memory12LoadWithCastILi2EEENSF_13StoreWithCastILi1EEEEEviT_T0_T2_T3_T4_T5_,(.L_x_17175 - _ZN2at6native27unrolled_elementwise_kernelINS0_13BinaryFunctorIN3c104HalfES4_S4_NS0_15binary_internal10MulFunctorIfEEEESt5arrayIPcLm3EELi4E23TrivialOffsetCalculatorILi2EjESC_ILi1EjENS0_6memory12LoadWithCastILi2EEENSF_13StoreWithCastILi1EEEEEviT_T0_T2_T3_T4_T5_)
        .other          _ZN2at6native27unrolled_elementwise_kernelINS0_13BinaryFunctorIN3c104HalfES4_S4_NS0_15binary_internal10MulFunctorIfEEEESt5arrayIPcLm3EELi4E23TrivialOffsetCalculatorILi2EjESC_ILi1EjENS0_6memory12LoadWithCastILi2EEENSF_13StoreWithCastILi1EEEEEviT_T0_T2_T3_T4_T5_,@"STO_CUDA_ENTRY STV_DEFAULT"
_ZN2at6native27unrolled_elementwise_kernelINS0_13BinaryFunctorIN3c104HalfES4_S4_NS0_15binary_internal10MulFunctorIfEEEESt5arrayIPcLm3EELi4E23TrivialOffsetCalculatorILi2EjESC_ILi1EjENS0_6memory12LoadWithCastILi2EEENSF_13StoreWithCastILi1EEEEEviT_T0_T2_T3_T4_T5_:
.text._ZN2at6native27unrolled_elementwise_kernelINS0_13BinaryFunctorIN3c104HalfES4_S4_NS0_15binary_internal10MulFunctorIfEEEESt5arrayIPcLm3EELi4E23TrivialOffsetCalculatorILi2EjESC_ILi1EjENS0_6memory12LoadWithCastILi2EEENSF_13StoreWithCastILi1EEEEEviT_T0_T2_T3_T4_T5_:
        /* <DEDUP_REMOVED lines=36> */
.L_x_3778:
[----:B------:R-:W2:Y:S02]  /*0240*/  LDG.E.U8 R4, desc[UR36][R4.64] ;  /* 0x0000002404047981 */ /* 0x000ea4000c1e1100 */
[----:B--2---:R-:W-:-:S04]  /*0250*/  I2FP.F32.U32 R0, R4 ;  /* 0x0000000400007245 */ /* 0x004fc80000201000 */
[----:B------:R-:W-:-:S04]  /*0260*/  F2FP.F16.F32.PACK_AB R0, RZ, R0 ;  /* 0x00000000ff00723e */ /* 0x000fc800000000ff */
[----:B------:R-:W-:Y:S01]  /*0270*/  PRMT R16, R0, 0x7610, R16 ;  /* 0x0000761000107816 */ /* 0x000fe20000000010 */
[----:B------:R-:W-:Y:S06]  /*0280*/  BRA `(.L_x_3780) ;  /* 0x0000000c00b87947 */ /* 0x000fec0003800000 */
.L_x_3777:
        /* <DEDUP_REMOVED lines=11> */
.L_x_3782:
[----:B------:R-:W2:Y:S02]  /*0340*/  LDG.E R4, desc[UR36][R4.64] ;  /* 0x0000002404047981 */ /* 0x000ea4000c1e1900 */
[----:B--2---:R-:W-:-:S04]  /*0350*/  I2FP.F32.S32 R0, R4 ;  /* 0x0000000400007245 */ /* 0x004fc80000201400 */
[----:B------:R-:W-:-:S04]  /*0360*/  F2FP.F16.F32.PACK_AB R0, RZ, R0 ;  /* 0x00000000ff00723e */ /* 0x000fc800000000ff */
[----:B------:R-:W-:Y:S01]  /*0370*/  PRMT R16, R0, 0x7610, R16 ;  /* 0x0000761000107816 */ /* 0x000fe20000000010 */
[----:B------:R-:W-:Y:S06]  /*0380*/  BRA `(.L_x_3780) ;  /* 0x0000000c00787947 */ /* 0x000fec0003800000 */
.L_x_3781:
[----:B------:R-:W2:Y:S02]  /*0390*/  LDG.E.U16 R4, desc[UR36][R4.64] ;  /* 0x0000002404047981 */ /* 0x000ea4000c1e1500 */
[----:B--2---:R-:W0:Y:S02]  /*03a0*/  I2F.S16 R0, R4 ;  /* 0x0000000400007306 */ /* 0x004e240000101400 */
[----:B0-----:R-:W-:-:S04]  /*03b0*/  F2FP.F16.F32.PACK_AB R0, RZ, R0 ;  /* 0x00000000ff00723e */ /* 0x001fc800000000ff */
[----:B------:R-:W-:Y:S01]  /*03c0*/  PRMT R16, R0, 0x7610, R16 ;  /* 0x0000761000107816 */ /* 0x000fe20000000010 */
[----:B------:R-:W-:Y:S06]  /*03d0*/  BRA `(.L_x_3780) ;  /* 0x0000000c00647947 */ /* 0x000fec0003800000 */
.L_x_3776:
        /* <DEDUP_REMOVED lines=9> */
.L_x_3784:
[----:B------:R1:W5:Y:S01]  /*0470*/  LDG.E.U16 R16, desc[UR36][R4.64] ;  /* 0x0000002404107981 */ /* 0x000362000c1e1500 */
[----:B------:R-:W-:Y:S05]  /*0480*/  BRA `(.L_x_3780) ;  /* 0x0000000c00387947 */ /* 0x000fea0003800000 */
.L_x_3783:
        /* <DEDUP_REMOVED lines=9> */
.L_x_3786:
[----:B------:R0:W5:Y:S01]  /*0520*/  LDG.E.U16 R16, desc[UR36][R4.64] ;  /* 0x0000002404107981 */ /* 0x000162000c1e1500 */
[----:B------:R-:W-:Y:S05]  /*0530*/  BRA `(.L_x_3780) ;  /* 0x0000000c000c7947 */ /* 0x000fea0003800000 */
.L_x_3785:
        /* <DEDUP_REMOVED lines=9> */
.L_x_3775:
        /* <DEDUP_REMOVED lines=14> */
.L_x_3789:
        /* <DEDUP_REMOVED lines=9> */
.L_x_3788:
        /* <DEDUP_REMOVED lines=27> */
.L_x_3791:
        /* <DEDUP_REMOVED lines=12> */
[----:B------:R-:W-:-:S04]  /*09b0*/  F2FP.F16.F32.PACK_AB R0, RZ, R0 ;  /* 0x00000000ff00723e */ /* 0x000fc800000000ff */
[----:B------:R-:W-:Y:S01]  /*09c0*/  PRMT R16, R0, 0x7610, R16 ;  /* 0x0000761000107816 */ /* 0x000fe20000000010 */
[----:B------:R-:W-:Y:S06]  /*09d0*/  BRA `(.L_x_3780) ;  /* 0x0000000400e47947 */ /* 0x000fec0003800000 */
.L_x_3790:
[----:B------:R-:W2:Y:S02]  /*09e0*/  LDG.E.U16 R0, desc[UR36][R4.64] ;  /* 0x0000002404007981 */ /* 0x000ea4000c1e1500 */
[----:B--2---:R-:W-:-:S05]  /*09f0*/  IMAD.U32 R0, R0, 0x10000, RZ ;  /* 0x0001000000007824 */ /* 0x004fca00078e00ff */
[----:B------:R-:W-:-:S04]  /*0a00*/  F2FP.F16.F32.PACK_AB R0, RZ, R0 ;  /* 0x00000000ff00723e */ /* 0x000fc800000000ff */
[----:B------:R-:W-:Y:S01]  /*0a10*/  PRMT R16, R0, 0x7610, R16 ;  /* 0x0000761000107816 */ /* 0x000fe20000000010 */
[----:B------:R-:W-:Y:S06]  /*0a20*/  BRA `(.L_x_3780) ;  /* 0x0000000400d07947 */ /* 0x000fec0003800000 */
.L_x_3787:
        /* <DEDUP_REMOVED lines=13> */
.L_x_3794:
        /* <DEDUP_REMOVED lines=21> */
.L_x_3798:
[----:B------:R-:W-:Y:S05]  /*0c50*/  BSYNC.RECONVERGENT B1 ;  /* 0x0000000000017941 */ /* 0x000fea0003800200 */
.L_x_3797:
[----:B------:R-:W-:Y:S01]  /*0c60*/  IMAD.SHL.U32 R0, R0, 0x100000, RZ ;  /* 0x0010000000007824 */ /* 0x000fe200078e00ff */
[----:B------:R-:W-:-:S04]  /*0c70*/  LEA R3, R3, 0x3b800000, 0x17 ;  /* 0x3b80000003037811 */ /* 0x000fc800078eb8ff */
[----:B------:R-:W-:-:S07]  /*0c80*/  LOP3.LUT R0, R3, R0, R7, 0xfe, !PT ;  /* 0x0000000003007212 */ /* 0x000fce00078efe07 */
.L_x_3796:
[----:B------:R-:W-:Y:S05]  /*0c90*/  BSYNC.RECONVERGENT B0 ;  /* 0x0000000000007941 */ /* 0x000fea0003800200 */
.L_x_3795:
[----:B------:R-:W-:-:S04]  /*0ca0*/  F2FP.F16.F32.PACK_AB R0, RZ, R0 ;  /* 0x00000000ff00723e */ /* 0x000fc800000000ff */
[----:B------:R-:W-:Y:S01]  /*0cb0*/  PRMT R16, R0, 0x7610, R16 ;  /* 0x0000761000107816 */ /* 0x000fe20000000010 */
[----:B------:R-:W-:Y:S06]  /*0cc0*/  BRA `(.L_x_3780) ;  /* 0x0000000400287947 */ /* 0x000fec0003800000 */
.L_x_3793:
        /* <DEDUP_REMOVED lines=21> */
.L_x_3802:
[----:B------:R-:W-:Y:S05]  /*0e20*/  BSYNC.RECONVERGENT B1 ;  /* 0x0000000000017941 */ /* 0x000fea0003800200 */
.L_x_3801:
[----:B------:R-:W-:Y:S01]  /*0e30*/  IMAD.SHL.U32 R0, R0, 0x200000, RZ ;  /* 0x0020000000007824 */ /* 0x000fe200078e00ff */
[----:B------:R-:W-:-:S04]  /*0e40*/  LEA R3, R3, 0x37800000, 0x17 ;  /* 0x3780000003037811 */ /* 0x000fc800078eb8ff */
[----:B------:R-:W-:-:S07]  /*0e50*/  LOP3.LUT R0, R3, R0, R7, 0xfe, !PT ;  /* 0x0000000003007212 */ /* 0x000fce00078efe07 */
.L_x_3800:
[----:B------:R-:W-:Y:S05]  /*0e60*/  BSYNC.RECONVERGENT B0 ;  /* 0x0000000000007941 */ /* 0x000fea0003800200 */
.L_x_3799:
[----:B------:R-:W-:-:S04]  /*0e70*/  F2FP.F16.F32.PACK_AB R0, RZ, R0 ;  /* 0x00000000ff00723e */ /* 0x000fc800000000ff */
[----:B------:R-:W-:Y:S01]  /*0e80*/  PRMT R16, R0, 0x7610, R16 ;  /* 0x0000761000107816 */ /* 0x000fe20000000010 */
[----:B------:R-:W-:Y:S06]  /*0e90*/  BRA `(.L_x_3780) ;  /* 0x0000000000b47947 */ /* 0x000fec0003800000 */
.L_x_3792:
[----:B------:R-:W-:-:S09]  /*0ea0*/  UISETP.NE.AND UP0, UPT, UR4, 0x1c, UPT ;  /* 0x0000001c0400788c */ /* 0x000fd2000bf05270 */
[----:B------:R-:W-:Y:S05]  /*0eb0*/  BRA.U !UP0, `(.L_x_3803) ;  /* 0x00000001089c7547 */ /* 0x000fea000b800000 */
[----:B------:R-:W-:-:S09]  /*0ec0*/  UISETP.NE.AND UP0, UPT, UR4, 0x1d, UPT ;  /* 0x0000001d0400788c */ /* 0x000fd2000bf05270 */
[----:B------:R-:W-:Y:S05]  /*0ed0*/  BRA.U !UP0, `(.L_x_3804) ;  /* 0x0000000108807547 */ /* 0x000fea000b800000 */
[----:B------:R-:W-:-:S09]  /*0ee0*/  UISETP.NE.AND UP0, UPT, UR4, 0x2c, UPT ;  /* 0x0000002c0400788c */ /* 0x000fd2000bf05270 */
[----:B------:R-:W-:Y:S05]  /*0ef0*/  BRA.U !UP0, `(.L_x_3805) ;  /* 0x0000000108487547 */ /* 0x000fea000b800000 */
.L_x_3779:
        /* <DEDUP_REMOVED lines=16> */
.L_x_3806:
[----:B------:R-:W-:Y:S01]  /*1000*/  PRMT R16, RZ, 0x7610, R16 ;  /* 0x00007610ff107816 */ /* 0x000fe20000000010 */
[----:B------:R-:W-:Y:S06]  /*1010*/  BRA `(.L_x_3780) ;  /* 0x0000000000547947 */ /* 0x000fec0003800000 */
.L_x_3805:
        /* <DEDUP_REMOVED lines=8> */
.L_x_3808:
[----:B------:R-:W-:Y:S05]  /*10a0*/  BSYNC.RECONVERGENT B0 ;  /* 0x0000000000007941 */ /* 0x000fea0003800200 */
.L_x_3807:
[----:B------:R-:W-:-:S04]  /*10b0*/  F2FP.F16.F32.PACK_AB R0, RZ, R0 ;  /* 0x00000000ff00723e */ /* 0x000fc800000000ff */
[----:B------:R-:W-:Y:S01]  /*10c0*/  PRMT R16, R0, 0x7610, R16 ;  /* 0x0000761000107816 */ /* 0x000fe20000000010 */
[----:B------:R-:W-:Y:S06]  /*10d0*/  BRA `(.L_x_3780) ;  /* 0x0000000000247947 */ /* 0x000fec0003800000 */
.L_x_3804:
[----:B------:R-:W2:Y:S02]  /*10e0*/  LDG.E.64 R4, desc[UR36][R4.64] ;  /* 0x0000002404047981 */ /* 0x000ea4000c1e1b00 */
[----:B--2---:R-:W0:Y:S02]  /*10f0*/  I2F.U64 R0, R4 ;  /* 0x0000000400007312 */ /* 0x004e240000301000 */
[----:B0-----:R-:W-:-:S04]  /*1100*/  F2FP.F16.F32.PACK_AB R0, RZ, R0 ;  /* 0x00000000ff00723e */ /* 0x001fc800000000ff */
[----:B------:R-:W-:Y:S01]  /*1110*/  PRMT R16, R0, 0x7610, R16 ;  /* 0x0000761000107816 */ /* 0x000fe20000000010 */
[----:B------:R-:W-:Y:S06]  /*1120*/  BRA `(.L_x_3780) ;  /* 0x0000000000107947 */ /* 0x000fec0003800000 */
.L_x_3803:
[----:B------:R-:W2:Y:S02]  /*1130*/  LDG.E R4, desc[UR36][R4.64] ;  /* 0x0000002404047981 */ /* 0x000ea4000c1e1900 */
[----:B--2---:R-:W-:-:S04]  /*1140*/  I2FP.F32.U32 R0, R4 ;  /* 0x0000000400007245 */ /* 0x004fc80000201000 */
[----:B------:R-:W-:-:S04]  /*1150*/  F2FP.F16.F32.PACK_AB R0, RZ, R0 ;  /* 0x00000000ff00723e */ /* 0x000fc800000000ff */
[----:B------:R-:W-:-:S07]  /*1160*/  PRMT R16, R0, 0x7610, R16 ;  /* 0x0000761000107816 */ /* 0x000fce0000000010 */
.L_x_3780:
[----:B01----:R-:W0:Y:S01]  /*1170*/  LDC.64 R4, c[0x0][0x398] ;  /* 0x0000e600ff047b82 */ /* 0x003e220000000a00 */
        /* <DEDUP_REMOVED lines=20> */
.L_x_3812:
[----:B------:R-:W2:Y:S02]  /*12c0*/  LDG.E.U8 R4, desc[UR36][R4.64] ;  /* 0x0000002404047981 */ /* 0x000ea4000c1e1100 */
[----:B--2---:R-:W-:-:S04]  /*12d0*/  I2FP.F32.U32 R0, R4 ;  /* 0x0000000400007245 */ /* 0x004fc80000201000 */
[----:B------:R-:W-:-:S04]  /*12e0*/  F2FP.F16.F32.PACK_AB R0, RZ, R0 ;  /* 0x00000000ff00723e */ /* 0x000fc800000000ff */
[----:B------:R-:W-:Y:S01]  /*12f0*/  PRMT R17, R0, 0x7610, R17 ;  /* 0x0000761000117816 */ /* 0x000fe20000000011 */
[----:B------:R-:W-:Y:S06]  /*1300*/  BRA `(.L_x_3814) ;  /* 0x0000000c00b87947 */ /* 0x000fec0003800000 */
.L_x_3811:
        /* <DEDUP_REMOVED lines=11> */
.L_x_3816:
[----:B------:R-:W2:Y:S02]  /*13c0*/  LDG.E R4, desc[UR36][R4.64] ;  /* 0x0000002404047981 */ /* 0x000ea4000c1e1900 */
[----:B--2---:R-:W-:-:S04]  /*13d0*/  I2FP.F32.S32 R0, R4 ;  /* 0x0000000400007245 */ /* 0x004fc80000201400 */
[----:B------:R-:W-:-:S04]  /*13e0*/  F2FP.F16.F32.PACK_AB R0, RZ, R0 ;  /* 0x00000000ff00723e */ /* 0x000fc800000000ff */
[----:B------:R-:W-:Y:S01]  /*13f0*/  PRMT R17, R0, 0x7610, R17 ;  /* 0x0000761000117816 */ /* 0x000fe20000000011 */
[----:B------:R-:W-:Y:S06]  /*1400*/  BRA `(.L_x_3814) ;  /* 0x0000000c00787947 */ /* 0x000fec0003800000 */
.L_x_3815:
[----:B------:R-:W2:Y:S02]  /*1410*/  LDG.E.U16 R4, desc[UR36][R4.64] ;  /* 0x0000002404047981 */ /* 0x000ea4000c1e1500 */
[----:B--2---:R-:W0:Y:S02]  /*1420*/  I2F.S16 R0, R4 ;  /* 0x0000000400007306 */ /* 0x004e240000101400 */
[----:B0-----:R-:W-:-:S04]  /*1430*/  F2FP.F16.F32.PACK_AB R0, RZ, R0 ;  /* 0x00000000ff00723e */ /* 0x001fc800000000ff */
[----:B------:R-:W-:Y:S01]  /*1440*/  PRMT R17, R0, 0x7610, R17 ;  /* 0x0000761000117816 */ /* 0x000fe20000000011 */
[----:B------:R-:W-:Y:S06]  /*1450*/  BRA `(.L_x_3814) ;  /* 0x0000000c00647947 */ /* 0x000fec0003800000 */
.L_x_3810:
        /* <DEDUP_REMOVED lines=9> */
.L_x_3818:
[----:B------:R1:W5:Y:S01]  /*14f0*/  LDG.E.U16 R17, desc[UR36][R4.64] ;  /* 0x0000002404117981 */ /* 0x000362000c1e1500 */
[----:B------:R-:W-:Y:S05]  /*1500*/  BRA `(.L_x_3814) ;  /* 0x0000000c00387947 */ /* 0x000fea0003800000 */
.L_x_3817:
        /* <DEDUP_REMOVED lines=9> */
.L_x_3820:
[----:B------:R0:W5:Y:S01]  /*15a0*/  LDG.E.U16 R17, desc[UR36][R4.64] ;  /* 0x0000002404117981 */ /* 0x000162000c1e1500 */
[----:B------:R-:W-:Y:S05]  /*15b0*/  BRA `(.L_x_3814) ;  /* 0x0000000c000c7947 */ /* 0x000fea0003800000 */
.L_x_3819:
        /* <DEDUP_REMOVED lines=9> */
.L_x_3809:
        /* <DEDUP_REMOVED lines=14> */
.L_x_3823:
        /* <DEDUP_REMOVED lines=9> */
.L_x_3822:
        /* <DEDUP_REMOVED lines=27> */
.L_x_3825:
        /* <DEDUP_REMOVED lines=15> */
.L_x_3824:
[----:B------:R-:W2:Y:S02]  /*1a60*/  LDG.E.U16 R0, desc[UR36][R4.64] ;  /* 0x0000002404007981 */ /* 0x000ea4000c1e1500 */
[----:B--2---:R-:W-:-:S05]  /*1a70*/  IMAD.U32 R0, R0, 0x10000, RZ ;  /* 0x0001000000007824 */ /* 0x004fca00078e00ff */
[----:B------:R-:W-:-:S04]  /*1a80*/  F2FP.F16.F32.PACK_AB R0, RZ, R0 ;  /* 0x00000000ff00723e */ /* 0x000fc800000000ff */
[----:B------:R-:W-:Y:S01]  /*1a90*/  PRMT R17, R0, 0x7610, R17 ;  /* 0x0000761000117816 */ /* 0x000fe20000000011 */
[----:B------:R-:W-:Y:S06]  /*1aa0*/  BRA `(.L_x_3814) ;  /* 0x0000000400d07947 */ /* 0x000fec0003800000 */
.L_x_3821:
        /* <DEDUP_REMOVED lines=13> */
.L_x_3828:
        /* <DEDUP_REMOVED lines=21> */
.L_x_3832:
[----:B------:R-:W-:Y:S05]  /*1cd0*/  BSYNC.RECONVERGENT B1 ;  /* 0x0000000000017941 */ /* 0x000fea0003800200 */
.L_x_3831:
[----:B------:R-:W-:Y:S01]  /*1ce0*/  IMAD.SHL.U32 R0, R0, 0x100000, RZ ;  /* 0x0010000000007824 */ /* 0x000fe200078e00ff */
[----:B------:R-:W-:-:S04]  /*1cf0*/  LEA R3, R3, 0x3b800000, 0x17 ;  /* 0x3b80000003037811 */ /* 0x000fc800078eb8ff */
[----:B------:R-:W-:-:S07]  /*1d00*/  LOP3.LUT R0, R3, R0, R7, 0xfe, !PT ;  /* 0x0000000003007212 */ /* 0x000fce00078efe07 */
.L_x_3830:
[----:B------:R-:W-:Y:S05]  /*1d10*/  BSYNC.RECONVERGENT B0 ;  /* 0x0000000000007941 */ /* 0x000fea0003800200 */
.L_x_3829:
[----:B------:R-:W-:-:S04]  /*1d20*/  F2FP.F16.F32.PACK_AB R0, RZ, R0 ;  /* 0x00000000ff00723e */ /* 0x000fc800000000ff */
[----:B------:R-:W-:Y:S01]  /*1d30*/  PRMT R17, R0, 0x7610, R17 ;  /* 0x0000761000117816 */ /* 0x000fe20000000011 */
[----:B------:R-:W-:Y:S06]  /*1d40*/  BRA `(.L_x_3814) ;  /* 0x0000000400287947 */ /* 0x000fec0003800000 */
.L_x_3827:
        /* <DEDUP_REMOVED lines=21> */
.L_x_3836:
[----:B------:R-:W-:Y:S05]  /*1ea0*/  BSYNC.RECONVERGENT B1 ;  /* 0x0000000000017941 */ /* 0x000fea0003800200 */
.L_x_3835:
[----:B------:R-:W-:Y:S01]  /*1eb0*/  IMAD.SHL.U32 R0, R0, 0x200000, RZ ;  /* 0x0020000000007824 */ /* 0x000fe200078e00ff */
[----:B------:R-:W-:-:S04]  /*1ec0*/  LEA R3, R3, 0x37800000, 0x17 ;  /* 0x3780000003037811 */ /* 0x000fc800078eb8ff */
[----:B------:R-:W-:-:S07]  /*1ed0*/  LOP3.LUT R0, R3, R0, R7, 0xfe, !PT ;  /* 0x0000000003007212 */ /* 0x000fce00078efe07 */
.L_x_3834:
[----:B------:R-:W-:Y:S05]  /*1ee0*/  BSYNC.RECONVERGENT B0 ;  /* 0x0000000000007941 */ /* 0x000fea0003800200 */
.L_x_3833:
[----:B------:R-:W-:-:S04]  /*1ef0*/  F2FP.F16.F32.PACK_AB R0, RZ, R0 ;  /* 0x00000000ff00723e */ /* 0x000fc800000000ff */
[----:B------:R-:W-:Y:S01]  /*1f00*/  PRMT R17, R0, 0x7610, R17 ;  /* 0x0000761000117816 */ /* 0x000fe20000000011 */
[----:B------:R-:W-:Y:S06]  /*1f10*/  BRA `(.L_x_3814) ;  /* 0x0000000000b47947 */ /* 0x000fec0003800000 */
.L_x_3826:
[----:B------:R-:W-:-:S09]  /*1f20*/  UISETP.NE.AND UP0, UPT, UR4, 0x1c, UPT ;  /* 0x0000001c0400788c */ /* 0x000fd2000bf05270 */
[----:B------:R-:W-:Y:S05]  /*1f30*/  BRA.U !UP0, `(.L_x_3837) ;  /* 0x00000001089c7547 */ /* 0x000fea000b800000 */
[----:B------:R-:W-:-:S09]  /*1f40*/  UISETP.NE.AND UP0, UPT, UR4, 0x1d, UPT ;  /* 0x0000001d0400788c */ /* 0x000fd2000bf05270 */
[----:B------:R-:W-:Y:S05]  /*1f50*/  BRA.U !UP0, `(.L_x_3838) ;  /* 0x0000000108807547 */ /* 0x000fea000b800000 */
[----:B------:R-:W-:-:S09]  /*1f60*/  UISETP.NE.AND UP0, UPT, UR4, 0x2c, UPT ;  /* 0x0000002c0400788c */ /* 0x000fd2000bf05270 */
[----:B------:R-:W-:Y:S05]  /*1f70*/  BRA.U !UP0, `(.L_x_3839) ;  /* 0x0000000108487547 */ /* 0x000fea000b800000 */
.L_x_3813:
        /* <DEDUP_REMOVED lines=16> */
.L_x_3840:
[----:B------:R-:W-:Y:S01]  /*2080*/  PRMT R17, RZ, 0x7610, R17 ;  /* 0x00007610ff117816 */ /* 0x000fe20000000011 */
[----:B------:R-:W-:Y:S06]  /*2090*/  BRA `(.L_x_3814) ;  /* 0x0000000000547947 */ /* 0x000fec0003800000 */
.L_x_3839:
        /* <DEDUP_REMOVED lines=8> */
.L_x_3842:
[----:B------:R-:W-:Y:S05]  /*2120*/  BSYNC.RECONVERGENT B0 ;  /* 0x0000000000007941 */ /* 0x000fea0003800200 */
.L_x_3841:
[----:B------:R-:W-:-:S04]  /*2130*/  F2FP.F16.F32.PACK_AB R0, RZ, R0 ;  /* 0x00000000ff00723e */ /* 0x000fc800000000ff */
[----:B------:R-:W-:Y:S01]  /*2140*/  PRMT R17, R0, 0x7610, R17 ;  /* 0x0000761000117816 */ /* 0x000fe20000000011 */
[----:B------:R-:W-:Y:S06]  /*2150*/  BRA `(.L_x_3814) ;  /* 0x0000000000247947 */ /* 0x000fec0003800000 */
.L_x_3838:
[----:B------:R-:W2:Y:S02]  /*2160*/  LDG.E.64 R4, desc[UR36][R4.64] ;  /* 0x0000002404047981 */ /* 0x000ea4000c1e1b00 */
[----:B--2---:R-:W0:Y:S02]  /*2170*/  I2F.U64 R0, R4 ;  /* 0x0000000400007312 */ /* 0x004e240000301000 */
[----:B0-----:R-:W-:-:S04]  /*2180*/  F2FP.F16.F32.PACK_AB R0, RZ, R0 ;  /* 0x00000000ff00723e */ /* 0x001fc800000000ff */
[----:B------:R-:W-:Y:S01]  /*2190*/  PRMT R17, R0, 0x7610, R17 ;  /* 0x0000761000117816 */ /* 0x000fe20000000011 */
[----:B------:R-:W-:Y:S06]  /*21a0*/  BRA `(.L_x_3814) ;  /* 0x0000000000107947 */ /* 0x000fec0003800000 */
.L_x_3837:
[----:B------:R-:W2:Y:S02]  /*21b0*/  LDG.E R4, desc[UR36][R4.64] ;  /* 0x0000002404047981 */ /* 0x000ea4000c1e1900 */
[----:B--2---:R-:W-:-:S04]  /*21c0*/  I2FP.F32.U32 R0, R4 ;  /* 0x0000000400007245 */ /* 0x004fc80000201000 */
[----:B------:R-:W-:-:S04]  /*21d0*/  F2FP.F16.F32.PACK_AB R0, RZ, R0 ;  /* 0x00000000ff00723e */ /* 0x000fc800000000ff */
[----:B------:R-:W-:-:S07]  /*21e0*/  PRMT R17, R0, 0x7610, R17 ;  /* 0x0000761000117816 */ /* 0x000fce0000000011 */
.L_x_3814:
[----:B------:R-:W-:-:S07]  /*21f0*/  VIADD R27, R19, 0x80 ;  /* 0x00000080131b7836 */ /* 0x000fce0000000000 */
.L_x_3774:
[----:B------:R-:W-:Y:S05]  /*2200*/  BSYNC.RECONVERGENT B6 ;  /* 0x0000000000067941 */ /* 0x000fea0003800200 */
.L_x_3773:
[----:B------:R-:W-:Y:S01]  /*2210*/  ISETP.GE.AND P0, PT, R27, R28, PT ;  /* 0x0000001c1b00720c */ /* 0x000fe20003f06270 */
[----:B------:R-:W-:Y:S01]  /*2220*/  BSSY.RECONVERGENT B6, `(.L_x_3843) ;  /* 0x0000216000067945 */ /* 0x000fe20003800200 */
[----:B------:R-:W-:Y:S02]  /*2230*/  PRMT R18, RZ, 0x7610, R18 ;  /* 0x00007610ff127816 */ /* 0x000fe40000000012 */
[----:B------:R-:W-:-:S09]  /*2240*/  PRMT R22, RZ, 0x7610, R22 ;  /* 0x00007610ff167816 */ /* 0x000fd20000000016 */
        /* <DEDUP_REMOVED lines=23> */
.L_x_3848:
[----:B------:R-:W2:Y:S02]  /*23c0*/  LDG.E.U8 R4, desc[UR36][R4.64] ;  /* 0x0000002404047981 */ /* 0x000ea4000c1e1100 */
[----:B--2---:R-:W-:-:S04]  /*23d0*/  I2FP.F32.U32 R0, R4 ;  /* 0x0000000400007245 */ /* 0x004fc80000201000 */
[----:B------:R-:W-:-:S04]  /*23e0*/  F2FP.F16.F32.PACK_AB R0, RZ, R0 ;  /* 0x00000000ff00723e */ /* 0x000fc800000000ff */
[----:B------:R-:W-:Y:S01]  /*23f0*/  PRMT R18, R0, 0x7610, R18 ;  /* 0x0000761000127816 */ /* 0x000fe20000000012 */
[----:B------:R-:W-:Y:S06]  /*2400*/  BRA `(.L_x_3850) ;  /* 0x0000000c00b87947 */ /* 0x000fec0003800000 */
.L_x_3847:
        /* <DEDUP_REMOVED lines=11> */
.L_x_3852:
[----:B------:R-:W2:Y:S02]  /*24c0*/  LDG.E R4, desc[UR36][R4.64] ;  /* 0x0000002404047981 */ /* 0x000ea4000c1e1900 */
[----:B--2---:R-:W-:-:S04]  /*24d0*/  I2FP.F32.S32 R0, R4 ;  /* 0x0000000400007245 */ /* 0x004fc80000201400 */
[----:B------:R-:W-:-:S04]  /*24e0*/  F2FP.F16.F32.PACK_AB R0, RZ, R0 ;  /* 0x00000000ff00723e */ /* 0x000fc800000000ff */
[----:B------:R-:W-:Y:S01]  /*24f0*/  PRMT R18, R0, 0x7610, R18 ;  /* 0x0000761000127816 */ /* 0x000fe20000000012 */
[----:B------:R-:W-:Y:S06]  /*2500*/  BRA `(.L_x_3850) ;  /* 0x0000000c00787947 */ /* 0x000fec0003800000 */
.L_x_3851:
[----:B------:R-:W2:Y:S02]  /*2510*/  LDG.E.U16 R4, desc[UR36][R4.64] ;  /* 0x0000002404047981 */ /* 0x000ea4000c1e1500 */
[----:B--2---:R-:W0:Y:S02]  /*2520*/  I2F.S16 R0, R4 ;  /* 0x0000000400007306 */ /* 0x004e240000101400 */
[----:B0-----:R-:W-:-:S04]  /*2530*/  F2FP.F16.F32.PACK_AB R0, RZ, R0 ;  /* 0x00000000ff00723e */ /* 0x001fc800000000ff */
[----:B------:R-:W-:Y:S01]  /*2540*/  PRMT R18, R0, 0x7610, R18 ;  /* 0x0000761000127816 */ /* 0x000fe20000000012 */
[----:B------:R-:W-:Y:S06]  /*2550*/  BRA `(.L_x_3850) ;  /* 0x0000000c00647947 */ /* 0x000fec0003800000 */
.L_x_3846:
        /* <DEDUP_REMOVED lines=9> */
.L_x_3854:
[----:B------:R1:W5:Y:S01]  /*25f0*/  LDG.E.U16 R18, desc[UR36][R4.64] ;  /* 0x0000002404127981 */ /* 0x000362000c1e1500 */
[----:B------:R-:W-:Y:S05]  /*2600*/  BRA `(.L_x_3850) ;  /* 0x0000000c00387947 */ /* 0x000fea0003800000 */
.L_x_3853:
        /* <DEDUP_REMOVED lines=9> */
.L_x_3856:
[----:B------:R0:W5:Y:S01]  /*26a0*/  LDG.E.U16 R18, desc[UR36][R4.64] ;  /* 0x0000002404127981 */ /* 0x000162000c1e1500 */
[----:B------:R-:W-:Y:S05]  /*26b0*/  BRA `(.L_x_3850) ;  /* 0x0000000c000c7947 */ /* 0x000fea0003800000 */
.L_x_3855:
        /* <DEDUP_REMOVED lines=9> */
.L_x_3845:
        /* <DEDUP_REMOVED lines=14> */
.L_x_3859:
        /* <DEDUP_REMOVED lines=9> */
.L_x_3858:
        /* <DEDUP_REMOVED lines=27> */
.L_x_3861:
        /* <DEDUP_REMOVED lines=12> */
[----:B------:R-:W-:-:S04]  /*2b30*/  F2FP.F16.F32.PACK_AB R0, RZ, R0 ;  /* 0x00000000ff00723e */ /* 0x000fc800000000ff */
[----:B------:R-:W-:Y:S01]  /*2b40*/  PRMT R18, R0, 0x7610, R18 ;  /* 0x0000761000127816 */ /* 0x000fe20000000012 */
[----:B------:R-:W-:Y:S06]  /*2b50*/  BRA `(.L_x_3850) ;  /* 0x0000000400e47947 */ /* 0x000fec0003800000 */
.L_x_3860:
[----:B------:R-:W2:Y:S02]  /*2b60*/  LDG.E.U16 R0, desc[UR36][R4.64] ;  /* 0x0000002404007981 */ /* 0x000ea4000c1e1500 */
[----:B--2---:R-:W-:-:S05]  /*2b70*/  IMAD.U32 R0, R0, 0x10000, RZ ;  /* 0x0001000000007824 */ /* 0x004fca00078e00ff */
[----:B------:R-:W-:-:S04]  /*2b80*/  F2FP.F16.F32.PACK_AB R0, RZ, R0 ;  /* 0x00000000ff00723e */ /* 0x000fc800000000ff */
[----:B------:R-:W-:Y:S01]  /*2b90*/  PRMT R18, R0, 0x7610, R18 ;  /* 0x0000761000127816 */ /* 0x000fe20000000012 */
[----:B------:R-:W-:Y:S06]  /*2ba0*/  BRA `(.L_x_3850) ;  /* 0x0000000400d07947 */ /* 0x000fec0003800000 */
.L_x_3857:
        /* <DEDUP_REMOVED lines=13> */
.L_x_3864:
        /* <DEDUP_REMOVED lines=21> */
.L_x_3868:
[----:B------:R-:W-:Y:S05]  /*2dd0*/  BSYNC.RECONVERGENT B1 ;  /* 0x0000000000017941 */ /* 0x000fea0003800200 */
.L_x_3867:
[----:B------:R-:W-:Y:S01]  /*2de0*/  IMAD.SHL.U32 R0, R0, 0x100000, RZ ;  /* 0x0010000000007824 */ /* 0x000fe200078e00ff */
[----:B------:R-:W-:-:S04]  /*2df0*/  LEA R3, R3, 0x3b800000, 0x17 ;  /* 0x3b80000003037811 */ /* 0x000fc800078eb8ff */
[----:B------:R-:W-:-:S07]  /*2e00*/  LOP3.LUT R0, R3, R0, R7, 0xfe, !PT ;  /* 0x0000000003007212 */ /* 0x000fce00078efe07 */
.L_x_3866:
[----:B------:R-:W-:Y:S05]  /*2e10*/  BSYNC.RECONVERGENT B0 ;  /* 0x0000000000007941 */ /* 0x000fea0003800200 */
.L_x_3865:
[----:B------:R-:W-:-:S04]  /*2e20*/  F2FP.F16.F32.PACK_AB R0, RZ, R0 ;  /* 0x00000000ff00723e */ /* 0x000fc800000000ff */
[----:B------:R-:W-:Y:S01]  /*2e30*/  PRMT R18, R0, 0x7610, R18 ;  /* 0x0000761000127816 */ /* 0x000fe20000000012 */
[----:B------:R-:W-:Y:S06]  /*2e40*/  BRA `(.L_x_3850) ;  /* 0x0000000400287947 */ /* 0x000fec0003800000 */
.L_x_3863:
        /* <DEDUP_REMOVED lines=21> */
.L_x_3872:
[----:B------:R-:W-:Y:S05]  /*2fa0*/  BSYNC.RECONVERGENT B1 ;  /* 0x0000000000017941 */ /* 0x000fea0003800200 */
.L_x_3871:
[----:B------:R-:W-:Y:S01]  /*2fb0*/  IMAD.SHL.U32 R0, R0, 0x200000, RZ ;  /* 0x0020000000007824 */ /* 0x000fe200078e00ff */
[----:B------:R-:W-:-:S04]  /*2fc0*/  LEA R3, R3, 0x37800000, 0x17 ;  /* 0x3780000003037811 */ /* 0x000fc800078eb8ff */
[----:B------:R-:W-:-:S07]  /*2fd0*/  LOP3.LUT R0, R3, R0, R7, 0xfe, !PT ;  /* 0x0000000003007212 */ /* 0x000fce00078efe07 */
.L_x_3870:
[----:B------:R-:W-:Y:S05]  /*2fe0*/  BSYNC.RECONVERGENT B0 ;  /* 0x0000000000007941 */ /* 0x000fea0003800200 */
.L_x_3869:
[----:B------:R-:W-:-:S04]  /*2ff0*/  F2FP.F16.F32.PACK_AB R0, RZ, R0 ;  /* 0x00000000ff00723e */ /* 0x000fc800000000ff */
[----:B------:R-:W-:Y:S01]  /*3000*/  PRMT R18, R0, 0x7610, R18 ;  /* 0x0000761000127816 */ /* 0x000fe20000000012 */
[----:B------:R-:W-:Y:S06]  /*3010*/  BRA `(.L_x_3850) ;  /* 0x0000000000b47947 */ /* 0x000fec0003800000 */
.L_x_3862:
        /* <DEDUP_REMOVED lines=14> */
.L_x_3876:
[----:B------:R-:W-:Y:S05]  /*3100*/  BSYNC.RECONVERGENT B0 ;  /* 0x0000000000007941 */ /* 0x000fea0003800200 */
.L_x_3875:
[----:B------:R-:W-:-:S04]  /*3110*/  F2FP.F16.F32.PACK_AB R0, RZ, R0 ;  /* 0x00000000ff00723e */ /* 0x000fc800000000ff */
[----:B------:R-:W-:Y:S01]  /*3120*/  PRMT R18, R0, 0x7610, R18 ;  /* 0x0000761000127816 */ /* 0x000fe20000000012 */
[----:B------:R-:W-:Y:S06]  /*3130*/  BRA `(.L_x_3850) ;  /* 0x00000000006c7947 */ /* 0x000fec0003800000 */
.L_x_3849:
        /* <DEDUP_REMOVED lines=16> */
.L_x_3877:
[----:B------:R-:W-:Y:S01]  /*3240*/  PRMT R18, RZ, 0x7610, R18 ;  /* 0x00007610ff127816 */ /* 0x000fe20000000012 */
[----:B------:R-:W-:Y:S06]  /*3250*/  BRA `(.L_x_3850) ;  /* 0x0000000000247947 */ /* 0x000fec0003800000 */
.L_x_3874:
[----:B------:R-:W2:Y:S02]  /*3260*/  LDG.E.64 R4, desc[UR36][R4.64] ;  /* 0x0000002404047981 */ /* 0x000ea4000c1e1b00 */
[----:B--2---:R-:W0:Y:S02]  /*3270*/  I2F.U64 R0, R4 ;  /* 0x0000000400007312 */ /* 0x004e240000301000 */
[----:B0-----:R-:W-:-:S04]  /*3280*/  F2FP.F16.F32.PACK_AB R0, RZ, R0 ;  /* 0x00000000ff00723e */ /* 0x001fc800000000ff */
[----:B------:R-:W-:Y:S01]  /*3290*/  PRMT R18, R0, 0x7610, R18 ;  /* 0x0000761000127816 */ /* 0x000fe20000000012 */
[----:B------:R-:W-:Y:S06]  /*32a0*/  BRA `(.L_x_3850) ;  /* 0x0000000000107947 */ /* 0x000fec0003800000 */
.L_x_3873:
[----:B------:R-:W2:Y:S02]  /*32b0*/  LDG.E R4, desc[UR36][R4.64] ;  /* 0x0000002404047981 */ /* 0x000ea4000c1e1900 */
[----:B--2---:R-:W-:-:S04]  /*32c0*/  I2FP.F32.U32 R0, R4 ;  /* 0x0000000400007245 */ /* 0x004fc80000201000 */
[----:B------:R-:W-:-:S04]  /*32d0*/  F2FP.F16.F32.PACK_AB R0, RZ, R0 ;  /* 0x00000000ff00723e */ /* 0x000fc800000000ff */
[----:B------:R-:W-:-:S07]  /*32e0*/  PRMT R18, R0, 0x7610, R18 ;  /* 0x0000761000127816 */ /* 0x000fce0000000012 */
.L_x_3850:
        /* <DEDUP_REMOVED lines=21> */
.L_x_3881:
[----:B------:R-:W2:Y:S02]  /*3440*/  LDG.E.U8 R4, desc[UR36][R4.64] ;  /* 0x0000002404047981 */ /* 0x000ea4000c1e1100 */
[----:B--2---:R-:W-:-:S04]  /*3450*/  I2FP.F32.U32 R0, R4 ;  /* 0x0000000400007245 */ /* 0x004fc80000201000 */
[----:B------:R-:W-:-:S04]  /*3460*/  F2FP.F16.F32.PACK_AB R0, RZ, R0 ;  /* 0x00000000ff00723e */ /* 0x000fc800000000ff */
[----:B------:R-:W-:Y:S01]  /*3470*/  PRMT R22, R0, 0x7610, R22 ;  /* 0x0000761000167816 */ /* 0x000fe20000000016 */
[----:B------:R-:W-:Y:S06]  /*3480*/  BRA `(.L_x_3883) ;  /* 0x0000000c00b87947 */ /* 0x000fec0003800000 */
.L_x_3880:
        /* <DEDUP_REMOVED lines=11> */
.L_x_3885:
[----:B------:R-:W2:Y:S02]  /*3540*/  LDG.E R4, desc[UR36][R4.64] ;  /* 0x0000002404047981 */ /* 0x000ea4000c1e1900 */
[----:B--2---:R-:W-:-:S04]  /*3550*/  I2FP.F32.S32 R0, R4 ;  /* 0x0000000400007245 */ /* 0x004fc80000201400 */
[----:B------:R-:W-:-:S04]  /*3560*/  F2FP.F16.F32.PACK_AB R0, RZ, R0 ;  /* 0x00000000ff00723e */ /* 0x000fc800000000ff */
[----:B------:R-:W-:Y:S01]  /*3570*/  PRMT R22, R0, 0x7610, R22 ;  /* 0x0000761000167816 */ /* 0x000fe20000000016 */
[----:B------:R-:W-:Y:S06]  /*3580*/  BRA `(.L_x_3883) ;  /* 0x0000000c00787947 */ /* 0x000fec0003800000 */
.L_x_3884:
[----:B------:R-:W2:Y:S02]  /*3590*/  LDG.E.U16 R4, desc[UR36][R4.64] ;  /* 0x0000002404047981 */ /* 0x000ea4000c1e1500 */
[----:B--2---:R-:W0:Y:S02]  /*35a0*/  I2F.S16 R0, R4 ;  /* 0x0000000400007306 */ /* 0x004e240000101400 */
[----:B0-----:R-:W-:-:S04]  /*35b0*/  F2FP.F16.F32.PACK_AB R0, RZ, R0 ;  /* 0x00000000ff00723e */ /* 0x001fc800000000ff */
[----:B------:R-:W-:Y:S01]  /*35c0*/  PRMT R22, R0, 0x7610, R22 ;  /* 0x0000761000167816 */ /* 0x000fe20000000016 */
[----:B------:R-:W-:Y:S06]  /*35d0*/  BRA `(.L_x_3883) ;  /* 0x0000000c00647947 */ /* 0x000fec0003800000 */
.L_x_3879:
        /* <DEDUP_REMOVED lines=9> */
.L_x_3887:
[----:B------:R1:W5:Y:S01]  /*3670*/  LDG.E.U16 R22, desc[UR36][R4.64] ;  /* 0x0000002404167981 */ /* 0x000362000c1e1500 */
[----:B------:R-:W-:Y:S05]  /*3680*/  BRA `(.L_x_3883) ;  /* 0x0000000c00387947 */ /* 0x000fea0003800000 */
.L_x_3886:
        /* <DEDUP_REMOVED lines=9> */
.L_x_3889:
[----:B------:R0:W5:Y:S01]  /*3720*/  LDG.E.U16 R22, desc[UR36][R4.64] ;  /* 0x0000002404167981 */ /* 0x000162000c1e1500 */
[----:B------:R-:W-:Y:S05]  /*3730*/  BRA `(.L_x_3883) ;  /* 0x0000000c000c7947 */ /* 0x000fea0003800000 */
.L_x_3888:
        /* <DEDUP_REMOVED lines=9> */
.L_x_3878:
        /* <DEDUP_REMOVED lines=14> */
.L_x_3892:
        /* <DEDUP_REMOVED lines=9> */
.L_x_3891:
        /* <DEDUP_REMOVED lines=27> */
.L_x_3894:
        /* <DEDUP_REMOVED lines=15> */
.L_x_3893:
[----:B------:R-:W2:Y:S02]  /*3be0*/  LDG.E.U16 R0, desc[UR36][R4.64] ;  /* 0x0000002404007981 */ /* 0x000ea4000c1e1500 */
[----:B--2---:R-:W-:-:S05]  /*3bf0*/  IMAD.U32 R0, R0, 0x10000, RZ ;  /* 0x0001000000007824 */ /* 0x004fca00078e00ff */
[----:B------:R-:W-:-:S04]  /*3c00*/  F2FP.F16.F32.PACK_AB R0, RZ, R0 ;  /* 0x00000000ff00723e */ /* 0x000fc800000000ff */
[----:B------:R-:W-:Y:S01]  /*3c10*/  PRMT R22, R0, 0x7610, R22 ;  /* 0x0000761000167816 */ /* 0x000fe20000000016 */
[----:B------:R-:W-:Y:S06]  /*3c20*/  BRA `(.L_x_3883) ;  /* 0x0000000400d07947 */ /* 0x000fec0003800000 */
.L_x_3890:
        /* <DEDUP_REMOVED lines=13> */
.L_x_3897:
        /* <DEDUP_REMOVED lines=21> */
.L_x_3901:
[----:B------:R-:W-:Y:S05]  /*3e50*/  BSYNC.RECONVERGENT B1 ;  /* 0x0000000000017941 */ /* 0x000fea0003800200 */
.L_x_3900:
[----:B------:R-:W-:Y:S01]  /*3e60*/  IMAD.SHL.U32 R0, R0, 0x100000, RZ ;  /* 0x0010000000007824 */ /* 0x000fe200078e00ff */
[----:B------:R-:W-:-:S04]  /*3e70*/  LEA R3, R3, 0x3b800000, 0x17 ;  /* 0x3b80000003037811 */ /* 0x000fc800078eb8ff */
[----:B------:R-:W-:-:S07]  /*3e80*/  LOP3.LUT R0, R3, R0, R7, 0xfe, !PT ;  /* 0x0000000003007212 */ /* 0x000fce00078efe07 */
.L_x_3899:
[----:B------:R-:W-:Y:S05]  /*3e90*/  BSYNC.RECONVERGENT B0 ;  /* 0x0000000000007941 */ /* 0x000fea0003800200 */
.L_x_3898:
[----:B------:R-:W-:-:S04]  /*3ea0*/  F2FP.F16.F32.PACK_AB R0, RZ, R0 ;  /* 0x00000000ff00723e */ /* 0x000fc800000000ff */
[----:B------:R-:W-:Y:S01]  /*3eb0*/  PRMT R22, R0, 0x7610, R22 ;  /* 0x0000761000167816 */ /* 0x000fe20000000016 */
[----:B------:R-:W-:Y:S06]  /*3ec0*/  BRA `(.L_x_3883) ;  /* 0x0000000400287947 */ /* 0x000fec0003800000 */
.L_x_3896:
        /* <DEDUP_REMOVED lines=21> */
.L_x_3905:
[----:B------:R-:W-:Y:S05]  /*4020*/  BSYNC.RECONVERGENT B1 ;  /* 0x0000000000017941 */ /* 0x000fea0003800200 */
.L_x_3904:
[----:B------:R-:W-:Y:S01]  /*4030*/  IMAD.SHL.U32 R0, R0, 0x200000, RZ ;  /* 0x0020000000007824 */ /* 0x000fe200078e00ff */
[----:B------:R-:W-:-:S04]  /*4040*/  LEA R3, R3, 0x37800000, 0x17 ;  /* 0x3780000003037811 */ /* 0x000fc800078eb8ff */
[----:B------:R-:W-:-:S07]  /*4050*/  LOP3.LUT R0, R3, R0, R7, 0xfe, !PT ;  /* 0x0000000003007212 */ /* 0x000fce00078efe07 */
.L_x_3903:
[----:B------:R-:W-:Y:S05]  /*4060*/  BSYNC.RECONVERGENT B0 ;  /* 0x0000000000007941 */ /* 0x000fea0003800200 */
.L_x_3902:
[----:B------:R-:W-:-:S04]  /*4070*/  F2FP.F16.F32.PACK_AB R0, RZ, R0 ;  /* 0x00000000ff00723e */ /* 0x000fc800000000ff */
[----:B------:R-:W-:Y:S01]  /*4080*/  PRMT R22, R0, 0x7610, R22 ;  /* 0x0000761000167816 */ /* 0x000fe20000000016 */
[----:B------:R-:W-:Y:S06]  /*4090*/  BRA `(.L_x_3883) ;  /* 0x0000000000b47947 */ /* 0x000fec0003800000 */
.L_x_3895:
        /* <DEDUP_REMOVED lines=14> */
.L_x_3909:
[----:B------:R-:W-:Y:S05]  /*4180*/  BSYNC.RECONVERGENT B0 ;  /* 0x0000000000007941 */ /* 0x000fea0003800200 */
.L_x_3908:
[----:B------:R-:W-:-:S04]  /*4190*/  F2FP.F16.F32.PACK_AB R0, RZ, R0 ;  /* 0x00000000ff00723e */ /* 0x000fc800000000ff */
[----:B------:R-:W-:Y:S01]  /*41a0*/  PRMT R22, R0, 0x7610, R22 ;  /* 0x0000761000167816 */ /* 0x000fe20000000016 */
[----:B------:R-:W-:Y:S06]  /*41b0*/  BRA `(.L_x_3883) ;  /* 0x00000000006c7947 */ /* 0x000fec0003800000 */
.L_x_3882:
        /* <DEDUP_REMOVED lines=16> */
.L_x_3910:
[----:B------:R-:W-:Y:S01]  /*42c0*/  PRMT R22, RZ, 0x7610, R22 ;  /* 0x00007610ff167816 */ /* 0x000fe20000000016 */
[----:B------:R-:W-:Y:S06]  /*42d0*/  BRA `(.L_x_3883) ;  /* 0x0000000000247947 */ /* 0x000fec0003800000 */
.L_x_3907:
[----:B------:R-:W2:Y:S02]  /*42e0*/  LDG.E.64 R4, desc[UR36][R4.64] ;  /* 0x0000002404047981 */ /* 0x000ea4000c1e1b00 */
[----:B--2---:R-:W0:Y:S02]  /*42f0*/  I2F.U64 R0, R4 ;  /* 0x0000000400007312 */ /* 0x004e240000301000 */
[----:B0-----:R-:W-:-:S04]  /*4300*/  F2FP.F16.F32.PACK_AB R0, RZ, R0 ;  /* 0x00000000ff00723e */ /* 0x001fc800000000ff */
[----:B------:R-:W-:Y:S01]  /*4310*/  PRMT R22, R0, 0x7610, R22 ;  /* 0x0000761000167816 */ /* 0x000fe20000000016 */
[----:B------:R-:W-:Y:S06]  /*4320*/  BRA `(.L_x_3883) ;  /* 0x0000000000107947 */ /* 0x000fec0003800000 */
.L_x_3906:
[----:B------:R-:W2:Y:S02]  /*4330*/  LDG.E R4, desc[UR36][R4.64] ;  /* 0x0000002404047981 */ /* 0x000ea4000c1e1900 */
[----:B--2---:R-:W-:-:S04]  /*4340*/  I2FP.F32.U32 R0, R4 ;  /* 0x0000000400007245 */ /* 0x004fc80000201000 */
[----:B------:R-:W-:-:S04]  /*4350*/  F2FP.F16.F32.PACK_AB R0, RZ, R0 ;  /* 0x00000000ff00723e */ /* 0x000fc800000000ff */
[----:B------:R-:W-:-:S07]  /*4360*/  PRMT R22, R0, 0x7610, R22 ;  /* 0x0000761000167816 */ /* 0x000fce0000000016 */
.L_x_3883:
[----:B------:R-:W-:-:S07]  /*4370*/  VIADD R27, R27, 0x80 ;  /* 0x000000801b1b7836 */ /* 0x000fce0000000000 */
.L_x_3844:
[----:B------:R-:W-:Y:S05]  /*4380*/  BSYNC.RECONVERGENT B6 ;  /* 0x0000000000067941 */ /* 0x000fea0003800200 */
.L_x_3843:
        /* <DEDUP_REMOVED lines=27> */
.L_x_3916:
[----:B------:R-:W2:Y:S02]  /*4540*/  LDG.E.U8 R4, desc[UR36][R4.64] ;  /* 0x0000002404047981 */ /* 0x000ea4000c1e1100 */
[----:B--2---:R-:W-:-:S04]  /*4550*/  I2FP.F32.U32 R0, R4 ;  /* 0x0000000400007245 */ /* 0x004fc80000201000 */
[----:B------:R-:W-:-:S04]  /*4560*/  F2FP.F16.F32.PACK_AB R0, RZ, R0 ;  /* 0x00000000ff00723e */ /* 0x000fc800000000ff */
[----:B------:R-:W-:Y:S01]  /*4570*/  PRMT R23, R0, 0x7610, R23 ;  /* 0x0000761000177816 */ /* 0x000fe20000000017 */
[----:B------:R-:W-:Y:S06]  /*4580*/  BRA `(.L_x_3918) ;  /* 0x0000000c00b87947 */ /* 0x000fec0003800000 */
.L_x_3915:
        /* <DEDUP_REMOVED lines=11> */
.L_x_3920:
[----:B------:R-:W2:Y:S02]  /*4640*/  LDG.E R4, desc[UR36][R4.64] ;  /* 0x0000002404047981 */ /* 0x000ea4000c1e1900 */
[----:B--2---:R-:W-:-:S04]  /*4650*/  I2FP.F32.S32 R0, R4 ;  /* 0x0000000400007245 */ /* 0x004fc80000201400 */
[----:B------:R-:W-:-:S04]  /*4660*/  F2FP.F16.F32.PACK_AB R0, RZ, R0 ;  /* 0x00000000ff00723e */ /* 0x000fc800000000ff */
[----:B------:R-:W-:Y:S01]  /*4670*/  PRMT R23, R0, 0x7610, R23 ;  /* 0x0000761000177816 */ /* 0x000fe20000000017 */
[----:B------:R-:W-:Y:S06]  /*4680*/  BRA `(.L_x_3918) ;  /* 0x0000000c00787947 */ /* 0x000fec0003800000 */
.L_x_3919:
[----:B------:R-:W2:Y:S02]  /*4690*/  LDG.E.U16 R4, desc[UR36][R4.64] ;  /* 0x0000002404047981 */ /* 0x000ea4000c1e1500 */
[----:B--2---:R-:W0:Y:S02]  /*46a0*/  I2F.S16 R0, R4 ;  /* 0x0000000400007306 */ /* 0x004e240000101400 */
[----:B0-----:R-:W-:-:S04]  /*46b0*/  F2FP.F16.F32.PACK_AB R0, RZ, R0 ;  /* 0x00000000ff00723e */ /* 0x001fc800000000ff */
[----:B------:R-:W-:Y:S01]  /*46c0*/  PRMT R23, R0, 0x7610, R23 ;  /* 0x0000761000177816 */ /* 0x000fe20000000017 */
[----:B------:R-:W-:Y:S06]  /*46d0*/  BRA `(.L_x_3918) ;  /* 0x0000000c00647947 */ /* 0x000fec0003800000 */
.L_x_3914:
        /* <DEDUP_REMOVED lines=9> */
.L_x_3922:
[----:B------:R1:W5:Y:S01]  /*4770*/  LDG.E.U16 R23, desc[UR36][R4.64] ;  /* 0x0000002404177981 */ /* 0x000362000c1e1500 */
[----:B------:R-:W-:Y:S05]  /*4780*/  BRA `(.L_x_3918) ;  /* 0x0000000c00387947 */ /* 0x000fea0003800000 */
.L_x_3921:
        /* <DEDUP_REMOVED lines=9> */
.L_x_3924:
[----:B------:R0:W5:Y:S01]  /*4820*/  LDG.E.U16 R23, desc[UR36][R4.64] ;  /* 0x0000002404177981 */ /* 0x000162000c1e1500 */
[----:B------:R-:W-:Y:S05]  /*4830*/  BRA `(.L_x_3918) ;  /* 0x0000000c000c7947 */ /* 0x000fea0003800000 */
.L_x_3923:
        /* <DEDUP_REMOVED lines=9> */
.L_x_3913:
        /* <DEDUP_REMOVED lines=14> */
.L_x_3927:
        /* <DEDUP_REMOVED lines=9> */
.L_x_3926:
        /* <DEDUP_REMOVED lines=27> */
.L_x_3929:
        /* <DEDUP_REMOVED lines=15> */
.L_x_3928:
[----:B------:R-:W2:Y:S02]  /*4ce0*/  LDG.E.U16 R0, desc[UR36][R4.64] ;  /* 0x0000002404007981 */ /* 0x000ea4000c1e1500 */
[----:B--2---:R-:W-:-:S05]  /*4cf0*/  IMAD.U32 R0, R0, 0x10000, RZ ;  /* 0x0001000000007824 */ /* 0x004fca00078e00ff */
[----:B------:R-:W-:-:S04]  /*4d00*/  F2FP.F16.F32.PACK_AB R0, RZ, R0 ;  /* 0x00000000ff00723e */ /* 0x000fc800000000ff */
[----:B------:R-:W-:Y:S01]  /*4d10*/  PRMT R23, R0, 0x7610, R23 ;  /* 0x0000761000177816 */ /* 0x000fe20000000017 */
[----:B------:R-:W-:Y:S06]  /*4d20*/  BRA `(.L_x_3918) ;  /* 0x0000000400d07947 */ /* 0x000fec0003800000 */
.L_x_3925:
        /* <DEDUP_REMOVED lines=13> */
.L_x_3932:
        /* <DEDUP_REMOVED lines=21> */
.L_x_3936:
[----:B------:R-:W-:Y:S05]  /*4f50*/  BSYNC.RECONVERGENT B1 ;  /* 0x0000000000017941 */ /* 0x000fea0003800200 */
.L_x_3935:
[----:B------:R-:W-:Y:S01]  /*4f60*/  IMAD.SHL.U32 R0, R0, 0x100000, RZ ;  /* 0x0010000000007824 */ /* 0x000fe200078e00ff */
[----:B------:R-:W-:-:S04]  /*4f70*/  LEA R3, R3, 0x3b800000, 0x17 ;  /* 0x3b80000003037811 */ /* 0x000fc800078eb8ff */
[----:B------:R-:W-:-:S07]  /*4f80*/  LOP3.LUT R0, R3, R0, R7, 0xfe, !PT ;  /* 0x0000000003007212 */ /* 0x000fce00078efe07 */
.L_x_3934:
[----:B------:R-:W-:Y:S05]  /*4f90*/  BSYNC.RECONVERGENT B0 ;  /* 0x0000000000007941 */ /* 0x000fea0003800200 */
.L_x_3933:
[----:B------:R-:W-:-:S04]  /*4fa0*/  F2FP.F16.F32.PACK_AB R0, RZ, R0 ;  /* 0x00000000ff00723e */ /* 0x000fc800000000ff */
[----:B------:R-:W-:Y:S01]  /*4fb0*/  PRMT R23, R0, 0x7610, R23 ;  /* 0x0000761000177816 */ /* 0x000fe20000000017 */
[----:B------:R-:W-:Y:S06]  /*4fc0*/  BRA `(.L_x_3918) ;  /* 0x0000000400287947 */ /* 0x000fec0003800000 */
.L_x_3931:
        /* <DEDUP_REMOVED lines=21> */
.L_x_3940:
[----:B------:R-:W-:Y:S05]  /*5120*/  BSYNC.RECONVERGENT B1 ;  /* 0x0000000000017941 */ /* 0x000fea0003800200 */
.L_x_3939:
[----:B------:R-:W-:Y:S01]  /*5130*/  IMAD.SHL.U32 R0, R0, 0x200000, RZ ;  /* 0x0020000000007824 */ /* 0x000fe200078e00ff */
[----:B------:R-:W-:-:S04]  /*5140*/  LEA R3, R3, 0x37800000, 0x17 ;  /* 0x3780000003037811 */ /* 0x000fc800078eb8ff */
[----:B------:R-:W-:-:S07]  /*5150*/  LOP3.LUT R0, R3, R0, R7, 0xfe, !PT ;  /* 0x0000000003007212 */ /* 0x000fce00078efe07 */
.L_x_3938:
[----:B------:R-:W-:Y:S05]  /*5160*/  BSYNC.RECONVERGENT B0 ;  /* 0x0000000000007941 */ /* 0x000fea0003800200 */
.L_x_3937:
[----:B------:R-:W-:-:S04]  /*5170*/  F2FP.F16.F32.PACK_AB R0, RZ, R0 ;  /* 0x00000000ff00723e */ /* 0x000fc800000000ff */
[----:B------:R-:W-:Y:S01]  /*5180*/  PRMT R23, R0, 0x7610, R23 ;  /* 0x0000761000177816 */ /* 0x000fe20000000017 */
[----:B------:R-:W-:Y:S06]  /*5190*/  BRA `(.L_x_3918) ;  /* 0x0000000000b47947 */ /* 0x000fec0003800000 */
.L_x_3930:
        /* <DEDUP_REMOVED lines=14> */
.L_x_3944:
[----:B------:R-:W-:Y:S05]  /*5280*/  BSYNC.RECONVERGENT B0 ;  /* 0x0000000000007941 */ /* 0x000fea0003800200 */
.L_x_3943:
[----:B------:R-:W-:-:S04]  /*5290*/  F2FP.F16.F32.PACK_AB R0, RZ, R0 ;  /* 0x00000000ff00723e */ /* 0x000fc800000000ff */
[----:B------:R-:W-:Y:S01]  /*52a0*/  PRMT R23, R0, 0x7610, R23 ;  /* 0x0000761000177816 */ /* 0x000fe20000000017 */
[----:B------:R-:W-:Y:S06]  /*52b0*/  BRA `(.L_x_3918) ;  /* 0x00000000006c7947 */ /* 0x000fec0003800000 */
.L_x_3917:
        /* <DEDUP_REMOVED lines=16> */
.L_x_3945:
[----:B------:R-:W-:Y:S01]  /*53c0*/  PRMT R23, RZ, 0x7610, R23 ;  /* 0x00007610ff177816 */ /* 0x000fe20000000017 */
[----:B------:R-:W-:Y:S06]  /*53d0*/  BRA `(.L_x_3918) ;  /* 0x0000000000247947 */ /* 0x000fec0003800000 */
.L_x_3942:
[----:B------:R-:W2:Y:S02]  /*53e0*/  LDG.E.64 R4, desc[UR36][R4.64] ;  /* 0x0000002404047981 */ /* 0x000ea4000c1e1b00 */
[----:B--2---:R-:W0:Y:S02]  /*53f0*/  I2F.U64 R0, R4 ;  /* 0x0000000400007312 */ /* 0x004e240000301000 */
[----:B0-----:R-:W-:-:S04]  /*5400*/  F2FP.F16.F32.PACK_AB R0, RZ, R0 ;  /* 0x00000000ff00723e */ /* 0x001fc800000000ff */
[----:B------:R-:W-:Y:S01]  /*5410*/  PRMT R23, R0, 0x7610, R23 ;  /* 0x0000761000177816 */ /* 0x000fe20000000017 */
[----:B------:R-:W-:Y:S06]  /*5420*/  BRA `(.L_x_3918) ;  /* 0x0000000000107947 */ /* 0x000fec0003800000 */
.L_x_3941:
[----:B------:R-:W2:Y:S02]  /*5430*/  LDG.E R4, desc[UR36][R4.64] ;  /* 0x0000002404047981 */ /* 0x000ea4000c1e1900 */
[----:B--2---:R-:W-:-:S04]  /*5440*/  I2FP.F32.U32 R0, R4 ;  /* 0x0000000400007245 */ /* 0x004fc80000201000 */
[----:B------:R-:W-:-:S04]  /*5450*/  F2FP.F16.F32.PACK_AB R0, RZ, R0 ;  /* 0x00000000ff00723e */ /* 0x000fc800000000ff */
[----:B------:R-:W-:-:S07]  /*5460*/  PRMT R23, R0, 0x7610, R23 ;  /* 0x0000761000177816 */ /* 0x000fce0000000017 */
.L_x_3918:
[----:B------:R-:W2:Y:S01]  /*5470*/  LDCU.U8 UR6, c[0x0][0x3a5] ;  /* 0x000074a0ff0677ac */ /* 0x000ea20008000000 */
[----:B01----:R-:W0:Y:S01]  /*5480*/  LDC.64 R4, c[0x0][0x398] ;  /* 0x0000e600ff047b82 */ /* 0x003e220000000a00 */
[----:B------:R-:W1:Y:S01]  /*5490*/  LDCU UR5, c[0x0][0x3ac] ;  /* 0x00007580ff0577ac */ /* 0x000e620008000800 */
[----:B--2---:R-:W-:-:S04]  /*54a0*/  UPRMT UR4, UR6, 0x9910, URZ ;  /* 0x0000991006047896 */ /* 0x004fc800080000ff */
        /* <DEDUP_REMOVED lines=18> */
.L_x_3949:
[----:B------:R-:W2:Y:S02]  /*55d0*/  LDG.E.U8 R4, desc[UR36][R4.64] ;  /* 0x0000002404047981 */ /* 0x000ea4000c1e1100 */
[----:B--2---:R-:W-:-:S04]  /*55e0*/  I2FP.F32.U32 R0, R4 ;  /* 0x0000000400007245 */ /* 0x004fc80000201000 */
[----:B------:R-:W-:-:S04]  /*55f0*/  F2FP.F16.F32.PACK_AB R0, RZ, R0 ;  /* 0x00000000ff00723e */ /* 0x000fc800000000ff */
[----:B------:R-:W-:Y:S01]  /*5600*/  PRMT R24, R0, 0x7610, R24 ;  /* 0x0000761000187816 */ /* 0x000fe20000000018 */
[----:B------:R-:W-:Y:S06]  /*5610*/  BRA `(.L_x_3951) ;  /* 0x0000000c00b87947 */ /* 0x000fec0003800000 */
.L_x_3948:
        /* <DEDUP_REMOVED lines=11> */
.L_x_3953:
[----:B------:R-:W2:Y:S02]  /*56d0*/  LDG.E R4, desc[UR36][R4.64] ;  /* 0x0000002404047981 */ /* 0x000ea4000c1e1900 */
[----:B--2---:R-:W-:-:S04]  /*56e0*/  I2FP.F32.S32 R0, R4 ;  /* 0x0000000400007245 */ /* 0x004fc80000201400 */
[----:B------:R-:W-:-:S04]  /*56f0*/  F2FP.F16.F32.PACK_AB R0, RZ, R0 ;  /* 0x00000000ff00723e */ /* 0x000fc800000000ff */
[----:B------:R-:W-:Y:S01]  /*5700*/  PRMT R24, R0, 0x7610, R24 ;  /* 0x0000761000187816 */ /* 0x000fe20000000018 */
[----:B------:R-:W-:Y:S06]  /*5710*/  BRA `(.L_x_3951) ;  /* 0x0000000c00787947 */ /* 0x000fec0003800000 */
.L_x_3952:
[----:B------:R-:W2:Y:S02]  /*5720*/  LDG.E.U16 R4, desc[UR36][R4.64] ;  /* 0x0000002404047981 */ /* 0x000ea4000c1e1500 */
[----:B--2---:R-:W0:Y:S02]  /*5730*/  I2F.S16 R0, R4 ;  /* 0x0000000400007306 */ /* 0x004e240000101400 */
[----:B0-----:R-:W-:-:S04]  /*5740*/  F2FP.F16.F32.PACK_AB R0, RZ, R0 ;  /* 0x00000000ff00723e */ /* 0x001fc800000000ff */
[----:B------:R-:W-:Y:S01]  /*5750*/  PRMT R24, R0, 0x7610, R24 ;  /* 0x0000761000187816 */ /* 0x000fe20000000018 */
[----:B------:R-:W-:Y:S06]  /*5760*/  BRA `(.L_x_3951) ;  /* 0x0000000c00647947 */ /* 0x000fec0003800000 */
.L_x_3947:
        /* <DEDUP_REMOVED lines=9> */
.L_x_3955:
[----:B------:R1:W5:Y:S01]  /*5800*/  LDG.E.U16 R24, desc[UR36][R4.64] ;  /* 0x0000002404187981 */ /* 0x000362000c1e1500 */
[----:B------:R-:W-:Y:S05]  /*5810*/  BRA `(.L_x_3951) ;  /* 0x0000000c00387947 */ /* 0x000fea0003800000 */
.L_x_3954:
        /* <DEDUP_REMOVED lines=9> */
.L_x_3957:
[----:B------:R0:W5:Y:S01]  /*58b0*/  LDG.E.U16 R24, desc[UR36][R4.64] ;  /* 0x0000002404187981 */ /* 0x000162000c1e1500 */
[----:B------:R-:W-:Y:S05]  /*58c0*/  BRA `(.L_x_3951) ;  /* 0x0000000c000c7947 */ /* 0x000fea0003800000 */
.L_x_3956:
        /* <DEDUP_REMOVED lines=9> */
.L_x_3946:
        /* <DEDUP_REMOVED lines=14> */
.L_x_3960:
        /* <DEDUP_REMOVED lines=9> */
.L_x_3959:
        /* <DEDUP_REMOVED lines=27> */
.L_x_3962:
        /* <DEDUP_REMOVED lines=15> */
.L_x_3961:
[----:B------:R-:W2:Y:S02]  /*5d70*/  LDG.E.U16 R0, desc[UR36][R4.64] ;  /* 0x0000002404007981 */ /* 0x000ea4000c1e1500 */
[----:B--2---:R-:W-:-:S05]  /*5d80*/  IMAD.U32 R0, R0, 0x10000, RZ ;  /* 0x0001000000007824 */ /* 0x004fca00078e00ff */
[----:B------:R-:W-:-:S04]  /*5d90*/  F2FP.F16.F32.PACK_AB R0, RZ, R0 ;  /* 0x00000000ff00723e */ /* 0x000fc800000000ff */
[----:B------:R-:W-:Y:S01]  /*5da0*/  PRMT R24, R0, 0x7610, R24 ;  /* 0x0000761000187816 */ /* 0x000fe20000000018 */
[----:B------:R-:W-:Y:S06]  /*5db0*/  BRA `(.L_x_3951) ;  /* 0x0000000400d07947 */ /* 0x000fec0003800000 */
.L_x_3958:
        /* <DEDUP_REMOVED lines=13> */
.L_x_3965:
        /* <DEDUP_REMOVED lines=21> */
.L_x_3969:
[----:B------:R-:W-:Y:S05]  /*5fe0*/  BSYNC.RECONVERGENT B1 ;  /* 0x0000000000017941 */ /* 0x000fea0003800200 */
.L_x_3968:
[----:B------:R-:W-:Y:S01]  /*5ff0*/  IMAD.SHL.U32 R0, R0, 0x100000, RZ ;  /* 0x0010000000007824 */ /* 0x000fe200078e00ff */
[----:B------:R-:W-:-:S04]  /*6000*/  LEA R3, R3, 0x3b800000, 0x17 ;  /* 0x3b80000003037811 */ /* 0x000fc800078eb8ff */
[----:B------:R-:W-:-:S07]  /*6010*/  LOP3.LUT R0, R3, R0, R7, 0xfe, !PT ;  /* 0x0000000003007212 */ /* 0x000fce00078efe07 */
.L_x_3967:
[----:B------:R-:W-:Y:S05]  /*6020*/  BSYNC.RECONVERGENT B0 ;  /* 0x0000000000007941 */ /* 0x000fea0003800200 */
.L_x_3966:
[----:B------:R-:W-:-:S04]  /*6030*/  F2FP.F16.F32.PACK_AB R0, RZ, R0 ;  /* 0x00000000ff00723e */ /* 0x000fc800000000ff */
[----:B------:R-:W-:Y:S01]  /*6040*/  PRMT R24, R0, 0x7610, R24 ;  /* 0x0000761000187816 */ /* 0x000fe20000000018 */
[----:B------:R-:W-:Y:S06]  /*6050*/  BRA `(.L_x_3951) ;  /* 0x0000000400287947 */ /* 0x000fec0003800000 */
.L_x_3964:
        /* <DEDUP_REMOVED lines=21> */
.L_x_3973:
[----:B------:R-:W-:Y:S05]  /*61b0*/  BSYNC.RECONVERGENT B1 ;  /* 0x0000000000017941 */ /* 0x000fea0003800200 */
.L_x_3972:
[----:B------:R-:W-:Y:S01]  /*61c0*/  IMAD.SHL.U32 R0, R0, 0x200000, RZ ;  /* 0x0020000000007824 */ /* 0x000fe200078e00ff */
[----:B------:R-:W-:-:S04]  /*61d0*/  LEA R3, R3, 0x37800000, 0x17 ;  /* 0x3780000003037811 */ /* 0x000fc800078eb8ff */
[----:B------:R-:W-:-:S07]  /*61e0*/  LOP3.LUT R0, R3, R0, R7, 0xfe, !PT ;  /* 0x0000000003007212 */ /* 0x000fce00078efe07 */
.L_x_3971:
[----:B------:R-:W-:Y:S05]  /*61f0*/  BSYNC.RECONVERGENT B0 ;  /* 0x0000000000007941 */ /* 0x000fea0003800200 */
.L_x_3970:
[----:B------:R-:W-:-:S04]  /*6200*/  F2FP.F16.F32.PACK_AB R0, RZ, R0 ;  /* 0x00000000ff00723e */ /* 0x000fc800000000ff */
[----:B------:R-:W-:Y:S01]  /*6210*/  PRMT R24, R0, 0x7610, R24 ;  /* 0x0000761000187816 */ /* 0x000fe20000000018 */
[----:B------:R-:W-:Y:S06]  /*6220*/  BRA `(.L_x_3951) ;  /* 0x0000000000b47947 */ /* 0x000fec0003800000 */
.L_x_3963:
        /* <DEDUP_REMOVED lines=14> */
.L_x_3977:
[----:B------:R-:W-:Y:S05]  /*6310*/  BSYNC.RECONVERGENT B0 ;  /* 0x0000000000007941 */ /* 0x000fea0003800200 */
.L_x_3976:
[----:B------:R-:W-:-:S04]  /*6320*/  F2FP.F16.F32.PACK_AB R0, RZ, R0 ;  /* 0x00000000ff00723e */ /* 0x000fc800000000ff */
[----:B------:R-:W-:Y:S01]  /*6330*/  PRMT R24, R0, 0x7610, R24 ;  /* 0x0000761000187816 */ /* 0x000fe20000000018 */
[----:B------:R-:W-:Y:S06]  /*6340*/  BRA `(.L_x_3951) ;  /* 0x00000000006c7947 */ /* 0x000fec0003800000 */
.L_x_3950:
        /* <DEDUP_REMOVED lines=16> */
.L_x_3978:
[----:B------:R-:W-:Y:S01]  /*6450*/  PRMT R24, RZ, 0x7610, R24 ;  /* 0x00007610ff187816 */ /* 0x000fe20000000018 */
[----:B------:R-:W-:Y:S06]  /*6460*/  BRA `(.L_x_3951) ;  /* 0x0000000000247947 */ /* 0x000fec0003800000 */
.L_x_3975:
[----:B------:R-:W2:Y:S02]  /*6470*/  LDG.E.64 R4, desc[UR36][R4.64] ;  /* 0x0000002404047981 */ /* 0x000ea4000c1e1b00 */
[----:B--2---:R-:W0:Y:S02]  /*6480*/  I2F.U64 R0, R4 ;  /* 0x0000000400007312 */ /* 0x004e240000301000 */
[----:B0-----:R-:W-:-:S04]  /*6490*/  F2FP.F16.F32.PACK_AB R0, RZ, R0 ;  /* 0x00000000ff00723e */ /* 0x001fc800000000ff */
[----:B------:R-:W-:Y:S01]  /*64a0*/  PRMT R24, R0, 0x7610, R24 ;  /* 0x0000761000187816 */ /* 0x000fe20000000018 */
[----:B------:R-:W-:Y:S06]  /*64b0*/  BRA `(.L_x_3951) ;  /* 0x0000000000107947 */ /* 0x000fec0003800000 */
.L_x_3974:
[----:B------:R-:W2:Y:S02]  /*64c0*/  LDG.E R4, desc[UR36][R4.64] ;  /* 0x0000002404047981 */ /* 0x000ea4000c1e1900 */
[----:B--2---:R-:W-:-:S04]  /*64d0*/  I2FP.F32.U32 R0, R4 ;  /* 0x0000000400007245 */ /* 0x004fc80000201000 */
[----:B------:R-:W-:-:S04]  /*64e0*/  F2FP.F16.F32.PACK_AB R0, RZ, R0 ;  /* 0x00000000ff00723e */ /* 0x000fc800000000ff */
[----:B------:R-:W-:-:S07]  /*64f0*/  PRMT R24, R0, 0x7610, R24 ;  /* 0x0000761000187816 */ /* 0x000fce0000000018 */
.L_x_3951:
[----:B------:R-:W-:-:S07]  /*6500*/  VIADD R27, R27, 0x80 ;  /* 0x000000801b1b7836 */ /* 0x000fce0000000000 */
.L_x_3912:
[----:B------:R-:W-:Y:S05]  /*6510*/  BSYNC.RECONVERGENT B6 ;  /* 0x0000000000067941 */ /* 0x000fea0003800200 */
.L_x_3911:
        /* <DEDUP_REMOVED lines=27> */
.L_x_3984:
[----:B------:R-:W2:Y:S02]  /*66d0*/  LDG.E.U8 R4, desc[UR36][R4.64] ;  /* 0x0000002404047981 */ /* 0x000ea4000c1e1100 */
[----:B--2---:R-:W-:-:S04]  /*66e0*/  I2FP.F32.U32 R0, R4 ;  /* 0x0000000400007245 */ /* 0x004fc80000201000 */
[----:B------:R-:W-:-:S04]  /*66f0*/  F2FP.F16.F32.PACK_AB R0, RZ, R0 ;  /* 0x00000000ff00723e */ /* 0x000fc800000000ff */
[----:B------:R-:W-:Y:S01]  /*6700*/  PRMT R25, R0, 0x7610, R25 ;  /* 0x0000761000197816 */ /* 0x000fe20000000019 */
[----:B------:R-:W-:Y:S06]  /*6710*/  BRA `(.L_x_3986) ;  /* 0x0000000c00b87947 */ /* 0x000fec0003800000 */
.L_x_3983:
        /* <DEDUP_REMOVED lines=11> */
.L_x_3988:
[----:B------:R-:W2:Y:S02]  /*67d0*/  LDG.E R4, desc[UR36][R4.64] ;  /* 0x0000002404047981 */ /* 0x000ea4000c1e1900 */
[----:B--2---:R-:W-:-:S04]  /*67e0*/  I2FP.F32.S32 R0, R4 ;  /* 0x0000000400007245 */ /* 0x004fc80000201400 */
[----:B------:R-:W-:-:S04]  /*67f0*/  F2FP.F16.F32.PACK_AB R0, RZ, R0 ;  /* 0x00000000ff00723e */ /* 0x000fc800000000ff */
[----:B------:R-:W-:Y:S01]  /*6800*/  PRMT R25, R0, 0x7610, R25 ;  /* 0x0000761000197816 */ /* 0x000fe20000000019 */
[----:B------:R-:W-:Y:S06]  /*6810*/  BRA `(.L_x_3986) ;  /* 0x0000000c00787947 */ /* 0x000fec0003800000 */
.L_x_3987:
[----:B------:R-:W2:Y:S02]  /*6820*/  LDG.E.U16 R4, desc[UR36][R4.64] ;  /* 0x0000002404047981 */ /* 0x000ea4000c1e1500 */
[----:B--2---:R-:W0:Y:S02]  /*6830*/  I2F.S16 R0, R4 ;  /* 0x0000000400007306 */ /* 0x004e240000101400 */
[----:B0-----:R-:W-:-:S04]  /*6840*/  F2FP.F16.F32.PACK_AB R0, RZ, R0 ;  /* 0x00000000ff00723e */ /* 0x001fc800000000ff */
[----:B------:R-:W-:Y:S01]  /*6850*/  PRMT R25, R0, 0x7610, R25 ;  /* 0x0000761000197816 */ /* 0x000fe20000000019 */
[----:B------:R-:W-:Y:S06]  /*6860*/  BRA `(.L_x_3986) ;  /* 0x0000000c00647947 */ /* 0x000fec0003800000 */
.L_x_3982:
        /* <DEDUP_REMOVED lines=9> */
.L_x_3990:
[----:B------:R0:W5:Y:S01]  /*6900*/  LDG.E.U16 R25, desc[UR36][R4.64] ;  /* 0x0000002404197981 */ /* 0x000162000c1e1500 */
[----:B------:R-:W-:Y:S05]  /*6910*/  BRA `(.L_x_3986) ;  /* 0x0000000c00387947 */ /* 0x000fea0003800000 */
.L_x_3989:
        /* <DEDUP_REMOVED lines=9> */
.L_x_3992:
[----:B------:R1:W5:Y:S01]  /*69b0*/  LDG.E.U16 R25, desc[UR36][R4.64] ;  /* 0x0000002404197981 */ /* 0x000362000c1e1500 */
[----:B------:R-:W-:Y:S05]  /*69c0*/  BRA `(.L_x_3986) ;  /* 0x0000000c000c7947 */ /* 0x000fea0003800000 */
.L_x_3991:
        /* <DEDUP_REMOVED lines=9> */
.L_x_3981:
        /* <DEDUP_REMOVED lines=14> */
.L_x_3995:
        /* <DEDUP_REMOVED lines=9> */
.L_x_3994:
        /* <DEDUP_REMOVED lines=27> */
.L_x_3997:
        /* <DEDUP_REMOVED lines=15> */
.L_x_3996:
[----:B------:R-:W2:Y:S02]  /*6e70*/  LDG.E.U16 R0, desc[UR36][R4.64] ;  /* 0x0000002404007981 */ /* 0x000ea4000c1e1500 */
[----:B--2---:R-:W-:-:S05]  /*6e80*/  IMAD.U32 R0, R0, 0x10000, RZ ;  /* 0x0001000000007824 */ /* 0x004fca00078e00ff */
[----:B------:R-:W-:-:S04]  /*6e90*/  F2FP.F16.F32.PACK_AB R0, RZ, R0 ;  /* 0x00000000ff00723e */ /* 0x000fc800000000ff */
[----:B------:R-:W-:Y:S01]  /*6ea0*/  PRMT R25, R0, 0x7610, R25 ;  /* 0x0000761000197816 */ /* 0x000fe20000000019 */
[----:B------:R-:W-:Y:S06]  /*6eb0*/  BRA `(.L_x_3986) ;  /* 0x0000000400d07947 */ /* 0x000fec0003800000 */
.L_x_3993:
        /* <DEDUP_REMOVED lines=13> */
.L_x_4000:
        /* <DEDUP_REMOVED lines=21> */
.L_x_4004:
[----:B------:R-:W-:Y:S05]  /*70e0*/  BSYNC.RECONVERGENT B1 ;  /* 0x0000000000017941 */ /* 0x000fea0003800200 */
.L_x_4003:
[----:B------:R-:W-:Y:S01]  /*70f0*/  IMAD.SHL.U32 R0, R0, 0x100000, RZ ;  /* 0x0010000000007824 */ /* 0x000fe200078e00ff */
[----:B------:R-:W-:-:S04]  /*7100*/  LEA R3, R3, 0x3b800000, 0x17 ;  /* 0x3b80000003037811 */ /* 0x000fc800078eb8ff */
[----:B------:R-:W-:-:S07]  /*7110*/  LOP3.LUT R0, R3, R0, R7, 0xfe, !PT ;  /* 0x0000000003007212 */ /* 0x000fce00078efe07 */
.L_x_4002:
[----:B------:R-:W-:Y:S05]  /*7120*/  BSYNC.RECONVERGENT B0 ;  /* 0x0000000000007941 */ /* 0x000fea0003800200 */
.L_x_4001:
[----:B------:R-:W-:-:S04]  /*7130*/  F2FP.F16.F32.PACK_AB R0, RZ, R0 ;  /* 0x00000000ff00723e */ /* 0x000fc800000000ff */
[----:B------:R-:W-:Y:S01]  /*7140*/  PRMT R25, R0, 0x7610, R25 ;  /* 0x0000761000197816 */ /* 0x000fe20000000019 */
[----:B------:R-:W-:Y:S06]  /*7150*/  BRA `(.L_x_3986) ;  /* 0x0000000400287947 */ /* 0x000fec0003800000 */
.L_x_3999:
        /* <DEDUP_REMOVED lines=21> */
.L_x_4008:
[----:B------:R-:W-:Y:S05]  /*72b0*/  BSYNC.RECONVERGENT B1 ;  /* 0x0000000000017941 */ /* 0x000fea0003800200 */
.L_x_4007:
[----:B------:R-:W-:Y:S01]  /*72c0*/  IMAD.SHL.U32 R0, R0, 0x200000, RZ ;  /* 0x0020000000007824 */ /* 0x000fe200078e00ff */
[----:B------:R-:W-:-:S04]  /*72d0*/  LEA R3, R3, 0x37800000, 0x17 ;  /* 0x3780000003037811 */ /* 0x000fc800078eb8ff */
[----:B------:R-:W-:-:S07]  /*72e0*/  LOP3.LUT R0, R3, R0, R7, 0xfe, !PT ;  /* 0x0000000003007212 */ /* 0x000fce00078efe07 */
.L_x_4006:
[----:B------:R-:W-:Y:S05]  /*72f0*/  BSYNC.RECONVERGENT B0 ;  /* 0x0000000000007941 */ /* 0x000fea0003800200 */
.L_x_4005:
[----:B------:R-:W-:-:S04]  /*7300*/  F2FP.F16.F32.PACK_AB R0, RZ, R0 ;  /* 0x00000000ff00723e */ /* 0x000fc800000000ff */
[----:B------:R-:W-:Y:S01]  /*7310*/  PRMT R25, R0, 0x7610, R25 ;  /* 0x0000761000197816 */ /* 0x000fe20000000019 */
[----:B------:R-:W-:Y:S06]  /*7320*/  BRA `(.L_x_3986) ;  /* 0x0000000000b47947 */ /* 0x000fec0003800000 */
.L_x_3998:
        /* <DEDUP_REMOVED lines=14> */
.L_x_4012:
[----:B------:R-:W-:Y:S05]  /*7410*/  BSYNC.RECONVERGENT B0 ;  /* 0x0000000000007941 */ /* 0x000fea0003800200 */
.L_x_4011:
[----:B------:R-:W-:-:S04]  /*7420*/  F2FP.F16.F32.PACK_AB R0, RZ, R0 ;  /* 0x00000000ff00723e */ /* 0x000fc800000000ff */
[----:B------:R-:W-:Y:S01]  /*7430*/  PRMT R25, R0, 0x7610, R25 ;  /* 0x0000761000197816 */ /* 0x000fe20000000019 */
[----:B------:R-:W-:Y:S06]  /*7440*/  BRA `(.L_x_3986) ;  /* 0x00000000006c7947 */ /* 0x000fec0003800000 */
.L_x_3985:
        /* <DEDUP_REMOVED lines=16> */
.L_x_4013:
[----:B------:R-:W-:Y:S01]  /*7550*/  PRMT R25, RZ, 0x7610, R25 ;  /* 0x00007610ff197816 */ /* 0x000fe20000000019 */
[----:B------:R-:W-:Y:S06]  /*7560*/  BRA `(.L_x_3986) ;  /* 0x0000000000247947 */ /* 0x000fec0003800000 */
.L_x_4010:
[----:B------:R-:W2:Y:S02]  /*7570*/  LDG.E.64 R4, desc[UR36][R4.64] ;  /* 0x0000002404047981 */ /* 0x000ea4000c1e1b00 */
[----:B--2---:R-:W0:Y:S02]  /*7580*/  I2F.U64 R0, R4 ;  /* 0x0000000400007312 */ /* 0x004e240000301000 */
[----:B0-----:R-:W-:-:S04]  /*7590*/  F2FP.F16.F32.PACK_AB R0, RZ, R0 ;  /* 0x00000000ff00723e */ /* 0x001fc800000000ff */
[----:B------:R-:W-:Y:S01]  /*75a0*/  PRMT R25, R0, 0x7610, R25 ;  /* 0x0000761000197816 */ /* 0x000fe20000000019 */
[----:B------:R-:W-:Y:S06]  /*75b0*/  BRA `(.L_x_3986) ;  /* 0x0000000000107947 */ /* 0x000fec0003800000 */
.L_x_4009:
[----:B------:R-:W2:Y:S02]  /*75c0*/  LDG.E R4, desc[UR36][R4.64] ;  /* 0x0000002404047981 */ /* 0x000ea4000c1e1900 */
[----:B--2---:R-:W-:-:S04]  /*75d0*/  I2FP.F32.U32 R0, R4 ;  /* 0x0000000400007245 */ /* 0x004fc80000201000 */
[----:B------:R-:W-:-:S04]  /*75e0*/  F2FP.F16.F32.PACK_AB R0, RZ, R0 ;  /* 0x00000000ff00723e */ /* 0x000fc800000000ff */
[----:B------:R-:W-:-:S07]  /*75f0*/  PRMT R25, R0, 0x7610, R25 ;  /* 0x0000761000197816 */ /* 0x000fce0000000019 */
.L_x_3986:
        /* <DEDUP_REMOVED lines=21> */
.L_x_4017:
[----:B------:R-:W2:Y:S02]  /*7750*/  LDG.E.U8 R4, desc[UR36][R4.64] ;  /* 0x0000002404047981 */ /* 0x000ea4000c1e1100 */
[----:B--2---:R-:W-:-:S04]  /*7760*/  I2FP.F32.U32 R0, R4 ;  /* 0x0000000400007245 */ /* 0x004fc80000201000 */
[----:B------:R-:W-:Y:S01]  /*7770*/  F2FP.F16.F32.PACK_AB R0, RZ, R0 ;  /* 0x00000000ff00723e */ /* 0x000fe200000000ff */
[----:B------:R-:W-:Y:S06]  /*7780*/  BRA `(.L_x_3980) ;  /* 0x0000000c00807947 */ /* 0x000fec0003800000 */
.L_x_4016:
        /* <DEDUP_REMOVED lines=10> */
.L_x_4020:
[----:B------:R-:W2:Y:S02]  /*7830*/  LDG.E R4, desc[UR36][R4.64] ;  /* 0x0000002404047981 */ /* 0x000ea4000c1e1900 */
[----:B--2---:R-:W-:-:S04]  /*7840*/  I2FP.F32.S32 R0, R4 ;  /* 0x0000000400007245 */ /* 0x004fc80000201400 */
[----:B------:R-:W-:Y:S01]  /*7850*/  F2FP.F16.F32.PACK_AB R0, RZ, R0 ;  /* 0x00000000ff00723e */ /* 0x000fe200000000ff */
[----:B------:R-:W-:Y:S06]  /*7860*/  BRA `(.L_x_3980) ;  /* 0x0000000c00487947 */ /* 0x000fec0003800000 */
.L_x_4019:
[----:B------:R-:W2:Y:S02]  /*7870*/  LDG.E.U16 R4, desc[UR36][R4.64] ;  /* 0x0000002404047981 */ /* 0x000ea4000c1e1500 */
[----:B--2---:R-:W0:Y:S02]  /*7880*/  I2F.S16 R0, R4 ;  /* 0x0000000400007306 */ /* 0x004e240000101400 */
[----:B0-----:R-:W-:Y:S01]  /*7890*/  F2FP.F16.F32.PACK_AB R0, RZ, R0 ;  /* 0x00000000ff00723e */ /* 0x001fe200000000ff */
[----:B------:R-:W-:Y:S06]  /*78a0*/  BRA `(.L_x_3980) ;  /* 0x0000000c00387947 */ /* 0x000fec0003800000 */
.L_x_4015:
        /* <DEDUP_REMOVED lines=9> */
.L_x_4022:
[----:B------:R2:W5:Y:S01]  /*7940*/  LDG.E.U16 R0, desc[UR36][R4.64] ;  /* 0x0000002404007981 */ /* 0x000562000c1e1500 */
[----:B------:R-:W-:Y:S05]  /*7950*/  BRA `(.L_x_3980) ;  /* 0x0000000c000c7947 */ /* 0x000fea0003800000 */
.L_x_4021:
        /* <DEDUP_REMOVED lines=9> */
.L_x_4024:
[----:B------:R3:W5:Y:S01]  /*79f0*/  LDG.E.U16 R0, desc[UR36][R4.64] ;  /* 0x0000002404007981 */ /* 0x000762000c1e1500 */
[----:B------:R-:W-:Y:S05]  /*7a00*/  BRA `(.L_x_3980) ;  /* 0x0000000800e07947 */ /* 0x000fea0003800000 */
.L_x_4023:
        /* <DEDUP_REMOVED lines=8> */
.L_x_4014:
        /* <DEDUP_REMOVED lines=13> */
.L_x_4027:
        /* <DEDUP_REMOVED lines=8> */
.L_x_4026:
        /* <DEDUP_REMOVED lines=27> */
.L_x_4029:
        /* <DEDUP_REMOVED lines=12> */
[----:B------:R-:W-:Y:S01]  /*7e50*/  F2FP.F16.F32.PACK_AB R0, RZ, R0 ;  /* 0x00000000ff00723e */ /* 0x000fe200000000ff */
[----:B------:R-:W-:Y:S06]  /*7e60*/  BRA `(.L_x_3980) ;  /* 0x0000000400c87947 */ /* 0x000fec0003800000 */
.L_x_4028:
[----:B------:R-:W2:Y:S02]  /*7e70*/  LDG.E.U16 R0, desc[UR36][R4.64] ;  /* 0x0000002404007981 */ /* 0x000ea4000c1e1500 */
[----:B--2---:R-:W-:-:S05]  /*7e80*/  IMAD.U32 R0, R0, 0x10000, RZ ;  /* 0x0001000000007824 */ /* 0x004fca00078e00ff */
[----:B------:R-:W-:Y:S01]  /*7e90*/  F2FP.F16.F32.PACK_AB R0, RZ, R0 ;  /* 0x00000000ff00723e */ /* 0x000fe200000000ff */
[----:B------:R-:W-:Y:S06]  /*7ea0*/  BRA `(.L_x_3980) ;  /* 0x0000000400b87947 */ /* 0x000fec0003800000 */
.L_x_4025:
        /* <DEDUP_REMOVED lines=12> */
.L_x_4032:
        /* <DEDUP_REMOVED lines=21> */
.L_x_4036:
[----:B------:R-:W-:Y:S05]  /*80c0*/  BSYNC.RECONVERGENT B1 ;  /* 0x0000000000017941 */ /* 0x000fea0003800200 */
.L_x_4035:
[----:B------:R-:W-:Y:S01]  /*80d0*/  IMAD.SHL.U32 R0, R0, 0x100000, RZ ;  /* 0x0010000000007824 */ /* 0x000fe200078e00ff */
[----:B------:R-:W-:-:S04]  /*80e0*/  LEA R3, R3, 0x3b800000, 0x17 ;  /* 0x3b80000003037811 */ /* 0x000fc800078eb8ff */
[----:B------:R-:W-:-:S07]  /*80f0*/  LOP3.LUT R0, R3, R0, R7, 0xfe, !PT ;  /* 0x0000000003007212 */ /* 0x000fce00078efe07 */
.L_x_4034:
[----:B------:R-:W-:Y:S05]  /*8100*/  BSYNC.RECONVERGENT B0 ;  /* 0x0000000000007941 */ /* 0x000fea0003800200 */
.L_x_4033:
[----:B------:R-:W-:Y:S01]  /*8110*/  F2FP.F16.F32.PACK_AB R0, RZ, R0 ;  /* 0x00000000ff00723e */ /* 0x000fe200000000ff */
[----:B------:R-:W-:Y:S06]  /*8120*/  BRA `(.L_x_3980) ;  /* 0x0000000400187947 */ /* 0x000fec0003800000 */
.L_x_4031:
        /* <DEDUP_REMOVED lines=21> */
.L_x_4040:
[----:B------:R-:W-:Y:S05]  /*8280*/  BSYNC.RECONVERGENT B1 ;  /* 0x0000000000017941 */ /* 0x000fea0003800200 */
.L_x_4039:
[----:B------:R-:W-:Y:S01]  /*8290*/  IMAD.SHL.U32 R0, R0, 0x200000, RZ ;  /* 0x0020000000007824 */ /* 0x000fe200078e00ff */
[----:B------:R-:W-:-:S04]  /*82a0*/  LEA R3, R3, 0x37800000, 0x17 ;  /* 0x3780000003037811 */ /* 0x000fc800078eb8ff */
[----:B------:R-:W-:-:S07]  /*82b0*/  LOP3.LUT R0, R3, R0, R7, 0xfe, !PT ;  /* 0x0000000003007212 */ /* 0x000fce00078efe07 */
.L_x_4038:
[----:B------:R-:W-:Y:S05]  /*82c0*/  BSYNC.RECONVERGENT B0 ;  /* 0x0000000000007941 */ /* 0x000fea0003800200 */
.L_x_4037:
[----:B------:R-:W-:Y:S01]  /*82d0*/  F2FP.F16.F32.PACK_AB R0, RZ, R0 ;  /* 0x00000000ff00723e */ /* 0x000fe200000000ff */
[----:B------:R-:W-:Y:S06]  /*82e0*/  BRA `(.L_x_3980) ;  /* 0x0000000000a87947 */ /* 0x000fec0003800000 */
.L_x_4030:
        /* <DEDUP_REMOVED lines=14> */
.L_x_4044:
[----:B------:R-:W-:Y:S05]  /*83d0*/  BSYNC.RECONVERGENT B0 ;  /* 0x0000000000007941 */ /* 0x000fea0003800200 */
.L_x_4043:
[----:B------:R-:W-:Y:S01]  /*83e0*/  F2FP.F16.F32.PACK_AB R0, RZ, R0 ;  /* 0x00000000ff00723e */ /* 0x000fe200000000ff */
[----:B------:R-:W-:Y:S06]  /*83f0*/  BRA `(.L_x_3980) ;  /* 0x0000000000647947 */ /* 0x000fec0003800000 */
.L_x_4018:
        /* <DEDUP_REMOVED lines=16> */
.L_x_4045:
[----:B------:R-:W-:Y:S01]  /*8500*/  PRMT R0, RZ, 0x7610, R0 ;  /* 0x00007610ff007816 */ /* 0x000fe20000000000 */
[----:B------:R-:W-:Y:S06]  /*8510*/  BRA `(.L_x_3980) ;  /* 0x00000000001c7947 */ /* 0x000fec0003800000 */
.L_x_4042:
[----:B------:R-:W2:Y:S02]  /*8520*/  LDG.E.64 R4, desc[UR36][R4.64] ;  /* 0x0000002404047981 */ /* 0x000ea4000c1e1b00 */
[----:B--2---:R-:W0:Y:S02]  /*8530*/  I2F.U64 R0, R4 ;  /* 0x0000000400007312 */ /* 0x004e240000301000 */
[----:B0-----:R-:W-:Y:S01]  /*8540*/  F2FP.F16.F32.PACK_AB R0, RZ, R0 ;  /* 0x00000000ff00723e */ /* 0x001fe200000000ff */
[----:B------:R-:W-:Y:S06]  /*8550*/  BRA `(.L_x_3980) ;  /* 0x00000000000c7947 */ /* 0x000fec0003800000 */
.L_x_4041:
[----:B------:R-:W2:Y:S02]  /*8560*/  LDG.E R4, desc[UR36][R4.64] ;  /* 0x0000002404047981 */ /* 0x000ea4000c1e1900 */
[----:B--2---:R-:W-:-:S04]  /*8570*/  I2FP.F32.U32 R0, R4 ;  /* 0x0000000400007245 */ /* 0x004fc80000201000 */
[----:B------:R-:W-:-:S07]  /*8580*/  F2FP.F16.F32.PACK_AB R0, RZ, R0 ;  /* 0x00000000ff00723e */ /* 0x000fce00000000ff */
.L_x_3980:
[----:B------:R-:W-:Y:S05]  /*8590*/  BSYNC.RECONVERGENT B6 ;  /* 0x0000000000067941 */ /* 0x000fea0003800200 */
.L_x_3979:
[C---:B------:R-:W-:Y:S01]  /*85a0*/  VIADD R26, R19.reuse, 0x80 ;  /* 0x00000080131a7836 */ /* 0x040fe20000000000 */
[CC--:B------:R-:W-:Y:S01]  /*85b0*/  ISETP.GE.AND P0, PT, R19.reuse, R28.reuse, PT ;  /* 0x0000001c1300720c */ /* 0x0c0fe20003f06270 */
[C---:B------:R-:W-:Y:S01]  /*85c0*/  VIADD R3, R19.reuse, 0x100 ;  /* 0x0000010013037836 */ /* 0x040fe20000000000 */
[----:B------:R-:W4:Y:S01]  /*85d0*/  LDC.U8 R27, c[0x0][0x3b0] ;  /* 0x0000ec00ff1b7b82 */ /* 0x000f220000000000 */
[----:B0123--:R-:W-:Y:S01]  /*85e0*/  VIADD R5, R19, 0x180 ;  /* 0x0000018013057836 */ /* 0x00ffe20000000000 */
[-C--:B------:R-:W-:Y:S01]  /*85f0*/  ISETP.GE.AND P1, PT, R26, R28.reuse, PT ;  /* 0x0000001c1a00720c */ /* 0x080fe20003f26270 */
[----:B------:R-:W-:Y:S01]  /*8600*/  BSSY.RECONVERGENT B6, `(.L_x_4046) ;  /* 0x0000120000067945 */ /* 0x000fe20003800200 */
[-C--:B------:R-:W-:Y:S02]  /*8610*/  ISETP.GE.AND P2, PT, R3, R28.reuse, PT ;  /* 0x0000001c0300720c */ /* 0x080fe40003f46270 */
[----:B------:R-:W-:-:S05]  /*8620*/  ISETP.GE.AND P3, PT, R5, R28, PT ;  /* 0x0000001c0500720c */ /* 0x000fca0003f66270 */
[----:B-----5:R-:W-:Y:S02]  /*8630*/  @!P0 HADD2.F32 R3, -RZ, R16.H0_H0 ;  /* 0x20000010ff038230 */ /* 0x020fe40000004100 */
[----:B------:R-:W-:Y:S02]  /*8640*/  @!P0 HADD2.F32 R4, -RZ, R17.H0_H0 ;  /* 0x20000011ff048230 */ /* 0x000fe40000004100 */
[----:B------:R-:W-:Y:S02]  /*8650*/  @!P1 HADD2.F32 R5, -RZ, R18.H0_H0 ;  /* 0x20000012ff059230 */ /* 0x000fe40000004100 */
[----:B------:R-:W-:Y:S02]  /*8660*/  @!P1 HADD2.F32 R22, -RZ, R22.H0_H0 ;  /* 0x20000016ff169230 */ /* 0x000fe40000004100 */
[----:B------:R-:W-:Y:S01]  /*8670*/  @!P0 FMUL.FTZ R3, R3, R4 ;  /* 0x0000000403038220 */ /* 0x000fe20000410000 */
[----:B------:R-:W-:Y:S02]  /*8680*/  @!P2 HADD2.F32 R23, -RZ, R23.H0_H0 ;  /* 0x20000017ff17a230 */ /* 0x000fe40000004100 */
[----:B------:R-:W-:-:S02]  /*8690*/  @!P2 HADD2.F32 R24, -RZ, R24.H0_H0 ;  /* 0x20000018ff18a230 */ /* 0x000fc40000004100 */
[----:B------:R-:W-:Y:S01]  /*86a0*/  @!P1 FMUL.FTZ R5, R5, R22 ;  /* 0x0000001605059220 */ /* 0x000fe20000410000 */
[----:B------:R-:W-:Y:S02]  /*86b0*/  @!P3 HADD2.F32 R25, -RZ, R25.H0_H0 ;  /* 0x20000019ff19b230 */ /* 0x000fe40000004100 */
[----:B------:R-:W-:Y:S02]  /*86c0*/  @!P3 HADD2.F32 R6, -RZ, R0.H0_H0 ;  /* 0x20000000ff06b230 */ /* 0x000fe40000004100 */
[----:B------:R-:W-:Y:S01]  /*86d0*/  @!P2 FMUL.FTZ R23, R23, R24 ;  /* 0x000000181717a220 */ /* 0x000fe20000410000 */
[----:B------:R-:W-:Y:S02]  /*86e0*/  @!P0 F2FP.F16.F32.PACK_AB R0, RZ, R3 ;  /* 0x00000003ff00823e */ /* 0x000fe400000000ff */
[----:B------:R-:W-:Y:S01]  /*86f0*/  @!P1 F2FP.F16.F32.PACK_AB R18, RZ, R5 ;  /* 0x00000005ff12923e */ /* 0x000fe200000000ff */
[----:B------:R-:W-:Y:S01]  /*8700*/  @!P3 FMUL.FTZ R6, R25, R6 ;  /* 0x000000061906b220 */ /* 0x000fe20000410000 */
[----:B------:R-:W-:-:S04]  /*8710*/  @!P2 F2FP.F16.F32.PACK_AB R17, RZ, R23 ;  /* 0x00000017ff11a23e */ /* 0x000fc800000000ff */
[----:B------:R-:W-:Y:S01]  /*8720*/  @!P3 F2FP.F16.F32.PACK_AB R16, RZ, R6 ;  /* 0x00000006ff10b23e */ /* 0x000fe200000000ff */
[----:B------:R-:W-:Y:S06]  /*8730*/  @P0 BRA `(.L_x_4047) ;  /* 0x0000001000300947 */ /* 0x000fec0003800000 */
[----:B------:R-:W0:Y:S01]  /*8740*/  LDCU UR4, c[0x0][0x3b4] ;  /* 0x00007680ff0477ac */ /* 0x000e220008000800 */
[----:B------:R-:W1:Y:S01]  /*8750*/  LDC.64 R8, c[0x0][0x388] ;  /* 0x0000e200ff087b82 */ /* 0x000e620000000a00 */
[----:B------:R-:W-:Y:S01]  /*8760*/  IMAD R3, R2, 0x200, R19 ;  /* 0x0000020002037824 */ /* 0x000fe200078e0213 */
[----:B----4-:R-:W-:-:S03]  /*8770*/  PRMT R4, R27, 0x9910, RZ ;  /* 0x000099101b047816 */ /* 0x010fc600000000ff */
        /* <DEDUP_REMOVED lines=19> */
.L_x_4051:
[----:B------:R-:W-:Y:S02]  /*88b0*/  HADD2.F32 R5, -RZ, R0.H0_H0 ;  /* 0x20000000ff057230 */ /* 0x000fe40000004100 */
[----:B------:R-:W-:-:S04]  /*88c0*/  IMAD.MOV.U32 R19, RZ, RZ, R26 ;  /* 0x000000ffff137224 */ /* 0x000fc800078e001a */
[----:B------:R-:W0:Y:S02]  /*88d0*/  F2I.S64.TRUNC R4, R5 ;  /* 0x0000000500047311 */ /* 0x000e24000020d900 */
[----:B0-----:R0:W-:Y:S01]  /*88e0*/  STG.E.U8 desc[UR36][R8.64], R4 ;  /* 0x0000000408007986 */ /* 0x0011e2000c101124 */
[----:B------:R-:W-:Y:S05]  /*88f0*/  BRA `(.L_x_4047) ;  /* 0x0000000c00c07947 */ /* 0x000fea0003800000 */
.L_x_4050:
        /* <DEDUP_REMOVED lines=11> */
.L_x_4054:
[----:B------:R-:W-:Y:S02]  /*89b0*/  HADD2.F32 R0, -RZ, R0.H0_H0 ;  /* 0x20000000ff007230 */ /* 0x000fe40000004100 */
[----:B------:R-:W-:Y:S02]  /*89c0*/  IMAD.MOV.U32 R19, RZ, RZ, R26 ;  /* 0x000000ffff137224 */ /* 0x000fe400078e001a */
[----:B------:R-:W0:Y:S02]  /*89d0*/  F2I.FTZ.TRUNC.NTZ R3, R0 ;  /* 0x0000000000037305 */ /* 0x000e24000021f100 */
[----:B0-----:R0:W-:Y:S01]  /*89e0*/  STG.E desc[UR36][R8.64], R3 ;  /* 0x0000000308007986 */ /* 0x0011e2000c101924 */
[----:B------:R-:W-:Y:S05]  /*89f0*/  BRA `(.L_x_4047) ;  /* 0x0000000c00807947 */ /* 0x000fea0003800000 */
.L_x_4053:
[----:B------:R-:W-:Y:S02]  /*8a00*/  HADD2.F32 R0, -RZ, R0.H0_H0 ;  /* 0x20000000ff007230 */ /* 0x000fe40000004100 */
[----:B------:R-:W-:Y:S02]  /*8a10*/  IMAD.MOV.U32 R19, RZ, RZ, R26 ;  /* 0x000000ffff137224 */ /* 0x000fe400078e001a */
[----:B------:R-:W0:Y:S02]  /*8a20*/  F2I.FTZ.TRUNC.NTZ R3, R0 ;  /* 0x0000000000037305 */ /* 0x000e24000021f100 */
[----:B0-----:R0:W-:Y:S01]  /*8a30*/  STG.E.U16 desc[UR36][R8.64], R3 ;  /* 0x0000000308007986 */ /* 0x0011e2000c101524 */
[----:B------:R-:W-:Y:S05]  /*8a40*/  BRA `(.L_x_4047) ;  /* 0x0000000c006c7947 */ /* 0x000fea0003800000 */
.L_x_4049:
        /* <DEDUP_REMOVED lines=10> */
.L_x_4056:
[----:B------:R0:W-:Y:S01]  /*8af0*/  STG.E.U16 desc[UR36][R8.64], R0 ;  /* 0x0000000008007986 */ /* 0x0001e2000c101524 */
[----:B------:R-:W-:Y:S01]  /*8b00*/  IMAD.MOV.U32 R19, RZ, RZ, R26 ;  /* 0x000000ffff137224 */ /* 0x000fe200078e001a */
[----:B------:R-:W-:Y:S06]  /*8b10*/  BRA `(.L_x_4047) ;  /* 0x0000000c00387947 */ /* 0x000fec0003800000 */
.L_x_4055:
        /* <DEDUP_REMOVED lines=11> */
.L_x_4058:
[----:B------:R-:W-:Y:S02]  /*8bd0*/  HADD2.F32 R0, -RZ, R0.H0_H0 ;  /* 0x20000000ff007230 */ /* 0x000fe40000004100 */
[----:B------:R-:W-:-:S03]  /*8be0*/  IMAD.MOV.U32 R19, RZ, RZ, R26 ;  /* 0x000000ffff137224 */ /* 0x000fc600078e001a */
[----:B------:R-:W-:-:S04]  /*8bf0*/  F2FP.F16.F32.PACK_AB R0, RZ, R0 ;  /* 0x00000000ff00723e */ /* 0x000fc800000000ff */
[----:B------:R-:W-:-:S05]  /*8c00*/  PRMT R0, R0, 0x5410, RZ ;  /* 0x0000541000007816 */ /* 0x000fca00000000ff */
[----:B------:R3:W-:Y:S01]  /*8c10*/  STG.E desc[UR36][R8.64], R0 ;  /* 0x0000000008007986 */ /* 0x0007e2000c101924 */
[----:B------:R-:W-:Y:S05]  /*8c20*/  BRA `(.L_x_4047) ;  /* 0x0000000800f47947 */ /* 0x000fea0003800000 */
.L_x_4057:
[----:B------:R-:W-:Y:S02]  /*8c30*/  HADD2.F32 R4, -RZ, R0.H0_H0 ;  /* 0x20000000ff047230 */ /* 0x000fe40000004100 */
[----:B------:R-:W-:-:S03]  /*8c40*/  IMAD.MOV.U32 R19, RZ, RZ, R26 ;  /* 0x000000ffff137224 */ /* 0x000fc600078e001a */
[----:B------:R-:W-:-:S06]  /*8c50*/  FMUL.FTZ R4, R4, 1 ;  /* 0x3f80000004047820 */ /* 0x000fcc0000410000 */
[----:B------:R-:W0:Y:S02]  /*8c60*/  F2F.F64.F32 R4, R4 ;  /* 0x0000000400047310 */ /* 0x000e240000201800 */
[----:B0-----:R0:W-:Y:S01]  /*8c70*/  STG.E.64 desc[UR36][R8.64], R4 ;  /* 0x0000000408007986 */ /* 0x0011e2000c101b24 */
[----:B------:R-:W-:Y:S05]  /*8c80*/  BRA `(.L_x_4047) ;  /* 0x0000000800dc7947 */ /* 0x000fea0003800000 */
.L_x_4048:
        /* <DEDUP_REMOVED lines=14> */
.L_x_4061:
[----:B------:R-:W-:Y:S01]  /*8d70*/  HADD2.F32 R0, -RZ, R0.H0_H0 ;  /* 0x20000000ff007230 */ /* 0x000fe20000004100 */
[----:B------:R-:W-:Y:S01]  /*8d80*/  CS2R R6, SRZ ;  /* 0x0000000000067805 */ /* 0x000fe2000001ff00 */
[----:B------:R-:W-:-:S03]  /*8d90*/  IMAD.MOV.U32 R19, RZ, RZ, R26 ;  /* 0x000000ffff137224 */ /* 0x000fc600078e001a */
[----:B------:R-:W-:-:S04]  /*8da0*/  FMUL.FTZ R0, R0, 1 ;  /* 0x3f80000000007820 */ /* 0x000fc80000410000 */
[----:B------:R-:W0:Y:S02]  /*8db0*/  F2F.F64.F32 R4, R0 ;  /* 0x0000000000047310 */ /* 0x000e240000201800 */
[----:B0-----:R0:W-:Y:S01]  /*8dc0*/  STG.E.128 desc[UR36][R8.64], R4 ;  /* 0x0000000408007986 */ /* 0x0011e2000c101d24 */
[----:B------:R-:W-:Y:S05]  /*8dd0*/  BRA `(.L_x_4047) ;  /* 0x0000000800887947 */ /* 0x000fea0003800000 */
.L_x_4060:
        /* <DEDUP_REMOVED lines=19> */
.L_x_4065:
[----:B------:R-:W-:Y:S05]  /*8f10*/  BSYNC.RECONVERGENT B0 ;  /* 0x0000000000007941 */ /* 0x000fea0003800200 */
.L_x_4064:
[----:B------:R-:W-:Y:S01]  /*8f20*/  LOP3.LUT R5, R0, 0x80, R5, 0xf8, !PT ;  /* 0x0000008000057812 */ /* 0x000fe200078ef805 */
[----:B------:R-:W-:-:S04]  /*8f30*/  IMAD.MOV.U32 R19, RZ, RZ, R26 ;  /* 0x000000ffff137224 */ /* 0x000fc800078e001a */
[----:B------:R0:W-:Y:S01]  /*8f40*/  STG.E.U8 desc[UR36][R8.64], R5 ;  /* 0x0000000508007986 */ /* 0x0001e2000c101124 */
[----:B------:R-:W-:Y:S05]  /*8f50*/  BRA `(.L_x_4047) ;  /* 0x0000000800287947 */ /* 0x000fea0003800000 */
.L_x_4063:
        /* <DEDUP_REMOVED lines=15> */
.L_x_4067:
[----:B------:R-:W-:Y:S05]  /*9050*/  BSYNC.RECONVERGENT B0 ;  /* 0x0000000000007941 */ /* 0x000fea0003800200 */
.L_x_4066:
[----:B------:R-:W-:Y:S01]  /*9060*/  LOP3.LUT R5, R0, 0x80, R5, 0xf8, !PT ;  /* 0x0000008000057812 */ /* 0x000fe200078ef805 */
[----:B------:R-:W-:-:S04]  /*9070*/  IMAD.MOV.U32 R19, RZ, RZ, R26 ;  /* 0x000000ffff137224 */ /* 0x000fc800078e001a */
[----:B------:R0:W-:Y:S01]  /*9080*/  STG.E.U8 desc[UR36][R8.64], R5 ;  /* 0x0000000508007986 */ /* 0x0001e2000c101124 */
[----:B------:R-:W-:Y:S05]  /*9090*/  BRA `(.L_x_4047) ;  /* 0x0000000400d87947 */ /* 0x000fea0003800000 */
.L_x_4062:
[----:B------:R-:W-:Y:S02]  /*90a0*/  HADD2.F32 R0, -RZ, R0.H0_H0 ;  /* 0x20000000ff007230 */ /* 0x000fe40000004100 */
[----:B------:R-:W-:-:S03]  /*90b0*/  IMAD.MOV.U32 R19, RZ, RZ, R26 ;  /* 0x000000ffff137224 */ /* 0x000fc600078e001a */
[----:B------:R-:W-:-:S05]  /*90c0*/  F2FP.BF16.F32.PACK_AB R0, RZ, R0 ;  /* 0x00000000ff00723e */ /* 0x000fca00000010ff */
[----:B------:R0:W-:Y:S01]  /*90d0*/  STG.E.U16 desc[UR36][R8.64], R0 ;  /* 0x0000000008007986 */ /* 0x0001e2000c101524 */
[----:B------:R-:W-:Y:S05]  /*90e0*/  BRA `(.L_x_4047) ;  /* 0x0000000400c47947 */ /* 0x000fea0003800000 */
.L_x_4059:
        /* <DEDUP_REMOVED lines=13> */
.L_x_4070:
        /* <DEDUP_REMOVED lines=13> */
.L_x_4073:
[----:B------:R-:W-:-:S04]  /*9290*/  SHF.R.U32.HI R0, RZ, 0x14, R3 ;  /* 0x00000014ff007819 */ /* 0x000fc80000011603 */
[----:B------:R-:W-:-:S04]  /*92a0*/  LOP3.LUT R0, R0, 0x1, RZ, 0xc0, !PT ;  /* 0x0000000100007812 */ /* 0x000fc800078ec0ff */
[----:B------:R-:W-:-:S04]  /*92b0*/  IADD3 R0, PT, PT, R3, 0x487ffff, R0 ;  /* 0x0487ffff03007810 */ /* 0x000fc80007ffe000 */
[----:B------:R-:W-:-:S04]  /*92c0*/  SHF.R.U32.HI R0, RZ, 0x14, R0 ;  /* 0x00000014ff007819 */ /* 0x000fc80000011600 */
[----:B------:R-:W-:-:S07]  /*92d0*/  LOP3.LUT R0, R0, 0xff, RZ, 0xc0, !PT ;  /* 0x000000ff00007812 */ /* 0x000fce00078ec0ff */
.L_x_4074:
[----:B------:R-:W-:-:S04]  /*92e0*/  SHF.R.U32.HI R3, RZ, 0x18, R3 ;  /* 0x00000018ff037819 */ /* 0x000fc80000011603 */
[----:B------:R-:W-:-:S04]  /*92f0*/  LOP3.LUT R0, R0, 0x80, R3, 0xf8, !PT ;  /* 0x0000008000007812 */ /* 0x000fc800078ef803 */
[----:B------:R-:W-:-:S07]  /*9300*/  PRMT R4, R0, 0x7610, R4 ;  /* 0x0000761000047816 */ /* 0x000fce0000000004 */
.L_x_4072:
[----:B------:R-:W-:Y:S05]  /*9310*/  BSYNC.RECONVERGENT B0 ;  /* 0x0000000000007941 */ /* 0x000fea0003800200 */
.L_x_4071:
[----:B------:R0:W-:Y:S01]  /*9320*/  STG.E.U8 desc[UR36][R8.64], R4 ;  /* 0x0000000408007986 */ /* 0x0001e2000c101124 */
[----:B------:R-:W-:Y:S01]  /*9330*/  IMAD.MOV.U32 R19, RZ, RZ, R26 ;  /* 0x000000ffff137224 */ /* 0x000fe200078e001a */
[----:B------:R-:W-:Y:S06]  /*9340*/  BRA `(.L_x_4047) ;  /* 0x00000004002c7947 */ /* 0x000fec0003800000 */
.L_x_4069:
        /* <DEDUP_REMOVED lines=13> */
.L_x_4077:
[----:B------:R-:W-:-:S04]  /*9420*/  SHF.R.U32.HI R0, RZ, 0x15, R3 ;  /* 0x00000015ff007819 */ /* 0x000fc80000011603 */
[----:B------:R-:W-:-:S04]  /*9430*/  LOP3.LUT R0, R0, 0x1, RZ, 0xc0, !PT ;  /* 0x0000000100007812 */ /* 0x000fc800078ec0ff */
[----:B------:R-:W-:-:S04]  /*9440*/  IADD3 R0, PT, PT, R3, 0x88fffff, R0 ;  /* 0x088fffff03007810 */ /* 0x000fc80007ffe000 */
[----:B------:R-:W-:-:S04]  /*9450*/  SHF.R.U32.HI R0, RZ, 0x15, R0 ;  /* 0x00000015ff007819 */ /* 0x000fc80000011600 */
[----:B------:R-:W-:-:S07]  /*9460*/  LOP3.LUT R0, R0, 0xff, RZ, 0xc0, !PT ;  /* 0x000000ff00007812 */ /* 0x000fce00078ec0ff */
.L_x_4078:
[----:B------:R-:W-:-:S04]  /*9470*/  SHF.R.U32.HI R3, RZ, 0x18, R3 ;  /* 0x00000018ff037819 */ /* 0x000fc80000011603 */
[----:B------:R-:W-:-:S04]  /*9480*/  LOP3.LUT R0, R0, 0x80, R3, 0xf8, !PT ;  /* 0x0000008000007812 */ /* 0x000fc800078ef803 */
[----:B------:R-:W-:-:S07]  /*9490*/  PRMT R4, R0, 0x7610, R4 ;  /* 0x0000761000047816 */ /* 0x000fce0000000004 */
.L_x_4076:
[----:B------:R-:W-:Y:S05]  /*94a0*/  BSYNC.RECONVERGENT B0 ;  /* 0x0000000000007941 */ /* 0x000fea0003800200 */
.L_x_4075:
[----:B------:R0:W-:Y:S01]  /*94b0*/  STG.E.U8 desc[UR36][R8.64], R4 ;  /* 0x0000000408007986 */ /* 0x0001e2000c101124 */
[----:B------:R-:W-:Y:S01]  /*94c0*/  IMAD.MOV.U32 R19, RZ, RZ, R26 ;  /* 0x000000ffff137224 */ /* 0x000fe200078e001a */
[----:B------:R-:W-:Y:S06]  /*94d0*/  BRA `(.L_x_4047) ;  /* 0x0000000000c87947 */ /* 0x000fec0003800000 */
.L_x_4068:
[----:B------:R-:W-:-:S13]  /*94e0*/  ISETP.NE.AND P0, PT, R3, 0x1c, PT ;  /* 0x0000001c0300780c */ /* 0x000fda0003f05270 */
[----:B------:R-:W-:Y:S05]  /*94f0*/  @!P0 BRA `(.L_x_4079) ;  /* 0x0000000000b08947 */ /* 0x000fea0003800000 */
[----:B------:R-:W-:-:S13]  /*9500*/  ISETP.NE.AND P0, PT, R3, 0x1d, PT ;  /* 0x0000001d0300780c */ /* 0x000fda0003f05270 */
[----:B------:R-:W-:Y:S05]  /*9510*/  @!P0 BRA `(.L_x_4080) ;  /* 0x0000000000948947 */ /* 0x000fea0003800000 */
[----:B------:R-:W-:-:S13]  /*9520*/  ISETP.NE.AND P0, PT, R3, 0x2c, PT ;  /* 0x0000002c0300780c */ /* 0x000fda0003f05270 */
[----:B------:R-:W-:Y:S05]  /*9530*/  @!P0 BRA `(.L_x_4081) ;  /* 0x0000000000488947 */ /* 0x000fea0003800000 */
.L_x_4052:
        /* <DEDUP_REMOVED lines=16> */
.L_x_4082:
[----:B------:R-:W-:Y:S01]  /*9640*/  IMAD.MOV.U32 R19, RZ, RZ, R26 ;  /* 0x000000ffff137224 */ /* 0x000fe200078e001a */
[----:B------:R-:W-:Y:S06]  /*9650*/  BRA `(.L_x_4047) ;  /* 0x0000000000687947 */ /* 0x000fec0003800000 */
.L_x_4081:
        /* <DEDUP_REMOVED lines=17> */
.L_x_4080:
[----:B------:R-:W-:Y:S02]  /*9770*/  HADD2.F32 R4, -RZ, R0.H0_H0 ;  /* 0x20000000ff047230 */ /* 0x000fe40000004100 */
[----:B------:R-:W-:-:S04]  /*9780*/  IMAD.MOV.U32 R19, RZ, RZ, R26 ;  /* 0x000000ffff137224 */ /* 0x000fc800078e001a */
[----:B------:R-:W0:Y:S02]  /*9790*/  F2I.U64.TRUNC R4, R4 ;  /* 0x0000000400047311 */ /* 0x000e24000020d800 */
[----:B0-----:R0:W-:Y:S01]  /*97a0*/  STG.E.64 desc[UR36][R8.64], R4 ;  /* 0x0000000408007986 */ /* 0x0011e2000c101b24 */
[----:B------:R-:W-:Y:S05]  /*97b0*/  BRA `(.L_x_4047) ;  /* 0x0000000000107947 */ /* 0x000fea0003800000 */
.L_x_4079:
[----:B------:R-:W-:Y:S02]  /*97c0*/  HADD2.F32 R0, -RZ, R0.H0_H0 ;  /* 0x20000000ff007230 */ /* 0x000fe40000004100 */
[----:B------:R-:W-:Y:S02]  /*97d0*/  IMAD.MOV.U32 R19, RZ, RZ, R26 ;  /* 0x000000ffff137224 */ /* 0x000fe400078e001a */
[----:B------:R-:W0:Y:S02]  /*97e0*/  F2I.FTZ.U32.TRUNC.NTZ R3, R0 ;  /* 0x0000000000037305 */ /* 0x000e24000021f000 */
[----:B0-----:R0:W-:Y:S03]  /*97f0*/  STG.E desc[UR36][R8.64], R3 ;  /* 0x0000000308007986 */ /* 0x0011e6000c101924 */
.L_x_4047:
[----:B------:R-:W-:Y:S05]  /*9800*/  BSYNC.RECONVERGENT B6 ;  /* 0x0000000000067941 */ /* 0x000fea0003800200 */
.L_x_4046:
[----:B------:R-:W-:Y:S01]  /*9810*/  ISETP.GE.AND P0, PT, R19, R28, PT ;  /* 0x0000001c1300720c */ /* 0x000fe20003f06270 */
[----:B------:R-:W-:-:S12]  /*9820*/  BSSY.RECONVERGENT B6, `(.L_x_4083) ;  /* 0x00001f0000067945 */ /* 0x000fd80003800200 */
[----:B------:R-:W-:Y:S05]  /*9830*/  @P0 BRA `(.L_x_4084) ;  /* 0x0000001c00b80947 */ /* 0x000fea0003800000 */
[----:B------:R-:W5:Y:S01]  /*9840*/  LDCU UR4, c[0x0][0x3b4] ;  /* 0x00007680ff0477ac */ /* 0x000f620008000800 */
[----:B0123--:R-:W0:Y:S01]  /*9850*/  LDC.64 R8, c[0x0][0x388] ;  /* 0x0000e200ff087b82 */ /* 0x00fe220000000a00 */
[----:B------:R-:W-:Y:S01]  /*9860*/  IMAD R0, R2, 0x200, R19 ;  /* 0x0000020002007824 */ /* 0x000fe200078e0213 */
[----:B----4-:R-:W-:-:S03]  /*9870*/  PRMT R4, R27, 0x9910, RZ ;  /* 0x000099101b047816 */ /* 0x010fc600000000ff */
        /* <DEDUP_REMOVED lines=18> */
.L_x_4088:
[----:B------:R-:W-:-:S06]  /*99a0*/  HADD2.F32 R5, -RZ, R18.H0_H0 ;  /* 0x20000012ff057230 */ /* 0x000fcc0000004100 */
[----:B------:R-:W0:Y:S02]  /*99b0*/  F2I.S64.TRUNC R4, R5 ;  /* 0x0000000500047311 */ /* 0x000e24000020d900 */
[----:B0-----:R0:W-:Y:S01]  /*99c0*/  STG.E.U8 desc[UR36][R8.64], R4 ;  /* 0x0000000408007986 */ /* 0x0011e2000c101124 */
[----:B------:R-:W-:Y:S05]  /*99d0*/  BRA `(.L_x_4090) ;  /* 0x0000000c006c7947 */ /* 0x000fea0003800000 */
.L_x_4087:
        /* <DEDUP_REMOVED lines=10> */
.L_x_4092:
[----:B------:R-:W-:-:S04]  /*9a80*/  HADD2.F32 R18, -RZ, R18.H0_H0 ;  /* 0x20000012ff127230 */ /* 0x000fc80000004100 */
[----:B------:R-:W0:Y:S02]  /*9a90*/  F2I.FTZ.TRUNC.NTZ R3, R18 ;  /* 0x0000001200037305 */ /* 0x000e24000021f100 */
[----:B0-----:R0:W-:Y:S01]  /*9aa0*/  STG.E desc[UR36][R8.64], R3 ;  /* 0x0000000308007986 */ /* 0x0011e2000c101924 */
[----:B------:R-:W-:Y:S05]  /*9ab0*/  BRA `(.L_x_4090) ;  /* 0x0000000c00347947 */ /* 0x000fea0003800000 */
.L_x_4091:
[----:B------:R-:W-:-:S04]  /*9ac0*/  HADD2.F32 R18, -RZ, R18.H0_H0 ;  /* 0x20000012ff127230 */ /* 0x000fc80000004100 */
[----:B------:R-:W0:Y:S02]  /*9ad0*/  F2I.FTZ.TRUNC.NTZ R3, R18 ;  /* 0x0000001200037305 */ /* 0x000e24000021f100 */
[----:B0-----:R0:W-:Y:S01]  /*9ae0*/  STG.E.U16 desc[UR36][R8.64], R3 ;  /* 0x0000000308007986 */ /* 0x0011e2000c101524 */
[----:B------:R-:W-:Y:S05]  /*9af0*/  BRA `(.L_x_4090) ;  /* 0x0000000c00247947 */ /* 0x000fea0003800000 */
.L_x_4086:
        /* <DEDUP_REMOVED lines=9> */
.L_x_4094:
[----:B------:R0:W-:Y:S01]  /*9b90*/  STG.E.U16 desc[UR36][R8.64], R18 ;  /* 0x0000001208007986 */ /* 0x0001e2000c101524 */
[----:B------:R-:W-:Y:S05]  /*9ba0*/  BRA `(.L_x_4090) ;  /* 0x0000000800f87947 */ /* 0x000fea0003800000 */
.L_x_4093:
        /* <DEDUP_REMOVED lines=10> */
.L_x_4096:
[----:B------:R-:W-:-:S05]  /*9c50*/  HADD2.F32 R0, -RZ, R18.H0_H0 ;  /* 0x20000012ff007230 */ /* 0x000fca0000004100 */
[----:B------:R-:W-:-:S04]  /*9c60*/  F2FP.F16.F32.PACK_AB R0, RZ, R0 ;  /* 0x00000000ff00723e */ /* 0x000fc800000000ff */
[----:B------:R-:W-:-:S05]  /*9c70*/  PRMT R0, R0, 0x5410, RZ ;  /* 0x0000541000007816 */ /* 0x000fca00000000ff */
[----:B------:R2:W-:Y:S01]  /*9c80*/  STG.E desc[UR36][R8.64], R0 ;  /* 0x0000000008007986 */ /* 0x0005e2000c101924 */
[----:B------:R-:W-:Y:S05]  /*9c90*/  BRA `(.L_x_4090) ;  /* 0x0000000800bc7947 */ /* 0x000fea0003800000 */
.L_x_4095:
[----:B------:R-:W-:-:S05]  /*9ca0*/  HADD2.F32 R4, -RZ, R18.H0_H0 ;  /* 0x20000012ff047230 */ /* 0x000fca0000004100 */
[----:B------:R-:W-:-:S06]  /*9cb0*/  FMUL.FTZ R4, R4, 1 ;  /* 0x3f80000004047820 */ /* 0x000fcc0000410000 */
[----:B------:R-:W0:Y:S02]  /*9cc0*/  F2F.F64.F32 R4, R4 ;  /* 0x0000000400047310 */ /* 0x000e240000201800 */
[----:B0-----:R4:W-:Y:S01]  /*9cd0*/  STG.E.64 desc[UR36][R8.64], R4 ;  /* 0x0000000408007986 */ /* 0x0019e2000c101b24 */
[----:B------:R-:W-:Y:S05]  /*9ce0*/  BRA `(.L_x_4090) ;  /* 0x0000000800a87947 */ /* 0x000fea0003800000 */
.L_x_4085:
        /* <DEDUP_REMOVED lines=14> */
.L_x_4100:
        /* <DEDUP_REMOVED lines=17> */
.L_x_4103:
[----:B------:R-:W-:-:S04]  /*9ee0*/  SHF.R.U32.HI R3, RZ, 0x18, R5 ;  /* 0x00000018ff037819 */ /* 0x000fc80000011605 */
[----:B------:R-:W-:-:S04]  /*9ef0*/  LOP3.LUT R0, R0, 0x80, R3, 0xf8, !PT ;  /* 0x0000008000007812 */ /* 0x000fc800078ef803 */
[----:B------:R-:W-:-:S07]  /*9f00*/  PRMT R4, R0, 0x7610, R4 ;  /* 0x0000761000047816 */ /* 0x000fce0000000004 */
.L_x_4102:
[----:B------:R-:W-:Y:S05]  /*9f10*/  BSYNC.RECONVERGENT B0 ;  /* 0x0000000000007941 */ /* 0x000fea0003800200 */
.L_x_4101:
[----:B------:R0:W-:Y:S01]  /*9f20*/  STG.E.U8 desc[UR36][R8.64], R4 ;  /* 0x0000000408007986 */ /* 0x0001e2000c101124 */
[----:B------:R-:W-:Y:S05]  /*9f30*/  BRA `(.L_x_4090) ;  /* 0x0000000800147947 */ /* 0x000fea0003800000 */
.L_x_4099:
        /* <DEDUP_REMOVED lines=17> */
.L_x_4106:
[----:B------:R-:W-:-:S04]  /*a050*/  SHF.R.U32.HI R3, RZ, 0x18, R5 ;  /* 0x00000018ff037819 */ /* 0x000fc80000011605 */
[----:B------:R-:W-:-:S04]  /*a060*/  LOP3.LUT R0, R0, 0x80, R3, 0xf8, !PT ;  /* 0x0000008000007812 */ /* 0x000fc800078ef803 */
[----:B------:R-:W-:-:S07]  /*a070*/  PRMT R4, R0, 0x7610, R4 ;  /* 0x0000761000047816 */ /* 0x000fce0000000004 */
.L_x_4105:
[----:B------:R-:W-:Y:S05]  /*a080*/  BSYNC.RECONVERGENT B0 ;  /* 0x0000000000007941 */ /* 0x000fea0003800200 */
.L_x_4104:
[----:B------:R0:W-:Y:S01]  /*a090*/  STG.E.U8 desc[UR36][R8.64], R4 ;  /* 0x0000000408007986 */ /* 0x0001e2000c101124 */
[----:B------:R-:W-:Y:S05]  /*a0a0*/  BRA `(.L_x_4090) ;  /* 0x0000000400b87947 */ /* 0x000fea0003800000 */
.L_x_4098:
        /* <DEDUP_REMOVED lines=22> */
.L_x_4108:
[----:B------:R-:W-:-:S06]  /*a210*/  HADD2.F32 R4, -RZ, R18.H0_H0 ;  /* 0x20000012ff047230 */ /* 0x000fcc0000004100 */
[----:B------:R-:W0:Y:S02]  /*a220*/  F2I.U64.TRUNC R4, R4 ;  /* 0x0000000400047311 */ /* 0x000e24000020d800 */
[----:B0-----:R0:W-:Y:S01]  /*a230*/  STG.E.64 desc[UR36][R8.64], R4 ;  /* 0x0000000408007986 */ /* 0x0011e2000c101b24 */
[----:B------:R-:W-:Y:S05]  /*a240*/  BRA `(.L_x_4090) ;  /* 0x0000000400507947 */ /* 0x000fea0003800000 */
.L_x_4107:
[----:B------:R-:W-:-:S04]  /*a250*/  HADD2.F32 R18, -RZ, R18.H0_H0 ;  /* 0x20000012ff127230 */ /* 0x000fc80000004100 */
[----:B------:R-:W0:Y:S02]  /*a260*/  F2I.FTZ.U32.TRUNC.NTZ R3, R18 ;  /* 0x0000001200037305 */ /* 0x000e24000021f000 */
[----:B0-----:R0:W-:Y:S01]  /*a270*/  STG.E desc[UR36][R8.64], R3 ;  /* 0x0000000308007986 */ /* 0x0011e2000c101924 */
[----:B------:R-:W-:Y:S05]  /*a280*/  BRA `(.L_x_4090) ;  /* 0x0000000400407947 */ /* 0x000fea0003800000 */
.L_x_4097:
        /* <DEDUP_REMOVED lines=11> */
.L_x_4110:
[----:B------:R-:W-:Y:S01]  /*a340*/  HADD2.F32 R18, -RZ, R18.H0_H0 ;  /* 0x20000012ff127230 */ /* 0x000fe20000004100 */
[----:B------:R-:W-:-:S04]  /*a350*/  CS2R R6, SRZ ;  /* 0x0000000000067805 */ /* 0x000fc8000001ff00 */
[----:B------:R-:W-:-:S06]  /*a360*/  FMUL.FTZ R4, R18, 1 ;  /* 0x3f80000012047820 */ /* 0x000fcc0000410000 */
[----:B------:R-:W0:Y:S02]  /*a370*/  F2F.F64.F32 R4, R4 ;  /* 0x0000000400047310 */ /* 0x000e240000201800 */
[----:B0-----:R0:W-:Y:S01]  /*a380*/  STG.E.128 desc[UR36][R8.64], R4 ;  /* 0x0000000408007986 */ /* 0x0011e2000c101d24 */
[----:B------:R-:W-:Y:S05]  /*a390*/  BRA `(.L_x_4090) ;  /* 0x0000000000fc7947 */ /* 0x000fea0003800000 */
.L_x_4109:
[----:B------:R-:W-:-:S13]  /*a3a0*/  ISETP.NE.AND P0, PT, R0, 0xf, PT ;  /* 0x0000000f0000780c */ /* 0x000fda0003f05270 */
[----:B------:R-:W-:Y:S05]  /*a3b0*/  @!P0 BRA `(.L_x_4111) ;  /* 0x0000000000e88947 */ /* 0x000fea0003800000 */
[----:B------:R-:W-:-:S13]  /*a3c0*/  ISETP.NE.AND P0, PT, R0, 0x17, PT ;  /* 0x000000170000780c */ /* 0x000fda0003f05270 */
[----:B------:R-:W-:Y:S05]  /*a3d0*/  @!P0 BRA `(.L_x_4112) ;  /* 0x0000000000908947 */ /* 0x000fea0003800000 */
[----:B------:R-:W-:-:S13]  /*a3e0*/  ISETP.NE.AND P0, PT, R0, 0x18, PT ;  /* 0x000000180000780c */ /* 0x000fda0003f05270 */
[----:B------:R-:W-:Y:S05]  /*a3f0*/  @!P0 BRA `(.L_x_4113) ;  /* 0x0000000000448947 */ /* 0x000fea0003800000 */
.L_x_4089:
        /* <DEDUP_REMOVED lines=16> */
.L_x_4114:
[----:B------:R-:W-:Y:S05]  /*a500*/  BRA `(.L_x_4090) ;  /* 0x0000000000a07947 */ /* 0x000fea0003800000 */
.L_x_4113:
        /* <DEDUP_REMOVED lines=13> */
.L_x_4116:
[----:B------:R-:W-:Y:S05]  /*a5e0*/  BSYNC.RECONVERGENT B0 ;  /* 0x0000000000007941 */ /* 0x000fea0003800200 */
.L_x_4115:
[----:B------:R-:W-:-:S05]  /*a5f0*/  LOP3.LUT R3, R0, 0x80, R3, 0xf8, !PT ;  /* 0x0000008000037812 */ /* 0x000fca00078ef803 */
[----:B------:R0:W-:Y:S01]  /*a600*/  STG.E.U8 desc[UR36][R8.64], R3 ;  /* 0x0000000308007986 */ /* 0x0001e2000c101124 */
[----:B------:R-:W-:Y:S05]  /*a610*/  BRA `(.L_x_4090) ;  /* 0x00000000005c7947 */ /* 0x000fea0003800000 */
.L_x_4112:
        /* <DEDUP_REMOVED lines=12> */
.L_x_4118:
[----:B------:R-:W-:Y:S01]  /*a6e0*/  IMAD.MOV.U32 R0, RZ, RZ, 0x7f ;  /* 0x0000007fff007424 */ /* 0x000fe200078e00ff */
[----:B------:R-:W-:-:S04]  /*a6f0*/  ISETP.GT.U32.AND P0, PT, R4, 0x7f800000, PT ;  /* 0x7f8000000400780c */ /* 0x000fc80003f04070 */
[----:B------:R-:W-:-:S09]  /*a700*/  SEL R0, R0, 0x7c, P0 ;  /* 0x0000007c00007807 */ /* 0x000fd20000000000 */
.L_x_4119:
[----:B------:R-:W-:Y:S05]  /*a710*/  BSYNC.RECONVERGENT B0 ;  /* 0x0000000000007941 */ /* 0x000fea0003800200 */
.L_x_4117:
[----:B------:R-:W-:-:S04]  /*a720*/  SHF.R.U32.HI R3, RZ, 0x18, R3 ;  /* 0x00000018ff037819 */ /* 0x000fc80000011603 */
[----:B------:R-:W-:-:S05]  /*a730*/  LOP3.LUT R3, R0, 0x80, R3, 0xf8, !PT ;  /* 0x0000008000037812 */ /* 0x000fca00078ef803 */
[----:B------:R0:W-:Y:S01]  /*a740*/  STG.E.U8 desc[UR36][R8.64], R3 ;  /* 0x0000000308007986 */ /* 0x0001e2000c101124 */
[----:B------:R-:W-:Y:S05]  /*a750*/  BRA `(.L_x_4090) ;  /* 0x00000000000c7947 */ /* 0x000fea0003800000 */
.L_x_4111:
[----:B------:R-:W-:-:S05]  /*a760*/  HADD2.F32 R0, -RZ, R18.H0_H0 ;  /* 0x20000012ff007230 */ /* 0x000fca0000004100 */
[----:B------:R-:W-:-:S05]  /*a770*/  F2FP.BF16.F32.PACK_AB R0, RZ, R0 ;  /* 0x00000000ff00723e */ /* 0x000fca00000010ff */
[----:B------:R0:W-:Y:S02]  /*a780*/  STG.E.U16 desc[UR36][R8.64], R0 ;  /* 0x0000000008007986 */ /* 0x0001e4000c101524 */
.L_x_4090:
        /* <DEDUP_REMOVED lines=25> */
.L_x_4123:
[----:B------:R-:W-:-:S06]  /*a920*/  HADD2.F32 R5, -RZ, R17.H0_H0 ;  /* 0x20000011ff057230 */ /* 0x000fcc0000004100 */
[----:B------:R-:W0:Y:S02]  /*a930*/  F2I.S64.TRUNC R4, R5 ;  /* 0x0000000500047311 */ /* 0x000e24000020d900 */
[----:B0-----:R4:W-:Y:S01]  /*a940*/  STG.E.U8 desc[UR36][R8.64], R4 ;  /* 0x0000000408007986 */ /* 0x0019e2000c101124 */
[----:B------:R-:W-:Y:S05]  /*a950*/  BRA `(.L_x_4125) ;  /* 0x0000000c006c7947 */ /* 0x000fea0003800000 */
.L_x_4122:
        /* <DEDUP_REMOVED lines=10> */
.L_x_4127:
[----:B------:R-:W-:-:S06]  /*aa00*/  HADD2.F32 R17, -RZ, R17.H0_H0 ;  /* 0x20000011ff117230 */ /* 0x000fcc0000004100 */
[----:B------:R-:W0:Y:S02]  /*aa10*/  F2I.FTZ.TRUNC.NTZ R17, R17 ;  /* 0x0000001100117305 */ /* 0x000e24000021f100 */
[----:B0-----:R2:W-:Y:S01]  /*aa20*/  STG.E desc[UR36][R8.64], R17 ;  /* 0x0000001108007986 */ /* 0x0015e2000c101924 */
[----:B------:R-:W-:Y:S05]  /*aa30*/  BRA `(.L_x_4125) ;  /* 0x0000000c00347947 */ /* 0x000fea0003800000 */
.L_x_4126:
[----:B------:R-:W-:-:S06]  /*aa40*/  HADD2.F32 R17, -RZ, R17.H0_H0 ;  /* 0x20000011ff117230 */ /* 0x000fcc0000004100 */
[----:B------:R-:W0:Y:S02]  /*aa50*/  F2I.FTZ.TRUNC.NTZ R17, R17 ;  /* 0x0000001100117305 */ /* 0x000e24000021f100 */
[----:B0-----:R0:W-:Y:S01]  /*aa60*/  STG.E.U16 desc[UR36][R8.64], R17 ;  /* 0x0000001108007986 */ /* 0x0011e2000c101524 */
[----:B------:R-:W-:Y:S05]  /*aa70*/  BRA `(.L_x_4125) ;  /* 0x0000000c00247947 */ /* 0x000fea0003800000 */
.L_x_4121:
        /* <DEDUP_REMOVED lines=9> */
.L_x_4129:
[----:B------:R0:W-:Y:S01]  /*ab10*/  STG.E.U16 desc[UR36][R8.64], R17 ;  /* 0x0000001108007986 */ /* 0x0001e2000c101524 */
[----:B------:R-:W-:Y:S05]  /*ab20*/  BRA `(.L_x_4125) ;  /* 0x0000000800f87947 */ /* 0x000fea0003800000 */
.L_x_4128:
        /* <DEDUP_REMOVED lines=10> */
.L_x_4131:
[----:B------:R-:W-:-:S05]  /*abd0*/  HADD2.F32 R0, -RZ, R17.H0_H0 ;  /* 0x20000011ff007230 */ /* 0x000fca0000004100 */
[----:B------:R-:W-:-:S04]  /*abe0*/  F2FP.F16.F32.PACK_AB R0, RZ, R0 ;  /* 0x00000000ff00723e */ /* 0x000fc800000000ff */
[----:B------:R-:W-:-:S05]  /*abf0*/  PRMT R0, R0, 0x5410, RZ ;  /* 0x0000541000007816 */ /* 0x000fca00000000ff */
[----:B------:R0:W-:Y:S01]  /*ac00*/  STG.E desc[UR36][R8.64], R0 ;  /* 0x0000000008007986 */ /* 0x0001e2000c101924 */
[----:B------:R-:W-:Y:S05]  /*ac10*/  BRA `(.L_x_4125) ;  /* 0x0000000800bc7947 */ /* 0x000fea0003800000 */
.L_x_4130:
[----:B------:R-:W-:-:S05]  /*ac20*/  HADD2.F32 R4, -RZ, R17.H0_H0 ;  /* 0x20000011ff047230 */ /* 0x000fca0000004100 */
[----:B------:R-:W-:-:S06]  /*ac30*/  FMUL.FTZ R4, R4, 1 ;  /* 0x3f80000004047820 */ /* 0x000fcc0000410000 */
[----:B------:R-:W0:Y:S02]  /*ac40*/  F2F.F64.F32 R4, R4 ;  /* 0x0000000400047310 */ /* 0x000e240000201800 */
[----:B0-----:R0:W-:Y:S01]  /*ac50*/  STG.E.64 desc[UR36][R8.64], R4 ;  /* 0x0000000408007986 */ /* 0x0011e2000c101b24 */
[----:B------:R-:W-:Y:S05]  /*ac60*/  BRA `(.L_x_4125) ;  /* 0x0000000800a87947 */ /* 0x000fea0003800000 */
.L_x_4120:
        /* <DEDUP_REMOVED lines=14> */
.L_x_4135:
        /* <DEDUP_REMOVED lines=17> */
.L_x_4138:
[----:B------:R-:W-:-:S04]  /*ae60*/  SHF.R.U32.HI R3, RZ, 0x18, R17 ;  /* 0x00000018ff037819 */ /* 0x000fc80000011611 */
[----:B------:R-:W-:-:S04]  /*ae70*/  LOP3.LUT R0, R0, 0x80, R3, 0xf8, !PT ;  /* 0x0000008000007812 */ /* 0x000fc800078ef803 */
[----:B------:R-:W-:-:S07]  /*ae80*/  PRMT R4, R0, 0x7610, R4 ;  /* 0x0000761000047816 */ /* 0x000fce0000000004 */
.L_x_4137:
[----:B------:R-:W-:Y:S05]  /*ae90*/  BSYNC.RECONVERGENT B0 ;  /* 0x0000000000007941 */ /* 0x000fea0003800200 */
.L_x_4136:
[----:B------:R0:W-:Y:S01]  /*aea0*/  STG.E.U8 desc[UR36][R8.64], R4 ;  /* 0x0000000408007986 */ /* 0x0001e2000c101124 */
[----:B------:R-:W-:Y:S05]  /*aeb0*/  BRA `(.L_x_4125) ;  /* 0x0000000800147947 */ /* 0x000fea0003800000 */
.L_x_4134:
        /* <DEDUP_REMOVED lines=17> */
.L_x_4141:
[----:B------:R-:W-:-:S04]  /*afd0*/  SHF.R.U32.HI R3, RZ, 0x18, R17 ;  /* 0x00000018ff037819 */ /* 0x000fc80000011611 */
[----:B------:R-:W-:-:S04]  /*afe0*/  LOP3.LUT R0, R0, 0x80, R3, 0xf8, !PT ;  /* 0x0000008000007812 */ /* 0x000fc800078ef803 */
[----:B------:R-:W-:-:S07]  /*aff0*/  PRMT R4, R0, 0x7610, R4 ;  /* 0x0000761000047816 */ /* 0x000fce0000000004 */
.L_x_4140:
[----:B------:R-:W-:Y:S05]  /*b000*/  BSYNC.RECONVERGENT B0 ;  /* 0x0000000000007941 */ /* 0x000fea0003800200 */
.L_x_4139:
[----:B------:R0:W-:Y:S01]  /*b010*/  STG.E.U8 desc[UR36][R8.64], R4 ;  /* 0x0000000408007986 */ /* 0x0001e2000c101124 */
[----:B------:R-:W-:Y:S05]  /*b020*/  BRA `(.L_x_4125) ;  /* 0x0000000400b87947 */ /* 0x000fea0003800000 */
.L_x_4133:
        /* <DEDUP_REMOVED lines=22> */
.L_x_4143:
[----:B------:R-:W-:-:S06]  /*b190*/  HADD2.F32 R4, -RZ, R17.H0_H0 ;  /* 0x20000011ff047230 */ /* 0x000fcc0000004100 */
[----:B------:R-:W0:Y:S02]  /*b1a0*/  F2I.U64.TRUNC R4, R4 ;  /* 0x0000000400047311 */ /* 0x000e24000020d800 */
[----:B0-----:R0:W-:Y:S01]  /*b1b0*/  STG.E.64 desc[UR36][R8.64], R4 ;  /* 0x0000000408007986 */ /* 0x0011e2000c101b24 */
[----:B------:R-:W-:Y:S05]  /*b1c0*/  BRA `(.L_x_4125) ;  /* 0x0000000400507947 */ /* 0x000fea0003800000 */
.L_x_4142:
[----:B------:R-:W-:-:S06]  /*b1d0*/  HADD2.F32 R17, -RZ, R17.H0_H0 ;  /* 0x20000011ff117230 */ /* 0x000fcc0000004100 */
[----:B------:R-:W0:Y:S02]  /*b1e0*/  F2I.FTZ.U32.TRUNC.NTZ R17, R17 ;  /* 0x0000001100117305 */ /* 0x000e24000021f000 */
[----:B0-----:R0:W-:Y:S01]  /*b1f0*/  STG.E desc[UR36][R8.64], R17 ;  /* 0x0000001108007986 */ /* 0x0011e2000c101924 */
[----:B------:R-:W-:Y:S05]  /*b200*/  BRA `(.L_x_4125) ;  /* 0x0000000400407947 */ /* 0x000fea0003800000 */
.L_x_4132:
        /* <DEDUP_REMOVED lines=11> */
.L_x_4145:
[----:B------:R-:W-:Y:S01]  /*b2c0*/  HADD2.F32 R17, -RZ, R17.H0_H0 ;  /* 0x20000011ff117230 */ /* 0x000fe20000004100 */
[----:B------:R-:W-:-:S04]  /*b2d0*/  CS2R R6, SRZ ;  /* 0x0000000000067805 */ /* 0x000fc8000001ff00 */
[----:B------:R-:W-:-:S06]  /*b2e0*/  FMUL.FTZ R4, R17, 1 ;  /* 0x3f80000011047820 */ /* 0x000fcc0000410000 */
[----:B------:R-:W0:Y:S02]  /*b2f0*/  F2F.F64.F32 R4, R4 ;  /* 0x0000000400047310 */ /* 0x000e240000201800 */
[----:B0-----:R0:W-:Y:S01]  /*b300*/  STG.E.128 desc[UR36][R8.64], R4 ;  /* 0x0000000408007986 */ /* 0x0011e2000c101d24 */
[----:B------:R-:W-:Y:S05]  /*b310*/  BRA `(.L_x_4125) ;  /* 0x0000000000fc7947 */ /* 0x000fea0003800000 */
.L_x_4144:
[----:B------:R-:W-:-:S13]  /*b320*/  ISETP.NE.AND P0, PT, R0, 0xf, PT ;  /* 0x0000000f0000780c */ /* 0x000fda0003f05270 */
[----:B------:R-:W-:Y:S05]  /*b330*/  @!P0 BRA `(.L_x_4146) ;  /* 0x0000000000e88947 */ /* 0x000fea0003800000 */
[----:B------:R-:W-:-:S13]  /*b340*/  ISETP.NE.AND P0, PT, R0, 0x17, PT ;  /* 0x000000170000780c */ /* 0x000fda0003f05270 */
[----:B------:R-:W-:Y:S05]  /*b350*/  @!P0 BRA `(.L_x_4147) ;  /* 0x0000000000908947 */ /* 0x000fea0003800000 */
[----:B------:R-:W-:-:S13]  /*b360*/  ISETP.NE.AND P0, PT, R0, 0x18, PT ;  /* 0x000000180000780c */ /* 0x000fda0003f05270 */
[----:B------:R-:W-:Y:S05]  /*b370*/  @!P0 BRA `(.L_x_4148) ;  /* 0x0000000000448947 */ /* 0x000fea0003800000 */
.L_x_4124:
        /* <DEDUP_REMOVED lines=16> */
.L_x_4149:
[----:B------:R-:W-:Y:S05]  /*b480*/  BRA `(.L_x_4125) ;  /* 0x0000000000a07947 */ /* 0x000fea0003800000 */
.L_x_4148:
        /* <DEDUP_REMOVED lines=13> */
.L_x_4151:
[----:B------:R-:W-:Y:S05]  /*b560*/  BSYNC.RECONVERGENT B0 ;  /* 0x0000000000007941 */ /* 0x000fea0003800200 */
.L_x_4150:
[----:B------:R-:W-:-:S05]  /*b570*/  LOP3.LUT R3, R0, 0x80, R3, 0xf8, !PT ;  /* 0x0000008000037812 */ /* 0x000fca00078ef803 */
[----:B------:R0:W-:Y:S01]  /*b580*/  STG.E.U8 desc[UR36][R8.64], R3 ;  /* 0x0000000308007986 */ /* 0x0001e2000c101124 */
[----:B------:R-:W-:Y:S05]  /*b590*/  BRA `(.L_x_4125) ;  /* 0x00000000005c7947 */ /* 0x000fea0003800000 */
.L_x_4147:
        /* <DEDUP_REMOVED lines=12> */
.L_x_4153:
[----:B------:R-:W-:Y:S01]  /*b660*/  IMAD.MOV.U32 R0, RZ, RZ, 0x7f ;  /* 0x0000007fff007424 */ /* 0x000fe200078e00ff */
[----:B------:R-:W-:-:S04]  /*b670*/  ISETP.GT.U32.AND P0, PT, R4, 0x7f800000, PT ;  /* 0x7f8000000400780c */ /* 0x000fc80003f04070 */
[----:B------:R-:W-:-:S09]  /*b680*/  SEL R0, R0, 0x7c, P0 ;  /* 0x0000007c00007807 */ /* 0x000fd20000000000 */
.L_x_4154:
[----:B------:R-:W-:Y:S05]  /*b690*/  BSYNC.RECONVERGENT B0 ;  /* 0x0000000000007941 */ /* 0x000fea0003800200 */
.L_x_4152:
[----:B------:R-:W-:-:S04]  /*b6a0*/  SHF.R.U32.HI R3, RZ, 0x18, R3 ;  /* 0x00000018ff037819 */ /* 0x000fc80000011603 */
[----:B------:R-:W-:-:S05]  /*b6b0*/  LOP3.LUT R3, R0, 0x80, R3, 0xf8, !PT ;  /* 0x0000008000037812 */ /* 0x000fca00078ef803 */
[----:B------:R0:W-:Y:S01]  /*b6c0*/  STG.E.U8 desc[UR36][R8.64], R3 ;  /* 0x0000000308007986 */ /* 0x0001e2000c101124 */
[----:B------:R-:W-:Y:S05]  /*b6d0*/  BRA `(.L_x_4125) ;  /* 0x00000000000c7947 */ /* 0x000fea0003800000 */
.L_x_4146:
[----:B------:R-:W-:-:S05]  /*b6e0*/  HADD2.F32 R0, -RZ, R17.H0_H0 ;  /* 0x20000011ff007230 */ /* 0x000fca0000004100 */
[----:B------:R-:W-:-:S05]  /*b6f0*/  F2FP.BF16.F32.PACK_AB R0, RZ, R0 ;  /* 0x00000000ff00723e */ /* 0x000fca00000010ff */
[----:B------:R0:W-:Y:S02]  /*b700*/  STG.E.U16 desc[UR36][R8.64], R0 ;  /* 0x0000000008007986 */ /* 0x0001e4000c101524 */
.L_x_4125:
[----:B------:R-:W-:-:S07]  /*b710*/  VIADD R19, R19, 0x80 ;  /* 0x0000008013137836 */ /* 0x000fce0000000000 */
.L_x_4084:
[----:B------:R-:W-:Y:S05]  /*b720*/  BSYNC.RECONVERGENT B6 ;  /* 0x0000000000067941 */ /* 0x000fea0003800200 */
.L_x_4083:
        /* <DEDUP_REMOVED lines=21> */
[----:B0-----:R-:W-:Y:S01]  /*b880*/  STG.E.U8 desc[UR36][R2.64], R5 ;  /* 0x0000000502007986 */ /* 0x001fe2000c101124 */
[----:B------:R-:W-:Y:S05]  /*b890*/  EXIT ;  /* 0x000000000000794d */ /* 0x000fea0003800000 */
.L_x_4158:
[----:B------:R-:W-:-:S06]  /*b8a0*/  HADD2.F32 R5, -RZ, R16.H0_H0 ;  /* 0x20000010ff057230 */ /* 0x000fcc0000004100 */
[----:B------:R-:W0:Y:S02]  /*b8b0*/  F2I.S64.TRUNC R4, R5 ;  /* 0x0000000500047311 */ /* 0x000e24000020d900 */
[----:B0-----:R-:W-:Y:S01]  /*b8c0*/  STG.E.U8 desc[UR36][R2.64], R4 ;  /* 0x0000000402007986 */ /* 0x001fe2000c101124 */
[----:B------:R-:W-:Y:S05]  /*b8d0*/  EXIT ;  /* 0x000000000000794d */ /* 0x000fea0003800000 */
.L_x_4157:
        /* <DEDUP_REMOVED lines=10> */
.L_x_4161:
[----:B------:R-:W-:-:S04]  /*b980*/  HADD2.F32 R16, -RZ, R16.H0_H0 ;  /* 0x20000010ff107230 */ /* 0x000fc80000004100 */
[----:B------:R-:W0:Y:S02]  /*b990*/  F2I.FTZ.TRUNC.NTZ R5, R16 ;  /* 0x0000001000057305 */ /* 0x000e24000021f100 */
[----:B0-----:R-:W-:Y:S01]  /*b9a0*/  STG.E desc[UR36][R2.64], R5 ;  /* 0x0000000502007986 */ /* 0x001fe2000c101924 */
[----:B------:R-:W-:Y:S05]  /*b9b0*/  EXIT ;  /* 0x000000000000794d */ /* 0x000fea0003800000 */
.L_x_4160:
[----:B------:R-:W-:-:S04]  /*b9c0*/  HADD2.F32 R16, -RZ, R16.H0_H0 ;  /* 0x20000010ff107230 */ /* 0x000fc80000004100 */
[----:B------:R-:W0:Y:S02]  /*b9d0*/  F2I.FTZ.TRUNC.NTZ R5, R16 ;  /* 0x0000001000057305 */ /* 0x000e24000021f100 */
[----:B0-----:R-:W-:Y:S01]  /*b9e0*/  STG.E.U16 desc[UR36][R2.64], R5 ;  /* 0x0000000502007986 */ /* 0x001fe2000c101524 */
[----:B------:R-:W-:Y:S05]  /*b9f0*/  EXIT ;  /* 0x000000000000794d */ /* 0x000fea0003800000 */
.L_x_4156:
        /* <DEDUP_REMOVED lines=9> */
.L_x_4163:
[----:B------:R-:W-:Y:S01]  /*ba90*/  STG.E.U16 desc[UR36][R2.64], R16 ;  /* 0x0000001002007986 */ /* 0x000fe2000c101524 */
[----:B------:R-:W-:Y:S05]  /*baa0*/  EXIT ;  /* 0x000000000000794d */ /* 0x000fea0003800000 */
.L_x_4162:
        /* <DEDUP_REMOVED lines=10> */
.L_x_4165:
[----:B------:R-:W-:-:S05]  /*bb50*/  HADD2.F32 R0, -RZ, R16.H0_H0 ;  /* 0x20000010ff007230 */ /* 0x000fca0000004100 */
[----:B------:R-:W-:-:S04]  /*bb60*/  F2FP.F16.F32.PACK_AB R0, RZ, R0 ;  /* 0x00000000ff00723e */ /* 0x000fc800000000ff */
[----:B------:R-:W-:-:S05]  /*bb70*/  PRMT R0, R0, 0x5410, RZ ;  /* 0x0000541000007816 */ /* 0x000fca00000000ff */
[----:B------:R-:W-:Y:S01]  /*bb80*/  STG.E desc[UR36][R2.64], R0 ;  /* 0x0000000002007986 */ /* 0x000fe2000c101924 */
[----:B------:R-:W-:Y:S05]  /*bb90*/  EXIT ;  /* 0x000000000000794d */ /* 0x000fea0003800000 */
.L_x_4164:
[----:B------:R-:W-:-:S05]  /*bba0*/  HADD2.F32 R4, -RZ, R16.H0_H0 ;  /* 0x20000010ff047230 */ /* 0x000fca0000004100 */
[----:B------:R-:W-:-:S06]  /*bbb0*/  FMUL.FTZ R4, R4, 1 ;  /* 0x3f80000004047820 */ /* 0x000fcc0000410000 */
[----:B------:R-:W0:Y:S02]  /*bbc0*/  F2F.F64.F32 R4, R4 ;  /* 0x0000000400047310 */ /* 0x000e240000201800 */
[----:B0-----:R-:W-:Y:S01]  /*bbd0*/  STG.E.64 desc[UR36][R2.64], R4 ;  /* 0x0000000402007986 */ /* 0x001fe2000c101b24 */
[----:B------:R-:W-:Y:S05]  /*bbe0*/  EXIT ;  /* 0x000000000000794d */ /* 0x000fea0003800000 */
.L_x_4155:
        /* <DEDUP_REMOVED lines=14> */
.L_x_4169:
        /* <DEDUP_REMOVED lines=18> */
.L_x_4172:
[----:B------:R-:W-:-:S04]  /*bdf0*/  SHF.R.U32.HI R5, RZ, 0x18, R5 ;  /* 0x00000018ff057819 */ /* 0x000fc80000011605 */
[----:B------:R-:W-:-:S07]  /*be00*/  LOP3.LUT R0, R0, 0x80, R5, 0xf8, !PT ;  /* 0x0000008000007812 */ /* 0x000fce00078ef805 */
.L_x_4171:
[----:B------:R-:W-:Y:S05]  /*be10*/  BSYNC.RECONVERGENT B0 ;  /* 0x0000000000007941 */ /* 0x000fea0003800200 */
.L_x_4170:
[----:B------:R-:W-:Y:S01]  /*be20*/  STG.E.U8 desc[UR36][R2.64], R0 ;  /* 0x0000000002007986 */ /* 0x000fe2000c101124 */
[----:B------:R-:W-:Y:S05]  /*be30*/  EXIT ;  /* 0x000000000000794d */ /* 0x000fea0003800000 */
.L_x_4168:
        /* <DEDUP_REMOVED lines=18> */
.L_x_4175:
[----:B------:R-:W-:-:S04]  /*bf60*/  SHF.R.U32.HI R5, RZ, 0x18, R5 ;  /* 0x00000018ff057819 */ /* 0x000fc80000011605 */
[----:B------:R-:W-:-:S07]  /*bf70*/  LOP3.LUT R0, R0, 0x80, R5, 0xf8, !PT ;  /* 0x0000008000007812 */ /* 0x000fce00078ef805 */
.L_x_4174:
[----:B------:R-:W-:Y:S05]  /*bf80*/  BSYNC.RECONVERGENT B0 ;  /* 0x0000000000007941 */ /* 0x000fea0003800200 */
.L_x_4173:
[----:B------:R-:W-:Y:S01]  /*bf90*/  STG.E.U8 desc[UR36][R2.64], R0 ;  /* 0x0000000002007986 */ /* 0x000fe2000c101124 */
[----:B------:R-:W-:Y:S05]  /*bfa0*/  EXIT ;  /* 0x000000000000794d */ /* 0x000fea0003800000 */
.L_x_4167:
        /* <DEDUP_REMOVED lines=22> */
.L_x_4177:
[----:B------:R-:W-:-:S06]  /*c110*/  HADD2.F32 R4, -RZ, R16.H0_H0 ;  /* 0x20000010ff047230 */ /* 0x000fcc0000004100 */
[----:B------:R-:W0:Y:S02]  /*c120*/  F2I.U64.TRUNC R4, R4 ;  /* 0x0000000400047311 */ /* 0x000e24000020d800 */
[----:B0-----:R-:W-:Y:S01]  /*c130*/  STG.E.64 desc[UR36][R2.64], R4 ;  /* 0x0000000402007986 */ /* 0x001fe2000c101b24 */
[----:B------:R-:W-:Y:S05]  /*c140*/  EXIT ;  /* 0x000000000000794d */ /* 0x000fea0003800000 */
.L_x_4176:
[----:B------:R-:W-:-:S04]  /*c150*/  HADD2.F32 R16, -RZ, R16.H0_H0 ;  /* 0x20000010ff107230 */ /* 0x000fc80000004100 */
[----:B------:R-:W0:Y:S02]  /*c160*/  F2I.FTZ.U32.TRUNC.NTZ R5, R16 ;  /* 0x0000001000057305 */ /* 0x000e24000021f000 */
[----:B0-----:R-:W-:Y:S01]  /*c170*/  STG.E desc[UR36][R2.64], R5 ;  /* 0x0000000502007986 */ /* 0x001fe2000c101924 */
[----:B------:R-:W-:Y:S05]  /*c180*/  EXIT ;  /* 0x000000000000794d */ /* 0x000fea0003800000 */
.L_x_4166:
        /* <DEDUP_REMOVED lines=11> */
.L_x_4179:
[----:B------:R-:W-:Y:S01]  /*c240*/  HADD2.F32 R16, -RZ, R16.H0_H0 ;  /* 0x20000010ff107230 */ /* 0x000fe20000004100 */
[----:B------:R-:W-:-:S04]  /*c250*/  CS2R R6, SRZ ;  /* 0x0000000000067805 */ /* 0x000fc8000001ff00 */
[----:B------:R-:W-:-:S06]  /*c260*/  FMUL.FTZ R4, R16, 1 ;  /* 0x3f80000010047820 */ /* 0x000fcc0000410000 */
[----:B------:R-:W0:Y:S02]  /*c270*/  F2F.F64.F32 R4, R4 ;  /* 0x0000000400047310 */ /* 0x000e240000201800 */
[----:B0-----:R-:W-:Y:S01]  /*c280*/  STG.E.128 desc[UR36][R2.64], R4 ;  /* 0x0000000402007986 */ /* 0x001fe2000c101d24 */
[----:B------:R-:W-:Y:S05]  /*c290*/  EXIT ;  /* 0x000000000000794d */ /* 0x000fea0003800000 */
.L_x_4178:
[----:B------:R-:W-:-:S13]  /*c2a0*/  ISETP.NE.AND P0, PT, R0, 0xf, PT ;  /* 0x0000000f0000780c */ /* 0x000fda0003f05270 */
[----:B------:R-:W-:Y:S05]  /*c2b0*/  @!P0 BRA `(.L_x_4180) ;  /* 0x0000000000e88947 */ /* 0x000fea0003800000 */
[----:B------:R-:W-:-:S13]  /*c2c0*/  ISETP.NE.AND P0, PT, R0, 0x17, PT ;  /* 0x000000170000780c */ /* 0x000fda0003f05270 */
[----:B------:R-:W-:Y:S05]  /*c2d0*/  @!P0 BRA `(.L_x_4181) ;  /* 0x0000000000908947 */ /* 0x000fea0003800000 */
[----:B------:R-:W-:-:S13]  /*c2e0*/  ISETP.NE.AND P0, PT, R0, 0x18, PT ;  /* 0x000000180000780c */ /* 0x000fda0003f05270 */
[----:B------:R-:W-:Y:S05]  /*c2f0*/  @!P0 BRA `(.L_x_4182) ;  /* 0x0000000000448947 */ /* 0x000fea0003800000 */
.L_x_4159:
        /* <DEDUP_REMOVED lines=16> */
.L_x_4183:
[----:B------:R-:W-:Y:S05]  /*c400*/  EXIT ;  /* 0x000000000000794d */ /* 0x000fea0003800000 */
.L_x_4182:
        /* <DEDUP_REMOVED lines=13> */
.L_x_4185:
[----:B------:R-:W-:Y:S05]  /*c4e0*/  BSYNC.RECONVERGENT B0 ;  /* 0x0000000000007941 */ /* 0x000fea0003800200 */
.L_x_4184:
[----:B------:R-:W-:-:S05]  /*c4f0*/  LOP3.LUT R5, R0, 0x80, R5, 0xf8, !PT ;  /* 0x0000008000057812 */ /* 0x000fca00078ef805 */
[----:B------:R-:W-:Y:S01]  /*c500*/  STG.E.U8 desc[UR36][R2.64], R5 ;  /* 0x0000000502007986 */ /* 0x000fe2000c101124 */
[----:B------:R-:W-:Y:S05]  /*c510*/  EXIT ;  /* 0x000000000000794d */ /* 0x000fea0003800000 */
.L_x_4181:
        /* <DEDUP_REMOVED lines=12> */
.L_x_4187:
[----:B------:R-:W-:Y:S01]  /*c5e0*/  IMAD.MOV.U32 R0, RZ, RZ, 0x7f ;  /* 0x0000007fff007424 */ /* 0x000fe200078e00ff */
[----:B------:R-:W-:-:S04]  /*c5f0*/  ISETP.GT.U32.AND P0, PT, R4, 0x7f800000, PT ;  /* 0x7f8000000400780c */ /* 0x000fc80003f04070 */
[----:B------:R-:W-:-:S09]  /*c600*/  SEL R0, R0, 0x7c, P0 ;  /* 0x0000007c00007807 */ /* 0x000fd20000000000 */
.L_x_4188:
[----:B------:R-:W-:Y:S05]  /*c610*/  BSYNC.RECONVERGENT B0 ;  /* 0x0000000000007941 */ /* 0x000fea0003800200 */
.L_x_4186:
[----:B------:R-:W-:-:S04]  /*c620*/  SHF.R.U32.HI R5, RZ, 0x18, R5 ;  /* 0x00000018ff057819 */ /* 0x000fc80000011605 */
[----:B------:R-:W-:-:S05]  /*c630*/  LOP3.LUT R5, R0, 0x80, R5, 0xf8, !PT ;  /* 0x0000008000057812 */ /* 0x000fca00078ef805 */
[----:B------:R-:W-:Y:S01]  /*c640*/  STG.E.U8 desc[UR36][R2.64], R5 ;  /* 0x0000000502007986 */ /* 0x000fe2000c101124 */
[----:B------:R-:W-:Y:S05]  /*c650*/  EXIT ;  /* 0x000000000000794d */ /* 0x000fea0003800000 */
.L_x_4180:
[----:B------:R-:W-:-:S05]  /*c660*/  HADD2.F32 R0, -RZ, R16.H0_H0 ;  /* 0x20000010ff007230 */ /* 0x000fca0000004100 */
[----:B------:R-:W-:-:S05]  /*c670*/  F2FP.BF16.F32.PACK_AB R0, RZ, R0 ;  /* 0x00000000ff00723e */ /* 0x000fca00000010ff */
[----:B------:R-:W-:Y:S01]  /*c680*/  STG.E.U16 desc[UR36][R2.64], R0 ;  /* 0x0000000002007986 */ /* 0x000fe2000c101524 */
[----:B------:R-:W-:Y:S05]  /*c690*/  EXIT ;  /* 0x000000000000794d */ /* 0x000fea0003800000 */
.L_x_4189:
        /* <DEDUP_REMOVED lines=14> */
.L_x_17175:


//--------------------- .text._ZN2at6native18elementwise_kernelILi128ELi4EZNS0_22gpu_kernel_impl_nocastINS0_13BinaryFunctorIN3c104HalfES5_S5_NS0_15binary_internal10MulFunctorIfEEEEEEvRNS_18TensorIteratorBaseERKT_EUliE_EEviT1_ --------------------------
	.section	.text._ZN2at6native18elementwise_kernelILi128ELi4EZNS0_22gpu_kernel_impl_nocastINS0_13BinaryFunctorIN3c104HalfES5_S5_NS0_15binary_internal10MulFunctorIfEEEEEEvRNS_18TensorIteratorBaseERKT_EUliE_EEviT1_,"ax",@progbits
	.align	128
        .global         _ZN2at6native18elementwise_kernelILi128ELi4EZNS0_22gpu_kernel_impl_nocastINS0_13BinaryFunctorIN3c104HalfES5_S5_NS0_15binary_internal10MulFunctorIfEEEEEEvRNS_18TensorIteratorBaseERKT_EUliE_EEviT1_
        .type           _ZN2at6native18elementwise_kernelILi128ELi4EZNS0_22gpu_kernel_impl_nocastINS0_13BinaryFunctorIN3c104HalfES5_S5_NS0_15binary_internal10MulFunctorIfEEEEEEvRNS_18TensorIteratorBaseERKT_EUliE_EEviT1_,@function
        .size           _ZN2at6native18elementwise_kernelILi128ELi4EZNS0_22gpu_kernel_impl_nocastINS0_13BinaryFunctorIN3c104HalfES5_S5_NS0_15binary_internal10MulFunctorIfEEEEEEvRNS_18TensorIteratorBaseERKT_EUliE_EEviT1_,(.L_x_17176 - _ZN2at6native18elementwise_kernelILi128ELi4EZNS0_22gpu_kernel_impl_nocastINS0_13BinaryFunctorIN3c104HalfES5_S5_NS0_15binary_internal10MulFunctorIfEEEEEEvRNS_18TensorIteratorBaseERKT_EUliE_EEviT1_)
        .other          _ZN2at6native18elementwise_kernelILi128ELi4EZNS0_22gpu_kernel_impl_nocastINS0_13BinaryFunctorIN3c104HalfES5_S5_NS0_15binary_internal10MulFunctorIfEEEEEEvRNS_18TensorIteratorBaseERKT_EUliE_EEviT1_,@"STO_CUDA_ENTRY STV_DEFAULT"
_ZN2at6native18elementwise_kernelILi128ELi4EZNS0_22gpu_kernel_impl_nocastINS0_13BinaryFunctorIN3c104HalfES5_S5_NS0_15binary_internal10MulFunctorIfEEEEEEvRNS_18TensorIteratorBaseERKT_EUliE_EEviT1_:
.text._ZN2at6native18elementwise_kernelILi128ELi4EZNS0_22gpu_kernel_impl_nocastINS0_13BinaryFunctorIN3c104HalfES5_S5_NS0_15binary_internal10MulFunctorIfEEEEEEvRNS_18TensorIteratorBaseERKT_EUliE_EEviT1_:
        /* <DEDUP_REMOVED lines=22> */
[----:B--2---:R-:W-:Y:S02]  /*0160*/  HADD2.F32 R0, -RZ, R4.H0_H0 ;  /* 0x20000004ff007230 */ /* 0x004fe40000004100 */
[----:B---3--:R-:W-:-:S05]  /*0170*/  HADD2.F32 R11, -RZ, R6.H0_H0 ;  /* 0x20000006ff0b7230 */ /* 0x008fca0000004100 */
[----:B------:R-:W-:-:S05]  /*0180*/  FMUL.FTZ R0, R0, R11 ;  /* 0x0000000b00007220 */ /* 0x000fca0000410000 */
[----:B------:R-:W-:-:S05]  /*0190*/  F2FP.F16.F32.PACK_AB R0, RZ, R0 ;  /* 0x00000000ff00723e */ /* 0x000fca00000000ff */
[----:B0-----:R0:W-:Y:S01]  /*01a0*/  STG.E.U16 desc[UR6][R8.64], R0 ;  /* 0x0000000008007986 */ /* 0x0011e2000c101506 */
[----:B------:R-:W-:Y:S05]  /*01b0*/  @P0 BRA `(.L_x_4194) ;  /* 0x0000000000680947 */ /* 0x000fea0003800000 */
[----:B------:R-:W1:Y:S08]  /*01c0*/  LDC.64 R4, c[0x0][0x5f0] ;  /* 0x00017c00ff047b82 */ /* 0x000e700000000a00 */
[----:B------:R-:W2:Y:S01]  /*01d0*/  LDC.64 R6, c[0x0][0x5f8] ;  /* 0x00017e00ff067b82 */ /* 0x000ea20000000a00 */
[----:B-1----:R-:W3:Y:S04]  /*01e0*/  LDG.E.U16 R4, desc[UR6][R4.64] ;  /* 0x0000000604047981 */ /* 0x002ee8000c1e1500 */
[----:B--2---:R-:W2:Y:S03]  /*01f0*/  LDG.E.U16 R6, desc[UR6][R6.64] ;  /* 0x0000000606067981 */ /* 0x004ea6000c1e1500 */
[----:B0-----:R-:W0:Y:S01]  /*0200*/  LDC.64 R8, c[0x0][0x5e8] ;  /* 0x00017a00ff087b82 */ /* 0x001e220000000a00 */
[----:B------:R-:W-:Y:S01]  /*0210*/  IADD3 R3, PT, PT, R3, 0x80, RZ ;  /* 0x0000008003037810 */ /* 0x000fe20007ffe0ff */
[----:B---3--:R-:W-:-:S02]  /*0220*/  HADD2.F32 R0, -RZ, R4.H0_H0 ;  /* 0x20000004ff007230 */ /* 0x008fc40000004100 */
[----:B--2---:R-:W-:-:S05]  /*0230*/  HADD2.F32 R11, -RZ, R6.H0_H0 ;  /* 0x20000006ff0b7230 */ /* 0x004fca0000004100 */
[----:B------:R-:W-:-:S05]  /*0240*/  FMUL.FTZ R0, R0, R11 ;  /* 0x0000000b00007220 */ /* 0x000fca0000410000 */
[----:B------:R-:W-:-:S05]  /*0250*/  F2FP.F16.F32.PACK_AB R0, RZ, R0 ;  /* 0x00000000ff00723e */ /* 0x000fca00000000ff */
[----:B0-----:R0:W-:Y:S02]  /*0260*/  STG.E.U16 desc[UR6][R8.64], R0 ;  /* 0x0000000008007986 */ /* 0x0011e4000c101506 */
.L_x_4193:
[----:B------:R-:W-:-:S13]  /*0270*/  ISETP.GE.AND P0, PT, R3, UR4, PT ;  /* 0x0000000403007c0c */ /* 0x000fda000bf06270 */
[----:B------:R-:W-:Y:S05]  /*0280*/  @P0 BREAK.RELIABLE B1 ;  /* 0x0000000000010942 */ /* 0x000fea0003800100 */
[----:B------:R-:W-:Y:S05]  /*0290*/  @P0 BRA `(.L_x_4194) ;  /* 0x0000000000300947 */ /* 0x000fea0003800000 */
[----:B------:R-:W-:Y:S05]  /*02a0*/  BSYNC.RELIABLE B1 ;  /* 0x0000000000017941 */ /* 0x000fea0003800100 */
.L_x_4192:
        /* <DEDUP_REMOVED lines=11> */
.L_x_4194:
[----:B------:R-:W-:Y:S05]  /*0360*/  BSYNC.RECONVERGENT B0 ;  /* 0x0000000000007941 */ /* 0x000fea0003800200 */
.L_x_4191:
        /* <DEDUP_REMOVED lines=8> */
[----:B01----:R-:W-:-:S02]  /*03f0*/  HADD2.F32 R0, -RZ, R2.H0_H0 ;  /* 0x20000002ff007230 */ /* 0x003fc40000004100 */
[----:B--2---:R-:W-:-:S05]  /*0400*/  HADD2.F32 R9, -RZ, R4.H0_H0 ;  /* 0x20000004ff097230 */ /* 0x004fca0000004100 */
[----:B------:R-:W-:-:S05]  /*0410*/  FMUL.FTZ R0, R0, R9 ;  /* 0x0000000900007220 */ /* 0x000fca0000410000 */
[----:B------:R-:W-:-:S05]  /*0420*/  F2FP.F16.F32.PACK_AB R0, RZ, R0 ;  /* 0x00000000ff00723e */ /* 0x000fca00000000ff */
[----:B---3--:R-:W-:Y:S01]  /*0430*/  STG.E.U16 desc[UR6][R6.64], R0 ;  /* 0x0000000006007986 */ /* 0x008fe2000c101506 */
[----:B------:R-:W-:Y:S05]  /*0440*/  EXIT ;  /* 0x000000000000794d */ /* 0x000fea0003800000 */
.L_x_4190:
        /* <DEDUP_REMOVED lines=356> */
.L_x_4198:
        /* <DEDUP_REMOVED lines=8> */
[----:B------:R-:W-:Y:S01]  /*1b10*/  IADD3 R3, PT, PT, R3, 0x80, RZ ;  /* 0x0000008003037810 */ /* 0x000fe20007ffe0ff */
[----:B--2---:R-:W-:Y:S02]  /*1b20*/  HADD2.F32 R4, -RZ, R6.H0_H0 ;  /* 0x20000006ff047230 */ /* 0x004fe40000004100 */
[----:B---3--:R-:W-:-:S05]  /*1b30*/  HADD2.F32 R11, -RZ, R8.H0_H0 ;  /* 0x20000008ff0b7230 */ /* 0x008fca0000004100 */
[----:B------:R-:W-:Y:S01]  /*1b40*/  FMUL.FTZ R11, R4, R11 ;  /* 0x0000000b040b7220 */ /* 0x000fe20000410000 */
[----:B0-----:R-:W-:-:S04]  /*1b50*/  IADD3 R4, P0, PT, R5, UR8, RZ ;  /* 0x0000000805047c10 */ /* 0x001fc8000ff1e0ff */
[----:B------:R-:W-:Y:S02]  /*1b60*/  F2FP.F16.F32.PACK_AB R11, RZ, R11 ;  /* 0x0000000bff0b723e */ /* 0x000fe400000000ff */
        /* <DEDUP_REMOVED lines=353> */
.L_x_4200:
        /* <DEDUP_REMOVED lines=14> */
[----:B------:R-:W-:-:S05]  /*3260*/  IADD3.X R5, PT, PT, RZ, UR9, RZ, P0, !PT ;  /* 0x00000009ff057c10 */ /* 0x000fca00087fe4ff */
[----:B------:R0:W-:Y:S02]  /*3270*/  STG.E.U16 desc[UR6][R4.64], R11 ;  /* 0x0000000b04007986 */ /* 0x0001e4000c101506 */
.L_x_4197:
[----:B------:R-:W-:-:S13]  /*3280*/  ISETP.GE.AND P0, PT, R3, UR4, PT ;  /* 0x0000000403007c0c */ /* 0x000fda000bf06270 */
[----:B------:R-:W-:Y:S05]  /*3290*/  @P0 BREAK.RELIABLE B1 ;  /* 0x0000000000010942 */ /* 0x000fea0003800100 */
[----:B------:R-:W-:Y:S05]  /*32a0*/  @P0 BRA `(.L_x_4199) ;  /* 0x0000001400b40947 */ /* 0x000fea0003800000 */
[----:B------:R-:W-:Y:S05]  /*32b0*/  BSYNC.RELIABLE B1 ;  /* 0x0000000000017941 */ /* 0x000fea0003800100 */
.L_x_4196:
        /* <DEDUP_REMOVED lines=348> */
.L_x_4201:
        /* <DEDUP_REMOVED lines=16> */
.L_x_4199:
[----:B------:R-:W-:Y:S05]  /*4980*/  BSYNC.RECONVERGENT B0 ;  /* 0x0000000000007941 */ /* 0x000fea0003800200 */
.L_x_4195:
        /* <DEDUP_REMOVED lines=351> */
.L_x_4202:
        /* <DEDUP_REMOVED lines=9> */
[----:B------:R-:W-:Y:S01]  /*6010*/  IADD3.X R3, PT, PT, RZ, UR5, RZ, P0, !PT ;  /* 0x00000005ff037c10 */ /* 0x000fe200087fe4ff */
[----:B--2---:R-:W-:Y:S02]  /*6020*/  HADD2.F32 R0, -RZ, R4.H0_H0 ;  /* 0x20000004ff007230 */ /* 0x004fe40000004100 */
[----:B---3--:R-:W-:-:S05]  /*6030*/  HADD2.F32 R9, -RZ, R6.H0_H0 ;  /* 0x20000006ff097230 */ /* 0x008fca0000004100 */
[----:B------:R-:W-:-:S05]  /*6040*/  FMUL.FTZ R0, R0, R9 ;  /* 0x0000000900007220 */ /* 0x000fca0000410000 */
[----:B------:R-:W-:-:S05]  /*6050*/  F2FP.F16.F32.PACK_AB R0, RZ, R0 ;  /* 0x00000000ff00723e */ /* 0x000fca00000000ff */
[----:B------:R-:W-:Y:S01]  /*6060*/  STG.E.U16 desc[UR6][R2.64], R0 ;  /* 0x0000000002007986 */ /* 0x000fe2000c101506 */
[----:B------:R-:W-:Y:S05]  /*6070*/  EXIT ;  /* 0x000000000000794d */ /* 0x000fea0003800000 */
.L_x_4203:
        /* <DEDUP_REMOVED lines=16> */
.L_x_17176:


//--------------------- .text._ZN2at6native27unrolled_elementwise_kernelINS0_13BinaryFunctorIN3c104HalfES4_S4_NS0_15binary_internal10MulFunctorIfEEEESt5arrayIPcLm3EELi4E23TrivialOffsetCalculatorILi2EjESC_ILi1EjENS0_6memory15LoadWithoutCastENSF_16StoreWithoutCastEEEviT_T0_T2_T3_T4_T5_ --------------------------
	.section	.text._ZN2at6native27unrolled_elementwise_kernelINS0_13BinaryFunctorIN3c104HalfES4_S4_NS0_15binary_internal10MulFunctorIfEEEESt5arrayIPcLm3EELi4E23TrivialOffsetCalculatorILi2EjESC_ILi1EjENS0_6memory15LoadWithoutCastENSF_16StoreWithoutCastEEEviT_T0_T2_T3_T4_T5_,"ax",@progbits
	.align	128
        .global         _ZN2at6native27unrolled_elementwise_kernelINS0_13BinaryFunctorIN3c104HalfES4_S4_NS0_15binary_internal10MulFunctorIfEEEESt5arrayIPcLm3EELi4E23TrivialOffsetCalculatorILi2EjESC_ILi1EjENS0_6memory15LoadWithoutCastENSF_16StoreWithoutCastEEEviT_T0_T2_T3_T4_T5_
        .type           _ZN2at6native27unrolled_elementwise_kernelINS0_13BinaryFunctorIN3c104HalfES4_S4_NS0_15binary_internal10MulFunctorIfEEEESt5arrayIPcLm3EELi4E23TrivialOffsetCalculatorILi2EjESC_ILi1EjENS0_6memory15LoadWithoutCastENSF_16StoreWithoutCastEEEviT_T0_T2_T3_T4_T5_,@function
        .size           _ZN2at6native27unrolled_elementwise_kernelINS0_13BinaryFunctorIN3c104HalfES4_S4_NS0_15binary_internal10MulFunctorIfEEEESt5arrayIPcLm3EELi4E23TrivialOffsetCalculatorILi2EjESC_ILi1EjENS0_6memory15LoadWithoutCastENSF_16StoreWithoutCastEEEviT_T0_T2_T3_T4_T5_,(.L_x_17177 - _ZN2at6native27unrolled_elementwise_kernelINS0_13BinaryFunctorIN3c104HalfES4_S4_NS0_15binary_internal10MulFunctorIfEEEESt5arrayIPcLm3EELi4E23TrivialOffsetCalculatorILi2EjESC_ILi1EjENS0_6memory15LoadWithoutCastENSF_16StoreWithoutCastEEEviT_T0_T2_T3_T4_T5_)
        .other          _ZN2at6native27unrolled_elementwise_kernelINS0_13BinaryFunctorIN3c104HalfES4_S4_NS0_15binary_internal10MulFunctorIfEEEESt5arrayIPcLm3EELi4E23TrivialOffsetCalculatorILi2EjESC_ILi1EjENS0_6memory15LoadWithoutCastENSF_16StoreWithoutCastEEEviT_T0_T2_T3_T4_T5_,@"STO_CUDA_ENTRY STV_DEFAULT"
_ZN2at6native27unrolled_elementwise_kernelINS0_13BinaryFunctorIN3c104HalfES4_S4_NS0_15binary_internal10MulFunctorIfEEEESt5arrayIPcLm3EELi4E23TrivialOffsetCalculatorILi2EjESC_ILi1EjENS0_6memory15LoadWithoutCastENSF_16StoreWithoutCastEEEviT_T0_T2_T3_T4_T5_:
.text._ZN2at6native27unrolled_elementwise_kernelINS0_13BinaryFunctorIN3c104HalfES4_S4_NS0_15binary_internal10MulFunctorIfEEEESt5arrayIPcLm3EELi4E23TrivialOffsetCalculatorILi2EjESC_ILi1EjENS0_6memory15LoadWithoutCastENSF_16StoreWithoutCastEEEviT_T0_T2_T3_T4_T5_:
        /* <DEDUP_REMOVED lines=11> */
[----:B--2---:R-:W-:Y:S02]  /*00b0*/  MOV R14, R0 ;  /* 0x00000000000e7202 */ /* 0x004fe40000000f00 */
[----:B------:R-:W-:-:S05]  /*00c0*/  ISETP.GE.AND P0, PT, R0, R17, PT ;  /* 0x000000110000720c */ /* 0x000fca0003f06270 */
[----:B------:R-:W2:Y:S08]  /*00d0*/  LDC.64 R2, c[0x0][0x390] ;  /* 0x0000e400ff027b82 */ /* 0x000eb00000000a00 */
[----:B------:R-:W2:Y:S01]  /*00e0*/  LDC.64 R4, c[0x0][0x398] ;  /* 0x0000e600ff047b82 */ /* 0x000ea20000000a00 */
[----:B------:R-:W-:Y:S01]  /*00f0*/  @!P0 VIADD R0, R14, 0x80 ;  /* 0x000000800e008836 */ /* 0x000fe20000000000 */
[----:B------:R-:W-:-:S04]  /*0100*/  @!P0 LEA R21, R15, R14, 0x9 ;  /* 0x0000000e0f158211 */ /* 0x000fc800078e48ff */
        /* <DEDUP_REMOVED lines=17> */
[----:B------:R-:W-:-:S04]  /*0220*/  @!P2 IMAD R25, R15, 0x200, R0 ;  /* 0x000002000f19a824 */ /* 0x000fc800078e0200 */
[----:B--2---:R-:W-:-:S04]  /*0230*/  @!P2 IMAD.WIDE.U32 R2, R25, 0x2, R2 ;  /* 0x000000021902a825 */ /* 0x004fc800078e0002 */
[----:B------:R-:W-:Y:S01]  /*0240*/  @!P2 IMAD.WIDE.U32 R4, R25, 0x2, R4 ;  /* 0x000000021904a825 */ /* 0x000fe200078e0004 */
[----:B------:R-:W-:Y:S01]  /*0250*/  PRMT R25, RZ, 0x7610, R25 ;  /* 0x00007610ff197816 */ /* 0x000fe20000000019 */
[----:B------:R2:W3:Y:S04]  /*0260*/  @!P2 LDG.E.U16 R23, desc[UR4][R2.64] ;  /* 0x000000040217a981 */ /* 0x0004e8000c1e1500 */
[----:B------:R2:W3:Y:S04]  /*0270*/  @!P2 LDG.E.U16 R24, desc[UR4][R4.64] ;  /* 0x000000040418a981 */ /* 0x0004e8000c1e1500 */
[----:B------:R2:W3:Y:S01]  /*0280*/  @!P1 LDG.E.U16 R25, desc[UR4][R6.64] ;  /* 0x0000000406199981 */ /* 0x0004e2000c1e1500 */
[----:B------:R-:W-:-:S04]  /*0290*/  @!P2 IADD3 R0, PT, PT, R0, 0x80, RZ ;  /* 0x000000800000a810 */ /* 0x000fc80007ffe0ff */
        /* <DEDUP_REMOVED lines=10> */
[----:B------:R-:W-:Y:S01]  /*0340*/  @!P0 IMAD R5, R15, 0x200, R14 ;  /* 0x000002000f058824 */ /* 0x000fe200078e020e */
[C---:B------:R-:W-:Y:S01]  /*0350*/  IADD3 R4, PT, PT, R14.reuse, 0x100, RZ ;  /* 0x000001000e047810 */ /* 0x040fe20007ffe0ff */
[----:B------:R-:W-:-:S03]  /*0360*/  VIADD R6, R14, 0x80 ;  /* 0x000000800e067836 */ /* 0x000fc60000000000 */
[-C--:B------:R-:W-:Y:S02]  /*0370*/  ISETP.GE.AND P2, PT, R4, R17.reuse, PT ;  /* 0x000000110400720c */ /* 0x080fe40003f46270 */
[----:B------:R-:W-:Y:S02]  /*0380*/  ISETP.GE.AND P1, PT, R6, R17, PT ;  /* 0x000000110600720c */ /* 0x000fe40003f26270 */
[----:B------:R-:W-:Y:S02]  /*0390*/  IADD3 R4, PT, PT, R14, 0x180, RZ ;  /* 0x000001800e047810 */ /* 0x000fe40007ffe0ff */
[----:B------:R-:W-:Y:S01]  /*03a0*/  @!P0 MOV R14, R6 ;  /* 0x00000006000e8202 */ /* 0x000fe20000000f00 */
[----:B-1----:R-:W-:-:S03]  /*03b0*/  @!P0 IMAD.WIDE.U32 R2, R5, 0x2, R2 ;  /* 0x0000000205028825 */ /* 0x002fc600078e0002 */
[----:B------:R-:W-:Y:S01]  /*03c0*/  ISETP.GE.AND P3, PT, R14, R17, PT ;  /* 0x000000110e00720c */ /* 0x000fe20003f66270 */
[----:B------:R-:W-:Y:S01]  /*03d0*/  BSSY.RECONVERGENT B0, `(.L_x_4204) ;  /* 0x0000019000007945 */ /* 0x000fe20003800200 */
[----:B---3--:R-:W-:Y:S02]  /*03e0*/  @!P0 HADD2.F32 R16, -RZ, R16.H0_H0 ;  /* 0x20000010ff108230 */ /* 0x008fe40000004100 */
[----:B------:R-:W-:-:S05]  /*03f0*/  @!P0 HADD2.F32 R21, -RZ, R21.H0_H0 ;  /* 0x20000015ff158230 */ /* 0x000fca0000004100 */
[----:B------:R-:W-:-:S05]  /*0400*/  @!P0 FMUL.FTZ R16, R16, R21 ;  /* 0x0000001510108220 */ /* 0x000fca0000410000 */
[----:B------:R-:W-:-:S05]  /*0410*/  @!P0 F2FP.F16.F32.PACK_AB R20, RZ, R16 ;  /* 0x00000010ff14823e */ /* 0x000fca00000000ff */
[----:B------:R0:W-:Y:S01]  /*0420*/  @!P0 STG.E.U16 desc[UR4][R2.64], R20 ;  /* 0x0000001402008986 */ /* 0x0001e2000c101504 */
[----:B------:R-:W-:Y:S02]  /*0430*/  @!P1 HADD2.F32 R22, -RZ, R22.H0_H0 ;  /* 0x20000016ff169230 */ /* 0x000fe40000004100 */
[----:B------:R-:W-:Y:S02]  /*0440*/  @!P2 HADD2.F32 R23, -RZ, R23.H0_H0 ;  /* 0x20000017ff17a230 */ /* 0x000fe40000004100 */
[----:B------:R-:W-:Y:S02]  /*0450*/  @!P2 HADD2.F32 R24, -RZ, R24.H0_H0 ;  /* 0x20000018ff18a230 */ /* 0x000fe40000004100 */
[----:B------:R-:W-:-:S03]  /*0460*/  @!P1 HADD2.F32 R25, -RZ, R25.H0_H0 ;  /* 0x20000019ff199230 */ /* 0x000fc60000004100 */
        /* <DEDUP_REMOVED lines=15> */
.L_x_4205:
[----:B------:R-:W-:Y:S05]  /*0560*/  BSYNC.RECONVERGENT B0 ;  /* 0x0000000000007941 */ /* 0x000fea0003800200 */
.L_x_4204:
[-C--:B------:R-:W-:Y:S02]  /*0570*/  ISETP.GE.AND P1, PT, R14, R17.reuse, PT ;  /* 0x000000110e00720c */ /* 0x080fe40003f26270 */
[----:B------:R-:W-:-:S11]  /*0580*/  ISETP.GE.AND P0, PT, R4, R17, PT ;  /* 0x000000110400720c */ /* 0x000fd60003f06270 */
[----:B------:R-:W-:Y:S05]  /*0590*/  @P1 EXIT ;  /* 0x000000000000194d */ /* 0x000fea0003800000 */
[----:B0-----:R-:W0:Y:S01]  /*05a0*/  LDC.64 R2, c[0x0][0x388] ;  /* 0x0000e200ff027b82 */ /* 0x001e220000000a00 */
[----:B-----5:R-:W-:Y:S01]  /*05b0*/  @!P0 HADD2.F32 R8, -RZ, R8.H0_H0 ;  /* 0x20000008ff088230 */ /* 0x020fe20000004100 */
[----:B------:R-:W-:Y:S01]  /*05c0*/  LEA R15, R15, R14, 0x9 ;  /* 0x0000000e0f0f7211 */ /* 0x000fe200078e48ff */
[----:B------:R-:W-:-:S05]  /*05d0*/  @!P0 HADD2.F32 R5, -RZ, R0.H0_H0 ;  /* 0x20000000ff058230 */ /* 0x000fca0000004100 */
[----:B------:R-:W-:-:S05]  /*05e0*/  @!P0 FMUL.FTZ R5, R8, R5 ;  /* 0x0000000508058220 */ /* 0x000fca0000410000 */
[----:B------:R-:W-:Y:S01]  /*05f0*/  @!P0 F2FP.F16.F32.PACK_AB R0, RZ, R5 ;  /* 0x00000005ff00823e */ /* 0x000fe200000000ff */
[----:B0-----:R-:W-:-:S05]  /*0600*/  IMAD.WIDE.U32 R2, R15, 0x2, R2 ;  /* 0x000000020f027825 */ /* 0x001fca00078e0002 */
[----:B------:R-:W-:Y:S01]  /*0610*/  STG.E.U16 desc[UR4][R2.64], R0 ;  /* 0x0000000002007986 */ /* 0x000fe2000c101504 */
[----:B------:R-:W-:Y:S05]  /*0620*/  EXIT ;  /* 0x000000000000794d */ /* 0x000fea0003800000 */
.L_x_4206:
        /* <DEDUP_REMOVED lines=13> */
.L_x_17177:


//--------------------- .text._ZN2at6native29vectorized_elementwise_kernelILi2ENS0_13BinaryFunctorIN3c104HalfES4_S4_NS0_15binary_internal10MulFunctorIfEEEESt5arrayIPcLm3EEEEviT0_T1_ --------------------------
	.section	.text._ZN2at6native29vectorized_elementwise_kernelILi2ENS0_13BinaryFunctorIN3c104HalfES4_S4_NS0_15binary_internal10MulFunctorIfEEEESt5arrayIPcLm3EEEEviT0_T1_,"ax",@progbits
	.align	128
        .global         _ZN2at6native29vectorized_elementwise_kernelILi2ENS0_13BinaryFunctorIN3c104HalfES4_S4_NS0_15binary_internal10MulFunctorIfEEEESt5arrayIPcLm3EEEEviT0_T1_
        .type           _ZN2at6native29vectorized_elementwise_kernelILi2ENS0_13BinaryFunctorIN3c104HalfES4_S4_NS0_15binary_internal10MulFunctorIfEEEESt5arrayIPcLm3EEEEviT0_T1_,@function
        .size           _ZN2at6native29vectorized_elementwise_kernelILi2ENS0_13BinaryFunctorIN3c104HalfES4_S4_NS0_15binary_internal10MulFunctorIfEEEESt5arrayIPcLm3EEEEviT0_T1_,(.L_x_17178 - _ZN2at6native29vectorized_elementwise_kernelILi2ENS0_13BinaryFunctorIN3c104HalfES4_S4_NS0_15binary_internal10MulFunctorIfEEEESt5arrayIPcLm3EEEEviT0_T1_)
        .other          _ZN2at6native29vectorized_elementwise_kernelILi2ENS0_13BinaryFunctorIN3c104HalfES4_S4_NS0_15binary_internal10MulFunctorIfEEEESt5arrayIPcLm3EEEEviT0_T1_,@"STO_CUDA_ENTRY STV_DEFAULT"
_ZN2at6native29vectorized_elementwise_kernelILi2ENS0_13BinaryFunctorIN3c104HalfES4_S4_NS0_15binary_internal10MulFunctorIfEEEESt5arrayIPcLm3EEEEviT0_T1_:
.text._ZN2at6native29vectorized_elementwise_kernelILi2ENS0_13BinaryFunctorIN3c104HalfES4_S4_NS0_15binary_internal10MulFunctorIfEEEESt5arrayIPcLm3EEEEviT0_T1_:
        /* <DEDUP_REMOVED lines=16> */
[----:B0-----:R-:W-:-:S07]  /*0100*/  ISETP.GE.U32.AND P0, PT, R13, R2, PT ;  /* 0x000000020d00720c */ /* 0x001fce0003f06070 */
[----:B------:R-:W0:Y:S01]  /*0110*/  LDC.64 R14, c[0x0][0x398] ;  /* 0x0000e600ff0e7b82 */ /* 0x000e220000000a00 */
[----:B------:R-:W-:-:S07]  /*0120*/  MOV R3, R13 ;  /* 0x0000000d00037202 */ /* 0x000fce0000000f00 */
[----:B------:R-:W5:Y:S01]  /*0130*/  LDC.64 R34, c[0x0][0x398] ;  /* 0x0000e600ff227b82 */ /* 0x000f620000000a00 */
[----:B------:R-:W-:Y:S02]  /*0140*/  @!P0 IADD3 R13, PT, PT, R3, 0x80, RZ ;  /* 0x00000080030d8810 */ /* 0x000fe40007ffe0ff */
[----:B------:R-:W-:Y:S02]  /*0150*/  @!P0 IADD3 R19, PT, PT, R0, R3, RZ ;  /* 0x0000000300138210 */ /* 0x000fe40007ffe0ff */
[----:B------:R-:W-:-:S03]  /*0160*/  ISETP.GE.U32.AND P1, PT, R13, R2, PT ;  /* 0x000000020d00720c */ /* 0x000fc60003f26070 */
[----:B------:R-:W5:Y:S01]  /*0170*/  LDC.64 R36, c[0x0][0x398] ;  /* 0x0000e600ff247b82 */ /* 0x000f620000000a00 */
[----:B-1----:R-:W-:-:S04]  /*0180*/  @!P0 IMAD.WIDE.U32 R16, R19, 0x2, R16 ;  /* 0x0000000213108825 */ /* 0x002fc800078e0010 */
[----:B--2---:R-:W-:Y:S01]  /*0190*/  @!P0 IMAD.WIDE.U32 R32, R19, 0x2, R32 ;  /* 0x0000000213208825 */ /* 0x004fe200078e0020 */
[----:B------:R1:W2:Y:S04]  /*01a0*/  @!P0 LDG.E.U16 R23, desc[UR4][R16.64] ;  /* 0x0000000410178981 */ /* 0x0002a8000c1e1500 */
[----:B------:R3:W2:Y:S01]  /*01b0*/  @!P0 LDG.E.U16 R30, desc[UR4][R32.64] ;  /* 0x00000004201e8981 */ /* 0x0006a2000c1e1500 */
[----:B------:R-:W-:Y:S01]  /*01c0*/  @!P1 IADD3 R25, PT, PT, R0, R13, RZ ;  /* 0x0000000d00199210 */ /* 0x000fe20007ffe0ff */
[----:B------:R-:W-:Y:S01]  /*01d0*/  @!P1 VIADD R13, R13, 0x80 ;  /* 0x000000800d0d9836 */ /* 0x000fe20000000000 */
[----:B------:R-:W-:Y:S01]  /*01e0*/  PRMT R22, RZ, 0x7610, R22 ;  /* 0x00007610ff167816 */ /* 0x000fe20000000016 */
[----:B-1----:R-:W1:Y:S03]  /*01f0*/  LDC.64 R16, c[0x0][0x390] ;  /* 0x0000e400ff107b82 */ /* 0x002e660000000a00 */
[----:B------:R-:W-:Y:S01]  /*0200*/  ISETP.GE.U32.AND P2, PT, R13, R2, PT ;  /* 0x000000020d00720c */ /* 0x000fe20003f46070 */
[----:B----4-:R-:W-:-:S04]  /*0210*/  @!P1 IMAD.WIDE.U32 R20, R25, 0x2, R20 ;  /* 0x0000000219149825 */ /* 0x010fc800078e0014 */
[----:B0-----:R-:W-:Y:S01]  /*0220*/  @!P1 IMAD.WIDE.U32 R14, R25, 0x2, R14 ;  /* 0x00000002190e9825 */ /* 0x001fe200078e000e */
[----:B---3--:R-:W0:Y:S07]  /*0230*/  LDC.64 R32, c[0x0][0x390] ;  /* 0x0000e400ff207b82 */ /* 0x008e2e0000000a00 */
[----:B------:R-:W-:Y:S01]  /*0240*/  @!P2 IADD3 R19, PT, PT, R0, R13, RZ ;  /* 0x0000000d0013a210 */ /* 0x000fe20007ffe0ff */
[----:B------:R-:W3:Y:S01]  /*0250*/  @!P1 LDG.E.U16 R24, desc[UR4][R20.64] ;  /* 0x0000000414189981 */ /* 0x000ee2000c1e1500 */
[----:B------:R-:W-:-:S04]  /*0260*/  @!P2 IADD3 R13, PT, PT, R13, 0x80, RZ ;  /* 0x000000800d0da810 */ /* 0x000fc80007ffe0ff */
[----:B------:R-:W-:Y:S01]  /*0270*/  ISETP.GE.U32.AND P0, PT, R13, R2, PT ;  /* 0x000000020d00720c */ /* 0x000fe20003f06070 */
[----:B------:R-:W-:Y:S01]  /*0280*/  @!P2 IMAD.WIDE.U32 R10, R19, 0x2, R10 ;  /* 0x00000002130aa825 */ /* 0x000fe200078e000a */
[----:B------:R-:W-:-:S04]  /*0290*/  PRMT R25, RZ, 0x7610, R25 ;  /* 0x00007610ff197816 */ /* 0x000fc80000000019 */
[----:B------:R4:W3:Y:S04]  /*02a0*/  @!P2 LDG.E.U16 R22, desc[UR4][R10.64] ;  /* 0x000000040a16a981 */ /* 0x0008e8000c1e1500 */
[----:B------:R5:W3:Y:S03]  /*02b0*/  @!P1 LDG.E.U16 R25, desc[UR4][R14.64] ;  /* 0x000000040e199981 */ /* 0x000ae6000c1e1500 */
[----:B----4-:R-:W-:Y:S01]  /*02c0*/  @!P0 IADD3 R11, PT, PT, R0, R13, RZ ;  /* 0x0000000d000b8210 */ /* 0x010fe20007ffe0ff */
[----:B------:R-:W-:Y:S01]  /*02d0*/  @!P0 VIADD R13, R13, 0x80 ;  /* 0x000000800d0d8836 */ /* 0x000fe20000000000 */
[----:B-----5:R-:W4:Y:S04]  /*02e0*/  LDC.64 R14, c[0x0][0x398] ;  /* 0x0000e600ff0e7b82 */ /* 0x020f280000000a00 */
[----:B------:R-:W-:Y:S01]  /*02f0*/  ISETP.GE.U32.AND P1, PT, R13, R2, PT ;  /* 0x000000020d00720c */ /* 0x000fe20003f26070 */
[----:B-1----:R-:W-:Y:S01]  /*0300*/  @!P0 IMAD.WIDE.U32 R16, R11, 0x2, R16 ;  /* 0x000000020b108825 */ /* 0x002fe200078e0010 */
[----:B------:R-:W-:-:S02]  /*0310*/  PRMT R20, RZ, 0x7610, R20 ;  /* 0x00007610ff147816 */ /* 0x000fc40000000014 */
[----:B------:R-:W-:Y:S01]  /*0320*/  PRMT R18, RZ, 0x7610, R18 ;  /* 0x00007610ff127816 */ /* 0x000fe20000000012 */
[----:B------:R-:W-:-:S03]  /*0330*/  @!P0 IMAD.WIDE.U32 R34, R11, 0x2, R34 ;  /* 0x000000020b228825 */ /* 0x000fc600078e0022 */
[----:B------:R-:W5:Y:S01]  /*0340*/  @!P0 LDG.E.U16 R20, desc[UR4][R16.64] ;  /* 0x0000000410148981 */ /* 0x000f62000c1e1500 */
[----:B------:R-:W-:-:S03]  /*0350*/  @!P2 IMAD.WIDE.U32 R36, R19, 0x2, R36 ;  /* 0x000000021324a825 */ /* 0x000fc600078e0024 */
[----:B------:R1:W5:Y:S01]  /*0360*/  @!P0 LDG.E.U16 R18, desc[UR4][R34.64] ;  /* 0x0000000422128981 */ /* 0x000362000c1e1500 */
[----:B------:R-:W-:Y:S02]  /*0370*/  @!P1 IADD3 R11, PT, PT, R0, R13, RZ ;  /* 0x0000000d000b9210 */ /* 0x000fe40007ffe0ff */
[----:B------:R-:W-:-:S04]  /*0380*/  @!P1 IADD3 R13, PT, PT, R13, 0x80, RZ ;  /* 0x000000800d0d9810 */ /* 0x000fc80007ffe0ff */
[----:B------:R-:W-:Y:S01]  /*0390*/  ISETP.GE.U32.AND P0, PT, R13, R2, PT ;  /* 0x000000020d00720c */ /* 0x000fe20003f06070 */
[----:B-1----:R-:W1:Y:S01]  /*03a0*/  LDC.64 R34, c[0x0][0x390] ;  /* 0x0000e400ff227b82 */ /* 0x002e620000000a00 */
[----:B------:R-:W-:Y:S01]  /*03b0*/  PRMT R19, RZ, 0x7610, R19 ;  /* 0x00007610ff137816 */ /* 0x000fe20000000013 */
[C---:B0-----:R-:W-:Y:S01]  /*03c0*/  @!P1 IMAD.WIDE.U32 R32, R11.reuse, 0x2, R32 ;  /* 0x000000020b209825 */ /* 0x041fe200078e0020 */
[----:B------:R-:W-:Y:S02]  /*03d0*/  PRMT R10, RZ, 0x7610, R10 ;  /* 0x00007610ff0a7816 */ /* 0x000fe4000000000a */
[----:B------:R-:W-:Y:S01]  /*03e0*/  PRMT R17, RZ, 0x7610, R17 ;  /* 0x00007610ff117816 */ /* 0x000fe20000000011 */
[----:B----4-:R-:W-:Y:S01]  /*03f0*/  @!P1 IMAD.WIDE.U32 R14, R11, 0x2, R14 ;  /* 0x000000020b0e9825 */ /* 0x010fe200078e000e */
[----:B------:R0:W4:Y:S04]  /*0400*/  @!P2 LDG.E.U16 R19, desc[UR4][R36.64] ;  /* 0x000000042413a981 */ /* 0x000128000c1e1500 */
[----:B------:R0:W4:Y:S04]  /*0410*/  @!P1 LDG.E.U16 R10, desc[UR4][R32.64] ;  /* 0x00000004200a9981 */ /* 0x000128000c1e1500 */
[----:B------:R1:W4:Y:S01]  /*0420*/  @!P1 LDG.E.U16 R17, desc[UR4][R14.64] ;  /* 0x000000040e119981 */ /* 0x000322000c1e1500 */
[----:B0-----:R-:W0:Y:S08]  /*0430*/  LDC.64 R36, c[0x0][0x398] ;  /* 0x0000e600ff247b82 */ /* 0x001e300000000a00 */
[----:B------:R-:W0:Y:S01]  /*0440*/  LDC.64 R32, c[0x0][0x390] ;  /* 0x0000e400ff207b82 */ /* 0x000e220000000a00 */
[----:B-1----:R-:W-:-:S02]  /*0450*/  @!P0 IADD3 R15, PT, PT, R0, R13, RZ ;  /* 0x0000000d000f8210 */ /* 0x002fc40007ffe0ff */
[----:B------:R-:W-:-:S04]  /*0460*/  @!P0 IADD3 R13, PT, PT, R13, 0x80, RZ ;  /* 0x000000800d0d8810 */ /* 0x000fc80007ffe0ff */
[----:B------:R-:W-:Y:S01]  /*0470*/  ISETP.GE.U32.AND P1, PT, R13, R2, PT ;  /* 0x000000020d00720c */ /* 0x000fe20003f26070 */
[----:B------:R-:W-:Y:S01]  /*0480*/  @!P0 IMAD.WIDE.U32 R34, R15, 0x2, R34 ;  /* 0x000000020f228825 */ /* 0x000fe200078e0022 */
[----:B------:R-:W-:Y:S02]  /*0490*/  PRMT R11, RZ, 0x7610, R11 ;  /* 0x00007610ff0b7816 */ /* 0x000fe4000000000b */
[----:B------:R-:W-:-:S04]  /*04a0*/  PRMT R16, RZ, 0x7610, R16 ;  /* 0x00007610ff107816 */ /* 0x000fc80000000010 */
[----:B------:R1:W4:Y:S01]  /*04b0*/  @!P0 LDG.E.U16 R11, desc[UR4][R34.64] ;  /* 0x00000004220b8981 */ /* 0x000322000c1e1500 */
[----:B0-----:R-:W-:Y:S01]  /*04c0*/  @!P0 IMAD.WIDE.U32 R36, R15, 0x2, R36 ;  /* 0x000000020f248825 */ /* 0x001fe200078e0024 */
[----:B------:R-:W-:-:S04]  /*04d0*/  PRMT R14, RZ, 0x7610, R14 ;  /* 0x00007610ff0e7816 */ /* 0x000fc8000000000e */
[----:B------:R0:W4:Y:S01]  /*04e0*/  @!P0 LDG.E.U16 R16, desc[UR4][R36.64] ;  /* 0x0000000424108981 */ /* 0x000122000c1e1500 */
[----:B-1----:R-:W-:-:S04]  /*04f0*/  @!P1 IMAD.IADD R34, R0, 0x1, R13 ;  /* 0x0000000100229824 */ /* 0x002fc800078e020d */
[----:B------:R-:W-:Y:S01]  /*0500*/  @!P1 IMAD.WIDE.U32 R32, R34, 0x2, R32 ;  /* 0x0000000222209825 */ /* 0x000fe200078e0020 */
[----:B0-----:R-:W0:Y:S04]  /*0510*/  LDC.64 R36, c[0x0][0x398] ;  /* 0x0000e600ff247b82 */ /* 0x001e280000000a00 */
[----:B------:R1:W4:Y:S01]  /*0520*/  @!P1 LDG.E.U16 R14, desc[UR4][R32.64] ;  /* 0x00000004200e9981 */ /* 0x000322000c1e1500 */
[----:B------:R-:W-:-:S03]  /*0530*/  @!P1 IADD3 R13, PT, PT, R13, 0x80, RZ ;  /* 0x000000800d0d9810 */ /* 0x000fc60007ffe0ff */
[----:B-1----:R-:W1:Y:S01]  /*0540*/  LDC.64 R32, c[0x0][0x390] ;  /* 0x0000e400ff207b82 */ /* 0x002e620000000a00 */
[----:B------:R-:W-:-:S13]  /*0550*/  ISETP.GE.U32.AND P0, PT, R13, R2, PT ;  /* 0x000000020d00720c */ /* 0x000fda0003f06070 */
[----:B------:R-:W-:Y:S01]  /*0560*/  @!P0 IADD3 R13, PT, PT, R0, R13, RZ ;  /* 0x0000000d000d8210 */ /* 0x000fe20007ffe0ff */
[----:B0-----:R-:W-:-:S04]  /*0570*/  @!P1 IMAD.WIDE.U32 R34, R34, 0x2, R36 ;  /* 0x0000000222229825 */ /* 0x001fc800078e0024 */
[----:B-1----:R-:W-:Y:S02]  /*0580*/  @!P0 IMAD.WIDE.U32 R36, R13, 0x2, R32 ;  /* 0x000000020d248825 */ /* 0x002fe400078e0020 */
[----:B------:R-:W0:Y:S01]  /*0590*/  LDC.64 R32, c[0x0][0x398] ;  /* 0x0000e600ff207b82 */ /* 0x000e220000000a00 */
[----:B------:R-:W-:Y:S02]  /*05a0*/  PRMT R15, RZ, 0x7610, R15 ;  /* 0x00007610ff0f7816 */ /* 0x000fe4000000000f */
[----:B------:R-:W-:-:S04]  /*05b0*/  PRMT R12, RZ, 0x7610, R12 ;  /* 0x00007610ff0c7816 */ /* 0x000fc8000000000c */
[----:B------:R-:W4:Y:S04]  /*05c0*/  @!P1 LDG.E.U16 R15, desc[UR4][R34.64] ;  /* 0x00000004220f9981 */ /* 0x000f28000c1e1500 */
[----:B------:R-:W4:Y:S01]  /*05d0*/  @!P0 LDG.E.U16 R12, desc[UR4][R36.64] ;  /* 0x00000004240c8981 */ /* 0x000f22000c1e1500 */
[----:B0-----:R-:W-:Y:S01]  /*05e0*/  @!P0 IMAD.WIDE.U32 R32, R13, 0x2, R32 ;  /* 0x000000020d208825 */ /* 0x001fe200078e0020 */
[----:B------:R-:W-:-:S06]  /*05f0*/  PRMT R13, RZ, 0x7610, R13 ;  /* 0x00007610ff0d7816 */ /* 0x000fcc000000000d */
[----:B------:R-:W4:Y:S01]  /*0600*/  @!P0 LDG.E.U16 R13, desc[UR4][R32.64] ;  /* 0x00000004200d8981 */ /* 0x000f22000c1e1500 */
[C---:B------:R-:W-:Y:S02]  /*0610*/  ISETP.GE.U32.AND P0, PT, R3.reuse, R2, PT ;  /* 0x000000020300720c */ /* 0x040fe40003f06070 */
[----:B------:R-:W-:-:S04]  /*0620*/  IADD3 R21, PT, PT, R3, 0x80, RZ ;  /* 0x0000008003157810 */ /* 0x000fc80007ffe0ff */
[----:B------:R-:W-:Y:S02]  /*0630*/  ISETP.GE.U32.AND P5, PT, R21, R2, PT ;  /* 0x000000021500720c */ /* 0x000fe40003fa6070 */
[----:B------:R-:W-:-:S04]  /*0640*/  IADD3 R27, PT, PT, R3, 0x100, RZ ;  /* 0x00000100031b7810 */ /* 0x000fc80007ffe0ff */
[----:B------:R-:W-:Y:S02]  /*0650*/  ISETP.GE.U32.AND P1, PT, R27, R2, PT ;  /* 0x000000021b00720c */ /* 0x000fe40003f26070 */
[----:B------:R-:W-:-:S04]  /*0660*/  IADD3 R27, PT, PT, R3, 0x280, RZ ;  /* 0x00000280031b7810 */ /* 0x000fc80007ffe0ff */
[----:B------:R-:W-:Y:S01]  /*0670*/  ISETP.GE.U32.AND P4, PT, R27, R2, PT ;  /* 0x000000021b00720c */ /* 0x000fe20003f86070 */
[----:B------:R-:W-:Y:S01]  /*0680*/  @!P0 IMAD.IADD R27, R0, 0x1, R3 ;  /* 0x00000001001b8824 */ /* 0x000fe200078e0203 */
[----:B------:R-:W-:Y:S04]  /*0690*/  BSSY.RECONVERGENT B0, `(.L_x_4208) ;  /* 0x0000059000007945 */ /* 0x000fe80003800200 */
[----:B------:R-:W-:Y:S01]  /*06a0*/  BSSY.RELIABLE B1, `(.L_x_4209) ;  /* 0x0000051000017945 */ /* 0x000fe20003800100 */
[----:B--2---:R-:W-:Y:S02]  /*06b0*/  @!P0 HADD2.F32 R23, -RZ, R23.H0_H0 ;  /* 0x20000017ff178230 */ /* 0x004fe40000004100 */
[----:B------:R-:W-:-:S05]  /*06c0*/  @!P0 HADD2.F32 R30, -RZ, R30.H0_H0 ;  /* 0x2000001eff1e8230 */ /* 0x000fca0000004100 */
[----:B------:R-:W-:Y:S02]  /*06d0*/  @!P0 FMUL.FTZ R23, R23, R30 ;  /* 0x0000001e17178220 */ /* 0x000fe40000410000 */
[----:B------:R-:W0:Y:S01]  /*06e0*/  @!P0 LDC.64 R30, c[0x0][0x388] ;  /* 0x0000e200ff1e8b82 */ /* 0x000e220000000a00 */
[----:B---3--:R-:W-:Y:S02]  /*06f0*/  @!P5 HADD2.F32 R24, -RZ, R24.H0_H0 ;  /* 0x20000018ff18d230 */ /* 0x008fe40000004100 */
[----:B------:R-:W-:-:S05]  /*0700*/  @!P5 HADD2.F32 R25, -RZ, R25.H0_H0 ;  /* 0x20000019ff19d230 */ /* 0x000fca0000004100 */
[----:B------:R-:W-:Y:S01]  /*0710*/  @!P5 FMUL.FTZ R24, R24, R25 ;  /* 0x000000191818d220 */ /* 0x000fe20000410000 */
[----:B------:R-:W-:-:S05]  /*0720*/  VIADD R25, R3, 0x180 ;  /* 0x0000018003197836 */ /* 0x000fca0000000000 */
[-C--:B------:R-:W-:Y:S02]  /*0730*/  ISETP.GE.U32.AND P2, PT, R25, R2.reuse, PT ;  /* 0x000000021900720c */ /* 0x080fe40003f46070 */
[----:B------:R-:W-:Y:S02]  /*0740*/  IADD3 R25, PT, PT, R3, 0x200, RZ ;  /* 0x0000020003197810 */ /* 0x000fe40007ffe0ff */
[----:B------:R-:W-:Y:S02]  /*0750*/  @!P0 F2FP.F16.F32.PACK_AB R26, RZ, R23 ;  /* 0x00000017ff1a823e */ /* 0x000fe400000000ff */
[----:B------:R-:W-:Y:S02]  /*0760*/  ISETP.GE.U32.AND P3, PT, R25, R2, PT ;  /* 0x000000021900720c */ /* 0x000fe40003f66070 */
[C---:B------:R-:W-:Y:S02]  /*0770*/  IADD3 R23, PT, PT, R3.reuse, 0x300, RZ ;  /* 0x0000030003177810 */ /* 0x040fe40007ffe0ff */
[----:B------:R-:W-:-:S02]  /*0780*/  IADD3 R25, PT, PT, R3, 0x380, RZ ;  /* 0x0000038003197810 */ /* 0x000fc40007ffe0ff */
[----:B------:R-:W-:Y:S02]  /*0790*/  @!P5 F2FP.F16.F32.PACK_AB R28, RZ, R24 ;  /* 0x00000018ff1cd23e */ /* 0x000fe400000000ff */
[-C--:B------:R-:W-:Y:S02]  /*07a0*/  ISETP.GE.U32.AND P6, PT, R23, R2.reuse, PT ;  /* 0x000000021700720c */ /* 0x080fe40003fc6070 */
[----:B------:R-:W-:Y:S01]  /*07b0*/  ISETP.GE.U32.AND P5, PT, R25, R2, PT ;  /* 0x000000021900720c */ /* 0x000fe20003fa6070 */
[----:B0-----:R-:W-:Y:S01]  /*07c0*/  @!P0 IMAD.WIDE.U32 R30, R27, 0x2, R30 ;  /* 0x000000021b1e8825 */ /* 0x001fe200078e001e */
[----:B------:R-:W-:-:S04]  /*07d0*/  @!P0 MOV R3, R21 ;  /* 0x0000001500038202 */ /* 0x000fc80000000f00 */
[----:B------:R0:W-:Y:S01]  /*07e0*/  @!P0 STG.E.U16 desc[UR4][R30.64], R26 ;  /* 0x0000001a1e008986 */ /* 0x0001e2000c101504 */
[----:B------:R-:W-:Y:S01]  /*07f0*/  ISETP.GE.U32.AND P0, PT, R3, R2, PT ;  /* 0x000000020300720c */ /* 0x000fe20003f06070 */
[----:B------:R-:W-:Y:S02]  /*0800*/  @!P1 HADD2.F32 R22, -RZ, R22.H0_H0 ;  /* 0x20000016ff169230 */ /* 0x000fe40000004100 */
[----:B-----5:R-:W-:Y:S02]  /*0810*/  @!P2 HADD2.F32 R20, -RZ, R20.H0_H0 ;  /* 0x20000014ff14a230 */ /* 0x020fe40000004100 */
[----:B------:R-:W-:Y:S02]  /*0820*/  @!P2 HADD2.F32 R23, -RZ, R18.H0_H0 ;  /* 0x20000012ff17a230 */ /* 0x000fe40000004100 */
[----:B----4-:R-:W-:Y:S02]  /*0830*/  @!P1 HADD2.F32 R19, -RZ, R19.H0_H0 ;  /* 0x20000013ff139230 */ /* 0x010fe40000004100 */
[----:B------:R-:W-:-:S02]  /*0840*/  @!P3 HADD2.F32 R10, -RZ, R10.H0_H0 ;  /* 0x2000000aff0ab230 */ /* 0x000fc40000004100 */
[----:B------:R-:W-:Y:S02]  /*0850*/  @!P3 HADD2.F32 R17, -RZ, R17.H0_H0 ;  /* 0x20000011ff11b230 */ /* 0x000fe40000004100 */
[----:B------:R-:W-:Y:S01]  /*0860*/  @!P1 FMUL.FTZ R18, R22, R19 ;  /* 0x0000001316129220 */ /* 0x000fe20000410000 */
[----:B------:R-:W-:Y:S02]  /*0870*/  @!P2 FMUL.FTZ R19, R20, R23 ;  /* 0x000000171413a220 */ /* 0x000fe40000410000 */
[----:B------:R-:W-:Y:S02]  /*0880*/  @!P3 FMUL.FTZ R10, R10, R17 ;  /* 0x000000110a0ab220 */ /* 0x000fe40000410000 */
[----:B------:R-:W-:Y:S02]  /*0890*/  @!P1 F2FP.F16.F32.PACK_AB R4, RZ, R18 ;  /* 0x00000012ff04923e */ /* 0x000fe400000000ff */
[----:B------:R-:W-:Y:S02]  /*08a0*/  @!P2 F2FP.F16.F32.PACK_AB R5, RZ, R19 ;  /* 0x00000013ff05a23e */ /* 0x000fe400000000ff */
[----:B------:R-:W-:Y:S01]  /*08b0*/  @!P3 F2FP.F16.F32.PACK_AB R6, RZ, R10 ;  /* 0x0000000aff06b23e */ /* 0x000fe200000000ff */
[----:B------:R-:W-:-:S02]  /*08c0*/  @!P4 HADD2.F32 R11, -RZ, R11.H0_H0 ;  /* 0x2000000bff0bc230 */ /* 0x000fc40000004100 */
[----:B------:R-:W-:-:S05]  /*08d0*/  @!P4 HADD2.F32 R16, -RZ, R16.H0_H0 ;  /* 0x20000010ff10c230 */ /* 0x000fca0000004100 */
[----:B------:R-:W-:Y:S01]  /*08e0*/  @!P4 FMUL.FTZ R11, R11, R16 ;  /* 0x000000100b0bc220 */ /* 0x000fe20000410000 */
[----:B------:R-:W-:-:S04]  /*08f0*/  @!P6 HADD2.F32 R14, -RZ, R14.H0_H0 ;  /* 0x2000000eff0ee230 */ /* 0x000fc80000004100 */
[----:B------:R-:W-:Y:S01]  /*0900*/  @!P4 F2FP.F16.F32.PACK_AB R7, RZ, R11 ;  /* 0x0000000bff07c23e */ /* 0x000fe200000000ff */
[----:B------:R-:W-:Y:S02]  /*0910*/  @!P6 HADD2.F32 R15, -RZ, R15.H0_H0 ;  /* 0x2000000fff0fe230 */ /* 0x000fe40000004100 */
[----:B------:R-:W-:-:S03]  /*0920*/  @!P5 HADD2.F32 R12, -RZ, R12.H0_H0 ;  /* 0x2000000cff0cd230 */ /* 0x000fc60000004100 */
[----:B------:R-:W-:-:S05]  /*0930*/  @!P6 FMUL.FTZ R14, R14, R15 ;  /* 0x0000000f0e0ee220 */ /* 0x000fca0000410000 */
[----:B------:R-:W-:Y:S01]  /*0940*/  @!P6 F2FP.F16.F32.PACK_AB R8, RZ, R14 ;  /* 0x0000000eff08e23e */ /* 0x000fe200000000ff */
[----:B------:R-:W-:-:S05]  /*0950*/  @!P5 HADD2.F32 R13, -RZ, R13.H0_H0 ;  /* 0x2000000dff0dd230 */ /* 0x000fca0000004100 */
[----:B------:R-:W-:-:S05]  /*0960*/  @!P5 FMUL.FTZ R12, R12, R13 ;  /* 0x0000000d0c0cd220 */ /* 0x000fca0000410000 */
[----:B------:R-:W-:Y:S01]  /*0970*/  @!P5 F2FP.F16.F32.PACK_AB R9, RZ, R12 ;  /* 0x0000000cff09d23e */ /* 0x000fe200000000ff */
[----:B0-----:R-:W-:Y:S06]  /*0980*/  @P0 BRA `(.L_x_4210) ;  /* 0x0000000000300947 */ /* 0x001fec0003800000 */
[----:B------:R-:W0:Y:S01]  /*0990*/  LDC.64 R10, c[0x0][0x388] ;  /* 0x0000e200ff0a7b82 */ /* 0x000e220000000a00 */
[----:B------:R-:W-:Y:S02]  /*09a0*/  IADD3 R13, PT, PT, R0, R3, RZ ;  /* 0x00000003000d7210 */ /* 0x000fe40007ffe0ff */
[----:B------:R-:W-:-:S04]  /*09b0*/  IADD3 R3, PT, PT, R3, 0x80, RZ ;  /* 0x0000008003037810 */ /* 0x000fc80007ffe0ff */
        /* <DEDUP_REMOVED lines=9> */
.L_x_4210:
[----:B------:R-:W-:-:S13]  /*0a50*/  ISETP.GE.U32.AND P0, PT, R3, R2, PT ;  /* 0x000000020300720c */ /* 0x000fda0003f06070 */
[----:B------:R-:W-:Y:S05]  /*0a60*/  @P0 BRA `(.L_x_4212) ;  /* 0x0000000000300947 */ /* 0x000fea0003800000 */
[----:B0-----:R-:W0:Y:S01]  /*0a70*/  LDC.64 R10, c[0x0][0x388] ;  /* 0x0000e200ff0a7b82 */ /* 0x001e220000000a00 */
[----:B------:R-:W-:Y:S02]  /*0a80*/  IADD3 R13, PT, PT, R0, R3, RZ ;  /* 0x00000003000d7210 */ /* 0x000fe40007ffe0ff */
[----:B------:R-:W-:-:S03]  /*0a90*/  IADD3 R3, PT, PT, R3, 0x80, RZ ;  /* 0x0000008003037810 */ /* 0x000fc60007ffe0ff */
[----:B0-----:R-:W-:-:S05]  /*0aa0*/  IMAD.WIDE.U32 R10, R13, 0x2, R10 ;  /* 0x000000020d0a7825 */ /* 0x001fca00078e000a */
[----:B------:R1:W-:Y:S02]  /*0ab0*/  STG.E.U16 desc[UR4][R10.64], R5 ;  /* 0x000000050a007986 */ /* 0x0003e4000c101504 */
.L_x_4211:
[----:B------:R-:W-:-:S13]  /*0ac0*/  ISETP.GE.U32.AND P0, PT, R3, R2, PT ;  /* 0x000000020300720c */ /* 0x000fda0003f06070 */
[----:B------:R-:W-:Y:S05]  /*0ad0*/  @P0 BRA `(.L_x_4213) ;  /* 0x0000000000340947 */ /* 0x000fea0003800000 */
[----:B-1----:R-:W1:Y:S01]  /*0ae0*/  LDC.64 R4, c[0x0][0x388] ;  /* 0x0000e200ff047b82 */ /* 0x002e620000000a00 */
[----:B0-----:R-:W-:Y:S02]  /*0af0*/  IADD3 R11, PT, PT, R0, R3, RZ ;  /* 0x00000003000b7210 */ /* 0x001fe40007ffe0ff */
[----:B------:R-:W-:-:S03]  /*0b00*/  IADD3 R3, PT, PT, R3, 0x80, RZ ;  /* 0x0000008003037810 */ /* 0x000fc60007ffe0ff */
[----:B-1----:R-:W-:-:S05]  /*0b10*/  IMAD.WIDE.U32 R4, R11, 0x2, R4 ;  /* 0x000000020b047825 */ /* 0x002fca00078e0004 */
[----:B------:R1:W-:Y:S02]  /*0b20*/  STG.E.U16 desc[UR4][R4.64], R6 ;  /* 0x0000000604007986 */ /* 0x0003e4000c101504 */
.L_x_4212:
[----:B------:R-:W-:-:S13]  /*0b30*/  ISETP.GE.U32.AND P0, PT, R3, R2, PT ;  /* 0x000000020300720c */ /* 0x000fda0003f06070 */
[----:B------:R-:W-:Y:S05]  /*0b40*/  @P0 BREAK.RELIABLE B1 ;  /* 0x0000000000010942 */ /* 0x000fea0003800100 */
[----:B------:R-:W-:Y:S05]  /*0b50*/  @P0 BRA `(.L_x_4214) ;  /* 0x0000000000300947 */ /* 0x000fea0003800000 */
[----:B01----:R-:W0:Y:S01]  /*0b60*/  LDC.64 R4, c[0x0][0x388] ;  /* 0x0000e200ff047b82 */ /* 0x003e220000000a00 */
[----:B------:R-:W-:Y:S01]  /*0b70*/  IMAD.IADD R11, R0, 0x1, R3 ;  /* 0x00000001000b7824 */ /* 0x000fe200078e0203 */
[----:B------:R-:W-:-:S03]  /*0b80*/  IADD3 R3, PT, PT, R3, 0x80, RZ ;  /* 0x0000008003037810 */ /* 0x000fc60007ffe0ff */
[----:B0-----:R-:W-:-:S05]  /*0b90*/  IMAD.WIDE.U32 R4, R11, 0x2, R4 ;  /* 0x000000020b047825 */ /* 0x001fca00078e0004 */
[----:B------:R2:W-:Y:S02]  /*0ba0*/  STG.E.U16 desc[UR4][R4.64], R7 ;  /* 0x0000000704007986 */ /* 0x0005e4000c101504 */
.L_x_4213:
[----:B------:R-:W-:Y:S05]  /*0bb0*/  BSYNC.RELIABLE B1 ;  /* 0x0000000000017941 */ /* 0x000fea0003800100 */
.L_x_4209:
[----:B------:R-:W-:-:S13]  /*0bc0*/  ISETP.GE.U32.AND P0, PT, R3, R2, PT ;  /* 0x000000020300720c */ /* 0x000fda0003f06070 */
[----:B-12---:R-:W1:Y:S01]  /*0bd0*/  @!P0 LDC.64 R4, c[0x0][0x388] ;  /* 0x0000e200ff048b82 */ /* 0x006e620000000a00 */
[----:B------:R-:W-:Y:S02]  /*0be0*/  @!P0 IADD3 R7, PT, PT, R0, R3, RZ ;  /* 0x0000000300078210 */ /* 0x000fe40007ffe0ff */
[----:B------:R-:W-:-:S03]  /*0bf0*/  @!P0 IADD3 R3, PT, PT, R3, 0x80, RZ ;  /* 0x0000008003038810 */ /* 0x000fc60007ffe0ff */
[----:B-1----:R-:W-:-:S05]  /*0c00*/  @!P0 IMAD.WIDE.U32 R4, R7, 0x2, R4 ;  /* 0x0000000207048825 */ /* 0x002fca00078e0004 */
[----:B------:R2:W-:Y:S02]  /*0c10*/  @!P0 STG.E.U16 desc[UR4][R4.64], R8 ;  /* 0x0000000804008986 */ /* 0x0005e4000c101504 */
.L_x_4214:
[----:B------:R-:W-:Y:S05]  /*0c20*/  BSYNC.RECONVERGENT B0 ;  /* 0x0000000000007941 */ /* 0x000fea0003800200 */
.L_x_4208:
        /* <DEDUP_REMOVED lines=8> */
.L_x_4207:
[----:B------:R-:W0:Y:S01]  /*0cb0*/  S2R R4, SR_TID.X ;  /* 0x0000000000047919 */ /* 0x000e220000002100 */
[----:B------:R-:W1:Y:S08]  /*0cc0*/  LDC.64 R6, c[0x0][0x398] ;  /* 0x0000e600ff067b82 */ /* 0x000e700000000a00 */
[----:B------:R-:W2:Y:S01]  /*0cd0*/  LDC.64 R2, c[0x0][0x390] ;  /* 0x0000e400ff027b82 */ /* 0x000ea20000000a00 */
[----:B-1----:R-:W-:-:S04]  /*0ce0*/  IMAD.WIDE.U32 R6, R0, 0x2, R6 ;  /* 0x0000000200067825 */ /* 0x002fc800078e0006 */
[----:B0-----:R-:W-:-:S04]  /*0cf0*/  IMAD.WIDE.U32 R10, R4, 0x4, R6 ;  /* 0x00000004040a7825 */ /* 0x001fc800078e0006 */
[----:B--2---:R-:W-:Y:S01]  /*0d00*/  IMAD.WIDE.U32 R2, R0, 0x2, R2 ;  /* 0x0000000200027825 */ /* 0x004fe200078e0002 */
[----:B------:R-:W2:Y:S04]  /*0d10*/  LDG.E R15, desc[UR4][R10.64] ;  /* 0x000000040a0f7981 */ /* 0x000ea8000c1e1900 */
[----:B------:R-:W3:Y:S01]  /*0d20*/  LDG.E R16, desc[UR4][R10.64+0x200] ;  /* 0x000200040a107981 */ /* 0x000ee2000c1e1900 */
[----:B------:R-:W-:Y:S02]  /*0d30*/  IMAD.WIDE.U32 R8, R4, 0x4, R2 ;  /* 0x0000000404087825 */ /* 0x000fe400078e0002 */
[----:B------:R-:W0:Y:S01]  /*0d40*/  LDC.64 R2, c[0x0][0x388] ;  /* 0x0000e200ff027b82 */ /* 0x000e220000000a00 */
[----:B------:R-:W4:Y:S04]  /*0d50*/  LDG.E R6, desc[UR4][R10.64+0x600] ;  /* 0x000600040a067981 */ /* 0x000f28000c1e1900 */
[----:B------:R-:W5:Y:S04]  /*0d60*/  LDG.E R12, desc[UR4][R8.64+0x200] ;  /* 0x00020004080c7981 */ /* 0x000f68000c1e1900 */
[----:B------:R-:W4:Y:S04]  /*0d70*/  LDG.E R13, desc[UR4][R8.64+0x400] ;  /* 0x00040004080d7981 */ /* 0x000f28000c1e1900 */
[----:B------:R-:W4:Y:S04]  /*0d80*/  LDG.E R14, desc[UR4][R8.64+0x600] ;  /* 0x00060004080e7981 */ /* 0x000f28000c1e1900 */
[----:B------:R4:W4:Y:S04]  /*0d90*/  LDG.E R7, desc[UR4][R8.64] ;  /* 0x0000000408077981 */ /* 0x000928000c1e1900 */
[----:B------:R1:W4:Y:S01]  /*0da0*/  LDG.E R5, desc[UR4][R10.64+0x400] ;  /* 0x000400040a057981 */ /* 0x000322000c1e1900 */
[----:B0-----:R-:W-:-:S04]  /*0db0*/  IMAD.WIDE.U32 R2, R0, 0x2, R2 ;  /* 0x0000000200027825 */ /* 0x001fc800078e0002 */
[----:B------:R-:W-:-:S04]  /*0dc0*/  IMAD.WIDE.U32 R2, R4, 0x4, R2 ;  /* 0x0000000404027825 */ /* 0x000fc800078e0002 */
[--C-:B--2---:R-:W-:Y:S02]  /*0dd0*/  HADD2.F32 R18, -RZ, R15.reuse.H0_H0 ;  /* 0x2000000fff127230 */ /* 0x104fe40000004100 */
[----:B------:R-:W-:Y:S02]  /*0de0*/  HADD2.F32 R20, -RZ, R15.H1_H1 ;  /* 0x3000000fff147230 */ /* 0x000fe40000004100 */
[--C-:B-----5:R-:W-:Y:S02]  /*0df0*/  HADD2.F32 R15, -RZ, R12.reuse.H0_H0 ;  /* 0x2000000cff0f7230 */ /* 0x120fe40000004100 */
[----:B------:R-:W-:Y:S02]  /*0e00*/  HADD2.F32 R21, -RZ, R12.H1_H1 ;  /* 0x3000000cff157230 */ /* 0x000fe40000004100 */
[--C-:B---3--:R-:W-:Y:S02]  /*0e10*/  HADD2.F32 R12, -RZ, R16.reuse.H0_H0 ;  /* 0x20000010ff0c7230 */ /* 0x108fe40000004100 */
[----:B------:R-:W-:-:S02]  /*0e20*/  HADD2.F32 R16, -RZ, R16.H1_H1 ;  /* 0x30000010ff107230 */ /* 0x000fc40000004100 */
[----:B----4-:R-:W-:Y:S02]  /*0e30*/  HADD2.F32 R9, -RZ, R13.H0_H0 ;  /* 0x2000000dff097230 */ /* 0x010fe40000004100 */
[----:B------:R-:W-:Y:S01]  /*0e40*/  FMUL.FTZ R8, R15, R12 ;  /* 0x0000000c0f087220 */ /* 0x000fe20000410000 */
[--C-:B-1----:R-:W-:Y:S02]  /*0e50*/  HADD2.F32 R11, -RZ, R14.reuse.H0_H0 ;  /* 0x2000000eff0b7230 */ /* 0x102fe40000004100 */
[----:B------:R-:W-:Y:S01]  /*0e60*/  FMUL.FTZ R21, R21, R16 ;  /* 0x0000001015157220 */ /* 0x000fe20000410000 */
[----:B------:R-:W-:Y:S02]  /*0e70*/  HADD2.F32 R15, -RZ, R14.H1_H1 ;  /* 0x3000000eff0f7230 */ /* 0x000fe40000004100 */
[----:B------:R-:W-:Y:S02]  /*0e80*/  HADD2.F32 R16, -RZ, R6.H0_H0 ;  /* 0x20000006ff107230 */ /* 0x000fe40000004100 */
[----:B------:R-:W-:-:S02]  /*0e90*/  HADD2.F32 R17, -RZ, R7.H0_H0 ;  /* 0x20000007ff117230 */ /* 0x000fc40000004100 */
[----:B------:R-:W-:Y:S02]  /*0ea0*/  HADD2.F32 R19, -RZ, R7.H1_H1 ;  /* 0x30000007ff137230 */ /* 0x000fe40000004100 */
[----:B------:R-:W-:Y:S02]  /*0eb0*/  HADD2.F32 R13, -RZ, R13.H1_H1 ;  /* 0x3000000dff0d7230 */ /* 0x000fe40000004100 */
[--C-:B------:R-:W-:Y:S02]  /*0ec0*/  HADD2.F32 R12, -RZ, R5.reuse.H0_H0 ;  /* 0x20000005ff0c7230 */ /* 0x100fe40000004100 */
[----:B------:R-:W-:Y:S02]  /*0ed0*/  HADD2.F32 R14, -RZ, R5.H1_H1 ;  /* 0x30000005ff0e7230 */ /* 0x000fe40000004100 */
[----:B------:R-:W-:Y:S02]  /*0ee0*/  HADD2.F32 R6, -RZ, R6.H1_H1 ;  /* 0x30000006ff067230 */ /* 0x000fe40000004100 */
[----:B------:R-:W-:Y:S01]  /*0ef0*/  FMUL.FTZ R7, R17, R18 ;  /* 0x0000001211077220 */ /* 0x000fe20000410000 */
[----:B------:R-:W-:Y:S01]  /*0f00*/  FMUL.FTZ R10, R19, R20 ;  /* 0x00000014130a7220 */ /* 0x000fe20000410000 */
[----:B------:R-:W-:Y:S01]  /*0f10*/  FMUL.FTZ R9, R9, R12 ;  /* 0x0000000c09097220 */ /* 0x000fe20000410000 */
[----:B------:R-:W-:Y:S01]  /*0f20*/  FMUL.FTZ R14, R13, R14 ;  /* 0x0000000e0d0e7220 */ /* 0x000fe20000410000 */
[----:B------:R-:W-:Y:S01]  /*0f30*/  FMUL.FTZ R11, R11, R16 ;  /* 0x000000100b0b7220 */ /* 0x000fe20000410000 */
[----:B------:R-:W-:Y:S01]  /*0f40*/  FMUL.FTZ R6, R15, R6 ;  /* 0x000000060f067220 */ /* 0x000fe20000410000 */
[----:B------:R-:W-:-:S02]  /*0f50*/  F2FP.F16.F32.PACK_AB R7, R10, R7 ;  /* 0x000000070a07723e */ /* 0x000fc400000000ff */
[----:B------:R-:W-:Y:S02]  /*0f60*/  F2FP.F16.F32.PACK_AB R21, R21, R8 ;  /* 0x000000081515723e */ /* 0x000fe400000000ff */
[----:B------:R-:W-:Y:S02]  /*0f70*/  F2FP.F16.F32.PACK_AB R9, R14, R9 ;  /* 0x000000090e09723e */ /* 0x000fe400000000ff */
[----:B------:R-:W-:Y:S01]  /*0f80*/  F2FP.F16.F32.PACK_AB R11, R6, R11 ;  /* 0x0000000b060b723e */ /* 0x000fe200000000ff */
[----:B------:R-:W-:Y:S04]  /*0f90*/  STG.E desc[UR4][R2.64], R7 ;  /* 0x0000000702007986 */ /* 0x000fe8000c101904 */
[----:B------:R-:W-:Y:S04]  /*0fa0*/  STG.E desc[UR4][R2.64+0x200], R21 ;  /* 0x0002001502007986 */ /* 0x000fe8000c101904 */
[----:B------:R-:W-:Y:S04]  /*0fb0*/  STG.E desc[UR4][R2.64+0x400], R9 ;  /* 0x0004000902007986 */ /* 0x000fe8000c101904 */
[----:B------:R-:W-:Y:S01]  /*0fc0*/  STG.E desc[UR4][R2.64+0x600], R11 ;  /* 0x0006000b02007986 */ /* 0x000fe2000c101904 */
[----:B------:R-:W-:Y:S05]  /*0fd0*/  EXIT ;  /* 0x000000000000794d */ /* 0x000fea0003800000 */
.L_x_4215:
        /* <DEDUP_REMOVED lines=10> */
.L_x_17178:


//--------------------- .text._ZN2at6native29vectorized_elementwise_kernelILi4ENS0_13BinaryFunctorIN3c104HalfES4_S4_NS0_15binary_internal10MulFunctorIfEEEESt5arrayIPcLm3EEEEviT0_T1_ --------------------------
	.section	.text._ZN2at6native29vectorized_elementwise_kernelILi4ENS0_13BinaryFunctorIN3c104HalfES4_S4_NS0_15binary_internal10MulFunctorIfEEEESt5arrayIPcLm3EEEEviT0_T1_,"ax",@progbits
	.align	128
        .global         _ZN2at6native29vectorized_elementwise_kernelILi4ENS0_13BinaryFunctorIN3c104HalfES4_S4_NS0_15binary_internal10MulFunctorIfEEEESt5arrayIPcLm3EEEEviT0_T1_
        .type           _ZN2at6native29vectorized_elementwise_kernelILi4ENS0_13BinaryFunctorIN3c104HalfES4_S4_NS0_15binary_internal10MulFunctorIfEEEESt5arrayIPcLm3EEEEviT0_T1_,@function
        .size           _ZN2at6native29vectorized_elementwise_kernelILi4ENS0_13BinaryFunctorIN3c104HalfES4_S4_NS0_15binary_internal10MulFunctorIfEEEESt5arrayIPcLm3EEEEviT0_T1_,(.L_x_17179 - _ZN2at6native29vectorized_elementwise_kernelILi4ENS0_13BinaryFunctorIN3c104HalfES4_S4_NS0_15binary_internal10MulFunctorIfEEEESt5arrayIPcLm3EEEEviT0_T1_)
        .other          _ZN2at6native29vectorized_elementwise_kernelILi4ENS0_13BinaryFunctorIN3c104HalfES4_S4_NS0_15binary_internal10MulFunctorIfEEEESt5arrayIPcLm3EEEEviT0_T1_,@"STO_CUDA_ENTRY STV_DEFAULT"
_ZN2at6native29vectorized_elementwise_kernelILi4ENS0_13BinaryFunctorIN3c104HalfES4_S4_NS0_15binary_internal10MulFunctorIfEEEESt5arrayIPcLm3EEEEviT0_T1_:
.text._ZN2at6native29vectorized_elementwise_kernelILi4ENS0_13BinaryFunctorIN3c104HalfES4_S4_NS0_15binary_internal10MulFunctorIfEEEESt5arrayIPcLm3EEEEviT0_T1_:
        /* <DEDUP_REMOVED lines=165> */
.L_x_4219:
[----:B------:R-:W-:-:S13]  /*0a50*/  ISETP.GE.U32.AND P0, PT, R3, R2, PT ;  /* 0x000000020300720c */ /* 0x000fda0003f06070 */
[----:B------:R-:W-:Y:S05]  /*0a60*/  @P0 BRA `(.L_x_4221) ;  /* 0x0000000000300947 */ /* 0x000fea0003800000 */
[----:B0-----:R-:W0:Y:S01]  /*0a70*/  LDC.64 R10, c[0x0][0x388] ;  /* 0x0000e200ff0a7b82 */ /* 0x001e220000000a00 */
[----:B------:R-:W-:Y:S02]  /*0a80*/  IADD3 R13, PT, PT, R0, R3, RZ ;  /* 0x00000003000d7210 */ /* 0x000fe40007ffe0ff */
[----:B------:R-:W-:-:S03]  /*0a90*/  IADD3 R3, PT, PT, R3, 0x80, RZ ;  /* 0x0000008003037810 */ /* 0x000fc60007ffe0ff */
[----:B0-----:R-:W-:-:S05]  /*0aa0*/  IMAD.WIDE.U32 R10, R13, 0x2, R10 ;  /* 0x000000020d0a7825 */ /* 0x001fca00078e000a */
[----:B------:R1:W-:Y:S02]  /*0ab0*/  STG.E.U16 desc[UR4][R10.64], R5 ;  /* 0x000000050a007986 */ /* 0x0003e4000c101504 */
.L_x_4220:
[----:B------:R-:W-:-:S13]  /*0ac0*/  ISETP.GE.U32.AND P0, PT, R3, R2, PT ;  /* 0x000000020300720c */ /* 0x000fda0003f06070 */
[----:B------:R-:W-:Y:S05]  /*0ad0*/  @P0 BRA `(.L_x_4222) ;  /* 0x0000000000340947 */ /* 0x000fea0003800000 */
[----:B-1----:R-:W1:Y:S01]  /*0ae0*/  LDC.64 R4, c[0x0][0x388] ;  /* 0x0000e200ff047b82 */ /* 0x002e620000000a00 */
[----:B0-----:R-:W-:Y:S02]  /*0af0*/  IADD3 R11, PT, PT, R0, R3, RZ ;  /* 0x00000003000b7210 */ /* 0x001fe40007ffe0ff */
[----:B------:R-:W-:-:S03]  /*0b00*/  IADD3 R3, PT, PT, R3, 0x80, RZ ;  /* 0x0000008003037810 */ /* 0x000fc60007ffe0ff */
[----:B-1----:R-:W-:-:S05]  /*0b10*/  IMAD.WIDE.U32 R4, R11, 0x2, R4 ;  /* 0x000000020b047825 */ /* 0x002fca00078e0004 */
[----:B------:R1:W-:Y:S02]  /*0b20*/  STG.E.U16 desc[UR4][R4.64], R6 ;  /* 0x0000000604007986 */ /* 0x0003e4000c101504 */
.L_x_4221:
        /* <DEDUP_REMOVED lines=8> */
.L_x_4222:
[----:B------:R-:W-:Y:S05]  /*0bb0*/  BSYNC.RELIABLE B1 ;  /* 0x0000000000017941 */ /* 0x000fea0003800100 */
.L_x_4218:
[----:B------:R-:W-:-:S13]  /*0bc0*/  ISETP.GE.U32.AND P0, PT, R3, R2, PT ;  /* 0x000000020300720c */ /* 0x000fda0003f06070 */
[----:B-12---:R-:W1:Y:S01]  /*0bd0*/  @!P0 LDC.64 R4, c[0x0][0x388] ;  /* 0x0000e200ff048b82 */ /* 0x006e620000000a00 */
[----:B------:R-:W-:Y:S02]  /*0be0*/  @!P0 IADD3 R7, PT, PT, R0, R3, RZ ;  /* 0x0000000300078210 */ /* 0x000fe40007ffe0ff */
[----:B------:R-:W-:-:S03]  /*0bf0*/  @!P0 IADD3 R3, PT, PT, R3, 0x80, RZ ;  /* 0x0000008003038810 */ /* 0x000fc60007ffe0ff */
[----:B-1----:R-:W-:-:S05]  /*0c00*/  @!P0 IMAD.WIDE.U32 R4, R7, 0x2, R4 ;  /* 0x0000000207048825 */ /* 0x002fca00078e0004 */
[----:B------:R2:W-:Y:S02]  /*0c10*/  @!P0 STG.E.U16 desc[UR4][R4.64], R8 ;  /* 0x0000000804008986 */ /* 0x0005e4000c101504 */
.L_x_4223:
[----:B------:R-:W-:Y:S05]  /*0c20*/  BSYNC.RECONVERGENT B0 ;  /* 0x0000000000007941 */ /* 0x000fea0003800200 */
.L_x_4217:
        /* <DEDUP_REMOVED lines=8> */
.L_x_4216:
        /* <DEDUP_REMOVED lines=8> */
[----:B------:R2:W4:Y:S01]  /*0d30*/  LDG.E.64 R4, desc[UR4][R14.64] ;  /* 0x000000040e047981 */ /* 0x000522000c1e1b00 */
[----:B------:R-:W-:-:S05]  /*0d40*/  IMAD.WIDE.U32 R16, R2, 0x8, R6 ;  /* 0x0000000802107825 */ /* 0x000fca00078e0006 */
[----:B------:R-:W5:Y:S04]  /*0d50*/  LDG.E.64 R6, desc[UR4][R16.64] ;  /* 0x0000000410067981 */ /* 0x000f68000c1e1b00 */
[----:B------:R0:W5:Y:S01]  /*0d60*/  LDG.E.64 R10, desc[UR4][R16.64+0x400] ;  /* 0x00040004100a7981 */ /* 0x000162000c1e1b00 */
[----:B---3--:R-:W-:-:S04]  /*0d70*/  IMAD.WIDE.U32 R12, R0, 0x2, R12 ;  /* 0x00000002000c7825 */ /* 0x008fc800078e000c */
[----:B------:R-:W-:-:S04]  /*0d80*/  IMAD.WIDE.U32 R12, R2, 0x8, R12 ;  /* 0x00000008020c7825 */ /* 0x000fc800078e000c */
[--C-:B--2---:R-:W-:Y:S02]  /*0d90*/  HADD2.F32 R15, -RZ, R9.reuse.H0_H0 ;  /* 0x20000009ff0f7230 */ /* 0x104fe40000004100 */
[----:B0-----:R-:W-:Y:S02]  /*0da0*/  HADD2.F32 R16, -RZ, R9.H1_H1 ;  /* 0x30000009ff107230 */ /* 0x001fe40000004100 */
[--C-:B----4-:R-:W-:Y:S02]  /*0db0*/  HADD2.F32 R3, -RZ, R4.reuse.H0_H0 ;  /* 0x20000004ff037230 */ /* 0x110fe40000004100 */
[----:B------:R-:W-:Y:S02]  /*0dc0*/  HADD2.F32 R18, -RZ, R4.H1_H1 ;  /* 0x30000004ff127230 */ /* 0x000fe40000004100 */
[----:B------:R-:W-:Y:S02]  /*0dd0*/  HADD2.F32 R20, -RZ, R5.H0_H0 ;  /* 0x20000005ff147230 */ /* 0x000fe40000004100 */
[----:B-----5:R-:W-:-:S02]  /*0de0*/  HADD2.F32 R21, -RZ, R7.H0_H0 ;  /* 0x20000007ff157230 */ /* 0x020fc40000004100 */
[----:B------:R-:W-:Y:S02]  /*0df0*/  HADD2.F32 R0, -RZ, R7.H1_H1 ;  /* 0x30000007ff007230 */ /* 0x000fe40000004100 */
[--C-:B------:R-:W-:Y:S02]  /*0e00*/  HADD2.F32 R7, -RZ, R10.reuse.H0_H0 ;  /* 0x2000000aff077230 */ /* 0x100fe40000004100 */
[----:B------:R-:W-:Y:S02]  /*0e10*/  HADD2.F32 R9, -RZ, R10.H1_H1 ;  /* 0x3000000aff097230 */ /* 0x000fe40000004100 */
[----:B------:R-:W-:Y:S02]  /*0e20*/  HADD2.F32 R4, -RZ, R6.H0_H0 ;  /* 0x20000006ff047230 */ /* 0x000fe40000004100 */
[----:B------:R-:W-:Y:S02]  /*0e30*/  HADD2.F32 R14, -RZ, R8.H0_H0 ;  /* 0x20000008ff0e7230 */ /* 0x000fe40000004100 */
[----:B------:R-:W-:-:S02]  /*0e40*/  HADD2.F32 R10, -RZ, R11.H0_H0 ;  /* 0x2000000bff0a7230 */ /* 0x000fc40000004100 */
[----:B------:R-:W-:Y:S02]  /*0e50*/  HADD2.F32 R19, -RZ, R6.H1_H1 ;  /* 0x30000006ff137230 */ /* 0x000fe40000004100 */
[----:B------:R-:W-:Y:S02]  /*0e60*/  HADD2.F32 R5, -RZ, R5.H1_H1 ;  /* 0x30000005ff057230 */ /* 0x000fe40000004100 */
        /* <DEDUP_REMOVED lines=14> */
[----:B------:R-:W-:Y:S04]  /*0f50*/  STG.E.64 desc[UR4][R12.64], R4 ;  /* 0x000000040c007986 */ /* 0x000fe8000c101b04 */
[----:B------:R-:W-:Y:S01]  /*0f60*/  STG.E.64 desc[UR4][R12.64+0x400], R8 ;  /* 0x000400080c007986 */ /* 0x000fe2000c101b04 */
[----:B------:R-:W-:Y:S05]  /*0f70*/  EXIT ;  /* 0x000000000000794d */ /* 0x000fea0003800000 */
.L_x_4224:
        /* <DEDUP_REMOVED lines=16> */
.L_x_17179:


//--------------------- .text._ZN2at6native29vectorized_elementwise_kernelILi8ENS0_13BinaryFunctorIN3c104HalfES4_S4_NS0_15binary_internal10MulFunctorIfEEEESt5arrayIPcLm3EEEEviT0_T1_ --------------------------
	.section	.text._ZN2at6native29vectorized_elementwise_kernelILi8ENS0_13BinaryFunctorIN3c104HalfES4_S4_NS0_15binary_internal10MulFunctorIfEEEESt5arrayIPcLm3EEEEviT0_T1_,"ax",@progbits
	.align	128
        .global         _ZN2at6native29vectorized_elementwise_kernelILi8ENS0_13BinaryFunctorIN3c104HalfES4_S4_NS0_15binary_internal10MulFunctorIfEEEESt5arrayIPcLm3EEEEviT0_T1_
        .type           _ZN2at6native29vectorized_elementwise_kernelILi8ENS0_13BinaryFunctorIN3c104HalfES4_S4_NS0_15binary_internal10MulFunctorIfEEEESt5arrayIPcLm3EEEEviT0_T1_,@function
        .size           _ZN2at6native29vectorized_elementwise_kernelILi8ENS0_13BinaryFunctorIN3c104HalfES4_S4_NS0_15binary_internal10MulFunctorIfEEEESt5arrayIPcLm3EEEEviT0_T1_,(.L_x_17180 - _ZN2at6native29vectorized_elementwise_kernelILi8ENS0_13BinaryFunctorIN3c104HalfES4_S4_NS0_15binary_internal10MulFunctorIfEEEESt5arrayIPcLm3EEEEviT0_T1_)
        .other          _ZN2at6native29vectorized_elementwise_kernelILi8ENS0_13BinaryFunctorIN3c104HalfES4_S4_NS0_15binary_internal10MulFunctorIfEEEESt5arrayIPcLm3EEEEviT0_T1_,@"STO_CUDA_ENTRY STV_DEFAULT"
_ZN2at6native29vectorized_elementwise_kernelILi8ENS0_13BinaryFunctorIN3c104HalfES4_S4_NS0_15binary_internal10MulFunctorIfEEEESt5arrayIPcLm3EEEEviT0_T1_:
.text._ZN2at6native29vectorized_elementwise_kernelILi8ENS0_13BinaryFunctorIN3c104HalfES4_S4_NS0_15binary_internal10MulFunctorIfEEEESt5arrayIPcLm3EEEEviT0_T1_:
        /* <DEDUP_REMOVED lines=165> */
.L_x_4228:
[----:B------:R-:W-:-:S13]  /*0a50*/  ISETP.GE.U32.AND P0, PT, R3, R2, PT ;  /* 0x000000020300720c */ /* 0x000fda0003f06070 */
[----:B------:R-:W-:Y:S05]  /*0a60*/  @P0 BRA `(.L_x_4230) ;  /* 0x0000000000300947 */ /* 0x000fea0003800000 */
[----:B0-----:R-:W0:Y:S01]  /*0a70*/  LDC.64 R10, c[0x0][0x388] ;  /* 0x0000e200ff0a7b82 */ /* 0x001e220000000a00 */
[----:B------:R-:W-:Y:S02]  /*0a80*/  IADD3 R13, PT, PT, R0, R3, RZ ;  /* 0x00000003000d7210 */ /* 0x000fe40007ffe0ff */
[----:B------:R-:W-:-:S03]  /*0a90*/  IADD3 R3, PT, PT, R3, 0x80, RZ ;  /* 0x0000008003037810 */ /* 0x000fc60007ffe0ff */
[----:B0-----:R-:W-:-:S05]  /*0aa0*/  IMAD.WIDE.U32 R10, R13, 0x2, R10 ;  /* 0x000000020d0a7825 */ /* 0x001fca00078e000a */
[----:B------:R1:W-:Y:S02]  /*0ab0*/  STG.E.U16 desc[UR4][R10.64], R5 ;  /* 0x000000050a007986 */ /* 0x0003e4000c101504 */
.L_x_4229:
[----:B------:R-:W-:-:S13]  /*0ac0*/  ISETP.GE.U32.AND P0, PT, R3, R2, PT ;  /* 0x000000020300720c */ /* 0x000fda0003f06070 */
[----:B------:R-:W-:Y:S05]  /*0ad0*/  @P0 BRA `(.L_x_4231) ;  /* 0x0000000000340947 */ /* 0x000fea0003800000 */
[----:B-1----:R-:W1:Y:S01]  /*0ae0*/  LDC.64 R4, c[0x0][0x388] ;  /* 0x0000e200ff047b82 */ /* 0x002e620000000a00 */
[----:B0-----:R-:W-:Y:S02]  /*0af0*/  IADD3 R11, PT, PT, R0, R3, RZ ;  /* 0x00000003000b7210 */ /* 0x001fe40007ffe0ff */
[----:B------:R-:W-:-:S03]  /*0b00*/  IADD3 R3, PT, PT, R3, 0x80, RZ ;  /* 0x0000008003037810 */ /* 0x000fc60007ffe0ff */
[----:B-1----:R-:W-:-:S05]  /*0b10*/  IMAD.WIDE.U32 R4, R11, 0x2, R4 ;  /* 0x000000020b047825 */ /* 0x002fca00078e0004 */
[----:B------:R1:W-:Y:S02]  /*0b20*/  STG.E.U16 desc[UR4][R4.64], R6 ;  /* 0x0000000604007986 */ /* 0x0003e4000c101504 */
.L_x_4230:
        /* <DEDUP_REMOVED lines=8> */
.L_x_4231:
[----:B------:R-:W-:Y:S05]  /*0bb0*/  BSYNC.RELIABLE B1 ;  /* 0x0000000000017941 */ /* 0x000fea0003800100 */
.L_x_4227:
[----:B------:R-:W-:-:S13]  /*0bc0*/  ISETP.GE.U32.AND P0, PT, R3, R2, PT ;  /* 0x000000020300720c */ /* 0x000fda0003f06070 */
[----:B-12---:R-:W1:Y:S01]  /*0bd0*/  @!P0 LDC.64 R4, c[0x0][0x388] ;  /* 0x0000e200ff048b82 */ /* 0x006e620000000a00 */
[----:B------:R-:W-:Y:S02]  /*0be0*/  @!P0 IADD3 R7, PT, PT, R0, R3, RZ ;  /* 0x0000000300078210 */ /* 0x000fe40007ffe0ff */
[----:B------:R-:W-:-:S03]  /*0bf0*/  @!P0 IADD3 R3, PT, PT, R3, 0x80, RZ ;  /* 0x0000008003038810 */ /* 0x000fc60007ffe0ff */
[----:B-1----:R-:W-:-:S05]  /*0c00*/  @!P0 IMAD.WIDE.U32 R4, R7, 0x2, R4 ;  /* 0x0000000207048825 */ /* 0x002fca00078e0004 */
[----:B------:R2:W-:Y:S02]  /*0c10*/  @!P0 STG.E.U16 desc[UR4][R4.64], R8 ;  /* 0x0000000804008986 */ /* 0x0005e4000c101504 */
.L_x_4232:
[----:B------:R-:W-:Y:S05]  /*0c20*/  BSYNC.RECONVERGENT B0 ;  /* 0x0000000000007941 */ /* 0x000fea0003800200 */
.L_x_4226:
        /* <DEDUP_REMOVED lines=8> */
.L_x_4225:
[----:B------:R-:W0:Y:S01]  /*0cb0*/  S2R R2, SR_TID.X ;  /* 0x0000000000027919 */ /* 0x000e220000002100 */
[----:B------:R-:W1:Y:S08]  /*0cc0*/  LDC.64 R4, c[0x0][0x390] ;  /* 0x0000e400ff047b82 */ /* 0x000e700000000a00 */
[----:B------:R-:W2:Y:S08]  /*0cd0*/  LDC.64 R6, c[0x0][0x398] ;  /* 0x0000e600ff067b82 */ /* 0x000eb00000000a00 */
[----:B------:R-:W3:Y:S01]  /*0ce0*/  LDC.64 R12, c[0x0][0x388] ;  /* 0x0000e200ff0c7b82 */ /* 0x000ee20000000a00 */
[----:B-1----:R-:W-:-:S04]  /*0cf0*/  IMAD.WIDE.U32 R4, R0, 0x2, R4 ;  /* 0x0000000200047825 */ /* 0x002fc800078e0004 */
[----:B0-----:R-:W-:-:S04]  /*0d00*/  IMAD.WIDE.U32 R14, R2, 0x10, R4 ;  /* 0x00000010020e7825 */ /* 0x001fc800078e0004 */
[----:B--2---:R-:W-:Y:S01]  /*0d10*/  IMAD.WIDE.U32 R4, R0, 0x2, R6 ;  /* 0x0000000200047825 */ /* 0x004fe200078e0006 */
[----:B------:R-:W2:Y:S03]  /*0d20*/  LDG.E.128 R8, desc[UR4][R14.64] ;  /* 0x000000040e087981 */ /* 0x000ea6000c1e1d00 */
[----:B------:R-:W-:-:S06]  /*0d30*/  IMAD.WIDE.U32 R4, R2, 0x10, R4 ;  /* 0x0000001002047825 */ /* 0x000fcc00078e0004 */
[----:B------:R-:W4:Y:S01]  /*0d40*/  LDG.E.128 R4, desc[UR4][R4.64] ;  /* 0x0000000404047981 */ /* 0x000f22000c1e1d00 */
[----:B---3--:R-:W-:-:S04]  /*0d50*/  IMAD.WIDE.U32 R12, R0, 0x2, R12 ;  /* 0x00000002000c7825 */ /* 0x008fc800078e000c */
[----:B------:R-:W-:-:S04]  /*0d60*/  IMAD.WIDE.U32 R12, R2, 0x10, R12 ;  /* 0x00000010020c7825 */ /* 0x000fc800078e000c */
[--C-:B--2---:R-:W-:Y:S02]  /*0d70*/  HADD2.F32 R16, -RZ, R8.reuse.H0_H0 ;  /* 0x20000008ff107230 */ /* 0x104fe40000004100 */
[----:B------:R-:W-:Y:S02]  /*0d80*/  HADD2.F32 R17, -RZ, R8.H1_H1 ;  /* 0x30000008ff117230 */ /* 0x000fe40000004100 */
[----:B------:R-:W-:Y:S02]  /*0d90*/  HADD2.F32 R18, -RZ, R9.H0_H0 ;  /* 0x20000009ff127230 */ /* 0x000fe40000004100 */
[----:B------:R-:W-:Y:S02]  /*0da0*/  HADD2.F32 R8, -RZ, R10.H0_H0 ;  /* 0x2000000aff087230 */ /* 0x000fe40000004100 */
[----:B------:R-:W-:Y:S02]  /*0db0*/  HADD2.F32 R3, -RZ, R11.H0_H0 ;  /* 0x2000000bff037230 */ /* 0x000fe40000004100 */
[----:B------:R-:W-:-:S02]  /*0dc0*/  HADD2.F32 R9, -RZ, R9.H1_H1 ;  /* 0x30000009ff097230 */ /* 0x000fc40000004100 */
[----:B------:R-:W-:Y:S02]  /*0dd0*/  HADD2.F32 R10, -RZ, R10.H1_H1 ;  /* 0x3000000aff0a7230 */ /* 0x000fe40000004100 */
[----:B------:R-:W-:Y:S02]  /*0de0*/  HADD2.F32 R11, -RZ, R11.H1_H1 ;  /* 0x3000000bff0b7230 */ /* 0x000fe40000004100 */
[--C-:B----4-:R-:W-:Y:S02]  /*0df0*/  HADD2.F32 R15, -RZ, R4.reuse.H0_H0 ;  /* 0x20000004ff0f7230 */ /* 0x110fe40000004100 */
[----:B------:R-:W-:Y:S02]  /*0e00*/  HADD2.F32 R14, -RZ, R4.H1_H1 ;  /* 0x30000004ff0e7230 */ /* 0x000fe40000004100 */
[--C-:B------:R-:W-:Y:S02]  /*0e10*/  HADD2.F32 R19, -RZ, R5.reuse.H0_H0 ;  /* 0x20000005ff137230 */ /* 0x100fe40000004100 */
[----:B------:R-:W-:Y:S01]  /*0e20*/  FMUL.FTZ R4, R16, R15 ;  /* 0x0000000f10047220 */ /* 0x000fe20000410000 */
[----:B------:R-:W-:-:S02]  /*0e30*/  HADD2.F32 R20, -RZ, R5.H1_H1 ;  /* 0x30000005ff147230 */ /* 0x000fc40000004100 */
[----:B------:R-:W-:Y:S01]  /*0e40*/  FMUL.FTZ R17, R17, R14 ;  /* 0x0000000e11117220 */ /* 0x000fe20000410000 */
[--C-:B------:R-:W-:Y:S02]  /*0e50*/  HADD2.F32 R21, -RZ, R6.reuse.H0_H0 ;  /* 0x20000006ff157230 */ /* 0x100fe40000004100 */
[----:B------:R-:W-:Y:S01]  /*0e60*/  FMUL.FTZ R5, R18, R19 ;  /* 0x0000001312057220 */ /* 0x000fe20000410000 */
[----:B------:R-:W-:Y:S02]  /*0e70*/  HADD2.F32 R23, -RZ, R6.H1_H1 ;  /* 0x30000006ff177230 */ /* 0x000fe40000004100 */
[----:B------:R-:W-:Y:S01]  /*0e80*/  FMUL.FTZ R20, R9, R20 ;  /* 0x0000001409147220 */ /* 0x000fe20000410000 */
[--C-:B------:R-:W-:Y:S02]  /*0e90*/  HADD2.F32 R22, -RZ, R7.reuse.H0_H0 ;  /* 0x20000007ff167230 */ /* 0x100fe40000004100 */
[----:B------:R-:W-:Y:S01]  /*0ea0*/  FMUL.FTZ R6, R8, R21 ;  /* 0x0000001508067220 */ /* 0x000fe20000410000 */
[----:B------:R-:W-:-:S02]  /*0eb0*/  HADD2.F32 R24, -RZ, R7.H1_H1 ;  /* 0x30000007ff187230 */ /* 0x000fc40000004100 */
[----:B------:R-:W-:Y:S01]  /*0ec0*/  FMUL.FTZ R23, R10, R23 ;  /* 0x000000170a177220 */ /* 0x000fe20000410000 */
[----:B------:R-:W-:Y:S01]  /*0ed0*/  F2FP.F16.F32.PACK_AB R4, R17, R4 ;  /* 0x000000041104723e */ /* 0x000fe200000000ff */
[----:B------:R-:W-:Y:S01]  /*0ee0*/  FMUL.FTZ R3, R3, R22 ;  /* 0x0000001603037220 */ /* 0x000fe20000410000 */
[----:B------:R-:W-:Y:S01]  /*0ef0*/  F2FP.F16.F32.PACK_AB R5, R20, R5 ;  /* 0x000000051405723e */ /* 0x000fe200000000ff */
[----:B------:R-:W-:Y:S01]  /*0f00*/  FMUL.FTZ R24, R11, R24 ;  /* 0x000000180b187220 */ /* 0x000fe20000410000 */
[----:B------:R-:W-:-:S04]  /*0f10*/  F2FP.F16.F32.PACK_AB R6, R23, R6 ;  /* 0x000000061706723e */ /* 0x000fc800000000ff */
[----:B------:R-:W-:-:S05]  /*0f20*/  F2FP.F16.F32.PACK_AB R7, R24, R3 ;  /* 0x000000031807723e */ /* 0x000fca00000000ff */
[----:B------:R-:W-:Y:S01]  /*0f30*/  STG.E.128 desc[UR4][R12.64], R4 ;  /* 0x000000040c007986 */ /* 0x000fe2000c101d04 */
[----:B------:R-:W-:Y:S05]  /*0f40*/  EXIT ;  /* 0x000000000000794d */ /* 0x000fea0003800000 */
.L_x_4233:
        /* <DEDUP_REMOVED lines=11> */
.L_x_17180:


//--------------------- .text._ZN2at6native18elementwise_kernelILi128ELi4EZNS0_15gpu_kernel_implINS0_13AUnaryFunctorIN3c107complexIfEES6_S6_NS0_15binary_internal10MulFunctorIS6_EEEEEEvRNS_18TensorIteratorBaseERKT_EUliE_EEviT1_ --------------------------
	.section	.text._ZN2at6native18elementwise_kernelILi128ELi4EZNS0_15gpu_kernel_implINS0_13AUnaryFunctorIN3c107complexIfEES6_S6_NS0_15binary_internal10MulFunctorIS6_EEEEEEvRNS_18TensorIteratorBaseERKT_EUliE_EEviT1_,"ax",@progbits
	.align	128
        .global         _ZN2at6native18elementwise_kernelILi128ELi4EZNS0_15gpu_kernel_implINS0_13AUnaryFunctorIN3c107complexIfEES6_S6_NS0_15binary_internal10MulFunctorIS6_EEEEEEvRNS_18TensorIteratorBaseERKT_EUliE_EEviT1_
        .type           _ZN2at6native18elementwise_kernelILi128ELi4EZNS0_15gpu_kernel_implINS0_13AUnaryFunctorIN3c107complexIfEES6_S6_NS0_15binary_internal10MulFunctorIS6_EEEEEEvRNS_18TensorIteratorBaseERKT_EUliE_EEviT1_,@function
        .size           _ZN2at6native18elementwise_kernelILi128ELi4EZNS0_15gpu_kernel_implINS0_13AUnaryFunctorIN3c107complexIfEES6_S6_NS0_15binary_internal10MulFunctorIS6_EEEEEEvRNS_18TensorIteratorBaseERKT_EUliE_EEviT1_,(.L_x_17181 - _ZN2at6native18elementwise_kernelILi128ELi4EZNS0_15gpu_kernel_implINS0_13AUnaryFunctorIN3c107complexIfEES6_S6_NS0_15binary_internal10MulFunctorIS6_EEEEEEvRNS_18TensorIteratorBaseERKT_EUliE_EEviT1_)
        .other          _ZN2at6native18elementwise_kernelILi128ELi4EZNS0_15gpu_kernel_implINS0_13AUnaryFunctorIN3c107complexIfEES6_S6_NS0_15binary_internal10MulFunctorIS6_EEEEEEvRNS_18TensorIteratorBaseERKT_EUliE_EEviT1_,@"STO_CUDA_ENTRY STV_DEFAULT"
_ZN2at6native18elementwise_kernelILi128ELi4EZNS0_15gpu_kernel_implINS0_13AUnaryFunctorIN3c107complexIfEES6_S6_NS0_15binary_internal10MulFunctorIS6_EEEEEEvRNS_18TensorIteratorBaseERKT_EUliE_EEviT1_:
.text._ZN2at6native18elementwise_kernelILi128ELi4EZNS0_15gpu_kernel_implINS0_13AUnaryFunctorIN3c107complexIfEES6_S6_NS0_15binary_internal10MulFunctorIS6_EEEEEEvRNS_18TensorIteratorBaseERKT_EUliE_EEviT1_:
        /* <DEDUP_REMOVED lines=319> */
.L_x_4236:
        /* <DEDUP_REMOVED lines=15> */
[----:B------:R-:W2:Y:S01]  /*14e0*/  LDG.E.S8 R2, desc[UR36][R4.64] ;  /* 0x0000002404027981 */ /* 0x000ea2000c1e1300 */
[----:B------:R-:W-:Y:S01]  /*14f0*/  MOV R3, RZ ;  /* 0x000000ff00037202 */ /* 0x000fe20000000f00 */
[----:B--2---:R-:W0:Y:S01]  /*1500*/  I2F.S16 R2, R2 ;  /* 0x0000000200027306 */ /* 0x004e220000101400 */
[----:B------:R-:W-:Y:S05]  /*1510*/  BRA `(.L_x_4243) ;  /* 0x0000000c007c7947 */ /* 0x000fea0003800000 */
.L_x_4241:
[----:B------:R-:W2:Y:S01]  /*1520*/  LDG.E.U8 R2, desc[UR36][R4.64] ;  /* 0x0000002404027981 */ /* 0x000ea2000c1e1100 */
[----:B------:R-:W-:Y:S01]  /*1530*/  IMAD.MOV.U32 R3, RZ, RZ, RZ ;  /* 0x000000ffff037224 */ /* 0x000fe200078e00ff */
[----:B--2---:R-:W-:Y:S01]  /*1540*/  I2FP.F32.U32 R2, R2 ;  /* 0x0000000200027245 */ /* 0x004fe20000201000 */
[----:B------:R-:W-:Y:S06]  /*1550*/  BRA `(.L_x_4243) ;  /* 0x0000000c006c7947 */ /* 0x000fec0003800000 */
.L_x_4240:
[----:B------:R-:W-:-:S09]  /*1560*/  UISETP.NE.AND UP0, UPT, UR4, 0x2, UPT ;  /* 0x000000020400788c */ /* 0x000fd2000bf05270 */
[----:B------:R-:W-:Y:S05]  /*1570*/  BRA.U !UP0, `(.L_x_4244) ;  /* 0x0000000108307547 */ /* 0x000fea000b800000 */
[----:B------:R-:W-:-:S09]  /*1580*/  UISETP.NE.AND UP0, UPT, UR4, 0x3, UPT ;  /* 0x000000030400788c */ /* 0x000fd2000bf05270 */
[----:B------:R-:W-:Y:S05]  /*1590*/  BRA.U !UP0, `(.L_x_4245) ;  /* 0x0000000108187547 */ /* 0x000fea000b800000 */
[----:B------:R-:W-:-:S09]  /*15a0*/  UISETP.NE.AND UP0, UPT, UR4, 0x4, UPT ;  /* 0x000000040400788c */ /* 0x000fd2000bf05270 */
[----:B------:R-:W-:Y:S05]  /*15b0*/  BRA.U UP0, `(.L_x_4242) ;  /* 0x0000000900cc7547 */ /* 0x000fea000b800000 */
[----:B------:R-:W2:Y:S01]  /*15c0*/  LDG.E.64 R4, desc[UR36][R4.64] ;  /* 0x0000002404047981 */ /* 0x000ea2000c1e1b00 */
[----:B------:R-:W-:Y:S01]  /*15d0*/  IMAD.MOV.U32 R3, RZ, RZ, RZ ;  /* 0x000000ffff037224 */ /* 0x000fe200078e00ff */
[----:B--2---:R4:W0:Y:S01]  /*15e0*/  I2F.S64 R2, R4 ;  /* 0x0000000400027312 */ /* 0x0048220000301400 */
[----:B------:R-:W-:Y:S05]  /*15f0*/  BRA `(.L_x_4243) ;  /* 0x0000000c00447947 */ /* 0x000fea0003800000 */
.L_x_4245:
[----:B------:R-:W2:Y:S01]  /*1600*/  LDG.E R2, desc[UR36][R4.64] ;  /* 0x0000002404027981 */ /* 0x000ea2000c1e1900 */
[----:B------:R-:W-:Y:S01]  /*1610*/  HFMA2 R3, -RZ, RZ, 0, 0 ;  /* 0x00000000ff037431 */ /* 0x000fe200000001ff */
[----:B--2---:R-:W-:Y:S01]  /*1620*/  I2FP.F32.S32 R2, R2 ;  /* 0x0000000200027245 */ /* 0x004fe20000201400 */
[----:B------:R-:W-:Y:S06]  /*1630*/  BRA `(.L_x_4243) ;  /* 0x0000000c00347947 */ /* 0x000fec0003800000 */
.L_x_4244:
[----:B------:R-:W2:Y:S01]  /*1640*/  LDG.E.U16 R2, desc[UR36][R4.64] ;  /* 0x0000002404027981 */ /* 0x000ea2000c1e1500 */
[----:B------:R-:W-:Y:S01]  /*1650*/  IMAD.MOV.U32 R3, RZ, RZ, RZ ;  /* 0x000000ffff037224 */ /* 0x000fe200078e00ff */
[----:B--2---:R-:W0:Y:S01]  /*1660*/  I2F.S16 R2, R2 ;  /* 0x0000000200027306 */ /* 0x004e220000101400 */
[----:B------:R-:W-:Y:S05]  /*1670*/  BRA `(.L_x_4243) ;  /* 0x0000000c00247947 */ /* 0x000fea0003800000 */
.L_x_4239:
[----:B------:R-:W-:-:S09]  /*1680*/  UISETP.GT.AND UP0, UPT, UR4, 0x6, UPT ;  /* 0x000000060400788c */ /* 0x000fd2000bf04270 */
[----:B------:R-:W-:Y:S05]  /*1690*/  BRA.U UP0, `(.L_x_4246) ;  /* 0x00000001002c7547 */ /* 0x000fea000b800000 */
[----:B------:R-:W-:-:S09]  /*16a0*/  UISETP.NE.AND UP0, UPT, UR4, 0x5, UPT ;  /* 0x000000050400788c */ /* 0x000fd2000bf05270 */
[----:B------:R-:W-:Y:S05]  /*16b0*/  BRA.U !UP0, `(.L_x_4247) ;  /* 0x0000000108147547 */ /* 0x000fea000b800000 */
[----:B------:R-:W-:-:S09]  /*16c0*/  UISETP.NE.AND UP0, UPT, UR4, 0x6, UPT ;  /* 0x000000060400788c */ /* 0x000fd2000bf05270 */
[----:B------:R-:W-:Y:S05]  /*16d0*/  BRA.U UP0, `(.L_x_4242) ;  /* 0x0000000900847547 */ /* 0x000fea000b800000 */
[----:B------:R2:W5:Y:S01]  /*16e0*/  LDG.E R2, desc[UR36][R4.64] ;  /* 0x0000002404027981 */ /* 0x000562000c1e1900 */
[----:B------:R-:W-:Y:S01]  /*16f0*/  IMAD.MOV.U32 R3, RZ, RZ, RZ ;  /* 0x000000ffff037224 */ /* 0x000fe200078e00ff */
[----:B------:R-:W-:Y:S06]  /*1700*/  BRA `(.L_x_4243) ;  /* 0x0000000c00007947 */ /* 0x000fec0003800000 */
.L_x_4247:
[----:B------:R-:W2:Y:S01]  /*1710*/  LDG.E.U16 R2, desc[UR36][R4.64] ;  /* 0x0000002404027981 */ /* 0x000ea2000c1e1500 */
[----:B------:R-:W-:Y:S01]  /*1720*/  MOV R3, RZ ;  /* 0x000000ff00037202 */ /* 0x000fe20000000f00 */
[----:B--2---:R-:W-:Y:S01]  /*1730*/  HADD2.F32 R2, -RZ, R2.H0_H0 ;  /* 0x20000002ff027230 */ /* 0x004fe20000004100 */
[----:B------:R-:W-:Y:S06]  /*1740*/  BRA `(.L_x_4243) ;  /* 0x0000000800f07947 */ /* 0x000fec0003800000 */
.L_x_4246:
[----:B------:R-:W-:-:S09]  /*1750*/  UISETP.NE.AND UP0, UPT, UR4, 0x7, UPT ;  /* 0x000000070400788c */ /* 0x000fd2000bf05270 */
[----:B------:R-:W-:Y:S05]  /*1760*/  BRA.U !UP0, `(.L_x_4248) ;  /* 0x0000000108287547 */ /* 0x000fea000b800000 */
[----:B------:R-:W-:-:S09]  /*1770*/  UISETP.NE.AND UP0, UPT, UR4, 0x8, UPT ;  /* 0x000000080400788c */ /* 0x000fd2000bf05270 */
[----:B------:R-:W-:Y:S05]  /*1780*/  BRA.U !UP0, `(.L_x_4249) ;  /* 0x0000000108107547 */ /* 0x000fea000b800000 */
[----:B------:R-:W-:-:S09]  /*1790*/  UISETP.NE.AND UP0, UPT, UR4, 0x9, UPT ;  /* 0x000000090400788c */ /* 0x000fd2000bf05270 */
[----:B------:R-:W-:Y:S05]  /*17a0*/  BRA.U UP0, `(.L_x_4242) ;  /* 0x0000000900507547 */ /* 0x000fea000b800000 */
[----:B------:R3:W5:Y:S01]  /*17b0*/  LDG.E.64 R2, desc[UR36][R4.64] ;  /* 0x0000002404027981 */ /* 0x000762000c1e1b00 */
[----:B------:R-:W-:Y:S05]  /*17c0*/  BRA `(.L_x_4243) ;  /* 0x0000000800d07947 */ /* 0x000fea0003800000 */
.L_x_4249:
[----:B------:R-:W2:Y:S02]  /*17d0*/  LDG.E R3, desc[UR36][R4.64] ;  /* 0x0000002404037981 */ /* 0x000ea4000c1e1900 */
[--C-:B--2---:R-:W-:Y:S02]  /*17e0*/  HADD2.F32 R2, -RZ, R3.reuse.H0_H0 ;  /* 0x20000003ff027230 */ /* 0x104fe40000004100 */
[----:B------:R-:W-:Y:S01]  /*17f0*/  HADD2.F32 R3, -RZ, R3.H1_H1 ;  /* 0x30000003ff037230 */ /* 0x000fe20000004100 */
[----:B------:R-:W-:Y:S06]  /*1800*/  BRA `(.L_x_4243) ;  /* 0x0000000800c07947 */ /* 0x000fec0003800000 */
.L_x_4248:
[----:B------:R-:W2:Y:S01]  /*1810*/  LDG.E.64 R4, desc[UR36][R4.64] ;  /* 0x0000002404047981 */ /* 0x000ea2000c1e1b00 */
[----:B------:R-:W-:Y:S01]  /*1820*/  UMOV UR4, 0xf0000000 ;  /* 0xf000000000047882 */ /* 0x000fe20000000000 */
[----:B------:R-:W-:Y:S01]  /*1830*/  UMOV UR5, 0x380fffff ;  /* 0x380fffff00057882 */ /* 0x000fe20000000000 */
[----:B------:R-:W-:Y:S01]  /*1840*/  IMAD.MOV.U32 R3, RZ, RZ, RZ ;  /* 0x000000ffff037224 */ /* 0x000fe200078e00ff */
[----:B--2---:R-:W0:Y:S01]  /*1850*/  F2F.F32.F64 R2, R4 ;  /* 0x0000000400027310 */ /* 0x004e220000301000 */
[----:B------:R-:W-:-:S14]  /*1860*/  DSETP.GEU.AND P0, PT, |R4|, UR4, PT ;  /* 0x0000000404007e2a */ /* 0x000fdc000bf0e200 */
[----:B0-----:R-:W-:Y:S01]  /*1870*/  @!P0 FMUL R2, R2, 1.175494350822287508e-38 ;  /* 0x0080000002028820 */ /* 0x001fe20000400000 */
[----:B------:R-:W-:Y:S06]  /*1880*/  BRA `(.L_x_4243) ;  /* 0x0000000800a07947 */ /* 0x000fec0003800000 */
.L_x_4238:
        /* <DEDUP_REMOVED lines=8> */
[----:B------:R-:W2:Y:S01]  /*1910*/  LDG.E.U8 R4, desc[UR36][R4.64] ;  /* 0x0000002404047981 */ /* 0x000ea2000c1e1100 */
[----:B------:R-:W-:Y:S01]  /*1920*/  IMAD.MOV.U32 R3, RZ, RZ, RZ ;  /* 0x000000ffff037224 */ /* 0x000fe200078e00ff */
[----:B--2---:R-:W-:-:S04]  /*1930*/  ISETP.NE.AND P0, PT, R4, RZ, PT ;  /* 0x000000ff0400720c */ /* 0x004fc80003f05270 */
[----:B------:R-:W-:Y:S01]  /*1940*/  FSEL R2, RZ, 1, !P0 ;  /* 0x3f800000ff027808 */ /* 0x000fe20004000000 */
[----:B------:R-:W-:Y:S08]  /*1950*/  BRA `(.L_x_4243) ;  /* 0x00000008006c7947 */ /* 0x000ff00003800000 */
.L_x_4252:
[----:B------:R-:W2:Y:S01]  /*1960*/  LDG.E.128 R4, desc[UR36][R4.64] ;  /* 0x0000002404047981 */ /* 0x000ea2000c1e1d00 */
[----:B------:R-:W-:Y:S01]  /*1970*/  UMOV UR4, 0xf0000000 ;  /* 0xf000000000047882 */ /* 0x000fe20000000000 */
[----:B------:R-:W-:Y:S01]  /*1980*/  UMOV UR5, 0x380fffff ;  /* 0x380fffff00057882 */ /* 0x000fe20000000000 */
[----:B--2---:R-:W0:Y:S01]  /*1990*/  F2F.F32.F64 R2, R4 ;  /* 0x0000000400027310 */ /* 0x004e220000301000 */
[----:B------:R-:W-:Y:S02]  /*19a0*/  DSETP.GEU.AND P0, PT, |R4|, UR4, PT ;  /* 0x0000000404007e2a */ /* 0x000fe4000bf0e200 */
[----:B------:R-:W-:-:S05]  /*19b0*/  DSETP.GEU.AND P1, PT, |R6|, UR4, PT ;  /* 0x0000000406007e2a */ /* 0x000fca000bf2e200 */
[----:B------:R-:W1:Y:S07]  /*19c0*/  F2F.F32.F64 R3, R6 ;  /* 0x0000000600037310 */ /* 0x000e6e0000301000 */
[----:B0-----:R-:W-:Y:S02]  /*19d0*/  @!P0 FMUL R2, R2, 1.175494350822287508e-38 ;  /* 0x0080000002028820 */ /* 0x001fe40000400000 */
[----:B-1----:R-:W-:Y:S01]  /*19e0*/  @!P1 FMUL R3, R3, 1.175494350822287508e-38 ;  /* 0x0080000003039820 */ /* 0x002fe20000400000 */
[----:B------:R-:W-:Y:S06]  /*19f0*/  BRA `(.L_x_4243) ;  /* 0x0000000800447947 */ /* 0x000fec0003800000 */
.L_x_4251:
        /* <DEDUP_REMOVED lines=22> */
[----:B------:R-:W-:Y:S01]  /*1b60*/  SEL R5, R3, RZ, P0 ;  /* 0x000000ff03057207 */ /* 0x000fe20000000000 */
[----:B------:R-:W-:-:S03]  /*1b70*/  IMAD.MOV.U32 R3, RZ, RZ, RZ ;  /* 0x000000ffff037224 */ /* 0x000fc600078e00ff */
[----:B------:R-:W-:Y:S01]  /*1b80*/  LOP3.LUT R2, R5, 0x80000000, R2, 0xf8, !PT ;  /* 0x8000000005027812 */ /* 0x000fe200078ef802 */
[----:B------:R-:W-:Y:S06]  /*1b90*/  BRA `(.L_x_4243) ;  /* 0x0000000400dc7947 */ /* 0x000fec0003800000 */
.L_x_4254:
[----:B------:R-:W2:Y:S02]  /*1ba0*/  LDG.E.U8 R3, desc[UR36][R4.64] ;  /* 0x0000002404037981 */ /* 0x000ea4000c1e1100 */
[C---:B--2---:R-:W-:Y:S01]  /*1bb0*/  IMAD.SHL.U32 R2, R3.reuse, 0x2000000, RZ ;  /* 0x0200000003027824 */ /* 0x044fe200078e00ff */
[----:B------:R-:W-:-:S04]  /*1bc0*/  SHF.L.U32 R3, R3, 0x8, RZ ;  /* 0x0000000803037819 */ /* 0x000fc800000006ff */
[----:B------:R-:W-:Y:S02]  /*1bd0*/  ISETP.GT.U32.AND P0, PT, R2, 0x7ffffff, PT ;  /* 0x07ffffff0200780c */ /* 0x000fe40003f04070 */
[----:B------:R-:W-:-:S11]  /*1be0*/  PRMT R7, R3, 0x9910, RZ ;  /* 0x0000991003077816 */ /* 0x000fd600000000ff */
[----:B------:R-:W-:Y:S01]  /*1bf0*/  @!P0 LOP3.LUT R0, R3, 0x7f00, RZ, 0xc0, !PT ;  /* 0x00007f0003008812 */ /* 0x000fe200078ec0ff */
[----:B------:R-:W-:Y:S01]  /*1c00*/  IMAD.MOV.U32 R3, RZ, RZ, RZ ;  /* 0x000000ffff037224 */ /* 0x000fe200078e00ff */
[----:B------:R-:W-:Y:S02]  /*1c10*/  @P0 LEA.HI R2, R2, 0x70000000, RZ, 0x1c ;  /* 0x7000000002020811 */ /* 0x000fe400078fe0ff */
[----:B------:R-:W-:-:S05]  /*1c20*/  @!P0 LOP3.LUT R0, R0, 0x3f000000, RZ, 0xfc, !PT ;  /* 0x3f00000000008812 */ /* 0x000fca00078efcff */
[----:B------:R-:W-:Y:S01]  /*1c30*/  @!P0 FADD.FTZ R0, R0, -0.5 ;  /* 0xbf00000000008421 */ /* 0x000fe20000010000 */
[----:B------:R-:W-:-:S05]  /*1c40*/  @P0 FMUL.FTZ R0, R2, 1.9259299443872358531e-34 ;  /* 0x0780000002000820 */ /* 0x000fca0000410000 */
[----:B------:R-:W-:Y:S01]  /*1c50*/  LOP3.LUT R2, R0, 0x80000000, R7, 0xf8, !PT ;  /* 0x8000000000027812 */ /* 0x000fe200078ef807 */
[----:B------:R-:W-:Y:S06]  /*1c60*/  BRA `(.L_x_4243) ;  /* 0x0000000400a87947 */ /* 0x000fec0003800000 */
.L_x_4253:
[----:B------:R-:W2:Y:S01]  /*1c70*/  LDG.E.U16 R2, desc[UR36][R4.64] ;  /* 0x0000002404027981 */ /* 0x000ea2000c1e1500 */
[----:B------:R-:W-:Y:S01]  /*1c80*/  IMAD.MOV.U32 R3, RZ, RZ, RZ ;  /* 0x000000ffff037224 */ /* 0x000fe200078e00ff */
[----:B--2---:R-:W-:Y:S01]  /*1c90*/  SHF.L.U32 R2, R2, 0x10, RZ ;  /* 0x0000001002027819 */ /* 0x004fe200000006ff */
[----:B------:R-:W-:Y:S06]  /*1ca0*/  BRA `(.L_x_4243) ;  /* 0x0000000400987947 */ /* 0x000fec0003800000 */
.L_x_4250:
        /* <DEDUP_REMOVED lines=8> */
[----:B------:R-:W2:Y:S01]  /*1d30*/  LDG.E.U16 R2, desc[UR36][R4.64] ;  /* 0x0000002404027981 */ /* 0x000ea2000c1e1500 */
[----:B------:R-:W-:Y:S01]  /*1d40*/  IMAD.MOV.U32 R3, RZ, RZ, RZ ;  /* 0x000000ffff037224 */ /* 0x000fe200078e00ff */
[----:B--2---:R-:W-:Y:S01]  /*1d50*/  I2FP.F32.U32 R2, R2 ;  /* 0x0000000200027245 */ /* 0x004fe20000201000 */
[----:B------:R-:W-:Y:S06]  /*1d60*/  BRA `(.L_x_4243) ;  /* 0x0000000400687947 */ /* 0x000fec0003800000 */
.L_x_4257:
[----:B------:R-:W2:Y:S01]  /*1d70*/  LDG.E.U8 R4, desc[UR36][R4.64] ;  /* 0x0000002404047981 */ /* 0x000ea2000c1e1100 */
[----:B------:R-:W-:Y:S02]  /*1d80*/  CS2R R2, SRZ ;  /* 0x0000000000027805 */ /* 0x000fe4000001ff00 */
        /* <DEDUP_REMOVED lines=18> */
.L_x_4259:
[----:B------:R-:W-:Y:S05]  /*1eb0*/  BSYNC.RECONVERGENT B0 ;  /* 0x0000000000007941 */ /* 0x000fea0003800200 */
.L_x_4258:
[----:B------:R-:W-:Y:S01]  /*1ec0*/  IMAD.SHL.U32 R0, R0, 0x100000, RZ ;  /* 0x0010000000007824 */ /* 0x000fe200078e00ff */
[----:B------:R-:W-:-:S04]  /*1ed0*/  LEA R2, R2, 0x3b800000, 0x17 ;  /* 0x3b80000002027811 */ /* 0x000fc800078eb8ff */
[----:B------:R-:W-:Y:S01]  /*1ee0*/  LOP3.LUT R2, R2, R0, R9, 0xfe, !PT ;  /* 0x0000000002027212 */ /* 0x000fe200078efe09 */
[----:B------:R-:W-:Y:S06]  /*1ef0*/  BRA `(.L_x_4243) ;  /* 0x0000000400047947 */ /* 0x000fec0003800000 */
.L_x_4256:
[----:B------:R-:W2:Y:S01]  /*1f00*/  LDG.E.U8 R4, desc[UR36][R4.64] ;  /* 0x0000002404047981 */ /* 0x000ea2000c1e1100 */
[----:B------:R-:W-:Y:S02]  /*1f10*/  CS2R R2, SRZ ;  /* 0x0000000000027805 */ /* 0x000fe4000001ff00 */
        /* <DEDUP_REMOVED lines=18> */
.L_x_4261:
[----:B------:R-:W-:Y:S05]  /*2040*/  BSYNC.RECONVERGENT B0 ;  /* 0x0000000000007941 */ /* 0x000fea0003800200 */
.L_x_4260:
[----:B------:R-:W-:Y:S02]  /*2050*/  SHF.L.U32 R0, R0, 0x15, RZ ;  /* 0x0000001500007819 */ /* 0x000fe400000006ff */
[----:B------:R-:W-:-:S04]  /*2060*/  LEA R2, R2, 0x37800000, 0x17 ;  /* 0x3780000002027811 */ /* 0x000fc800078eb8ff */
[----:B------:R-:W-:Y:S01]  /*2070*/  LOP3.LUT R2, R2, R0, R9, 0xfe, !PT ;  /* 0x0000000002027212 */ /* 0x000fe200078efe09 */
[----:B------:R-:W-:Y:S06]  /*2080*/  BRA `(.L_x_4243) ;  /* 0x0000000000a07947 */ /* 0x000fec0003800000 */
.L_x_4255:
[----:B------:R-:W-:-:S09]  /*2090*/  UISETP.NE.AND UP0, UPT, UR4, 0x1c, UPT ;  /* 0x0000001c0400788c */ /* 0x000fd2000bf05270 */
[----:B------:R-:W-:Y:S05]  /*20a0*/  BRA.U !UP0, `(.L_x_4262) ;  /* 0x00000001088c7547 */ /* 0x000fea000b800000 */
[----:B------:R-:W-:-:S09]  /*20b0*/  UISETP.NE.AND UP0, UPT, UR4, 0x1d, UPT ;  /* 0x0000001d0400788c */ /* 0x000fd2000bf05270 */
[----:B------:R-:W-:Y:S05]  /*20c0*/  BRA.U !UP0, `(.L_x_4263) ;  /* 0x0000000108747547 */ /* 0x000fea000b800000 */
[----:B------:R-:W-:-:S09]  /*20d0*/  UISETP.NE.AND UP0, UPT, UR4, 0x2c, UPT ;  /* 0x0000002c0400788c */ /* 0x000fd2000bf05270 */
[----:B------:R-:W-:Y:S05]  /*20e0*/  BRA.U !UP0, `(.L_x_4264) ;  /* 0x0000000108487547 */ /* 0x000fea000b800000 */
.L_x_4242:
        /* <DEDUP_REMOVED lines=16> */
.L_x_4265:
[----:B------:R-:W-:Y:S01]  /*21f0*/  CS2R R2, SRZ ;  /* 0x0000000000027805 */ /* 0x000fe2000001ff00 */
[----:B------:R-:W-:Y:S06]  /*2200*/  BRA `(.L_x_4243) ;  /* 0x0000000000407947 */ /* 0x000fec0003800000 */
.L_x_4264:
[----:B------:R-:W2:Y:S01]  /*2210*/  LDG.E.U8 R4, desc[UR36][R4.64] ;  /* 0x0000002404047981 */ /* 0x000ea2000c1e1100 */
[----:B------:R-:W-:Y:S02]  /*2220*/  IMAD.MOV.U32 R3, RZ, RZ, RZ ;  /* 0x000000ffff037224 */ /* 0x000fe400078e00ff */
[----:B------:R-:W-:Y:S01]  /*2230*/  IMAD.MOV.U32 R2, RZ, RZ, 0x400000 ;  /* 0x00400000ff027424 */ /* 0x000fe200078e00ff */
[----:B--2---:R-:W-:-:S13]  /*2240*/  ISETP.NE.AND P0, PT, R4, RZ, PT ;  /* 0x000000ff0400720c */ /* 0x004fda0003f05270 */
[----:B------:R-:W-:Y:S05]  /*2250*/  @!P0 BRA `(.L_x_4243) ;  /* 0x00000000002c8947 */ /* 0x000fea0003800000 */
[----:B------:R-:W-:-:S13]  /*2260*/  ISETP.NE.AND P0, PT, R4, 0xff, PT ;  /* 0x000000ff0400780c */ /* 0x000fda0003f05270 */
[----:B------:R-:W-:Y:S01]  /*2270*/  @!P0 MOV R2, 0x7f800001 ;  /* 0x7f80000100028802 */ /* 0x000fe20000000f00 */
[----:B------:R-:W-:Y:S01]  /*2280*/  @P0 IMAD.SHL.U32 R2, R4, 0x800000, RZ ;  /* 0x0080000004020824 */ /* 0x000fe200078e00ff */
[----:B------:R-:W-:Y:S06]  /*2290*/  BRA `(.L_x_4243) ;  /* 0x00000000001c7947 */ /* 0x000fec0003800000 */
.L_x_4263:
[----:B------:R-:W2:Y:S01]  /*22a0*/  LDG.E.64 R4, desc[UR36][R4.64] ;  /* 0x0000002404047981 */ /* 0x000ea2000c1e1b00 */
[----:B------:R-:W-:Y:S01]  /*22b0*/  IMAD.MOV.U32 R3, RZ, RZ, RZ ;  /* 0x000000ffff037224 */ /* 0x000fe200078e00ff */
[----:B--2---:R0:W1:Y:S01]  /*22c0*/  I2F.U64 R2, R4 ;  /* 0x0000000400027312 */ /* 0x0040620000301000 */
[----:B------:R-:W-:Y:S05]  /*22d0*/  BRA `(.L_x_4243) ;  /* 0x00000000000c7947 */ /* 0x000fea0003800000 */
.L_x_4262:
[----:B------:R-:W2:Y:S01]  /*22e0*/  LDG.E R2, desc[UR36][R4.64] ;  /* 0x0000002404027981 */ /* 0x000ea2000c1e1900 */
[----:B------:R-:W-:Y:S01]  /*22f0*/  HFMA2 R3, -RZ, RZ, 0, 0 ;  /* 0x00000000ff037431 */ /* 0x000fe200000001ff */
[----:B--2---:R-:W-:-:S07]  /*2300*/  I2FP.F32.U32 R2, R2 ;  /* 0x0000000200027245 */ /* 0x004fce0000201000 */
.L_x_4243:
[----:B------:R-:W-:Y:S05]  /*2310*/  BSYNC.RECONVERGENT B6 ;  /* 0x0000000000067941 */ /* 0x000fea0003800200 */
.L_x_4237:
[----:B------:R-:W0:Y:S01]  /*2320*/  LDCU.64 UR6, c[0x0][0x580] ;  /* 0x0000b000ff0677ac */ /* 0x000e220008000a00 */
[----:B------:R-:W1:Y:S01]  /*2330*/  LDCU.64 UR8, c[0x0][0x598] ;  /* 0x0000b300ff0877ac */ /* 0x000e620008000a00 */
[----:B------:R-:W-:-:S04]  /*2340*/  UPRMT UR4, UR41, 0x9910, URZ ;  /* 0x0000991029047896 */ /* 0x000fc800080000ff */
[----:B------:R-:W-:Y:S01]  /*2350*/  UISETP.GT.AND UP0, UPT, UR4, 0x9, UPT ;  /* 0x000000090400788c */ /* 0x000fe2000bf04270 */
[----:B0-234-:R-:W-:Y:S01]  /*2360*/  IADD3 R4, P0, PT, R16, UR6, RZ ;  /* 0x0000000610047c10 */ /* 0x01dfe2000ff1e0ff */
[----:B-1---5:R-:W-:Y:S01]  /*2370*/  FMUL.FTZ R7, R3, UR9 ;  /* 0x0000000903077c20 */ /* 0x022fe20008410000 */
[----:B------:R-:W-:-:S03]  /*2380*/  FMUL.FTZ R0, R2, UR9 ;  /* 0x0000000902007c20 */ /* 0x000fc60008410000 */
[----:B------:R-:W-:Y:S02]  /*2390*/  IMAD.X R5, RZ, RZ, UR7, P0 ;  /* 0x00000007ff057e24 */ /* 0x000fe400080e06ff */
[----:B------:R-:W-:Y:S01]  /*23a0*/  FFMA.FTZ R2, R2, UR8, -R7 ;  /* 0x0000000802027c23 */ /* 0x000fe20008010807 */
[----:B------:R-:W-:Y:S01]  /*23b0*/  FFMA.FTZ R3, R3, UR8, R0 ;  /* 0x0000000803037c23 */ /* 0x000fe20008010000 */
        /* <DEDUP_REMOVED lines=9> */
[----:B------:R-:W0:Y:S02]  /*2450*/  F2I.FTZ.TRUNC.NTZ R3, R2 ;  /* 0x0000000200037305 */ /* 0x000e24000021f100 */
[----:B0-----:R0:W-:Y:S01]  /*2460*/  STG.E.U8 desc[UR36][R4.64], R3 ;  /* 0x0000000304007986 */ /* 0x0011e2000c101124 */
[----:B------:R-:W-:Y:S05]  /*2470*/  BRA `(.L_x_4271) ;  /* 0x0000000c00407947 */ /* 0x000fea0003800000 */
.L_x_4269:
[----:B------:R-:W0:Y:S02]  /*2480*/  F2I.S64.TRUNC R2, R2 ;  /* 0x0000000200027311 */ /* 0x000e24000020d900 */
[----:B0-----:R-:W-:-:S05]  /*2490*/  IMAD.MOV.U32 R7, RZ, RZ, R2 ;  /* 0x000000ffff077224 */ /* 0x001fca00078e0002 */
[----:B------:R0:W-:Y:S01]  /*24a0*/  STG.E.U8 desc[UR36][R4.64], R7 ;  /* 0x0000000704007986 */ /* 0x0001e2000c101124 */
[----:B------:R-:W-:Y:S05]  /*24b0*/  BRA `(.L_x_4271) ;  /* 0x0000000c00307947 */ /* 0x000fea0003800000 */
.L_x_4268:
[----:B------:R-:W-:-:S09]  /*24c0*/  UISETP.NE.AND UP0, UPT, UR4, 0x2, UPT ;  /* 0x000000020400788c */ /* 0x000fd2000bf05270 */
[----:B------:R-:W-:Y:S05]  /*24d0*/  BRA.U !UP0, `(.L_x_4272) ;  /* 0x0000000108287547 */ /* 0x000fea000b800000 */
[----:B------:R-:W-:-:S09]  /*24e0*/  UISETP.NE.AND UP0, UPT, UR4, 0x3, UPT ;  /* 0x000000030400788c */ /* 0x000fd2000bf05270 */
[----:B------:R-:W-:Y:S05]  /*24f0*/  BRA.U !UP0, `(.L_x_4273) ;  /* 0x0000000108147547 */ /* 0x000fea000b800000 */
[----:B------:R-:W-:-:S09]  /*2500*/  UISETP.NE.AND UP0, UPT, UR4, 0x4, UPT ;  /* 0x000000040400788c */ /* 0x000fd2000bf05270 */
[----:B------:R-:W-:Y:S05]  /*2510*/  BRA.U UP0, `(.L_x_4270) ;  /* 0x0000000900847547 */ /* 0x000fea000b800000 */
[----:B------:R-:W0:Y:S02]  /*2520*/  F2I.S64.TRUNC R2, R2 ;  /* 0x0000000200027311 */ /* 0x000e24000020d900 */
[----:B0-----:R0:W-:Y:S01]  /*2530*/  STG.E.64 desc[UR36][R4.64], R2 ;  /* 0x0000000204007986 */ /* 0x0011e2000c101b24 */
[----:B------:R-:W-:Y:S05]  /*2540*/  BRA `(.L_x_4271) ;  /* 0x0000000c000c7947 */ /* 0x000fea0003800000 */
.L_x_4273:
[----:B------:R-:W0:Y:S02]  /*2550*/  F2I.FTZ.TRUNC.NTZ R3, R2 ;  /* 0x0000000200037305 */ /* 0x000e24000021f100 */
[----:B0-----:R0:W-:Y:S01]  /*2560*/  STG.E desc[UR36][R4.64], R3 ;  /* 0x0000000304007986 */ /* 0x0011e2000c101924 */
[----:B------:R-:W-:Y:S05]  /*2570*/  BRA `(.L_x_4271) ;  /* 0x0000000c00007947 */ /* 0x000fea0003800000 */
.L_x_4272:
[----:B------:R-:W0:Y:S02]  /*2580*/  F2I.FTZ.TRUNC.NTZ R3, R2 ;  /* 0x0000000200037305 */ /* 0x000e24000021f100 */
[----:B0-----:R0:W-:Y:S01]  /*2590*/  STG.E.U16 desc[UR36][R4.64], R3 ;  /* 0x0000000304007986 */ /* 0x0011e2000c101524 */
[----:B------:R-:W-:Y:S05]  /*25a0*/  BRA `(.L_x_4271) ;  /* 0x0000000800f47947 */ /* 0x000fea0003800000 */
.L_x_4267:
[----:B------:R-:W-:-:S09]  /*25b0*/  UISETP.GT.AND UP0, UPT, UR4, 0x6, UPT ;  /* 0x000000060400788c */ /* 0x000fd2000bf04270 */
[----:B------:R-:W-:Y:S05]  /*25c0*/  BRA.U UP0, `(.L_x_4274) ;  /* 0x0000000100247547 */ /* 0x000fea000b800000 */
[----:B------:R-:W-:-:S09]  /*25d0*/  UISETP.NE.AND UP0, UPT, UR4, 0x5, UPT ;  /* 0x000000050400788c */ /* 0x000fd2000bf05270 */
[----:B------:R-:W-:Y:S05]  /*25e0*/  BRA.U !UP0, `(.L_x_4275) ;  /* 0x0000000108107547 */ /* 0x000fea000b800000 */
[----:B------:R-:W-:-:S09]  /*25f0*/  UISETP.NE.AND UP0, UPT, UR4, 0x6, UPT ;  /* 0x000000060400788c */ /* 0x000fd2000bf05270 */
[----:B------:R-:W-:Y:S05]  /*2600*/  BRA.U UP0, `(.L_x_4270) ;  /* 0x0000000900487547 */ /* 0x000fea000b800000 */
[----:B------:R0:W-:Y:S01]  /*2610*/  STG.E desc[UR36][R4.64], R2 ;  /* 0x0000000204007986 */ /* 0x0001e2000c101924 */
[----:B------:R-:W-:Y:S05]  /*2620*/  BRA `(.L_x_4271) ;  /* 0x0000000800d47947 */ /* 0x000fea0003800000 */
.L_x_4275:
[----:B------:R-:W-:-:S05]  /*2630*/  F2FP.F16.F32.PACK_AB R2, RZ, R2 ;  /* 0x00000002ff02723e */ /* 0x000fca00000000ff */
[----:B------:R0:W-:Y:S01]  /*2640*/  STG.E.U16 desc[UR36][R4.64], R2 ;  /* 0x0000000204007986 */ /* 0x0001e2000c101524 */
[----:B------:R-:W-:Y:S05]  /*2650*/  BRA `(.L_x_4271) ;  /* 0x0000000800c87947 */ /* 0x000fea0003800000 */
.L_x_4274:
[----:B------:R-:W-:-:S09]  /*2660*/  UISETP.NE.AND UP0, UPT, UR4, 0x7, UPT ;  /* 0x000000070400788c */ /* 0x000fd2000bf05270 */
[----:B------:R-:W-:Y:S05]  /*2670*/  BRA.U !UP0, `(.L_x_4276) ;  /* 0x0000000108247547 */ /* 0x000fea000b800000 */
[----:B------:R-:W-:-:S09]  /*2680*/  UISETP.NE.AND UP0, UPT, UR4, 0x8, UPT ;  /* 0x000000080400788c */ /* 0x000fd2000bf05270 */
[----:B------:R-:W-:Y:S05]  /*2690*/  BRA.U !UP0, `(.L_x_4277) ;  /* 0x0000000108107547 */ /* 0x000fea000b800000 */
[----:B------:R-:W-:-:S09]  /*26a0*/  UISETP.NE.AND UP0, UPT, UR4, 0x9, UPT ;  /* 0x000000090400788c */ /* 0x000fd2000bf05270 */
[----:B------:R-:W-:Y:S05]  /*26b0*/  BRA.U UP0, `(.L_x_4270) ;  /* 0x00000009001c7547 */ /* 0x000fea000b800000 */
[----:B------:R0:W-:Y:S01]  /*26c0*/  STG.E.64 desc[UR36][R4.64], R2 ;  /* 0x0000000204007986 */ /* 0x0001e2000c101b24 */
[----:B------:R-:W-:Y:S05]  /*26d0*/  BRA `(.L_x_4271) ;  /* 0x0000000800a87947 */ /* 0x000fea0003800000 */
.L_x_4277:
[----:B------:R-:W-:-:S05]  /*26e0*/  F2FP.F16.F32.PACK_AB R3, R3, R2 ;  /* 0x000000020303723e */ /* 0x000fca00000000ff */
[----:B------:R0:W-:Y:S01]  /*26f0*/  STG.E desc[UR36][R4.64], R3 ;  /* 0x0000000304007986 */ /* 0x0001e2000c101924 */
[----:B------:R-:W-:Y:S05]  /*2700*/  BRA `(.L_x_4271) ;  /* 0x00000008009c7947 */ /* 0x000fea0003800000 */
.L_x_4276:
[----:B------:R-:W-:-:S06]  /*2710*/  FMUL.FTZ R2, R2, 1 ;  /* 0x3f80000002027820 */ /* 0x000fcc0000410000 */
[----:B------:R-:W0:Y:S02]  /*2720*/  F2F.F64.F32 R2, R2 ;  /* 0x0000000200027310 */ /* 0x000e240000201800 */
[----:B0-----:R0:W-:Y:S01]  /*2730*/  STG.E.64 desc[UR36][R4.64], R2 ;  /* 0x0000000204007986 */ /* 0x0011e2000c101b24 */
[----:B------:R-:W-:Y:S05]  /*2740*/  BRA `(.L_x_4271) ;  /* 0x00000008008c7947 */ /* 0x000fea0003800000 */
.L_x_4266:
        /* <DEDUP_REMOVED lines=8> */
[----:B------:R-:W-:Y:S02]  /*27d0*/  FSETP.NEU.FTZ.AND P0, PT, R2, RZ, PT ;  /* 0x000000ff0200720b */ /* 0x000fe40003f1d000 */
[----:B------:R-:W-:-:S04]  /*27e0*/  FSETP.NEU.FTZ.AND P1, PT, R3, RZ, PT ;  /* 0x000000ff0300720b */ /* 0x000fc80003f3d000 */
[----:B------:R-:W-:-:S04]  /*27f0*/  PLOP3.LUT P0, PT, P0, P1, PT, 0xf8, 0x8f ;  /* 0x00000000008f781c */ /* 0x000fc80000703f70 */
[----:B------:R-:W-:-:S05]  /*2800*/  SEL R3, RZ, 0x1, !P0 ;  /* 0x00000001ff037807 */ /* 0x000fca0004000000 */
[----:B------:R0:W-:Y:S01]  /*2810*/  STG.E.U8 desc[UR36][R4.64], R3 ;  /* 0x0000000304007986 */ /* 0x0001e2000c101124 */
[----:B------:R-:W-:Y:S05]  /*2820*/  BRA `(.L_x_4271) ;  /* 0x0000000800547947 */ /* 0x000fea0003800000 */
.L_x_4280:
[----:B------:R-:W-:Y:S01]  /*2830*/  FMUL.FTZ R8, R2, 1 ;  /* 0x3f80000002087820 */ /* 0x000fe20000410000 */
[----:B------:R-:W-:-:S05]  /*2840*/  FMUL.FTZ R10, R3, 1 ;  /* 0x3f800000030a7820 */ /* 0x000fca0000410000 */
[----:B------:R-:W-:Y:S08]  /*2850*/  F2F.F64.F32 R8, R8 ;  /* 0x0000000800087310 */ /* 0x000ff00000201800 */
[----:B------:R-:W0:Y:S02]  /*2860*/  F2F.F64.F32 R10, R10 ;  /* 0x0000000a000a7310 */ /* 0x000e240000201800 */
[----:B0-----:R0:W-:Y:S01]  /*2870*/  STG.E.128 desc[UR36][R4.64], R8 ;  /* 0x0000000804007986 */ /* 0x0011e2000c101d24 */
[----:B------:R-:W-:Y:S05]  /*2880*/  BRA `(.L_x_4271) ;  /* 0x00000008003c7947 */ /* 0x000fea0003800000 */
.L_x_4279:
[----:B------:R-:W-:-:S09]  /*2890*/  UISETP.NE.AND UP0, UPT, UR4, 0xf, UPT ;  /* 0x0000000f0400788c */ /* 0x000fd2000bf05270 */
[----:B------:R-:W-:Y:S05]  /*28a0*/  BRA.U !UP0, `(.L_x_4281) ;  /* 0x0000000108987547 */ /* 0x000fea000b800000 */
[----:B------:R-:W-:-:S09]  /*28b0*/  UISETP.NE.AND UP0, UPT, UR4, 0x17, UPT ;  /* 0x000000170400788c */ /* 0x000fd2000bf05270 */
[----:B------:R-:W-:Y:S05]  /*28c0*/  BRA.U !UP0, `(.L_x_4282) ;  /* 0x0000000108487547 */ /* 0x000fea000b800000 */
[----:B------:R-:W-:-:S09]  /*28d0*/  UISETP.NE.AND UP0, UPT, UR4, 0x18, UPT ;  /* 0x000000180400788c */ /* 0x000fd2000bf05270 */
[----:B------:R-:W-:Y:S05]  /*28e0*/  BRA.U UP0, `(.L_x_4270) ;  /* 0x0000000500907547 */ /* 0x000fea000b800000 */
[----:B------:R-:W-:Y:S01]  /*28f0*/  LOP3.LUT R6, R2, 0x7fffffff, RZ, 0xc0, !PT ;  /* 0x7fffffff02067812 */ /* 0x000fe200078ec0ff */
[----:B------:R-:W-:Y:S01]  /*2900*/  BSSY.RECONVERGENT B0, `(.L_x_4283) ;  /* 0x000000b000007945 */ /* 0x000fe20003800200 */
[----:B------:R-:W-:Y:S02]  /*2910*/  SHF.R.U32.HI R7, RZ, 0x18, R2 ;  /* 0x00000018ff077819 */ /* 0x000fe40000011602 */
[----:B------:R-:W-:Y:S02]  /*2920*/  ISETP.GT.U32.AND P0, PT, R6, 0x43efffff, PT ;  /* 0x43efffff0600780c */ /* 0x000fe40003f04070 */
[----:B------:R-:W-:-:S11]  /*2930*/  MOV R0, 0x7f ;  /* 0x0000007f00007802 */ /* 0x000fd60000000f00 */
[----:B------:R-:W-:Y:S05]  /*2940*/  @P0 BRA `(.L_x_4284) ;  /* 0x0000000000180947 */ /* 0x000fea0003800000 */
[----:B------:R-:W-:-:S13]  /*2950*/  ISETP.GT.U32.AND P0, PT, R6, 0x3c7fffff, PT ;  /* 0x3c7fffff0600780c */ /* 0x000fda0003f04070 */
[----:B------:R-:W-:-:S04]  /*2960*/  @P0 SHF.R.U32.HI R0, RZ, 0x14, R2 ;  /* 0x00000014ff000819 */ /* 0x000fc80000011602 */
[----:B------:R-:W-:Y:S01]  /*2970*/  @P0 LOP3.LUT R3, R0, 0x1, RZ, 0xc0, !PT ;  /* 0x0000000100030812 */ /* 0x000fe200078ec0ff */
[----:B------:R-:W-:-:S03]  /*2980*/  @!P0 FADD.FTZ R0, R6, 16384 ;  /* 0x4680000006008421 */ /* 0x000fc60000010000 */
[----:B------:R-:W-:-:S04]  /*2990*/  @P0 IADD3 R3, PT, PT, R2, 0x407ffff, R3 ;  /* 0x0407ffff02030810 */ /* 0x000fc80007ffe003 */
[----:B------:R-:W-:-:S07]  /*29a0*/  @P0 SHF.R.U32.HI R0, RZ, 0x14, R3 ;  /* 0x00000014ff000819 */ /* 0x000fce0000011603 */
.L_x_4284:
[----:B------:R-:W-:Y:S05]  /*29b0*/  BSYNC.RECONVERGENT B0 ;  /* 0x0000000000007941 */ /* 0x000fea0003800200 */
.L_x_4283:
[----:B------:R-:W-:-:S05]  /*29c0*/  LOP3.LUT R7, R0, 0x80, R7, 0xf8, !PT ;  /* 0x0000008000077812 */ /* 0x000fca00078ef807 */
[----:B------:R0:W-:Y:S01]  /*29d0*/  STG.E.U8 desc[UR36][R4.64], R7 ;  /* 0x0000000704007986 */ /* 0x0001e2000c101124 */
[----:B------:R-:W-:Y:S05]  /*29e0*/  BRA `(.L_x_4271) ;  /* 0x0000000400e47947 */ /* 0x000fea0003800000 */
.L_x_4282:
[----:B------:R-:W-:Y:S01]  /*29f0*/  LOP3.LUT R6, R2, 0x7fffffff, RZ, 0xc0, !PT ;  /* 0x7fffffff02067812 */ /* 0x000fe200078ec0ff */
[----:B------:R-:W-:Y:S01]  /*2a00*/  BSSY.RECONVERGENT B0, `(.L_x_4285) ;  /* 0x000000d000007945 */ /* 0x000fe20003800200 */
        /* <DEDUP_REMOVED lines=12> */
.L_x_4286:
[----:B------:R-:W-:Y:S05]  /*2ad0*/  BSYNC.RECONVERGENT B0 ;  /* 0x0000000000007941 */ /* 0x000fea0003800200 */
.L_x_4285:
[----:B------:R-:W-:-:S05]  /*2ae0*/  LOP3.LUT R3, R0, 0x80, R7, 0xf8, !PT ;  /* 0x0000008000037812 */ /* 0x000fca00078ef807 */
[----:B------:R0:W-:Y:S01]  /*2af0*/  STG.E.U8 desc[UR36][R4.64], R3 ;  /* 0x0000000304007986 */ /* 0x0001e2000c101124 */
[----:B------:R-:W-:Y:S05]  /*2b00*/  BRA `(.L_x_4271) ;  /* 0x00000004009c7947 */ /* 0x000fea0003800000 */
.L_x_4281:
[----:B------:R-:W-:-:S05]  /*2b10*/  F2FP.BF16.F32.PACK_AB R2, RZ, R2 ;  /* 0x00000002ff02723e */ /* 0x000fca00000010ff */
[----:B------:R0:W-:Y:S01]  /*2b20*/  STG.E.U16 desc[UR36][R4.64], R2 ;  /* 0x0000000204007986 */ /* 0x0001e2000c101524 */
[----:B------:R-:W-:Y:S05]  /*2b30*/  BRA `(.L_x_4271) ;  /* 0x0000000400907947 */ /* 0x000fea0003800000 */
.L_x_4278:
        /* <DEDUP_REMOVED lines=8> */
[----:B------:R-:W0:Y:S02]  /*2bc0*/  F2I.FTZ.U32.TRUNC.NTZ R3, R2 ;  /* 0x0000000200037305 */ /* 0x000e24000021f000 */
[----:B0-----:R0:W-:Y:S01]  /*2bd0*/  STG.E.U16 desc[UR36][R4.64], R3 ;  /* 0x0000000304007986 */ /* 0x0011e2000c101524 */
[----:B------:R-:W-:Y:S05]  /*2be0*/  BRA `(.L_x_4271) ;  /* 0x0000000400647947 */ /* 0x000fea0003800000 */
.L_x_4289:
[----:B------:R-:W-:Y:S01]  /*2bf0*/  LOP3.LUT R3, R2, 0x7fffffff, RZ, 0xc0, !PT ;  /* 0x7fffffff02037812 */ /* 0x000fe200078ec0ff */
        /* <DEDUP_REMOVED lines=11> */
.L_x_4292:
[----:B------:R-:W-:-:S04]  /*2cb0*/  SHF.R.U32.HI R0, RZ, 0x14, R2 ;  /* 0x00000014ff007819 */ /* 0x000fc80000011602 */
[----:B------:R-:W-:-:S04]  /*2cc0*/  LOP3.LUT R3, R0, 0x1, RZ, 0xc0, !PT ;  /* 0x0000000100037812 */ /* 0x000fc800078ec0ff */
[----:B------:R-:W-:-:S04]  /*2cd0*/  IADD3 R0, PT, PT, R2, 0x487ffff, R3 ;  /* 0x0487ffff02007810 */ /* 0x000fc80007ffe003 */
[----:B------:R-:W-:-:S04]  /*2ce0*/  SHF.R.U32.HI R0, RZ, 0x14, R0 ;  /* 0x00000014ff007819 */ /* 0x000fc80000011600 */
[----:B------:R-:W-:-:S07]  /*2cf0*/  LOP3.LUT R3, R0, 0xff, RZ, 0xc0, !PT ;  /* 0x000000ff00037812 */ /* 0x000fce00078ec0ff */
.L_x_4293:
[----:B------:R-:W-:-:S04]  /*2d00*/  SHF.R.U32.HI R2, RZ, 0x18, R2 ;  /* 0x00000018ff027819 */ /* 0x000fc80000011602 */
[----:B------:R-:W-:-:S04]  /*2d10*/  LOP3.LUT R3, R3, 0x80, R2, 0xf8, !PT ;  /* 0x0000008003037812 */ /* 0x000fc800078ef802 */
[----:B------:R-:W-:-:S07]  /*2d20*/  PRMT R0, R3, 0x7610, R0 ;  /* 0x0000761003007816 */ /* 0x000fce0000000000 */
.L_x_4291:
[----:B------:R-:W-:Y:S05]  /*2d30*/  BSYNC.RECONVERGENT B0 ;  /* 0x0000000000007941 */ /* 0x000fea0003800200 */
.L_x_4290:
[----:B------:R4:W-:Y:S01]  /*2d40*/  STG.E.U8 desc[UR36][R4.64], R0 ;  /* 0x0000000004007986 */ /* 0x0009e2000c101124 */
[----:B------:R-:W-:Y:S05]  /*2d50*/  BRA `(.L_x_4271) ;  /* 0x0000000400087947 */ /* 0x000fea0003800000 */
.L_x_4288:
[----:B------:R-:W-:Y:S01]  /*2d60*/  LOP3.LUT R3, R2, 0x7fffffff, RZ, 0xc0, !PT ;  /* 0x7fffffff02037812 */ /* 0x000fe200078ec0ff */
[----:B------:R-:W-:Y:S01]  /*2d70*/  BSSY.RECONVERGENT B0, `(.L_x_4294) ;  /* 0x0000013000007945 */ /* 0x000fe20003800200 */
[----:B------:R-:W-:Y:S02]  /*2d80*/  HFMA2 R0, -RZ, RZ, 0, 7.62939453125e-06 ;  /* 0x00000080ff007431 */ /* 0x000fe400000001ff */
        /* <DEDUP_REMOVED lines=9> */
.L_x_4296:
[----:B------:R-:W-:-:S04]  /*2e20*/  SHF.R.U32.HI R0, RZ, 0x15, R2 ;  /* 0x00000015ff007819 */ /* 0x000fc80000011602 */
[----:B------:R-:W-:-:S04]  /*2e30*/  LOP3.LUT R3, R0, 0x1, RZ, 0xc0, !PT ;  /* 0x0000000100037812 */ /* 0x000fc800078ec0ff */
[----:B------:R-:W-:-:S04]  /*2e40*/  IADD3 R0, PT, PT, R2, 0x88fffff, R3 ;  /* 0x088fffff02007810 */ /* 0x000fc80007ffe003 */
[----:B------:R-:W-:-:S04]  /*2e50*/  SHF.R.U32.HI R0, RZ, 0x15, R0 ;  /* 0x00000015ff007819 */ /* 0x000fc80000011600 */
[----:B------:R-:W-:-:S07]  /*2e60*/  LOP3.LUT R3, R0, 0xff, RZ, 0xc0, !PT ;  /* 0x000000ff00037812 */ /* 0x000fce00078ec0ff */
.L_x_4297:
[----:B------:R-:W-:-:S04]  /*2e70*/  SHF.R.U32.HI R2, RZ, 0x18, R2 ;  /* 0x00000018ff027819 */ /* 0x000fc80000011602 */
[----:B------:R-:W-:-:S04]  /*2e80*/  LOP3.LUT R3, R3, 0x80, R2, 0xf8, !PT ;  /* 0x0000008003037812 */ /* 0x000fc800078ef802 */
[----:B------:R-:W-:-:S07]  /*2e90*/  PRMT R0, R3, 0x7610, R0 ;  /* 0x0000761003007816 */ /* 0x000fce0000000000 */
.L_x_4295:
[----:B------:R-:W-:Y:S05]  /*2ea0*/  BSYNC.RECONVERGENT B0 ;  /* 0x0000000000007941 */ /* 0x000fea0003800200 */
.L_x_4294:
[----:B------:R3:W-:Y:S01]  /*2eb0*/  STG.E.U8 desc[UR36][R4.64], R0 ;  /* 0x0000000004007986 */ /* 0x0007e2000c101124 */
[----:B------:R-:W-:Y:S05]  /*2ec0*/  BRA `(.L_x_4271) ;  /* 0x0000000000ac7947 */ /* 0x000fea0003800000 */
.L_x_4287:
[----:B------:R-:W-:-:S09]  /*2ed0*/  UISETP.NE.AND UP0, UPT, UR4, 0x1c, UPT ;  /* 0x0000001c0400788c */ /* 0x000fd2000bf05270 */
[----:B------:R-:W-:Y:S05]  /*2ee0*/  BRA.U !UP0, `(.L_x_4298) ;  /* 0x00000001089c7547 */ /* 0x000fea000b800000 */
[----:B------:R-:W-:-:S09]  /*2ef0*/  UISETP.NE.AND UP0, UPT, UR4, 0x1d, UPT ;  /* 0x0000001d0400788c */ /* 0x000fd2000bf05270 */
[----:B------:R-:W-:Y:S05]  /*2f00*/  BRA.U !UP0, `(.L_x_4299) ;  /* 0x0000000108887547 */ /* 0x000fea000b800000 */
[----:B------:R-:W-:-:S09]  /*2f10*/  UISETP.NE.AND UP0, UPT, UR4, 0x2c, UPT ;  /* 0x0000002c0400788c */ /* 0x000fd2000bf05270 */
[----:B------:R-:W-:Y:S05]  /*2f20*/  BRA.U !UP0, `(.L_x_4300) ;  /* 0x0000000108447547 */ /* 0x000fea000b800000 */
.L_x_4270:
        /* <DEDUP_REMOVED lines=16> */
.L_x_4301:
[----:B------:R-:W-:Y:S05]  /*3030*/  BRA `(.L_x_4271) ;  /* 0x0000000000507947 */ /* 0x000fea0003800000 */
.L_x_4300:
        /* <DEDUP_REMOVED lines=15> */
.L_x_4299:
[----:B------:R-:W0:Y:S02]  /*3130*/  F2I.U64.TRUNC R2, R2 ;  /* 0x0000000200027311 */ /* 0x000e24000020d800 */
[----:B0-----:R1:W-:Y:S01]  /*3140*/  STG.E.64 desc[UR36][R4.64], R2 ;  /* 0x0000000204007986 */ /* 0x0013e2000c101b24 */
[----:B------:R-:W-:Y:S05]  /*3150*/  BRA `(.L_x_4271) ;  /* 0x0000000000087947 */ /* 0x000fea0003800000 */
.L_x_4298:
[----:B------:R-:W0:Y:S02]  /*3160*/  F2I.FTZ.U32.TRUNC.NTZ R3, R2 ;  /* 0x0000000200037305 */ /* 0x000e24000021f000 */
[----:B0-----:R0:W-:Y:S02]  /*3170*/  STG.E desc[UR36][R4.64], R3 ;  /* 0x0000000304007986 */ /* 0x0011e4000c101924 */
.L_x_4271:
[----:B------:R-:W-:-:S07]  /*3180*/  VIADD R17, R17, 0x80 ;  /* 0x0000008011117836 */ /* 0x000fce0000000000 */
.L_x_4235:
[----:B------:R-:W-:Y:S05]  /*3190*/  BSYNC.RECONVERGENT B7 ;  /* 0x0000000000077941 */ /* 0x000fea0003800200 */
.L_x_4234:
[----:B------:R-:W5:Y:S01]  /*31a0*/  LDCU UR4, c[0x0][0x380] ;  /* 0x00007000ff0477ac */ /* 0x000f620008000800 */
[----:B------:R-:W-:Y:S01]  /*31b0*/  BSSY.RECONVERGENT B7, `(.L_x_4302) ;  /* 0x000030b000077945 */ /* 0x000fe20003800200 */
[----:B-----5:R-:W-:-:S13]  /*31c0*/  ISETP.GE.AND P0, PT, R17, UR4, PT ;  /* 0x0000000411007c0c */ /* 0x020fda000bf06270 */
[----:B------:R-:W-:Y:S05]  /*31d0*/  @P0 BRA `(.L_x_4303) ;  /* 0x0000003000200947 */ /* 0x000fea0003800000 */
[----:B------:R-:W5:Y:S01]  /*31e0*/  LDCU UR4, c[0x0][0x388] ;  /* 0x00007100ff0477ac */ /* 0x000f620008000800 */
[----:B---34-:R-:W-:Y:S02]  /*31f0*/  HFMA2 R0, -RZ, RZ, 0, 0 ;  /* 0x00000000ff007431 */ /* 0x018fe400000001ff */
[----:B------:R-:W-:Y:S01]  /*3200*/  IMAD.MOV.U32 R16, RZ, RZ, RZ ;  /* 0x000000ffff107224 */ /* 0x000fe200078e00ff */
[----:B-----5:R-:W-:-:S09]  /*3210*/  UISETP.NE.AND UP0, UPT, UR4, URZ, UPT ;  /* 0x000000ff0400728c */ /* 0x020fd2000bf05270 */
[----:B------:R-:W-:Y:S05]  /*3220*/  BRA.U !UP0, `(.L_x_4304) ;  /* 0x0000001108a87547 */ /* 0x000fea000b800000 */
[----:B------:R-:W0:Y:S01]  /*3230*/  LDCU.64 UR4, c[0x0][0x390] ;  /* 0x00007200ff0477ac */ /* 0x000e220008000a00 */
[----:B------:R-:W-:Y:S01]  /*3240*/  IMAD.MOV.U32 R16, RZ, RZ, RZ ;  /* 0x000000ffff107224 */ /* 0x000fe200078e00ff */
[----:B------:R-:W3:Y:S01]  /*3250*/  LDCU UR6, c[0x0][0x38c] ;  /* 0x00007180ff0677ac */ /* 0x000ee20008000800 */
[----:B------:R-:W4:Y:S01]  /*3260*/  LDCU.64 UR8, c[0x0][0x4b8] ;  /* 0x00009700ff0877ac */ /* 0x000f220008000a00 */
[----:B------:R-:W-:Y:S01]  /*3270*/  UISETP.NE.AND UP0, UPT, UR40, URZ, UPT ;  /* 0x000000ff2800728c */ /* 0x000fe2000bf05270 */
[----:B01----:R-:W-:-:S05]  /*3280*/  IMAD.HI.U32 R2, R17, UR4, R16 ;  /* 0x0000000411027c27 */ /* 0x003fca000f8e0010 */
[----:B--2---:R-:W-:-:S04]  /*3290*/  SHF.R.U32.HI R3, RZ, UR5, R2 ;  /* 0x00000005ff037c19 */ /* 0x004fc80008011602 */
[----:B------:R-:W-:-:S05]  /*32a0*/  IADD3 R0, PT, PT, -R3, RZ, RZ ;  /* 0x000000ff03007210 */ /* 0x000fca0007ffe1ff */
[----:B---3--:R-:W-:-:S04]  /*32b0*/  IMAD R0, R0, UR6, R17 ;  /* 0x0000000600007c24 */ /* 0x008fc8000f8e0211 */
[C---:B----4-:R-:W-:Y:S02]  /*32c0*/  IMAD R16, R0.reuse, UR8, RZ ;  /* 0x0000000800107c24 */ /* 0x050fe4000f8e02ff */
        /* <DEDUP_REMOVED lines=288> */
.L_x_4304:
[----:B------:R-:W0:Y:S01]  /*44d0*/  LDCU.64 UR6, c[0x0][0x588] ;  /* 0x0000b100ff0677ac */ /* 0x000e220008000a00 */
[----:B------:R-:W-:Y:S01]  /*44e0*/  BSSY.RECONVERGENT B6, `(.L_x_4305) ;  /* 0x00000f1000067945 */ /* 0x000fe20003800200 */
[----:B------:R-:W-:-:S04]  /*44f0*/  UPRMT UR4, UR42, 0x9910, URZ ;  /* 0x000099102a047896 */ /* 0x000fc800080000ff */
[----:B------:R-:W-:Y:S01]  /*4500*/  UISETP.GT.AND UP0, UPT, UR4, 0x9, UPT ;  /* 0x000000090400788c */ /* 0x000fe2000bf04270 */
[----:B012---:R-:W-:-:S05]  /*4510*/  IADD3 R4, P0, PT, R0, UR6, RZ ;  /* 0x0000000600047c10 */ /* 0x007fca000ff1e0ff */
        /* <DEDUP_REMOVED lines=11> */
[----:B------:R-:W-:Y:S01]  /*45d0*/  IMAD.MOV.U32 R3, RZ, RZ, RZ ;  /* 0x000000ffff037224 */ /* 0x000fe200078e00ff */
[----:B--2---:R-:W0:Y:S01]  /*45e0*/  I2F.S16 R2, R2 ;  /* 0x0000000200027306 */ /* 0x004e220000101400 */
[----:B------:R-:W-:Y:S05]  /*45f0*/  BRA `(.L_x_4311) ;  /* 0x0000000c007c7947 */ /* 0x000fea0003800000 */
.L_x_4309:
[----:B------:R-:W2:Y:S01]  /*4600*/  LDG.E.U8 R2, desc[UR36][R4.64] ;  /* 0x0000002404027981 */ /* 0x000ea2000c1e1100 */
[----:B------:R-:W-:Y:S02]  /*4610*/  MOV R3, RZ ;  /* 0x000000ff00037202 */ /* 0x000fe40000000f00 */
[----:B--2---:R-:W-:Y:S01]  /*4620*/  I2FP.F32.U32 R2, R2 ;  /* 0x0000000200027245 */ /* 0x004fe20000201000 */
[----:B------:R-:W-:Y:S06]  /*4630*/  BRA `(.L_x_4311) ;  /* 0x0000000c006c7947 */ /* 0x000fec0003800000 */
.L_x_4308:
        /* <DEDUP_REMOVED lines=10> */
.L_x_4313:
[----:B------:R-:W2:Y:S01]  /*46e0*/  LDG.E R2, desc[UR36][R4.64] ;  /* 0x0000002404027981 */ /* 0x000ea2000c1e1900 */
[----:B------:R-:W-:Y:S01]  /*46f0*/  IMAD.MOV.U32 R3, RZ, RZ, RZ ;  /* 0x000000ffff037224 */ /* 0x000fe200078e00ff */
[----:B--2---:R-:W-:Y:S01]  /*4700*/  I2FP.F32.S32 R2, R2 ;  /* 0x0000000200027245 */ /* 0x004fe20000201400 */
[----:B------:R-:W-:Y:S06]  /*4710*/  BRA `(.L_x_4311) ;  /* 0x0000000c00347947 */ /* 0x000fec0003800000 */
.L_x_4312:
[----:B------:R-:W2:Y:S01]  /*4720*/  LDG.E.U16 R2, desc[UR36][R4.64] ;  /* 0x0000002404027981 */ /* 0x000ea2000c1e1500 */
[----:B------:R-:W-:Y:S01]  /*4730*/  HFMA2 R3, -RZ, RZ, 0, 0 ;  /* 0x00000000ff037431 */ /* 0x000fe200000001ff */
[----:B--2---:R-:W0:Y:S01]  /*4740*/  I2F.S16 R2, R2 ;  /* 0x0000000200027306 */ /* 0x004e220000101400 */
[----:B------:R-:W-:Y:S05]  /*4750*/  BRA `(.L_x_4311) ;  /* 0x0000000c00247947 */ /* 0x000fea0003800000 */
.L_x_4307:
        /* <DEDUP_REMOVED lines=9> */
.L_x_4315:
[----:B------:R-:W2:Y:S01]  /*47f0*/  LDG.E.U16 R2, desc[UR36][R4.64] ;  /* 0x0000002404027981 */ /* 0x000ea2000c1e1500 */
[----:B------:R-:W-:Y:S02]  /*4800*/  IMAD.MOV.U32 R3, RZ, RZ, RZ ;  /* 0x000000ffff037224 */ /* 0x000fe400078e00ff */
[----:B--2---:R-:W-:Y:S01]  /*4810*/  HADD2.F32 R2, -RZ, R2.H0_H0 ;  /* 0x20000002ff027230 */ /* 0x004fe20000004100 */
[----:B------:R-:W-:Y:S06]  /*4820*/  BRA `(.L_x_4311) ;  /* 0x0000000800f07947 */ /* 0x000fec0003800000 */
.L_x_4314:
        /* <DEDUP_REMOVED lines=8> */
.L_x_4317:
[----:B------:R-:W2:Y:S02]  /*48b0*/  LDG.E R3, desc[UR36][R4.64] ;  /* 0x0000002404037981 */ /* 0x000ea4000c1e1900 */
[--C-:B--2---:R-:W-:Y:S02]  /*48c0*/  HADD2.F32 R2, -RZ, R3.reuse.H0_H0 ;  /* 0x20000003ff027230 */ /* 0x104fe40000004100 */
[----:B------:R-:W-:Y:S01]  /*48d0*/  HADD2.F32 R3, -RZ, R3.H1_H1 ;  /* 0x30000003ff037230 */ /* 0x000fe20000004100 */
[----:B------:R-:W-:Y:S06]  /*48e0*/  BRA `(.L_x_4311) ;  /* 0x0000000800c07947 */ /* 0x000fec0003800000 */
.L_x_4316:
[----:B------:R-:W2:Y:S01]  /*48f0*/  LDG.E.64 R4, desc[UR36][R4.64] ;  /* 0x0000002404047981 */ /* 0x000ea2000c1e1b00 */
[----:B------:R-:W-:Y:S01]  /*4900*/  UMOV UR4, 0xf0000000 ;  /* 0xf000000000047882 */ /* 0x000fe20000000000 */
[----:B------:R-:W-:Y:S01]  /*4910*/  UMOV UR5, 0x380fffff ;  /* 0x380fffff00057882 */ /* 0x000fe20000000000 */
[----:B------:R-:W-:Y:S01]  /*4920*/  MOV R3, RZ ;  /* 0x000000ff00037202 */ /* 0x000fe20000000f00 */
[----:B--2---:R-:W0:Y:S01]  /*4930*/  F2F.F32.F64 R2, R4 ;  /* 0x0000000400027310 */ /* 0x004e220000301000 */
[----:B------:R-:W-:-:S14]  /*4940*/  DSETP.GEU.AND P0, PT, |R4|, UR4, PT ;  /* 0x0000000404007e2a */ /* 0x000fdc000bf0e200 */
[----:B0-----:R-:W-:Y:S01]  /*4950*/  @!P0 FMUL R2, R2, 1.175494350822287508e-38 ;  /* 0x0080000002028820 */ /* 0x001fe20000400000 */
[----:B------:R-:W-:Y:S06]  /*4960*/  BRA `(.L_x_4311) ;  /* 0x0000000800a07947 */ /* 0x000fec0003800000 */
.L_x_4306:
        /* <DEDUP_REMOVED lines=13> */
.L_x_4320:
        /* <DEDUP_REMOVED lines=10> */
.L_x_4319:
        /* <DEDUP_REMOVED lines=22> */
[----:B------:R-:W-:Y:S01]  /*4c40*/  SEL R5, R3, RZ, P0 ;  /* 0x000000ff03057207 */ /* 0x000fe20000000000 */
[----:B------:R-:W-:-:S03]  /*4c50*/  HFMA2 R3, -RZ, RZ, 0, 0 ;  /* 0x00000000ff037431 */ /* 0x000fc600000001ff */
[----:B------:R-:W-:Y:S01]  /*4c60*/  LOP3.LUT R2, R5, 0x80000000, R2, 0xf8, !PT ;  /* 0x8000000005027812 */ /* 0x000fe200078ef802 */
[----:B------:R-:W-:Y:S06]  /*4c70*/  BRA `(.L_x_4311) ;  /* 0x0000000400dc7947 */ /* 0x000fec0003800000 */
.L_x_4322:
[----:B------:R-:W2:Y:S02]  /*4c80*/  LDG.E.U8 R3, desc[UR36][R4.64] ;  /* 0x0000002404037981 */ /* 0x000ea4000c1e1100 */
[C---:B--2---:R-:W-:Y:S02]  /*4c90*/  IMAD.SHL.U32 R0, R3.reuse, 0x2000000, RZ ;  /* 0x0200000003007824 */ /* 0x044fe400078e00ff */
[----:B------:R-:W-:-:S03]  /*4ca0*/  IMAD.SHL.U32 R3, R3, 0x100, RZ ;  /* 0x0000010003037824 */ /* 0x000fc600078e00ff */
[----:B------:R-:W-:Y:S02]  /*4cb0*/  ISETP.GE.U32.AND P0, PT, R0, 0x8000000, PT ;  /* 0x080000000000780c */ /* 0x000fe40003f06070 */
[----:B------:R-:W-:-:S11]  /*4cc0*/  PRMT R7, R3, 0x9910, RZ ;  /* 0x0000991003077816 */ /* 0x000fd600000000ff */
[----:B------:R-:W-:Y:S02]  /*4cd0*/  @!P0 LOP3.LUT R2, R3, 0x7f00, RZ, 0xc0, !PT ;  /* 0x00007f0003028812 */ /* 0x000fe400078ec0ff */
[----:B------:R-:W-:Y:S02]  /*4ce0*/  @P0 LEA.HI R0, R0, 0x70000000, RZ, 0x1c ;  /* 0x7000000000000811 */ /* 0x000fe400078fe0ff */
[----:B------:R-:W-:Y:S02]  /*4cf0*/  @!P0 LOP3.LUT R2, R2, 0x3f000000, RZ, 0xfc, !PT ;  /* 0x3f00000002028812 */ /* 0x000fe400078efcff */
[----:B------:R-:W-:Y:S01]  /*4d00*/  MOV R3, RZ ;  /* 0x000000ff00037202 */ /* 0x000fe20000000f00 */
[----:B------:R-:W-:Y:S02]  /*4d10*/  @P0 FMUL.FTZ R0, R0, 1.9259299443872358531e-34 ;  /* 0x0780000000000820 */ /* 0x000fe40000410000 */
[----:B------:R-:W-:-:S05]  /*4d20*/  @!P0 FADD.FTZ R0, R2, -0.5 ;  /* 0xbf00000002008421 */ /* 0x000fca0000010000 */
[----:B------:R-:W-:Y:S01]  /*4d30*/  LOP3.LUT R2, R0, 0x80000000, R7, 0xf8, !PT ;  /* 0x8000000000027812 */ /* 0x000fe200078ef807 */
[----:B------:R-:W-:Y:S06]  /*4d40*/  BRA `(.L_x_4311) ;  /* 0x0000000400a87947 */ /* 0x000fec0003800000 */
.L_x_4321:
[----:B------:R-:W2:Y:S01]  /*4d50*/  LDG.E.U16 R2, desc[UR36][R4.64] ;  /* 0x0000002404027981 */ /* 0x000ea2000c1e1500 */
[----:B------:R-:W-:Y:S02]  /*4d60*/  IMAD.MOV.U32 R3, RZ, RZ, RZ ;  /* 0x000000ffff037224 */ /* 0x000fe400078e00ff */
[----:B--2---:R-:W-:Y:S01]  /*4d70*/  IMAD.U32 R2, R2, 0x10000, RZ ;  /* 0x0001000002027824 */ /* 0x004fe200078e00ff */
[----:B------:R-:W-:Y:S06]  /*4d80*/  BRA `(.L_x_4311) ;  /* 0x0000000400987947 */ /* 0x000fec0003800000 */
.L_x_4318:
        /* <DEDUP_REMOVED lines=9> */
[----:B------:R-:W-:Y:S01]  /*4e20*/  HFMA2 R3, -RZ, RZ, 0, 0 ;  /* 0x00000000ff037431 */ /* 0x000fe200000001ff */
[----:B--2---:R-:W-:Y:S01]  /*4e30*/  I2FP.F32.U32 R2, R2 ;  /* 0x0000000200027245 */ /* 0x004fe20000201000 */
[----:B------:R-:W-:Y:S06]  /*4e40*/  BRA `(.L_x_4311) ;  /* 0x0000000400687947 */ /* 0x000fec0003800000 */
.L_x_4325:
        /* <DEDUP_REMOVED lines=20> */
.L_x_4327:
[----:B------:R-:W-:Y:S05]  /*4f90*/  BSYNC.RECONVERGENT B0 ;  /* 0x0000000000007941 */ /* 0x000fea0003800200 */
.L_x_4326:
[----:B------:R-:W-:Y:S01]  /*4fa0*/  IMAD.SHL.U32 R0, R0, 0x100000, RZ ;  /* 0x0010000000007824 */ /* 0x000fe200078e00ff */
[----:B------:R-:W-:-:S04]  /*4fb0*/  LEA R2, R2, 0x3b800000, 0x17 ;  /* 0x3b80000002027811 */ /* 0x000fc800078eb8ff */
[----:B------:R-:W-:Y:S01]  /*4fc0*/  LOP3.LUT R2, R2, R0, R9, 0xfe, !PT ;  /* 0x0000000002027212 */ /* 0x000fe200078efe09 */
[----:B------:R-:W-:Y:S06]  /*4fd0*/  BRA `(.L_x_4311) ;  /* 0x0000000400047947 */ /* 0x000fec0003800000 */
.L_x_4324:
        /* <DEDUP_REMOVED lines=20> */
.L_x_4329:
[----:B------:R-:W-:Y:S05]  /*5120*/  BSYNC.RECONVERGENT B0 ;  /* 0x0000000000007941 */ /* 0x000fea0003800200 */
.L_x_4328:
[----:B------:R-:W-:Y:S01]  /*5130*/  IMAD.SHL.U32 R0, R0, 0x200000, RZ ;  /* 0x0020000000007824 */ /* 0x000fe200078e00ff */
[----:B------:R-:W-:-:S04]  /*5140*/  LEA R2, R2, 0x37800000, 0x17 ;  /* 0x3780000002027811 */ /* 0x000fc800078eb8ff */
[----:B------:R-:W-:Y:S01]  /*5150*/  LOP3.LUT R2, R2, R0, R9, 0xfe, !PT ;  /* 0x0000000002027212 */ /* 0x000fe200078efe09 */
[----:B------:R-:W-:Y:S06]  /*5160*/  BRA `(.L_x_4311) ;  /* 0x0000000000a07947 */ /* 0x000fec0003800000 */
.L_x_4323:
[----:B------:R-:W-:-:S09]  /*5170*/  UISETP.NE.AND UP0, UPT, UR4, 0x1c, UPT ;  /* 0x0000001c0400788c */ /* 0x000fd2000bf05270 */
[----:B------:R-:W-:Y:S05]  /*5180*/  BRA.U !UP0, `(.L_x_4330) ;  /* 0x00000001088c7547 */ /* 0x000fea000b800000 */
[----:B------:R-:W-:-:S09]  /*5190*/  UISETP.NE.AND UP0, UPT, UR4, 0x1d, UPT ;  /* 0x0000001d0400788c */ /* 0x000fd2000bf05270 */
[----:B------:R-:W-:Y:S05]  /*51a0*/  BRA.U !UP0, `(.L_x_4331) ;  /* 0x0000000108747547 */ /* 0x000fea000b800000 */
[----:B------:R-:W-:-:S09]  /*51b0*/  UISETP.NE.AND UP0, UPT, UR4, 0x2c, UPT ;  /* 0x0000002c0400788c */ /* 0x000fd2000bf05270 */
[----:B------:R-:W-:Y:S05]  /*51c0*/  BRA.U UP0, `(.L_x_4310) ;  /* 0x0000000100247547 */ /* 0x000fea000b800000 */
[----:B------:R-:W2:Y:S01]  /*51d0*/  LDG.E.U8 R4, desc[UR36][R4.64] ;  /* 0x0000002404047981 */ /* 0x000ea2000c1e1100 */
[----:B------:R-:W-:Y:S01]  /*51e0*/  MOV R3, RZ ;  /* 0x000000ff00037202 */ /* 0x000fe20000000f00 */
[----:B------:R-:W-:Y:S01]  /*51f0*/  IMAD.MOV.U32 R2, RZ, RZ, 0x400000 ;  /* 0x00400000ff027424 */ /* 0x000fe200078e00ff */
[----:B--2---:R-:W-:-:S13]  /*5200*/  ISETP.NE.AND P0, PT, R4, RZ, PT ;  /* 0x000000ff0400720c */ /* 0x004fda0003f05270 */
[----:B------:R-:W-:Y:S05]  /*5210*/  @!P0 BRA `(.L_x_4311) ;  /* 0x0000000000748947 */ /* 0x000fea0003800000 */
[----:B------:R-:W-:-:S13]  /*5220*/  ISETP.NE.AND P0, PT, R4, 0xff, PT ;  /* 0x000000ff0400780c */ /* 0x000fda0003f05270 */
[----:B------:R-:W-:Y:S01]  /*5230*/  @!P0 IMAD.MOV.U32 R2, RZ, RZ, 0x7f800001 ;  /* 0x7f800001ff028424 */ /* 0x000fe200078e00ff */
[----:B------:R-:W-:Y:S01]  /*5240*/  @P0 SHF.L.U32 R2, R4, 0x17, RZ ;  /* 0x0000001704020819 */ /* 0x000fe200000006ff */
[----:B------:R-:W-:Y:S06]  /*5250*/  BRA `(.L_x_4311) ;  /* 0x0000000000647947 */ /* 0x000fec0003800000 */
.L_x_4310:
        /* <DEDUP_REMOVED lines=16> */
.L_x_4332:
[----:B------:R-:W-:Y:S01]  /*5360*/  CS2R R2, SRZ ;  /* 0x0000000000027805 */ /* 0x000fe2000001ff00 */
[----:B------:R-:W-:Y:S06]  /*5370*/  BRA `(.L_x_4311) ;  /* 0x00000000001c7947 */ /* 0x000fec0003800000 */
.L_x_4331:
[----:B------:R-:W2:Y:S01]  /*5380*/  LDG.E.64 R4, desc[UR36][R4.64] ;  /* 0x0000002404047981 */ /* 0x000ea2000c1e1b00 */
[----:B------:R-:W-:Y:S01]  /*5390*/  IMAD.MOV.U32 R3, RZ, RZ, RZ ;  /* 0x000000ffff037224 */ /* 0x000fe200078e00ff */
[----:B--2---:R0:W1:Y:S01]  /*53a0*/  I2F.U64 R2, R4 ;  /* 0x0000000400027312 */ /* 0x0040620000301000 */
[----:B------:R-:W-:Y:S05]  /*53b0*/  BRA `(.L_x_4311) ;  /* 0x00000000000c7947 */ /* 0x000fea0003800000 */
.L_x_4330:
[----:B------:R-:W2:Y:S01]  /*53c0*/  LDG.E R2, desc[UR36][R4.64] ;  /* 0x0000002404027981 */ /* 0x000ea2000c1e1900 */
[----:B------:R-:W-:Y:S01]  /*53d0*/  IMAD.MOV.U32 R3, RZ, RZ, RZ ;  /* 0x000000ffff037224 */ /* 0x000fe200078e00ff */
[----:B--2---:R-:W-:-:S07]  /*53e0*/  I2FP.F32.U32 R2, R2 ;  /* 0x0000000200027245 */ /* 0x004fce0000201000 */
.L_x_4311:
[----:B------:R-:W-:Y:S05]  /*53f0*/  BSYNC.RECONVERGENT B6 ;  /* 0x0000000000067941 */ /* 0x000fea0003800200 */
.L_x_4305:
[----:B------:R-:W0:Y:S01]  /*5400*/  LDCU.64 UR6, c[0x0][0x580] ;  /* 0x0000b000ff0677ac */ /* 0x000e220008000a00 */
[----:B------:R-:W1:Y:S01]  /*5410*/  LDCU.64 UR8, c[0x0][0x598] ;  /* 0x0000b300ff0877ac */ /* 0x000e620008000a00 */
[----:B------:R-:W-:-:S04]  /*5420*/  UPRMT UR4, UR41, 0x9910, URZ ;  /* 0x0000991029047896 */ /* 0x000fc800080000ff */
[----:B------:R-:W-:Y:S01]  /*5430*/  UISETP.GT.AND UP0, UPT, UR4, 0x9, UPT ;  /* 0x000000090400788c */ /* 0x000fe2000bf04270 */
[----:B0-234-:R-:W-:Y:S01]  /*5440*/  IADD3 R4, P0, PT, R16, UR6, RZ ;  /* 0x0000000610047c10 */ /* 0x01dfe2000ff1e0ff */
[C---:B-1---5:R-:W-:Y:S01]  /*5450*/  FMUL.FTZ R7, R3.reuse, UR9 ;  /* 0x0000000903077c20 */ /* 0x062fe20008410000 */
[C---:B------:R-:W-:Y:S02]  /*5460*/  FMUL.FTZ R0, R2.reuse, UR9 ;  /* 0x0000000902007c20 */ /* 0x040fe40008410000 */
[----:B------:R-:W-:Y:S01]  /*5470*/  IADD3.X R5, PT, PT, RZ, UR7, RZ, P0, !PT ;  /* 0x00000007ff057c10 */ /* 0x000fe200087fe4ff */
[----:B------:R-:W-:Y:S01]  /*5480*/  FFMA.FTZ R2, R2, UR8, -R7 ;  /* 0x0000000802027c23 */ /* 0x000fe20008010807 */
[----:B------:R-:W-:Y:S02]  /*5490*/  FFMA.FTZ R3, R3, UR8, R0 ;  /* 0x0000000803037c23 */ /* 0x000fe40008010000 */
        /* <DEDUP_REMOVED lines=12> */
.L_x_4336:
[----:B------:R-:W0:Y:S02]  /*5560*/  F2I.S64.TRUNC R2, R2 ;  /* 0x0000000200027311 */ /* 0x000e24000020d900 */
[----:B0-----:R-:W-:-:S05]  /*5570*/  IMAD.MOV.U32 R7, RZ, RZ, R2 ;  /* 0x000000ffff077224 */ /* 0x001fca00078e0002 */
[----:B------:R3:W-:Y:S01]  /*5580*/  STG.E.U8 desc[UR36][R4.64], R7 ;  /* 0x0000000704007986 */ /* 0x0007e2000c101124 */
[----:B------:R-:W-:Y:S05]  /*5590*/  BRA `(.L_x_4338) ;  /* 0x0000000c002c7947 */ /* 0x000fea0003800000 */
.L_x_4335:
        /* <DEDUP_REMOVED lines=9> */
.L_x_4340:
[----:B------:R-:W0:Y:S02]  /*5630*/  F2I.FTZ.TRUNC.NTZ R3, R2 ;  /* 0x0000000200037305 */ /* 0x000e24000021f100 */
[----:B0-----:R2:W-:Y:S01]  /*5640*/  STG.E desc[UR36][R4.64], R3 ;  /* 0x0000000304007986 */ /* 0x0015e2000c101924 */
[----:B------:R-:W-:Y:S05]  /*5650*/  BRA `(.L_x_4338) ;  /* 0x0000000800fc7947 */ /* 0x000fea0003800000 */
.L_x_4339:
[----:B------:R-:W0:Y:S02]  /*5660*/  F2I.FTZ.TRUNC.NTZ R3, R2 ;  /* 0x0000000200037305 */ /* 0x000e24000021f100 */
[----:B0-----:R0:W-:Y:S01]  /*5670*/  STG.E.U16 desc[UR36][R4.64], R3 ;  /* 0x0000000304007986 */ /* 0x0011e2000c101524 */
[----:B------:R-:W-:Y:S05]  /*5680*/  BRA `(.L_x_4338) ;  /* 0x0000000800f07947 */ /* 0x000fea0003800000 */
.L_x_4334:
        /* <DEDUP_REMOVED lines=8> */
.L_x_4342:
[----:B------:R-:W-:-:S05]  /*5710*/  F2FP.F16.F32.PACK_AB R2, RZ, R2 ;  /* 0x00000002ff02723e */ /* 0x000fca00000000ff */
[----:B------:R0:W-:Y:S01]  /*5720*/  STG.E.U16 desc[UR36][R4.64], R2 ;  /* 0x0000000204007986 */ /* 0x0001e2000c101524 */
[----:B------:R-:W-:Y:S05]  /*5730*/  BRA `(.L_x_4338) ;  /* 0x0000000800c47947 */ /* 0x000fea0003800000 */
.L_x_4341:
        /* <DEDUP_REMOVED lines=8> */
.L_x_4344:
[----:B------:R-:W-:-:S05]  /*57c0*/  F2FP.F16.F32.PACK_AB R3, R3, R2 ;  /* 0x000000020303723e */ /* 0x000fca00000000ff */
[----:B------:R0:W-:Y:S01]  /*57d0*/  STG.E desc[UR36][R4.64], R3 ;  /* 0x0000000304007986 */ /* 0x0001e2000c101924 */
[----:B------:R-:W-:Y:S05]  /*57e0*/  BRA `(.L_x_4338) ;  /* 0x0000000800987947 */ /* 0x000fea0003800000 */
.L_x_4343:
[----:B------:R-:W-:-:S06]  /*57f0*/  FMUL.FTZ R2, R2, 1 ;  /* 0x3f80000002027820 */ /* 0x000fcc0000410000 */
[----:B------:R-:W0:Y:S02]  /*5800*/  F2F.F64.F32 R2, R2 ;  /* 0x0000000200027310 */ /* 0x000e240000201800 */
[----:B0-----:R0:W-:Y:S01]  /*5810*/  STG.E.64 desc[UR36][R4.64], R2 ;  /* 0x0000000204007986 */ /* 0x0011e2000c101b24 */
[----:B------:R-:W-:Y:S05]  /*5820*/  BRA `(.L_x_4338) ;  /* 0x0000000800887947 */ /* 0x000fea0003800000 */
.L_x_4333:
        /* <DEDUP_REMOVED lines=13> */
.L_x_4348:
[----:B------:R-:W-:Y:S01]  /*5900*/  LOP3.LUT R6, R2, 0x7fffffff, RZ, 0xc0, !PT ;  /* 0x7fffffff02067812 */ /* 0x000fe200078ec0ff */
        /* <DEDUP_REMOVED lines=15> */
.L_x_4351:
[----:B------:R-:W-:-:S04]  /*5a00*/  SHF.R.U32.HI R2, RZ, 0x18, R2 ;  /* 0x00000018ff027819 */ /* 0x000fc80000011602 */
[----:B------:R-:W-:-:S04]  /*5a10*/  LOP3.LUT R2, R3, 0x80, R2, 0xf8, !PT ;  /* 0x0000008003027812 */ /* 0x000fc800078ef802 */
[----:B------:R-:W-:-:S07]  /*5a20*/  PRMT R0, R2, 0x7610, R0 ;  /* 0x0000761002007816 */ /* 0x000fce0000000000 */
.L_x_4350:
[----:B------:R-:W-:Y:S05]  /*5a30*/  BSYNC.RECONVERGENT B0 ;  /* 0x0000000000007941 */ /* 0x000fea0003800200 */
.L_x_4349:
[----:B------:R0:W-:Y:S01]  /*5a40*/  STG.E.U8 desc[UR36][R4.64], R0 ;  /* 0x0000000004007986 */ /* 0x0001e2000c101124 */
[----:B------:R-:W-:Y:S05]  /*5a50*/  BRA `(.L_x_4338) ;  /* 0x0000000400fc7947 */ /* 0x000fea0003800000 */
.L_x_4347:
[----:B------:R-:W-:Y:S01]  /*5a60*/  LOP3.LUT R6, R2, 0x7fffffff, RZ, 0xc0, !PT ;  /* 0x7fffffff02067812 */ /* 0x000fe200078ec0ff */
        /* <DEDUP_REMOVED lines=15> */
.L_x_4354:
[----:B------:R-:W-:-:S04]  /*5b60*/  SHF.R.U32.HI R2, RZ, 0x18, R2 ;  /* 0x00000018ff027819 */ /* 0x000fc80000011602 */
[----:B------:R-:W-:-:S04]  /*5b70*/  LOP3.LUT R3, R3, 0x80, R2, 0xf8, !PT ;  /* 0x0000008003037812 */ /* 0x000fc800078ef802 */
[----:B------:R-:W-:-:S07]  /*5b80*/  PRMT R0, R3, 0x7610, R0 ;  /* 0x0000761003007816 */ /* 0x000fce0000000000 */
.L_x_4353:
[----:B------:R-:W-:Y:S05]  /*5b90*/  BSYNC.RECONVERGENT B0 ;  /* 0x0000000000007941 */ /* 0x000fea0003800200 */
.L_x_4352:
[----:B------:R0:W-:Y:S01]  /*5ba0*/  STG.E.U8 desc[UR36][R4.64], R0 ;  /* 0x0000000004007986 */ /* 0x0001e2000c101124 */
[----:B------:R-:W-:Y:S05]  /*5bb0*/  BRA `(.L_x_4338) ;  /* 0x0000000400a47947 */ /* 0x000fea0003800000 */
.L_x_4346:
[----:B------:R-:W-:-:S09]  /*5bc0*/  UISETP.NE.AND UP0, UPT, UR4, 0x1c, UPT ;  /* 0x0000001c0400788c */ /* 0x000fd2000bf05270 */
[----:B------:R-:W-:Y:S05]  /*5bd0*/  BRA.U !UP0, `(.L_x_4355) ;  /* 0x0000000108587547 */ /* 0x000fea000b800000 */
[----:B------:R-:W-:-:S09]  /*5be0*/  UISETP.NE.AND UP0, UPT, UR4, 0x1d, UPT ;  /* 0x0000001d0400788c */ /* 0x000fd2000bf05270 */
[----:B------:R-:W-:Y:S05]  /*5bf0*/  BRA.U !UP0, `(.L_x_4356) ;  /* 0x0000000108447547 */ /* 0x000fea000b800000 */
[----:B------:R-:W-:-:S09]  /*5c00*/  UISETP.NE.AND UP0, UPT, UR4, 0x2c, UPT ;  /* 0x0000002c0400788c */ /* 0x000fd2000bf05270 */
[----:B------:R-:W-:Y:S05]  /*5c10*/  BRA.U UP0, `(.L_x_4337) ;  /* 0x0000000100b47547 */ /* 0x000fea000b800000 */
        /* <DEDUP_REMOVED lines=15> */
.L_x_4356:
[----:B------:R-:W0:Y:S02]  /*5d10*/  F2I.U64.TRUNC R2, R2 ;  /* 0x0000000200027311 */ /* 0x000e24000020d800 */
[----:B0-----:R0:W-:Y:S01]  /*5d20*/  STG.E.64 desc[UR36][R4.64], R2 ;  /* 0x0000000204007986 */ /* 0x0011e2000c101b24 */
[----:B------:R-:W-:Y:S05]  /*5d30*/  BRA `(.L_x_4338) ;  /* 0x0000000400447947 */ /* 0x000fea0003800000 */
.L_x_4355:
[----:B------:R-:W0:Y:S02]  /*5d40*/  F2I.FTZ.U32.TRUNC.NTZ R3, R2 ;  /* 0x0000000200037305 */ /* 0x000e24000021f000 */
[----:B0-----:R0:W-:Y:S01]  /*5d50*/  STG.E desc[UR36][R4.64], R3 ;  /* 0x0000000304007986 */ /* 0x0011e2000c101924 */
[----:B------:R-:W-:Y:S05]  /*5d60*/  BRA `(.L_x_4338) ;  /* 0x0000000400387947 */ /* 0x000fea0003800000 */
.L_x_4345:
        /* <DEDUP_REMOVED lines=12> */
.L_x_4358:
[----:B------:R-:W-:Y:S01]  /*5e30*/  FMUL.FTZ R8, R2, 1 ;  /* 0x3f80000002087820 */ /* 0x000fe20000410000 */
[----:B------:R-:W-:-:S05]  /*5e40*/  FMUL.FTZ R10, R3, 1 ;  /* 0x3f800000030a7820 */ /* 0x000fca0000410000 */
[----:B------:R-:W-:Y:S08]  /*5e50*/  F2F.F64.F32 R8, R8 ;  /* 0x0000000800087310 */ /* 0x000ff00000201800 */
[----:B------:R-:W0:Y:S02]  /*5e60*/  F2F.F64.F32 R10, R10 ;  /* 0x0000000a000a7310 */ /* 0x000e240000201800 */
[----:B0-----:R0:W-:Y:S01]  /*5e70*/  STG.E.128 desc[UR36][R4.64], R8 ;  /* 0x0000000804007986 */ /* 0x0011e2000c101d24 */
[----:B------:R-:W-:Y:S05]  /*5e80*/  BRA `(.L_x_4338) ;  /* 0x0000000000f07947 */ /* 0x000fea0003800000 */
.L_x_4357:
[----:B------:R-:W-:-:S09]  /*5e90*/  UISETP.NE.AND UP0, UPT, UR4, 0xf, UPT ;  /* 0x0000000f0400788c */ /* 0x000fd2000bf05270 */
[----:B------:R-:W-:Y:S05]  /*5ea0*/  BRA.U !UP0, `(.L_x_4359) ;  /* 0x0000000108e07547 */ /* 0x000fea000b800000 */
[----:B------:R-:W-:-:S09]  /*5eb0*/  UISETP.NE.AND UP0, UPT, UR4, 0x17, UPT ;  /* 0x000000170400788c */ /* 0x000fd2000bf05270 */
[----:B------:R-:W-:Y:S05]  /*5ec0*/  BRA.U !UP0, `(.L_x_4360) ;  /* 0x00000001088c7547 */ /* 0x000fea000b800000 */
[----:B------:R-:W-:-:S09]  /*5ed0*/  UISETP.NE.AND UP0, UPT, UR4, 0x18, UPT ;  /* 0x000000180400788c */ /* 0x000fd2000bf05270 */
[----:B------:R-:W-:Y:S05]  /*5ee0*/  BRA.U !UP0, `(.L_x_4361) ;  /* 0x0000000108447547 */ /* 0x000fea000b800000 */
.L_x_4337:
        /* <DEDUP_REMOVED lines=16> */
.L_x_4362:
[----:B------:R-:W-:Y:S05]  /*5ff0*/  BRA `(.L_x_4338) ;  /* 0x0000000000947947 */ /* 0x000fea0003800000 */
.L_x_4361:
[----:B------:R-:W-:Y:S01]  /*6000*/  LOP3.LUT R6, R2, 0x7fffffff, RZ, 0xc0, !PT ;  /* 0x7fffffff02067812 */ /* 0x000fe200078ec0ff */
[----:B------:R-:W-:Y:S01]  /*6010*/  BSSY.RECONVERGENT B0, `(.L_x_4363) ;  /* 0x000000b000007945 */ /* 0x000fe20003800200 */
[----:B------:R-:W-:Y:S01]  /*6020*/  SHF.R.U32.HI R7, RZ, 0x18, R2 ;  /* 0x00000018ff077819 */ /* 0x000fe20000011602 */
[----:B------:R-:W-:Y:S01]  /*6030*/  IMAD.MOV.U32 R0, RZ, RZ, 0x7f ;  /* 0x0000007fff007424 */ /* 0x000fe200078e00ff */
        /* <DEDUP_REMOVED lines=8> */
.L_x_4364:
[----:B------:R-:W-:Y:S05]  /*60c0*/  BSYNC.RECONVERGENT B0 ;  /* 0x0000000000007941 */ /* 0x000fea0003800200 */
.L_x_4363:
[----:B------:R-:W-:-:S05]  /*60d0*/  LOP3.LUT R3, R0, 0x80, R7, 0xf8, !PT ;  /* 0x0000008000037812 */ /* 0x000fca00078ef807 */
[----:B------:R0:W-:Y:S01]  /*60e0*/  STG.E.U8 desc[UR36][R4.64], R3 ;  /* 0x0000000304007986 */ /* 0x0001e2000c101124 */
[----:B------:R-:W-:Y:S05]  /*60f0*/  BRA `(.L_x_4338) ;  /* 0x0000000000547947 */ /* 0x000fea0003800000 */
.L_x_4360:
[----:B------:R-:W-:Y:S01]  /*6100*/  LOP3.LUT R6, R2, 0x7fffffff, RZ, 0xc0, !PT ;  /* 0x7fffffff02067812 */ /* 0x000fe200078ec0ff */
[----:B------:R-:W-:Y:S03]  /*6110*/  BSSY.RECONVERGENT B0, `(.L_x_4365) ;  /* 0x000000d000007945 */ /* 0x000fe60003800200 */
        /* <DEDUP_REMOVED lines=9> */
.L_x_4366:
[----:B------:R-:W-:Y:S02]  /*61b0*/  ISETP.GT.U32.AND P0, PT, R6, 0x7f800000, PT ;  /* 0x7f8000000600780c */ /* 0x000fe40003f04070 */
[----:B------:R-:W-:-:S04]  /*61c0*/  MOV R0, 0x7f ;  /* 0x0000007f00007802 */ /* 0x000fc80000000f00 */
[----:B------:R-:W-:-:S07]  /*61d0*/  SEL R0, R0, 0x7c, P0 ;  /* 0x0000007c00007807 */ /* 0x000fce0000000000 */
.L_x_4367:
[----:B------:R-:W-:Y:S05]  /*61e0*/  BSYNC.RECONVERGENT B0 ;  /* 0x0000000000007941 */ /* 0x000fea0003800200 */
.L_x_4365:
[----:B------:R-:W-:-:S04]  /*61f0*/  SHF.R.U32.HI R3, RZ, 0x18, R2 ;  /* 0x00000018ff037819 */ /* 0x000fc80000011602 */
[----:B------:R-:W-:-:S05]  /*6200*/  LOP3.LUT R3, R0, 0x80, R3, 0xf8, !PT ;  /* 0x0000008000037812 */ /* 0x000fca00078ef803 */
[----:B------:R0:W-:Y:S01]  /*6210*/  STG.E.U8 desc[UR36][R4.64], R3 ;  /* 0x0000000304007986 */ /* 0x0001e2000c101124 */
[----:B------:R-:W-:Y:S05]  /*6220*/  BRA `(.L_x_4338) ;  /* 0x0000000000087947 */ /* 0x000fea0003800000 */
.L_x_4359:
[----:B------:R-:W-:-:S05]  /*6230*/  F2FP.BF16.F32.PACK_AB R2, RZ, R2 ;  /* 0x00000002ff02723e */ /* 0x000fca00000010ff */
[----:B------:R0:W-:Y:S02]  /*6240*/  STG.E.U16 desc[UR36][R4.64], R2 ;  /* 0x0000000204007986 */ /* 0x0001e4000c101524 */
.L_x_4338:
[----:B------:R-:W-:-:S07]  /*6250*/  VIADD R17, R17, 0x80 ;  /* 0x0000008011117836 */ /* 0x000fce0000000000 */
.L_x_4303:
[----:B------:R-:W-:Y:S05]  /*6260*/  BSYNC.RECONVERGENT B7 ;  /* 0x0000000000077941 */ /* 0x000fea0003800200 */
.L_x_4302:
[----:B------:R-:W5:Y:S01]  /*6270*/  LDCU UR4, c[0x0][0x380] ;  /* 0x00007000ff0477ac */ /* 0x000f620008000800 */
[----:B------:R-:W-:Y:S01]  /*6280*/  BSSY.RECONVERGENT B7, `(.L_x_4368) ;  /* 0x000030b000077945 */ /* 0x000fe20003800200 */
[----:B-----5:R-:W-:-:S13]  /*6290*/  ISETP.GE.AND P0, PT, R17, UR4, PT ;  /* 0x0000000411007c0c */ /* 0x020fda000bf06270 */
[----:B------:R-:W-:Y:S05]  /*62a0*/  @P0 BRA `(.L_x_4369) ;  /* 0x0000003000200947 */ /* 0x000fea0003800000 */
[----:B------:R-:W5:Y:S01]  /*62b0*/  LDCU UR4, c[0x0][0x388] ;  /* 0x00007100ff0477ac */ /* 0x000f620008000800 */
[----:B------:R-:W-:Y:S02]  /*62c0*/  HFMA2 R16, -RZ, RZ, 0, 0 ;  /* 0x00000000ff107431 */ /* 0x000fe400000001ff */
[----:B0--34-:R-:W-:Y:S01]  /*62d0*/  IMAD.MOV.U32 R0, RZ, RZ, RZ ;  /* 0x000000ffff007224 */ /* 0x019fe200078e00ff */
[----:B-----5:R-:W-:-:S09]  /*62e0*/  UISETP.NE.AND UP0, UPT, UR4, URZ, UPT ;  /* 0x000000ff0400728c */ /* 0x020fd2000bf05270 */
[----:B------:R-:W-:Y:S05]  /*62f0*/  BRA.U !UP0, `(.L_x_4370) ;  /* 0x0000001108a87547 */ /* 0x000fea000b800000 */
[----:B------:R-:W1:Y:S01]  /*6300*/  LDCU.64 UR4, c[0x0][0x390] ;  /* 0x00007200ff0477ac */ /* 0x000e620008000a00 */
[----:B------:R-:W-:Y:S01]  /*6310*/  IMAD.MOV.U32 R16, RZ, RZ, RZ ;  /* 0x000000ffff107224 */ /* 0x000fe200078e00ff */
[----:B------:R-:W0:Y:S01]  /*6320*/  LDCU UR6, c[0x0][0x38c] ;  /* 0x00007180ff0677ac */ /* 0x000e220008000800 */
[----:B------:R-:W3:Y:S01]  /*6330*/  LDCU.64 UR8, c[0x0][0x4b8] ;  /* 0x00009700ff0877ac */ /* 0x000ee20008000a00 */
[----:B------:R-:W-:Y:S01]  /*6340*/  UISETP.NE.AND UP0, UPT, UR40, URZ, UPT ;  /* 0x000000ff2800728c */ /* 0x000fe2000bf05270 */
[----:B-1----:R-:W-:-:S05]  /*6350*/  IMAD.HI.U32 R2, R17, UR4, R16 ;  /* 0x0000000411027c27 */ /* 0x002fca000f8e0010 */
[----:B--2---:R-:W-:-:S05]  /*6360*/  SHF.R.U32.HI R3, RZ, UR5, R2 ;  /* 0x00000005ff037c19 */ /* 0x004fca0008011602 */
[----:B------:R-:W-:-:S04]  /*6370*/  IMAD.MOV R0, RZ, RZ, -R3 ;  /* 0x000000ffff007224 */ /* 0x000fc800078e0a03 */
[----:B0-----:R-:W-:-:S04]  /*6380*/  IMAD R0, R0, UR6, R17 ;  /* 0x0000000600007c24 */ /* 0x001fc8000f8e0211 */
[C---:B---3--:R-:W-:Y:S02]  /*6390*/  IMAD R16, R0.reuse, UR8, RZ ;  /* 0x0000000800107c24 */ /* 0x048fe4000f8e02ff */
        /* <DEDUP_REMOVED lines=288> */
.L_x_4370:
[----:B------:R-:W1:Y:S01]  /*75a0*/  LDCU.64 UR6, c[0x0][0x588] ;  /* 0x0000b100ff0677ac */ /* 0x000e620008000a00 */
[----:B------:R-:W-:Y:S01]  /*75b0*/  BSSY.RECONVERGENT B6, `(.L_x_4371) ;  /* 0x00000f1000067945 */ /* 0x000fe20003800200 */
[----:B------:R-:W-:-:S04]  /*75c0*/  UPRMT UR4, UR42, 0x9910, URZ ;  /* 0x000099102a047896 */ /* 0x000fc800080000ff */
[----:B------:R-:W-:Y:S01]  /*75d0*/  UISETP.GT.AND UP0, UPT, UR4, 0x9, UPT ;  /* 0x000000090400788c */ /* 0x000fe2000bf04270 */
[----:B-12---:R-:W-:-:S04]  /*75e0*/  IADD3 R4, P0, PT, R0, UR6, RZ ;  /* 0x0000000600047c10 */ /* 0x006fc8000ff1e0ff */
        /* <DEDUP_REMOVED lines=14> */
.L_x_4375:
[----:B------:R-:W2:Y:S01]  /*76d0*/  LDG.E.U8 R2, desc[UR36][R4.64] ;  /* 0x0000002404027981 */ /* 0x000ea2000c1e1100 */
[----:B------:R-:W-:Y:S01]  /*76e0*/  IMAD.MOV.U32 R3, RZ, RZ, RZ ;  /* 0x000000ffff037224 */ /* 0x000fe200078e00ff */
[----:B--2---:R-:W-:Y:S01]  /*76f0*/  I2FP.F32.U32 R2, R2 ;  /* 0x0000000200027245 */ /* 0x004fe20000201000 */
[----:B------:R-:W-:Y:S06]  /*7700*/  BRA `(.L_x_4377) ;  /* 0x0000000c006c7947 */ /* 0x000fec0003800000 */
.L_x_4374:
[----:B------:R-:W-:-:S09]  /*7710*/  UISETP.NE.AND UP0, UPT, UR4, 0x2, UPT ;  /* 0x000000020400788c */ /* 0x000fd2000bf05270 */
[----:B------:R-:W-:Y:S05]  /*7720*/  BRA.U !UP0, `(.L_x_4378) ;  /* 0x0000000108307547 */ /* 0x000fea000b800000 */
[----:B------:R-:W-:-:S09]  /*7730*/  UISETP.NE.AND UP0, UPT, UR4, 0x3, UPT ;  /* 0x000000030400788c */ /* 0x000fd2000bf05270 */
[----:B------:R-:W-:Y:S05]  /*7740*/  BRA.U !UP0, `(.L_x_4379) ;  /* 0x0000000108187547 */ /* 0x000fea000b800000 */
[----:B------:R-:W-:-:S09]  /*7750*/  UISETP.NE.AND UP0, UPT, UR4, 0x4, UPT ;  /* 0x000000040400788c */ /* 0x000fd2000bf05270 */
[----:B------:R-:W-:Y:S05]  /*7760*/  BRA.U UP0, `(.L_x_4376) ;  /* 0x0000000900f07547 */ /* 0x000fea000b800000 */
[----:B------:R-:W2:Y:S01]  /*7770*/  LDG.E.64 R4, desc[UR36][R4.64] ;  /* 0x0000002404047981 */ /* 0x000ea2000c1e1b00 */
[----:B------:R-:W-:Y:S01]  /*7780*/  MOV R3, RZ ;  /* 0x000000ff00037202 */ /* 0x000fe20000000f00 */
[----:B--2---:R2:W3:Y:S01]  /*7790*/  I2F.S64 R2, R4 ;  /* 0x0000000400027312 */ /* 0x0044e20000301400 */
[----:B------:R-:W-:Y:S05]  /*77a0*/  BRA `(.L_x_4377) ;  /* 0x0000000c00447947 */ /* 0x000fea0003800000 */
.L_x_4379:
[----:B------:R-:W2:Y:S01]  /*77b0*/  LDG.E R2, desc[UR36][R4.64] ;  /* 0x0000002404027981 */ /* 0x000ea2000c1e1900 */
[----:B------:R-:W-:Y:S01]  /*77c0*/  IMAD.MOV.U32 R3, RZ, RZ, RZ ;  /* 0x000000ffff037224 */ /* 0x000fe200078e00ff */
[----:B--2---:R-:W-:Y:S01]  /*77d0*/  I2FP.F32.S32 R2, R2 ;  /* 0x0000000200027245 */ /* 0x004fe20000201400 */
[----:B------:R-:W-:Y:S06]  /*77e0*/  BRA `(.L_x_4377) ;  /* 0x0000000c00347947 */ /* 0x000fec0003800000 */
.L_x_4378:
[----:B------:R-:W2:Y:S01]  /*77f0*/  LDG.E.U16 R2, desc[UR36][R4.64] ;  /* 0x0000002404027981 */ /* 0x000ea2000c1e1500 */
[----:B------:R-:W-:Y:S01]  /*7800*/  IMAD.MOV.U32 R3, RZ, RZ, RZ ;  /* 0x000000ffff037224 */ /* 0x000fe200078e00ff */
[----:B--2---:R-:W1:Y:S01]  /*7810*/  I2F.S16 R2, R2 ;  /* 0x0000000200027306 */ /* 0x004e620000101400 */
[----:B------:R-:W-:Y:S05]  /*7820*/  BRA `(.L_x_4377) ;  /* 0x0000000c00247947 */ /* 0x000fea0003800000 */
.L_x_4373:
[----:B------:R-:W-:-:S09]  /*7830*/  UISETP.GT.AND UP0, UPT, UR4, 0x6, UPT ;  /* 0x000000060400788c */ /* 0x000fd2000bf04270 */
[----:B------:R-:W-:Y:S05]  /*7840*/  BRA.U UP0, `(.L_x_4380) ;  /* 0x00000001002c7547 */ /* 0x000fea000b800000 */
[----:B------:R-:W-:-:S09]  /*7850*/  UISETP.NE.AND UP0, UPT, UR4, 0x5, UPT ;  /* 0x000000050400788c */ /* 0x000fd2000bf05270 */
[----:B------:R-:W-:Y:S05]  /*7860*/  BRA.U !UP0, `(.L_x_4381) ;  /* 0x0000000108147547 */ /* 0x000fea000b800000 */
[----:B------:R-:W-:-:S09]  /*7870*/  UISETP.NE.AND UP0, UPT, UR4, 0x6, UPT ;  /* 0x000000060400788c */ /* 0x000fd2000bf05270 */
[----:B------:R-:W-:Y:S05]  /*7880*/  BRA.U UP0, `(.L_x_4376) ;  /* 0x0000000900a87547 */ /* 0x000fea000b800000 */
[----:B------:R4:W5:Y:S01]  /*7890*/  LDG.E R2, desc[UR36][R4.64] ;  /* 0x0000002404027981 */ /* 0x000962000c1e1900 */
[----:B------:R-:W-:Y:S01]  /*78a0*/  HFMA2 R3, -RZ, RZ, 0, 0 ;  /* 0x00000000ff037431 */ /* 0x000fe200000001ff */
[----:B------:R-:W-:Y:S06]  /*78b0*/  BRA `(.L_x_4377) ;  /* 0x0000000c00007947 */ /* 0x000fec0003800000 */
.L_x_4381:
[----:B------:R-:W2:Y:S01]  /*78c0*/  LDG.E.U16 R2, desc[UR36][R4.64] ;  /* 0x0000002404027981 */ /* 0x000ea2000c1e1500 */
[----:B------:R-:W-:Y:S02]  /*78d0*/  IMAD.MOV.U32 R3, RZ, RZ, RZ ;  /* 0x000000ffff037224 */ /* 0x000fe400078e00ff */
[----:B--2---:R-:W-:Y:S01]  /*78e0*/  HADD2.F32 R2, -RZ, R2.H0_H0 ;  /* 0x20000002ff027230 */ /* 0x004fe20000004100 */
[----:B------:R-:W-:Y:S06]  /*78f0*/  BRA `(.L_x_4377) ;  /* 0x0000000800f07947 */ /* 0x000fec0003800000 */
.L_x_4380:
        /* <DEDUP_REMOVED lines=8> */
.L_x_4383:
[----:B------:R-:W2:Y:S02]  /*7980*/  LDG.E R3, desc[UR36][R4.64] ;  /* 0x0000002404037981 */ /* 0x000ea4000c1e1900 */
[--C-:B--2---:R-:W-:Y:S02]  /*7990*/  HADD2.F32 R2, -RZ, R3.reuse.H0_H0 ;  /* 0x20000003ff027230 */ /* 0x104fe40000004100 */
[----:B------:R-:W-:Y:S01]  /*79a0*/  HADD2.F32 R3, -RZ, R3.H1_H1 ;  /* 0x30000003ff037230 */ /* 0x000fe20000004100 */
[----:B------:R-:W-:Y:S06]  /*79b0*/  BRA `(.L_x_4377) ;  /* 0x0000000800c07947 */ /* 0x000fec0003800000 */
.L_x_4382:
        /* <DEDUP_REMOVED lines=8> */
.L_x_4372:
        /* <DEDUP_REMOVED lines=13> */
.L_x_4386:
        /* <DEDUP_REMOVED lines=10> */
.L_x_4385:
        /* <DEDUP_REMOVED lines=12> */
[----:B0-----:R-:W-:-:S04]  /*7c70*/  IADD3 R3, PT, PT, -R3, RZ, RZ ;  /* 0x000000ff03037210 */ /* 0x001fc80007ffe1ff */
[----:B------:R-:W-:-:S05]  /*7c80*/  VIADDMNMX.U32 R3, R3, R6, 0x4, !PT ;  /* 0x0000000403037446 */ /* 0x000fca0007800006 */
[----:B------:R-:W-:-:S05]  /*7c90*/  VIADD R3, R3, 0xfffffffc ;  /* 0xfffffffc03037836 */ /* 0x000fca0000000000 */
[C---:B------:R-:W-:Y:S02]  /*7ca0*/  SHF.L.U32 R6, R0.reuse, R3, RZ ;  /* 0x0000000300067219 */ /* 0x040fe400000006ff */
[----:B------:R-:W-:Y:S01]  /*7cb0*/  SHF.L.U32 R7, R3, 0x17, RZ ;  /* 0x0000001703077819 */ /* 0x000fe200000006ff */
        /* <DEDUP_REMOVED lines=9> */
.L_x_4388:
[----:B------:R-:W2:Y:S02]  /*7d50*/  LDG.E.U8 R3, desc[UR36][R4.64] ;  /* 0x0000002404037981 */ /* 0x000ea4000c1e1100 */
[C---:B--2---:R-:W-:Y:S01]  /*7d60*/  SHF.L.U32 R0, R3.reuse, 0x19, RZ ;  /* 0x0000001903007819 */ /* 0x044fe200000006ff */
        /* <DEDUP_REMOVED lines=11> */
.L_x_4387:
[----:B------:R-:W2:Y:S01]  /*7e20*/  LDG.E.U16 R2, desc[UR36][R4.64] ;  /* 0x0000002404027981 */ /* 0x000ea2000c1e1500 */
[----:B------:R-:W-:Y:S01]  /*7e30*/  IMAD.MOV.U32 R3, RZ, RZ, RZ ;  /* 0x000000ffff037224 */ /* 0x000fe200078e00ff */
[----:B--2---:R-:W-:Y:S01]  /*7e40*/  SHF.L.U32 R2, R2, 0x10, RZ ;  /* 0x0000001002027819 */ /* 0x004fe200000006ff */
[----:B------:R-:W-:Y:S06]  /*7e50*/  BRA `(.L_x_4377) ;  /* 0x0000000400987947 */ /* 0x000fec0003800000 */
.L_x_4384:
        /* <DEDUP_REMOVED lines=12> */
.L_x_4391:
        /* <DEDUP_REMOVED lines=20> */
.L_x_4393:
[----:B------:R-:W-:Y:S05]  /*8060*/  BSYNC.RECONVERGENT B0 ;  /* 0x0000000000007941 */ /* 0x000fea0003800200 */
.L_x_4392:
[----:B------:R-:W-:Y:S01]  /*8070*/  IMAD.SHL.U32 R0, R0, 0x100000, RZ ;  /* 0x0010000000007824 */ /* 0x000fe200078e00ff */
[----:B------:R-:W-:-:S04]  /*8080*/  LEA R2, R2, 0x3b800000, 0x17 ;  /* 0x3b80000002027811 */ /* 0x000fc800078eb8ff */
[----:B------:R-:W-:Y:S01]  /*8090*/  LOP3.LUT R2, R2, R0, R9, 0xfe, !PT ;  /* 0x0000000002027212 */ /* 0x000fe200078efe09 */
[----:B------:R-:W-:Y:S06]  /*80a0*/  BRA `(.L_x_4377) ;  /* 0x0000000400047947 */ /* 0x000fec0003800000 */
.L_x_4390:
        /* <DEDUP_REMOVED lines=20> */
.L_x_4395:
[----:B------:R-:W-:Y:S05]  /*81f0*/  BSYNC.RECONVERGENT B0 ;  /* 0x0000000000007941 */ /* 0x000fea0003800200 */
.L_x_4394:
[----:B------:R-:W-:Y:S01]  /*8200*/  IMAD.SHL.U32 R0, R0, 0x200000, RZ ;  /* 0x0020000000007824 */ /* 0x000fe200078e00ff */
[----:B------:R-:W-:-:S04]  /*8210*/  LEA R2, R2, 0x37800000, 0x17 ;  /* 0x3780000002027811 */ /* 0x000fc800078eb8ff */
[----:B------:R-:W-:Y:S01]  /*8220*/  LOP3.LUT R2, R2, R0, R9, 0xfe, !PT ;  /* 0x0000000002027212 */ /* 0x000fe200078efe09 */
[----:B------:R-:W-:Y:S06]  /*8230*/  BRA `(.L_x_4377) ;  /* 0x0000000000a07947 */ /* 0x000fec0003800000 */
.L_x_4389:
[----:B------:R-:W-:-:S09]  /*8240*/  UISETP.NE.AND UP0, UPT, UR4, 0x1c, UPT ;  /* 0x0000001c0400788c */ /* 0x000fd2000bf05270 */
[----:B------:R-:W-:Y:S05]  /*8250*/  BRA.U !UP0, `(.L_x_4396) ;  /* 0x00000001088c7547 */ /* 0x000fea000b800000 */
[----:B------:R-:W-:-:S09]  /*8260*/  UISETP.NE.AND UP0, UPT, UR4, 0x1d, UPT ;  /* 0x0000001d0400788c */ /* 0x000fd2000bf05270 */
[----:B------:R-:W-:Y:S05]  /*8270*/  BRA.U !UP0, `(.L_x_4397) ;  /* 0x0000000108747547 */ /* 0x000fea000b800000 */
[----:B------:R-:W-:-:S09]  /*8280*/  UISETP.NE.AND UP0, UPT, UR4, 0x2c, UPT ;  /* 0x0000002c0400788c */ /* 0x000fd2000bf05270 */
[----:B------:R-:W-:Y:S05]  /*8290*/  BRA.U UP0, `(.L_x_4376) ;  /* 0x0000000100247547 */ /* 0x000fea000b800000 */
[----:B------:R-:W2:Y:S01]  /*82a0*/  LDG.E.U8 R4, desc[UR36][R4.64] ;  /* 0x0000002404047981 */ /* 0x000ea2000c1e1100 */
[----:B------:R-:W-:Y:S02]  /*82b0*/  HFMA2 R3, -RZ, RZ, 0, 0 ;  /* 0x00000000ff037431 */ /* 0x000fe400000001ff */
[----:B------:R-:W-:Y:S01]  /*82c0*/  IMAD.MOV.U32 R2, RZ, RZ, 0x400000 ;  /* 0x00400000ff027424 */ /* 0x000fe200078e00ff */
[----:B--2---:R-:W-:-:S13]  /*82d0*/  ISETP.NE.AND P0, PT, R4, RZ, PT ;  /* 0x000000ff0400720c */ /* 0x004fda0003f05270 */
[----:B------:R-:W-:Y:S05]  /*82e0*/  @!P0 BRA `(.L_x_4377) ;  /* 0x0000000000748947 */ /* 0x000fea0003800000 */
[----:B------:R-:W-:-:S13]  /*82f0*/  ISETP.NE.AND P0, PT, R4, 0xff, PT ;  /* 0x000000ff0400780c */ /* 0x000fda0003f05270 */
[----:B------:R-:W-:Y:S01]  /*8300*/  @!P0 MOV R2, 0x7f800001 ;  /* 0x7f80000100028802 */ /* 0x000fe20000000f00 */
[----:B------:R-:W-:Y:S01]  /*8310*/  @P0 IMAD.SHL.U32 R2, R4, 0x800000, RZ ;  /* 0x0080000004020824 */ /* 0x000fe200078e00ff */
[----:B------:R-:W-:Y:S06]  /*8320*/  BRA `(.L_x_4377) ;  /* 0x0000000000647947 */ /* 0x000fec0003800000 */
.L_x_4376:
        /* <DEDUP_REMOVED lines=16> */
.L_x_4398:
[----:B------:R-:W-:Y:S01]  /*8430*/  CS2R R2, SRZ ;  /* 0x0000000000027805 */ /* 0x000fe2000001ff00 */
[----:B------:R-:W-:Y:S06]  /*8440*/  BRA `(.L_x_4377) ;  /* 0x00000000001c7947 */ /* 0x000fec0003800000 */
.L_x_4397:
[----:B------:R-:W2:Y:S01]  /*8450*/  LDG.E.64 R4, desc[UR36][R4.64] ;  /* 0x0000002404047981 */ /* 0x000ea2000c1e1b00 */
[----:B------:R-:W-:Y:S01]  /*8460*/  IMAD.MOV.U32 R3, RZ, RZ, RZ ;  /* 0x000000ffff037224 */ /* 0x000fe200078e00ff */
[----:B--2---:R0:W1:Y:S01]  /*8470*/  I2F.U64 R2, R4 ;  /* 0x0000000400027312 */ /* 0x0040620000301000 */
[----:B------:R-:W-:Y:S05]  /*8480*/  BRA `(.L_x_4377) ;  /* 0x00000000000c7947 */ /* 0x000fea0003800000 */
.L_x_4396:
[----:B------:R-:W2:Y:S01]  /*8490*/  LDG.E R2, desc[UR36][R4.64] ;  /* 0x0000002404027981 */ /* 0x000ea2000c1e1900 */
[----:B------:R-:W-:Y:S01]  /*84a0*/  HFMA2 R3, -RZ, RZ, 0, 0 ;  /* 0x00000000ff037431 */ /* 0x000fe200000001ff */
[----:B--2---:R-:W-:-:S07]  /*84b0*/  I2FP.F32.U32 R2, R2 ;  /* 0x0000000200027245 */ /* 0x004fce0000201000 */
.L_x_4377:
[----:B------:R-:W-:Y:S05]  /*84c0*/  BSYNC.RECONVERGENT B6 ;  /* 0x0000000000067941 */ /* 0x000fea0003800200 */
.L_x_4371:
[----:B------:R-:W0:Y:S01]  /*84d0*/  LDCU.64 UR6, c[0x0][0x580] ;  /* 0x0000b000ff0677ac */ /* 0x000e220008000a00 */
[----:B------:R-:W1:Y:S01]  /*84e0*/  LDCU.64 UR8, c[0x0][0x598] ;  /* 0x0000b300ff0877ac */ /* 0x000e620008000a00 */
[----:B------:R-:W-:-:S04]  /*84f0*/  UPRMT UR4, UR41, 0x9910, URZ ;  /* 0x0000991029047896 */ /* 0x000fc800080000ff */
[----:B------:R-:W-:Y:S01]  /*8500*/  UISETP.GT.AND UP0, UPT, UR4, 0x9, UPT ;  /* 0x000000090400788c */ /* 0x000fe2000bf04270 */
[----:B0-2-4-:R-:W-:Y:S01]  /*8510*/  IADD3 R4, P0, PT, R16, UR6, RZ ;  /* 0x0000000610047c10 */ /* 0x015fe2000ff1e0ff */
[----:B-1---5:R-:W-:Y:S01]  /*8520*/  FMUL.FTZ R7, R3, UR9 ;  /* 0x0000000903077c20 */ /* 0x022fe20008410000 */
[----:B---3--:R-:W-:-:S03]  /*8530*/  FMUL.FTZ R0, R2, UR9 ;  /* 0x0000000902007c20 */ /* 0x008fc60008410000 */
        /* <DEDUP_REMOVED lines=15> */
.L_x_4402:
[----:B------:R-:W0:Y:S02]  /*8630*/  F2I.S64.TRUNC R2, R2 ;  /* 0x0000000200027311 */ /* 0x000e24000020d900 */
[----:B0-----:R-:W-:-:S05]  /*8640*/  MOV R7, R2 ;  /* 0x0000000200077202 */ /* 0x001fca0000000f00 */
[----:B------:R0:W-:Y:S01]  /*8650*/  STG.E.U8 desc[UR36][R4.64], R7 ;  /* 0x0000000704007986 */ /* 0x0001e2000c101124 */
[----:B------:R-:W-:Y:S05]  /*8660*/  BRA `(.L_x_4404) ;  /* 0x0000000c002c7947 */ /* 0x000fea0003800000 */
.L_x_4401:
        /* <DEDUP_REMOVED lines=9> */
.L_x_4406:
[----:B------:R-:W0:Y:S02]  /*8700*/  F2I.FTZ.TRUNC.NTZ R3, R2 ;  /* 0x0000000200037305 */ /* 0x000e24000021f100 */
[----:B0-----:R0:W-:Y:S01]  /*8710*/  STG.E desc[UR36][R4.64], R3 ;  /* 0x0000000304007986 */ /* 0x0011e2000c101924 */
[----:B------:R-:W-:Y:S05]  /*8720*/  BRA `(.L_x_4404) ;  /* 0x0000000800fc7947 */ /* 0x000fea0003800000 */
.L_x_4405:
[----:B------:R-:W0:Y:S02]  /*8730*/  F2I.FTZ.TRUNC.NTZ R3, R2 ;  /* 0x0000000200037305 */ /* 0x000e24000021f100 */
[----:B0-----:R0:W-:Y:S01]  /*8740*/  STG.E.U16 desc[UR36][R4.64], R3 ;  /* 0x0000000304007986 */ /* 0x0011e2000c101524 */
[----:B------:R-:W-:Y:S05]  /*8750*/  BRA `(.L_x_4404) ;  /* 0x0000000800f07947 */ /* 0x000fea0003800000 */
.L_x_4400:
        /* <DEDUP_REMOVED lines=8> */
.L_x_4408:
[----:B------:R-:W-:-:S05]  /*87e0*/  F2FP.F16.F32.PACK_AB R2, RZ, R2 ;  /* 0x00000002ff02723e */ /* 0x000fca00000000ff */
[----:B------:R0:W-:Y:S01]  /*87f0*/  STG.E.U16 desc[UR36][R4.64], R2 ;  /* 0x0000000204007986 */ /* 0x0001e2000c101524 */
[----:B------:R-:W-:Y:S05]  /*8800*/  BRA `(.L_x_4404) ;  /* 0x0000000800c47947 */ /* 0x000fea0003800000 */
.L_x_4407:
        /* <DEDUP_REMOVED lines=8> */
.L_x_4410:
[----:B------:R-:W-:-:S05]  /*8890*/  F2FP.F16.F32.PACK_AB R3, R3, R2 ;  /* 0x000000020303723e */ /* 0x000fca00000000ff */
[----:B------:R0:W-:Y:S01]  /*88a0*/  STG.E desc[UR36][R4.64], R3 ;  /* 0x0000000304007986 */ /* 0x0001e2000c101924 */
[----:B------:R-:W-:Y:S05]  /*88b0*/  BRA `(.L_x_4404) ;  /* 0x0000000800987947 */ /* 0x000fea0003800000 */
.L_x_4409:
[----:B------:R-:W-:-:S06]  /*88c0*/  FMUL.FTZ R2, R2, 1 ;  /* 0x3f80000002027820 */ /* 0x000fcc0000410000 */
[----:B------:R-:W0:Y:S02]  /*88d0*/  F2F.F64.F32 R2, R2 ;  /* 0x0000000200027310 */ /* 0x000e240000201800 */
[----:B0-----:R0:W-:Y:S01]  /*88e0*/  STG.E.64 desc[UR36][R4.64], R2 ;  /* 0x0000000204007986 */ /* 0x0011e2000c101b24 */
[----:B------:R-:W-:Y:S05]  /*88f0*/  BRA `(.L_x_4404) ;  /* 0x0000000800887947 */ /* 0x000fea0003800000 */
.L_x_4399:
        /* <DEDUP_REMOVED lines=13> */
.L_x_4414:
        /* <DEDUP_REMOVED lines=16> */
.L_x_4417:
[----:B------:R-:W-:-:S04]  /*8ad0*/  SHF.R.U32.HI R2, RZ, 0x18, R2 ;  /* 0x00000018ff027819 */ /* 0x000fc80000011602 */
[----:B------:R-:W-:-:S04]  /*8ae0*/  LOP3.LUT R2, R3, 0x80, R2, 0xf8, !PT ;  /* 0x0000008003027812 */ /* 0x000fc800078ef802 */
[----:B------:R-:W-:-:S07]  /*8af0*/  PRMT R0, R2, 0x7610, R0 ;  /* 0x0000761002007816 */ /* 0x000fce0000000000 */
.L_x_4416:
[----:B------:R-:W-:Y:S05]  /*8b00*/  BSYNC.RECONVERGENT B0 ;  /* 0x0000000000007941 */ /* 0x000fea0003800200 */
.L_x_4415:
[----:B------:R0:W-:Y:S01]  /*8b10*/  STG.E.U8 desc[UR36][R4.64], R0 ;  /* 0x0000000004007986 */ /* 0x0001e2000c101124 */
[----:B------:R-:W-:Y:S05]  /*8b20*/  BRA `(.L_x_4404) ;  /* 0x0000000400fc7947 */ /* 0x000fea0003800000 */
.L_x_4413:
[----:B------:R-:W-:Y:S01]  /*8b30*/  LOP3.LUT R6, R2, 0x7fffffff, RZ, 0xc0, !PT ;  /* 0x7fffffff02067812 */ /* 0x000fe200078ec0ff */
        /* <DEDUP_REMOVED lines=15> */
.L_x_4420:
[----:B------:R-:W-:-:S04]  /*8c30*/  SHF.R.U32.HI R2, RZ, 0x18, R2 ;  /* 0x00000018ff027819 */ /* 0x000fc80000011602 */
[----:B------:R-:W-:-:S04]  /*8c40*/  LOP3.LUT R3, R3, 0x80, R2, 0xf8, !PT ;  /* 0x0000008003037812 */ /* 0x000fc800078ef802 */
[----:B------:R-:W-:-:S07]  /*8c50*/  PRMT R0, R3, 0x7610, R0 ;  /* 0x0000761003007816 */ /* 0x000fce0000000000 */
.L_x_4419:
[----:B------:R-:W-:Y:S05]  /*8c60*/  BSYNC.RECONVERGENT B0 ;  /* 0x0000000000007941 */ /* 0x000fea0003800200 */
.L_x_4418:
[----:B------:R0:W-:Y:S01]  /*8c70*/  STG.E.U8 desc[UR36][R4.64], R0 ;  /* 0x0000000004007986 */ /* 0x0001e2000c101124 */
[----:B------:R-:W-:Y:S05]  /*8c80*/  BRA `(.L_x_4404) ;  /* 0x0000000400a47947 */ /* 0x000fea0003800000 */
.L_x_4412:
        /* <DEDUP_REMOVED lines=21> */
.L_x_4422:
[----:B------:R-:W0:Y:S02]  /*8de0*/  F2I.U64.TRUNC R2, R2 ;  /* 0x0000000200027311 */ /* 0x000e24000020d800 */
[----:B0-----:R0:W-:Y:S01]  /*8df0*/  STG.E.64 desc[UR36][R4.64], R2 ;  /* 0x0000000204007986 */ /* 0x0011e2000c101b24 */
[----:B------:R-:W-:Y:S05]  /*8e00*/  BRA `(.L_x_4404) ;  /* 0x0000000400447947 */ /* 0x000fea0003800000 */
.L_x_4421:
[----:B------:R-:W0:Y:S02]  /*8e10*/  F2I.FTZ.U32.TRUNC.NTZ R3, R2 ;  /* 0x0000000200037305 */ /* 0x000e24000021f000 */
[----:B0-----:R0:W-:Y:S01]  /*8e20*/  STG.E desc[UR36][R4.64], R3 ;  /* 0x0000000304007986 */ /* 0x0011e2000c101924 */
[----:B------:R-:W-:Y:S05]  /*8e30*/  BRA `(.L_x_4404) ;  /* 0x0000000400387947 */ /* 0x000fea0003800000 */
.L_x_4411:
        /* <DEDUP_REMOVED lines=12> */
.L_x_4424:
[----:B------:R-:W-:Y:S01]  /*8f00*/  FMUL.FTZ R8, R2, 1 ;  /* 0x3f80000002087820 */ /* 0x000fe20000410000 */
[----:B------:R-:W-:-:S05]  /*8f10*/  FMUL.FTZ R10, R3, 1 ;  /* 0x3f800000030a7820 */ /* 0x000fca0000410000 */
[----:B------:R-:W-:Y:S08]  /*8f20*/  F2F.F64.F32 R8, R8 ;  /* 0x0000000800087310 */ /* 0x000ff00000201800 */
[----:B------:R-:W0:Y:S02]  /*8f30*/  F2F.F64.F32 R10, R10 ;  /* 0x0000000a000a7310 */ /* 0x000e240000201800 */
[----:B0-----:R4:W-:Y:S01]  /*8f40*/  STG.E.128 desc[UR36][R4.64], R8 ;  /* 0x0000000804007986 */ /* 0x0019e2000c101d24 */
[----:B------:R-:W-:Y:S05]  /*8f50*/  BRA `(.L_x_4404) ;  /* 0x0000000000f07947 */ /* 0x000fea0003800000 */
.L_x_4423:
[----:B------:R-:W-:-:S09]  /*8f60*/  UISETP.NE.AND UP0, UPT, UR4, 0xf, UPT ;  /* 0x0000000f0400788c */ /* 0x000fd2000bf05270 */
[----:B------:R-:W-:Y:S05]  /*8f70*/  BRA.U !UP0, `(.L_x_4425) ;  /* 0x0000000108e07547 */ /* 0x000fea000b800000 */
[----:B------:R-:W-:-:S09]  /*8f80*/  UISETP.NE.AND UP0, UPT, UR4, 0x17, UPT ;  /* 0x000000170400788c */ /* 0x000fd2000bf05270 */
[----:B------:R-:W-:Y:S05]  /*8f90*/  BRA.U !UP0, `(.L_x_4426) ;  /* 0x00000001088c7547 */ /* 0x000fea000b800000 */
[----:B------:R-:W-:-:S09]  /*8fa0*/  UISETP.NE.AND UP0, UPT, UR4, 0x18, UPT ;  /* 0x000000180400788c */ /* 0x000fd2000bf05270 */
[----:B------:R-:W-:Y:S05]  /*8fb0*/  BRA.U !UP0, `(.L_x_4427) ;  /* 0x0000000108447547 */ /* 0x000fea000b800000 */
.L_x_4403:
        /* <DEDUP_REMOVED lines=16> */
.L_x_4428:
[----:B------:R-:W-:Y:S05]  /*90c0*/  BRA `(.L_x_4404) ;  /* 0x0000000000947947 */ /* 0x000fea0003800000 */
.L_x_4427:
[----:B------:R-:W-:Y:S01]  /*90d0*/  LOP3.LUT R6, R2, 0x7fffffff, RZ, 0xc0, !PT ;  /* 0x7fffffff02067812 */ /* 0x000fe200078ec0ff */
[----:B------:R-:W-:Y:S01]  /*90e0*/  BSSY.RECONVERGENT B0, `(.L_x_4429) ;  /* 0x000000b000007945 */ /* 0x000fe20003800200 */
[----:B------:R-:W-:Y:S02]  /*90f0*/  SHF.R.U32.HI R7, RZ, 0x18, R2 ;  /* 0x00000018ff077819 */ /* 0x000fe40000011602 */
[----:B------:R-:W-:Y:S02]  /*9100*/  ISETP.GT.U32.AND P0, PT, R6, 0x43efffff, PT ;  /* 0x43efffff0600780c */ /* 0x000fe40003f04070 */
[----:B------:R-:W-:-:S11]  /*9110*/  MOV R0, 0x7f ;  /* 0x0000007f00007802 */ /* 0x000fd60000000f00 */
[----:B------:R-:W-:Y:S05]  /*9120*/  @P0 BRA `(.L_x_4430) ;  /* 0x0000000000180947 */ /* 0x000fea0003800000 */
[----:B------:R-:W-:-:S13]  /*9130*/  ISETP.GE.U32.AND P0, PT, R6, 0x3c800000, PT ;  /* 0x3c8000000600780c */ /* 0x000fda0003f06070 */
[----:B------:R-:W-:-:S04]  /*9140*/  @P0 SHF.R.U32.HI R0, RZ, 0x14, R2 ;  /* 0x00000014ff000819 */ /* 0x000fc80000011602 */
[----:B------:R-:W-:-:S04]  /*9150*/  @P0 LOP3.LUT R3, R0, 0x1, RZ, 0xc0, !PT ;  /* 0x0000000100030812 */ /* 0x000fc800078ec0ff */
[----:B------:R-:W-:-:S04]  /*9160*/  @P0 IADD3 R0, PT, PT, R2, 0x407ffff, R3 ;  /* 0x0407ffff02000810 */ /* 0x000fc80007ffe003 */
[----:B------:R-:W-:Y:S01]  /*9170*/  @P0 SHF.R.U32.HI R0, RZ, 0x14, R0 ;  /* 0x00000014ff000819 */ /* 0x000fe20000011600 */
[----:B------:R-:W-:-:S07]  /*9180*/  @!P0 FADD.FTZ R0, R6, 16384 ;  /* 0x4680000006008421 */ /* 0x000fce0000010000 */
.L_x_4430:
[----:B------:R-:W-:Y:S05]  /*9190*/  BSYNC.RECONVERGENT B0 ;  /* 0x0000000000007941 */ /* 0x000fea0003800200 */
.L_x_4429:
[----:B------:R-:W-:-:S05]  /*91a0*/  LOP3.LUT R3, R0, 0x80, R7, 0xf8, !PT ;  /* 0x0000008000037812 */ /* 0x000fca00078ef807 */
[----:B------:R2:W-:Y:S01]  /*91b0*/  STG.E.U8 desc[UR36][R4.64], R3 ;  /* 0x0000000304007986 */ /* 0x0005e2000c101124 */
[----:B------:R-:W-:Y:S05]  /*91c0*/  BRA `(.L_x_4404) ;  /* 0x0000000000547947 */ /* 0x000fea0003800000 */
.L_x_4426:
        /* <DEDUP_REMOVED lines=11> */
.L_x_4432:
[----:B------:R-:W-:Y:S01]  /*9280*/  IMAD.MOV.U32 R0, RZ, RZ, 0x7f ;  /* 0x0000007fff007424 */ /* 0x000fe200078e00ff */
[----:B------:R-:W-:-:S04]  /*9290*/  ISETP.GT.U32.AND P0, PT, R6, 0x7f800000, PT ;  /* 0x7f8000000600780c */ /* 0x000fc80003f04070 */
[----:B------:R-:W-:-:S09]  /*92a0*/  SEL R0, R0, 0x7c, P0 ;  /* 0x0000007c00007807 */ /* 0x000fd20000000000 */
.L_x_4433:
[----:B------:R-:W-:Y:S05]  /*92b0*/  BSYNC.RECONVERGENT B0 ;  /* 0x0000000000007941 */ /* 0x000fea0003800200 */
.L_x_4431:
[----:B------:R-:W-:-:S04]  /*92c0*/  SHF.R.U32.HI R3, RZ, 0x18, R2 ;  /* 0x00000018ff037819 */ /* 0x000fc80000011602 */
[----:B------:R-:W-:-:S05]  /*92d0*/  LOP3.LUT R3, R0, 0x80, R3, 0xf8, !PT ;  /* 0x0000008000037812 */ /* 0x000fca00078ef803 */
[----:B------:R1:W-:Y:S01]  /*92e0*/  STG.E.U8 desc[UR36][R4.64], R3 ;  /* 0x0000000304007986 */ /* 0x0003e2000c101124 */
[----:B------:R-:W-:Y:S05]  /*92f0*/  BRA `(.L_x_4404) ;  /* 0x0000000000087947 */ /* 0x000fea0003800000 */
.L_x_4425:
[----:B------:R-:W-:-:S05]  /*9300*/  F2FP.BF16.F32.PACK_AB R2, RZ, R2 ;  /* 0x00000002ff02723e */ /* 0x000fca00000010ff */
[----:B------:R0:W-:Y:S02]  /*9310*/  STG.E.U16 desc[UR36][R4.64], R2 ;  /* 0x0000000204007986 */ /* 0x0001e4000c101524 */
.L_x_4404:
[----:B------:R-:W-:-:S07]  /*9320*/  IADD3 R17, PT, PT, R17, 0x80, RZ ;  /* 0x0000008011117810 */ /* 0x000fce0007ffe0ff */
.L_x_4369:
[----:B------:R-:W-:Y:S05]  /*9330*/  BSYNC.RECONVERGENT B7 ;  /* 0x0000000000077941 */ /* 0x000fea0003800200 */
.L_x_4368:
[----:B------:R-:W5:Y:S02]  /*9340*/  LDCU UR4, c[0x0][0x380] ;  /* 0x00007000ff0477ac */ /* 0x000f640008000800 */
[----:B-----5:R-:W-:-:S13]  /*9350*/  ISETP.GE.AND P0, PT, R17, UR4, PT ;  /* 0x0000000411007c0c */ /* 0x020fda000bf06270 */
[----:B------:R-:W-:Y:S05]  /*9360*/  @P0 EXIT ;  /* 0x000000000000094d */ /* 0x000fea0003800000 */
        /* <DEDUP_REMOVED lines=11> */
[----:B--2---:R-:W-:-:S04]  /*9420*/  SHF.R.U32.HI R3, RZ, UR5, R2 ;  /* 0x00000005ff037c19 */ /* 0x004fc80008011602 */
[----:B------:R-:W-:-:S05]  /*9430*/  IADD3 R0, PT, PT, -R3, RZ, RZ ;  /* 0x000000ff03007210 */ /* 0x000fca0007ffe1ff */
[----:B0-----:R-:W-:-:S04]  /*9440*/  IMAD R0, R0, UR6, R17 ;  /* 0x0000000600007c24 */ /* 0x001fc8000f8e0211 */
[C---:B---3--:R-:W-:Y:S02]  /*9450*/  IMAD R16, R0.reuse, UR8, RZ ;  /* 0x0000000800107c24 */ /* 0x048fe4000f8e02ff */
        /* <DEDUP_REMOVED lines=288> */
.L_x_4434:
[----:B------:R-:W0:Y:S01]  /*a660*/  LDCU.128 UR8, c[0x0][0x580] ;  /* 0x0000b000ff0877ac */ /* 0x000e220008000c00 */
[----:B------:R-:W-:Y:S01]  /*a670*/  BSSY.RECONVERGENT B6, `(.L_x_4435) ;  /* 0x00000f3000067945 */ /* 0x000fe20003800200 */
        /* <DEDUP_REMOVED lines=17> */
[----:B--2---:R-:W4:Y:S01]  /*a790*/  I2F.S16 R2, R2 ;  /* 0x0000000200027306 */ /* 0x004f220000101400 */
[----:B------:R-:W-:Y:S05]  /*a7a0*/  BRA `(.L_x_4441) ;  /* 0x0000000c007c7947 */ /* 0x000fea0003800000 */
.L_x_4439:
[----:B------:R-:W2:Y:S01]  /*a7b0*/  LDG.E.U8 R2, desc[UR36][R4.64] ;  /* 0x0000002404027981 */ /* 0x000ea2000c1e1100 */
[----:B------:R-:W-:Y:S02]  /*a7c0*/  MOV R3, RZ ;  /* 0x000000ff00037202 */ /* 0x000fe40000000f00 */
[----:B--2---:R-:W-:Y:S01]  /*a7d0*/  I2FP.F32.U32 R2, R2 ;  /* 0x0000000200027245 */ /* 0x004fe20000201000 */
[----:B------:R-:W-:Y:S06]  /*a7e0*/  BRA `(.L_x_4441) ;  /* 0x0000000c006c7947 */ /* 0x000fec0003800000 */
.L_x_4438:
        /* <DEDUP_REMOVED lines=8> */
[----:B--2---:R0:W1:Y:S01]  /*a870*/  I2F.S64 R2, R4 ;  /* 0x0000000400027312 */ /* 0x0040620000301400 */
[----:B------:R-:W-:Y:S05]  /*a880*/  BRA `(.L_x_4441) ;  /* 0x0000000c00447947 */ /* 0x000fea0003800000 */
.L_x_4443:
[----:B------:R-:W2:Y:S01]  /*a890*/  LDG.E R2, desc[UR36][R4.64] ;  /* 0x0000002404027981 */ /* 0x000ea2000c1e1900 */
[----:B------:R-:W-:Y:S01]  /*a8a0*/  HFMA2 R3, -RZ, RZ, 0, 0 ;  /* 0x00000000ff037431 */ /* 0x000fe200000001ff */
[----:B--2---:R-:W-:Y:S01]  /*a8b0*/  I2FP.F32.S32 R2, R2 ;  /* 0x0000000200027245 */ /* 0x004fe20000201400 */
[----:B------:R-:W-:Y:S06]  /*a8c0*/  BRA `(.L_x_4441) ;  /* 0x0000000c00347947 */ /* 0x000fec0003800000 */
.L_x_4442:
[----:B------:R-:W2:Y:S01]  /*a8d0*/  LDG.E.U16 R2, desc[UR36][R4.64] ;  /* 0x0000002404027981 */ /* 0x000ea2000c1e1500 */
[----:B------:R-:W-:Y:S01]  /*a8e0*/  IMAD.MOV.U32 R3, RZ, RZ, RZ ;  /* 0x000000ffff037224 */ /* 0x000fe200078e00ff */
[----:B--2---:R-:W0:Y:S01]  /*a8f0*/  I2F.S16 R2, R2 ;  /* 0x0000000200027306 */ /* 0x004e220000101400 */
[----:B------:R-:W-:Y:S05]  /*a900*/  BRA `(.L_x_4441) ;  /* 0x0000000c00247947 */ /* 0x000fea0003800000 */
.L_x_4437:
[----:B------:R-:W-:-:S09]  /*a910*/  UISETP.GT.AND UP0, UPT, UR4, 0x6, UPT ;  /* 0x000000060400788c */ /* 0x000fd2000bf04270 */
[----:B------:R-:W-:Y:S05]  /*a920*/  BRA.U UP0, `(.L_x_4444) ;  /* 0x00000001002c7547 */ /* 0x000fea000b800000 */
[----:B------:R-:W-:-:S09]  /*a930*/  UISETP.NE.AND UP0, UPT, UR4, 0x5, UPT ;  /* 0x000000050400788c */ /* 0x000fd2000bf05270 */
[----:B------:R-:W-:Y:S05]  /*a940*/  BRA.U !UP0, `(.L_x_4445) ;  /* 0x0000000108147547 */ /* 0x000fea000b800000 */
[----:B------:R-:W-:-:S09]  /*a950*/  UISETP.NE.AND UP0, UPT, UR4, 0x6, UPT ;  /* 0x000000060400788c */ /* 0x000fd2000bf05270 */
[----:B------:R-:W-:Y:S05]  /*a960*/  BRA.U UP0, `(.L_x_4440) ;  /* 0x0000000900a87547 */ /* 0x000fea000b800000 */
[----:B------:R2:W5:Y:S01]  /*a970*/  LDG.E R2, desc[UR36][R4.64] ;  /* 0x0000002404027981 */ /* 0x000562000c1e1900 */
[----:B------:R-:W-:Y:S01]  /*a980*/  MOV R3, RZ ;  /* 0x000000ff00037202 */ /* 0x000fe20000000f00 */
[----:B------:R-:W-:Y:S06]  /*a990*/  BRA `(.L_x_4441) ;  /* 0x0000000c00007947 */ /* 0x000fec0003800000 */
.L_x_4445:
[----:B------:R-:W2:Y:S01]  /*a9a0*/  LDG.E.U16 R2, desc[UR36][R4.64] ;  /* 0x0000002404027981 */ /* 0x000ea2000c1e1500 */
[----:B------:R-:W-:Y:S02]  /*a9b0*/  IMAD.MOV.U32 R3, RZ, RZ, RZ ;  /* 0x000000ffff037224 */ /* 0x000fe400078e00ff */
[----:B--2---:R-:W-:Y:S01]  /*a9c0*/  HADD2.F32 R2, -RZ, R2.H0_H0 ;  /* 0x20000002ff027230 */ /* 0x004fe20000004100 */
[----:B------:R-:W-:Y:S06]  /*a9d0*/  BRA `(.L_x_4441) ;  /* 0x0000000800f07947 */ /* 0x000fec0003800000 */
.L_x_4444:
        /* <DEDUP_REMOVED lines=8> */
.L_x_4447:
[----:B------:R-:W2:Y:S02]  /*aa60*/  LDG.E R3, desc[UR36][R4.64] ;  /* 0x0000002404037981 */ /* 0x000ea4000c1e1900 */
[--C-:B--2---:R-:W-:Y:S02]  /*aa70*/  HADD2.F32 R2, -RZ, R3.reuse.H0_H0 ;  /* 0x20000003ff027230 */ /* 0x104fe40000004100 */
[----:B------:R-:W-:Y:S01]  /*aa80*/  HADD2.F32 R3, -RZ, R3.H1_H1 ;  /* 0x30000003ff037230 */ /* 0x000fe20000004100 */
[----:B------:R-:W-:Y:S06]  /*aa90*/  BRA `(.L_x_4441) ;  /* 0x0000000800c07947 */ /* 0x000fec0003800000 */
.L_x_4446:
        /* <DEDUP_REMOVED lines=8> */
.L_x_4436:
        /* <DEDUP_REMOVED lines=13> */
.L_x_4450:
        /* <DEDUP_REMOVED lines=10> */
.L_x_4449:
        /* <DEDUP_REMOVED lines=26> */
.L_x_4452:
        /* <DEDUP_REMOVED lines=13> */
.L_x_4451:
[----:B------:R-:W2:Y:S01]  /*af00*/  LDG.E.U16 R2, desc[UR36][R4.64] ;  /* 0x0000002404027981 */ /* 0x000ea2000c1e1500 */
[----:B------:R-:W-:Y:S01]  /*af10*/  IMAD.MOV.U32 R3, RZ, RZ, RZ ;  /* 0x000000ffff037224 */ /* 0x000fe200078e00ff */
[----:B--2---:R-:W-:Y:S01]  /*af20*/  SHF.L.U32 R2, R2, 0x10, RZ ;  /* 0x0000001002027819 */ /* 0x004fe200000006ff */
[----:B------:R-:W-:Y:S06]  /*af30*/  BRA `(.L_x_4441) ;  /* 0x0000000400987947 */ /* 0x000fec0003800000 */
.L_x_4448:
        /* <DEDUP_REMOVED lines=12> */
.L_x_4455:
        /* <DEDUP_REMOVED lines=20> */
.L_x_4457:
[----:B------:R-:W-:Y:S05]  /*b140*/  BSYNC.RECONVERGENT B0 ;  /* 0x0000000000007941 */ /* 0x000fea0003800200 */
.L_x_4456:
[----:B------:R-:W-:Y:S01]  /*b150*/  IMAD.SHL.U32 R0, R0, 0x100000, RZ ;  /* 0x0010000000007824 */ /* 0x000fe200078e00ff */
[----:B------:R-:W-:-:S04]  /*b160*/  LEA R2, R2, 0x3b800000, 0x17 ;  /* 0x3b80000002027811 */ /* 0x000fc800078eb8ff */
[----:B------:R-:W-:Y:S01]  /*b170*/  LOP3.LUT R2, R2, R0, R9, 0xfe, !PT ;  /* 0x0000000002027212 */ /* 0x000fe200078efe09 */
[----:B------:R-:W-:Y:S06]  /*b180*/  BRA `(.L_x_4441) ;  /* 0x0000000400047947 */ /* 0x000fec0003800000 */
.L_x_4454:
        /* <DEDUP_REMOVED lines=20> */
.L_x_4459:
[----:B------:R-:W-:Y:S05]  /*b2d0*/  BSYNC.RECONVERGENT B0 ;  /* 0x0000000000007941 */ /* 0x000fea0003800200 */
.L_x_4458:
[----:B------:R-:W-:Y:S01]  /*b2e0*/  IMAD.SHL.U32 R0, R0, 0x200000, RZ ;  /* 0x0020000000007824 */ /* 0x000fe200078e00ff */
[----:B------:R-:W-:-:S04]  /*b2f0*/  LEA R2, R2, 0x37800000, 0x17 ;  /* 0x3780000002027811 */ /* 0x000fc800078eb8ff */
[----:B------:R-:W-:Y:S01]  /*b300*/  LOP3.LUT R2, R2, R0, R9, 0xfe, !PT ;  /* 0x0000000002027212 */ /* 0x000fe200078efe09 */
[----:B------:R-:W-:Y:S06]  /*b310*/  BRA `(.L_x_4441) ;  /* 0x0000000000a07947 */ /* 0x000fec0003800000 */
.L_x_4453:
        /* <DEDUP_REMOVED lines=15> */
.L_x_4440:
        /* <DEDUP_REMOVED lines=16> */
.L_x_4462:
[----:B------:R-:W-:Y:S01]  /*b510*/  CS2R R2, SRZ ;  /* 0x0000000000027805 */ /* 0x000fe2000001ff00 */
[----:B------:R-:W-:Y:S06]  /*b520*/  BRA `(.L_x_4441) ;  /* 0x00000000001c7947 */ /* 0x000fec0003800000 */
.L_x_4461:
[----:B------:R-:W2:Y:S01]  /*b530*/  LDG.E.64 R4, desc[UR36][R4.64] ;  /* 0x0000002404047981 */ /* 0x000ea2000c1e1b00 */
[----:B------:R-:W-:Y:S01]  /*b540*/  IMAD.MOV.U32 R3, RZ, RZ, RZ ;  /* 0x000000ffff037224 */ /* 0x000fe200078e00ff */
[----:B--2---:R0:W1:Y:S01]  /*b550*/  I2F.U64 R2, R4 ;  /* 0x0000000400027312 */ /* 0x0040620000301000 */
[----:B------:R-:W-:Y:S05]  /*b560*/  BRA `(.L_x_4441) ;  /* 0x00000000000c7947 */ /* 0x000fea0003800000 */
.L_x_4460:
[----:B------:R-:W2:Y:S01]  /*b570*/  LDG.E R2, desc[UR36][R4.64] ;  /* 0x0000002404027981 */ /* 0x000ea2000c1e1900 */
[----:B------:R-:W-:Y:S01]  /*b580*/  HFMA2 R3, -RZ, RZ, 0, 0 ;  /* 0x00000000ff037431 */ /* 0x000fe200000001ff */
[----:B--2---:R-:W-:-:S07]  /*b590*/  I2FP.F32.U32 R2, R2 ;  /* 0x0000000200027245 */ /* 0x004fce0000201000 */
.L_x_4441:
[----:B------:R-:W-:Y:S05]  /*b5a0*/  BSYNC.RECONVERGENT B6 ;  /* 0x0000000000067941 */ /* 0x000fea0003800200 */
.L_x_4435:
[----:B------:R-:W0:Y:S01]  /*b5b0*/  LDCU.64 UR6, c[0x0][0x598] ;  /* 0x0000b300ff0677ac */ /* 0x000e220008000a00 */
[----:B------:R-:W-:-:S04]  /*b5c0*/  UPRMT UR4, UR41, 0x9910, URZ ;  /* 0x0000991029047896 */ /* 0x000fc800080000ff */
[----:B------:R-:W-:Y:S01]  /*b5d0*/  UISETP.GT.AND UP0, UPT, UR4, 0x9, UPT ;  /* 0x000000090400788c */ /* 0x000fe2000bf04270 */
[----:B0-23-5:R-:W-:Y:S01]  /*b5e0*/  FMUL.FTZ R5, R3, UR7 ;  /* 0x0000000703057c20 */ /* 0x02dfe20008410000 */
[----:B-1--4-:R-:W-:-:S03]  /*b5f0*/  FMUL.FTZ R0, R2, UR7 ;  /* 0x0000000702007c20 */ /* 0x012fc60008410000 */
[----:B------:R-:W-:Y:S01]  /*b600*/  FFMA.FTZ R2, R2, UR6, -R5 ;  /* 0x0000000602027c23 */ /* 0x000fe20008010805 */
[----:B------:R-:W-:-:S03]  /*b610*/  FFMA.FTZ R3, R3, UR6, R0 ;  /* 0x0000000603037c23 */ /* 0x000fc60008010000 */
        /* <DEDUP_REMOVED lines=10> */
[----:B0-----:R-:W-:Y:S01]  /*b6c0*/  STG.E.U8 desc[UR36][R16.64], R3 ;  /* 0x0000000310007986 */ /* 0x001fe2000c101124 */
[----:B------:R-:W-:Y:S05]  /*b6d0*/  EXIT ;  /* 0x000000000000794d */ /* 0x000fea0003800000 */
.L_x_4466:
[----:B------:R-:W0:Y:S02]  /*b6e0*/  F2I.S64.TRUNC R2, R2 ;  /* 0x0000000200027311 */ /* 0x000e24000020d900 */
[----:B0-----:R-:W-:-:S05]  /*b6f0*/  IMAD.MOV.U32 R5, RZ, RZ, R2 ;  /* 0x000000ffff057224 */ /* 0x001fca00078e0002 */
[----:B------:R-:W-:Y:S01]  /*b700*/  STG.E.U8 desc[UR36][R16.64], R5 ;  /* 0x0000000510007986 */ /* 0x000fe2000c101124 */
[----:B------:R-:W-:Y:S05]  /*b710*/  EXIT ;  /* 0x000000000000794d */ /* 0x000fea0003800000 */
.L_x_4465:
[----:B------:R-:W-:-:S09]  /*b720*/  UISETP.NE.AND UP0, UPT, UR4, 0x2, UPT ;  /* 0x000000020400788c */ /* 0x000fd2000bf05270 */
[----:B------:R-:W-:Y:S05]  /*b730*/  BRA.U !UP0, `(.L_x_4468) ;  /* 0x0000000108287547 */ /* 0x000fea000b800000 */
[----:B------:R-:W-:-:S09]  /*b740*/  UISETP.NE.AND UP0, UPT, UR4, 0x3, UPT ;  /* 0x000000030400788c */ /* 0x000fd2000bf05270 */
[----:B------:R-:W-:Y:S05]  /*b750*/  BRA.U !UP0, `(.L_x_4469) ;  /* 0x0000000108147547 */ /* 0x000fea000b800000 */
[----:B------:R-:W-:-:S09]  /*b760*/  UISETP.NE.AND UP0, UPT, UR4, 0x4, UPT ;  /* 0x000000040400788c */ /* 0x000fd2000bf05270 */
[----:B------:R-:W-:Y:S05]  /*b770*/  BRA.U UP0, `(.L_x_4467) ;  /* 0x00000009003c7547 */ /* 0x000fea000b800000 */
[----:B------:R-:W0:Y:S02]  /*b780*/  F2I.S64.TRUNC R2, R2 ;  /* 0x0000000200027311 */ /* 0x000e24000020d900 */
[----:B0-----:R-:W-:Y:S01]  /*b790*/  STG.E.64 desc[UR36][R16.64], R2 ;  /* 0x0000000210007986 */ /* 0x001fe2000c101b24 */
[----:B------:R-:W-:Y:S05]  /*b7a0*/  EXIT ;  /* 0x000000000000794d */ /* 0x000fea0003800000 */
.L_x_4469:
[----:B------:R-:W0:Y:S02]  /*b7b0*/  F2I.FTZ.TRUNC.NTZ R3, R2 ;  /* 0x0000000200037305 */ /* 0x000e24000021f100 */
[----:B0-----:R-:W-:Y:S01]  /*b7c0*/  STG.E desc[UR36][R16.64], R3 ;  /* 0x0000000310007986 */ /* 0x001fe2000c101924 */
[----:B------:R-:W-:Y:S05]  /*b7d0*/  EXIT ;  /* 0x000000000000794d */ /* 0x000fea0003800000 */
.L_x_4468:
[----:B------:R-:W0:Y:S02]  /*b7e0*/  F2I.FTZ.TRUNC.NTZ R3, R2 ;  /* 0x0000000200037305 */ /* 0x000e24000021f100 */
[----:B0-----:R-:W-:Y:S01]  /*b7f0*/  STG.E.U16 desc[UR36][R16.64], R3 ;  /* 0x0000000310007986 */ /* 0x001fe2000c101524 */
[----:B------:R-:W-:Y:S05]  /*b800*/  EXIT ;  /* 0x000000000000794d */ /* 0x000fea0003800000 */
.L_x_4464:
[----:B------:R-:W-:-:S09]  /*b810*/  UISETP.GT.AND UP0, UPT, UR4, 0x6, UPT ;  /* 0x000000060400788c */ /* 0x000fd2000bf04270 */
[----:B------:R-:W-:Y:S05]  /*b820*/  BRA.U UP0, `(.L_x_4470) ;  /* 0x0000000100247547 */ /* 0x000fea000b800000 */
[----:B------:R-:W-:-:S09]  /*b830*/  UISETP.NE.AND UP0, UPT, UR4, 0x5, UPT ;  /* 0x000000050400788c */ /* 0x000fd2000bf05270 */
[----:B------:R-:W-:Y:S05]  /*b840*/  BRA.U !UP0, `(.L_x_4471) ;  /* 0x0000000108107547 */ /* 0x000fea000b800000 */
[----:B------:R-:W-:-:S09]  /*b850*/  UISETP.NE.AND UP0, UPT, UR4, 0x6, UPT ;  /* 0x000000060400788c */ /* 0x000fd2000bf05270 */
[----:B------:R-:W-:Y:S05]  /*b860*/  BRA.U UP0, `(.L_x_4467) ;  /* 0x0000000900007547 */ /* 0x000fea000b800000 */
[----:B------:R-:W-:Y:S01]  /*b870*/  STG.E desc[UR36][R16.64], R2 ;  /* 0x0000000210007986 */ /* 0x000fe2000c101924 */
[----:B------:R-:W-:Y:S05]  /*b880*/  EXIT ;  /* 0x000000000000794d */ /* 0x000fea0003800000 */
.L_x_4471:
[----:B------:R-:W-:-:S05]  /*b890*/  F2FP.F16.F32.PACK_AB R2, RZ, R2 ;  /* 0x00000002ff02723e */ /* 0x000fca00000000ff */
[----:B------:R-:W-:Y:S01]  /*b8a0*/  STG.E.U16 desc[UR36][R16.64], R2 ;  /* 0x0000000210007986 */ /* 0x000fe2000c101524 */
[----:B------:R-:W-:Y:S05]  /*b8b0*/  EXIT ;  /* 0x000000000000794d */ /* 0x000fea0003800000 */
.L_x_4470:
[----:B------:R-:W-:-:S09]  /*b8c0*/  UISETP.NE.AND UP0, UPT, UR4, 0x7, UPT ;  /* 0x000000070400788c */ /* 0x000fd2000bf05270 */
[----:B------:R-:W-:Y:S05]  /*b8d0*/  BRA.U !UP0, `(.L_x_4472) ;  /* 0x0000000108247547 */ /* 0x000fea000b800000 */
[----:B------:R-:W-:-:S09]  /*b8e0*/  UISETP.NE.AND UP0, UPT, UR4, 0x8, UPT ;  /* 0x000000080400788c */ /* 0x000fd2000bf05270 */
[----:B------:R-:W-:Y:S05]  /*b8f0*/  BRA.U !UP0, `(.L_x_4473) ;  /* 0x0000000108107547 */ /* 0x000fea000b800000 */
[----:B------:R-:W-:-:S09]  /*b900*/  UISETP.NE.AND UP0, UPT, UR4, 0x9, UPT ;  /* 0x000000090400788c */ /* 0x000fd2000bf05270 */
[----:B------:R-:W-:Y:S05]  /*b910*/  BRA.U UP0, `(.L_x_4467) ;  /* 0x0000000500d47547 */ /* 0x000fea000b800000 */
[----:B------:R-:W-:Y:S01]  /*b920*/  STG.E.64 desc[UR36][R16.64], R2 ;  /* 0x0000000210007986 */ /* 0x000fe2000c101b24 */
[----:B------:R-:W-:Y:S05]  /*b930*/  EXIT ;  /* 0x000000000000794d */ /* 0x000fea0003800000 */
.L_x_4473:
[----:B------:R-:W-:-:S05]  /*b940*/  F2FP.F16.F32.PACK_AB R3, R3, R2 ;  /* 0x000000020303723e */ /* 0x000fca00000000ff */
[----:B------:R-:W-:Y:S01]  /*b950*/  STG.E desc[UR36][R16.64], R3 ;  /* 0x0000000310007986 */ /* 0x000fe2000c101924 */
[----:B------:R-:W-:Y:S05]  /*b960*/  EXIT ;  /* 0x000000000000794d */ /* 0x000fea0003800000 */
.L_x_4472:
[----:B------:R-:W-:-:S06]  /*b970*/  FMUL.FTZ R2, R2, 1 ;  /* 0x3f80000002027820 */ /* 0x000fcc0000410000 */
[----:B------:R-:W0:Y:S02]  /*b980*/  F2F.F64.F32 R2, R2 ;  /* 0x0000000200027310 */ /* 0x000e240000201800 */
[----:B0-----:R-:W-:Y:S01]  /*b990*/  STG.E.64 desc[UR36][R16.64], R2 ;  /* 0x0000000210007986 */ /* 0x001fe2000c101b24 */
[----:B------:R-:W-:Y:S05]  /*b9a0*/  EXIT ;  /* 0x000000000000794d */ /* 0x000fea0003800000 */
.L_x_4463:
        /* <DEDUP_REMOVED lines=11> */
[----:B0-----:R-:W-:Y:S01]  /*ba60*/  STG.E.U16 desc[UR36][R16.64], R3 ;  /* 0x0000000310007986 */ /* 0x001fe2000c101524 */
[----:B------:R-:W-:Y:S05]  /*ba70*/  EXIT ;  /* 0x000000000000794d */ /* 0x000fea0003800000 */
.L_x_4477:
        /* <DEDUP_REMOVED lines=16> */
.L_x_4480:
[----:B------:R-:W-:-:S04]  /*bb80*/  SHF.R.U32.HI R2, RZ, 0x18, R2 ;  /* 0x00000018ff027819 */ /* 0x000fc80000011602 */
[----:B------:R-:W-:-:S04]  /*bb90*/  LOP3.LUT R2, R3, 0x80, R2, 0xf8, !PT ;  /* 0x0000008003027812 */ /* 0x000fc800078ef802 */
[----:B------:R-:W-:-:S07]  /*bba0*/  PRMT R8, R2, 0x7610, R8 ;  /* 0x0000761002087816 */ /* 0x000fce0000000008 */
.L_x_4479:
[----:B------:R-:W-:Y:S05]  /*bbb0*/  BSYNC.RECONVERGENT B0 ;  /* 0x0000000000007941 */ /* 0x000fea0003800200 */
.L_x_4478:
[----:B------:R-:W-:Y:S01]  /*bbc0*/  STG.E.U8 desc[UR36][R16.64], R8 ;  /* 0x0000000810007986 */ /* 0x000fe2000c101124 */
[----:B------:R-:W-:Y:S05]  /*bbd0*/  EXIT ;  /* 0x000000000000794d */ /* 0x000fea0003800000 */
.L_x_4476:
        /* <DEDUP_REMOVED lines=16> */
.L_x_4483:
[----:B------:R-:W-:-:S04]  /*bce0*/  SHF.R.U32.HI R2, RZ, 0x18, R2 ;  /* 0x00000018ff027819 */ /* 0x000fc80000011602 */
[----:B------:R-:W-:-:S04]  /*bcf0*/  LOP3.LUT R3, R3, 0x80, R2, 0xf8, !PT ;  /* 0x0000008003037812 */ /* 0x000fc800078ef802 */
[----:B------:R-:W-:-:S07]  /*bd00*/  PRMT R8, R3, 0x7610, R8 ;  /* 0x0000761003087816 */ /* 0x000fce0000000008 */
.L_x_4482:
[----:B------:R-:W-:Y:S05]  /*bd10*/  BSYNC.RECONVERGENT B0 ;  /* 0x0000000000007941 */ /* 0x000fea0003800200 */
.L_x_4481:
[----:B------:R-:W-:Y:S01]  /*bd20*/  STG.E.U8 desc[UR36][R16.64], R8 ;  /* 0x0000000810007986 */ /* 0x000fe2000c101124 */
[----:B------:R-:W-:Y:S05]  /*bd30*/  EXIT ;  /* 0x000000000000794d */ /* 0x000fea0003800000 */
.L_x_4475:
        /* <DEDUP_REMOVED lines=21> */
.L_x_4485:
[----:B------:R-:W0:Y:S02]  /*be90*/  F2I.U64.TRUNC R2, R2 ;  /* 0x0000000200027311 */ /* 0x000e24000020d800 */
[----:B0-----:R-:W-:Y:S01]  /*bea0*/  STG.E.64 desc[UR36][R16.64], R2 ;  /* 0x0000000210007986 */ /* 0x001fe2000c101b24 */
[----:B------:R-:W-:Y:S05]  /*beb0*/  EXIT ;  /* 0x000000000000794d */ /* 0x000fea0003800000 */
.L_x_4484:
[----:B------:R-:W0:Y:S02]  /*bec0*/  F2I.FTZ.U32.TRUNC.NTZ R3, R2 ;  /* 0x0000000200037305 */ /* 0x000e24000021f000 */
[----:B0-----:R-:W-:Y:S01]  /*bed0*/  STG.E desc[UR36][R16.64], R3 ;  /* 0x0000000310007986 */ /* 0x001fe2000c101924 */
[----:B------:R-:W-:Y:S05]  /*bee0*/  EXIT ;  /* 0x000000000000794d */ /* 0x000fea0003800000 */
.L_x_4474:
        /* <DEDUP_REMOVED lines=10> */
[----:B------:R-:W-:Y:S01]  /*bf90*/  STG.E.U8 desc[UR36][R16.64], R3 ;  /* 0x0000000310007986 */ /* 0x000fe2000c101124 */
[----:B------:R-:W-:Y:S05]  /*bfa0*/  EXIT ;  /* 0x000000000000794d */ /* 0x000fea0003800000 */
.L_x_4487:
[----:B------:R-:W-:Y:S01]  /*bfb0*/  FMUL.FTZ R4, R2, 1 ;  /* 0x3f80000002047820 */ /* 0x000fe20000410000 */
[----:B------:R-:W-:-:S05]  /*bfc0*/  FMUL.FTZ R6, R3, 1 ;  /* 0x3f80000003067820 */ /* 0x000fca0000410000 */
[----:B------:R-:W-:Y:S08]  /*bfd0*/  F2F.F64.F32 R4, R4 ;  /* 0x0000000400047310 */ /* 0x000ff00000201800 */
[----:B------:R-:W0:Y:S02]  /*bfe0*/  F2F.F64.F32 R6, R6 ;  /* 0x0000000600067310 */ /* 0x000e240000201800 */
[----:B0-----:R-:W-:Y:S01]  /*bff0*/  STG.E.128 desc[UR36][R16.64], R4 ;  /* 0x0000000410007986 */ /* 0x001fe2000c101d24 */
[----:B------:R-:W-:Y:S05]  /*c000*/  EXIT ;  /* 0x000000000000794d */ /* 0x000fea0003800000 */
.L_x_4486:
[----:B------:R-:W-:-:S09]  /*c010*/  UISETP.NE.AND UP0, UPT, UR4, 0xf, UPT ;  /* 0x0000000f0400788c */ /* 0x000fd2000bf05270 */
[----:B------:R-:W-:Y:S05]  /*c020*/  BRA.U !UP0, `(.L_x_4488) ;  /* 0x0000000108e07547 */ /* 0x000fea000b800000 */
[----:B------:R-:W-:-:S09]  /*c030*/  UISETP.NE.AND UP0, UPT, UR4, 0x17, UPT ;  /* 0x000000170400788c */ /* 0x000fd2000bf05270 */
[----:B------:R-:W-:Y:S05]  /*c040*/  BRA.U !UP0, `(.L_x_4489) ;  /* 0x00000001088c7547 */ /* 0x000fea000b800000 */
[----:B------:R-:W-:-:S09]  /*c050*/  UISETP.NE.AND UP0, UPT, UR4, 0x18, UPT ;  /* 0x000000180400788c */ /* 0x000fd2000bf05270 */
[----:B------:R-:W-:Y:S05]  /*c060*/  BRA.U !UP0, `(.L_x_4490) ;  /* 0x0000000108447547 */ /* 0x000fea000b800000 */
.L_x_4467:
        /* <DEDUP_REMOVED lines=16> */
.L_x_4491:
[----:B------:R-:W-:Y:S05]  /*c170*/  EXIT ;  /* 0x000000000000794d */ /* 0x000fea0003800000 */
.L_x_4490:
        /* <DEDUP_REMOVED lines=12> */
.L_x_4493:
[----:B------:R-:W-:Y:S05]  /*c240*/  BSYNC.RECONVERGENT B0 ;  /* 0x0000000000007941 */ /* 0x000fea0003800200 */
.L_x_4492:
[----:B------:R-:W-:-:S05]  /*c250*/  LOP3.LUT R3, R0, 0x80, R5, 0xf8, !PT ;  /* 0x0000008000037812 */ /* 0x000fca00078ef805 */
[----:B------:R-:W-:Y:S01]  /*c260*/  STG.E.U8 desc[UR36][R16.64], R3 ;  /* 0x0000000310007986 */ /* 0x000fe2000c101124 */
[----:B------:R-:W-:Y:S05]  /*c270*/  EXIT ;  /* 0x000000000000794d */ /* 0x000fea0003800000 */
.L_x_4489:
        /* <DEDUP_REMOVED lines=11> */
.L_x_4495:
[----:B------:R-:W-:Y:S01]  /*c330*/  HFMA2 R0, -RZ, RZ, 0, 7.569789886474609375e-06 ;  /* 0x0000007fff007431 */ /* 0x000fe200000001ff */
[----:B------:R-:W-:-:S04]  /*c340*/  ISETP.GT.U32.AND P0, PT, R4, 0x7f800000, PT ;  /* 0x7f8000000400780c */ /* 0x000fc80003f04070 */
[----:B------:R-:W-:-:S09]  /*c350*/  SEL R0, R0, 0x7c, P0 ;  /* 0x0000007c00007807 */ /* 0x000fd20000000000 */
.L_x_4496:
[----:B------:R-:W-:Y:S05]  /*c360*/  BSYNC.RECONVERGENT B0 ;  /* 0x0000000000007941 */ /* 0x000fea0003800200 */
.L_x_4494:
[----:B------:R-:W-:-:S04]  /*c370*/  SHF.R.U32.HI R3, RZ, 0x18, R2 ;  /* 0x00000018ff037819 */ /* 0x000fc80000011602 */
[----:B------:R-:W-:-:S05]  /*c380*/  LOP3.LUT R3, R0, 0x80, R3, 0xf8, !PT ;  /* 0x0000008000037812 */ /* 0x000fca00078ef803 */
[----:B------:R-:W-:Y:S01]  /*c390*/  STG.E.U8 desc[UR36][R16.64], R3 ;  /* 0x0000000310007986 */ /* 0x000fe2000c101124 */
[----:B------:R-:W-:Y:S05]  /*c3a0*/  EXIT ;  /* 0x000000000000794d */ /* 0x000fea0003800000 */
.L_x_4488:
[----:B------:R-:W-:-:S05]  /*c3b0*/  F2FP.BF16.F32.PACK_AB R2, RZ, R2 ;  /* 0x00000002ff02723e */ /* 0x000fca00000010ff */
[----:B------:R-:W-:Y:S01]  /*c3c0*/  STG.E.U16 desc[UR36][R16.64], R2 ;  /* 0x0000000210007986 */ /* 0x000fe2000c101524 */
[----:B------:R-:W-:Y:S05]  /*c3d0*/  EXIT ;  /* 0x000000000000794d */ /* 0x000fea0003800000 */
.L_x_4497:
        /* <DEDUP_REMOVED lines=10> */
.L_x_17181:


//--------------------- .text._ZN2at6native27unrolled_elementwise_kernelINS0_13AUnaryFunctorIN3c107complexIfEES5_S5_NS0_15binary_internal10MulFunctorIS5_EEEESt5arrayIPcLm2EELi4E23TrivialOffsetCalculatorILi1EjESE_NS0_6memory12LoadWithCastILi1EEENSF_13StoreWithCastILi1EEEEEviT_T0_T2_T3_T4_T5_ --------------------------
	.section	.text._ZN2at6native27unrolled_elementwise_kernelINS0_13AUnaryFunctorIN3c107complexIfEES5_S5_NS0_15binary_internal10MulFunctorIS5_EEEESt5arrayIPcLm2EELi4E23TrivialOffsetCalculatorILi1EjESE_NS0_6memory12LoadWithCastILi1EEENSF_13StoreWithCastILi1EEEEEviT_T0_T2_T3_T4_T5_,"ax",@progbits
	.align	128
        .global         _ZN2at6native27unrolled_elementwise_kernelINS0_13AUnaryFunctorIN3c107complexIfEES5_S5_NS0_15binary_internal10MulFunctorIS5_EEEESt5arrayIPcLm2EELi4E23TrivialOffsetCalculatorILi1EjESE_NS0_6memory12LoadWithCastILi1EEENSF_13StoreWithCastILi1EEEEEviT_T0_T2_T3_T4_T5_
        .type           _ZN2at6native27unrolled_elementwise_kernelINS0_13AUnaryFunctorIN3c107complexIfEES5_S5_NS0_15binary_internal10MulFunctorIS5_EEEESt5arrayIPcLm2EELi4E23TrivialOffsetCalculatorILi1EjESE_NS0_6memory12LoadWithCastILi1EEENSF_13StoreWithCastILi1EEEEEviT_T0_T2_T3_T4_T5_,@function
        .size           _ZN2at6native27unrolled_elementwise_kernelINS0_13AUnaryFunctorIN3c107complexIfEES5_S5_NS0_15binary_internal10MulFunctorIS5_EEEESt5arrayIPcLm2EELi4E23TrivialOffsetCalculatorILi1EjESE_NS0_6memory12LoadWithCastILi1EEENSF_13StoreWithCastILi1EEEEEviT_T0_T2_T3_T4_T5_,(.L_x_17182 - _ZN2at6native27unrolled_elementwise_kernelINS0_13AUnaryFunctorIN3c107complexIfEES5_S5_NS0_15binary_internal10MulFunctorIS5_EEEESt5arrayIPcLm2EELi4E23TrivialOffsetCalculatorILi1EjESE_NS0_6memory12LoadWithCastILi1EEENSF_13StoreWithCastILi1EEEEEviT_T0_T2_T3_T4_T5_)
        .other          _ZN2at6native27unrolled_elementwise_kernelINS0_13AUnaryFunctorIN3c107complexIfEES5_S5_NS0_15binary_internal10MulFunctorIS5_EEEESt5arrayIPcLm2EELi4E23TrivialOffsetCalculatorILi1EjESE_NS0_6memory12LoadWithCastILi1EEENSF_13StoreWithCastILi1EEEEEviT_T0_T2_T3_T4_T5_,@"STO_CUDA_ENTRY STV_DEFAULT"
_ZN2at6native27unrolled_elementwise_kernelINS0_13AUnaryFunctorIN3c107complexIfEES5_S5_NS0_15binary_internal10MulFunctorIS5_EEEESt5arrayIPcLm2EELi4E23TrivialOffsetCalculatorILi1EjESE_NS0_6memory12LoadWithCastILi1EEENSF_13StoreWithCastILi1EEEEEviT_T0_T2_T3_T4_T5_:
.text._ZN2at6native27unrolled_elementwise_kernelINS0_13AUnaryFunctorIN3c107complexIfEES5_S5_NS0_15binary_internal10MulFunctorIS5_EEEESt5arrayIPcLm2EELi4E23TrivialOffsetCalculatorILi1EjESE_NS0_6memory12LoadWithCastILi1EEENSF_13StoreWithCastILi1EEEEEviT_T0_T2_T3_T4_T5_:
[----:B------:R-:W0:Y:S01]  /*0000*/  LDC R1, c[0x0][0x37c] ;  /* 0x0000df00ff017b82 */ /* 0x000e220000000800 */
[----:B------:R-:W1:Y:S07]  /*0010*/  S2R R29, SR_CTAID.X ;  /* 0x00000000001d7919 */ /* 0x000e6e0000002500 */
[----:B------:R-:W1:Y:S01]  /*0020*/  LDC R0, c[0x0][0x380] ;  /* 0x0000e000ff007b82 */ /* 0x000e620000000800 */
[----:B------:R-:W2:Y:S01]  /*0030*/  LDCU.64 UR36, c[0x0][0x358] ;  /* 0x00006b00ff2477ac */ /* 0x000ea20008000a00 */
[----:B------:R-:W-:Y:S01]  /*0040*/  BSSY.RECONVERGENT B7, `(.L_x_4498) ;  /* 0x00000ff000077945 */ /* 0x000fe20003800200 */
[----:B------:R-:W3:Y:S01]  /*0050*/  S2R R24, SR_TID.X ;  /* 0x0000000000187919 */ /* 0x000ee20000002100 */
[----:B------:R-:W-:Y:S01]  /*0060*/  CS2R R22, SRZ ;  /* 0x0000000000167805 */ /* 0x000fe2000001ff00 */
        /* <DEDUP_REMOVED lines=25> */
[----:B--2---:R4:W0:Y:S01]  /*0200*/  I2F.S16 R22, R2 ;  /* 0x0000000200167306 */ /* 0x0048220000101400 */
[----:B------:R-:W-:Y:S05]  /*0210*/  BRA `(.L_x_4506) ;  /* 0x0000000c007c7947 */ /* 0x000fea0003800000 */
.L_x_4504:
[----:B------:R-:W2:Y:S01]  /*0220*/  LDG.E.U8 R2, desc[UR36][R2.64] ;  /* 0x0000002402027981 */ /* 0x000ea2000c1e1100 */
[----:B------:R-:W-:Y:S01]  /*0230*/  IMAD.MOV.U32 R23, RZ, RZ, RZ ;  /* 0x000000ffff177224 */ /* 0x000fe200078e00ff */
[----:B--2---:R-:W-:Y:S01]  /*0240*/  I2FP.F32.U32 R22, R2 ;  /* 0x0000000200167245 */ /* 0x004fe20000201000 */
[----:B------:R-:W-:Y:S06]  /*0250*/  BRA `(.L_x_4506) ;  /* 0x0000000c006c7947 */ /* 0x000fec0003800000 */
.L_x_4503:
        /* <DEDUP_REMOVED lines=10> */
.L_x_4508:
[----:B------:R-:W2:Y:S01]  /*0300*/  LDG.E R2, desc[UR36][R2.64] ;  /* 0x0000002402027981 */ /* 0x000ea2000c1e1900 */
[----:B------:R-:W-:Y:S01]  /*0310*/  IMAD.MOV.U32 R23, RZ, RZ, RZ ;  /* 0x000000ffff177224 */ /* 0x000fe200078e00ff */
[----:B--2---:R-:W-:Y:S01]  /*0320*/  I2FP.F32.S32 R22, R2 ;  /* 0x0000000200167245 */ /* 0x004fe20000201400 */
[----:B------:R-:W-:Y:S06]  /*0330*/  BRA `(.L_x_4506) ;  /* 0x0000000c00347947 */ /* 0x000fec0003800000 */
.L_x_4507:
[----:B------:R-:W2:Y:S01]  /*0340*/  LDG.E.U16 R2, desc[UR36][R2.64] ;  /* 0x0000002402027981 */ /* 0x000ea2000c1e1500 */
[----:B------:R-:W-:Y:S01]  /*0350*/  IMAD.MOV.U32 R23, RZ, RZ, RZ ;  /* 0x000000ffff177224 */ /* 0x000fe200078e00ff */
[----:B--2---:R2:W3:Y:S01]  /*0360*/  I2F.S16 R22, R2 ;  /* 0x0000000200167306 */ /* 0x0044e20000101400 */
[----:B------:R-:W-:Y:S05]  /*0370*/  BRA `(.L_x_4506) ;  /* 0x0000000c00247947 */ /* 0x000fea0003800000 */
.L_x_4502:
        /* <DEDUP_REMOVED lines=9> */
.L_x_4510:
[----:B------:R-:W2:Y:S01]  /*0410*/  LDG.E.U16 R2, desc[UR36][R2.64] ;  /* 0x0000002402027981 */ /* 0x000ea2000c1e1500 */
[----:B------:R-:W-:Y:S02]  /*0420*/  IMAD.MOV.U32 R23, RZ, RZ, RZ ;  /* 0x000000ffff177224 */ /* 0x000fe400078e00ff */
[----:B--2---:R-:W-:Y:S01]  /*0430*/  HADD2.F32 R22, -RZ, R2.H0_H0 ;  /* 0x20000002ff167230 */ /* 0x004fe20000004100 */
[----:B------:R-:W-:Y:S06]  /*0440*/  BRA `(.L_x_4506) ;  /* 0x0000000800f07947 */ /* 0x000fec0003800000 */
.L_x_4509:
        /* <DEDUP_REMOVED lines=8> */
.L_x_4512:
[----:B------:R-:W2:Y:S02]  /*04d0*/  LDG.E R2, desc[UR36][R2.64] ;  /* 0x0000002402027981 */ /* 0x000ea4000c1e1900 */
[--C-:B--2---:R-:W-:Y:S02]  /*04e0*/  HADD2.F32 R22, -RZ, R2.reuse.H0_H0 ;  /* 0x20000002ff167230 */ /* 0x104fe40000004100 */
[----:B------:R-:W-:Y:S01]  /*04f0*/  HADD2.F32 R23, -RZ, R2.H1_H1 ;  /* 0x30000002ff177230 */ /* 0x000fe20000004100 */
[----:B------:R-:W-:Y:S06]  /*0500*/  BRA `(.L_x_4506) ;  /* 0x0000000800c07947 */ /* 0x000fec0003800000 */
.L_x_4511:
        /* <DEDUP_REMOVED lines=8> */
.L_x_4501:
        /* <DEDUP_REMOVED lines=13> */
.L_x_4515:
        /* <DEDUP_REMOVED lines=10> */
.L_x_4514:
        /* <DEDUP_REMOVED lines=8> */
[----:B------:R-:W-:Y:S02]  /*0780*/  IMAD.MOV.U32 R23, RZ, RZ, RZ ;  /* 0x000000ffff177224 */ /* 0x000fe400078e00ff */
[----:B--2---:R-:W-:-:S05]  /*0790*/  IMAD.SHL.U32 R22, R22, 0x1000000, RZ ;  /* 0x0100000016167824 */ /* 0x004fca00078e00ff */
[C---:B------:R-:W-:Y:S02]  /*07a0*/  LOP3.LUT R0, R22.reuse, 0x7f000000, RZ, 0xc0, !PT ;  /* 0x7f00000016007812 */ /* 0x040fe400078ec0ff */
[----:B------:R-:W-:Y:S02]  /*07b0*/  LOP3.LUT P0, RZ, R22, 0x7f000000, RZ, 0xc0, !PT ;  /* 0x7f00000016ff7812 */ /* 0x000fe4000780c0ff */
[----:B------:R-:W0:Y:S02]  /*07c0*/  FLO.U32 R4, R0 ;  /* 0x0000000000047300 */ /* 0x000e2400000e0000 */
[----:B0-----:R-:W-:-:S05]  /*07d0*/  IMAD.MOV R4, RZ, RZ, -R4 ;  /* 0x000000ffff047224 */ /* 0x001fca00078e0a04 */
[----:B------:R-:W-:-:S05]  /*07e0*/  VIADDMNMX.U32 R4, R4, R5, 0x4, !PT ;  /* 0x0000000404047446 */ /* 0x000fca0007800005 */
[----:B------:R-:W-:Y:S02]  /*07f0*/  VIADD R5, R4, 0xfffffffc ;  /* 0xfffffffc04057836 */ /* 0x000fe40000000000 */
[----:B------:R-:W-:-:S03]  /*0800*/  VIADD R4, R0, 0x1000000 ;  /* 0x0100000000047836 */ /* 0x000fc60000000000 */
[----:B------:R-:W-:Y:S01]  /*0810*/  SHF.L.U32 R6, R0, R5, RZ ;  /* 0x0000000500067219 */ /* 0x000fe200000006ff */
[----:B------:R-:W-:Y:S01]  /*0820*/  IMAD.SHL.U32 R5, R5, 0x800000, RZ ;  /* 0x0080000005057824 */ /* 0x000fe200078e00ff */
[----:B------:R-:W-:-:S04]  /*0830*/  SHF.R.S32.HI R4, RZ, 0x8, R4 ;  /* 0x00000008ff047819 */ /* 0x000fc80000011404 */
[----:B------:R-:W-:-:S05]  /*0840*/  LEA.HI R5, R6, -R5, RZ, 0x1c ;  /* 0x8000000506057211 */ /* 0x000fca00078fe0ff */
[----:B------:R-:W-:-:S05]  /*0850*/  VIADD R5, R5, 0x3c000000 ;  /* 0x3c00000005057836 */ /* 0x000fca0000000000 */
[----:B------:R-:W-:-:S04]  /*0860*/  LOP3.LUT R4, R5, 0x7f800000, R4, 0xf8, !PT ;  /* 0x7f80000005047812 */ /* 0x000fc800078ef804 */
[----:B------:R-:W-:-:S04]  /*0870*/  SEL R3, R4, RZ, P0 ;  /* 0x000000ff04037207 */ /* 0x000fc80000000000 */
[----:B------:R-:W-:Y:S01]  /*0880*/  LOP3.LUT R22, R3, 0x80000000, R22, 0xf8, !PT ;  /* 0x8000000003167812 */ /* 0x000fe200078ef816 */
[----:B------:R-:W-:Y:S06]  /*0890*/  BRA `(.L_x_4506) ;  /* 0x0000000400dc7947 */ /* 0x000fec0003800000 */
.L_x_4517:
[----:B------:R-:W2:Y:S01]  /*08a0*/  LDG.E.U8 R2, desc[UR36][R2.64] ;  /* 0x0000002402027981 */ /* 0x000ea2000c1e1100 */
[----:B------:R-:W-:Y:S02]  /*08b0*/  IMAD.MOV.U32 R23, RZ, RZ, RZ ;  /* 0x000000ffff177224 */ /* 0x000fe400078e00ff */
        /* <DEDUP_REMOVED lines=9> */
[----:B------:R-:W-:Y:S01]  /*0950*/  LOP3.LUT R22, R0, 0x80000000, R5, 0xf8, !PT ;  /* 0x8000000000167812 */ /* 0x000fe200078ef805 */
[----:B------:R-:W-:Y:S06]  /*0960*/  BRA `(.L_x_4506) ;  /* 0x0000000400a87947 */ /* 0x000fec0003800000 */
.L_x_4516:
[----:B------:R-:W2:Y:S01]  /*0970*/  LDG.E.U16 R2, desc[UR36][R2.64] ;  /* 0x0000002402027981 */ /* 0x000ea2000c1e1500 */
[----:B------:R-:W-:Y:S02]  /*0980*/  IMAD.MOV.U32 R23, RZ, RZ, RZ ;  /* 0x000000ffff177224 */ /* 0x000fe400078e00ff */
[----:B--2---:R-:W-:Y:S01]  /*0990*/  IMAD.U32 R22, R2, 0x10000, RZ ;  /* 0x0001000002167824 */ /* 0x004fe200078e00ff */
[----:B------:R-:W-:Y:S06]  /*09a0*/  BRA `(.L_x_4506) ;  /* 0x0000000400987947 */ /* 0x000fec0003800000 */
.L_x_4513:
        /* <DEDUP_REMOVED lines=12> */
.L_x_4520:
        /* <DEDUP_REMOVED lines=20> */
.L_x_4522:
[----:B------:R-:W-:Y:S05]  /*0bb0*/  BSYNC.RECONVERGENT B0 ;  /* 0x0000000000007941 */ /* 0x000fea0003800200 */
.L_x_4521:
[----:B------:R-:W-:Y:S01]  /*0bc0*/  IMAD.SHL.U32 R0, R0, 0x100000, RZ ;  /* 0x0010000000007824 */ /* 0x000fe200078e00ff */
[----:B------:R-:W-:-:S04]  /*0bd0*/  LEA R2, R2, 0x3b800000, 0x17 ;  /* 0x3b80000002027811 */ /* 0x000fc800078eb8ff */
[----:B------:R-:W-:Y:S01]  /*0be0*/  LOP3.LUT R22, R2, R0, R7, 0xfe, !PT ;  /* 0x0000000002167212 */ /* 0x000fe200078efe07 */
[----:B------:R-:W-:Y:S06]  /*0bf0*/  BRA `(.L_x_4506) ;  /* 0x0000000400047947 */ /* 0x000fec0003800000 */
.L_x_4519:
        /* <DEDUP_REMOVED lines=20> */
.L_x_4524:
[----:B------:R-:W-:Y:S05]  /*0d40*/  BSYNC.RECONVERGENT B0 ;  /* 0x0000000000007941 */ /* 0x000fea0003800200 */
.L_x_4523:
[----:B------:R-:W-:Y:S01]  /*0d50*/  IMAD.SHL.U32 R0, R0, 0x200000, RZ ;  /* 0x0020000000007824 */ /* 0x000fe200078e00ff */
[----:B------:R-:W-:-:S04]  /*0d60*/  LEA R2, R2, 0x37800000, 0x17 ;  /* 0x3780000002027811 */ /* 0x000fc800078eb8ff */
[----:B------:R-:W-:Y:S01]  /*0d70*/  LOP3.LUT R22, R2, R0, R7, 0xfe, !PT ;  /* 0x0000000002167212 */ /* 0x000fe200078efe07 */
[----:B------:R-:W-:Y:S06]  /*0d80*/  BRA `(.L_x_4506) ;  /* 0x0000000000a07947 */ /* 0x000fec0003800000 */
.L_x_4518:
[----:B------:R-:W-:-:S09]  /*0d90*/  UISETP.NE.AND UP0, UPT, UR4, 0x1c, UPT ;  /* 0x0000001c0400788c */ /* 0x000fd2000bf05270 */
[----:B------:R-:W-:Y:S05]  /*0da0*/  BRA.U !UP0, `(.L_x_4525) ;  /* 0x00000001088c7547 */ /* 0x000fea000b800000 */
[----:B------:R-:W-:-:S09]  /*0db0*/  UISETP.NE.AND UP0, UPT, UR4, 0x1d, UPT ;  /* 0x0000001d0400788c */ /* 0x000fd2000bf05270 */
[----:B------:R-:W-:Y:S05]  /*0dc0*/  BRA.U !UP0, `(.L_x_4526) ;  /* 0x0000000108747547 */ /* 0x000fea000b800000 */
[----:B------:R-:W-:-:S09]  /*0dd0*/  UISETP.NE.AND UP0, UPT, UR4, 0x2c, UPT ;  /* 0x0000002c0400788c */ /* 0x000fd2000bf05270 */
[----:B------:R-:W-:Y:S05]  /*0de0*/  BRA.U !UP0, `(.L_x_4527) ;  /* 0x0000000108487547 */ /* 0x000fea000b800000 */
.L_x_4505:
        /* <DEDUP_REMOVED lines=16> */
.L_x_4528:
[----:B------:R-:W-:Y:S01]  /*0ef0*/  CS2R R22, SRZ ;  /* 0x0000000000167805 */ /* 0x000fe2000001ff00 */
[----:B------:R-:W-:Y:S06]  /*0f00*/  BRA `(.L_x_4506) ;  /* 0x0000000000407947 */ /* 0x000fec0003800000 */
.L_x_4527:
[----:B------:R-:W2:Y:S01]  /*0f10*/  LDG.E.U8 R2, desc[UR36][R2.64] ;  /* 0x0000002402027981 */ /* 0x000ea2000c1e1100 */
[----:B------:R-:W-:Y:S02]  /*0f20*/  IMAD.MOV.U32 R23, RZ, RZ, RZ ;  /* 0x000000ffff177224 */ /* 0x000fe400078e00ff */
[----:B------:R-:W-:Y:S01]  /*0f30*/  IMAD.MOV.U32 R22, RZ, RZ, 0x400000 ;  /* 0x00400000ff167424 */ /* 0x000fe200078e00ff */
[----:B--2---:R-:W-:-:S13]  /*0f40*/  ISETP.NE.AND P0, PT, R2, RZ, PT ;  /* 0x000000ff0200720c */ /* 0x004fda0003f05270 */
[----:B------:R-:W-:Y:S05]  /*0f50*/  @!P0 BRA `(.L_x_4506) ;  /* 0x00000000002c8947 */ /* 0x000fea0003800000 */
[----:B------:R-:W-:-:S13]  /*0f60*/  ISETP.NE.AND P0, PT, R2, 0xff, PT ;  /* 0x000000ff0200780c */ /* 0x000fda0003f05270 */
[----:B------:R-:W-:Y:S02]  /*0f70*/  @!P0 IMAD.MOV.U32 R22, RZ, RZ, 0x7f800001 ;  /* 0x7f800001ff168424 */ /* 0x000fe400078e00ff */
[----:B------:R-:W-:Y:S01]  /*0f80*/  @P0 IMAD.SHL.U32 R22, R2, 0x800000, RZ ;  /* 0x0080000002160824 */ /* 0x000fe200078e00ff */
[----:B------:R-:W-:Y:S06]  /*0f90*/  BRA `(.L_x_4506) ;  /* 0x00000000001c7947 */ /* 0x000fec0003800000 */
.L_x_4526:
[----:B------:R-:W2:Y:S01]  /*0fa0*/  LDG.E.64 R2, desc[UR36][R2.64] ;  /* 0x0000002402027981 */ /* 0x000ea2000c1e1b00 */
[----:B------:R-:W-:Y:S01]  /*0fb0*/  IMAD.MOV.U32 R23, RZ, RZ, RZ ;  /* 0x000000ffff177224 */ /* 0x000fe200078e00ff */
[----:B--2---:R0:W1:Y:S01]  /*0fc0*/  I2F.U64 R22, R2 ;  /* 0x0000000200167312 */ /* 0x0040620000301000 */
[----:B------:R-:W-:Y:S05]  /*0fd0*/  BRA `(.L_x_4506) ;  /* 0x00000000000c7947 */ /* 0x000fea0003800000 */
.L_x_4525:
[----:B------:R-:W2:Y:S01]  /*0fe0*/  LDG.E R2, desc[UR36][R2.64] ;  /* 0x0000002402027981 */ /* 0x000ea2000c1e1900 */
[----:B------:R-:W-:Y:S01]  /*0ff0*/  IMAD.MOV.U32 R23, RZ, RZ, RZ ;  /* 0x000000ffff177224 */ /* 0x000fe200078e00ff */
[----:B--2---:R-:W-:-:S07]  /*1000*/  I2FP.F32.U32 R22, R2 ;  /* 0x0000000200167245 */ /* 0x004fce0000201000 */
.L_x_4506:
[----:B------:R-:W-:Y:S05]  /*1010*/  BSYNC.RECONVERGENT B6 ;  /* 0x0000000000067941 */ /* 0x000fea0003800200 */
.L_x_4500:
[----:B------:R-:W-:-:S07]  /*1020*/  VIADD R24, R28, 0x80 ;  /* 0x000000801c187836 */ /* 0x000fce0000000000 */
.L_x_4499:
[----:B------:R-:W-:Y:S05]  /*1030*/  BSYNC.RECONVERGENT B7 ;  /* 0x0000000000077941 */ /* 0x000fea0003800200 */
.L_x_4498:
[----:B------:R-:W-:Y:S01]  /*1040*/  ISETP.GE.AND P0, PT, R24, R25, PT ;  /* 0x000000191800720c */ /* 0x000fe20003f06270 */
[----:B------:R-:W-:Y:S01]  /*1050*/  BSSY.RECONVERGENT B7, `(.L_x_4529) ;  /* 0x00000fa000077945 */ /* 0x000fe20003800200 */
[----:B------:R-:W-:-:S11]  /*1060*/  CS2R R16, SRZ ;  /* 0x0000000000107805 */ /* 0x000fd6000001ff00 */
[----:B------:R-:W-:Y:S05]  /*1070*/  @P0 BRA `(.L_x_4530) ;  /* 0x0000000c00dc0947 */ /* 0x000fea0003800000 */
[----:B0-2-4-:R-:W0:Y:S01]  /*1080*/  LDC.64 R2, c[0x0][0x3a0] ;  /* 0x0000e800ff027b82 */ /* 0x015e220000000a00 */
[----:B------:R-:W2:Y:S01]  /*1090*/  LDCU UR5, c[0x0][0x3b0] ;  /* 0x00007600ff0577ac */ /* 0x000ea20008000800 */
[----:B------:R-:W-:Y:S01]  /*10a0*/  IMAD R0, R29, 0x200, R24 ;  /* 0x000002001d007824 */ /* 0x000fe200078e0218 */
[----:B------:R-:W-:Y:S01]  /*10b0*/  BSSY.RECONVERGENT B6, `(.L_x_4531) ;  /* 0x00000f2000067945 */ /* 0x000fe20003800200 */
[----:B------:R-:W-:-:S04]  /*10c0*/  UPRMT UR4, UR38, 0x9910, URZ ;  /* 0x0000991026047896 */ /* 0x000fc800080000ff */
        /* <DEDUP_REMOVED lines=17> */
.L_x_4535:
[----:B------:R-:W2:Y:S01]  /*11e0*/  LDG.E.U8 R2, desc[UR36][R2.64] ;  /* 0x0000002402027981 */ /* 0x000ea2000c1e1100 */
[----:B------:R-:W-:Y:S01]  /*11f0*/  IMAD.MOV.U32 R17, RZ, RZ, RZ ;  /* 0x000000ffff117224 */ /* 0x000fe200078e00ff */
[----:B--2---:R-:W-:Y:S01]  /*1200*/  I2FP.F32.U32 R16, R2 ;  /* 0x0000000200107245 */ /* 0x004fe20000201000 */
[----:B------:R-:W-:Y:S06]  /*1210*/  BRA `(.L_x_4537) ;  /* 0x0000000c006c7947 */ /* 0x000fec0003800000 */
.L_x_4534:
        /* <DEDUP_REMOVED lines=8> */
[----:B--2---:R0:W2:Y:S01]  /*12a0*/  I2F.S64 R16, R2 ;  /* 0x0000000200107312 */ /* 0x0040a20000301400 */
[----:B------:R-:W-:Y:S05]  /*12b0*/  BRA `(.L_x_4537) ;  /* 0x0000000c00447947 */ /* 0x000fea0003800000 */
.L_x_4539:
[----:B------:R-:W2:Y:S01]  /*12c0*/  LDG.E R2, desc[UR36][R2.64] ;  /* 0x0000002402027981 */ /* 0x000ea2000c1e1900 */
[----:B------:R-:W-:Y:S01]  /*12d0*/  IMAD.MOV.U32 R17, RZ, RZ, RZ ;  /* 0x000000ffff117224 */ /* 0x000fe200078e00ff */
[----:B--2---:R-:W-:Y:S01]  /*12e0*/  I2FP.F32.S32 R16, R2 ;  /* 0x0000000200107245 */ /* 0x004fe20000201400 */
[----:B------:R-:W-:Y:S06]  /*12f0*/  BRA `(.L_x_4537) ;  /* 0x0000000c00347947 */ /* 0x000fec0003800000 */
.L_x_4538:
[----:B------:R-:W2:Y:S01]  /*1300*/  LDG.E.U16 R2, desc[UR36][R2.64] ;  /* 0x0000002402027981 */ /* 0x000ea2000c1e1500 */
[----:B------:R-:W-:Y:S01]  /*1310*/  IMAD.MOV.U32 R17, RZ, RZ, RZ ;  /* 0x000000ffff117224 */ /* 0x000fe200078e00ff */
[----:B--2---:R0:W2:Y:S01]  /*1320*/  I2F.S16 R16, R2 ;  /* 0x0000000200107306 */ /* 0x0040a20000101400 */
[----:B------:R-:W-:Y:S05]  /*1330*/  BRA `(.L_x_4537) ;  /* 0x0000000c00247947 */ /* 0x000fea0003800000 */
.L_x_4533:
        /* <DEDUP_REMOVED lines=9> */
.L_x_4541:
[----:B------:R-:W2:Y:S01]  /*13d0*/  LDG.E.U16 R2, desc[UR36][R2.64] ;  /* 0x0000002402027981 */ /* 0x000ea2000c1e1500 */
[----:B------:R-:W-:Y:S02]  /*13e0*/  IMAD.MOV.U32 R17, RZ, RZ, RZ ;  /* 0x000000ffff117224 */ /* 0x000fe400078e00ff */
[----:B--2---:R-:W-:Y:S01]  /*13f0*/  HADD2.F32 R16, -RZ, R2.H0_H0 ;  /* 0x20000002ff107230 */ /* 0x004fe20000004100 */
[----:B------:R-:W-:Y:S06]  /*1400*/  BRA `(.L_x_4537) ;  /* 0x0000000800f07947 */ /* 0x000fec0003800000 */
.L_x_4540:
        /* <DEDUP_REMOVED lines=8> */
.L_x_4543:
[----:B------:R-:W2:Y:S02]  /*1490*/  LDG.E R2, desc[UR36][R2.64] ;  /* 0x0000002402027981 */ /* 0x000ea4000c1e1900 */
[--C-:B--2---:R-:W-:Y:S02]  /*14a0*/  HADD2.F32 R16, -RZ, R2.reuse.H0_H0 ;  /* 0x20000002ff107230 */ /* 0x104fe40000004100 */
[----:B------:R-:W-:Y:S01]  /*14b0*/  HADD2.F32 R17, -RZ, R2.H1_H1 ;  /* 0x30000002ff117230 */ /* 0x000fe20000004100 */
[----:B------:R-:W-:Y:S06]  /*14c0*/  BRA `(.L_x_4537) ;  /* 0x0000000800c07947 */ /* 0x000fec0003800000 */
.L_x_4542:
        /* <DEDUP_REMOVED lines=8> */
.L_x_4532:
        /* <DEDUP_REMOVED lines=13> */
.L_x_4546:
[----:B------:R-:W2:Y:S01]  /*1620*/  LDG.E.128 R4, desc[UR36][R2.64] ;  /* 0x0000002402047981 */ /* 0x000ea2000c1e1d00 */
[----:B------:R-:W-:Y:S01]  /*1630*/  UMOV UR4, 0xf0000000 ;  /* 0xf000000000047882 */ /* 0x000fe20000000000 */
[----:B------:R-:W-:Y:S01]  /*1640*/  UMOV UR5, 0x380fffff ;  /* 0x380fffff00057882 */ /* 0x000fe20000000000 */
[----:B--2---:R-:W0:Y:S01]  /*1650*/  F2F.F32.F64 R16, R4 ;  /* 0x0000000400107310 */ /* 0x004e220000301000 */
[----:B------:R-:W-:Y:S02]  /*1660*/  DSETP.GEU.AND P0, PT, |R4|, UR4, PT ;  /* 0x0000000404007e2a */ /* 0x000fe4000bf0e200 */
[----:B------:R-:W-:-:S05]  /*1670*/  DSETP.GEU.AND P1, PT, |R6|, UR4, PT ;  /* 0x0000000406007e2a */ /* 0x000fca000bf2e200 */
[----:B------:R-:W2:Y:S07]  /*1680*/  F2F.F32.F64 R17, R6 ;  /* 0x0000000600117310 */ /* 0x000eae0000301000 */
[----:B0-----:R-:W-:Y:S02]  /*1690*/  @!P0 FMUL R16, R16, 1.175494350822287508e-38 ;  /* 0x0080000010108820 */ /* 0x001fe40000400000 */
[----:B--2---:R-:W-:Y:S01]  /*16a0*/  @!P1 FMUL R17, R17, 1.175494350822287508e-38 ;  /* 0x0080000011119820 */ /* 0x004fe20000400000 */
[----:B------:R-:W-:Y:S06]  /*16b0*/  BRA `(.L_x_4537) ;  /* 0x0000000800447947 */ /* 0x000fec0003800000 */
.L_x_4545:
        /* <DEDUP_REMOVED lines=26> */
.L_x_4548:
[----:B------:R-:W2:Y:S01]  /*1860*/  LDG.E.U8 R2, desc[UR36][R2.64] ;  /* 0x0000002402027981 */ /* 0x000ea2000c1e1100 */
[----:B------:R-:W-:Y:S02]  /*1870*/  IMAD.MOV.U32 R17, RZ, RZ, RZ ;  /* 0x000000ffff117224 */ /* 0x000fe400078e00ff */
        /* <DEDUP_REMOVED lines=9> */
[----:B------:R-:W-:Y:S01]  /*1910*/  LOP3.LUT R16, R0, 0x80000000, R5, 0xf8, !PT ;  /* 0x8000000000107812 */ /* 0x000fe200078ef805 */
[----:B------:R-:W-:Y:S06]  /*1920*/  BRA `(.L_x_4537) ;  /* 0x0000000400a87947 */ /* 0x000fec0003800000 */
.L_x_4547:
[----:B------:R-:W2:Y:S01]  /*1930*/  LDG.E.U16 R2, desc[UR36][R2.64] ;  /* 0x0000002402027981 */ /* 0x000ea2000c1e1500 */
[----:B------:R-:W-:Y:S02]  /*1940*/  IMAD.MOV.U32 R17, RZ, RZ, RZ ;  /* 0x000000ffff117224 */ /* 0x000fe400078e00ff */
[----:B--2---:R-:W-:Y:S01]  /*1950*/  IMAD.U32 R16, R2, 0x10000, RZ ;  /* 0x0001000002107824 */ /* 0x004fe200078e00ff */
[----:B------:R-:W-:Y:S06]  /*1960*/  BRA `(.L_x_4537) ;  /* 0x0000000400987947 */ /* 0x000fec0003800000 */
.L_x_4544:
        /* <DEDUP_REMOVED lines=12> */
.L_x_4551:
        /* <DEDUP_REMOVED lines=20> */
.L_x_4553:
[----:B------:R-:W-:Y:S05]  /*1b70*/  BSYNC.RECONVERGENT B0 ;  /* 0x0000000000007941 */ /* 0x000fea0003800200 */
.L_x_4552:
[----:B------:R-:W-:Y:S01]  /*1b80*/  IMAD.SHL.U32 R0, R0, 0x100000, RZ ;  /* 0x0010000000007824 */ /* 0x000fe200078e00ff */
[----:B------:R-:W-:-:S04]  /*1b90*/  LEA R2, R2, 0x3b800000, 0x17 ;  /* 0x3b80000002027811 */ /* 0x000fc800078eb8ff */
[----:B------:R-:W-:Y:S01]  /*1ba0*/  LOP3.LUT R16, R2, R0, R7, 0xfe, !PT ;  /* 0x0000000002107212 */ /* 0x000fe200078efe07 */
[----:B------:R-:W-:Y:S06]  /*1bb0*/  BRA `(.L_x_4537) ;  /* 0x0000000400047947 */ /* 0x000fec0003800000 */
.L_x_4550:
        /* <DEDUP_REMOVED lines=20> */
.L_x_4555:
[----:B------:R-:W-:Y:S05]  /*1d00*/  BSYNC.RECONVERGENT B0 ;  /* 0x0000000000007941 */ /* 0x000fea0003800200 */
.L_x_4554:
[----:B------:R-:W-:Y:S01]  /*1d10*/  IMAD.SHL.U32 R0, R0, 0x200000, RZ ;  /* 0x0020000000007824 */ /* 0x000fe200078e00ff */
[----:B------:R-:W-:-:S04]  /*1d20*/  LEA R2, R2, 0x37800000, 0x17 ;  /* 0x3780000002027811 */ /* 0x000fc800078eb8ff */
[----:B------:R-:W-:Y:S01]  /*1d30*/  LOP3.LUT R16, R2, R0, R7, 0xfe, !PT ;  /* 0x0000000002107212 */ /* 0x000fe200078efe07 */
[----:B------:R-:W-:Y:S06]  /*1d40*/  BRA `(.L_x_4537) ;  /* 0x0000000000a07947 */ /* 0x000fec0003800000 */
.L_x_4549:
[----:B------:R-:W-:-:S09]  /*1d50*/  UISETP.NE.AND UP0, UPT, UR4, 0x1c, UPT ;  /* 0x0000001c0400788c */ /* 0x000fd2000bf05270 */
[----:B------:R-:W-:Y:S05]  /*1d60*/  BRA.U !UP0, `(.L_x_4556) ;  /* 0x00000001088c7547 */ /* 0x000fea000b800000 */
[----:B------:R-:W-:-:S09]  /*1d70*/  UISETP.NE.AND UP0, UPT, UR4, 0x1d, UPT ;  /* 0x0000001d0400788c */ /* 0x000fd2000bf05270 */
[----:B------:R-:W-:Y:S05]  /*1d80*/  BRA.U !UP0, `(.L_x_4557) ;  /* 0x0000000108747547 */ /* 0x000fea000b800000 */
[----:B------:R-:W-:-:S09]  /*1d90*/  UISETP.NE.AND UP0, UPT, UR4, 0x2c, UPT ;  /* 0x0000002c0400788c */ /* 0x000fd2000bf05270 */
[----:B------:R-:W-:Y:S05]  /*1da0*/  BRA.U UP0, `(.L_x_4536) ;  /* 0x0000000100247547 */ /* 0x000fea000b800000 */
        /* <DEDUP_REMOVED lines=9> */
.L_x_4536:
[----:B------:R-:W-:Y:S01]  /*1e40*/  MOV R2, 0x0 ;  /* 0x0000000000027802 */ /* 0x000fe20000000f00 */
[----:B------:R-:W0:Y:S01]  /*1e50*/  LDCU.64 UR4, c[0x4][0x1a8] ;  /* 0x01003500ff0477ac */ /* 0x000e220008000a00 */
[----:B------:R-:W-:Y:S02]  /*1e60*/  IMAD.MOV.U32 R8, RZ, RZ, 0x4e ;  /* 0x0000004eff087424 */ /* 0x000fe400078e00ff */
[----:B------:R-:W-:Y:S01]  /*1e70*/  IMAD.MOV.U32 R12, RZ, RZ, 0x1 ;  /* 0x00000001ff0c7424 */ /* 0x000fe200078e00ff */
[----:B------:R-:W2:Y:S01]  /*1e80*/  LDCU.64 UR6, c[0x4][0x1b0] ;  /* 0x01003600ff0677ac */ /* 0x000ea20008000a00 */
[----:B------:R-:W4:Y:S01]  /*1e90*/  LDC.64 R2, c[0x4][R2] ;  /* 0x0100000002027b82 */ /* 0x000f220000000a00 */
[----:B------:R-:W-:Y:S01]  /*1ea0*/  IMAD.MOV.U32 R13, RZ, RZ, RZ ;  /* 0x000000ffff0d7224 */ /* 0x000fe200078e00ff */
[----:B------:R-:W1:Y:S01]  /*1eb0*/  LDCU.64 UR8, c[0x4][0x8] ;  /* 0x01000100ff0877ac */ /* 0x000e620008000a00 */
[----:B0-----:R-:W-:Y:S02]  /*1ec0*/  IMAD.U32 R4, RZ, RZ, UR4 ;  /* 0x00000004ff047e24 */ /* 0x001fe4000f8e00ff */
[----:B------:R-:W-:-:S02]  /*1ed0*/  IMAD.U32 R5, RZ, RZ, UR5 ;  /* 0x00000005ff057e24 */ /* 0x000fc4000f8e00ff */
[----:B--2---:R-:W-:Y:S02]  /*1ee0*/  IMAD.U32 R6, RZ, RZ, UR6 ;  /* 0x00000006ff067e24 */ /* 0x004fe4000f8e00ff */
[----:B------:R-:W-:Y:S02]  /*1ef0*/  IMAD.U32 R7, RZ, RZ, UR7 ;  /* 0x00000007ff077e24 */ /* 0x000fe4000f8e00ff */
[----:B-1----:R-:W-:Y:S02]  /*1f00*/  IMAD.U32 R10, RZ, RZ, UR8 ;  /* 0x00000008ff0a7e24 */ /* 0x002fe4000f8e00ff */
[----:B------:R-:W-:-:S07]  /*1f10*/  IMAD.U32 R11, RZ, RZ, UR9 ;  /* 0x00000009ff0b7e24 */ /* 0x000fce000f8e00ff */
[----:B------:R-:W-:-:S07]  /*1f20*/  LEPC R20, `(.L_x_4558) ;  /* 0x000000001014794e */ /* 0x000fce0000000000 */
[----:B---345:R-:W-:Y:S05]  /*1f30*/  CALL.ABS.NOINC R2 ;  /* 0x0000000002007343 */ /* 0x038fea0003c00000 */
.L_x_4558:
[----:B------:R-:W-:Y:S01]  /*1f40*/  CS2R R16, SRZ ;  /* 0x0000000000107805 */ /* 0x000fe2000001ff00 */
[----:B------:R-:W-:Y:S06]  /*1f50*/  BRA `(.L_x_4537) ;  /* 0x00000000001c7947 */ /* 0x000fec0003800000 */
.L_x_4557:
[----:B------:R-:W2:Y:S01]  /*1f60*/  LDG.E.64 R2, desc[UR36][R2.64] ;  /* 0x0000002402027981 */ /* 0x000ea2000c1e1b00 */
[----:B------:R-:W-:Y:S01]  /*1f70*/  IMAD.MOV.U32 R17, RZ, RZ, RZ ;  /* 0x000000ffff117224 */ /* 0x000fe200078e00ff */
[----:B--2---:R0:W2:Y:S01]  /*1f80*/  I2F.U64 R16, R2 ;  /* 0x0000000200107312 */ /* 0x0040a20000301000 */
[----:B------:R-:W-:Y:S05]  /*1f90*/  BRA `(.L_x_4537) ;  /* 0x00000000000c7947 */ /* 0x000fea0003800000 */
.L_x_4556:
[----:B------:R-:W2:Y:S01]  /*1fa0*/  LDG.E R2, desc[UR36][R2.64] ;  /* 0x0000002402027981 */ /* 0x000ea2000c1e1900 */
[----:B------:R-:W-:Y:S01]  /*1fb0*/  IMAD.MOV.U32 R17, RZ, RZ, RZ ;  /* 0x000000ffff117224 */ /* 0x000fe200078e00ff */
[----:B--2---:R-:W-:-:S07]  /*1fc0*/  I2FP.F32.U32 R16, R2 ;  /* 0x0000000200107245 */ /* 0x004fce0000201000 */
.L_x_4537:
[----:B------:R-:W-:Y:S05]  /*1fd0*/  BSYNC.RECONVERGENT B6 ;  /* 0x0000000000067941 */ /* 0x000fea0003800200 */
.L_x_4531:
[----:B------:R-:W-:-:S07]  /*1fe0*/  VIADD R24, R24, 0x80 ;  /* 0x0000008018187836 */ /* 0x000fce0000000000 */
.L_x_4530:
[----:B------:R-:W-:Y:S05]  /*1ff0*/  BSYNC.RECONVERGENT B7 ;  /* 0x0000000000077941 */ /* 0x000fea0003800200 */
.L_x_4529:
        /* <DEDUP_REMOVED lines=24> */
[----:B--2---:R0:W2:Y:S01]  /*2180*/  I2F.S16 R18, R2 ;  /* 0x0000000200127306 */ /* 0x0040a20000101400 */
[----:B------:R-:W-:Y:S05]  /*2190*/  BRA `(.L_x_4567) ;  /* 0x0000000c007c7947 */ /* 0x000fea0003800000 */
.L_x_4565:
[----:B------:R-:W2:Y:S01]  /*21a0*/  LDG.E.U8 R2, desc[UR36][R2.64] ;  /* 0x0000002402027981 */ /* 0x000ea2000c1e1100 */
[----:B------:R-:W-:Y:S01]  /*21b0*/  IMAD.MOV.U32 R19, RZ, RZ, RZ ;  /* 0x000000ffff137224 */ /* 0x000fe200078e00ff */
[----:B--2---:R-:W-:Y:S01]  /*21c0*/  I2FP.F32.U32 R18, R2 ;  /* 0x0000000200127245 */ /* 0x004fe20000201000 */
[----:B------:R-:W-:Y:S06]  /*21d0*/  BRA `(.L_x_4567) ;  /* 0x0000000c006c7947 */ /* 0x000fec0003800000 */
.L_x_4564:
        /* <DEDUP_REMOVED lines=10> */
.L_x_4569:
[----:B------:R-:W2:Y:S01]  /*2280*/  LDG.E R2, desc[UR36][R2.64] ;  /* 0x0000002402027981 */ /* 0x000ea2000c1e1900 */
[----:B------:R-:W-:Y:S01]  /*2290*/  IMAD.MOV.U32 R19, RZ, RZ, RZ ;  /* 0x000000ffff137224 */ /* 0x000fe200078e00ff */
[----:B--2---:R-:W-:Y:S01]  /*22a0*/  I2FP.F32.S32 R18, R2 ;  /* 0x0000000200127245 */ /* 0x004fe20000201400 */
[----:B------:R-:W-:Y:S06]  /*22b0*/  BRA `(.L_x_4567) ;  /* 0x0000000c00347947 */ /* 0x000fec0003800000 */
.L_x_4568:
[----:B------:R-:W2:Y:S01]  /*22c0*/  LDG.E.U16 R2, desc[UR36][R2.64] ;  /* 0x0000002402027981 */ /* 0x000ea2000c1e1500 */
[----:B------:R-:W-:Y:S01]  /*22d0*/  IMAD.MOV.U32 R19, RZ, RZ, RZ ;  /* 0x000000ffff137224 */ /* 0x000fe200078e00ff */
[----:B--2---:R4:W0:Y:S01]  /*22e0*/  I2F.S16 R18, R2 ;  /* 0x0000000200127306 */ /* 0x0048220000101400 */
[----:B------:R-:W-:Y:S05]  /*22f0*/  BRA `(.L_x_4567) ;  /* 0x0000000c00247947 */ /* 0x000fea0003800000 */
.L_x_4563:
        /* <DEDUP_REMOVED lines=9> */
.L_x_4571:
[----:B------:R-:W2:Y:S01]  /*2390*/  LDG.E.U16 R2, desc[UR36][R2.64] ;  /* 0x0000002402027981 */ /* 0x000ea2000c1e1500 */
[----:B------:R-:W-:Y:S02]  /*23a0*/  IMAD.MOV.U32 R19, RZ, RZ, RZ ;  /* 0x000000ffff137224 */ /* 0x000fe400078e00ff */
[----:B--2---:R-:W-:Y:S01]  /*23b0*/  HADD2.F32 R18, -RZ, R2.H0_H0 ;  /* 0x20000002ff127230 */ /* 0x004fe20000004100 */
[----:B------:R-:W-:Y:S06]  /*23c0*/  BRA `(.L_x_4567) ;  /* 0x0000000800f07947 */ /* 0x000fec0003800000 */
.L_x_4570:
        /* <DEDUP_REMOVED lines=8> */
.L_x_4573:
[----:B------:R-:W2:Y:S02]  /*2450*/  LDG.E R2, desc[UR36][R2.64] ;  /* 0x0000002402027981 */ /* 0x000ea4000c1e1900 */
[--C-:B--2---:R-:W-:Y:S02]  /*2460*/  HADD2.F32 R18, -RZ, R2.reuse.H0_H0 ;  /* 0x20000002ff127230 */ /* 0x104fe40000004100 */
[----:B------:R-:W-:Y:S01]  /*2470*/  HADD2.F32 R19, -RZ, R2.H1_H1 ;  /* 0x30000002ff137230 */ /* 0x000fe20000004100 */
[----:B------:R-:W-:Y:S06]  /*2480*/  BRA `(.L_x_4567) ;  /* 0x0000000800c07947 */ /* 0x000fec0003800000 */
.L_x_4572:
        /* <DEDUP_REMOVED lines=8> */
.L_x_4562:
        /* <DEDUP_REMOVED lines=13> */
.L_x_4576:
        /* <DEDUP_REMOVED lines=10> */
.L_x_4575:
        /* <DEDUP_REMOVED lines=26> */
.L_x_4578:
        /* <DEDUP_REMOVED lines=13> */
.L_x_4577:
[----:B------:R-:W2:Y:S01]  /*28f0*/  LDG.E.U16 R2, desc[UR36][R2.64] ;  /* 0x0000002402027981 */ /* 0x000ea2000c1e1500 */
[----:B------:R-:W-:Y:S02]  /*2900*/  IMAD.MOV.U32 R19, RZ, RZ, RZ ;  /* 0x000000ffff137224 */ /* 0x000fe400078e00ff */
[----:B--2---:R-:W-:Y:S01]  /*2910*/  IMAD.U32 R18, R2, 0x10000, RZ ;  /* 0x0001000002127824 */ /* 0x004fe200078e00ff */
[----:B------:R-:W-:Y:S06]  /*2920*/  BRA `(.L_x_4567) ;  /* 0x0000000400987947 */ /* 0x000fec0003800000 */
.L_x_4574:
        /* <DEDUP_REMOVED lines=12> */
.L_x_4581:
        /* <DEDUP_REMOVED lines=20> */
.L_x_4583:
[----:B------:R-:W-:Y:S05]  /*2b30*/  BSYNC.RECONVERGENT B0 ;  /* 0x0000000000007941 */ /* 0x000fea0003800200 */
.L_x_4582:
[----:B------:R-:W-:Y:S01]  /*2b40*/  IMAD.SHL.U32 R0, R0, 0x100000, RZ ;  /* 0x0010000000007824 */ /* 0x000fe200078e00ff */
[----:B------:R-:W-:-:S04]  /*2b50*/  LEA R2, R2, 0x3b800000, 0x17 ;  /* 0x3b80000002027811 */ /* 0x000fc800078eb8ff */
[----:B------:R-:W-:Y:S01]  /*2b60*/  LOP3.LUT R18, R2, R0, R7, 0xfe, !PT ;  /* 0x0000000002127212 */ /* 0x000fe200078efe07 */
[----:B------:R-:W-:Y:S06]  /*2b70*/  BRA `(.L_x_4567) ;  /* 0x0000000400047947 */ /* 0x000fec0003800000 */
.L_x_4580:
        /* <DEDUP_REMOVED lines=20> */
.L_x_4585:
[----:B------:R-:W-:Y:S05]  /*2cc0*/  BSYNC.RECONVERGENT B0 ;  /* 0x0000000000007941 */ /* 0x000fea0003800200 */
.L_x_4584:
[----:B------:R-:W-:Y:S01]  /*2cd0*/  IMAD.SHL.U32 R0, R0, 0x200000, RZ ;  /* 0x0020000000007824 */ /* 0x000fe200078e00ff */
[----:B------:R-:W-:-:S04]  /*2ce0*/  LEA R2, R2, 0x37800000, 0x17 ;  /* 0x3780000002027811 */ /* 0x000fc800078eb8ff */
[----:B------:R-:W-:Y:S01]  /*2cf0*/  LOP3.LUT R18, R2, R0, R7, 0xfe, !PT ;  /* 0x0000000002127212 */ /* 0x000fe200078efe07 */
[----:B------:R-:W-:Y:S06]  /*2d00*/  BRA `(.L_x_4567) ;  /* 0x0000000000a07947 */ /* 0x000fec0003800000 */
.L_x_4579:
        /* <DEDUP_REMOVED lines=15> */
.L_x_4566:
        /* <DEDUP_REMOVED lines=16> */
.L_x_4588:
[----:B------:R-:W-:Y:S01]  /*2f00*/  CS2R R18, SRZ ;  /* 0x0000000000127805 */ /* 0x000fe2000001ff00 */
[----:B------:R-:W-:Y:S06]  /*2f10*/  BRA `(.L_x_4567) ;  /* 0x00000000001c7947 */ /* 0x000fec0003800000 */
.L_x_4587:
[----:B------:R-:W2:Y:S01]  /*2f20*/  LDG.E.64 R2, desc[UR36][R2.64] ;  /* 0x0000002402027981 */ /* 0x000ea2000c1e1b00 */
[----:B------:R-:W-:Y:S01]  /*2f30*/  IMAD.MOV.U32 R19, RZ, RZ, RZ ;  /* 0x000000ffff137224 */ /* 0x000fe200078e00ff */
[----:B--2---:R0:W2:Y:S01]  /*2f40*/  I2F.U64 R18, R2 ;  /* 0x0000000200127312 */ /* 0x0040a20000301000 */
[----:B------:R-:W-:Y:S05]  /*2f50*/  BRA `(.L_x_4567) ;  /* 0x00000000000c7947 */ /* 0x000fea0003800000 */
.L_x_4586:
[----:B------:R-:W2:Y:S01]  /*2f60*/  LDG.E R2, desc[UR36][R2.64] ;  /* 0x0000002402027981 */ /* 0x000ea2000c1e1900 */
[----:B------:R-:W-:Y:S01]  /*2f70*/  IMAD.MOV.U32 R19, RZ, RZ, RZ ;  /* 0x000000ffff137224 */ /* 0x000fe200078e00ff */
[----:B--2---:R-:W-:-:S07]  /*2f80*/  I2FP.F32.U32 R18, R2 ;  /* 0x0000000200127245 */ /* 0x004fce0000201000 */
.L_x_4567:
[----:B------:R-:W-:Y:S05]  /*2f90*/  BSYNC.RECONVERGENT B6 ;  /* 0x0000000000067941 */ /* 0x000fea0003800200 */
.L_x_4561:
[----:B------:R-:W-:-:S07]  /*2fa0*/  VIADD R24, R24, 0x80 ;  /* 0x0000008018187836 */ /* 0x000fce0000000000 */
.L_x_4560:
[----:B------:R-:W-:Y:S05]  /*2fb0*/  BSYNC.RECONVERGENT B7 ;  /* 0x0000000000077941 */ /* 0x000fea0003800200 */
.L_x_4559:
[----:B------:R-:W-:Y:S01]  /*2fc0*/  ISETP.GE.AND P0, PT, R24, R25, PT ;  /* 0x000000191800720c */ /* 0x000fe20003f06270 */
[----:B------:R-:W-:Y:S01]  /*2fd0*/  BSSY.RECONVERGENT B6, `(.L_x_4589) ;  /* 0x00000e7000067945 */ /* 0x000fe20003800200 */
[----:B------:R-:W-:-:S11]  /*2fe0*/  CS2R R26, SRZ ;  /* 0x00000000001a7805 */ /* 0x000fd6000001ff00 */
[----:B------:R-:W-:Y:S05]  /*2ff0*/  @P0 BRA `(.L_x_4590) ;  /* 0x0000000c00900947 */ /* 0x000fea0003800000 */
[----:B0-2-4-:R-:W0:Y:S01]  /*3000*/  LDC.64 R2, c[0x0][0x3a0] ;  /* 0x0000e800ff027b82 */ /* 0x015e220000000a00 */
[----:B------:R-:W2:Y:S01]  /*3010*/  LDCU UR5, c[0x0][0x3b0] ;  /* 0x00007600ff0577ac */ /* 0x000ea20008000800 */
[----:B------:R-:W-:Y:S01]  /*3020*/  IMAD R0, R29, 0x200, R24 ;  /* 0x000002001d007824 */ /* 0x000fe200078e0218 */
        /* <DEDUP_REMOVED lines=15> */
[----:B--2---:R0:W2:Y:S01]  /*3120*/  I2F.S16 R26, R2 ;  /* 0x00000002001a7306 */ /* 0x0040a20000101400 */
[----:B------:R-:W-:Y:S05]  /*3130*/  BRA `(.L_x_4590) ;  /* 0x0000000c00407947 */ /* 0x000fea0003800000 */
.L_x_4594:
[----:B------:R-:W2:Y:S02]  /*3140*/  LDG.E.U8 R2, desc[UR36][R2.64] ;  /* 0x0000002402027981 */ /* 0x000ea4000c1e1100 */
[----:B--2---:R-:W-:Y:S01]  /*3150*/  I2FP.F32.U32 R26, R2 ;  /* 0x00000002001a7245 */ /* 0x004fe20000201000 */
[----:B------:R-:W-:Y:S06]  /*3160*/  BRA `(.L_x_4590) ;  /* 0x0000000c00347947 */ /* 0x000fec0003800000 */
.L_x_4593:
[----:B------:R-:W-:-:S09]  /*3170*/  UISETP.NE.AND UP0, UPT, UR4, 0x2, UPT ;  /* 0x000000020400788c */ /* 0x000fd2000bf05270 */
[----:B------:R-:W-:Y:S05]  /*3180*/  BRA.U !UP0, `(.L_x_4596) ;  /* 0x0000000108287547 */ /* 0x000fea000b800000 */
[----:B------:R-:W-:-:S09]  /*3190*/  UISETP.NE.AND UP0, UPT, UR4, 0x3, UPT ;  /* 0x000000030400788c */ /* 0x000fd2000bf05270 */
[----:B------:R-:W-:Y:S05]  /*31a0*/  BRA.U !UP0, `(.L_x_4597) ;  /* 0x0000000108147547 */ /* 0x000fea000b800000 */
[----:B------:R-:W-:-:S09]  /*31b0*/  UISETP.NE.AND UP0, UPT, UR4, 0x4, UPT ;  /* 0x000000040400788c */ /* 0x000fd2000bf05270 */
[----:B------:R-:W-:Y:S05]  /*31c0*/  BRA.U UP0, `(.L_x_4595) ;  /* 0x0000000900c07547 */ /* 0x000fea000b800000 */
[----:B------:R-:W2:Y:S02]  /*31d0*/  LDG.E.64 R2, desc[UR36][R2.64] ;  /* 0x0000002402027981 */ /* 0x000ea4000c1e1b00 */
[----:B--2---:R0:W2:Y:S01]  /*31e0*/  I2F.S64 R26, R2 ;  /* 0x00000002001a7312 */ /* 0x0040a20000301400 */
[----:B------:R-:W-:Y:S05]  /*31f0*/  BRA `(.L_x_4590) ;  /* 0x0000000c00107947 */ /* 0x000fea0003800000 */
.L_x_4597:
[----:B------:R-:W2:Y:S02]  /*3200*/  LDG.E R2, desc[UR36][R2.64] ;  /* 0x0000002402027981 */ /* 0x000ea4000c1e1900 */
[----:B--2---:R-:W-:Y:S01]  /*3210*/  I2FP.F32.S32 R26, R2 ;  /* 0x00000002001a7245 */ /* 0x004fe20000201400 */
[----:B------:R-:W-:Y:S06]  /*3220*/  BRA `(.L_x_4590) ;  /* 0x0000000c00047947 */ /* 0x000fec0003800000 */
.L_x_4596:
[----:B------:R-:W2:Y:S02]  /*3230*/  LDG.E.U16 R2, desc[UR36][R2.64] ;  /* 0x0000002402027981 */ /* 0x000ea4000c1e1500 */
[----:B--2---:R0:W2:Y:S01]  /*3240*/  I2F.S16 R26, R2 ;  /* 0x00000002001a7306 */ /* 0x0040a20000101400 */
[----:B------:R-:W-:Y:S05]  /*3250*/  BRA `(.L_x_4590) ;  /* 0x0000000800f87947 */ /* 0x000fea0003800000 */
.L_x_4592:
[----:B------:R-:W-:-:S09]  /*3260*/  UISETP.GT.AND UP0, UPT, UR4, 0x6, UPT ;  /* 0x000000060400788c */ /* 0x000fd2000bf04270 */
[----:B------:R-:W-:Y:S05]  /*3270*/  BRA.U UP0, `(.L_x_4598) ;  /* 0x0000000100247547 */ /* 0x000fea000b800000 */
[----:B------:R-:W-:-:S09]  /*3280*/  UISETP.NE.AND UP0, UPT, UR4, 0x5, UPT ;  /* 0x000000050400788c */ /* 0x000fd2000bf05270 */
[----:B------:R-:W-:Y:S05]  /*3290*/  BRA.U !UP0, `(.L_x_4599) ;  /* 0x0000000108107547 */ /* 0x000fea000b800000 */
[----:B------:R-:W-:-:S09]  /*32a0*/  UISETP.NE.AND UP0, UPT, UR4, 0x6, UPT ;  /* 0x000000060400788c */ /* 0x000fd2000bf05270 */
[----:B------:R-:W-:Y:S05]  /*32b0*/  BRA.U UP0, `(.L_x_4595) ;  /* 0x0000000900847547 */ /* 0x000fea000b800000 */
[----:B------:R0:W5:Y:S01]  /*32c0*/  LDG.E R26, desc[UR36][R2.64] ;  /* 0x00000024021a7981 */ /* 0x000162000c1e1900 */
[----:B------:R-:W-:Y:S05]  /*32d0*/  BRA `(.L_x_4590) ;  /* 0x0000000800d87947 */ /* 0x000fea0003800000 */
.L_x_4599:
[----:B------:R-:W2:Y:S02]  /*32e0*/  LDG.E.U16 R2, desc[UR36][R2.64] ;  /* 0x0000002402027981 */ /* 0x000ea4000c1e1500 */
[----:B--2---:R-:W-:Y:S01]  /*32f0*/  HADD2.F32 R26, -RZ, R2.H0_H0 ;  /* 0x20000002ff1a7230 */ /* 0x004fe20000004100 */
[----:B------:R-:W-:Y:S06]  /*3300*/  BRA `(.L_x_4590) ;  /* 0x0000000800cc7947 */ /* 0x000fec0003800000 */
.L_x_4598:
        /* <DEDUP_REMOVED lines=8> */
.L_x_4601:
[----:B------:R-:W2:Y:S02]  /*3390*/  LDG.E R2, desc[UR36][R2.64] ;  /* 0x0000002402027981 */ /* 0x000ea4000c1e1900 */
[--C-:B--2---:R-:W-:Y:S02]  /*33a0*/  HADD2.F32 R26, -RZ, R2.reuse.H0_H0 ;  /* 0x20000002ff1a7230 */ /* 0x104fe40000004100 */
[----:B------:R-:W-:Y:S01]  /*33b0*/  HADD2.F32 R27, -RZ, R2.H1_H1 ;  /* 0x30000002ff1b7230 */ /* 0x000fe20000004100 */
[----:B------:R-:W-:Y:S06]  /*33c0*/  BRA `(.L_x_4590) ;  /* 0x00000008009c7947 */ /* 0x000fec0003800000 */
.L_x_4600:
[----:B------:R-:W2:Y:S01]  /*33d0*/  LDG.E.64 R2, desc[UR36][R2.64] ;  /* 0x0000002402027981 */ /* 0x000ea2000c1e1b00 */
[----:B------:R-:W-:Y:S01]  /*33e0*/  UMOV UR4, 0xf0000000 ;  /* 0xf000000000047882 */ /* 0x000fe20000000000 */
[----:B------:R-:W-:Y:S01]  /*33f0*/  UMOV UR5, 0x380fffff ;  /* 0x380fffff00057882 */ /* 0x000fe20000000000 */
[----:B--2---:R-:W0:Y:S01]  /*3400*/  F2F.F32.F64 R26, R2 ;  /* 0x00000002001a7310 */ /* 0x004e220000301000 */
[----:B------:R-:W-:-:S14]  /*3410*/  DSETP.GEU.AND P0, PT, |R2|, UR4, PT ;  /* 0x0000000402007e2a */ /* 0x000fdc000bf0e200 */
[----:B0-----:R-:W-:Y:S01]  /*3420*/  @!P0 FMUL R26, R26, 1.175494350822287508e-38 ;  /* 0x008000001a1a8820 */ /* 0x001fe20000400000 */
[----:B------:R-:W-:Y:S06]  /*3430*/  BRA `(.L_x_4590) ;  /* 0x0000000800807947 */ /* 0x000fec0003800000 */
.L_x_4591:
        /* <DEDUP_REMOVED lines=10> */
[----:B------:R-:W-:Y:S01]  /*34e0*/  FSEL R26, RZ, 1, !P0 ;  /* 0x3f800000ff1a7808 */ /* 0x000fe20004000000 */
[----:B------:R-:W-:Y:S08]  /*34f0*/  BRA `(.L_x_4590) ;  /* 0x0000000800507947 */ /* 0x000ff00003800000 */
.L_x_4604:
        /* <DEDUP_REMOVED lines=10> */
.L_x_4603:
        /* <DEDUP_REMOVED lines=25> */
.L_x_4606:
        /* <DEDUP_REMOVED lines=12> */
.L_x_4605:
[----:B------:R-:W2:Y:S02]  /*37f0*/  LDG.E.U16 R2, desc[UR36][R2.64] ;  /* 0x0000002402027981 */ /* 0x000ea4000c1e1500 */
[----:B--2---:R-:W-:Y:S01]  /*3800*/  IMAD.U32 R26, R2, 0x10000, RZ ;  /* 0x00010000021a7824 */ /* 0x004fe200078e00ff */
[----:B------:R-:W-:Y:S06]  /*3810*/  BRA `(.L_x_4590) ;  /* 0x0000000400887947 */ /* 0x000fec0003800000 */
.L_x_4602:
        /* <DEDUP_REMOVED lines=9> */
[----:B--2---:R-:W-:Y:S01]  /*38b0*/  I2FP.F32.U32 R26, R2 ;  /* 0x00000002001a7245 */ /* 0x004fe20000201000 */
[----:B------:R-:W-:Y:S06]  /*38c0*/  BRA `(.L_x_4590) ;  /* 0x00000004005c7947 */ /* 0x000fec0003800000 */
.L_x_4609:
[----:B------:R-:W2:Y:S01]  /*38d0*/  LDG.E.U8 R3, desc[UR36][R2.64] ;  /* 0x0000002402037981 */ /* 0x000ea2000c1e1100 */
        /* <DEDUP_REMOVED lines=19> */
.L_x_4611:
[----:B------:R-:W-:Y:S05]  /*3a10*/  BSYNC.RECONVERGENT B0 ;  /* 0x0000000000007941 */ /* 0x000fea0003800200 */
.L_x_4610:
[----:B------:R-:W-:Y:S01]  /*3a20*/  IMAD.SHL.U32 R0, R0, 0x100000, RZ ;  /* 0x0010000000007824 */ /* 0x000fe200078e00ff */
[----:B------:R-:W-:-:S04]  /*3a30*/  LEA R2, R2, 0x3b800000, 0x17 ;  /* 0x3b80000002027811 */ /* 0x000fc800078eb8ff */
[----:B------:R-:W-:Y:S01]  /*3a40*/  LOP3.LUT R26, R2, R0, R7, 0xfe, !PT ;  /* 0x00000000021a7212 */ /* 0x000fe200078efe07 */
[----:B------:R-:W-:Y:S06]  /*3a50*/  BRA `(.L_x_4590) ;  /* 0x0000000000f87947 */ /* 0x000fec0003800000 */
.L_x_4608:
        /* <DEDUP_REMOVED lines=20> */
.L_x_4613:
[----:B------:R-:W-:Y:S05]  /*3ba0*/  BSYNC.RECONVERGENT B0 ;  /* 0x0000000000007941 */ /* 0x000fea0003800200 */
.L_x_4612:
[----:B------:R-:W-:Y:S01]  /*3bb0*/  IMAD.SHL.U32 R0, R0, 0x200000, RZ ;  /* 0x0020000000007824 */ /* 0x000fe200078e00ff */
[----:B------:R-:W-:-:S04]  /*3bc0*/  LEA R2, R2, 0x37800000, 0x17 ;  /* 0x3780000002027811 */ /* 0x000fc800078eb8ff */
[----:B------:R-:W-:Y:S01]  /*3bd0*/  LOP3.LUT R26, R2, R0, R7, 0xfe, !PT ;  /* 0x00000000021a7212 */ /* 0x000fe200078efe07 */
[----:B------:R-:W-:Y:S06]  /*3be0*/  BRA `(.L_x_4590) ;  /* 0x0000000000947947 */ /* 0x000fec0003800000 */
.L_x_4607:
        /* <DEDUP_REMOVED lines=8> */
[----:B--2---:R-:W-:-:S13]  /*3c70*/  ISETP.NE.AND P0, PT, R2, RZ, PT ;  /* 0x000000ff0200720c */ /* 0x004fda0003f05270 */
[----:B------:R-:W-:Y:S05]  /*3c80*/  @!P0 BRA `(.L_x_4590) ;  /* 0x00000000006c8947 */ /* 0x000fea0003800000 */
[----:B------:R-:W-:-:S13]  /*3c90*/  ISETP.NE.AND P0, PT, R2, 0xff, PT ;  /* 0x000000ff0200780c */ /* 0x000fda0003f05270 */
[----:B------:R-:W-:Y:S02]  /*3ca0*/  @!P0 IMAD.MOV.U32 R26, RZ, RZ, 0x7f800001 ;  /* 0x7f800001ff1a8424 */ /* 0x000fe400078e00ff */
[----:B------:R-:W-:Y:S01]  /*3cb0*/  @P0 IMAD.SHL.U32 R26, R2, 0x800000, RZ ;  /* 0x00800000021a0824 */ /* 0x000fe200078e00ff */
[----:B------:R-:W-:Y:S06]  /*3cc0*/  BRA `(.L_x_4590) ;  /* 0x00000000005c7947 */ /* 0x000fec0003800000 */
.L_x_4595:
        /* <DEDUP_REMOVED lines=16> */
.L_x_4616:
[----:B------:R-:W-:Y:S01]  /*3dd0*/  IMAD.MOV.U32 R26, RZ, RZ, RZ ;  /* 0x000000ffff1a7224 */ /* 0x000fe200078e00ff */
[----:B------:R-:W-:Y:S06]  /*3de0*/  BRA `(.L_x_4590) ;  /* 0x0000000000147947 */ /* 0x000fec0003800000 */
.L_x_4615:
[----:B------:R-:W2:Y:S02]  /*3df0*/  LDG.E.64 R2, desc[UR36][R2.64] ;  /* 0x0000002402027981 */ /* 0x000ea4000c1e1b00 */
[----:B--2---:R0:W2:Y:S01]  /*3e00*/  I2F.U64 R26, R2 ;  /* 0x00000002001a7312 */ /* 0x0040a20000301000 */
[----:B------:R-:W-:Y:S05]  /*3e10*/  BRA `(.L_x_4590) ;  /* 0x0000000000087947 */ /* 0x000fea0003800000 */
.L_x_4614:
[----:B------:R-:W2:Y:S02]  /*3e20*/  LDG.E R2, desc[UR36][R2.64] ;  /* 0x0000002402027981 */ /* 0x000ea4000c1e1900 */
[----:B--2---:R-:W-:-:S07]  /*3e30*/  I2FP.F32.U32 R26, R2 ;  /* 0x00000002001a7245 */ /* 0x004fce0000201000 */
.L_x_4590:
[----:B------:R-:W-:Y:S05]  /*3e40*/  BSYNC.RECONVERGENT B6 ;  /* 0x0000000000067941 */ /* 0x000fea0003800200 */
.L_x_4589:
[C---:B------:R-:W-:Y:S01]  /*3e50*/  VIADD R0, R28.reuse, 0x100 ;  /* 0x000001001c007836 */ /* 0x040fe20000000000 */
[CC--:B------:R-:W-:Y:S01]  /*3e60*/  ISETP.GE.AND P0, PT, R28.reuse, R25.reuse, PT ;  /* 0x000000191c00720c */ /* 0x0c0fe20003f06270 */
[----:B------:R-:W-:Y:S01]  /*3e70*/  VIADD R29, R28, 0x80 ;  /* 0x000000801c1d7836 */ /* 0x000fe20000000000 */
[----:B------:R-:W1:Y:S01]  /*3e80*/  LDC.U8 R12, c[0x0][0x3b4] ;  /* 0x0000ed00ff0c7b82 */ /* 0x000e620000000000 */
[----:B0-2-4-:R-:W-:Y:S01]  /*3e90*/  IMAD.MOV.U32 R2, RZ, RZ, RZ ;  /* 0x000000ffff027224 */ /* 0x015fe200078e00ff */
[-C--:B------:R-:W-:Y:S01]  /*3ea0*/  ISETP.GE.AND P2, PT, R0, R25.reuse, PT ;  /* 0x000000190000720c */ /* 0x080fe20003f46270 */
[----:B------:R-:W-:Y:S01]  /*3eb0*/  VIADD R0, R28, 0x180 ;  /* 0x000001801c007836 */ /* 0x000fe20000000000 */
[-C--:B------:R-:W-:Y:S01]  /*3ec0*/  ISETP.GE.AND P1, PT, R29, R25.reuse, PT ;  /* 0x000000191d00720c */ /* 0x080fe20003f26270 */
[----:B------:R-:W-:Y:S03]  /*3ed0*/  BSSY.RECONVERGENT B6, `(.L_x_4617) ;  /* 0x0000117000067945 */ /* 0x000fe60003800200 */
[----:B------:R-:W-:-:S02]  /*3ee0*/  ISETP.GE.AND P3, PT, R0, R25, PT ;  /* 0x000000190000720c */ /* 0x000fc40003f66270 */
[----:B------:R-:W-:Y:S01]  /*3ef0*/  CS2R R24, SRZ ;  /* 0x0000000000187805 */ /* 0x000fe2000001ff00 */
[----:B------:R-:W0:Y:S08]  /*3f00*/  @!P0 LDC.64 R8, c[0x0][0x390] ;  /* 0x0000e400ff088b82 */ /* 0x000e300000000a00 */
[----:B------:R-:W2:Y:S08]  /*3f10*/  @!P2 LDC.64 R10, c[0x0][0x390] ;  /* 0x0000e400ff0aab82 */ /* 0x000eb00000000a00 */
[----:B------:R-:W4:Y:S08]  /*3f20*/  @!P3 LDC.64 R4, c[0x0][0x390] ;  /* 0x0000e400ff04bb82 */ /* 0x000f300000000a00 */
[----:B------:R-:W4:Y:S01]  /*3f30*/  @!P1 LDC.64 R6, c[0x0][0x390] ;  /* 0x0000e400ff069b82 */ /* 0x000f220000000a00 */
[C---:B0----5:R-:W-:Y:S01]  /*3f40*/  @!P0 FMUL.FTZ R3, R23.reuse, R9 ;  /* 0x0000000917038220 */ /* 0x061fe20000410000 */
[----:B------:R-:W-:-:S03]  /*3f50*/  @!P0 FMUL.FTZ R23, R23, R8 ;  /* 0x0000000817178220 */ /* 0x000fc60000410000 */
[C---:B-1-3--:R-:W-:Y:S01]  /*3f60*/  @!P0 FFMA.FTZ R2, R22.reuse, R8, -R3 ;  /* 0x0000000816028223 */ /* 0x04afe20000010803 */
[----:B------:R-:W-:Y:S02]  /*3f70*/  IMAD.MOV.U32 R3, RZ, RZ, RZ ;  /* 0x000000ffff037224 */ /* 0x000fe400078e00ff */
[----:B------:R-:W-:Y:S01]  /*3f80*/  @!P0 FFMA.FTZ R3, R22, R9, R23 ;  /* 0x0000000916038223 */ /* 0x000fe20000010017 */
[CC--:B--2---:R-:W-:Y:S01]  /*3f90*/  @!P2 FMUL.FTZ R0, R19.reuse, R10.reuse ;  /* 0x0000000a1300a220 */ /* 0x0c4fe20000410000 */
[-C--:B------:R-:W-:Y:S01]  /*3fa0*/  @!P2 FMUL.FTZ R13, R19, R11.reuse ;  /* 0x0000000b130da220 */ /* 0x080fe20000410000 */
[----:B------:R-:W-:Y:S02]  /*3fb0*/  CS2R R22, SRZ ;  /* 0x0000000000167805 */ /* 0x000fe4000001ff00 */
[C---:B------:R-:W-:Y:S01]  /*3fc0*/  @!P2 FFMA.FTZ R25, R18.reuse, R11, R0 ;  /* 0x0000000b1219a223 */ /* 0x040fe20000010000 */
[----:B------:R-:W-:Y:S01]  /*3fd0*/  @!P2 FFMA.FTZ R24, R18, R10, -R13 ;  /* 0x0000000a1218a223 */ /* 0x000fe2000001080d */
[----:B------:R-:W-:Y:S01]  /*3fe0*/  CS2R R18, SRZ ;  /* 0x0000000000127805 */ /* 0x000fe2000001ff00 */
[C---:B----4-:R-:W-:Y:S01]  /*3ff0*/  @!P3 FMUL.FTZ R11, R27.reuse, R5 ;  /* 0x000000051b0bb220 */ /* 0x050fe20000410000 */
[----:B------:R-:W-:-:S02]  /*4000*/  @!P3 FMUL.FTZ R8, R27, R4 ;  /* 0x000000041b08b220 */ /* 0x000fc40000410000 */
[----:B------:R-:W0:Y:S01]  /*4010*/  S2R R27, SR_CTAID.X ;  /* 0x00000000001b7919 */ /* 0x000e220000002500 */
[C---:B------:R-:W-:Y:S01]  /*4020*/  @!P3 FFMA.FTZ R18, R26.reuse, R4, -R11 ;  /* 0x000000041a12b223 */ /* 0x040fe2000001080b */
[----:B------:R-:W-:Y:S01]  /*4030*/  @!P3 FFMA.FTZ R19, R26, R5, R8 ;  /* 0x000000051a13b223 */ /* 0x000fe20000010008 */
[C---:B------:R-:W-:Y:S01]  /*4040*/  @!P1 FMUL.FTZ R9, R17.reuse, R7 ;  /* 0x0000000711099220 */ /* 0x040fe20000410000 */
[----:B------:R-:W-:-:S03]  /*4050*/  @!P1 FMUL.FTZ R0, R17, R6 ;  /* 0x0000000611009220 */ /* 0x000fc60000410000 */
[C---:B------:R-:W-:Y:S01]  /*4060*/  @!P1 FFMA.FTZ R22, R16.reuse, R6, -R9 ;  /* 0x0000000610169223 */ /* 0x040fe20000010809 */
[----:B------:R-:W-:Y:S01]  /*4070*/  @!P1 FFMA.FTZ R23, R16, R7, R0 ;  /* 0x0000000710179223 */ /* 0x000fe20000010000 */
[----:B------:R-:W-:Y:S06]  /*4080*/  @P0 BRA `(.L_x_4618) ;  /* 0x0000000c00ec0947 */ /* 0x000fec0003800000 */
[----:B------:R-:W1:Y:S01]  /*4090*/  LDCU UR4, c[0x0][0x3b8] ;  /* 0x00007700ff0477ac */ /* 0x000e620008000800 */
[----:B------:R-:W2:Y:S01]  /*40a0*/  LDC.64 R8, c[0x0][0x398] ;  /* 0x0000e600ff087b82 */ /* 0x000ea20000000a00 */
[----:B0-----:R-:W-:Y:S01]  /*40b0*/  IMAD R0, R27, 0x200, R28 ;  /* 0x000002001b007824 */ /* 0x001fe200078e021c */
[----:B------:R-:W-:-:S03]  /*40c0*/  PRMT R4, R12, 0x9910, RZ ;  /* 0x000099100c047816 */ /* 0x000fc600000000ff */
        /* <DEDUP_REMOVED lines=14> */
[----:B------:R-:W0:Y:S01]  /*41b0*/  F2I.FTZ.TRUNC.NTZ R3, R2 ;  /* 0x0000000200037305 */ /* 0x000e22000021f100 */
[----:B------:R-:W-:Y:S01]  /*41c0*/  IMAD.MOV.U32 R28, RZ, RZ, R29 ;  /* 0x000000ffff1c7224 */ /* 0x000fe200078e001d */
[----:B0-----:R0:W-:Y:S01]  /*41d0*/  STG.E.U8 desc[UR36][R8.64], R3 ;  /* 0x0000000308007986 */ /* 0x0011e2000c101124 */
[----:B------:R-:W-:Y:S05]  /*41e0*/  BRA `(.L_x_4618) ;  /* 0x0000000c00947947 */ /* 0x000fea0003800000 */
.L_x_4622:
[----:B------:R-:W0:Y:S01]  /*41f0*/  F2I.S64.TRUNC R2, R2 ;  /* 0x0000000200027311 */ /* 0x000e22000020d900 */
[----:B------:R-:W-:Y:S02]  /*4200*/  IMAD.MOV.U32 R28, RZ, RZ, R29 ;  /* 0x000000ffff1c7224 */ /* 0x000fe400078e001d */
[----:B0-----:R-:W-:-:S05]  /*4210*/  IMAD.MOV.U32 R5, RZ, RZ, R2 ;  /* 0x000000ffff057224 */ /* 0x001fca00078e0002 */
[----:B------:R0:W-:Y:S01]  /*4220*/  STG.E.U8 desc[UR36][R8.64], R5 ;  /* 0x0000000508007986 */ /* 0x0001e2000c101124 */
[----:B------:R-:W-:Y:S05]  /*4230*/  BRA `(.L_x_4618) ;  /* 0x0000000c00807947 */ /* 0x000fea0003800000 */
.L_x_4621:
[----:B------:R-:W-:-:S13]  /*4240*/  ISETP.NE.AND P0, PT, R0, 0x2, PT ;  /* 0x000000020000780c */ /* 0x000fda0003f05270 */
[----:B------:R-:W-:Y:S05]  /*4250*/  @!P0 BRA `(.L_x_4624) ;  /* 0x0000000000308947 */ /* 0x000fea0003800000 */
[----:B------:R-:W-:-:S13]  /*4260*/  ISETP.NE.AND P0, PT, R0, 0x3, PT ;  /* 0x000000030000780c */ /* 0x000fda0003f05270 */
[----:B------:R-:W-:Y:S05]  /*4270*/  @!P0 BRA `(.L_x_4625) ;  /* 0x0000000000188947 */ /* 0x000fea0003800000 */
[----:B------:R-:W-:-:S13]  /*4280*/  ISETP.NE.AND P0, PT, R0, 0x4, PT ;  /* 0x000000040000780c */ /* 0x000fda0003f05270 */
[----:B------:R-:W-:Y:S05]  /*4290*/  @P0 BRA `(.L_x_4623) ;  /* 0x0000000800c40947 */ /* 0x000fea0003800000 */
[----:B------:R-:W0:Y:S01]  /*42a0*/  F2I.S64.TRUNC R2, R2 ;  /* 0x0000000200027311 */ /* 0x000e22000020d900 */
[----:B------:R-:W-:Y:S01]  /*42b0*/  IMAD.MOV.U32 R28, RZ, RZ, R29 ;  /* 0x000000ffff1c7224 */ /* 0x000fe200078e001d */
[----:B0-----:R0:W-:Y:S01]  /*42c0*/  STG.E.64 desc[UR36][R8.64], R2 ;  /* 0x0000000208007986 */ /* 0x0011e2000c101b24 */
[----:B------:R-:W-:Y:S05]  /*42d0*/  BRA `(.L_x_4618) ;  /* 0x0000000c00587947 */ /* 0x000fea0003800000 */
.L_x_4625:
[----:B------:R-:W0:Y:S01]  /*42e0*/  F2I.FTZ.TRUNC.NTZ R3, R2 ;  /* 0x0000000200037305 */ /* 0x000e22000021f100 */
[----:B------:R-:W-:Y:S01]  /*42f0*/  IMAD.MOV.U32 R28, RZ, RZ, R29 ;  /* 0x000000ffff1c7224 */ /* 0x000fe200078e001d */
[----:B0-----:R0:W-:Y:S01]  /*4300*/  STG.E desc[UR36][R8.64], R3 ;  /* 0x0000000308007986 */ /* 0x0011e2000c101924 */
[----:B------:R-:W-:Y:S05]  /*4310*/  BRA `(.L_x_4618) ;  /* 0x0000000c00487947 */ /* 0x000fea0003800000 */
.L_x_4624:
[----:B------:R-:W0:Y:S01]  /*4320*/  F2I.FTZ.TRUNC.NTZ R3, R2 ;  /* 0x0000000200037305 */ /* 0x000e22000021f100 */
[----:B------:R-:W-:Y:S01]  /*4330*/  IMAD.MOV.U32 R28, RZ, RZ, R29 ;  /* 0x000000ffff1c7224 */ /* 0x000fe200078e001d */
[----:B0-----:R0:W-:Y:S01]  /*4340*/  STG.E.U16 desc[UR36][R8.64], R3 ;  /* 0x0000000308007986 */ /* 0x0011e2000c101524 */
[----:B------:R-:W-:Y:S05]  /*4350*/  BRA `(.L_x_4618) ;  /* 0x0000000c00387947 */ /* 0x000fea0003800000 */
.L_x_4620:
[----:B------:R-:W-:-:S13]  /*4360*/  ISETP.GT.AND P0, PT, R0, 0x6, PT ;  /* 0x000000060000780c */ /* 0x000fda0003f04270 */
[----:B------:R-:W-:Y:S05]  /*4370*/  @P0 BRA `(.L_x_4626) ;  /* 0x00000000002c0947 */ /* 0x000fea0003800000 */
[----:B------:R-:W-:-:S13]  /*4380*/  ISETP.NE.AND P0, PT, R0, 0x5, PT ;  /* 0x000000050000780c */ /* 0x000fda0003f05270 */
[----:B------:R-:W-:Y:S05]  /*4390*/  @!P0 BRA `(.L_x_4627) ;  /* 0x0000000000148947 */ /* 0x000fea0003800000 */
[----:B------:R-:W-:-:S13]  /*43a0*/  ISETP.NE.AND P0, PT, R0, 0x6, PT ;  /* 0x000000060000780c */ /* 0x000fda0003f05270 */
[----:B------:R-:W-:Y:S05]  /*43b0*/  @P0 BRA `(.L_x_4623) ;  /* 0x00000008007c0947 */ /* 0x000fea0003800000 */
[----:B------:R0:W-:Y:S01]  /*43c0*/  STG.E desc[UR36][R8.64], R2 ;  /* 0x0000000208007986 */ /* 0x0001e2000c101924 */
[----:B------:R-:W-:Y:S01]  /*43d0*/  IMAD.MOV.U32 R28, RZ, RZ, R29 ;  /* 0x000000ffff1c7224 */ /* 0x000fe200078e001d */
[----:B------:R-:W-:Y:S06]  /*43e0*/  BRA `(.L_x_4618) ;  /* 0x0000000c00147947 */ /* 0x000fec0003800000 */
.L_x_4627:
[----:B------:R-:W-:Y:S01]  /*43f0*/  F2FP.F16.F32.PACK_AB R2, RZ, R2 ;  /* 0x00000002ff02723e */ /* 0x000fe200000000ff */
[----:B------:R-:W-:-:S04]  /*4400*/  IMAD.MOV.U32 R28, RZ, RZ, R29 ;  /* 0x000000ffff1c7224 */ /* 0x000fc800078e001d */
[----:B------:R0:W-:Y:S01]  /*4410*/  STG.E.U16 desc[UR36][R8.64], R2 ;  /* 0x0000000208007986 */ /* 0x0001e2000c101524 */
[----:B------:R-:W-:Y:S05]  /*4420*/  BRA `(.L_x_4618) ;  /* 0x0000000c00047947 */ /* 0x000fea0003800000 */
.L_x_4626:
[----:B------:R-:W-:-:S13]  /*4430*/  ISETP.NE.AND P0, PT, R0, 0x7, PT ;  /* 0x000000070000780c */ /* 0x000fda0003f05270 */
[----:B------:R-:W-:Y:S05]  /*4440*/  @!P0 BRA `(.L_x_4628) ;  /* 0x00000000002c8947 */ /* 0x000fea0003800000 */
[----:B------:R-:W-:-:S13]  /*4450*/  ISETP.NE.AND P0, PT, R0, 0x8, PT ;  /* 0x000000080000780c */ /* 0x000fda0003f05270 */
[----:B------:R-:W-:Y:S05]  /*4460*/  @!P0 BRA `(.L_x_4629) ;  /* 0x0000000000148947 */ /* 0x000fea0003800000 */
[----:B------:R-:W-:-:S13]  /*4470*/  ISETP.NE.AND P0, PT, R0, 0x9, PT ;  /* 0x000000090000780c */ /* 0x000fda0003f05270 */
[----:B------:R-:W-:Y:S05]  /*4480*/  @P0 BRA `(.L_x_4623) ;  /* 0x0000000800480947 */ /* 0x000fea0003800000 */
[----:B------:R0:W-:Y:S01]  /*4490*/  STG.E.64 desc[UR36][R8.64], R2 ;  /* 0x0000000208007986 */ /* 0x0001e2000c101b24 */
[----:B------:R-:W-:Y:S01]  /*44a0*/  IMAD.MOV.U32 R28, RZ, RZ, R29 ;  /* 0x000000ffff1c7224 */ /* 0x000fe200078e001d */
[----:B------:R-:W-:Y:S06]  /*44b0*/  BRA `(.L_x_4618) ;  /* 0x0000000800e07947 */ /* 0x000fec0003800000 */
.L_x_4629:
[----:B------:R-:W-:Y:S01]  /*44c0*/  F2FP.F16.F32.PACK_AB R3, R3, R2 ;  /* 0x000000020303723e */ /* 0x000fe200000000ff */
[----:B------:R-:W-:-:S04]  /*44d0*/  IMAD.MOV.U32 R28, RZ, RZ, R29 ;  /* 0x000000ffff1c7224 */ /* 0x000fc800078e001d */
[----:B------:R0:W-:Y:S01]  /*44e0*/  STG.E desc[UR36][R8.64], R3 ;  /* 0x0000000308007986 */ /* 0x0001e2000c101924 */
[----:B------:R-:W-:Y:S05]  /*44f0*/  BRA `(.L_x_4618) ;  /* 0x0000000800d07947 */ /* 0x000fea0003800000 */
.L_x_4628:
[----:B------:R-:W-:Y:S01]  /*4500*/  FMUL.FTZ R2, R2, 1 ;  /* 0x3f80000002027820 */ /* 0x000fe20000410000 */
[----:B------:R-:W-:-:S05]  /*4510*/  IMAD.MOV.U32 R28, RZ, RZ, R29 ;  /* 0x000000ffff1c7224 */ /* 0x000fca00078e001d */
[----:B------:R-:W0:Y:S02]  /*4520*/  F2F.F64.F32 R2, R2 ;  /* 0x0000000200027310 */ /* 0x000e240000201800 */
[----:B0-----:R0:W-:Y:S01]  /*4530*/  STG.E.64 desc[UR36][R8.64], R2 ;  /* 0x0000000208007986 */ /* 0x0011e2000c101b24 */
[----:B------:R-:W-:Y:S05]  /*4540*/  BRA `(.L_x_4618) ;  /* 0x0000000800bc7947 */ /* 0x000fea0003800000 */
.L_x_4619:
        /* <DEDUP_REMOVED lines=8> */
[----:B------:R-:W-:Y:S01]  /*45d0*/  FSETP.NEU.FTZ.AND P0, PT, R2, RZ, PT ;  /* 0x000000ff0200720b */ /* 0x000fe20003f1d000 */
[----:B------:R-:W-:Y:S01]  /*45e0*/  IMAD.MOV.U32 R28, RZ, RZ, R29 ;  /* 0x000000ffff1c7224 */ /* 0x000fe200078e001d */
[----:B------:R-:W-:-:S04]  /*45f0*/  FSETP.NEU.FTZ.AND P1, PT, R3, RZ, PT ;  /* 0x000000ff0300720b */ /* 0x000fc80003f3d000 */
[----:B------:R-:W-:-:S04]  /*4600*/  PLOP3.LUT P0, PT, P0, P1, PT, 0xf8, 0x8f ;  /* 0x00000000008f781c */ /* 0x000fc80000703f70 */
[----:B------:R-:W-:-:S05]  /*4610*/  SEL R3, RZ, 0x1, !P0 ;  /* 0x00000001ff037807 */ /* 0x000fca0004000000 */
[----:B------:R0:W-:Y:S01]  /*4620*/  STG.E.U8 desc[UR36][R8.64], R3 ;  /* 0x0000000308007986 */ /* 0x0001e2000c101124 */
[----:B------:R-:W-:Y:S05]  /*4630*/  BRA `(.L_x_4618) ;  /* 0x0000000800807947 */ /* 0x000fea0003800000 */
.L_x_4632:
[----:B------:R-:W-:Y:S01]  /*4640*/  FMUL.FTZ R4, R2, 1 ;  /* 0x3f80000002047820 */ /* 0x000fe20000410000 */
[----:B------:R-:W-:Y:S01]  /*4650*/  FMUL.FTZ R6, R3, 1 ;  /* 0x3f80000003067820 */ /* 0x000fe20000410000 */
[----:B------:R-:W-:-:S04]  /*4660*/  IMAD.MOV.U32 R28, RZ, RZ, R29 ;  /* 0x000000ffff1c7224 */ /* 0x000fc800078e001d */
[----:B------:R-:W-:Y:S08]  /*4670*/  F2F.F64.F32 R4, R4 ;  /* 0x0000000400047310 */ /* 0x000ff00000201800 */
[----:B------:R-:W0:Y:S02]  /*4680*/  F2F.F64.F32 R6, R6 ;  /* 0x0000000600067310 */ /* 0x000e240000201800 */
[----:B0-----:R0:W-:Y:S01]  /*4690*/  STG.E.128 desc[UR36][R8.64], R4 ;  /* 0x0000000408007986 */ /* 0x0011e2000c101d24 */
[----:B------:R-:W-:Y:S05]  /*46a0*/  BRA `(.L_x_4618) ;  /* 0x0000000800647947 */ /* 0x000fea0003800000 */
.L_x_4631:
[----:B------:R-:W-:-:S13]  /*46b0*/  ISETP.NE.AND P0, PT, R0, 0xf, PT ;  /* 0x0000000f0000780c */ /* 0x000fda0003f05270 */
[----:B------:R-:W-:Y:S05]  /*46c0*/  @!P0 BRA `(.L_x_4633) ;  /* 0x0000000000a08947 */ /* 0x000fea0003800000 */
[----:B------:R-:W-:-:S13]  /*46d0*/  ISETP.NE.AND P0, PT, R0, 0x17, PT ;  /* 0x000000170000780c */ /* 0x000fda0003f05270 */
[----:B------:R-:W-:Y:S05]  /*46e0*/  @!P0 BRA `(.L_x_4634) ;  /* 0x00000000004c8947 */ /* 0x000fea0003800000 */
[----:B------:R-:W-:-:S13]  /*46f0*/  ISETP.NE.AND P0, PT, R0, 0x18, PT ;  /* 0x000000180000780c */ /* 0x000fda0003f05270 */
[----:B------:R-:W-:Y:S05]  /*4700*/  @P0 BRA `(.L_x_4623) ;  /* 0x0000000400a80947 */ /* 0x000fea0003800000 */
[----:B------:R-:W-:Y:S01]  /*4710*/  LOP3.LUT R4, R2, 0x7fffffff, RZ, 0xc0, !PT ;  /* 0x7fffffff02047812 */ /* 0x000fe200078ec0ff */
[----:B------:R-:W-:Y:S01]  /*4720*/  BSSY.RECONVERGENT B0, `(.L_x_4635) ;  /* 0x000000b000007945 */ /* 0x000fe20003800200 */
[----:B------:R-:W-:Y:S01]  /*4730*/  SHF.R.U32.HI R5, RZ, 0x18, R2 ;  /* 0x00000018ff057819 */ /* 0x000fe20000011602 */
[----:B------:R-:W-:Y:S01]  /*4740*/  IMAD.MOV.U32 R0, RZ, RZ, 0x7f ;  /* 0x0000007fff007424 */ /* 0x000fe200078e00ff */
        /* <DEDUP_REMOVED lines=8> */
.L_x_4636:
[----:B------:R-:W-:Y:S05]  /*47d0*/  BSYNC.RECONVERGENT B0 ;  /* 0x0000000000007941 */ /* 0x000fea0003800200 */
.L_x_4635:
[----:B------:R-:W-:Y:S01]  /*47e0*/  LOP3.LUT R5, R0, 0x80, R5, 0xf8, !PT ;  /* 0x0000008000057812 */ /* 0x000fe200078ef805 */
[----:B------:R-:W-:-:S04]  /*47f0*/  IMAD.MOV.U32 R28, RZ, RZ, R29 ;  /* 0x000000ffff1c7224 */ /* 0x000fc800078e001d */
[----:B------:R0:W-:Y:S01]  /*4800*/  STG.E.U8 desc[UR36][R8.64], R5 ;  /* 0x0000000508007986 */ /* 0x0001e2000c101124 */
[----:B------:R-:W-:Y:S05]  /*4810*/  BRA `(.L_x_4618) ;  /* 0x0000000800087947 */ /* 0x000fea0003800000 */
.L_x_4634:
        /* <DEDUP_REMOVED lines=14> */
.L_x_4638:
[----:B------:R-:W-:Y:S05]  /*4900*/  BSYNC.RECONVERGENT B0 ;  /* 0x0000000000007941 */ /* 0x000fea0003800200 */
.L_x_4637:
[----:B------:R-:W-:Y:S01]  /*4910*/  LOP3.LUT R3, R0, 0x80, R5, 0xf8, !PT ;  /* 0x0000008000037812 */ /* 0x000fe200078ef805 */
[----:B------:R-:W-:-:S04]  /*4920*/  IMAD.MOV.U32 R28, RZ, RZ, R29 ;  /* 0x000000ffff1c7224 */ /* 0x000fc800078e001d */
[----:B------:R0:W-:Y:S01]  /*4930*/  STG.E.U8 desc[UR36][R8.64], R3 ;  /* 0x0000000308007986 */ /* 0x0001e2000c101124 */
[----:B------:R-:W-:Y:S05]  /*4940*/  BRA `(.L_x_4618) ;  /* 0x0000000400bc7947 */ /* 0x000fea0003800000 */
.L_x_4633:
[----:B------:R-:W-:Y:S01]  /*4950*/  F2FP.BF16.F32.PACK_AB R2, RZ, R2 ;  /* 0x00000002ff02723e */ /* 0x000fe200000010ff */
[----:B------:R-:W-:-:S04]  /*4960*/  IMAD.MOV.U32 R28, RZ, RZ, R29 ;  /* 0x000000ffff1c7224 */ /* 0x000fc800078e001d */
[----:B------:R0:W-:Y:S01]  /*4970*/  STG.E.U16 desc[UR36][R8.64], R2 ;  /* 0x0000000208007986 */ /* 0x0001e2000c101524 */
[----:B------:R-:W-:Y:S05]  /*4980*/  BRA `(.L_x_4618) ;  /* 0x0000000400ac7947 */ /* 0x000fea0003800000 */
.L_x_4630:
        /* <DEDUP_REMOVED lines=8> */
[----:B------:R-:W0:Y:S01]  /*4a10*/  F2I.FTZ.U32.TRUNC.NTZ R3, R2 ;  /* 0x0000000200037305 */ /* 0x000e22000021f000 */
[----:B------:R-:W-:Y:S01]  /*4a20*/  IMAD.MOV.U32 R28, RZ, RZ, R29 ;  /* 0x000000ffff1c7224 */ /* 0x000fe200078e001d */
[----:B0-----:R1:W-:Y:S01]  /*4a30*/  STG.E.U16 desc[UR36][R8.64], R3 ;  /* 0x0000000308007986 */ /* 0x0013e2000c101524 */
[----:B------:R-:W-:Y:S05]  /*4a40*/  BRA `(.L_x_4618) ;  /* 0x00000004007c7947 */ /* 0x000fea0003800000 */
.L_x_4641:
[----:B------:R-:W-:Y:S01]  /*4a50*/  LOP3.LUT R0, R2, 0x7fffffff, RZ, 0xc0, !PT ;  /* 0x7fffffff02007812 */ /* 0x000fe200078ec0ff */
[----:B------:R-:W-:Y:S01]  /*4a60*/  BSSY.RECONVERGENT B0, `(.L_x_4642) ;  /* 0x0000013000007945 */ /* 0x000fe20003800200 */
[----:B------:R-:W-:Y:S02]  /*4a70*/  IMAD.MOV.U32 R4, RZ, RZ, 0x80 ;  /* 0x00000080ff047424 */ /* 0x000fe400078e00ff */
        /* <DEDUP_REMOVED lines=9> */
.L_x_4644:
[----:B------:R-:W-:-:S04]  /*4b10*/  SHF.R.U32.HI R0, RZ, 0x14, R2 ;  /* 0x00000014ff007819 */ /* 0x000fc80000011602 */
[----:B------:R-:W-:-:S04]  /*4b20*/  LOP3.LUT R3, R0, 0x1, RZ, 0xc0, !PT ;  /* 0x0000000100037812 */ /* 0x000fc800078ec0ff */
[----:B------:R-:W-:-:S04]  /*4b30*/  IADD3 R0, PT, PT, R2, 0x487ffff, R3 ;  /* 0x0487ffff02007810 */ /* 0x000fc80007ffe003 */
[----:B------:R-:W-:-:S04]  /*4b40*/  SHF.R.U32.HI R0, RZ, 0x14, R0 ;  /* 0x00000014ff007819 */ /* 0x000fc80000011600 */
[----:B------:R-:W-:-:S07]  /*4b50*/  LOP3.LUT R0, R0, 0xff, RZ, 0xc0, !PT ;  /* 0x000000ff00007812 */ /* 0x000fce00078ec0ff */
.L_x_4645:
[----:B------:R-:W-:-:S04]  /*4b60*/  SHF.R.U32.HI R3, RZ, 0x18, R2 ;  /* 0x00000018ff037819 */ /* 0x000fc80000011602 */
[----:B------:R-:W-:-:S04]  /*4b70*/  LOP3.LUT R0, R0, 0x80, R3, 0xf8, !PT ;  /* 0x0000008000007812 */ /* 0x000fc800078ef803 */
[----:B------:R-:W-:-:S07]  /*4b80*/  PRMT R4, R0, 0x7610, R4 ;  /* 0x0000761000047816 */ /* 0x000fce0000000004 */
.L_x_4643:
[----:B------:R-:W-:Y:S05]  /*4b90*/  BSYNC.RECONVERGENT B0 ;  /* 0x0000000000007941 */ /* 0x000fea0003800200 */
.L_x_4642:
[----:B------:R2:W-:Y:S01]  /*4ba0*/  STG.E.U8 desc[UR36][R8.64], R4 ;  /* 0x0000000408007986 */ /* 0x0005e2000c101124 */
[----:B------:R-:W-:Y:S01]  /*4bb0*/  IMAD.MOV.U32 R28, RZ, RZ, R29 ;  /* 0x000000ffff1c7224 */ /* 0x000fe200078e001d */
[----:B------:R-:W-:Y:S06]  /*4bc0*/  BRA `(.L_x_4618) ;  /* 0x00000004001c7947 */ /* 0x000fec0003800000 */
.L_x_4640:
        /* <DEDUP_REMOVED lines=12> */
.L_x_4648:
[----:B------:R-:W-:-:S04]  /*4c90*/  SHF.R.U32.HI R0, RZ, 0x15, R2 ;  /* 0x00000015ff007819 */ /* 0x000fc80000011602 */
[----:B------:R-:W-:-:S04]  /*4ca0*/  LOP3.LUT R3, R0, 0x1, RZ, 0xc0, !PT ;  /* 0x0000000100037812 */ /* 0x000fc800078ec0ff */
[----:B------:R-:W-:-:S04]  /*4cb0*/  IADD3 R0, PT, PT, R2, 0x88fffff, R3 ;  /* 0x088fffff02007810 */ /* 0x000fc80007ffe003 */
[----:B------:R-:W-:-:S04]  /*4cc0*/  SHF.R.U32.HI R0, RZ, 0x15, R0 ;  /* 0x00000015ff007819 */ /* 0x000fc80000011600 */
[----:B------:R-:W-:-:S07]  /*4cd0*/  LOP3.LUT R0, R0, 0xff, RZ, 0xc0, !PT ;  /* 0x000000ff00007812 */ /* 0x000fce00078ec0ff */
.L_x_4649:
[----:B------:R-:W-:-:S04]  /*4ce0*/  SHF.R.U32.HI R3, RZ, 0x18, R2 ;  /* 0x00000018ff037819 */ /* 0x000fc80000011602 */
[----:B------:R-:W-:-:S04]  /*4cf0*/  LOP3.LUT R0, R0, 0x80, R3, 0xf8, !PT ;  /* 0x0000008000007812 */ /* 0x000fc800078ef803 */
[----:B------:R-:W-:-:S07]  /*4d00*/  PRMT R4, R0, 0x7610, R4 ;  /* 0x0000761000047816 */ /* 0x000fce0000000004 */
.L_x_4647:
[----:B------:R-:W-:Y:S05]  /*4d10*/  BSYNC.RECONVERGENT B0 ;  /* 0x0000000000007941 */ /* 0x000fea0003800200 */
.L_x_4646:
[----:B------:R3:W-:Y:S01]  /*4d20*/  STG.E.U8 desc[UR36][R8.64], R4 ;  /* 0x0000000408007986 */ /* 0x0007e2000c101124 */
[----:B------:R-:W-:Y:S01]  /*4d30*/  IMAD.MOV.U32 R28, RZ, RZ, R29 ;  /* 0x000000ffff1c7224 */ /* 0x000fe200078e001d */
[----:B------:R-:W-:Y:S06]  /*4d40*/  BRA `(.L_x_4618) ;  /* 0x0000000000bc7947 */ /* 0x000fec0003800000 */
.L_x_4639:
[----:B------:R-:W-:-:S13]  /*4d50*/  ISETP.NE.AND P0, PT, R0, 0x1c, PT ;  /* 0x0000001c0000780c */ /* 0x000fda0003f05270 */
[----:B------:R-:W-:Y:S05]  /*4d60*/  @!P0 BRA `(.L_x_4650) ;  /* 0x0000000000a88947 */ /* 0x000fea0003800000 */
[----:B------:R-:W-:-:S13]  /*4d70*/  ISETP.NE.AND P0, PT, R0, 0x1d, PT ;  /* 0x0000001d0000780c */ /* 0x000fda0003f05270 */
[----:B------:R-:W-:Y:S05]  /*4d80*/  @!P0 BRA `(.L_x_4651) ;  /* 0x0000000000908947 */ /* 0x000fea0003800000 */
[----:B------:R-:W-:-:S13]  /*4d90*/  ISETP.NE.AND P0, PT, R0, 0x2c, PT ;  /* 0x0000002c0000780c */ /* 0x000fda0003f05270 */
[----:B------:R-:W-:Y:S05]  /*4da0*/  @!P0 BRA `(.L_x_4652) ;  /* 0x0000000000488947 */ /* 0x000fea0003800000 */
.L_x_4623:
        /* <DEDUP_REMOVED lines=16> */
.L_x_4653:
[----:B------:R-:W-:Y:S01]  /*4eb0*/  IMAD.MOV.U32 R28, RZ, RZ, R29 ;  /* 0x000000ffff1c7224 */ /* 0x000fe200078e001d */
[----:B------:R-:W-:Y:S06]  /*4ec0*/  BRA `(.L_x_4618) ;  /* 0x00000000005c7947 */ /* 0x000fec0003800000 */
.L_x_4652:
[----:B------:R-:W-:Y:S01]  /*4ed0*/  SHF.R.U32.HI R4, RZ, 0x17, R2 ;  /* 0x00000017ff047819 */ /* 0x000fe20000011602 */
[----:B------:R-:W-:-:S03]  /*4ee0*/  IMAD.MOV.U32 R28, RZ, RZ, R29 ;  /* 0x000000ffff1c7224 */ /* 0x000fc600078e001d */
        /* <DEDUP_REMOVED lines=14> */
.L_x_4651:
[----:B------:R-:W0:Y:S01]  /*4fd0*/  F2I.U64.TRUNC R2, R2 ;  /* 0x0000000200027311 */ /* 0x000e22000020d800 */
[----:B------:R-:W-:Y:S01]  /*4fe0*/  IMAD.MOV.U32 R28, RZ, RZ, R29 ;  /* 0x000000ffff1c7224 */ /* 0x000fe200078e001d */
[----:B0-----:R0:W-:Y:S01]  /*4ff0*/  STG.E.64 desc[UR36][R8.64], R2 ;  /* 0x0000000208007986 */ /* 0x0011e2000c101b24 */
[----:B------:R-:W-:Y:S05]  /*5000*/  BRA `(.L_x_4618) ;  /* 0x00000000000c7947 */ /* 0x000fea0003800000 */
.L_x_4650:
[----:B------:R-:W0:Y:S01]  /*5010*/  F2I.FTZ.U32.TRUNC.NTZ R3, R2 ;  /* 0x0000000200037305 */ /* 0x000e22000021f000 */
[----:B------:R-:W-:Y:S01]  /*5020*/  IMAD.MOV.U32 R28, RZ, RZ, R29 ;  /* 0x000000ffff1c7224 */ /* 0x000fe200078e001d */
[----:B0-----:R4:W-:Y:S06]  /*5030*/  STG.E desc[UR36][R8.64], R3 ;  /* 0x0000000308007986 */ /* 0x0019ec000c101924 */
.L_x_4618:
[----:B------:R-:W-:Y:S05]  /*5040*/  BSYNC.RECONVERGENT B6 ;  /* 0x0000000000067941 */ /* 0x000fea0003800200 */
.L_x_4617:
[----:B------:R-:W0:Y:S01]  /*5050*/  LDC R16, c[0x0][0x380] ;  /* 0x0000e000ff107b82 */ /* 0x000e220000000800 */
[----:B------:R-:W-:Y:S01]  /*5060*/  BSSY.RECONVERGENT B6, `(.L_x_4654) ;  /* 0x00001d1000067945 */ /* 0x000fe20003800200 */
[----:B0-----:R-:W-:-:S05]  /*5070*/  IMAD R16, R27, -0x200, R16 ;  /* 0xfffffe001b107824 */ /* 0x001fca00078e0210 */
[----:B------:R-:W-:-:S13]  /*5080*/  ISETP.GE.AND P0, PT, R28, R16, PT ;  /* 0x000000101c00720c */ /* 0x000fda0003f06270 */
[----:B------:R-:W-:Y:S05]  /*5090*/  @P0 BRA `(.L_x_4655) ;  /* 0x0000001c00340947 */ /* 0x000fea0003800000 */
[----:B------:R-:W2:Y:S01]  /*50a0*/  LDC.U8 R17, c[0x0][0x3b4] ;  /* 0x0000ed00ff117b82 */ /* 0x000ea20000000000 */
[----:B------:R-:W0:Y:S01]  /*50b0*/  LDCU UR4, c[0x0][0x3b8] ;  /* 0x00007700ff0477ac */ /* 0x000e220008000800 */
[----:B------:R-:W-:-:S06]  /*50c0*/  IMAD R0, R27, 0x200, R28 ;  /* 0x000002001b007824 */ /* 0x000fcc00078e021c */
[----:B-1--4-:R-:W1:Y:S01]  /*50d0*/  LDC.64 R2, c[0x0][0x398] ;  /* 0x0000e600ff027b82 */ /* 0x012e620000000a00 */
[----:B0-----:R-:W-:Y:S01]  /*50e0*/  IMAD R5, R0, UR4, RZ ;  /* 0x0000000400057c24 */ /* 0x001fe2000f8e02ff */
[----:B--23--:R-:W-:-:S05]  /*50f0*/  PRMT R4, R17, 0x9910, RZ ;  /* 0x0000991011047816 */ /* 0x00cfca00000000ff */
[----:B------:R-:W-:Y:S01]  /*5100*/  IMAD.MOV.U32 R0, RZ, RZ, R4 ;  /* 0x000000ffff007224 */ /* 0x000fe200078e0004 */
[----:B-1----:R-:W-:-:S04]  /*5110*/  IADD3 R2, P0, PT, R5, R2, RZ ;  /* 0x0000000205027210 */ /* 0x002fc80007f1e0ff */
[----:B------:R-:W-:Y:S01]  /*5120*/  ISETP.GT.AND P1, PT, R0, 0x9, PT ;  /* 0x000000090000780c */ /* 0x000fe20003f24270 */
[----:B------:R-:W-:-:S12]  /*5130*/  IMAD.X R3, RZ, RZ, R3, P0 ;  /* 0x000000ffff037224 */ /* 0x000fd800000e0603 */
        /* <DEDUP_REMOVED lines=9> */
[----:B------:R-:W0:Y:S02]  /*51d0*/  F2I.FTZ.TRUNC.NTZ R5, R22 ;  /* 0x0000001600057305 */ /* 0x000e24000021f100 */
[----:B0-----:R0:W-:Y:S01]  /*51e0*/  STG.E.U8 desc[UR36][R2.64], R5 ;  /* 0x0000000502007986 */ /* 0x0011e2000c101124 */
[----:B------:R-:W-:Y:S05]  /*51f0*/  BRA `(.L_x_4661) ;  /* 0x0000000c003c7947 */ /* 0x000fea0003800000 */
.L_x_4659:
[----:B------:R-:W0:Y:S02]  /*5200*/  F2I.S64.TRUNC R22, R22 ;  /* 0x0000001600167311 */ /* 0x000e24000020d900 */
[----:B0-----:R-:W-:-:S05]  /*5210*/  IMAD.MOV.U32 R5, RZ, RZ, R22 ;  /* 0x000000ffff057224 */ /* 0x001fca00078e0016 */
[----:B------:R0:W-:Y:S01]  /*5220*/  STG.E.U8 desc[UR36][R2.64], R5 ;  /* 0x0000000502007986 */ /* 0x0001e2000c101124 */
[----:B------:R-:W-:Y:S05]  /*5230*/  BRA `(.L_x_4661) ;  /* 0x0000000c002c7947 */ /* 0x000fea0003800000 */
.L_x_4658:
[----:B------:R-:W-:-:S13]  /*5240*/  ISETP.NE.AND P0, PT, R0, 0x2, PT ;  /* 0x000000020000780c */ /* 0x000fda0003f05270 */
[----:B------:R-:W-:Y:S05]  /*5250*/  @!P0 BRA `(.L_x_4662) ;  /* 0x0000000000288947 */ /* 0x000fea0003800000 */
[----:B------:R-:W-:-:S13]  /*5260*/  ISETP.NE.AND P0, PT, R0, 0x3, PT ;  /* 0x000000030000780c */ /* 0x000fda0003f05270 */
[----:B------:R-:W-:Y:S05]  /*5270*/  @!P0 BRA `(.L_x_4663) ;  /* 0x0000000000148947 */ /* 0x000fea0003800000 */
[----:B------:R-:W-:-:S13]  /*5280*/  ISETP.NE.AND P0, PT, R0, 0x4, PT ;  /* 0x000000040000780c */ /* 0x000fda0003f05270 */
[----:B------:R-:W-:Y:S05]  /*5290*/  @P0 BRA `(.L_x_4660) ;  /* 0x00000008003c0947 */ /* 0x000fea0003800000 */
[----:B------:R-:W0:Y:S02]  /*52a0*/  F2I.S64.TRUNC R22, R22 ;  /* 0x0000001600167311 */ /* 0x000e24000020d900 */
[----:B0-----:R0:W-:Y:S01]  /*52b0*/  STG.E.64 desc[UR36][R2.64], R22 ;  /* 0x0000001602007986 */ /* 0x0011e2000c101b24 */
[----:B------:R-:W-:Y:S05]  /*52c0*/  BRA `(.L_x_4661) ;  /* 0x0000000c00087947 */ /* 0x000fea0003800000 */
.L_x_4663:
[----:B------:R-:W0:Y:S02]  /*52d0*/  F2I.FTZ.TRUNC.NTZ R5, R22 ;  /* 0x0000001600057305 */ /* 0x000e24000021f100 */
[----:B0-----:R0:W-:Y:S01]  /*52e0*/  STG.E desc[UR36][R2.64], R5 ;  /* 0x0000000502007986 */ /* 0x0011e2000c101924 */
[----:B------:R-:W-:Y:S05]  /*52f0*/  BRA `(.L_x_4661) ;  /* 0x0000000800fc7947 */ /* 0x000fea0003800000 */
.L_x_4662:
[----:B------:R-:W0:Y:S02]  /*5300*/  F2I.FTZ.TRUNC.NTZ R5, R22 ;  /* 0x0000001600057305 */ /* 0x000e24000021f100 */
[----:B0-----:R0:W-:Y:S01]  /*5310*/  STG.E.U16 desc[UR36][R2.64], R5 ;  /* 0x0000000502007986 */ /* 0x0011e2000c101524 */
[----:B------:R-:W-:Y:S05]  /*5320*/  BRA `(.L_x_4661) ;  /* 0x0000000800f07947 */ /* 0x000fea0003800000 */
.L_x_4657:
[----:B------:R-:W-:-:S13]  /*5330*/  ISETP.GT.AND P0, PT, R0, 0x6, PT ;  /* 0x000000060000780c */ /* 0x000fda0003f04270 */
[----:B------:R-:W-:Y:S05]  /*5340*/  @P0 BRA `(.L_x_4664) ;  /* 0x0000000000240947 */ /* 0x000fea0003800000 */
[----:B------:R-:W-:-:S13]  /*5350*/  ISETP.NE.AND P0, PT, R0, 0x5, PT ;  /* 0x000000050000780c */ /* 0x000fda0003f05270 */
[----:B------:R-:W-:Y:S05]  /*5360*/  @!P0 BRA `(.L_x_4665) ;  /* 0x0000000000108947 */ /* 0x000fea0003800000 */
[----:B------:R-:W-:-:S13]  /*5370*/  ISETP.NE.AND P0, PT, R0, 0x6, PT ;  /* 0x000000060000780c */ /* 0x000fda0003f05270 */
[----:B------:R-:W-:Y:S05]  /*5380*/  @P0 BRA `(.L_x_4660) ;  /* 0x0000000800000947 */ /* 0x000fea0003800000 */
[----:B------:R0:W-:Y:S01]  /*5390*/  STG.E desc[UR36][R2.64], R22 ;  /* 0x0000001602007986 */ /* 0x0001e2000c101924 */
[----:B------:R-:W-:Y:S05]  /*53a0*/  BRA `(.L_x_4661) ;  /* 0x0000000800d07947 */ /* 0x000fea0003800000 */
.L_x_4665:
[----:B------:R-:W-:-:S05]  /*53b0*/  F2FP.F16.F32.PACK_AB R22, RZ, R22 ;  /* 0x00000016ff16723e */ /* 0x000fca00000000ff */
[----:B------:R0:W-:Y:S01]  /*53c0*/  STG.E.U16 desc[UR36][R2.64], R22 ;  /* 0x0000001602007986 */ /* 0x0001e2000c101524 */
[----:B------:R-:W-:Y:S05]  /*53d0*/  BRA `(.L_x_4661) ;  /* 0x0000000800c47947 */ /* 0x000fea0003800000 */
.L_x_4664:
[----:B------:R-:W-:-:S13]  /*53e0*/  ISETP.NE.AND P0, PT, R0, 0x7, PT ;  /* 0x000000070000780c */ /* 0x000fda0003f05270 */
[----:B------:R-:W-:Y:S05]  /*53f0*/  @!P0 BRA `(.L_x_4666) ;  /* 0x0000000000248947 */ /* 0x000fea0003800000 */
[----:B------:R-:W-:-:S13]  /*5400*/  ISETP.NE.AND P0, PT, R0, 0x8, PT ;  /* 0x000000080000780c */ /* 0x000fda0003f05270 */
[----:B------:R-:W-:Y:S05]  /*5410*/  @!P0 BRA `(.L_x_4667) ;  /* 0x0000000000108947 */ /* 0x000fea0003800000 */
[----:B------:R-:W-:-:S13]  /*5420*/  ISETP.NE.AND P0, PT, R0, 0x9, PT ;  /* 0x000000090000780c */ /* 0x000fda0003f05270 */
[----:B------:R-:W-:Y:S05]  /*5430*/  @P0 BRA `(.L_x_4660) ;  /* 0x0000000400d40947 */ /* 0x000fea0003800000 */
[----:B------:R0:W-:Y:S01]  /*5440*/  STG.E.64 desc[UR36][R2.64], R22 ;  /* 0x0000001602007986 */ /* 0x0001e2000c101b24 */
[----:B------:R-:W-:Y:S05]  /*5450*/  BRA `(.L_x_4661) ;  /* 0x0000000800a47947 */ /* 0x000fea0003800000 */
.L_x_4667:
[----:B------:R-:W-:-:S05]  /*5460*/  F2FP.F16.F32.PACK_AB R23, R23, R22 ;  /* 0x000000161717723e */ /* 0x000fca00000000ff */
[----:B------:R0:W-:Y:S01]  /*5470*/  STG.E desc[UR36][R2.64], R23 ;  /* 0x0000001702007986 */ /* 0x0001e2000c101924 */
[----:B------:R-:W-:Y:S05]  /*5480*/  BRA `(.L_x_4661) ;  /* 0x0000000800987947 */ /* 0x000fea0003800000 */
.L_x_4666:
[----:B------:R-:W-:-:S06]  /*5490*/  FMUL.FTZ R4, R22, 1 ;  /* 0x3f80000016047820 */ /* 0x000fcc0000410000 */
[----:B------:R-:W0:Y:S02]  /*54a0*/  F2F.F64.F32 R4, R4 ;  /* 0x0000000400047310 */ /* 0x000e240000201800 */
[----:B0-----:R0:W-:Y:S01]  /*54b0*/  STG.E.64 desc[UR36][R2.64], R4 ;  /* 0x0000000402007986 */ /* 0x0011e2000c101b24 */
[----:B------:R-:W-:Y:S05]  /*54c0*/  BRA `(.L_x_4661) ;  /* 0x0000000800887947 */ /* 0x000fea0003800000 */
.L_x_4656:
        /* <DEDUP_REMOVED lines=10> */
[----:B------:R-:W0:Y:S02]  /*5570*/  F2I.FTZ.U32.TRUNC.NTZ R5, R22 ;  /* 0x0000001600057305 */ /* 0x000e24000021f000 */
[----:B0-----:R0:W-:Y:S01]  /*5580*/  STG.E.U16 desc[UR36][R2.64], R5 ;  /* 0x0000000502007986 */ /* 0x0011e2000c101524 */
[----:B------:R-:W-:Y:S05]  /*5590*/  BRA `(.L_x_4661) ;  /* 0x0000000800547947 */ /* 0x000fea0003800000 */
.L_x_4671:
        /* <DEDUP_REMOVED lines=16> */
.L_x_4674:
[----:B------:R-:W-:-:S04]  /*56a0*/  SHF.R.U32.HI R22, RZ, 0x18, R22 ;  /* 0x00000018ff167819 */ /* 0x000fc80000011616 */
[----:B------:R-:W-:-:S04]  /*56b0*/  LOP3.LUT R5, R5, 0x80, R22, 0xf8, !PT ;  /* 0x0000008005057812 */ /* 0x000fc800078ef816 */
[----:B------:R-:W-:-:S07]  /*56c0*/  PRMT R0, R5, 0x7610, R0 ;  /* 0x0000761005007816 */ /* 0x000fce0000000000 */
.L_x_4673:
[----:B------:R-:W-:Y:S05]  /*56d0*/  BSYNC.RECONVERGENT B0 ;  /* 0x0000000000007941 */ /* 0x000fea0003800200 */
.L_x_4672:
[----:B------:R0:W-:Y:S01]  /*56e0*/  STG.E.U8 desc[UR36][R2.64], R0 ;  /* 0x0000000002007986 */ /* 0x0001e2000c101124 */
[----:B------:R-:W-:Y:S05]  /*56f0*/  BRA `(.L_x_4661) ;  /* 0x0000000400fc7947 */ /* 0x000fea0003800000 */
.L_x_4670:
        /* <DEDUP_REMOVED lines=16> */
.L_x_4677:
[----:B------:R-:W-:-:S04]  /*5800*/  SHF.R.U32.HI R22, RZ, 0x18, R22 ;  /* 0x00000018ff167819 */ /* 0x000fc80000011616 */
[----:B------:R-:W-:-:S04]  /*5810*/  LOP3.LUT R5, R5, 0x80, R22, 0xf8, !PT ;  /* 0x0000008005057812 */ /* 0x000fc800078ef816 */
[----:B------:R-:W-:-:S07]  /*5820*/  PRMT R0, R5, 0x7610, R0 ;  /* 0x0000761005007816 */ /* 0x000fce0000000000 */
.L_x_4676:
[----:B------:R-:W-:Y:S05]  /*5830*/  BSYNC.RECONVERGENT B0 ;  /* 0x0000000000007941 */ /* 0x000fea0003800200 */
.L_x_4675:
[----:B------:R0:W-:Y:S01]  /*5840*/  STG.E.U8 desc[UR36][R2.64], R0 ;  /* 0x0000000002007986 */ /* 0x0001e2000c101124 */
[----:B------:R-:W-:Y:S05]  /*5850*/  BRA `(.L_x_4661) ;  /* 0x0000000400a47947 */ /* 0x000fea0003800000 */
.L_x_4669:
[----:B------:R-:W-:-:S13]  /*5860*/  ISETP.NE.AND P0, PT, R0, 0x1c, PT ;  /* 0x0000001c0000780c */ /* 0x000fda0003f05270 */
[----:B------:R-:W-:Y:S05]  /*5870*/  @!P0 BRA `(.L_x_4678) ;  /* 0x0000000000588947 */ /* 0x000fea0003800000 */
[----:B------:R-:W-:-:S13]  /*5880*/  ISETP.NE.AND P0, PT, R0, 0x1d, PT ;  /* 0x0000001d0000780c */ /* 0x000fda0003f05270 */
[----:B------:R-:W-:Y:S05]  /*5890*/  @!P0 BRA `(.L_x_4679) ;  /* 0x0000000000448947 */ /* 0x000fea0003800000 */
[----:B------:R-:W-:-:S13]  /*58a0*/  ISETP.NE.AND P0, PT, R0, 0x2c, PT ;  /* 0x0000002c0000780c */ /* 0x000fda0003f05270 */
[----:B------:R-:W-:Y:S05]  /*58b0*/  @P0 BRA `(.L_x_4660) ;  /* 0x0000000000b40947 */ /* 0x000fea0003800000 */
        /* <DEDUP_REMOVED lines=15> */
.L_x_4679:
[----:B------:R-:W0:Y:S02]  /*59b0*/  F2I.U64.TRUNC R22, R22 ;  /* 0x0000001600167311 */ /* 0x000e24000020d800 */
[----:B0-----:R0:W-:Y:S01]  /*59c0*/  STG.E.64 desc[UR36][R2.64], R22 ;  /* 0x0000001602007986 */ /* 0x0011e2000c101b24 */
[----:B------:R-:W-:Y:S05]  /*59d0*/  BRA `(.L_x_4661) ;  /* 0x0000000400447947 */ /* 0x000fea0003800000 */
.L_x_4678:
[----:B------:R-:W0:Y:S02]  /*59e0*/  F2I.FTZ.U32.TRUNC.NTZ R5, R22 ;  /* 0x0000001600057305 */ /* 0x000e24000021f000 */
[----:B0-----:R0:W-:Y:S01]  /*59f0*/  STG.E desc[UR36][R2.64], R5 ;  /* 0x0000000502007986 */ /* 0x0011e2000c101924 */
[----:B------:R-:W-:Y:S05]  /*5a00*/  BRA `(.L_x_4661) ;  /* 0x0000000400387947 */ /* 0x000fea0003800000 */
.L_x_4668:
[----:B------:R-:W-:-:S13]  /*5a10*/  ISETP.GT.AND P0, PT, R0, 0xe, PT ;  /* 0x0000000e0000780c */ /* 0x000fda0003f04270 */
[----:B------:R-:W-:Y:S05]  /*5a20*/  @P0 BRA `(.L_x_4680) ;  /* 0x0000000000400947 */ /* 0x000fea0003800000 */
[----:B------:R-:W-:-:S13]  /*5a30*/  ISETP.NE.AND P0, PT, R0, 0xa, PT ;  /* 0x0000000a0000780c */ /* 0x000fda0003f05270 */
[----:B------:R-:W-:Y:S05]  /*5a40*/  @!P0 BRA `(.L_x_4681) ;  /* 0x0000000000208947 */ /* 0x000fea0003800000 */
[----:B------:R-:W-:-:S13]  /*5a50*/  ISETP.NE.AND P0, PT, R0, 0xb, PT ;  /* 0x0000000b0000780c */ /* 0x000fda0003f05270 */
[----:B------:R-:W-:Y:S05]  /*5a60*/  @P0 BRA `(.L_x_4660) ;  /* 0x0000000000480947 */ /* 0x000fea0003800000 */
[----:B------:R-:W-:Y:S02]  /*5a70*/  FSETP.NEU.FTZ.AND P0, PT, R22, RZ, PT ;  /* 0x000000ff1600720b */ /* 0x000fe40003f1d000 */
[----:B------:R-:W-:-:S04]  /*5a80*/  FSETP.NEU.FTZ.AND P1, PT, R23, RZ, PT ;  /* 0x000000ff1700720b */ /* 0x000fc80003f3d000 */
[----:B------:R-:W-:-:S04]  /*5a90*/  PLOP3.LUT P0, PT, P0, P1, PT, 0xf8, 0x8f ;  /* 0x00000000008f781c */ /* 0x000fc80000703f70 */
[----:B------:R-:W-:-:S05]  /*5aa0*/  SEL R5, RZ, 0x1, !P0 ;  /* 0x00000001ff057807 */ /* 0x000fca0004000000 */
[----:B------:R3:W-:Y:S01]  /*5ab0*/  STG.E.U8 desc[UR36][R2.64], R5 ;  /* 0x0000000502007986 */ /* 0x0007e2000c101124 */
[----:B------:R-:W-:Y:S05]  /*5ac0*/  BRA `(.L_x_4661) ;  /* 0x0000000400087947 */ /* 0x000fea0003800000 */
.L_x_4681:
[----:B------:R-:W-:Y:S01]  /*5ad0*/  FMUL.FTZ R4, R22, 1 ;  /* 0x3f80000016047820 */ /* 0x000fe20000410000 */
[----:B------:R-:W-:-:S05]  /*5ae0*/  FMUL.FTZ R6, R23, 1 ;  /* 0x3f80000017067820 */ /* 0x000fca0000410000 */
[----:B------:R-:W-:Y:S08]  /*5af0*/  F2F.F64.F32 R4, R4 ;  /* 0x0000000400047310 */ /* 0x000ff00000201800 */
[----:B------:R-:W0:Y:S02]  /*5b00*/  F2F.F64.F32 R6, R6 ;  /* 0x0000000600067310 */ /* 0x000e240000201800 */
[----:B0-----:R4:W-:Y:S01]  /*5b10*/  STG.E.128 desc[UR36][R2.64], R4 ;  /* 0x0000000402007986 */ /* 0x0019e2000c101d24 */
[----:B------:R-:W-:Y:S05]  /*5b20*/  BRA `(.L_x_4661) ;  /* 0x0000000000f07947 */ /* 0x000fea0003800000 */
.L_x_4680:
[----:B------:R-:W-:-:S13]  /*5b30*/  ISETP.NE.AND P0, PT, R0, 0xf, PT ;  /* 0x0000000f0000780c */ /* 0x000fda0003f05270 */
[----:B------:R-:W-:Y:S05]  /*5b40*/  @!P0 BRA `(.L_x_4682) ;  /* 0x0000000000e08947 */ /* 0x000fea0003800000 */
[----:B------:R-:W-:-:S13]  /*5b50*/  ISETP.NE.AND P0, PT, R0, 0x17, PT ;  /* 0x000000170000780c */ /* 0x000fda0003f05270 */
[----:B------:R-:W-:Y:S05]  /*5b60*/  @!P0 BRA `(.L_x_4683) ;  /* 0x00000000008c8947 */ /* 0x000fea0003800000 */
[----:B------:R-:W-:-:S13]  /*5b70*/  ISETP.NE.AND P0, PT, R0, 0x18, PT ;  /* 0x000000180000780c */ /* 0x000fda0003f05270 */
[----:B------:R-:W-:Y:S05]  /*5b80*/  @!P0 BRA `(.L_x_4684) ;  /* 0x0000000000448947 */ /* 0x000fea0003800000 */
.L_x_4660:
        /* <DEDUP_REMOVED lines=16> */
.L_x_4685:
[----:B------:R-:W-:Y:S05]  /*5c90*/  BRA `(.L_x_4661) ;  /* 0x0000000000947947 */ /* 0x000fea0003800000 */
.L_x_4684:
        /* <DEDUP_REMOVED lines=12> */
.L_x_4687:
[----:B------:R-:W-:Y:S05]  /*5d60*/  BSYNC.RECONVERGENT B0 ;  /* 0x0000000000007941 */ /* 0x000fea0003800200 */
.L_x_4686:
[----:B------:R-:W-:-:S05]  /*5d70*/  LOP3.LUT R5, R0, 0x80, R7, 0xf8, !PT ;  /* 0x0000008000057812 */ /* 0x000fca00078ef807 */
[----:B------:R1:W-:Y:S01]  /*5d80*/  STG.E.U8 desc[UR36][R2.64], R5 ;  /* 0x0000000502007986 */ /* 0x0003e2000c101124 */
[----:B------:R-:W-:Y:S05]  /*5d90*/  BRA `(.L_x_4661) ;  /* 0x0000000000547947 */ /* 0x000fea0003800000 */
.L_x_4683:
        /* <DEDUP_REMOVED lines=11> */
.L_x_4689:
[----:B------:R-:W-:Y:S01]  /*5e50*/  IMAD.MOV.U32 R0, RZ, RZ, 0x7f ;  /* 0x0000007fff007424 */ /* 0x000fe200078e00ff */
[----:B------:R-:W-:-:S04]  /*5e60*/  ISETP.GT.U32.AND P0, PT, R4, 0x7f800000, PT ;  /* 0x7f8000000400780c */ /* 0x000fc80003f04070 */
[----:B------:R-:W-:-:S09]  /*5e70*/  SEL R0, R0, 0x7c, P0 ;  /* 0x0000007c00007807 */ /* 0x000fd20000000000 */
.L_x_4690:
[----:B------:R-:W-:Y:S05]  /*5e80*/  BSYNC.RECONVERGENT B0 ;  /* 0x0000000000007941 */ /* 0x000fea0003800200 */
.L_x_4688:
[----:B------:R-:W-:-:S04]  /*5e90*/  SHF.R.U32.HI R5, RZ, 0x18, R22 ;  /* 0x00000018ff057819 */ /* 0x000fc80000011616 */
[----:B------:R-:W-:-:S05]  /*5ea0*/  LOP3.LUT R5, R0, 0x80, R5, 0xf8, !PT ;  /* 0x0000008000057812 */ /* 0x000fca00078ef805 */
[----:B------:R2:W-:Y:S01]  /*5eb0*/  STG.E.U8 desc[UR36][R2.64], R5 ;  /* 0x0000000502007986 */ /* 0x0005e2000c101124 */
[----:B------:R-:W-:Y:S05]  /*5ec0*/  BRA `(.L_x_4661) ;  /* 0x0000000000087947 */ /* 0x000fea0003800000 */
.L_x_4682:
[----:B------:R-:W-:-:S05]  /*5ed0*/  F2FP.BF16.F32.PACK_AB R22, RZ, R22 ;  /* 0x00000016ff16723e */ /* 0x000fca00000010ff */
[----:B------:R0:W-:Y:S02]  /*5ee0*/  STG.E.U16 desc[UR36][R2.64], R22 ;  /* 0x0000001602007986 */ /* 0x0001e4000c101524 */
.L_x_4661:
        /* <DEDUP_REMOVED lines=24> */
.L_x_4694:
[----:B------:R-:W0:Y:S02]  /*6070*/  F2I.S64.TRUNC R24, R24 ;  /* 0x0000001800187311 */ /* 0x000e24000020d900 */
[----:B0-----:R-:W-:-:S05]  /*6080*/  IMAD.MOV.U32 R5, RZ, RZ, R24 ;  /* 0x000000ffff057224 */ /* 0x001fca00078e0018 */
[----:B------:R0:W-:Y:S01]  /*6090*/  STG.E.U8 desc[UR36][R2.64], R5 ;  /* 0x0000000502007986 */ /* 0x0001e2000c101124 */
[----:B------:R-:W-:Y:S05]  /*60a0*/  BRA `(.L_x_4696) ;  /* 0x0000000c002c7947 */ /* 0x000fea0003800000 */
.L_x_4693:
        /* <DEDUP_REMOVED lines=9> */
.L_x_4698:
[----:B------:R-:W0:Y:S02]  /*6140*/  F2I.FTZ.TRUNC.NTZ R5, R24 ;  /* 0x0000001800057305 */ /* 0x000e24000021f100 */
[----:B0-----:R0:W-:Y:S01]  /*6150*/  STG.E desc[UR36][R2.64], R5 ;  /* 0x0000000502007986 */ /* 0x0011e2000c101924 */
[----:B------:R-:W-:Y:S05]  /*6160*/  BRA `(.L_x_4696) ;  /* 0x0000000800fc7947 */ /* 0x000fea0003800000 */
.L_x_4697:
[----:B------:R-:W0:Y:S02]  /*6170*/  F2I.FTZ.TRUNC.NTZ R5, R24 ;  /* 0x0000001800057305 */ /* 0x000e24000021f100 */
[----:B0-----:R0:W-:Y:S01]  /*6180*/  STG.E.U16 desc[UR36][R2.64], R5 ;  /* 0x0000000502007986 */ /* 0x0011e2000c101524 */
[----:B------:R-:W-:Y:S05]  /*6190*/  BRA `(.L_x_4696) ;  /* 0x0000000800f07947 */ /* 0x000fea0003800000 */
.L_x_4692:
        /* <DEDUP_REMOVED lines=8> */
.L_x_4700:
[----:B------:R-:W-:-:S05]  /*6220*/  F2FP.F16.F32.PACK_AB R24, RZ, R24 ;  /* 0x00000018ff18723e */ /* 0x000fca00000000ff */
[----:B------:R0:W-:Y:S01]  /*6230*/  STG.E.U16 desc[UR36][R2.64], R24 ;  /* 0x0000001802007986 */ /* 0x0001e2000c101524 */
[----:B------:R-:W-:Y:S05]  /*6240*/  BRA `(.L_x_4696) ;  /* 0x0000000800c47947 */ /* 0x000fea0003800000 */
.L_x_4699:
        /* <DEDUP_REMOVED lines=8> */
.L_x_4702:
[----:B------:R-:W-:-:S05]  /*62d0*/  F2FP.F16.F32.PACK_AB R25, R25, R24 ;  /* 0x000000181919723e */ /* 0x000fca00000000ff */
[----:B------:R0:W-:Y:S01]  /*62e0*/  STG.E desc[UR36][R2.64], R25 ;  /* 0x0000001902007986 */ /* 0x0001e2000c101924 */
[----:B------:R-:W-:Y:S05]  /*62f0*/  BRA `(.L_x_4696) ;  /* 0x0000000800987947 */ /* 0x000fea0003800000 */
.L_x_4701:
[----:B------:R-:W-:-:S06]  /*6300*/  FMUL.FTZ R4, R24, 1 ;  /* 0x3f80000018047820 */ /* 0x000fcc0000410000 */
[----:B------:R-:W0:Y:S02]  /*6310*/  F2F.F64.F32 R4, R4 ;  /* 0x0000000400047310 */ /* 0x000e240000201800 */
[----:B0-----:R0:W-:Y:S01]  /*6320*/  STG.E.64 desc[UR36][R2.64], R4 ;  /* 0x0000000402007986 */ /* 0x0011e2000c101b24 */
[----:B------:R-:W-:Y:S05]  /*6330*/  BRA `(.L_x_4696) ;  /* 0x0000000800887947 */ /* 0x000fea0003800000 */
.L_x_4691:
        /* <DEDUP_REMOVED lines=13> */
.L_x_4706:
        /* <DEDUP_REMOVED lines=16> */
.L_x_4709:
[----:B------:R-:W-:-:S04]  /*6510*/  SHF.R.U32.HI R24, RZ, 0x18, R24 ;  /* 0x00000018ff187819 */ /* 0x000fc80000011618 */
[----:B------:R-:W-:-:S04]  /*6520*/  LOP3.LUT R5, R5, 0x80, R24, 0xf8, !PT ;  /* 0x0000008005057812 */ /* 0x000fc800078ef818 */
[----:B------:R-:W-:-:S07]  /*6530*/  PRMT R0, R5, 0x7610, R0 ;  /* 0x0000761005007816 */ /* 0x000fce0000000000 */
.L_x_4708:
[----:B------:R-:W-:Y:S05]  /*6540*/  BSYNC.RECONVERGENT B0 ;  /* 0x0000000000007941 */ /* 0x000fea0003800200 */
.L_x_4707:
[----:B------:R0:W-:Y:S01]  /*6550*/  STG.E.U8 desc[UR36][R2.64], R0 ;  /* 0x0000000002007986 */ /* 0x0001e2000c101124 */
[----:B------:R-:W-:Y:S05]  /*6560*/  BRA `(.L_x_4696) ;  /* 0x0000000400fc7947 */ /* 0x000fea0003800000 */
.L_x_4705:
        /* <DEDUP_REMOVED lines=16> */
.L_x_4712:
[----:B------:R-:W-:-:S04]  /*6670*/  SHF.R.U32.HI R24, RZ, 0x18, R24 ;  /* 0x00000018ff187819 */ /* 0x000fc80000011618 */
[----:B------:R-:W-:-:S04]  /*6680*/  LOP3.LUT R5, R5, 0x80, R24, 0xf8, !PT ;  /* 0x0000008005057812 */ /* 0x000fc800078ef818 */
[----:B------:R-:W-:-:S07]  /*6690*/  PRMT R0, R5, 0x7610, R0 ;  /* 0x0000761005007816 */ /* 0x000fce0000000000 */
.L_x_4711:
[----:B------:R-:W-:Y:S05]  /*66a0*/  BSYNC.RECONVERGENT B0 ;  /* 0x0000000000007941 */ /* 0x000fea0003800200 */
.L_x_4710:
[----:B------:R0:W-:Y:S01]  /*66b0*/  STG.E.U8 desc[UR36][R2.64], R0 ;  /* 0x0000000002007986 */ /* 0x0001e2000c101124 */
[----:B------:R-:W-:Y:S05]  /*66c0*/  BRA `(.L_x_4696) ;  /* 0x0000000400a47947 */ /* 0x000fea0003800000 */
.L_x_4704:
        /* <DEDUP_REMOVED lines=21> */
.L_x_4714:
[----:B------:R-:W0:Y:S02]  /*6820*/  F2I.U64.TRUNC R24, R24 ;  /* 0x0000001800187311 */ /* 0x000e24000020d800 */
[----:B0-----:R0:W-:Y:S01]  /*6830*/  STG.E.64 desc[UR36][R2.64], R24 ;  /* 0x0000001802007986 */ /* 0x0011e2000c101b24 */
[----:B------:R-:W-:Y:S05]  /*6840*/  BRA `(.L_x_4696) ;  /* 0x0000000400447947 */ /* 0x000fea0003800000 */
.L_x_4713:
[----:B------:R-:W0:Y:S02]  /*6850*/  F2I.FTZ.U32.TRUNC.NTZ R5, R24 ;  /* 0x0000001800057305 */ /* 0x000e24000021f000 */
[----:B0-----:R0:W-:Y:S01]  /*6860*/  STG.E desc[UR36][R2.64], R5 ;  /* 0x0000000502007986 */ /* 0x0011e2000c101924 */
[----:B------:R-:W-:Y:S05]  /*6870*/  BRA `(.L_x_4696) ;  /* 0x0000000400387947 */ /* 0x000fea0003800000 */
.L_x_4703:
        /* <DEDUP_REMOVED lines=12> */
.L_x_4716:
[----:B------:R-:W-:Y:S01]  /*6940*/  FMUL.FTZ R4, R24, 1 ;  /* 0x3f80000018047820 */ /* 0x000fe20000410000 */
[----:B------:R-:W-:-:S05]  /*6950*/  FMUL.FTZ R6, R25, 1 ;  /* 0x3f80000019067820 */ /* 0x000fca0000410000 */
[----:B------:R-:W-:Y:S08]  /*6960*/  F2F.F64.F32 R4, R4 ;  /* 0x0000000400047310 */ /* 0x000ff00000201800 */
[----:B------:R-:W0:Y:S02]  /*6970*/  F2F.F64.F32 R6, R6 ;  /* 0x0000000600067310 */ /* 0x000e240000201800 */
[----:B0-----:R0:W-:Y:S01]  /*6980*/  STG.E.128 desc[UR36][R2.64], R4 ;  /* 0x0000000402007986 */ /* 0x0011e2000c101d24 */
[----:B------:R-:W-:Y:S05]  /*6990*/  BRA `(.L_x_4696) ;  /* 0x0000000000f07947 */ /* 0x000fea0003800000 */
.L_x_4715:
[----:B------:R-:W-:-:S13]  /*69a0*/  ISETP.NE.AND P0, PT, R0, 0xf, PT ;  /* 0x0000000f0000780c */ /* 0x000fda0003f05270 */
[----:B------:R-:W-:Y:S05]  /*69b0*/  @!P0 BRA `(.L_x_4717) ;  /* 0x0000000000e08947 */ /* 0x000fea0003800000 */
[----:B------:R-:W-:-:S13]  /*69c0*/  ISETP.NE.AND P0, PT, R0, 0x17, PT ;  /* 0x000000170000780c */ /* 0x000fda0003f05270 */
[----:B------:R-:W-:Y:S05]  /*69d0*/  @!P0 BRA `(.L_x_4718) ;  /* 0x00000000008c8947 */ /* 0x000fea0003800000 */
[----:B------:R-:W-:-:S13]  /*69e0*/  ISETP.NE.AND P0, PT, R0, 0x18, PT ;  /* 0x000000180000780c */ /* 0x000fda0003f05270 */
[----:B------:R-:W-:Y:S05]  /*69f0*/  @!P0 BRA `(.L_x_4719) ;  /* 0x0000000000448947 */ /* 0x000fea0003800000 */
.L_x_4695:
        /* <DEDUP_REMOVED lines=16> */
.L_x_4720:
[----:B------:R-:W-:Y:S05]  /*6b00*/  BRA `(.L_x_4696) ;  /* 0x0000000000947947 */ /* 0x000fea0003800000 */
.L_x_4719:
        /* <DEDUP_REMOVED lines=12> */
.L_x_4722:
[----:B------:R-:W-:Y:S05]  /*6bd0*/  BSYNC.RECONVERGENT B0 ;  /* 0x0000000000007941 */ /* 0x000fea0003800200 */
.L_x_4721:
[----:B------:R-:W-:-:S05]  /*6be0*/  LOP3.LUT R5, R0, 0x80, R7, 0xf8, !PT ;  /* 0x0000008000057812 */ /* 0x000fca00078ef807 */
[----:B------:R3:W-:Y:S01]  /*6bf0*/  STG.E.U8 desc[UR36][R2.64], R5 ;  /* 0x0000000502007986 */ /* 0x0007e2000c101124 */
[----:B------:R-:W-:Y:S05]  /*6c00*/  BRA `(.L_x_4696) ;  /* 0x0000000000547947 */ /* 0x000fea0003800000 */
.L_x_4718:
        /* <DEDUP_REMOVED lines=11> */
.L_x_4724:
[----:B------:R-:W-:Y:S01]  /*6cc0*/  IMAD.MOV.U32 R0, RZ, RZ, 0x7f ;  /* 0x0000007fff007424 */ /* 0x000fe200078e00ff */
[----:B------:R-:W-:-:S04]  /*6cd0*/  ISETP.GT.U32.AND P0, PT, R4, 0x7f800000, PT ;  /* 0x7f8000000400780c */ /* 0x000fc80003f04070 */
[----:B------:R-:W-:-:S09]  /*6ce0*/  SEL R0, R0, 0x7c, P0 ;  /* 0x0000007c00007807 */ /* 0x000fd20000000000 */
.L_x_4725:
[----:B------:R-:W-:Y:S05]  /*6cf0*/  BSYNC.RECONVERGENT B0 ;  /* 0x0000000000007941 */ /* 0x000fea0003800200 */
.L_x_4723:
[----:B------:R-:W-:-:S04]  /*6d00*/  SHF.R.U32.HI R5, RZ, 0x18, R24 ;  /* 0x00000018ff057819 */ /* 0x000fc80000011618 */
[----:B------:R-:W-:-:S05]  /*6d10*/  LOP3.LUT R5, R0, 0x80, R5, 0xf8, !PT ;  /* 0x0000008000057812 */ /* 0x000fca00078ef805 */
[----:B------:R2:W-:Y:S01]  /*6d20*/  STG.E.U8 desc[UR36][R2.64], R5 ;  /* 0x0000000502007986 */ /* 0x0005e2000c101124 */
[----:B------:R-:W-:Y:S05]  /*6d30*/  BRA `(.L_x_4696) ;  /* 0x0000000000087947 */ /* 0x000fea0003800000 */
.L_x_4717:
[----:B------:R-:W-:-:S05]  /*6d40*/  F2FP.BF16.F32.PACK_AB R24, RZ, R24 ;  /* 0x00000018ff18723e */ /* 0x000fca00000010ff */
[----:B------:R4:W-:Y:S02]  /*6d50*/  STG.E.U16 desc[UR36][R2.64], R24 ;  /* 0x0000001802007986 */ /* 0x0009e4000c101524 */
.L_x_4696:
[----:B------:R-:W-:-:S07]  /*6d60*/  VIADD R28, R28, 0x80 ;  /* 0x000000801c1c7836 */ /* 0x000fce0000000000 */
.L_x_4655:
[----:B------:R-:W-:Y:S05]  /*6d70*/  BSYNC.RECONVERGENT B6 ;  /* 0x0000000000067941 */ /* 0x000fea0003800200 */
.L_x_4654:
[----:B------:R-:W-:-:S13]  /*6d80*/  ISETP.GE.AND P0, PT, R28, R16, PT ;  /* 0x000000101c00720c */ /* 0x000fda0003f06270 */
[----:B------:R-:W-:Y:S05]  /*6d90*/  @P0 EXIT ;  /* 0x000000000000094d */ /* 0x000fea0003800000 */
[----:B0-----:R-:W0:Y:S01]  /*6da0*/  S2R R0, SR_CTAID.X ;  /* 0x0000000000007919 */ /* 0x001e220000002500 */
[----:B--234-:R-:W2:Y:S01]  /*6db0*/  LDC.U8 R4, c[0x0][0x3b4] ;  /* 0x0000ed00ff047b82 */ /* 0x01cea20000000000 */
[----:B------:R-:W3:Y:S07]  /*6dc0*/  LDCU UR4, c[0x0][0x3b8] ;  /* 0x00007700ff0477ac */ /* 0x000eee0008000800 */
[----:B-1----:R-:W1:Y:S01]  /*6dd0*/  LDC.64 R2, c[0x0][0x398] ;  /* 0x0000e600ff027b82 */ /* 0x002e620000000a00 */
[----:B0-----:R-:W-:Y:S01]  /*6de0*/  IMAD R28, R0, 0x200, R28 ;  /* 0x00000200001c7824 */ /* 0x001fe200078e021c */
[----:B--2---:R-:W-:-:S03]  /*6df0*/  PRMT R0, R4, 0x9910, RZ ;  /* 0x0000991004007816 */ /* 0x004fc600000000ff */
[----:B---3--:R-:W-:Y:S01]  /*6e00*/  IMAD R5, R28, UR4, RZ ;  /* 0x000000041c057c24 */ /* 0x008fe2000f8e02ff */
[----:B------:R-:W-:-:S04]  /*6e10*/  ISETP.GT.AND P1, PT, R0, 0x9, PT ;  /* 0x000000090000780c */ /* 0x000fc80003f24270 */
[----:B-1----:R-:W-:-:S05]  /*6e20*/  IADD3 R2, P0, PT, R5, R2, RZ ;  /* 0x0000000205027210 */ /* 0x002fca0007f1e0ff */
[----:B------:R-:W-:-:S04]  /*6e30*/  IMAD.X R3, RZ, RZ, R3, P0 ;  /* 0x000000ffff037224 */ /* 0x000fc800000e0603 */
        /* <DEDUP_REMOVED lines=10> */
[----:B0-----:R-:W-:Y:S01]  /*6ee0*/  STG.E.U8 desc[UR36][R2.64], R5 ;  /* 0x0000000502007986 */ /* 0x001fe2000c101124 */
[----:B------:R-:W-:Y:S05]  /*6ef0*/  EXIT ;  /* 0x000000000000794d */ /* 0x000fea0003800000 */
.L_x_4729:
[----:B------:R-:W0:Y:S02]  /*6f00*/  F2I.S64.TRUNC R18, R18 ;  /* 0x0000001200127311 */ /* 0x000e24000020d900 */
[----:B0-----:R-:W-:-:S05]  /*6f10*/  IMAD.MOV.U32 R5, RZ, RZ, R18 ;  /* 0x000000ffff057224 */ /* 0x001fca00078e0012 */
[----:B------:R-:W-:Y:S01]  /*6f20*/  STG.E.U8 desc[UR36][R2.64], R5 ;  /* 0x0000000502007986 */ /* 0x000fe2000c101124 */
[----:B------:R-:W-:Y:S05]  /*6f30*/  EXIT ;  /* 0x000000000000794d */ /* 0x000fea0003800000 */
.L_x_4728:
[----:B------:R-:W-:-:S13]  /*6f40*/  ISETP.NE.AND P0, PT, R0, 0x2, PT ;  /* 0x000000020000780c */ /* 0x000fda0003f05270 */
[----:B------:R-:W-:Y:S05]  /*6f50*/  @!P0 BRA `(.L_x_4731) ;  /* 0x0000000000288947 */ /* 0x000fea0003800000 */
[----:B------:R-:W-:-:S13]  /*6f60*/  ISETP.NE.AND P0, PT, R0, 0x3, PT ;  /* 0x000000030000780c */ /* 0x000fda0003f05270 */
[----:B------:R-:W-:Y:S05]  /*6f70*/  @!P0 BRA `(.L_x_4732) ;  /* 0x0000000000148947 */ /* 0x000fea0003800000 */
[----:B------:R-:W-:-:S13]  /*6f80*/  ISETP.NE.AND P0, PT, R0, 0x4, PT ;  /* 0x000000040000780c */ /* 0x000fda0003f05270 */
[----:B------:R-:W-:Y:S05]  /*6f90*/  @P0 BRA `(.L_x_4730) ;  /* 0x00000008003c0947 */ /* 0x000fea0003800000 */
[----:B------:R-:W0:Y:S02]  /*6fa0*/  F2I.S64.TRUNC R18, R18 ;  /* 0x0000001200127311 */ /* 0x000e24000020d900 */
[----:B0-----:R-:W-:Y:S01]  /*6fb0*/  STG.E.64 desc[UR36][R2.64], R18 ;  /* 0x0000001202007986 */ /* 0x001fe2000c101b24 */
[----:B------:R-:W-:Y:S05]  /*6fc0*/  EXIT ;  /* 0x000000000000794d */ /* 0x000fea0003800000 */
.L_x_4732:
[----:B------:R-:W0:Y:S02]  /*6fd0*/  F2I.FTZ.TRUNC.NTZ R5, R18 ;  /* 0x0000001200057305 */ /* 0x000e24000021f100 */
[----:B0-----:R-:W-:Y:S01]  /*6fe0*/  STG.E desc[UR36][R2.64], R5 ;  /* 0x0000000502007986 */ /* 0x001fe2000c101924 */
[----:B------:R-:W-:Y:S05]  /*6ff0*/  EXIT ;  /* 0x000000000000794d */ /* 0x000fea0003800000 */
.L_x_4731:
[----:B------:R-:W0:Y:S02]  /*7000*/  F2I.FTZ.TRUNC.NTZ R5, R18 ;  /* 0x0000001200057305 */ /* 0x000e24000021f100 */
[----:B0-----:R-:W-:Y:S01]  /*7010*/  STG.E.U16 desc[UR36][R2.64], R5 ;  /* 0x0000000502007986 */ /* 0x001fe2000c101524 */
[----:B------:R-:W-:Y:S05]  /*7020*/  EXIT ;  /* 0x000000000000794d */ /* 0x000fea0003800000 */
.L_x_4727:
[----:B------:R-:W-:-:S13]  /*7030*/  ISETP.GT.AND P0, PT, R0, 0x6, PT ;  /* 0x000000060000780c */ /* 0x000fda0003f04270 */
[----:B------:R-:W-:Y:S05]  /*7040*/  @P0 BRA `(.L_x_4733) ;  /* 0x0000000000240947 */ /* 0x000fea0003800000 */
[----:B------:R-:W-:-:S13]  /*7050*/  ISETP.NE.AND P0, PT, R0, 0x5, PT ;  /* 0x000000050000780c */ /* 0x000fda0003f05270 */
[----:B------:R-:W-:Y:S05]  /*7060*/  @!P0 BRA `(.L_x_4734) ;  /* 0x0000000000108947 */ /* 0x000fea0003800000 */
[----:B------:R-:W-:-:S13]  /*7070*/  ISETP.NE.AND P0, PT, R0, 0x6, PT ;  /* 0x000000060000780c */ /* 0x000fda0003f05270 */
[----:B------:R-:W-:Y:S05]  /*7080*/  @P0 BRA `(.L_x_4730) ;  /* 0x0000000800000947 */ /* 0x000fea0003800000 */
[----:B------:R-:W-:Y:S01]  /*7090*/  STG.E desc[UR36][R2.64], R18 ;  /* 0x0000001202007986 */ /* 0x000fe2000c101924 */
[----:B------:R-:W-:Y:S05]  /*70a0*/  EXIT ;  /* 0x000000000000794d */ /* 0x000fea0003800000 */
.L_x_4734:
[----:B------:R-:W-:-:S05]  /*70b0*/  F2FP.F16.F32.PACK_AB R18, RZ, R18 ;  /* 0x00000012ff12723e */ /* 0x000fca00000000ff */
[----:B------:R-:W-:Y:S01]  /*70c0*/  STG.E.U16 desc[UR36][R2.64], R18 ;  /* 0x0000001202007986 */ /* 0x000fe2000c101524 */
[----:B------:R-:W-:Y:S05]  /*70d0*/  EXIT ;  /* 0x000000000000794d */ /* 0x000fea0003800000 */
.L_x_4733:
[----:B------:R-:W-:-:S13]  /*70e0*/  ISETP.NE.AND P0, PT, R0, 0x7, PT ;  /* 0x000000070000780c */ /* 0x000fda0003f05270 */
[----:B------:R-:W-:Y:S05]  /*70f0*/  @!P0 BRA `(.L_x_4735) ;  /* 0x0000000000248947 */ /* 0x000fea0003800000 */
[----:B------:R-:W-:-:S13]  /*7100*/  ISETP.NE.AND P0, PT, R0, 0x8, PT ;  /* 0x000000080000780c */ /* 0x000fda0003f05270 */
[----:B------:R-:W-:Y:S05]  /*7110*/  @!P0 BRA `(.L_x_4736) ;  /* 0x0000000000108947 */ /* 0x000fea0003800000 */
[----:B------:R-:W-:-:S13]  /*7120*/  ISETP.NE.AND P0, PT, R0, 0x9, PT ;  /* 0x000000090000780c */ /* 0x000fda0003f05270 */
[----:B------:R-:W-:Y:S05]  /*7130*/  @P0 BRA `(.L_x_4730) ;  /* 0x0000000400d40947 */ /* 0x000fea0003800000 */
[----:B------:R-:W-:Y:S01]  /*7140*/  STG.E.64 desc[UR36][R2.64], R18 ;  /* 0x0000001202007986 */ /* 0x000fe2000c101b24 */
[----:B------:R-:W-:Y:S05]  /*7150*/  EXIT ;  /* 0x000000000000794d */ /* 0x000fea0003800000 */
.L_x_4736:
[----:B------:R-:W-:-:S05]  /*7160*/  F2FP.F16.F32.PACK_AB R19, R19, R18 ;  /* 0x000000121313723e */ /* 0x000fca00000000ff */
[----:B------:R-:W-:Y:S01]  /*7170*/  STG.E desc[UR36][R2.64], R19 ;  /* 0x0000001302007986 */ /* 0x000fe2000c101924 */
[----:B------:R-:W-:Y:S05]  /*7180*/  EXIT ;  /* 0x000000000000794d */ /* 0x000fea0003800000 */
.L_x_4735:
[----:B------:R-:W-:-:S06]  /*7190*/  FMUL.FTZ R4, R18, 1 ;  /* 0x3f80000012047820 */ /* 0x000fcc0000410000 */
[----:B------:R-:W0:Y:S02]  /*71a0*/  F2F.F64.F32 R4, R4 ;  /* 0x0000000400047310 */ /* 0x000e240000201800 */
[----:B0-----:R-:W-:Y:S01]  /*71b0*/  STG.E.64 desc[UR36][R2.64], R4 ;  /* 0x0000000402007986 */ /* 0x001fe2000c101b24 */
[----:B------:R-:W-:Y:S05]  /*71c0*/  EXIT ;  /* 0x000000000000794d */ /* 0x000fea0003800000 */
.L_x_4726:
        /* <DEDUP_REMOVED lines=11> */
[----:B0-----:R-:W-:Y:S01]  /*7280*/  STG.E.U16 desc[UR36][R2.64], R5 ;  /* 0x0000000502007986 */ /* 0x001fe2000c101524 */
[----:B------:R-:W-:Y:S05]  /*7290*/  EXIT ;  /* 0x000000000000794d */ /* 0x000fea0003800000 */
.L_x_4740:
        /* <DEDUP_REMOVED lines=16> */
.L_x_4743:
[----:B------:R-:W-:-:S04]  /*73a0*/  SHF.R.U32.HI R18, RZ, 0x18, R18 ;  /* 0x00000018ff127819 */ /* 0x000fc80000011612 */
[----:B------:R-:W-:-:S04]  /*73b0*/  LOP3.LUT R5, R5, 0x80, R18, 0xf8, !PT ;  /* 0x0000008005057812 */ /* 0x000fc800078ef812 */
[----:B------:R-:W-:-:S07]  /*73c0*/  PRMT R0, R5, 0x7610, R0 ;  /* 0x0000761005007816 */ /* 0x000fce0000000000 */
.L_x_4742:
[----:B------:R-:W-:Y:S05]  /*73d0*/  BSYNC.RECONVERGENT B0 ;  /* 0x0000000000007941 */ /* 0x000fea0003800200 */
.L_x_4741:
[----:B------:R-:W-:Y:S01]  /*73e0*/  STG.E.U8 desc[UR36][R2.64], R0 ;  /* 0x0000000002007986 */ /* 0x000fe2000c101124 */
[----:B------:R-:W-:Y:S05]  /*73f0*/  EXIT ;  /* 0x000000000000794d */ /* 0x000fea0003800000 */
.L_x_4739:
        /* <DEDUP_REMOVED lines=16> */
.L_x_4746:
[----:B------:R-:W-:-:S04]  /*7500*/  SHF.R.U32.HI R18, RZ, 0x18, R18 ;  /* 0x00000018ff127819 */ /* 0x000fc80000011612 */
[----:B------:R-:W-:-:S04]  /*7510*/  LOP3.LUT R5, R5, 0x80, R18, 0xf8, !PT ;  /* 0x0000008005057812 */ /* 0x000fc800078ef812 */
[----:B------:R-:W-:-:S07]  /*7520*/  PRMT R0, R5, 0x7610, R0 ;  /* 0x0000761005007816 */ /* 0x000fce0000000000 */
.L_x_4745:
[----:B------:R-:W-:Y:S05]  /*7530*/  BSYNC.RECONVERGENT B0 ;  /* 0x0000000000007941 */ /* 0x000fea0003800200 */
.L_x_4744:
[----:B------:R-:W-:Y:S01]  /*7540*/  STG.E.U8 desc[UR36][R2.64], R0 ;  /* 0x0000000002007986 */ /* 0x000fe2000c101124 */
[----:B------:R-:W-:Y:S05]  /*7550*/  EXIT ;  /* 0x000000000000794d */ /* 0x000fea0003800000 */
.L_x_4738:
        /* <DEDUP_REMOVED lines=21> */
.L_x_4748:
[----:B------:R-:W0:Y:S02]  /*76b0*/  F2I.U64.TRUNC R18, R18 ;  /* 0x0000001200127311 */ /* 0x000e24000020d800 */
[----:B0-----:R-:W-:Y:S01]  /*76c0*/  STG.E.64 desc[UR36][R2.64], R18 ;  /* 0x0000001202007986 */ /* 0x001fe2000c101b24 */
[----:B------:R-:W-:Y:S05]  /*76d0*/  EXIT ;  /* 0x000000000000794d */ /* 0x000fea0003800000 */
.L_x_4747:
[----:B------:R-:W0:Y:S02]  /*76e0*/  F2I.FTZ.U32.TRUNC.NTZ R5, R18 ;  /* 0x0000001200057305 */ /* 0x000e24000021f000 */
[----:B0-----:R-:W-:Y:S01]  /*76f0*/  STG.E desc[UR36][R2.64], R5 ;  /* 0x0000000502007986 */ /* 0x001fe2000c101924 */
[----:B------:R-:W-:Y:S05]  /*7700*/  EXIT ;  /* 0x000000000000794d */ /* 0x000fea0003800000 */
.L_x_4737:
        /* <DEDUP_REMOVED lines=10> */
[----:B------:R-:W-:Y:S01]  /*77b0*/  STG.E.U8 desc[UR36][R2.64], R5 ;  /* 0x0000000502007986 */ /* 0x000fe2000c101124 */
[----:B------:R-:W-:Y:S05]  /*77c0*/  EXIT ;  /* 0x000000000000794d */ /* 0x000fea0003800000 */
.L_x_4750:
[----:B------:R-:W-:Y:S01]  /*77d0*/  FMUL.FTZ R4, R18, 1 ;  /* 0x3f80000012047820 */ /* 0x000fe20000410000 */
[----:B------:R-:W-:-:S05]  /*77e0*/  FMUL.FTZ R6, R19, 1 ;  /* 0x3f80000013067820 */ /* 0x000fca0000410000 */
[----:B------:R-:W-:Y:S08]  /*77f0*/  F2F.F64.F32 R4, R4 ;  /* 0x0000000400047310 */ /* 0x000ff00000201800 */
[----:B------:R-:W0:Y:S02]  /*7800*/  F2F.F64.F32 R6, R6 ;  /* 0x0000000600067310 */ /* 0x000e240000201800 */
[----:B0-----:R-:W-:Y:S01]  /*7810*/  STG.E.128 desc[UR36][R2.64], R4 ;  /* 0x0000000402007986 */ /* 0x001fe2000c101d24 */
[----:B------:R-:W-:Y:S05]  /*7820*/  EXIT ;  /* 0x000000000000794d */ /* 0x000fea0003800000 */
.L_x_4749:
[----:B------:R-:W-:-:S13]  /*7830*/  ISETP.NE.AND P0, PT, R0, 0xf, PT ;  /* 0x0000000f0000780c */ /* 0x000fda0003f05270 */
[----:B------:R-:W-:Y:S05]  /*7840*/  @!P0 BRA `(.L_x_4751) ;  /* 0x0000000000e08947 */ /* 0x000fea0003800000 */
[----:B------:R-:W-:-:S13]  /*7850*/  ISETP.NE.AND P0, PT, R0, 0x17, PT ;  /* 0x000000170000780c */ /* 0x000fda0003f05270 */
[----:B------:R-:W-:Y:S05]  /*7860*/  @!P0 BRA `(.L_x_4752) ;  /* 0x00000000008c8947 */ /* 0x000fea0003800000 */
[----:B------:R-:W-:-:S13]  /*7870*/  ISETP.NE.AND P0, PT, R0, 0x18, PT ;  /* 0x000000180000780c */ /* 0x000fda0003f05270 */
[----:B------:R-:W-:Y:S05]  /*7880*/  @!P0 BRA `(.L_x_4753) ;  /* 0x0000000000448947 */ /* 0x000fea0003800000 */
.L_x_4730:
        /* <DEDUP_REMOVED lines=16> */
.L_x_4754:
[----:B------:R-:W-:Y:S05]  /*7990*/  EXIT ;  /* 0x000000000000794d */ /* 0x000fea0003800000 */
.L_x_4753:
        /* <DEDUP_REMOVED lines=12> */
.L_x_4756:
[----:B------:R-:W-:Y:S05]  /*7a60*/  BSYNC.RECONVERGENT B0 ;  /* 0x0000000000007941 */ /* 0x000fea0003800200 */
.L_x_4755:
[----:B------:R-:W-:-:S05]  /*7a70*/  LOP3.LUT R5, R0, 0x80, R7, 0xf8, !PT ;  /* 0x0000008000057812 */ /* 0x000fca00078ef807 */
[----:B------:R-:W-:Y:S01]  /*7a80*/  STG.E.U8 desc[UR36][R2.64], R5 ;  /* 0x0000000502007986 */ /* 0x000fe2000c101124 */
[----:B------:R-:W-:Y:S05]  /*7a90*/  EXIT ;  /* 0x000000000000794d */ /* 0x000fea0003800000 */
.L_x_4752:
        /* <DEDUP_REMOVED lines=11> */
.L_x_4758:
[----:B------:R-:W-:Y:S01]  /*7b50*/  IMAD.MOV.U32 R0, RZ, RZ, 0x7f ;  /* 0x0000007fff007424 */ /* 0x000fe200078e00ff */
[----:B------:R-:W-:-:S04]  /*7b60*/  ISETP.GT.U32.AND P0, PT, R4, 0x7f800000, PT ;  /* 0x7f8000000400780c */ /* 0x000fc80003f04070 */
[----:B------:R-:W-:-:S09]  /*7b70*/  SEL R0, R0, 0x7c, P0 ;  /* 0x0000007c00007807 */ /* 0x000fd20000000000 */
.L_x_4759:
[----:B------:R-:W-:Y:S05]  /*7b80*/  BSYNC.RECONVERGENT B0 ;  /* 0x0000000000007941 */ /* 0x000fea0003800200 */
.L_x_4757:
[----:B------:R-:W-:-:S04]  /*7b90*/  SHF.R.U32.HI R5, RZ, 0x18, R18 ;  /* 0x00000018ff057819 */ /* 0x000fc80000011612 */
[----:B------:R-:W-:-:S05]  /*7ba0*/  LOP3.LUT R5, R0, 0x80, R5, 0xf8, !PT ;  /* 0x0000008000057812 */ /* 0x000fca00078ef805 */
[----:B------:R-:W-:Y:S01]  /*7bb0*/  STG.E.U8 desc[UR36][R2.64], R5 ;  /* 0x0000000502007986 */ /* 0x000fe2000c101124 */
[----:B------:R-:W-:Y:S05]  /*7bc0*/  EXIT ;  /* 0x000000000000794d */ /* 0x000fea0003800000 */
.L_x_4751:
[----:B------:R-:W-:-:S05]  /*7bd0*/  F2FP.BF16.F32.PACK_AB R18, RZ, R18 ;  /* 0x00000012ff12723e */ /* 0x000fca00000010ff */
[----:B------:R-:W-:Y:S01]  /*7be0*/  STG.E.U16 desc[UR36][R2.64], R18 ;  /* 0x0000001202007986 */ /* 0x000fe2000c101524 */
[----:B------:R-:W-:Y:S05]  /*7bf0*/  EXIT ;  /* 0x000000000000794d */ /* 0x000fea0003800000 */
.L_x_4760:
        /* <DEDUP_REMOVED lines=16> */
.L_x_17182:


//--------------------- .text._ZN2at6native18elementwise_kernelILi128ELi2EZNS0_22gpu_kernel_impl_nocastINS0_13AUnaryFunctorIN3c107complexIfEES6_S6_NS0_15binary_internal10MulFunctorIS6_EEEEEEvRNS_18TensorIteratorBaseERKT_EUliE_EEviT1_ --------------------------
	.section	.text._ZN2at6native18elementwise_kernelILi128ELi2EZNS0_22gpu_kernel_impl_nocastINS0_13AUnaryFunctorIN3c107complexIfEES6_S6_NS0_15binary_internal10MulFunctorIS6_EEEEEEvRNS_18TensorIteratorBaseERKT_EUliE_EEviT1_,"ax",@progbits
	.align	128
        .global         _ZN2at6native18elementwise_kernelILi128ELi2EZNS0_22gpu_kernel_impl_nocastINS0_13AUnaryFunctorIN3c107complexIfEES6_S6_NS0_15binary_internal10MulFunctorIS6_EEEEEEvRNS_18TensorIteratorBaseERKT_EUliE_EEviT1_
        .type           _ZN2at6native18elementwise_kernelILi128ELi2EZNS0_22gpu_kernel_impl_nocastINS0_13AUnaryFunctorIN3c107complexIfEES6_S6_NS0_15binary_internal10MulFunctorIS6_EEEEEEvRNS_18TensorIteratorBaseERKT_EUliE_EEviT1_,@function
        .size           _ZN2at6native18elementwise_kernelILi128ELi2EZNS0_22gpu_kernel_impl_nocastINS0_13AUnaryFunctorIN3c107complexIfEES6_S6_NS0_15binary_internal10MulFunctorIS6_EEEEEEvRNS_18TensorIteratorBaseERKT_EUliE_EEviT1_,(.L_x_17183 - _ZN2at6native18elementwise_kernelILi128ELi2EZNS0_22gpu_kernel_impl_nocastINS0_13AUnaryFunctorIN3c107complexIfEES6_S6_NS0_15binary_internal10MulFunctorIS6_EEEEEEvRNS_18TensorIteratorBaseERKT_EUliE_EEviT1_)
        .other          _ZN2at6native18elementwise_kernelILi128ELi2EZNS0_22gpu_kernel_impl_nocastINS0_13AUnaryFunctorIN3c107complexIfEES6_S6_NS0_15binary_internal10MulFunctorIS6_EEEEEEvRNS_18TensorIteratorBaseERKT_EUliE_EEviT1_,@"STO_CUDA_ENTRY STV_DEFAULT"
_ZN2at6native18elementwise_kernelILi128ELi2EZNS0_22gpu_kernel_impl_nocastINS0_13AUnaryFunctorIN3c107complexIfEES6_S6_NS0_15binary_internal10MulFunctorIS6_EEEEEEvRNS_18TensorIteratorBaseERKT_EUliE_EEviT1_:
.text._ZN2at6native18elementwise_kernelILi128ELi2EZNS0_22gpu_kernel_impl_nocastINS0_13AUnaryFunctorIN3c107complexIfEES6_S6_NS0_15binary_internal10MulFunctorIS6_EEEEEEvRNS_18TensorIteratorBaseERKT_EUliE_EEviT1_:
        /* <DEDUP_REMOVED lines=10> */
[----:B------:R-:W-:Y:S01]  /*00a0*/  BSSY.RECONVERGENT B0, `(.L_x_4762) ;  /* 0x000000d000007945 */ /* 0x000fe20003800200 */
[----:B0-----:R-:W-:-:S13]  /*00b0*/  ISETP.GE.AND P0, PT, R3, UR4, PT ;  /* 0x0000000403007c0c */ /* 0x001fda000bf06270 */
[----:B------:R-:W-:Y:S05]  /*00c0*/  @P0 BRA `(.L_x_4763) ;  /* 0x0000000000280947 */ /* 0x000fea0003800000 */
[----:B------:R-:W0:Y:S01]  /*00d0*/  LDC.64 R4, c[0x0][0x588] ;  /* 0x00016200ff047b82 */ /* 0x000e220000000a00 */
[----:B------:R-:W1:Y:S01]  /*00e0*/  LDCU.64 UR8, c[0x0][0x598] ;  /* 0x0000b300ff0877ac */ /* 0x000e620008000a00 */
[----:B0-----:R-:W1:Y:S06]  /*00f0*/  LDG.E.64 R4, desc[UR6][R4.64] ;  /* 0x0000000604047981 */ /* 0x001e6c000c1e1b00 */
[----:B------:R-:W0:Y:S01]  /*0100*/  LDC.64 R6, c[0x0][0x580] ;  /* 0x00016000ff067b82 */ /* 0x000e220000000a00 */
[----:B------:R-:W-:Y:S01]  /*0110*/  IADD3 R3, PT, PT, R3, 0x80, RZ ;  /* 0x0000008003037810 */ /* 0x000fe20007ffe0ff */
[----:B-1----:R-:W-:Y:S01]  /*0120*/  FMUL.FTZ R9, R5, UR9 ;  /* 0x0000000905097c20 */ /* 0x002fe20008410000 */
[----:B------:R-:W-:-:S03]  /*0130*/  FMUL.FTZ R0, R4, UR9 ;  /* 0x0000000904007c20 */ /* 0x000fc60008410000 */
[----:B------:R-:W-:Y:S01]  /*0140*/  FFMA.FTZ R8, R4, UR8, -R9 ;  /* 0x0000000804087c23 */ /* 0x000fe20008010809 */
[----:B------:R-:W-:-:S05]  /*0150*/  FFMA.FTZ R9, R5, UR8, R0 ;  /* 0x0000000805097c23 */ /* 0x000fca0008010000 */
[----:B0-----:R0:W-:Y:S02]  /*0160*/  STG.E.64 desc[UR6][R6.64], R8 ;  /* 0x0000000806007986 */ /* 0x0011e4000c101b06 */
.L_x_4763:
[----:B------:R-:W-:Y:S05]  /*0170*/  BSYNC.RECONVERGENT B0 ;  /* 0x0000000000007941 */ /* 0x000fea0003800200 */
.L_x_4762:
[----:B------:R-:W-:-:S13]  /*0180*/  ISETP.GE.AND P0, PT, R3, UR4, PT ;  /* 0x0000000403007c0c */ /* 0x000fda000bf06270 */
[----:B------:R-:W-:Y:S05]  /*0190*/  @P0 EXIT ;  /* 0x000000000000094d */ /* 0x000fea0003800000 */
[----:B------:R-:W1:Y:S01]  /*01a0*/  LDC.64 R2, c[0x0][0x588] ;  /* 0x00016200ff027b82 */ /* 0x000e620000000a00 */
[----:B------:R-:W0:Y:S01]  /*01b0*/  LDCU.64 UR4, c[0x0][0x598] ;  /* 0x0000b300ff0477ac */ /* 0x000e220008000a00 */
[----:B-1----:R-:W0:Y:S06]  /*01c0*/  LDG.E.64 R2, desc[UR6][R2.64] ;  /* 0x0000000602027981 */ /* 0x002e2c000c1e1b00 */
[----:B------:R-:W1:Y:S01]  /*01d0*/  LDC.64 R4, c[0x0][0x580] ;  /* 0x00016000ff047b82 */ /* 0x000e620000000a00 */
[----:B0-----:R-:W-:Y:S01]  /*01e0*/  FMUL.FTZ R7, R3, UR5 ;  /* 0x0000000503077c20 */ /* 0x001fe20008410000 */
[----:B------:R-:W-:-:S03]  /*01f0*/  FMUL.FTZ R0, R2, UR5 ;  /* 0x0000000502007c20 */ /* 0x000fc60008410000 */
[----:B------:R-:W-:Y:S01]  /*0200*/  FFMA.FTZ R6, R2, UR4, -R7 ;  /* 0x0000000402067c23 */ /* 0x000fe20008010807 */
[----:B------:R-:W-:-:S05]  /*0210*/  FFMA.FTZ R7, R3, UR4, R0 ;  /* 0x0000000403077c23 */ /* 0x000fca0008010000 */
[----:B-1----:R-:W-:Y:S01]  /*0220*/  STG.E.64 desc[UR6][R4.64], R6 ;  /* 0x0000000604007986 */ /* 0x002fe2000c101b06 */
[----:B------:R-:W-:Y:S05]  /*0230*/  EXIT ;  /* 0x000000000000794d */ /* 0x000fea0003800000 */
.L_x_4761:
[----:B------:R-:W0:Y:S01]  /*0240*/  LDCU UR4, c[0x0][0x380] ;  /* 0x00007000ff0477ac */ /* 0x000e220008000800 */
[----:B------:R-:W-:Y:S01]  /*0250*/  IADD3 R2, PT, PT, R2, -0x1, RZ ;  /* 0xffffffff02027810 */ /* 0x000fe20007ffe0ff */
[----:B------:R-:W-:Y:S03]  /*0260*/  BSSY.RECONVERGENT B0, `(.L_x_4764) ;  /* 0x000013c000007945 */ /* 0x000fe60003800200 */
        /* <DEDUP_REMOVED lines=302> */
.L_x_4766:
[----:B------:R-:W0:Y:S02]  /*1550*/  LDCU.128 UR8, c[0x0][0x580] ;  /* 0x0000b000ff0877ac */ /* 0x000e240008000c00 */
[----:B0-----:R-:W-:-:S04]  /*1560*/  IADD3 R6, P0, PT, R4, UR10, RZ ;  /* 0x0000000a04067c10 */ /* 0x001fc8000ff1e0ff */
[----:B------:R-:W-:Y:S01]  /*1570*/  IADD3.X R7, PT, PT, RZ, UR11, RZ, P0, !PT ;  /* 0x0000000bff077c10 */ /* 0x000fe200087fe4ff */
[----:B------:R-:W0:Y:S05]  /*1580*/  LDCU.64 UR10, c[0x0][0x598] ;  /* 0x0000b300ff0a77ac */ /* 0x000e2a0008000a00 */
[----:B------:R-:W0:Y:S01]  /*1590*/  LDG.E.64 R6, desc[UR6][R6.64] ;  /* 0x0000000606067981 */ /* 0x000e22000c1e1b00 */
[----:B------:R-:W-:Y:S02]  /*15a0*/  IADD3 R4, P0, PT, R5, UR8, RZ ;  /* 0x0000000805047c10 */ /* 0x000fe4000ff1e0ff */
[----:B------:R-:W-:Y:S02]  /*15b0*/  IADD3 R3, PT, PT, R3, 0x80, RZ ;  /* 0x0000008003037810 */ /* 0x000fe40007ffe0ff */
[----:B------:R-:W-:Y:S01]  /*15c0*/  IADD3.X R5, PT, PT, RZ, UR9, RZ, P0, !PT ;  /* 0x00000009ff057c10 */ /* 0x000fe200087fe4ff */
[----:B0-----:R-:W-:Y:S01]  /*15d0*/  FMUL.FTZ R9, R7, UR11 ;  /* 0x0000000b07097c20 */ /* 0x001fe20008410000 */
[----:B------:R-:W-:-:S03]  /*15e0*/  FMUL.FTZ R10, R6, UR11 ;  /* 0x0000000b060a7c20 */ /* 0x000fc60008410000 */
[----:B------:R-:W-:Y:S01]  /*15f0*/  FFMA.FTZ R8, R6, UR10, -R9 ;  /* 0x0000000a06087c23 */ /* 0x000fe20008010809 */
[----:B------:R-:W-:-:S05]  /*1600*/  FFMA.FTZ R9, R7, UR10, R10 ;  /* 0x0000000a07097c23 */ /* 0x000fca000801000a */
[----:B------:R0:W-:Y:S02]  /*1610*/  STG.E.64 desc[UR6][R4.64], R8 ;  /* 0x0000000804007986 */ /* 0x0001e4000c101b06 */
.L_x_4765:
[----:B------:R-:W-:Y:S05]  /*1620*/  BSYNC.RECONVERGENT B0 ;  /* 0x0000000000007941 */ /* 0x000fea0003800200 */
.L_x_4764:
[----:B------:R-:W-:-:S13]  /*1630*/  ISETP.GE.AND P0, PT, R3, UR4, PT ;  /* 0x0000000403007c0c */ /* 0x000fda000bf06270 */
[----:B------:R-:W-:Y:S05]  /*1640*/  @P0 EXIT ;  /* 0x000000000000094d */ /* 0x000fea0003800000 */
        /* <DEDUP_REMOVED lines=298> */
.L_x_4767:
[----:B------:R-:W0:Y:S01]  /*28f0*/  LDCU.128 UR8, c[0x0][0x580] ;  /* 0x0000b000ff0877ac */ /* 0x000e220008000c00 */
[----:B------:R-:W1:Y:S01]  /*2900*/  LDCU.64 UR4, c[0x0][0x598] ;  /* 0x0000b300ff0477ac */ /* 0x000e620008000a00 */
[----:B0-----:R-:W-:-:S04]  /*2910*/  IADD3 R4, P0, PT, R2, UR10, RZ ;  /* 0x0000000a02047c10 */ /* 0x001fc8000ff1e0ff */
[----:B------:R-:W-:-:S06]  /*2920*/  IADD3.X R5, PT, PT, RZ, UR11, RZ, P0, !PT ;  /* 0x0000000bff057c10 */ /* 0x000fcc00087fe4ff */
[----:B------:R-:W1:Y:S01]  /*2930*/  LDG.E.64 R4, desc[UR6][R4.64] ;  /* 0x0000000604047981 */ /* 0x000e62000c1e1b00 */
[----:B------:R-:W-:-:S04]  /*2940*/  IADD3 R2, P0, PT, R3, UR8, RZ ;  /* 0x0000000803027c10 */ /* 0x000fc8000ff1e0ff */
[----:B------:R-:W-:Y:S01]  /*2950*/  IADD3.X R3, PT, PT, RZ, UR9, RZ, P0, !PT ;  /* 0x00000009ff037c10 */ /* 0x000fe200087fe4ff */
[----:B-1----:R-:W-:Y:S01]  /*2960*/  FMUL.FTZ R7, R5, UR5 ;  /* 0x0000000505077c20 */ /* 0x002fe20008410000 */
[----:B------:R-:W-:-:S03]  /*2970*/  FMUL.FTZ R0, R4, UR5 ;  /* 0x0000000504007c20 */ /* 0x000fc60008410000 */
[----:B------:R-:W-:Y:S01]  /*2980*/  FFMA.FTZ R6, R4, UR4, -R7 ;  /* 0x0000000404067c23 */ /* 0x000fe20008010807 */
[----:B------:R-:W-:-:S05]  /*2990*/  FFMA.FTZ R7, R5, UR4, R0 ;  /* 0x0000000405077c23 */ /* 0x000fca0008010000 */
[----:B------:R-:W-:Y:S01]  /*29a0*/  STG.E.64 desc[UR6][R2.64], R6 ;  /* 0x0000000602007986 */ /* 0x000fe2000c101b06 */
[----:B------:R-:W-:Y:S05]  /*29b0*/  EXIT ;  /* 0x000000000000794d */ /* 0x000fea0003800000 */
.L_x_4768:
        /* <DEDUP_REMOVED lines=12> */
.L_x_17183:


//--------------------- .text._ZN2at6native27unrolled_elementwise_kernelINS0_13AUnaryFunctorIN3c107complexIfEES5_S5_NS0_15binary_internal10MulFunctorIS5_EEEESt5arrayIPcLm2EELi4E23TrivialOffsetCalculatorILi1EjESE_NS0_6memory15LoadWithoutCastENSF_16StoreWithoutCastEEEviT_T0_T2_T3_T4_T5_ --------------------------
	.section	.text._ZN2at6native27unrolled_elementwise_kernelINS0_13AUnaryFunctorIN3c107complexIfEES5_S5_NS0_15binary_internal10MulFunctorIS5_EEEESt5arrayIPcLm2EELi4E23TrivialOffsetCalculatorILi1EjESE_NS0_6memory15LoadWithoutCastENSF_16StoreWithoutCastEEEviT_T0_T2_T3_T4_T5_,"ax",@progbits
	.align	128
        .global         _ZN2at6native27unrolled_elementwise_kernelINS0_13AUnaryFunctorIN3c107complexIfEES5_S5_NS0_15binary_internal10MulFunctorIS5_EEEESt5arrayIPcLm2EELi4E23TrivialOffsetCalculatorILi1EjESE_NS0_6memory15LoadWithoutCastENSF_16StoreWithoutCastEEEviT_T0_T2_T3_T4_T5_
        .type           _ZN2at6native27unrolled_elementwise_kernelINS0_13AUnaryFunctorIN3c107complexIfEES5_S5_NS0_15binary_internal10MulFunctorIS5_EEEESt5arrayIPcLm2EELi4E23TrivialOffsetCalculatorILi1EjESE_NS0_6memory15LoadWithoutCastENSF_16StoreWithoutCastEEEviT_T0_T2_T3_T4_T5_,@function
        .size           _ZN2at6native27unrolled_elementwise_kernelINS0_13AUnaryFunctorIN3c107complexIfEES5_S5_NS0_15binary_internal10MulFunctorIS5_EEEESt5arrayIPcLm2EELi4E23TrivialOffsetCalculatorILi1EjESE_NS0_6memory15LoadWithoutCastENSF_16StoreWithoutCastEEEviT_T0_T2_T3_T4_T5_,(.L_x_17184 - _ZN2at6native27unrolled_elementwise_kernelINS0_13AUnaryFunctorIN3c107complexIfEES5_S5_NS0_15binary_internal10MulFunctorIS5_EEEESt5arrayIPcLm2EELi4E23TrivialOffsetCalculatorILi1EjESE_NS0_6memory15LoadWithoutCastENSF_16StoreWithoutCastEEEviT_T0_T2_T3_T4_T5_)
        .other          _ZN2at6native27unrolled_elementwise_kernelINS0_13AUnaryFunctorIN3c107complexIfEES5_S5_NS0_15binary_internal10MulFunctorIS5_EEEESt5arrayIPcLm2EELi4E23TrivialOffsetCalculatorILi1EjESE_NS0_6memory15LoadWithoutCastENSF_16StoreWithoutCastEEEviT_T0_T2_T3_T4_T5_,@"STO_CUDA_ENTRY STV_DEFAULT"
_ZN2at6native27unrolled_elementwise_kernelINS0_13AUnaryFunctorIN3c107complexIfEES5_S5_NS0_15binary_internal10MulFunctorIS5_EEEESt5arrayIPcLm2EELi4E23TrivialOffsetCalculatorILi1EjESE_NS0_6memory15LoadWithoutCastENSF_16StoreWithoutCastEEEviT_T0_T2_T3_T4_T5_:
.text._ZN2at6native27unrolled_elementwise_kernelINS0_13AUnaryFunctorIN3c107complexIfEES5_S5_NS0_15binary_internal10MulFunctorIS5_EEEESt5arrayIPcLm2EELi4E23TrivialOffsetCalculatorILi1EjESE_NS0_6memory15LoadWithoutCastENSF_16StoreWithoutCastEEEviT_T0_T2_T3_T4_T5_:
[----:B------:R-:W-:Y:S01]  /*0000*/  LDC R1, c[0x0][0x37c] ;  /* 0x0000df00ff017b82 */ /* 0x000fe20000000800 */
[----:B------:R-:W0:Y:S07]  /*0010*/  S2R R0, SR_CTAID.X ;  /* 0x0000000000007919 */ /* 0x000e2e0000002500 */
[----:B------:R-:W0:Y:S01]  /*0020*/  LDC R3, c[0x0][0x380] ;  /* 0x0000e000ff037b82 */ /* 0x000e220000000800 */
[----:B------:R-:W1:Y:S01]  /*0030*/  LDCU.64 UR4, c[0x0][0x358] ;  /* 0x00006b00ff0477ac */ /* 0x000e620008000a00 */
[----:B------:R-:W-:Y:S01]  /*0040*/  CS2R R16, SRZ ;  /* 0x0000000000107805 */ /* 0x000fe2000001ff00 */
[----:B------:R-:W2:Y:S01]  /*0050*/  S2R R19, SR_TID.X ;  /* 0x0000000000137919 */ /* 0x000ea20000002100 */
[----:B0-----:R-:W-:Y:S01]  /*0060*/  IMAD R14, R0, -0x200, R3 ;  /* 0xfffffe00000e7824 */ /* 0x001fe200078e0203 */
[----:B--2---:R-:W-:-:S04]  /*0070*/  MOV R15, R19 ;  /* 0x00000013000f7202 */ /* 0x004fc80000000f00 */
[----:B------:R-:W-:-:S13]  /*0080*/  ISETP.GE.AND P0, PT, R19, R14, PT ;  /* 0x0000000e1300720c */ /* 0x000fda0003f06270 */
[----:B------:R-:W-:Y:S01]  /*0090*/  @!P0 IADD3 R19, PT, PT, R15, 0x80, RZ ;  /* 0x000000800f138810 */ /* 0x000fe20007ffe0ff */
[----:B------:R-:W0:Y:S01]  /*00a0*/  @!P0 LDC.64 R2, c[0x0][0x3a0] ;  /* 0x0000e800ff028b82 */ /* 0x000e220000000a00 */
[----:B------:R-:W-:Y:S02]  /*00b0*/  @!P0 LEA R9, R0, R15, 0x9 ;  /* 0x0000000f00098211 */ /* 0x000fe400078e48ff */
[----:B------:R-:W-:-:S13]  /*00c0*/  ISETP.GE.AND P1, PT, R19, R14, PT ;  /* 0x0000000e1300720c */ /* 0x000fda0003f26270 */
[----:B------:R-:W-:Y:S01]  /*00d0*/  @!P1 IMAD R11, R0, 0x200, R19 ;  /* 0x00000200000b9824 */ /* 0x000fe200078e0213 */
[----:B------:R-:W-:Y:S01]  /*00e0*/  @!P1 IADD3 R19, PT, PT, R19, 0x80, RZ ;  /* 0x0000008013139810 */ /* 0x000fe20007ffe0ff */
[----:B------:R-:W2:Y:S03]  /*00f0*/  @!P1 LDC.64 R4, c[0x0][0x3a0] ;  /* 0x0000e800ff049b82 */ /* 0x000ea60000000a00 */
[----:B------:R-:W-:Y:S01]  /*0100*/  ISETP.GE.AND P2, PT, R19, R14, PT ;  /* 0x0000000e1300720c */ /* 0x000fe20003f46270 */
[----:B0-----:R-:W-:-:S05]  /*0110*/  @!P0 IMAD.WIDE.U32 R2, R9, 0x8, R2 ;  /* 0x0000000809028825 */ /* 0x001fca00078e0002 */
[----:B-1----:R0:W3:Y:S07]  /*0120*/  @!P0 LDG.E.64 R16, desc[UR4][R2.64] ;  /* 0x0000000402108981 */ /* 0x0020ee000c1e1b00 */
[----:B------:R-:W1:Y:S01]  /*0130*/  @!P2 LDC.64 R6, c[0x0][0x3a0] ;  /* 0x0000e800ff06ab82 */ /* 0x000e620000000a00 */
[----:B------:R-:W-:Y:S01]  /*0140*/  CS2R R12, SRZ ;  /* 0x00000000000c7805 */ /* 0x000fe2000001ff00 */
[----:B--2---:R-:W-:-:S04]  /*0150*/  @!P1 IMAD.WIDE.U32 R4, R11, 0x8, R4 ;  /* 0x000000080b049825 */ /* 0x004fc800078e0004 */
[----:B------:R-:W-:Y:S01]  /*0160*/  @!P2 IMAD R11, R0, 0x200, R19 ;  /* 0x00000200000ba824 */ /* 0x000fe200078e0213 */
[----:B------:R2:W4:Y:S03]  /*0170*/  @!P1 LDG.E.64 R12, desc[UR4][R4.64] ;  /* 0x00000004040c9981 */ /* 0x000526000c1e1b00 */
[----:B-1----:R-:W-:Y:S01]  /*0180*/  @!P2 IMAD.WIDE.U32 R10, R11, 0x8, R6 ;  /* 0x000000080b0aa825 */ /* 0x002fe200078e0006 */
[----:B------:R-:W-:-:S06]  /*0190*/  CS2R R6, SRZ ;  /* 0x0000000000067805 */ /* 0x000fcc000001ff00 */
[----:B------:R1:W4:Y:S01]  /*01a0*/  @!P2 LDG.E.64 R6, desc[UR4][R10.64] ;  /* 0x000000040a06a981 */ /* 0x000322000c1e1b00 */
[----:B------:R-:W-:-:S04]  /*01b0*/  @!P2 IADD3 R19, PT, PT, R19, 0x80, RZ ;  /* 0x000000801313a810 */ /* 0x000fc80007ffe0ff */
[-C--:B------:R-:W-:Y:S02]  /*01c0*/  ISETP.GE.AND P0, PT, R19, R14.reuse, PT ;  /* 0x0000000e1300720c */ /* 0x080fe40003f06270 */
[----:B------:R-:W-:-:S11]  /*01d0*/  ISETP.GE.AND P1, PT, R15, R14, PT ;  /* 0x0000000e0f00720c */ /* 0x000fd60003f26270 */
[----:B------:R-:W1:Y:S01]  /*01e0*/  @!P0 LDC.64 R8, c[0x0][0x3a0] ;  /* 0x0000e800ff088b82 */ /* 0x000e620000000a00 */
[----:B0-----:R-:W-:Y:S01]  /*01f0*/  @!P0 LEA R3, R0, R19, 0x9 ;  /* 0x0000001300038211 */ /* 0x001fe200078e48ff */
[----:B------:R-:W-:-:S06]  /*0200*/  VIADD R25, R15, 0x80 ;  /* 0x000000800f197836 */ /* 0x000fcc0000000000 */
[----:B------:R-:W3:Y:S01]  /*0210*/  @!P1 LDC.64 R18, c[0x0][0x390] ;  /* 0x0000e400ff129b82 */ /* 0x000ee20000000a00 */
[----:B------:R-:W-:Y:S02]  /*0220*/  ISETP.GE.AND P2, PT, R25, R14, PT ;  /* 0x0000000e1900720c */ /* 0x000fe40003f46270 */
[----:B--2---:R-:W-:-:S05]  /*0230*/  IADD3 R5, PT, PT, R15, 0x100, RZ ;  /* 0x000001000f057810 */ /* 0x004fca0007ffe0ff */
[----:B------:R-:W0:Y:S01]  /*0240*/  @!P1 LDC.64 R20, c[0x0][0x398] ;  /* 0x0000e600ff149b82 */ /* 0x000e220000000a00 */
[----:B------:R-:W-:Y:S02]  /*0250*/  ISETP.GE.AND P3, PT, R5, R14, PT ;  /* 0x0000000e0500720c */ /* 0x000fe40003f66270 */
[----:B------:R-:W-:Y:S01]  /*0260*/  IADD3 R23, PT, PT, R15, 0x180, RZ ;  /* 0x000001800f177810 */ /* 0x000fe20007ffe0ff */
[----:B-1----:R-:W-:Y:S01]  /*0270*/  @!P0 IMAD.WIDE.U32 R8, R3, 0x8, R8 ;  /* 0x0000000803088825 */ /* 0x002fe200078e0008 */
[----:B------:R-:W-:-:S03]  /*0280*/  CS2R R2, SRZ ;  /* 0x0000000000027805 */ /* 0x000fc6000001ff00 */
[----:B------:R-:W4:Y:S01]  /*0290*/  @!P2 LDC.64 R10, c[0x0][0x390] ;  /* 0x0000e400ff0aab82 */ /* 0x000f220000000a00 */
[----:B------:R-:W-:Y:S02]  /*02a0*/  @!P1 IMAD R27, R0, 0x200, R15 ;  /* 0x00000200001b9824 */ /* 0x000fe400078e020f */
[----:B------:R1:W5:Y:S01]  /*02b0*/  @!P0 LDG.E.64 R2, desc[UR4][R8.64] ;  /* 0x0000000408028981 */ /* 0x000362000c1e1b00 */
[----:B------:R-:W-:-:S04]  /*02c0*/  ISETP.GE.AND P0, PT, R23, R14, PT ;  /* 0x0000000e1700720c */ /* 0x000fc80003f06270 */
[----:B------:R-:W2:Y:S01]  /*02d0*/  @!P3 LDC.64 R4, c[0x0][0x390] ;  /* 0x0000e400ff04bb82 */ /* 0x000ea20000000a00 */
[----:B-1----:R-:W-:Y:S01]  /*02e0*/  CS2R R8, SRZ ;  /* 0x0000000000087805 */ /* 0x002fe2000001ff00 */
[----:B0-----:R-:W-:Y:S01]  /*02f0*/  @!P1 IMAD.WIDE.U32 R20, R27, 0x8, R20 ;  /* 0x000000081b149825 */ /* 0x001fe200078e0014 */
[----:B------:R-:W-:-:S04]  /*0300*/  @!P1 MOV R15, R25 ;  /* 0x00000019000f9202 */ /* 0x000fc80000000f00 */
[----:B------:R-:W-:Y:S01]  /*0310*/  ISETP.GE.AND P4, PT, R15, R14, PT ;  /* 0x0000000e0f00720c */ /* 0x000fe20003f86270 */
[----:B------:R-:W-:Y:S01]  /*0320*/  BSSY.RECONVERGENT B0, `(.L_x_4769) ;  /* 0x000001c000007945 */ /* 0x000fe20003800200 */
[C---:B---3--:R-:W-:Y:S01]  /*0330*/  @!P1 FMUL.FTZ R23, R17.reuse, R19 ;  /* 0x0000001311179220 */ /* 0x048fe20000410000 */
[----:B------:R-:W-:-:S03]  /*0340*/  @!P1 FMUL.FTZ R22, R17, R18 ;  /* 0x0000001211169220 */ /* 0x000fc60000410000 */
[C---:B------:R-:W-:Y:S01]  /*0350*/  @!P1 FFMA.FTZ R8, R16.reuse, R18, -R23 ;  /* 0x0000001210089223 */ /* 0x040fe20000010817 */
[----:B------:R-:W-:-:S05]  /*0360*/  @!P1 FFMA.FTZ R9, R16, R19, R22 ;  /* 0x0000001310099223 */ /* 0x000fca0000010016 */
[----:B------:R0:W-:Y:S01]  /*0370*/  @!P1 STG.E.64 desc[UR4][R20.64], R8 ;  /* 0x0000000814009986 */ /* 0x0001e2000c101b04 */
[----:B------:R-:W-:Y:S02]  /*0380*/  HFMA2 R18, -RZ, RZ, 0, 0 ;  /* 0x00000000ff127431 */ /* 0x000fe400000001ff */
[C---:B----4-:R-:W-:Y:S01]  /*0390*/  @!P2 FMUL.FTZ R17, R13.reuse, R11 ;  /* 0x0000000b0d11a220 */ /* 0x050fe20000410000 */
[----:B------:R-:W-:-:S03]  /*03a0*/  @!P2 FMUL.FTZ R13, R13, R10 ;  /* 0x0000000a0d0da220 */ /* 0x000fc60000410000 */
[C---:B------:R-:W-:Y:S01]  /*03b0*/  @!P2 FFMA.FTZ R18, R12.reuse, R10, -R17 ;  /* 0x0000000a0c12a223 */ /* 0x040fe20000010811 */
[----:B------:R-:W-:Y:S01]  /*03c0*/  CS2R R16, SRZ ;  /* 0x0000000000107805 */ /* 0x000fe2000001ff00 */
[----:B------:R-:W-:Y:S02]  /*03d0*/  IMAD.MOV.U32 R19, RZ, RZ, RZ ;  /* 0x000000ffff137224 */ /* 0x000fe400078e00ff */
[----:B------:R-:W-:Y:S01]  /*03e0*/  @!P2 FFMA.FTZ R19, R12, R11, R13 ;  /* 0x0000000b0c13a223 */ /* 0x000fe2000001000d */
[C---:B--2---:R-:W-:Y:S01]  /*03f0*/  @!P3 FMUL.FTZ R23, R7.reuse, R5 ;  /* 0x000000050717b220 */ /* 0x044fe20000410000 */
[----:B------:R-:W-:-:S03]  /*0400*/  @!P3 FMUL.FTZ R10, R7, R4 ;  /* 0x00000004070ab220 */ /* 0x000fc60000410000 */
[C---:B------:R-:W-:Y:S01]  /*0410*/  @!P3 FFMA.FTZ R16, R6.reuse, R4, -R23 ;  /* 0x000000040610b223 */ /* 0x040fe20000010817 */
[----:B------:R-:W-:Y:S01]  /*0420*/  @!P3 FFMA.FTZ R17, R6, R5, R10 ;  /* 0x000000050611b223 */ /* 0x000fe2000001000a */
[----:B0-----:R-:W-:Y:S06]  /*0430*/  @P4 BRA `(.L_x_4770) ;  /* 0x0000000000284947 */ /* 0x001fec0003800000 */
[----:B------:R-:W0:Y:S01]  /*0440*/  LDC.64 R4, c[0x0][0x398] ;  /* 0x0000e600ff047b82 */ /* 0x000e220000000a00 */
[----:B------:R-:W-:Y:S02]  /*0450*/  LEA R7, R0, R15, 0x9 ;  /* 0x0000000f00077211 */ /* 0x000fe400078e48ff */
[----:B------:R-:W-:-:S04]  /*0460*/  IADD3 R15, PT, PT, R15, 0x80, RZ ;  /* 0x000000800f0f7810 */ /* 0x000fc80007ffe0ff */
[----:B------:R-:W-:-:S13]  /*0470*/  ISETP.GE.AND P1, PT, R15, R14, PT ;  /* 0x0000000e0f00720c */ /* 0x000fda0003f26270 */
[----:B------:R-:W-:Y:S01]  /*0480*/  @!P1 IMAD R9, R0, 0x200, R15 ;  /* 0x0000020000099824 */ /* 0x000fe200078e020f */
[----:B------:R-:W-:Y:S01]  /*0490*/  @!P1 IADD3 R15, PT, PT, R15, 0x80, RZ ;  /* 0x000000800f0f9810 */ /* 0x000fe20007ffe0ff */
[----:B0-----:R-:W-:-:S04]  /*04a0*/  IMAD.WIDE.U32 R6, R7, 0x8, R4 ;  /* 0x0000000807067825 */ /* 0x001fc800078e0004 */
[----:B------:R-:W-:Y:S01]  /*04b0*/  @!P1 IMAD.WIDE.U32 R4, R9, 0x8, R4 ;  /* 0x0000000809049825 */ /* 0x000fe200078e0004 */
[----:B------:R0:W-:Y:S04]  /*04c0*/  STG.E.64 desc[UR4][R6.64], R18 ;  /* 0x0000001206007986 */ /* 0x0001e8000c101b04 */
[----:B------:R0:W-:Y:S02]  /*04d0*/  @!P1 STG.E.64 desc[UR4][R4.64], R16 ;  /* 0x0000001004009986 */ /* 0x0001e4000c101b04 */
.L_x_4770:
[----:B------:R-:W-:Y:S05]  /*04e0*/  BSYNC.RECONVERGENT B0 ;  /* 0x0000000000007941 */ /* 0x000fea0003800200 */
.L_x_4769:
[----:B------:R-:W1:Y:S01]  /*04f0*/  @!P0 LDC.64 R10, c[0x0][0x390] ;  /* 0x0000e400ff0a8b82 */ /* 0x000e620000000a00 */
[----:B------:R-:W-:-:S13]  /*0500*/  ISETP.GE.AND P1, PT, R15, R14, PT ;  /* 0x0000000e0f00720c */ /* 0x000fda0003f26270 */
[----:B------:R-:W-:Y:S05]  /*0510*/  @P1 EXIT ;  /* 0x000000000000194d */ /* 0x000fea0003800000 */
[----:B0-----:R-:W0:Y:S01]  /*0520*/  LDC.64 R4, c[0x0][0x398] ;  /* 0x0000e600ff047b82 */ /* 0x001e220000000a00 */
[----:B------:R-:W-:Y:S01]  /*0530*/  LEA R15, R0, R15, 0x9 ;  /* 0x0000000f000f7211 */ /* 0x000fe200078e48ff */
[CC--:B-1---5:R-:W-:Y:S01]  /*0540*/  @!P0 FMUL.FTZ R9, R3.reuse, R11.reuse ;  /* 0x0000000b03098220 */ /* 0x0e2fe20000410000 */
[-C--:B------:R-:W-:Y:S01]  /*0550*/  @!P0 FMUL.FTZ R0, R3, R10.reuse ;  /* 0x0000000a03008220 */ /* 0x080fe20000410000 */
[----:B------:R-:W-:Y:S02]  /*0560*/  CS2R R6, SRZ ;  /* 0x0000000000067805 */ /* 0x000fe4000001ff00 */
[C---:B------:R-:W-:Y:S01]  /*0570*/  @!P0 FFMA.FTZ R6, R2.reuse, R10, -R9 ;  /* 0x0000000a02068223 */ /* 0x040fe20000010809 */
[----:B------:R-:W-:Y:S01]  /*0580*/  @!P0 FFMA.FTZ R7, R2, R11, R0 ;  /* 0x0000000b02078223 */ /* 0x000fe20000010000 */
[----:B0-----:R-:W-:-:S05]  /*0590*/  IMAD.WIDE.U32 R2, R15, 0x8, R4 ;  /* 0x000000080f027825 */ /* 0x001fca00078e0004 */
[----:B------:R-:W-:Y:S01]  /*05a0*/  STG.E.64 desc[UR4][R2.64], R6 ;  /* 0x0000000602007986 */ /* 0x000fe2000c101b04 */
[----:B------:R-:W-:Y:S05]  /*05b0*/  EXIT ;  /* 0x000000000000794d */ /* 0x000fea0003800000 */
.L_x_4771:
        /* <DEDUP_REMOVED lines=12> */
.L_x_17184:


//--------------------- .text._ZN2at6native29vectorized_elementwise_kernelILi2ENS0_13AUnaryFunctorIN3c107complexIfEES5_S5_NS0_15binary_internal10MulFunctorIS5_EEEESt5arrayIPcLm2EEEEviT0_T1_ --------------------------
	.section	.text._ZN2at6native29vectorized_elementwise_kernelILi2ENS0_13AUnaryFunctorIN3c107complexIfEES5_S5_NS0_15binary_internal10MulFunctorIS5_EEEESt5arrayIPcLm2EEEEviT0_T1_,"ax",@progbits
	.align	128
        .global         _ZN2at6native29vectorized_elementwise_kernelILi2ENS0_13AUnaryFunctorIN3c107complexIfEES5_S5_NS0_15binary_internal10MulFunctorIS5_EEEESt5arrayIPcLm2EEEEviT0_T1_
        .type           _ZN2at6native29vectorized_elementwise_kernelILi2ENS0_13AUnaryFunctorIN3c107complexIfEES5_S5_NS0_15binary_internal10MulFunctorIS5_EEEESt5arrayIPcLm2EEEEviT0_T1_,@function
        .size           _ZN2at6native29vectorized_elementwise_kernelILi2ENS0_13AUnaryFunctorIN3c107complexIfEES5_S5_NS0_15binary_internal10MulFunctorIS5_EEEESt5arrayIPcLm2EEEEviT0_T1_,(.L_x_17185 - _ZN2at6native29vectorized_elementwise_kernelILi2ENS0_13AUnaryFunctorIN3c107complexIfEES5_S5_NS0_15binary_internal10MulFunctorIS5_EEEESt5arrayIPcLm2EEEEviT0_T1_)
        .other          _ZN2at6native29vectorized_elementwise_kernelILi2ENS0_13AUnaryFunctorIN3c107complexIfEES5_S5_NS0_15binary_internal10MulFunctorIS5_EEEESt5arrayIPcLm2EEEEviT0_T1_,@"STO_CUDA_ENTRY STV_DEFAULT"
_ZN2at6native29vectorized_elementwise_kernelILi2ENS0_13AUnaryFunctorIN3c107complexIfEES5_S5_NS0_15binary_internal10MulFunctorIS5_EEEESt5arrayIPcLm2EEEEviT0_T1_:
.text._ZN2at6native29vectorized_elementwise_kernelILi2ENS0_13AUnaryFunctorIN3c107complexIfEES5_S5_NS0_15binary_internal10MulFunctorIS5_EEEESt5arrayIPcLm2EEEEviT0_T1_:
        /* <DEDUP_REMOVED lines=9> */
[----:B------:R-:W-:Y:S02]  /*0090*/  CS2R R6, SRZ ;  /* 0x0000000000067805 */ /* 0x000fe4000001ff00 */
[----:B0-----:R-:W-:Y:S02]  /*00a0*/  ISETP.GE.U32.AND P0, PT, R2, R3, PT ;  /* 0x000000030200720c */ /* 0x001fe40003f06070 */
[----:B------:R-:W-:-:S11]  /*00b0*/  MOV R0, R2 ;  /* 0x0000000200007202 */ /* 0x000fd60000000f00 */
[----:B------:R-:W-:Y:S01]  /*00c0*/  @!P0 IADD3 R2, PT, PT, R0, 0x80, RZ ;  /* 0x0000008000028810 */ /* 0x000fe20007ffe0ff */
[----:B------:R-:W0:Y:S01]  /*00d0*/  @!P0 LDC.64 R8, c[0x0][0x3a0] ;  /* 0x0000e800ff088b82 */ /* 0x000e220000000a00 */
[----:B------:R-:W-:Y:S02]  /*00e0*/  @!P0 IADD3 R5, PT, PT, R27, R0, RZ ;  /* 0x000000001b058210 */ /* 0x000fe40007ffe0ff */
[----:B------:R-:W-:-:S13]  /*00f0*/  ISETP.GE.U32.AND P1, PT, R2, R3, PT ;  /* 0x000000030200720c */ /* 0x000fda0003f26070 */
[----:B------:R-:W1:Y:S01]  /*0100*/  @!P1 LDC.64 R10, c[0x0][0x3a0] ;  /* 0x0000e800ff0a9b82 */ /* 0x000e620000000a00 */
[----:B0-----:R-:W-:Y:S01]  /*0110*/  @!P0 IMAD.WIDE.U32 R8, R5, 0x8, R8 ;  /* 0x0000000805088825 */ /* 0x001fe200078e0008 */
[----:B------:R-:W-:Y:S02]  /*0120*/  @!P1 IADD3 R5, PT, PT, R27, R2, RZ ;  /* 0x000000021b059210 */ /* 0x000fe40007ffe0ff */
[----:B------:R-:W-:Y:S02]  /*0130*/  @!P1 IADD3 R2, PT, PT, R2, 0x80, RZ ;  /* 0x0000008002029810 */ /* 0x000fe40007ffe0ff */
[----:B------:R0:W2:Y:S02]  /*0140*/  @!P0 LDG.E.64 R6, desc[UR4][R8.64] ;  /* 0x0000000408068981 */ /* 0x0000a4000c1e1b00 */
[----:B------:R-:W-:Y:S01]  /*0150*/  ISETP.GE.U32.AND P0, PT, R2, R3, PT ;  /* 0x000000030200720c */ /* 0x000fe20003f06070 */
[----:B-1----:R-:W-:Y:S01]  /*0160*/  @!P1 IMAD.WIDE.U32 R10, R5, 0x8, R10 ;  /* 0x00000008050a9825 */ /* 0x002fe200078e000a */
[----:B------:R-:W-:-:S11]  /*0170*/  CS2R R4, SRZ ;  /* 0x0000000000047805 */ /* 0x000fd6000001ff00 */
[----:B------:R-:W-:Y:S01]  /*0180*/  @!P0 IADD3 R15, PT, PT, R27, R2, RZ ;  /* 0x000000021b0f8210 */ /* 0x000fe20007ffe0ff */
[----:B------:R-:W1:Y:S01]  /*0190*/  @!P0 LDC.64 R12, c[0x0][0x3a0] ;  /* 0x0000e800ff0c8b82 */ /* 0x000e620000000a00 */
[----:B------:R-:W-:Y:S01]  /*01a0*/  @!P0 IADD3 R2, PT, PT, R2, 0x80, RZ ;  /* 0x0000008002028810 */ /* 0x000fe20007ffe0ff */
[----:B------:R3:W4:Y:S01]  /*01b0*/  @!P1 LDG.E.64 R4, desc[UR4][R10.64] ;  /* 0x000000040a049981 */ /* 0x000722000c1e1b00 */
[----:B------:R-:W-:Y:S02]  /*01c0*/  CS2R R22, SRZ ;  /* 0x0000000000167805 */ /* 0x000fe4000001ff00 */
[----:B------:R-:W-:-:S13]  /*01d0*/  ISETP.GE.U32.AND P1, PT, R2, R3, PT ;  /* 0x000000030200720c */ /* 0x000fda0003f26070 */
[----:B0-----:R-:W0:Y:S01]  /*01e0*/  @!P1 LDC.64 R8, c[0x0][0x3a0] ;  /* 0x0000e800ff089b82 */ /* 0x001e220000000a00 */
[----:B------:R-:W-:Y:S02]  /*01f0*/  @!P1 IADD3 R17, PT, PT, R27, R2, RZ ;  /* 0x000000021b119210 */ /* 0x000fe40007ffe0ff */
[----:B------:R-:W-:Y:S01]  /*0200*/  @!P1 IADD3 R2, PT, PT, R2, 0x80, RZ ;  /* 0x0000008002029810 */ /* 0x000fe20007ffe0ff */
[----:B-1----:R-:W-:-:S05]  /*0210*/  @!P0 IMAD.WIDE.U32 R12, R15, 0x8, R12 ;  /* 0x000000080f0c8825 */ /* 0x002fca00078e000c */
[----:B------:R1:W5:Y:S01]  /*0220*/  @!P0 LDG.E.64 R22, desc[UR4][R12.64] ;  /* 0x000000040c168981 */ /* 0x000362000c1e1b00 */
[----:B------:R-:W-:Y:S01]  /*0230*/  ISETP.GE.U32.AND P0, PT, R2, R3, PT ;  /* 0x000000030200720c */ /* 0x000fe20003f06070 */
[----:B0-----:R-:W-:Y:S01]  /*0240*/  @!P1 IMAD.WIDE.U32 R16, R17, 0x8, R8 ;  /* 0x0000000811109825 */ /* 0x001fe200078e0008 */
[----:B------:R-:W-:-:S11]  /*0250*/  CS2R R8, SRZ ;  /* 0x0000000000087805 */ /* 0x000fd6000001ff00 */
[----:B------:R-:W-:Y:S01]  /*0260*/  @!P0 IADD3 R19, PT, PT, R27, R2, RZ ;  /* 0x000000021b138210 */ /* 0x000fe20007ffe0ff */
[----:B------:R-:W0:Y:S01]  /*0270*/  @!P0 LDC.64 R14, c[0x0][0x3a0] ;  /* 0x0000e800ff0e8b82 */ /* 0x000e220000000a00 */
[----:B------:R-:W-:Y:S01]  /*0280*/  @!P0 IADD3 R2, PT, PT, R2, 0x80, RZ ;  /* 0x0000008002028810 */ /* 0x000fe20007ffe0ff */
[----:B------:R0:W5:Y:S03]  /*0290*/  @!P1 LDG.E.64 R8, desc[UR4][R16.64] ;  /* 0x0000000410089981 */ /* 0x000166000c1e1b00 */
[----:B------:R-:W-:Y:S02]  /*02a0*/  ISETP.GE.U32.AND P1, PT, R2, R3, PT ;  /* 0x000000030200720c */ /* 0x000fe40003f26070 */
[----:B---3--:R-:W-:-:S11]  /*02b0*/  CS2R R10, SRZ ;  /* 0x00000000000a7805 */ /* 0x008fd6000001ff00 */
[----:B-1----:R-:W1:Y:S01]  /*02c0*/  @!P1 LDC.64 R12, c[0x0][0x3a0] ;  /* 0x0000e800ff0c9b82 */ /* 0x002e620000000a00 */
[----:B------:R-:W-:Y:S02]  /*02d0*/  @!P1 IADD3 R21, PT, PT, R27, R2, RZ ;  /* 0x000000021b159210 */ /* 0x000fe40007ffe0ff */
[----:B------:R-:W-:Y:S01]  /*02e0*/  @!P1 IADD3 R2, PT, PT, R2, 0x80, RZ ;  /* 0x0000008002029810 */ /* 0x000fe20007ffe0ff */
[----:B0-----:R-:W-:-:S03]  /*02f0*/  @!P0 IMAD.WIDE.U32 R18, R19, 0x8, R14 ;  /* 0x0000000813128825 */ /* 0x001fc600078e000e */
[----:B------:R-:W-:Y:S02]  /*0300*/  ISETP.GE.U32.AND P2, PT, R2, R3, PT ;  /* 0x000000030200720c */ /* 0x000fe40003f46070 */
[----:B------:R-:W3:Y:S11]  /*0310*/  @!P0 LDG.E.64 R10, desc[UR4][R18.64] ;  /* 0x00000004120a8981 */ /* 0x000ef6000c1e1b00 */
[----:B------:R-:W0:Y:S01]  /*0320*/  @!P2 LDC.64 R14, c[0x0][0x3a0] ;  /* 0x0000e800ff0eab82 */ /* 0x000e220000000a00 */
[----:B------:R-:W-:-:S02]  /*0330*/  @!P2 IADD3 R17, PT, PT, R27, R2, RZ ;  /* 0x000000021b11a210 */ /* 0x000fc40007ffe0ff */
[----:B------:R-:W-:Y:S01]  /*0340*/  @!P2 IADD3 R2, PT, PT, R2, 0x80, RZ ;  /* 0x000000800202a810 */ /* 0x000fe20007ffe0ff */
[----:B-1----:R-:W-:Y:S01]  /*0350*/  @!P1 IMAD.WIDE.U32 R20, R21, 0x8, R12 ;  /* 0x0000000815149825 */ /* 0x002fe200078e000c */
[----:B------:R-:W-:Y:S02]  /*0360*/  CS2R R12, SRZ ;  /* 0x00000000000c7805 */ /* 0x000fe4000001ff00 */
[----:B------:R-:W-:-:S04]  /*0370*/  ISETP.GE.U32.AND P0, PT, R2, R3, PT ;  /* 0x000000030200720c */ /* 0x000fc80003f06070 */
[----:B------:R0:W3:Y:S09]  /*0380*/  @!P1 LDG.E.64 R12, desc[UR4][R20.64] ;  /* 0x00000004140c9981 */ /* 0x0000f2000c1e1b00 */
[----:B------:R-:W1:Y:S01]  /*0390*/  @!P0 LDC.64 R28, c[0x0][0x3a0] ;  /* 0x0000e800ff1c8b82 */ /* 0x000e620000000a00 */
[----:B0-----:R-:W-:Y:S01]  /*03a0*/  @!P2 IMAD.WIDE.U32 R20, R17, 0x8, R14 ;  /* 0x000000081114a825 */ /* 0x001fe200078e000e */
[----:B------:R-:W-:-:S06]  /*03b0*/  CS2R R14, SRZ ;  /* 0x00000000000e7805 */ /* 0x000fcc000001ff00 */
[----:B------:R0:W3:Y:S01]  /*03c0*/  @!P2 LDG.E.64 R14, desc[UR4][R20.64] ;  /* 0x00000004140ea981 */ /* 0x0000e2000c1e1b00 */
[----:B------:R-:W-:-:S05]  /*03d0*/  @!P0 IADD3 R17, PT, PT, R27, R2, RZ ;  /* 0x000000021b118210 */ /* 0x000fca0007ffe0ff */
[----:B-1----:R-:W-:Y:S01]  /*03e0*/  @!P0 IMAD.WIDE.U32 R28, R17, 0x8, R28 ;  /* 0x00000008111c8825 */ /* 0x002fe200078e001c */
[----:B------:R-:W-:-:S06]  /*03f0*/  CS2R R16, SRZ ;  /* 0x0000000000107805 */ /* 0x000fcc000001ff00 */
[----:B------:R-:W3:Y:S01]  /*0400*/  @!P0 LDG.E.64 R16, desc[UR4][R28.64] ;  /* 0x000000041c108981 */ /* 0x000ee2000c1e1b00 */
[C---:B------:R-:W-:Y:S01]  /*0410*/  ISETP.GE.U32.AND P1, PT, R0.reuse, R3, PT ;  /* 0x000000030000720c */ /* 0x040fe20003f26070 */
[----:B------:R-:W-:Y:S01]  /*0420*/  HFMA2 R18, -RZ, RZ, 0, 0 ;  /* 0x00000000ff127431 */ /* 0x000fe200000001ff */
[C---:B------:R-:W-:Y:S01]  /*0430*/  IADD3 R2, PT, PT, R0.reuse, 0x80, RZ ;  /* 0x0000008000027810 */ /* 0x040fe20007ffe0ff */
[----:B------:R-:W-:Y:S01]  /*0440*/  BSSY.RECONVERGENT B0, `(.L_x_4773) ;  /* 0x0000076000007945 */ /* 0x000fe20003800200 */
[----:B------:R-:W-:-:S03]  /*0450*/  IADD3 R26, PT, PT, R0, 0x100, RZ ;  /* 0x00000100001a7810 */ /* 0x000fc60007ffe0ff */
[----:B------:R-:W-:Y:S01]  /*0460*/  BSSY.RELIABLE B1, `(.L_x_4774) ;  /* 0x000006d000017945 */ /* 0x000fe20003800100 */
[-C--:B------:R-:W-:Y:S02]  /*0470*/  ISETP.GE.U32.AND P2, PT, R2, R3.reuse, PT ;  /* 0x000000030200720c */ /* 0x080fe40003f46070 */
[----:B------:R-:W-:Y:S02]  /*0480*/  ISETP.GE.U32.AND P0, PT, R26, R3, PT ;  /* 0x000000031a00720c */ /* 0x000fe40003f06070 */
[----:B------:R-:W-:Y:S01]  /*0490*/  IADD3 R26, PT, PT, R0, 0x200, RZ ;  /* 0x00000200001a7810 */ /* 0x000fe20007ffe0ff */
[----:B------:R-:W2:Y:S08]  /*04a0*/  @!P1 LDC.64 R24, c[0x0][0x390] ;  /* 0x0000e400ff189b82 */ /* 0x000eb00000000a00 */
[----:B0-----:R-:W4:Y:S01]  /*04b0*/  @!P2 LDC.64 R20, c[0x0][0x390] ;  /* 0x0000e400ff14ab82 */ /* 0x001f220000000a00 */
[C---:B--2---:R-:W-:Y:S01]  /*04c0*/  @!P1 FMUL.FTZ R19, R7.reuse, R25 ;  /* 0x0000001907139220 */ /* 0x044fe20000410000 */
[----:B------:R-:W-:-:S03]  /*04d0*/  @!P1 FMUL.FTZ R7, R7, R24 ;  /* 0x0000001807079220 */ /* 0x000fc60000410000 */
[C---:B------:R-:W-:Y:S01]  /*04e0*/  @!P1 FFMA.FTZ R18, R6.reuse, R24, -R19 ;  /* 0x0000001806129223 */ /* 0x040fe20000010813 */
[----:B------:R-:W-:Y:S01]  /*04f0*/  MOV R19, RZ ;  /* 0x000000ff00137202 */ /* 0x000fe20000000f00 */
[----:B------:R-:W-:Y:S01]  /*0500*/  @!P1 FFMA.FTZ R19, R6, R25, R7 ;  /* 0x0000001906139223 */ /* 0x000fe20000010007 */
[----:B------:R-:W-:Y:S01]  /*0510*/  HFMA2 R6, -RZ, RZ, 0, 0 ;  /* 0x00000000ff067431 */ /* 0x000fe200000001ff */
[----:B------:R-:W5:Y:S01]  /*0520*/  @!P0 LDC.64 R24, c[0x0][0x390] ;  /* 0x0000e400ff188b82 */ /* 0x000f620000000a00 */
[C---:B----4-:R-:W-:Y:S01]  /*0530*/  @!P2 FMUL.FTZ R7, R5.reuse, R21 ;  /* 0x000000150507a220 */ /* 0x050fe20000410000 */
[----:B------:R-:W-:-:S03]  /*0540*/  @!P2 FMUL.FTZ R5, R5, R20 ;  /* 0x000000140505a220 */ /* 0x000fc60000410000 */
[----:B------:R-:W-:Y:S01]  /*0550*/  @!P2 FFMA.FTZ R6, R4, R20, -R7 ;  /* 0x000000140406a223 */ /* 0x000fe20000010807 */
[----:B------:R-:W-:Y:S02]  /*0560*/  IADD3 R20, PT, PT, R0, 0x180, RZ ;  /* 0x0000018000147810 */ /* 0x000fe40007ffe0ff */
[----:B------:R-:W-:Y:S01]  /*0570*/  MOV R7, RZ ;  /* 0x000000ff00077202 */ /* 0x000fe20000000f00 */
[----:B------:R-:W-:Y:S01]  /*0580*/  @!P2 FFMA.FTZ R7, R4, R21, R5 ;  /* 0x000000150407a223 */ /* 0x000fe20000010005 */
[-C--:B------:R-:W-:Y:S01]  /*0590*/  ISETP.GE.U32.AND P3, PT, R20, R3.reuse, PT ;  /* 0x000000031400720c */ /* 0x080fe20003f66070 */
[----:B------:R-:W-:Y:S01]  /*05a0*/  HFMA2 R4, -RZ, RZ, 0, 0 ;  /* 0x00000000ff047431 */ /* 0x000fe200000001ff */
[----:B------:R-:W-:Y:S02]  /*05b0*/  ISETP.GE.U32.AND P2, PT, R26, R3, PT ;  /* 0x000000031a00720c */ /* 0x000fe40003f46070 */
[----:B------:R-:W-:-:S09]  /*05c0*/  IADD3 R26, PT, PT, R0, 0x300, RZ ;  /* 0x00000300001a7810 */ /* 0x000fd20007ffe0ff */
[----:B------:R-:W0:Y:S01]  /*05d0*/  @!P3 LDC.64 R20, c[0x0][0x390] ;  /* 0x0000e400ff14bb82 */ /* 0x000e220000000a00 */
[C---:B-----5:R-:W-:Y:S01]  /*05e0*/  @!P0 FMUL.FTZ R5, R23.reuse, R25 ;  /* 0x0000001917058220 */ /* 0x060fe20000410000 */
[----:B------:R-:W-:-:S03]  /*05f0*/  @!P0 FMUL.FTZ R23, R23, R24 ;  /* 0x0000001817178220 */ /* 0x000fc60000410000 */
[C---:B------:R-:W-:Y:S01]  /*0600*/  @!P0 FFMA.FTZ R4, R22.reuse, R24, -R5 ;  /* 0x0000001816048223 */ /* 0x040fe20000010805 */
[----:B------:R-:W-:Y:S02]  /*0610*/  IMAD.MOV.U32 R5, RZ, RZ, RZ ;  /* 0x000000ffff057224 */ /* 0x000fe400078e00ff */
[----:B------:R-:W-:Y:S01]  /*0620*/  @!P0 FFMA.FTZ R5, R22, R25, R23 ;  /* 0x0000001916058223 */ /* 0x000fe20000010017 */
[----:B------:R-:W-:Y:S01]  /*0630*/  MOV R22, RZ ;  /* 0x000000ff00167202 */ /* 0x000fe20000000f00 */
[----:B------:R-:W3:Y:S01]  /*0640*/  @!P2 LDC.64 R24, c[0x0][0x390] ;  /* 0x0000e400ff18ab82 */ /* 0x000ee20000000a00 */
[C---:B0-----:R-:W-:Y:S01]  /*0650*/  @!P3 FMUL.FTZ R23, R9.reuse, R21 ;  /* 0x000000150917b220 */ /* 0x041fe20000410000 */
[----:B------:R-:W-:-:S03]  /*0660*/  @!P3 FMUL.FTZ R9, R9, R20 ;  /* 0x000000140909b220 */ /* 0x000fc60000410000 */
[----:B------:R-:W-:Y:S01]  /*0670*/  @!P3 FFMA.FTZ R22, R8, R20, -R23 ;  /* 0x000000140816b223 */ /* 0x000fe20000010817 */
[----:B------:R-:W-:Y:S01]  /*0680*/  IADD3 R20, PT, PT, R0, 0x280, RZ ;  /* 0x0000028000147810 */ /* 0x000fe20007ffe0ff */
[----:B------:R-:W-:-:S03]  /*0690*/  HFMA2 R23, -RZ, RZ, 0, 0 ;  /* 0x00000000ff177431 */ /* 0x000fc600000001ff */
[----:B------:R-:W-:Y:S01]  /*06a0*/  ISETP.GE.U32.AND P0, PT, R20, R3, PT ;  /* 0x000000031400720c */ /* 0x000fe20003f06070 */
[----:B------:R-:W-:Y:S01]  /*06b0*/  @!P3 FFMA.FTZ R23, R8, R21, R9 ;  /* 0x000000150817b223 */ /* 0x000fe20000010009 */
[----:B------:R-:W-:Y:S02]  /*06c0*/  ISETP.GE.U32.AND P3, PT, R26, R3, PT ;  /* 0x000000031a00720c */ /* 0x000fe40003f66070 */
[----:B------:R-:W-:-:S09]  /*06d0*/  MOV R8, RZ ;  /* 0x000000ff00087202 */ /* 0x000fd20000000f00 */
[----:B------:R-:W0:Y:S01]  /*06e0*/  @!P0 LDC.64 R20, c[0x0][0x390] ;  /* 0x0000e400ff148b82 */ /* 0x000e220000000a00 */
[C---:B---3--:R-:W-:Y:S01]  /*06f0*/  @!P2 FMUL.FTZ R9, R11.reuse, R25 ;  /* 0x000000190b09a220 */ /* 0x048fe20000410000 */
[----:B------:R-:W-:-:S03]  /*0700*/  @!P2 FMUL.FTZ R11, R11, R24 ;  /* 0x000000180b0ba220 */ /* 0x000fc60000410000 */
[C---:B------:R-:W-:Y:S01]  /*0710*/  @!P2 FFMA.FTZ R8, R10.reuse, R24, -R9 ;  /* 0x000000180a08a223 */ /* 0x040fe20000010809 */
[----:B------:R-:W-:Y:S02]  /*0720*/  HFMA2 R9, -RZ, RZ, 0, 0 ;  /* 0x00000000ff097431 */ /* 0x000fe400000001ff */
[----:B------:R-:W-:Y:S01]  /*0730*/  @!P2 FFMA.FTZ R9, R10, R25, R11 ;  /* 0x000000190a09a223 */ /* 0x000fe2000001000b */
[----:B------:R-:W-:Y:S01]  /*0740*/  MOV R10, RZ ;  /* 0x000000ff000a7202 */ /* 0x000fe20000000f00 */
[----:B------:R-:W1:Y:S01]  /*0750*/  @!P3 LDC.64 R24, c[0x0][0x390] ;  /* 0x0000e400ff18bb82 */ /* 0x000e620000000a00 */
[C---:B0-----:R-:W-:Y:S01]  /*0760*/  @!P0 FMUL.FTZ R11, R13.reuse, R21 ;  /* 0x000000150d0b8220 */ /* 0x041fe20000410000 */
[----:B------:R-:W-:-:S03]  /*0770*/  @!P0 FMUL.FTZ R13, R13, R20 ;  /* 0x000000140d0d8220 */ /* 0x000fc60000410000 */
[----:B------:R-:W-:Y:S01]  /*0780*/  @!P0 FFMA.FTZ R10, R12, R20, -R11 ;  /* 0x000000140c0a8223 */ /* 0x000fe2000001080b */
[----:B------:R-:W-:Y:S01]  /*0790*/  IADD3 R20, PT, PT, R0, 0x380, RZ ;  /* 0x0000038000147810 */ /* 0x000fe20007ffe0ff */
[----:B------:R-:W-:-:S03]  /*07a0*/  HFMA2 R11, -RZ, RZ, 0, 0 ;  /* 0x00000000ff0b7431 */ /* 0x000fc600000001ff */
[----:B------:R-:W-:Y:S01]  /*07b0*/  ISETP.GE.U32.AND P2, PT, R20, R3, PT ;  /* 0x000000031400720c */ /* 0x000fe20003f46070 */
[----:B------:R-:W-:Y:S01]  /*07c0*/  @!P0 FFMA.FTZ R11, R12, R21, R13 ;  /* 0x000000150c0b8223 */ /* 0x000fe2000001000d */
[----:B------:R-:W-:Y:S01]  /*07d0*/  MOV R12, RZ ;  /* 0x000000ff000c7202 */ /* 0x000fe20000000f00 */
[C---:B-1----:R-:W-:Y:S01]  /*07e0*/  @!P3 FMUL.FTZ R13, R15.reuse, R25 ;  /* 0x000000190f0db220 */ /* 0x042fe20000410000 */
[----:B------:R-:W-:-:S09]  /*07f0*/  @!P3 FMUL.FTZ R15, R15, R24 ;  /* 0x000000180f0fb220 */ /* 0x000fd20000410000 */
[----:B------:R-:W0:Y:S01]  /*0800*/  @!P2 LDC.64 R20, c[0x0][0x390] ;  /* 0x0000e400ff14ab82 */ /* 0x000e220000000a00 */
[C---:B------:R-:W-:Y:S01]  /*0810*/  @!P3 FFMA.FTZ R12, R14.reuse, R24, -R13 ;  /* 0x000000180e0cb223 */ /* 0x040fe2000001080d */
[----:B------:R-:W-:Y:S02]  /*0820*/  HFMA2 R13, -RZ, RZ, 0, 0 ;  /* 0x00000000ff0d7431 */ /* 0x000fe400000001ff */
[----:B------:R-:W-:Y:S01]  /*0830*/  @!P3 FFMA.FTZ R13, R14, R25, R15 ;  /* 0x000000190e0db223 */ /* 0x000fe2000001000f */
[----:B------:R-:W-:-:S03]  /*0840*/  MOV R14, RZ ;  /* 0x000000ff000e7202 */ /* 0x000fc60000000f00 */
[----:B------:R-:W1:Y:S01]  /*0850*/  @!P1 LDC.64 R24, c[0x0][0x398] ;  /* 0x0000e600ff189b82 */ /* 0x000e620000000a00 */
[C---:B0-----:R-:W-:Y:S01]  /*0860*/  @!P2 FMUL.FTZ R15, R17.reuse, R21 ;  /* 0x00000015110fa220 */ /* 0x041fe20000410000 */
[----:B------:R-:W-:-:S03]  /*0870*/  @!P2 FMUL.FTZ R17, R17, R20 ;  /* 0x000000141111a220 */ /* 0x000fc60000410000 */
[----:B------:R-:W-:Y:S01]  /*0880*/  @!P2 FFMA.FTZ R14, R16, R20, -R15 ;  /* 0x00000014100ea223 */ /* 0x000fe2000001080f */
[----:B------:R-:W-:Y:S01]  /*0890*/  @!P1 IADD3 R15, PT, PT, R27, R0, RZ ;  /* 0x000000001b0f9210 */ /* 0x000fe20007ffe0ff */
[----:B------:R-:W-:-:S04]  /*08a0*/  @!P1 IMAD.MOV.U32 R0, RZ, RZ, R2 ;  /* 0x000000ffff009224 */ /* 0x000fc800078e0002 */
[----:B-1----:R-:W-:Y:S01]  /*08b0*/  @!P1 IMAD.WIDE.U32 R24, R15, 0x8, R24 ;  /* 0x000000080f189825 */ /* 0x002fe200078e0018 */
[----:B------:R-:W-:-:S03]  /*08c0*/  ISETP.GE.U32.AND P0, PT, R0, R3, PT ;  /* 0x000000030000720c */ /* 0x000fc60003f06070 */
[----:B------:R-:W-:Y:S01]  /*08d0*/  HFMA2 R15, -RZ, RZ, 0, 0 ;  /* 0x00000000ff0f7431 */ /* 0x000fe200000001ff */
[----:B------:R0:W-:Y:S01]  /*08e0*/  @!P1 STG.E.64 desc[UR4][R24.64], R18 ;  /* 0x0000001218009986 */ /* 0x0001e2000c101b04 */
[----:B------:R-:W-:-:S08]  /*08f0*/  @!P2 FFMA.FTZ R15, R16, R21, R17 ;  /* 0x00000015100fa223 */ /* 0x000fd00000010011 */
[----:B------:R-:W-:Y:S05]  /*0900*/  @P0 BRA `(.L_x_4775) ;  /* 0x0000000000300947 */ /* 0x000fea0003800000 */
[----:B------:R-:W1:Y:S01]  /*0910*/  LDC.64 R16, c[0x0][0x398] ;  /* 0x0000e600ff107b82 */ /* 0x000e620000000a00 */
[----:B0-----:R-:W-:Y:S02]  /*0920*/  IADD3 R19, PT, PT, R27, R0, RZ ;  /* 0x000000001b137210 */ /* 0x001fe40007ffe0ff */
[----:B------:R-:W-:-:S04]  /*0930*/  IADD3 R0, PT, PT, R0, 0x80, RZ ;  /* 0x0000008000007810 */ /* 0x000fc80007ffe0ff */
[----:B------:R-:W-:Y:S01]  /*0940*/  ISETP.GE.U32.AND P0, PT, R0, R3, PT ;  /* 0x000000030000720c */ /* 0x000fe20003f06070 */
[----:B-1----:R-:W-:-:S05]  /*0950*/  IMAD.WIDE.U32 R16, R19, 0x8, R16 ;  /* 0x0000000813107825 */ /* 0x002fca00078e0010 */
[----:B------:R0:W-:Y:S07]  /*0960*/  STG.E.64 desc[UR4][R16.64], R6 ;  /* 0x0000000610007986 */ /* 0x0001ee000c101b04 */
[----:B------:R-:W-:Y:S05]  /*0970*/  @P0 BRA `(.L_x_4776) ;  /* 0x0000000000300947 */ /* 0x000fea0003800000 */
[----:B0-----:R-:W0:Y:S01]  /*0980*/  LDC.64 R6, c[0x0][0x398] ;  /* 0x0000e600ff067b82 */ /* 0x001e220000000a00 */
[----:B------:R-:W-:Y:S02]  /*0990*/  IADD3 R17, PT, PT, R27, R0, RZ ;  /* 0x000000001b117210 */ /* 0x000fe40007ffe0ff */
[----:B------:R-:W-:-:S03]  /*09a0*/  IADD3 R0, PT, PT, R0, 0x80, RZ ;  /* 0x0000008000007810 */ /* 0x000fc60007ffe0ff */
[----:B0-----:R-:W-:-:S05]  /*09b0*/  IMAD.WIDE.U32 R6, R17, 0x8, R6 ;  /* 0x0000000811067825 */ /* 0x001fca00078e0006 */
[----:B------:R1:W-:Y:S02]  /*09c0*/  STG.E.64 desc[UR4][R6.64], R4 ;  /* 0x0000000406007986 */ /* 0x0003e4000c101b04 */
.L_x_4775:
[----:B------:R-:W-:-:S13]  /*09d0*/  ISETP.GE.U32.AND P0, PT, R0, R3, PT ;  /* 0x000000030000720c */ /* 0x000fda0003f06070 */
[----:B------:R-:W-:Y:S05]  /*09e0*/  @P0 BRA `(.L_x_4777) ;  /* 0x0000000000300947 */ /* 0x000fea0003800000 */
[----:B-1----:R-:W1:Y:S01]  /*09f0*/  LDC.64 R4, c[0x0][0x398] ;  /* 0x0000e600ff047b82 */ /* 0x002e620000000a00 */
[----:B------:R-:W-:Y:S02]  /*0a00*/  IADD3 R7, PT, PT, R27, R0, RZ ;  /* 0x000000001b077210 */ /* 0x000fe40007ffe0ff */
[----:B------:R-:W-:-:S03]  /*0a10*/  IADD3 R0, PT, PT, R0, 0x80, RZ ;  /* 0x0000008000007810 */ /* 0x000fc60007ffe0ff */
[----:B-1----:R-:W-:-:S05]  /*0a20*/  IMAD.WIDE.U32 R4, R7, 0x8, R4 ;  /* 0x0000000807047825 */ /* 0x002fca00078e0004 */
[----:B------:R1:W-:Y:S02]  /*0a30*/  STG.E.64 desc[UR4][R4.64], R22 ;  /* 0x0000001604007986 */ /* 0x0003e4000c101b04 */
.L_x_4776:
[----:B------:R-:W-:-:S13]  /*0a40*/  ISETP.GE.U32.AND P0, PT, R0, R3, PT ;  /* 0x000000030000720c */ /* 0x000fda0003f06070 */
[----:B------:R-:W-:Y:S05]  /*0a50*/  @P0 BRA `(.L_x_4778) ;  /* 0x0000000000340947 */ /* 0x000fea0003800000 */
[----:B-1----:R-:W1:Y:S01]  /*0a60*/  LDC.64 R4, c[0x0][0x398] ;  /* 0x0000e600ff047b82 */ /* 0x002e620000000a00 */
[----:B0-----:R-:W-:Y:S02]  /*0a70*/  IADD3 R7, PT, PT, R27, R0, RZ ;  /* 0x000000001b077210 */ /* 0x001fe40007ffe0ff */
[----:B------:R-:W-:-:S03]  /*0a80*/  IADD3 R0, PT, PT, R0, 0x80, RZ ;  /* 0x0000008000007810 */ /* 0x000fc60007ffe0ff */
[----:B-1----:R-:W-:-:S05]  /*0a90*/  IMAD.WIDE.U32 R4, R7, 0x8, R4 ;  /* 0x0000000807047825 */ /* 0x002fca00078e0004 */
[----:B------:R2:W-:Y:S02]  /*0aa0*/  STG.E.64 desc[UR4][R4.64], R8 ;  /* 0x0000000804007986 */ /* 0x0005e4000c101b04 */
.L_x_4777:
[----:B------:R-:W-:-:S13]  /*0ab0*/  ISETP.GE.U32.AND P0, PT, R0, R3, PT ;  /* 0x000000030000720c */ /* 0x000fda0003f06070 */
[----:B------:R-:W-:Y:S05]  /*0ac0*/  @P0 BREAK.RELIABLE B1 ;  /* 0x0000000000010942 */ /* 0x000fea0003800100 */
[----:B------:R-:W-:Y:S05]  /*0ad0*/  @P0 BRA `(.L_x_4779) ;  /* 0x0000000000300947 */ /* 0x000fea0003800000 */
[----:B-12---:R-:W1:Y:S01]  /*0ae0*/  LDC.64 R4, c[0x0][0x398] ;  /* 0x0000e600ff047b82 */ /* 0x006e620000000a00 */
[----:B------:R-:W-:Y:S02]  /*0af0*/  IADD3 R7, PT, PT, R27, R0, RZ ;  /* 0x000000001b077210 */ /* 0x000fe40007ffe0ff */
[----:B------:R-:W-:-:S03]  /*0b00*/  IADD3 R0, PT, PT, R0, 0x80, RZ ;  /* 0x0000008000007810 */ /* 0x000fc60007ffe0ff */
[----:B-1----:R-:W-:-:S05]  /*0b10*/  IMAD.WIDE.U32 R4, R7, 0x8, R4 ;  /* 0x0000000807047825 */ /* 0x002fca00078e0004 */
[----:B------:R2:W-:Y:S02]  /*0b20*/  STG.E.64 desc[UR4][R4.64], R10 ;  /* 0x0000000a04007986 */ /* 0x0005e4000c101b04 */
.L_x_4778:
[----:B------:R-:W-:Y:S05]  /*0b30*/  BSYNC.RELIABLE B1 ;  /* 0x0000000000017941 */ /* 0x000fea0003800100 */
.L_x_4774:
[----:B------:R-:W-:-:S13]  /*0b40*/  ISETP.GE.U32.AND P0, PT, R0, R3, PT ;  /* 0x000000030000720c */ /* 0x000fda0003f06070 */
[----:B-12---:R-:W1:Y:S01]  /*0b50*/  @!P0 LDC.64 R4, c[0x0][0x398] ;  /* 0x0000e600ff048b82 */ /* 0x006e620000000a00 */
[----:B0-----:R-:W-:Y:S02]  /*0b60*/  @!P0 IADD3 R7, PT, PT, R27, R0, RZ ;  /* 0x000000001b078210 */ /* 0x001fe40007ffe0ff */
[----:B------:R-:W-:-:S03]  /*0b70*/  @!P0 IADD3 R0, PT, PT, R0, 0x80, RZ ;  /* 0x0000008000008810 */ /* 0x000fc60007ffe0ff */
[----:B-1----:R-:W-:-:S05]  /*0b80*/  @!P0 IMAD.WIDE.U32 R4, R7, 0x8, R4 ;  /* 0x0000000807048825 */ /* 0x002fca00078e0004 */
[----:B------:R3:W-:Y:S02]  /*0b90*/  @!P0 STG.E.64 desc[UR4][R4.64], R12 ;  /* 0x0000000c04008986 */ /* 0x0007e4000c101b04 */
.L_x_4779:
[----:B------:R-:W-:Y:S05]  /*0ba0*/  BSYNC.RECONVERGENT B0 ;  /* 0x0000000000007941 */ /* 0x000fea0003800200 */
.L_x_4773:
[----:B------:R-:W-:Y:S05]  /*0bb0*/  WARPSYNC.ALL ;  /* 0x0000000000007948 */ /* 0x000fea0003800000 */
[----:B------:R-:W-:-:S13]  /*0bc0*/  ISETP.GE.U32.AND P0, PT, R0, R3, PT ;  /* 0x000000030000720c */ /* 0x000fda0003f06070 */
[----:B------:R-:W-:Y:S05]  /*0bd0*/  @P0 EXIT ;  /* 0x000000000000094d */ /* 0x000fea0003800000 */
[----:B------:R-:W4:Y:S01]  /*0be0*/  LDC.64 R2, c[0x0][0x398] ;  /* 0x0000e600ff027b82 */ /* 0x000f220000000a00 */
[----:B------:R-:W-:-:S05]  /*0bf0*/  IADD3 R27, PT, PT, R27, R0, RZ ;  /* 0x000000001b1b7210 */ /* 0x000fca0007ffe0ff */
[----:B----4-:R-:W-:-:S05]  /*0c00*/  IMAD.WIDE.U32 R2, R27, 0x8, R2 ;  /* 0x000000081b027825 */ /* 0x010fca00078e0002 */
[----:B------:R-:W-:Y:S01]  /*0c10*/  STG.E.64 desc[UR4][R2.64], R14 ;  /* 0x0000000e02007986 */ /* 0x000fe2000c101b04 */
[----:B------:R-:W-:Y:S05]  /*0c20*/  EXIT ;  /* 0x000000000000794d */ /* 0x000fea0003800000 */
.L_x_4772:
[----:B------:R-:W0:Y:S01]  /*0c30*/  S2R R21, SR_TID.X ;  /* 0x0000000000157919 */ /* 0x000e220000002100 */
[----:B------:R-:W1:Y:S01]  /*0c40*/  LDC.64 R2, c[0x0][0x3a0] ;  /* 0x0000e800ff027b82 */ /* 0x000e620000000a00 */
[----:B------:R-:W2:Y:S01]  /*0c50*/  LDCU.64 UR6, c[0x0][0x390] ;  /* 0x00007200ff0677ac */ /* 0x000ea20008000a00 */
[----:B-1----:R-:W-:-:S04]  /*0c60*/  IMAD.WIDE.U32 R2, R27, 0x8, R2 ;  /* 0x000000081b027825 */ /* 0x002fc800078e0002 */
[----:B0-----:R-:W-:Y:S02]  /*0c70*/  IMAD.WIDE.U32 R22, R21, 0x10, R2 ;  /* 0x0000001015167825 */ /* 0x001fe400078e0002 */
[----:B------:R-:W0:Y:S03]  /*0c80*/  LDC.64 R2, c[0x0][0x398] ;  /* 0x0000e600ff027b82 */ /* 0x000e260000000a00 */
[----:B------:R-:W2:Y:S04]  /*0c90*/  LDG.E.128 R16, desc[UR4][R22.64] ;  /* 0x0000000416107981 */ /* 0x000ea8000c1e1d00 */
[----:B------:R-:W3:Y:S04]  /*0ca0*/  LDG.E.128 R8, desc[UR4][R22.64+0x800] ;  /* 0x0008000416087981 */ /* 0x000ee8000c1e1d00 */
[----:B------:R-:W4:Y:S04]  /*0cb0*/  LDG.E.128 R12, desc[UR4][R22.64+0x1000] ;  /* 0x00100004160c7981 */ /* 0x000f28000c1e1d00 */
[----:B------:R1:W5:Y:S01]  /*0cc0*/  LDG.E.128 R4, desc[UR4][R22.64+0x1800] ;  /* 0x0018000416047981 */ /* 0x000362000c1e1d00 */
[----:B0-----:R-:W-:-:S04]  /*0cd0*/  IMAD.WIDE.U32 R2, R27, 0x8, R2 ;  /* 0x000000081b027825 */ /* 0x001fc800078e0002 */
[----:B------:R-:W-:-:S04]  /*0ce0*/  IMAD.WIDE.U32 R2, R21, 0x10, R2 ;  /* 0x0000001015027825 */ /* 0x000fc800078e0002 */
[----:B--2---:R-:W-:Y:S01]  /*0cf0*/  FMUL.FTZ R21, R17, UR7 ;  /* 0x0000000711157c20 */ /* 0x004fe20008410000 */
[----:B------:R-:W-:Y:S01]  /*0d00*/  FMUL.FTZ R25, R19, UR7 ;  /* 0x0000000713197c20 */ /* 0x000fe20008410000 */
[----:B------:R-:W-:Y:S01]  /*0d10*/  FMUL.FTZ R17, R17, UR6 ;  /* 0x0000000611117c20 */ /* 0x000fe20008410000 */
[----:B------:R-:W-:Y:S01]  /*0d20*/  FMUL.FTZ R19, R19, UR6 ;  /* 0x0000000613137c20 */ /* 0x000fe20008410000 */
[----:B------:R-:W-:Y:S01]  /*0d30*/  FFMA.FTZ R20, R16, UR6, -R21 ;  /* 0x0000000610147c23 */ /* 0x000fe20008010815 */
[----:B-1----:R-:W-:Y:S01]  /*0d40*/  FFMA.FTZ R22, R18, UR6, -R25 ;  /* 0x0000000612167c23 */ /* 0x002fe20008010819 */
[----:B------:R-:W-:Y:S01]  /*0d50*/  FFMA.FTZ R21, R16, UR7, R17 ;  /* 0x0000000710157c23 */ /* 0x000fe20008010011 */
[----:B------:R-:W-:Y:S01]  /*0d60*/  FFMA.FTZ R23, R18, UR7, R19 ;  /* 0x0000000712177c23 */ /* 0x000fe20008010013 */
[----:B---3--:R-:W-:Y:S01]  /*0d70*/  FMUL.FTZ R17, R9, UR7 ;  /* 0x0000000709117c20 */ /* 0x008fe20008410000 */
[----:B------:R-:W-:Y:S01]  /*0d80*/  FMUL.FTZ R19, R11, UR7 ;  /* 0x000000070b137c20 */ /* 0x000fe20008410000 */
[----:B------:R-:W-:Y:S01]  /*0d90*/  FMUL.FTZ R9, R9, UR6 ;  /* 0x0000000609097c20 */ /* 0x000fe20008410000 */
[----:B------:R-:W-:Y:S01]  /*0da0*/  FMUL.FTZ R11, R11, UR6 ;  /* 0x000000060b0b7c20 */ /* 0x000fe20008410000 */
[----:B------:R-:W-:Y:S01]  /*0db0*/  FFMA.FTZ R16, R8, UR6, -R17 ;  /* 0x0000000608107c23 */ /* 0x000fe20008010811 */
[----:B------:R-:W-:Y:S01]  /*0dc0*/  FFMA.FTZ R18, R10, UR6, -R19 ;  /* 0x000000060a127c23 */ /* 0x000fe20008010813 */
[----:B------:R-:W-:Y:S01]  /*0dd0*/  FFMA.FTZ R17, R8, UR7, R9 ;  /* 0x0000000708117c23 */ /* 0x000fe20008010009 */
[----:B------:R-:W-:Y:S01]  /*0de0*/  FFMA.FTZ R19, R10, UR7, R11 ;  /* 0x000000070a137c23 */ /* 0x000fe2000801000b */
[----:B----4-:R-:W-:Y:S01]  /*0df0*/  FMUL.FTZ R9, R13, UR7 ;  /* 0x000000070d097c20 */ /* 0x010fe20008410000 */
[----:B------:R-:W-:Y:S01]  /*0e00*/  FMUL.FTZ R11, R15, UR7 ;  /* 0x000000070f0b7c20 */ /* 0x000fe20008410000 */
[----:B------:R-:W-:Y:S01]  /*0e10*/  FMUL.FTZ R13, R13, UR6 ;  /* 0x000000060d0d7c20 */ /* 0x000fe20008410000 */
[----:B------:R-:W-:Y:S01]  /*0e20*/  FMUL.FTZ R15, R15, UR6 ;  /* 0x000000060f0f7c20 */ /* 0x000fe20008410000 */
[----:B------:R-:W-:Y:S01]  /*0e30*/  FFMA.FTZ R8, R12, UR6, -R9 ;  /* 0x000000060c087c23 */ /* 0x000fe20008010809 */
[----:B------:R-:W-:Y:S01]  /*0e40*/  FFMA.FTZ R10, R14, UR6, -R11 ;  /* 0x000000060e0a7c23 */ /* 0x000fe2000801080b */
[----:B------:R-:W-:Y:S01]  /*0e50*/  FFMA.FTZ R9, R12, UR7, R13 ;  /* 0x000000070c097c23 */ /* 0x000fe2000801000d */
[----:B------:R-:W-:Y:S01]  /*0e60*/  FFMA.FTZ R11, R14, UR7, R15 ;  /* 0x000000070e0b7c23 */ /* 0x000fe2000801000f */
[----:B-----5:R-:W-:Y:S01]  /*0e70*/  FMUL.FTZ R13, R5, UR7 ;  /* 0x00000007050d7c20 */ /* 0x020fe20008410000 */
[----:B------:R-:W-:Y:S01]  /*0e80*/  FMUL.FTZ R15, R7, UR7 ;  /* 0x00000007070f7c20 */ /* 0x000fe20008410000 */
[----:B------:R-:W-:Y:S01]  /*0e90*/  FMUL.FTZ R5, R5, UR6 ;  /* 0x0000000605057c20 */ /* 0x000fe20008410000 */
[----:B------:R-:W-:Y:S01]  /*0ea0*/  FMUL.FTZ R7, R7, UR6 ;  /* 0x0000000607077c20 */ /* 0x000fe20008410000 */
[----:B------:R-:W-:Y:S01]  /*0eb0*/  FFMA.FTZ R12, R4, UR6, -R13 ;  /* 0x00000006040c7c23 */ /* 0x000fe2000801080d */
[----:B------:R-:W-:Y:S01]  /*0ec0*/  FFMA.FTZ R14, R6, UR6, -R15 ;  /* 0x00000006060e7c23 */ /* 0x000fe2000801080f */
[----:B------:R-:W-:Y:S01]  /*0ed0*/  FFMA.FTZ R13, R4, UR7, R5 ;  /* 0x00000007040d7c23 */ /* 0x000fe20008010005 */
[----:B------:R-:W-:Y:S01]  /*0ee0*/  FFMA.FTZ R15, R6, UR7, R7 ;  /* 0x00000007060f7c23 */ /* 0x000fe20008010007 */
[----:B------:R-:W-:Y:S04]  /*0ef0*/  STG.E.128 desc[UR4][R2.64], R20 ;  /* 0x0000001402007986 */ /* 0x000fe8000c101d04 */
[----:B------:R-:W-:Y:S04]  /*0f00*/  STG.E.128 desc[UR4][R2.64+0x800], R16 ;  /* 0x0008001002007986 */ /* 0x000fe8000c101d04 */
[----:B------:R-:W-:Y:S04]  /*0f10*/  STG.E.128 desc[UR4][R2.64+0x1000], R8 ;  /* 0x0010000802007986 */ /* 0x000fe8000c101d04 */
[----:B------:R-:W-:Y:S01]  /*0f20*/  STG.E.128 desc[UR4][R2.64+0x1800], R12 ;  /* 0x0018000c02007986 */ /* 0x000fe2000c101d04 */
[----:B------:R-:W-:Y:S05]  /*0f30*/  EXIT ;  /* 0x000000000000794d */ /* 0x000fea0003800000 */
.L_x_4780:
        /* <DEDUP_REMOVED lines=12> */
.L_x_17185:


//--------------------- .text._ZN2at6native29vectorized_elementwise_kernelILi4ENS0_13AUnaryFunctorIN3c107complexIfEES5_S5_NS0_15binary_internal10MulFunctorIS5_EEEESt5arrayIPcLm2EEEEviT0_T1_ --------------------------
	.section	.text._ZN2at6native29vectorized_elementwise_kernelILi4ENS0_13AUnaryFunctorIN3c107complexIfEES5_S5_NS0_15binary_internal10MulFunctorIS5_EEEESt5arrayIPcLm2EEEEviT0_T1_,"ax",@progbits
	.align	128
        .global         _ZN2at6native29vectorized_elementwise_kernelILi4ENS0_13AUnaryFunctorIN3c107complexIfEES5_S5_NS0_15binary_internal10MulFunctorIS5_EEEESt5arrayIPcLm2EEEEviT0_T1_
        .type           _ZN2at6native29vectorized_elementwise_kernelILi4ENS0_13AUnaryFunctorIN3c107complexIfEES5_S5_NS0_15binary_internal10MulFunctorIS5_EEEESt5arrayIPcLm2EEEEviT0_T1_,@function
        .size           _ZN2at6native29vectorized_elementwise_kernelILi4ENS0_13AUnaryFunctorIN3c107complexIfEES5_S5_NS0_15binary_internal10MulFunctorIS5_EEEESt5arrayIPcLm2EEEEviT0_T1_,(.L_x_17186 - _ZN2at6native29vectorized_elementwise_kernelILi4ENS0_13AUnaryFunctorIN3c107complexIfEES5_S5_NS0_15binary_internal10MulFunctorIS5_EEEESt5arrayIPcLm2EEEEviT0_T1_)
        .other          _ZN2at6native29vectorized_elementwise_kernelILi4ENS0_13AUnaryFunctorIN3c107complexIfEES5_S5_NS0_15binary_internal10MulFunctorIS5_EEEESt5arrayIPcLm2EEEEviT0_T1_,@"STO_CUDA_ENTRY STV_DEFAULT"
_ZN2at6native29vectorized_elementwise_kernelILi4ENS0_13AUnaryFunctorIN3c107complexIfEES5_S5_NS0_15binary_internal10MulFunctorIS5_EEEESt5arrayIPcLm2EEEEviT0_T1_:
.text._ZN2at6native29vectorized_elementwise_kernelILi4ENS0_13AUnaryFunctorIN3c107complexIfEES5_S5_NS0_15binary_internal10MulFunctorIS5_EEEESt5arrayIPcLm2EEEEviT0_T1_:
        /* <DEDUP_REMOVED lines=157> */
.L_x_4784:
[----:B------:R-:W-:-:S13]  /*09d0*/  ISETP.GE.U32.AND P0, PT, R0, R3, PT ;  /* 0x000000030000720c */ /* 0x000fda0003f06070 */
[----:B------:R-:W-:Y:S05]  /*09e0*/  @P0 BRA `(.L_x_4786) ;  /* 0x0000000000300947 */ /* 0x000fea0003800000 */
[----:B-1----:R-:W1:Y:S01]  /*09f0*/  LDC.64 R4, c[0x0][0x398] ;  /* 0x0000e600ff047b82 */ /* 0x002e620000000a00 */
[----:B------:R-:W-:Y:S02]  /*0a00*/  IADD3 R7, PT, PT, R27, R0, RZ ;  /* 0x000000001b077210 */ /* 0x000fe40007ffe0ff */
[----:B------:R-:W-:-:S03]  /*0a10*/  IADD3 R0, PT, PT, R0, 0x80, RZ ;  /* 0x0000008000007810 */ /* 0x000fc60007ffe0ff */
[----:B-1----:R-:W-:-:S05]  /*0a20*/  IMAD.WIDE.U32 R4, R7, 0x8, R4 ;  /* 0x0000000807047825 */ /* 0x002fca00078e0004 */
[----:B------:R1:W-:Y:S02]  /*0a30*/  STG.E.64 desc[UR4][R4.64], R22 ;  /* 0x0000001604007986 */ /* 0x0003e4000c101b04 */
.L_x_4785:
[----:B------:R-:W-:-:S13]  /*0a40*/  ISETP.GE.U32.AND P0, PT, R0, R3, PT ;  /* 0x000000030000720c */ /* 0x000fda0003f06070 */
[----:B------:R-:W-:Y:S05]  /*0a50*/  @P0 BRA `(.L_x_4787) ;  /* 0x0000000000340947 */ /* 0x000fea0003800000 */
[----:B-1----:R-:W1:Y:S01]  /*0a60*/  LDC.64 R4, c[0x0][0x398] ;  /* 0x0000e600ff047b82 */ /* 0x002e620000000a00 */
[----:B0-----:R-:W-:Y:S02]  /*0a70*/  IADD3 R7, PT, PT, R27, R0, RZ ;  /* 0x000000001b077210 */ /* 0x001fe40007ffe0ff */
[----:B------:R-:W-:-:S03]  /*0a80*/  IADD3 R0, PT, PT, R0, 0x80, RZ ;  /* 0x0000008000007810 */ /* 0x000fc60007ffe0ff */
[----:B-1----:R-:W-:-:S05]  /*0a90*/  IMAD.WIDE.U32 R4, R7, 0x8, R4 ;  /* 0x0000000807047825 */ /* 0x002fca00078e0004 */
[----:B------:R2:W-:Y:S02]  /*0aa0*/  STG.E.64 desc[UR4][R4.64], R8 ;  /* 0x0000000804007986 */ /* 0x0005e4000c101b04 */
.L_x_4786:
        /* <DEDUP_REMOVED lines=8> */
.L_x_4787:
[----:B------:R-:W-:Y:S05]  /*0b30*/  BSYNC.RELIABLE B1 ;  /* 0x0000000000017941 */ /* 0x000fea0003800100 */
.L_x_4783:
[----:B------:R-:W-:-:S13]  /*0b40*/  ISETP.GE.U32.AND P0, PT, R0, R3, PT ;  /* 0x000000030000720c */ /* 0x000fda0003f06070 */
[----:B-12---:R-:W1:Y:S01]  /*0b50*/  @!P0 LDC.64 R4, c[0x0][0x398] ;  /* 0x0000e600ff048b82 */ /* 0x006e620000000a00 */
[----:B0-----:R-:W-:Y:S02]  /*0b60*/  @!P0 IADD3 R7, PT, PT, R27, R0, RZ ;  /* 0x000000001b078210 */ /* 0x001fe40007ffe0ff */
[----:B------:R-:W-:-:S03]  /*0b70*/  @!P0 IADD3 R0, PT, PT, R0, 0x80, RZ ;  /* 0x0000008000008810 */ /* 0x000fc60007ffe0ff */
[----:B-1----:R-:W-:-:S05]  /*0b80*/  @!P0 IMAD.WIDE.U32 R4, R7, 0x8, R4 ;  /* 0x0000000807048825 */ /* 0x002fca00078e0004 */
[----:B------:R3:W-:Y:S02]  /*0b90*/  @!P0 STG.E.64 desc[UR4][R4.64], R12 ;  /* 0x0000000c04008986 */ /* 0x0007e4000c101b04 */
.L_x_4788:
[----:B------:R-:W-:Y:S05]  /*0ba0*/  BSYNC.RECONVERGENT B0 ;  /* 0x0000000000007941 */ /* 0x000fea0003800200 */
.L_x_4782:
        /* <DEDUP_REMOVED lines=8> */
.L_x_4781:
[----:B------:R-:W0:Y:S01]  /*0c30*/  S2R R21, SR_TID.X ;  /* 0x0000000000157919 */ /* 0x000e220000002100 */
[----:B------:R-:W1:Y:S01]  /*0c40*/  LDC.64 R2, c[0x0][0x3a0] ;  /* 0x0000e800ff027b82 */ /* 0x000e620000000a00 */
[----:B------:R-:W2:Y:S01]  /*0c50*/  LDCU.64 UR6, c[0x0][0x390] ;  /* 0x00007200ff0677ac */ /* 0x000ea20008000a00 */
[----:B-1----:R-:W-:-:S04]  /*0c60*/  IMAD.WIDE.U32 R2, R27, 0x8, R2 ;  /* 0x000000081b027825 */ /* 0x002fc800078e0002 */
[----:B0-----:R-:W-:Y:S02]  /*0c70*/  IMAD.WIDE.U32 R22, R21, 0x20, R2 ;  /* 0x0000002015167825 */ /* 0x001fe400078e0002 */
[----:B------:R-:W0:Y:S03]  /*0c80*/  LDC.64 R2, c[0x0][0x398] ;  /* 0x0000e600ff027b82 */ /* 0x000e260000000a00 */
[----:B------:R-:W2:Y:S04]  /*0c90*/  LDG.E.ENL2.256 R12, R16, desc[UR4][R22.64] ;  /* 0xfe0000041610797e */ /* 0x000ea8000812190c */
[----:B------:R1:W3:Y:S01]  /*0ca0*/  LDG.E.ENL2.256 R4, R8, desc[UR4][R22.64+0x1000] ;  /* 0xfe0080041608797e */ /* 0x0002e20008121904 */
        /* <DEDUP_REMOVED lines=10> */
[----:B------:R-:W-:Y:S01]  /*0d50*/  FMUL.FTZ R17, R13, UR7 ;  /* 0x000000070d117c20 */ /* 0x000fe20008410000 */
[----:B------:R-:W-:Y:S01]  /*0d60*/  FMUL.FTZ R19, R15, UR7 ;  /* 0x000000070f137c20 */ /* 0x000fe20008410000 */
[----:B------:R-:W-:Y:S01]  /*0d70*/  FMUL.FTZ R13, R13, UR6 ;  /* 0x000000060d0d7c20 */ /* 0x000fe20008410000 */
[----:B------:R-:W-:Y:S01]  /*0d80*/  FMUL.FTZ R15, R15, UR6 ;  /* 0x000000060f0f7c20 */ /* 0x000fe20008410000 */
[----:B------:R-:W-:Y:S01]  /*0d90*/  FFMA.FTZ R16, R12, UR6, -R17 ;  /* 0x000000060c107c23 */ /* 0x000fe20008010811 */
[----:B------:R-:W-:Y:S01]  /*0da0*/  FFMA.FTZ R18, R14, UR6, -R19 ;  /* 0x000000060e127c23 */ /* 0x000fe20008010813 */
        /* <DEDUP_REMOVED lines=18> */
[----:B------:R-:W-:Y:S04]  /*0ed0*/  STG.E.ENL2.256 desc[UR4][R2.64], R20, R16 ;  /* 0xf80000140210797f */ /* 0x000fe8000f121804 */
[----:B------:R-:W-:Y:S01]  /*0ee0*/  STG.E.ENL2.256 desc[UR4][R2.64+0x1000], R12, R8 ;  /* 0xf800800c0208797f */ /* 0x000fe2000f121804 */
[----:B------:R-:W-:Y:S05]  /*0ef0*/  EXIT ;  /* 0x000000000000794d */ /* 0x000fea0003800000 */
.L_x_4789:
        /* <DEDUP_REMOVED lines=16> */
.L_x_17186:


//--------------------- .text._ZN2at6native29vectorized_elementwise_kernelILi8ENS0_13AUnaryFunctorIN3c107complexIfEES5_S5_NS0_15binary_internal10MulFunctorIS5_EEEESt5arrayIPcLm2EEEEviT0_T1_ --------------------------
	.section	.text._ZN2at6native29vectorized_elementwise_kernelILi8ENS0_13AUnaryFunctorIN3c107complexIfEES5_S5_NS0_15binary_internal10MulFunctorIS5_EEEESt5arrayIPcLm2EEEEviT0_T1_,"ax",@progbits
	.align	128
        .global         _ZN2at6native29vectorized_elementwise_kernelILi8ENS0_13AUnaryFunctorIN3c107complexIfEES5_S5_NS0_15binary_internal10MulFunctorIS5_EEEESt5arrayIPcLm2EEEEviT0_T1_
        .type           _ZN2at6native29vectorized_elementwise_kernelILi8ENS0_13AUnaryFunctorIN3c107complexIfEES5_S5_NS0_15binary_internal10MulFunctorIS5_EEEESt5arrayIPcLm2EEEEviT0_T1_,@function
        .size           _ZN2at6native29vectorized_elementwise_kernelILi8ENS0_13AUnaryFunctorIN3c107complexIfEES5_S5_NS0_15binary_internal10MulFunctorIS5_EEEESt5arrayIPcLm2EEEEviT0_T1_,(.L_x_17187 - _ZN2at6native29vectorized_elementwise_kernelILi8ENS0_13AUnaryFunctorIN3c107complexIfEES5_S5_NS0_15binary_internal10MulFunctorIS5_EEEESt5arrayIPcLm2EEEEviT0_T1_)
        .other          _ZN2at6native29vectorized_elementwise_kernelILi8ENS0_13AUnaryFunctorIN3c107complexIfEES5_S5_NS0_15binary_internal10MulFunctorIS5_EEEESt5arrayIPcLm2EEEEviT0_T1_,@"STO_CUDA_ENTRY STV_DEFAULT"
_ZN2at6native29vectorized_elementwise_kernelILi8ENS0_13AUnaryFunctorIN3c107complexIfEES5_S5_NS0_15binary_internal10MulFunctorIS5_EEEESt5arrayIPcLm2EEEEviT0_T1_:
.text._ZN2at6native29vectorized_elementwise_kernelILi8ENS0_13AUnaryFunctorIN3c107complexIfEES5_S5_NS0_15binary_internal10MulFunctorIS5_EEEESt5arrayIPcLm2EEEEviT0_T1_:
        /* <DEDUP_REMOVED lines=157> */
.L_x_4793:
[----:B------:R-:W-:-:S13]  /*09d0*/  ISETP.GE.U32.AND P0, PT, R0, R3, PT ;  /* 0x000000030000720c */ /* 0x000fda0003f06070 */
[----:B------:R-:W-:Y:S05]  /*09e0*/  @P0 BRA `(.L_x_4795) ;  /* 0x0000000000300947 */ /* 0x000fea0003800000 */
[----:B-1----:R-:W1:Y:S01]  /*09f0*/  LDC.64 R4, c[0x0][0x398] ;  /* 0x0000e600ff047b82 */ /* 0x002e620000000a00 */
[----:B------:R-:W-:Y:S02]  /*0a00*/  IADD3 R7, PT, PT, R27, R0, RZ ;  /* 0x000000001b077210 */ /* 0x000fe40007ffe0ff */
[----:B------:R-:W-:-:S03]  /*0a10*/  IADD3 R0, PT, PT, R0, 0x80, RZ ;  /* 0x0000008000007810 */ /* 0x000fc60007ffe0ff */
[----:B-1----:R-:W-:-:S05]  /*0a20*/  IMAD.WIDE.U32 R4, R7, 0x8, R4 ;  /* 0x0000000807047825 */ /* 0x002fca00078e0004 */
[----:B------:R1:W-:Y:S02]  /*0a30*/  STG.E.64 desc[UR4][R4.64], R22 ;  /* 0x0000001604007986 */ /* 0x0003e4000c101b04 */
.L_x_4794:
[----:B------:R-:W-:-:S13]  /*0a40*/  ISETP.GE.U32.AND P0, PT, R0, R3, PT ;  /* 0x000000030000720c */ /* 0x000fda0003f06070 */
[----:B------:R-:W-:Y:S05]  /*0a50*/  @P0 BRA `(.L_x_4796) ;  /* 0x0000000000340947 */ /* 0x000fea0003800000 */
[----:B-1----:R-:W1:Y:S01]  /*0a60*/  LDC.64 R4, c[0x0][0x398] ;  /* 0x0000e600ff047b82 */ /* 0x002e620000000a00 */
[----:B0-----:R-:W-:Y:S02]  /*0a70*/  IADD3 R7, PT, PT, R27, R0, RZ ;  /* 0x000000001b077210 */ /* 0x001fe40007ffe0ff */
[----:B------:R-:W-:-:S03]  /*0a80*/  IADD3 R0, PT, PT, R0, 0x80, RZ ;  /* 0x0000008000007810 */ /* 0x000fc60007ffe0ff */
[----:B-1----:R-:W-:-:S05]  /*0a90*/  IMAD.WIDE.U32 R4, R7, 0x8, R4 ;  /* 0x0000000807047825 */ /* 0x002fca00078e0004 */
[----:B------:R2:W-:Y:S02]  /*0aa0*/  STG.E.64 desc[UR4][R4.64], R8 ;  /* 0x0000000804007986 */ /* 0x0005e4000c101b04 */
.L_x_4795:
        /* <DEDUP_REMOVED lines=8> */
.L_x_4796:
[----:B------:R-:W-:Y:S05]  /*0b30*/  BSYNC.RELIABLE B1 ;  /* 0x0000000000017941 */ /* 0x000fea0003800100 */
.L_x_4792:
[----:B------:R-:W-:-:S13]  /*0b40*/  ISETP.GE.U32.AND P0, PT, R0, R3, PT ;  /* 0x000000030000720c */ /* 0x000fda0003f06070 */
[----:B-12---:R-:W1:Y:S01]  /*0b50*/  @!P0 LDC.64 R4, c[0x0][0x398] ;  /* 0x0000e600ff048b82 */ /* 0x006e620000000a00 */
[----:B0-----:R-:W-:Y:S02]  /*0b60*/  @!P0 IADD3 R7, PT, PT, R27, R0, RZ ;  /* 0x000000001b078210 */ /* 0x001fe40007ffe0ff */
[----:B------:R-:W-:-:S03]  /*0b70*/  @!P0 IADD3 R0, PT, PT, R0, 0x80, RZ ;  /* 0x0000008000008810 */ /* 0x000fc60007ffe0ff */
[----:B-1----:R-:W-:-:S05]  /*0b80*/  @!P0 IMAD.WIDE.U32 R4, R7, 0x8, R4 ;  /* 0x0000000807048825 */ /* 0x002fca00078e0004 */
[----:B------:R3:W-:Y:S02]  /*0b90*/  @!P0 STG.E.64 desc[UR4][R4.64], R12 ;  /* 0x0000000c04008986 */ /* 0x0007e4000c101b04 */
.L_x_4797:
[----:B------:R-:W-:Y:S05]  /*0ba0*/  BSYNC.RECONVERGENT B0 ;  /* 0x0000000000007941 */ /* 0x000fea0003800200 */
.L_x_4791:
        /* <DEDUP_REMOVED lines=8> */
.L_x_4790:
        /* <DEDUP_REMOVED lines=45> */
.L_x_4798:
        /* <DEDUP_REMOVED lines=16> */
.L_x_17187:


//--------------------- .text._ZN2at6native18elementwise_kernelILi128ELi4EZNS0_15gpu_kernel_implINS0_13BinaryFunctorIN3c107complexIfEES6_S6_NS0_15binary_internal10MulFunctorIS6_EEEEEEvRNS_18TensorIteratorBaseERKT_EUliE_EEviT1_ --------------------------
	.section	.text._ZN2at6native18elementwise_kernelILi128ELi4EZNS0_15gpu_kernel_implINS0_13BinaryFunctorIN3c107complexIfEES6_S6_NS0_15binary_internal10MulFunctorIS6_EEEEEEvRNS_18TensorIteratorBaseERKT_EUliE_EEviT1_,"ax",@progbits
	.align	128
        .global         _ZN2at6native18elementwise_kernelILi128ELi4EZNS0_15gpu_kernel_implINS0_13BinaryFunctorIN3c107complexIfEES6_S6_NS0_15binary_internal10MulFunctorIS6_EEEEEEvRNS_18TensorIteratorBaseERKT_EUliE_EEviT1_
        .type           _ZN2at6native18elementwise_kernelILi128ELi4EZNS0_15gpu_kernel_implINS0_13BinaryFunctorIN3c107complexIfEES6_S6_NS0_15binary_internal10MulFunctorIS6_EEEEEEvRNS_18TensorIteratorBaseERKT_EUliE_EEviT1_,@function
        .size           _ZN2at6native18elementwise_kernelILi128ELi4EZNS0_15gpu_kernel_implINS0_13BinaryFunctorIN3c107complexIfEES6_S6_NS0_15binary_internal10MulFunctorIS6_EEEEEEvRNS_18TensorIteratorBaseERKT_EUliE_EEviT1_,(.L_x_17188 - _ZN2at6native18elementwise_kernelILi128ELi4EZNS0_15gpu_kernel_implINS0_13BinaryFunctorIN3c107complexIfEES6_S6_NS0_15binary_internal10MulFunctorIS6_EEEEEEvRNS_18TensorIteratorBaseERKT_EUliE_EEviT1_)
        .other          _ZN2at6native18elementwise_kernelILi128ELi4EZNS0_15gpu_kernel_implINS0_13BinaryFunctorIN3c107complexIfEES6_S6_NS0_15binary_internal10MulFunctorIS6_EEEEEEvRNS_18TensorIteratorBaseERKT_EUliE_EEviT1_,@"STO_CUDA_ENTRY STV_DEFAULT"
_ZN2at6native18elementwise_kernelILi128ELi4EZNS0_15gpu_kernel_implINS0_13BinaryFunctorIN3c107complexIfEES6_S6_NS0_15binary_internal10MulFunctorIS6_EEEEEEvRNS_18TensorIteratorBaseERKT_EUliE_EEviT1_:
.text._ZN2at6native18elementwise_kernelILi128ELi4EZNS0_15gpu_kernel_implINS0_13BinaryFunctorIN3c107complexIfEES6_S6_NS0_15binary_internal10MulFunctorIS6_EEEEEEvRNS_18TensorIteratorBaseERKT_EUliE_EEviT1_:
        /* <DEDUP_REMOVED lines=19> */
[----:B------:R-:W-:Y:S02]  /*0130*/  HFMA2 R16, -RZ, RZ, 0, 0 ;  /* 0x00000000ff107431 */ /* 0x000fe400000001ff */
        /* <DEDUP_REMOVED lines=351> */
.L_x_4801:
        /* <DEDUP_REMOVED lines=17> */
[----:B--2---:R0:W1:Y:S01]  /*1840*/  I2F.S16 R18, R2 ;  /* 0x0000000200127306 */ /* 0x0040620000101400 */
[----:B------:R-:W-:Y:S05]  /*1850*/  BRA `(.L_x_4808) ;  /* 0x0000000c007c7947 */ /* 0x000fea0003800000 */
.L_x_4806:
[----:B------:R-:W2:Y:S01]  /*1860*/  LDG.E.U8 R2, desc[UR36][R2.64] ;  /* 0x0000002402027981 */ /* 0x000ea2000c1e1100 */
[----:B------:R-:W-:Y:S01]  /*1870*/  IMAD.MOV.U32 R19, RZ, RZ, RZ ;  /* 0x000000ffff137224 */ /* 0x000fe200078e00ff */
[----:B--2---:R-:W-:Y:S01]  /*1880*/  I2FP.F32.U32 R18, R2 ;  /* 0x0000000200127245 */ /* 0x004fe20000201000 */
[----:B------:R-:W-:Y:S06]  /*1890*/  BRA `(.L_x_4808) ;  /* 0x0000000c006c7947 */ /* 0x000fec0003800000 */
.L_x_4805:
        /* <DEDUP_REMOVED lines=8> */
[----:B--2---:R4:W0:Y:S01]  /*1920*/  I2F.S64 R18, R2 ;  /* 0x0000000200127312 */ /* 0x0048220000301400 */
[----:B------:R-:W-:Y:S05]  /*1930*/  BRA `(.L_x_4808) ;  /* 0x0000000c00447947 */ /* 0x000fea0003800000 */
.L_x_4810:
[----:B------:R-:W2:Y:S01]  /*1940*/  LDG.E R2, desc[UR36][R2.64] ;  /* 0x0000002402027981 */ /* 0x000ea2000c1e1900 */
[----:B------:R-:W-:Y:S01]  /*1950*/  IMAD.MOV.U32 R19, RZ, RZ, RZ ;  /* 0x000000ffff137224 */ /* 0x000fe200078e00ff */
[----:B--2---:R-:W-:Y:S01]  /*1960*/  I2FP.F32.S32 R18, R2 ;  /* 0x0000000200127245 */ /* 0x004fe20000201400 */
[----:B------:R-:W-:Y:S06]  /*1970*/  BRA `(.L_x_4808) ;  /* 0x0000000c00347947 */ /* 0x000fec0003800000 */
.L_x_4809:
[----:B------:R-:W2:Y:S01]  /*1980*/  LDG.E.U16 R2, desc[UR36][R2.64] ;  /* 0x0000002402027981 */ /* 0x000ea2000c1e1500 */
[----:B------:R-:W-:Y:S01]  /*1990*/  IMAD.MOV.U32 R19, RZ, RZ, RZ ;  /* 0x000000ffff137224 */ /* 0x000fe200078e00ff */
[----:B--2---:R0:W1:Y:S01]  /*19a0*/  I2F.S16 R18, R2 ;  /* 0x0000000200127306 */ /* 0x0040620000101400 */
[----:B------:R-:W-:Y:S05]  /*19b0*/  BRA `(.L_x_4808) ;  /* 0x0000000c00247947 */ /* 0x000fea0003800000 */
.L_x_4804:
        /* <DEDUP_REMOVED lines=9> */
.L_x_4812:
[----:B------:R-:W2:Y:S01]  /*1a50*/  LDG.E.U16 R2, desc[UR36][R2.64] ;  /* 0x0000002402027981 */ /* 0x000ea2000c1e1500 */
[----:B------:R-:W-:Y:S02]  /*1a60*/  IMAD.MOV.U32 R19, RZ, RZ, RZ ;  /* 0x000000ffff137224 */ /* 0x000fe400078e00ff */
[----:B--2---:R-:W-:Y:S01]  /*1a70*/  HADD2.F32 R18, -RZ, R2.H0_H0 ;  /* 0x20000002ff127230 */ /* 0x004fe20000004100 */
[----:B------:R-:W-:Y:S06]  /*1a80*/  BRA `(.L_x_4808) ;  /* 0x0000000800f07947 */ /* 0x000fec0003800000 */
.L_x_4811:
        /* <DEDUP_REMOVED lines=8> */
.L_x_4814:
[----:B------:R-:W2:Y:S02]  /*1b10*/  LDG.E R2, desc[UR36][R2.64] ;  /* 0x0000002402027981 */ /* 0x000ea4000c1e1900 */
[--C-:B--2---:R-:W-:Y:S02]  /*1b20*/  HADD2.F32 R18, -RZ, R2.reuse.H0_H0 ;  /* 0x20000002ff127230 */ /* 0x104fe40000004100 */
[----:B------:R-:W-:Y:S01]  /*1b30*/  HADD2.F32 R19, -RZ, R2.H1_H1 ;  /* 0x30000002ff137230 */ /* 0x000fe20000004100 */
[----:B------:R-:W-:Y:S06]  /*1b40*/  BRA `(.L_x_4808) ;  /* 0x0000000800c07947 */ /* 0x000fec0003800000 */
.L_x_4813:
        /* <DEDUP_REMOVED lines=8> */
.L_x_4803:
        /* <DEDUP_REMOVED lines=9> */
[----:B------:R-:W-:Y:S02]  /*1c60*/  MOV R19, RZ ;  /* 0x000000ff00137202 */ /* 0x000fe40000000f00 */
[----:B--2---:R-:W-:-:S04]  /*1c70*/  ISETP.NE.AND P0, PT, R2, RZ, PT ;  /* 0x000000ff0200720c */ /* 0x004fc80003f05270 */
[----:B------:R-:W-:Y:S01]  /*1c80*/  FSEL R18, RZ, 1, !P0 ;  /* 0x3f800000ff127808 */ /* 0x000fe20004000000 */
[----:B------:R-:W-:Y:S08]  /*1c90*/  BRA `(.L_x_4808) ;  /* 0x00000008006c7947 */ /* 0x000ff00003800000 */
.L_x_4817:
        /* <DEDUP_REMOVED lines=10> */
.L_x_4816:
        /* <DEDUP_REMOVED lines=13> */
[----:B0-----:R-:W-:-:S04]  /*1e10*/  IADD3 R4, PT, PT, -R4, RZ, RZ ;  /* 0x000000ff04047210 */ /* 0x001fc80007ffe1ff */
[----:B------:R-:W-:-:S05]  /*1e20*/  VIADDMNMX.U32 R4, R4, R5, 0x4, !PT ;  /* 0x0000000404047446 */ /* 0x000fca0007800005 */
[----:B------:R-:W-:Y:S01]  /*1e30*/  VIADD R5, R4, 0xfffffffc ;  /* 0xfffffffc04057836 */ /* 0x000fe20000000000 */
[----:B------:R-:W-:-:S04]  /*1e40*/  IADD3 R4, PT, PT, R0, 0x1000000, RZ ;  /* 0x0100000000047810 */ /* 0x000fc80007ffe0ff */
        /* <DEDUP_REMOVED lines=9> */
.L_x_4819:
[----:B------:R-:W2:Y:S01]  /*1ee0*/  LDG.E.U8 R2, desc[UR36][R2.64] ;  /* 0x0000002402027981 */ /* 0x000ea2000c1e1100 */
[----:B------:R-:W-:Y:S01]  /*1ef0*/  IMAD.MOV.U32 R19, RZ, RZ, RZ ;  /* 0x000000ffff137224 */ /* 0x000fe200078e00ff */
[C---:B--2---:R-:W-:Y:S01]  /*1f00*/  SHF.L.U32 R4, R2.reuse, 0x19, RZ ;  /* 0x0000001902047819 */ /* 0x044fe200000006ff */
        /* <DEDUP_REMOVED lines=10> */
.L_x_4818:
[----:B------:R-:W2:Y:S01]  /*1fb0*/  LDG.E.U16 R2, desc[UR36][R2.64] ;  /* 0x0000002402027981 */ /* 0x000ea2000c1e1500 */
[----:B------:R-:W-:Y:S01]  /*1fc0*/  MOV R19, RZ ;  /* 0x000000ff00137202 */ /* 0x000fe20000000f00 */
[----:B--2---:R-:W-:Y:S01]  /*1fd0*/  IMAD.U32 R18, R2, 0x10000, RZ ;  /* 0x0001000002127824 */ /* 0x004fe200078e00ff */
[----:B------:R-:W-:Y:S06]  /*1fe0*/  BRA `(.L_x_4808) ;  /* 0x0000000400987947 */ /* 0x000fec0003800000 */
.L_x_4815:
        /* <DEDUP_REMOVED lines=12> */
.L_x_4822:
        /* <DEDUP_REMOVED lines=20> */
.L_x_4824:
[----:B------:R-:W-:Y:S05]  /*21f0*/  BSYNC.RECONVERGENT B0 ;  /* 0x0000000000007941 */ /* 0x000fea0003800200 */
.L_x_4823:
[----:B------:R-:W-:Y:S02]  /*2200*/  SHF.L.U32 R0, R0, 0x14, RZ ;  /* 0x0000001400007819 */ /* 0x000fe400000006ff */
[----:B------:R-:W-:-:S04]  /*2210*/  LEA R2, R2, 0x3b800000, 0x17 ;  /* 0x3b80000002027811 */ /* 0x000fc800078eb8ff */
[----:B------:R-:W-:Y:S01]  /*2220*/  LOP3.LUT R18, R2, R0, R7, 0xfe, !PT ;  /* 0x0000000002127212 */ /* 0x000fe200078efe07 */
[----:B------:R-:W-:Y:S06]  /*2230*/  BRA `(.L_x_4808) ;  /* 0x0000000400047947 */ /* 0x000fec0003800000 */
.L_x_4821:
        /* <DEDUP_REMOVED lines=20> */
.L_x_4826:
[----:B------:R-:W-:Y:S05]  /*2380*/  BSYNC.RECONVERGENT B0 ;  /* 0x0000000000007941 */ /* 0x000fea0003800200 */
.L_x_4825:
[----:B------:R-:W-:Y:S01]  /*2390*/  IMAD.SHL.U32 R0, R0, 0x200000, RZ ;  /* 0x0020000000007824 */ /* 0x000fe200078e00ff */
[----:B------:R-:W-:-:S04]  /*23a0*/  LEA R2, R2, 0x37800000, 0x17 ;  /* 0x3780000002027811 */ /* 0x000fc800078eb8ff */
[----:B------:R-:W-:Y:S01]  /*23b0*/  LOP3.LUT R18, R2, R0, R7, 0xfe, !PT ;  /* 0x0000000002127212 */ /* 0x000fe200078efe07 */
[----:B------:R-:W-:Y:S06]  /*23c0*/  BRA `(.L_x_4808) ;  /* 0x0000000000a07947 */ /* 0x000fec0003800000 */
.L_x_4820:
[----:B------:R-:W-:-:S09]  /*23d0*/  UISETP.NE.AND UP0, UPT, UR4, 0x1c, UPT ;  /* 0x0000001c0400788c */ /* 0x000fd2000bf05270 */
[----:B------:R-:W-:Y:S05]  /*23e0*/  BRA.U !UP0, `(.L_x_4827) ;  /* 0x00000001088c7547 */ /* 0x000fea000b800000 */
[----:B------:R-:W-:-:S09]  /*23f0*/  UISETP.NE.AND UP0, UPT, UR4, 0x1d, UPT ;  /* 0x0000001d0400788c */ /* 0x000fd2000bf05270 */
[----:B------:R-:W-:Y:S05]  /*2400*/  BRA.U !UP0, `(.L_x_4828) ;  /* 0x0000000108747547 */ /* 0x000fea000b800000 */
[----:B------:R-:W-:-:S09]  /*2410*/  UISETP.NE.AND UP0, UPT, UR4, 0x2c, UPT ;  /* 0x0000002c0400788c */ /* 0x000fd2000bf05270 */
[----:B------:R-:W-:Y:S05]  /*2420*/  BRA.U !UP0, `(.L_x_4829) ;  /* 0x0000000108487547 */ /* 0x000fea000b800000 */
.L_x_4807:
        /* <DEDUP_REMOVED lines=16> */
.L_x_4830:
[----:B------:R-:W-:Y:S01]  /*2530*/  CS2R R18, SRZ ;  /* 0x0000000000127805 */ /* 0x000fe2000001ff00 */
[----:B------:R-:W-:Y:S06]  /*2540*/  BRA `(.L_x_4808) ;  /* 0x0000000000407947 */ /* 0x000fec0003800000 */
.L_x_4829:
[----:B------:R-:W2:Y:S01]  /*2550*/  LDG.E.U8 R2, desc[UR36][R2.64] ;  /* 0x0000002402027981 */ /* 0x000ea2000c1e1100 */
[----:B------:R-:W-:Y:S01]  /*2560*/  IMAD.MOV.U32 R19, RZ, RZ, RZ ;  /* 0x000000ffff137224 */ /* 0x000fe200078e00ff */
[----:B------:R-:W-:Y:S02]  /*2570*/  MOV R18, 0x400000 ;  /* 0x0040000000127802 */ /* 0x000fe40000000f00 */
[----:B--2---:R-:W-:-:S13]  /*2580*/  ISETP.NE.AND P0, PT, R2, RZ, PT ;  /* 0x000000ff0200720c */ /* 0x004fda0003f05270 */
[----:B------:R-:W-:Y:S05]  /*2590*/  @!P0 BRA `(.L_x_4808) ;  /* 0x00000000002c8947 */ /* 0x000fea0003800000 */
[----:B------:R-:W-:-:S13]  /*25a0*/  ISETP.NE.AND P0, PT, R2, 0xff, PT ;  /* 0x000000ff0200780c */ /* 0x000fda0003f05270 */
[----:B------:R-:W-:Y:S02]  /*25b0*/  @!P0 IMAD.MOV.U32 R18, RZ, RZ, 0x7f800001 ;  /* 0x7f800001ff128424 */ /* 0x000fe400078e00ff */
[----:B------:R-:W-:Y:S01]  /*25c0*/  @P0 IMAD.SHL.U32 R18, R2, 0x800000, RZ ;  /* 0x0080000002120824 */ /* 0x000fe200078e00ff */
[----:B------:R-:W-:Y:S06]  /*25d0*/  BRA `(.L_x_4808) ;  /* 0x00000000001c7947 */ /* 0x000fec0003800000 */
.L_x_4828:
[----:B------:R-:W2:Y:S01]  /*25e0*/  LDG.E.64 R2, desc[UR36][R2.64] ;  /* 0x0000002402027981 */ /* 0x000ea2000c1e1b00 */
[----:B------:R-:W-:Y:S01]  /*25f0*/  HFMA2 R19, -RZ, RZ, 0, 0 ;  /* 0x00000000ff137431 */ /* 0x000fe200000001ff */
[----:B--2---:R0:W1:Y:S01]  /*2600*/  I2F.U64 R18, R2 ;  /* 0x0000000200127312 */ /* 0x0040620000301000 */
[----:B------:R-:W-:Y:S05]  /*2610*/  BRA `(.L_x_4808) ;  /* 0x00000000000c7947 */ /* 0x000fea0003800000 */
.L_x_4827:
[----:B------:R-:W2:Y:S01]  /*2620*/  LDG.E R2, desc[UR36][R2.64] ;  /* 0x0000002402027981 */ /* 0x000ea2000c1e1900 */
[----:B------:R-:W-:Y:S01]  /*2630*/  IMAD.MOV.U32 R19, RZ, RZ, RZ ;  /* 0x000000ffff137224 */ /* 0x000fe200078e00ff */
[----:B--2---:R-:W-:-:S07]  /*2640*/  I2FP.F32.U32 R18, R2 ;  /* 0x0000000200127245 */ /* 0x004fce0000201000 */
.L_x_4808:
[----:B------:R-:W-:Y:S05]  /*2650*/  BSYNC.RECONVERGENT B6 ;  /* 0x0000000000067941 */ /* 0x000fea0003800200 */
.L_x_4802:
[----:B------:R-:W2:Y:S01]  /*2660*/  LDCU.64 UR6, c[0x0][0x5f8] ;  /* 0x0000bf00ff0677ac */ /* 0x000ea20008000a00 */
[----:B------:R-:W-:Y:S01]  /*2670*/  BSSY.RECONVERGENT B6, `(.L_x_4831) ;  /* 0x00000f1000067945 */ /* 0x000fe20003800200 */
[----:B------:R-:W-:-:S04]  /*2680*/  UPRMT UR4, UR42, 0x9910, URZ ;  /* 0x000099102a047896 */ /* 0x000fc800080000ff */
[----:B------:R-:W-:Y:S01]  /*2690*/  UISETP.GT.AND UP0, UPT, UR4, 0x9, UPT ;  /* 0x000000090400788c */ /* 0x000fe2000bf04270 */
[----:B--2---:R-:W-:-:S05]  /*26a0*/  IADD3 R4, P0, PT, R22, UR6, RZ ;  /* 0x0000000616047c10 */ /* 0x004fca000ff1e0ff */
        /* <DEDUP_REMOVED lines=10> */
[----:B0--34-:R-:W2:Y:S01]  /*2750*/  LDG.E.S8 R2, desc[UR36][R4.64] ;  /* 0x0000002404027981 */ /* 0x019ea2000c1e1300 */
[----:B------:R-:W-:Y:S01]  /*2760*/  MOV R3, RZ ;  /* 0x000000ff00037202 */ /* 0x000fe20000000f00 */
[----:B--2---:R-:W0:Y:S01]  /*2770*/  I2F.S16 R2, R2 ;  /* 0x0000000200027306 */ /* 0x004e220000101400 */
[----:B------:R-:W-:Y:S05]  /*2780*/  BRA `(.L_x_4837) ;  /* 0x0000000c007c7947 */ /* 0x000fea0003800000 */
.L_x_4835:
[----:B0--34-:R-:W2:Y:S01]  /*2790*/  LDG.E.U8 R2, desc[UR36][R4.64] ;  /* 0x0000002404027981 */ /* 0x019ea2000c1e1100 */
[----:B------:R-:W-:Y:S01]  /*27a0*/  IMAD.MOV.U32 R3, RZ, RZ, RZ ;  /* 0x000000ffff037224 */ /* 0x000fe200078e00ff */
[----:B--2---:R-:W-:Y:S01]  /*27b0*/  I2FP.F32.U32 R2, R2 ;  /* 0x0000000200027245 */ /* 0x004fe20000201000 */
[----:B------:R-:W-:Y:S06]  /*27c0*/  BRA `(.L_x_4837) ;  /* 0x0000000c006c7947 */ /* 0x000fec0003800000 */
.L_x_4834:
[----:B------:R-:W-:-:S09]  /*27d0*/  UISETP.NE.AND UP0, UPT, UR4, 0x2, UPT ;  /* 0x000000020400788c */ /* 0x000fd2000bf05270 */
[----:B------:R-:W-:Y:S05]  /*27e0*/  BRA.U !UP0, `(.L_x_4838) ;  /* 0x0000000108307547 */ /* 0x000fea000b800000 */
[----:B------:R-:W-:-:S09]  /*27f0*/  UISETP.NE.AND UP0, UPT, UR4, 0x3, UPT ;  /* 0x000000030400788c */ /* 0x000fd2000bf05270 */
[----:B------:R-:W-:Y:S05]  /*2800*/  BRA.U !UP0, `(.L_x_4839) ;  /* 0x0000000108187547 */ /* 0x000fea000b800000 */
[----:B------:R-:W-:-:S09]  /*2810*/  UISETP.NE.AND UP0, UPT, UR4, 0x4, UPT ;  /* 0x000000040400788c */ /* 0x000fd2000bf05270 */
[----:B------:R-:W-:Y:S05]  /*2820*/  BRA.U UP0, `(.L_x_4836) ;  /* 0x0000000900cc7547 */ /* 0x000fea000b800000 */
[----:B------:R-:W2:Y:S01]  /*2830*/  LDG.E.64 R4, desc[UR36][R4.64] ;  /* 0x0000002404047981 */ /* 0x000ea2000c1e1b00 */
[----:B0--34-:R-:W-:Y:S01]  /*2840*/  IMAD.MOV.U32 R3, RZ, RZ, RZ ;  /* 0x000000ffff037224 */ /* 0x019fe200078e00ff */
[----:B--2---:R0:W2:Y:S01]  /*2850*/  I2F.S64 R2, R4 ;  /* 0x0000000400027312 */ /* 0x0040a20000301400 */
[----:B------:R-:W-:Y:S05]  /*2860*/  BRA `(.L_x_4837) ;  /* 0x0000000c00447947 */ /* 0x000fea0003800000 */
.L_x_4839:
[----:B0--34-:R-:W2:Y:S01]  /*2870*/  LDG.E R2, desc[UR36][R4.64] ;  /* 0x0000002404027981 */ /* 0x019ea2000c1e1900 */
[----:B------:R-:W-:Y:S01]  /*2880*/  HFMA2 R3, -RZ, RZ, 0, 0 ;  /* 0x00000000ff037431 */ /* 0x000fe200000001ff */
[----:B--2---:R-:W-:Y:S01]  /*2890*/  I2FP.F32.S32 R2, R2 ;  /* 0x0000000200027245 */ /* 0x004fe20000201400 */
[----:B------:R-:W-:Y:S06]  /*28a0*/  BRA `(.L_x_4837) ;  /* 0x0000000c00347947 */ /* 0x000fec0003800000 */
.L_x_4838:
[----:B0--34-:R-:W2:Y:S01]  /*28b0*/  LDG.E.U16 R2, desc[UR36][R4.64] ;  /* 0x0000002404027981 */ /* 0x019ea2000c1e1500 */
[----:B------:R-:W-:Y:S01]  /*28c0*/  IMAD.MOV.U32 R3, RZ, RZ, RZ ;  /* 0x000000ffff037224 */ /* 0x000fe200078e00ff */
[----:B--2---:R-:W0:Y:S01]  /*28d0*/  I2F.S16 R2, R2 ;  /* 0x0000000200027306 */ /* 0x004e220000101400 */
[----:B------:R-:W-:Y:S05]  /*28e0*/  BRA `(.L_x_4837) ;  /* 0x0000000c00247947 */ /* 0x000fea0003800000 */
.L_x_4833:
[----:B------:R-:W-:-:S09]  /*28f0*/  UISETP.GT.AND UP0, UPT, UR4, 0x6, UPT ;  /* 0x000000060400788c */ /* 0x000fd2000bf04270 */
[----:B------:R-:W-:Y:S05]  /*2900*/  BRA.U UP0, `(.L_x_4840) ;  /* 0x00000001002c7547 */ /* 0x000fea000b800000 */
[----:B------:R-:W-:-:S09]  /*2910*/  UISETP.NE.AND UP0, UPT, UR4, 0x5, UPT ;  /* 0x000000050400788c */ /* 0x000fd2000bf05270 */
[----:B------:R-:W-:Y:S05]  /*2920*/  BRA.U !UP0, `(.L_x_4841) ;  /* 0x0000000108147547 */ /* 0x000fea000b800000 */
[----:B------:R-:W-:-:S09]  /*2930*/  UISETP.NE.AND UP0, UPT, UR4, 0x6, UPT ;  /* 0x000000060400788c */ /* 0x000fd2000bf05270 */
[----:B------:R-:W-:Y:S05]  /*2940*/  BRA.U UP0, `(.L_x_4836) ;  /* 0x0000000900847547 */ /* 0x000fea000b800000 */
[----:B0--34-:R3:W5:Y:S01]  /*2950*/  LDG.E R2, desc[UR36][R4.64] ;  /* 0x0000002404027981 */ /* 0x019762000c1e1900 */
[----:B------:R-:W-:Y:S01]  /*2960*/  IMAD.MOV.U32 R3, RZ, RZ, RZ ;  /* 0x000000ffff037224 */ /* 0x000fe200078e00ff */
[----:B------:R-:W-:Y:S06]  /*2970*/  BRA `(.L_x_4837) ;  /* 0x0000000c00007947 */ /* 0x000fec0003800000 */
.L_x_4841:
[----:B0--34-:R-:W2:Y:S01]  /*2980*/  LDG.E.U16 R2, desc[UR36][R4.64] ;  /* 0x0000002404027981 */ /* 0x019ea2000c1e1500 */
[----:B------:R-:W-:Y:S01]  /*2990*/  MOV R3, RZ ;  /* 0x000000ff00037202 */ /* 0x000fe20000000f00 */
[----:B--2---:R-:W-:Y:S01]  /*29a0*/  HADD2.F32 R2, -RZ, R2.H0_H0 ;  /* 0x20000002ff027230 */ /* 0x004fe20000004100 */
[----:B------:R-:W-:Y:S06]  /*29b0*/  BRA `(.L_x_4837) ;  /* 0x0000000800f07947 */ /* 0x000fec0003800000 */
.L_x_4840:
[----:B------:R-:W-:-:S09]  /*29c0*/  UISETP.NE.AND UP0, UPT, UR4, 0x7, UPT ;  /* 0x000000070400788c */ /* 0x000fd2000bf05270 */
[----:B------:R-:W-:Y:S05]  /*29d0*/  BRA.U !UP0, `(.L_x_4842) ;  /* 0x0000000108287547 */ /* 0x000fea000b800000 */
[----:B------:R-:W-:-:S09]  /*29e0*/  UISETP.NE.AND UP0, UPT, UR4, 0x8, UPT ;  /* 0x000000080400788c */ /* 0x000fd2000bf05270 */
[----:B------:R-:W-:Y:S05]  /*29f0*/  BRA.U !UP0, `(.L_x_4843) ;  /* 0x0000000108107547 */ /* 0x000fea000b800000 */
[----:B------:R-:W-:-:S09]  /*2a00*/  UISETP.NE.AND UP0, UPT, UR4, 0x9, UPT ;  /* 0x000000090400788c */ /* 0x000fd2000bf05270 */
[----:B------:R-:W-:Y:S05]  /*2a10*/  BRA.U UP0, `(.L_x_4836) ;  /* 0x0000000900507547 */ /* 0x000fea000b800000 */
[----:B0--34-:R4:W5:Y:S01]  /*2a20*/  LDG.E.64 R2, desc[UR36][R4.64] ;  /* 0x0000002404027981 */ /* 0x019962000c1e1b00 */
[----:B------:R-:W-:Y:S05]  /*2a30*/  BRA `(.L_x_4837) ;  /* 0x0000000800d07947 */ /* 0x000fea0003800000 */
.L_x_4843:
[----:B0--34-:R-:W2:Y:S02]  /*2a40*/  LDG.E R3, desc[UR36][R4.64] ;  /* 0x0000002404037981 */ /* 0x019ea4000c1e1900 */
[--C-:B--2---:R-:W-:Y:S02]  /*2a50*/  HADD2.F32 R2, -RZ, R3.reuse.H0_H0 ;  /* 0x20000003ff027230 */ /* 0x104fe40000004100 */
[----:B------:R-:W-:Y:S01]  /*2a60*/  HADD2.F32 R3, -RZ, R3.H1_H1 ;  /* 0x30000003ff037230 */ /* 0x000fe20000004100 */
[----:B------:R-:W-:Y:S06]  /*2a70*/  BRA `(.L_x_4837) ;  /* 0x0000000800c07947 */ /* 0x000fec0003800000 */
.L_x_4842:
[----:B------:R-:W2:Y:S01]  /*2a80*/  LDG.E.64 R4, desc[UR36][R4.64] ;  /* 0x0000002404047981 */ /* 0x000ea2000c1e1b00 */
[----:B------:R-:W-:Y:S01]  /*2a90*/  UMOV UR4, 0xf0000000 ;  /* 0xf000000000047882 */ /* 0x000fe20000000000 */
[----:B------:R-:W-:Y:S01]  /*2aa0*/  UMOV UR5, 0x380fffff ;  /* 0x380fffff00057882 */ /* 0x000fe20000000000 */
[----:B0--34-:R-:W-:Y:S01]  /*2ab0*/  IMAD.MOV.U32 R3, RZ, RZ, RZ ;  /* 0x000000ffff037224 */ /* 0x019fe200078e00ff */
[----:B--2---:R-:W0:Y:S01]  /*2ac0*/  F2F.F32.F64 R2, R4 ;  /* 0x0000000400027310 */ /* 0x004e220000301000 */
[----:B------:R-:W-:-:S14]  /*2ad0*/  DSETP.GEU.AND P0, PT, |R4|, UR4, PT ;  /* 0x0000000404007e2a */ /* 0x000fdc000bf0e200 */
[----:B0-----:R-:W-:Y:S01]  /*2ae0*/  @!P0 FMUL R2, R2, 1.175494350822287508e-38 ;  /* 0x0080000002028820 */ /* 0x001fe20000400000 */
[----:B------:R-:W-:Y:S06]  /*2af0*/  BRA `(.L_x_4837) ;  /* 0x0000000800a07947 */ /* 0x000fec0003800000 */
.L_x_4832:
        /* <DEDUP_REMOVED lines=9> */
[----:B0--34-:R-:W-:Y:S01]  /*2b90*/  IMAD.MOV.U32 R3, RZ, RZ, RZ ;  /* 0x000000ffff037224 */ /* 0x019fe200078e00ff */
[----:B--2---:R-:W-:-:S04]  /*2ba0*/  ISETP.NE.AND P0, PT, R4, RZ, PT ;  /* 0x000000ff0400720c */ /* 0x004fc80003f05270 */
[----:B------:R-:W-:Y:S01]  /*2bb0*/  FSEL R2, RZ, 1, !P0 ;  /* 0x3f800000ff027808 */ /* 0x000fe20004000000 */
[----:B------:R-:W-:Y:S08]  /*2bc0*/  BRA `(.L_x_4837) ;  /* 0x00000008006c7947 */ /* 0x000ff00003800000 */
.L_x_4846:
[----:B------:R-:W0:Y:S01]  /*2bd0*/  LDG.E.128 R4, desc[UR36][R4.64] ;  /* 0x0000002404047981 */ /* 0x000e22000c1e1d00 */
[----:B------:R-:W-:Y:S01]  /*2be0*/  UMOV UR4, 0xf0000000 ;  /* 0xf000000000047882 */ /* 0x000fe20000000000 */
[----:B------:R-:W-:Y:S01]  /*2bf0*/  UMOV UR5, 0x380fffff ;  /* 0x380fffff00057882 */ /* 0x000fe20000000000 */
[----:B0--34-:R-:W0:Y:S01]  /*2c00*/  F2F.F32.F64 R2, R4 ;  /* 0x0000000400027310 */ /* 0x019e220000301000 */
[----:B------:R-:W-:Y:S02]  /*2c10*/  DSETP.GEU.AND P0, PT, |R4|, UR4, PT ;  /* 0x0000000404007e2a */ /* 0x000fe4000bf0e200 */
[----:B------:R-:W-:-:S05]  /*2c20*/  DSETP.GEU.AND P1, PT, |R6|, UR4, PT ;  /* 0x0000000406007e2a */ /* 0x000fca000bf2e200 */
[----:B------:R-:W2:Y:S07]  /*2c30*/  F2F.F32.F64 R3, R6 ;  /* 0x0000000600037310 */ /* 0x000eae0000301000 */
[----:B0-----:R-:W-:Y:S02]  /*2c40*/  @!P0 FMUL R2, R2, 1.175494350822287508e-38 ;  /* 0x0080000002028820 */ /* 0x001fe40000400000 */
[----:B--2---:R-:W-:Y:S01]  /*2c50*/  @!P1 FMUL R3, R3, 1.175494350822287508e-38 ;  /* 0x0080000003039820 */ /* 0x004fe20000400000 */
[----:B------:R-:W-:Y:S06]  /*2c60*/  BRA `(.L_x_4837) ;  /* 0x0000000800447947 */ /* 0x000fec0003800000 */
.L_x_4845:
[----:B------:R-:W-:-:S09]  /*2c70*/  UISETP.NE.AND UP0, UPT, UR4, 0xf, UPT ;  /* 0x0000000f0400788c */ /* 0x000fd2000bf05270 */
[----:B------:R-:W-:Y:S05]  /*2c80*/  BRA.U !UP0, `(.L_x_4847) ;  /* 0x0000000108947547 */ /* 0x000fea000b800000 */
[----:B------:R-:W-:-:S09]  /*2c90*/  UISETP.NE.AND UP0, UPT, UR4, 0x17, UPT ;  /* 0x000000170400788c */ /* 0x000fd2000bf05270 */
[----:B------:R-:W-:Y:S05]  /*2ca0*/  BRA.U !UP0, `(.L_x_4848) ;  /* 0x0000000108587547 */ /* 0x000fea000b800000 */
[----:B------:R-:W-:-:S09]  /*2cb0*/  UISETP.NE.AND UP0, UPT, UR4, 0x18, UPT ;  /* 0x000000180400788c */ /* 0x000fd2000bf05270 */
[----:B------:R-:W-:Y:S05]  /*2cc0*/  BRA.U UP0, `(.L_x_4836) ;  /* 0x0000000500a47547 */ /* 0x000fea000b800000 */
[----:B0--34-:R-:W2:Y:S01]  /*2cd0*/  LDG.E.U8 R2, desc[UR36][R4.64] ;  /* 0x0000002404027981 */ /* 0x019ea2000c1e1100 */
        /* <DEDUP_REMOVED lines=19> */
.L_x_4848:
[----:B0--34-:R-:W2:Y:S02]  /*2e10*/  LDG.E.U8 R3, desc[UR36][R4.64] ;  /* 0x0000002404037981 */ /* 0x019ea4000c1e1100 */
        /* <DEDUP_REMOVED lines=12> */
.L_x_4847:
[----:B0--34-:R-:W2:Y:S01]  /*2ee0*/  LDG.E.U16 R2, desc[UR36][R4.64] ;  /* 0x0000002404027981 */ /* 0x019ea2000c1e1500 */
[----:B------:R-:W-:Y:S01]  /*2ef0*/  IMAD.MOV.U32 R3, RZ, RZ, RZ ;  /* 0x000000ffff037224 */ /* 0x000fe200078e00ff */
[----:B--2---:R-:W-:Y:S01]  /*2f00*/  SHF.L.U32 R2, R2, 0x10, RZ ;  /* 0x0000001002027819 */ /* 0x004fe200000006ff */
[----:B------:R-:W-:Y:S06]  /*2f10*/  BRA `(.L_x_4837) ;  /* 0x0000000400987947 */ /* 0x000fec0003800000 */
.L_x_4844:
        /* <DEDUP_REMOVED lines=8> */
[----:B0--34-:R-:W2:Y:S01]  /*2fa0*/  LDG.E.U16 R2, desc[UR36][R4.64] ;  /* 0x0000002404027981 */ /* 0x019ea2000c1e1500 */
[----:B------:R-:W-:Y:S01]  /*2fb0*/  IMAD.MOV.U32 R3, RZ, RZ, RZ ;  /* 0x000000ffff037224 */ /* 0x000fe200078e00ff */
[----:B--2---:R-:W-:Y:S01]  /*2fc0*/  I2FP.F32.U32 R2, R2 ;  /* 0x0000000200027245 */ /* 0x004fe20000201000 */
[----:B------:R-:W-:Y:S06]  /*2fd0*/  BRA `(.L_x_4837) ;  /* 0x0000000400687947 */ /* 0x000fec0003800000 */
.L_x_4851:
[----:B------:R-:W2:Y:S01]  /*2fe0*/  LDG.E.U8 R4, desc[UR36][R4.64] ;  /* 0x0000002404047981 */ /* 0x000ea2000c1e1100 */
[----:B0--34-:R-:W-:Y:S02]  /*2ff0*/  CS2R R2, SRZ ;  /* 0x0000000000027805 */ /* 0x019fe4000001ff00 */
        /* <DEDUP_REMOVED lines=18> */
.L_x_4853:
[----:B------:R-:W-:Y:S05]  /*3120*/  BSYNC.RECONVERGENT B0 ;  /* 0x0000000000007941 */ /* 0x000fea0003800200 */
.L_x_4852:
[----:B------:R-:W-:Y:S01]  /*3130*/  IMAD.SHL.U32 R0, R0, 0x100000, RZ ;  /* 0x0010000000007824 */ /* 0x000fe200078e00ff */
[----:B------:R-:W-:-:S04]  /*3140*/  LEA R2, R2, 0x3b800000, 0x17 ;  /* 0x3b80000002027811 */ /* 0x000fc800078eb8ff */
[----:B------:R-:W-:Y:S01]  /*3150*/  LOP3.LUT R2, R2, R0, R9, 0xfe, !PT ;  /* 0x0000000002027212 */ /* 0x000fe200078efe09 */
[----:B------:R-:W-:Y:S06]  /*3160*/  BRA `(.L_x_4837) ;  /* 0x0000000400047947 */ /* 0x000fec0003800000 */
.L_x_4850:
[----:B------:R-:W2:Y:S01]  /*3170*/  LDG.E.U8 R4, desc[UR36][R4.64] ;  /* 0x0000002404047981 */ /* 0x000ea2000c1e1100 */
[----:B0--34-:R-:W-:Y:S02]  /*3180*/  CS2R R2, SRZ ;  /* 0x0000000000027805 */ /* 0x019fe4000001ff00 */
        /* <DEDUP_REMOVED lines=18> */
.L_x_4855:
[----:B------:R-:W-:Y:S05]  /*32b0*/  BSYNC.RECONVERGENT B0 ;  /* 0x0000000000007941 */ /* 0x000fea0003800200 */
.L_x_4854:
[----:B------:R-:W-:Y:S02]  /*32c0*/  SHF.L.U32 R0, R0, 0x15, RZ ;  /* 0x0000001500007819 */ /* 0x000fe400000006ff */
[----:B------:R-:W-:-:S04]  /*32d0*/  LEA R2, R2, 0x37800000, 0x17 ;  /* 0x3780000002027811 */ /* 0x000fc800078eb8ff */
[----:B------:R-:W-:Y:S01]  /*32e0*/  LOP3.LUT R2, R2, R0, R9, 0xfe, !PT ;  /* 0x0000000002027212 */ /* 0x000fe200078efe09 */
[----:B------:R-:W-:Y:S06]  /*32f0*/  BRA `(.L_x_4837) ;  /* 0x0000000000a07947 */ /* 0x000fec0003800000 */
.L_x_4849:
[----:B------:R-:W-:-:S09]  /*3300*/  UISETP.NE.AND UP0, UPT, UR4, 0x1c, UPT ;  /* 0x0000001c0400788c */ /* 0x000fd2000bf05270 */
[----:B------:R-:W-:Y:S05]  /*3310*/  BRA.U !UP0, `(.L_x_4856) ;  /* 0x00000001088c7547 */ /* 0x000fea000b800000 */
[----:B------:R-:W-:-:S09]  /*3320*/  UISETP.NE.AND UP0, UPT, UR4, 0x1d, UPT ;  /* 0x0000001d0400788c */ /* 0x000fd2000bf05270 */
[----:B------:R-:W-:Y:S05]  /*3330*/  BRA.U !UP0, `(.L_x_4857) ;  /* 0x0000000108747547 */ /* 0x000fea000b800000 */
[----:B------:R-:W-:-:S09]  /*3340*/  UISETP.NE.AND UP0, UPT, UR4, 0x2c, UPT ;  /* 0x0000002c0400788c */ /* 0x000fd2000bf05270 */
[----:B------:R-:W-:Y:S05]  /*3350*/  BRA.U !UP0, `(.L_x_4858) ;  /* 0x0000000108487547 */ /* 0x000fea000b800000 */
.L_x_4836:
[----:B0--34-:R-:W-:Y:S01]  /*3360*/  MOV R2, 0x0 ;  /* 0x0000000000027802 */ /* 0x019fe20000000f00 */
[----:B------:R-:W0:Y:S01]  /*3370*/  LDCU.64 UR4, c[0x4][0x1a8] ;  /* 0x01003500ff0477ac */ /* 0x000e220008000a00 */
[----:B------:R-:W-:Y:S02]  /*3380*/  HFMA2 R13, -RZ, RZ, 0, 0 ;  /* 0x00000000ff0d7431 */ /* 0x000fe400000001ff */
[----:B------:R-:W-:Y:S01]  /*3390*/  IMAD.MOV.U32 R8, RZ, RZ, 0x4e ;  /* 0x0000004eff087424 */ /* 0x000fe200078e00ff */
[----:B------:R-:W2:Y:S01]  /*33a0*/  LDCU.64 UR6, c[0x4][0x1b0] ;  /* 0x01003600ff0677ac */ /* 0x000ea20008000a00 */
[----:B------:R-:W3:Y:S01]  /*33b0*/  LDC.64 R2, c[0x4][R2] ;  /* 0x0100000002027b82 */ /* 0x000ee20000000a00 */
[----:B------:R-:W-:Y:S01]  /*33c0*/  IMAD.MOV.U32 R12, RZ, RZ, 0x1 ;  /* 0x00000001ff0c7424 */ /* 0x000fe200078e00ff */
[----:B------:R-:W4:Y:S01]  /*33d0*/  LDCU.64 UR8, c[0x4][0x8] ;  /* 0x01000100ff0877ac */ /* 0x000f220008000a00 */
[----:B0-----:R-:W-:Y:S02]  /*33e0*/  IMAD.U32 R4, RZ, RZ, UR4 ;  /* 0x00000004ff047e24 */ /* 0x001fe4000f8e00ff */
[----:B------:R-:W-:Y:S01]  /*33f0*/  IMAD.U32 R5, RZ, RZ, UR5 ;  /* 0x00000005ff057e24 */ /* 0x000fe2000f8e00ff */
[----:B--2---:R-:W-:Y:S01]  /*3400*/  MOV R6, UR6 ;  /* 0x0000000600067c02 */ /* 0x004fe20008000f00 */
[----:B------:R-:W-:-:S02]  /*3410*/  IMAD.U32 R7, RZ, RZ, UR7 ;  /* 0x00000007ff077e24 */ /* 0x000fc4000f8e00ff */
[----:B----4-:R-:W-:Y:S01]  /*3420*/  IMAD.U32 R10, RZ, RZ, UR8 ;  /* 0x00000008ff0a7e24 */ /* 0x010fe2000f8e00ff */
[----:B------:R-:W-:-:S07]  /*3430*/  MOV R11, UR9 ;  /* 0x00000009000b7c02 */ /* 0x000fce0008000f00 */
[----:B------:R-:W-:-:S07]  /*3440*/  LEPC R20, `(.L_x_4859) ;  /* 0x000000001014794e */ /* 0x000fce0000000000 */
[----:B-1-3-5:R-:W-:Y:S05]  /*3450*/  CALL.ABS.NOINC R2 ;  /* 0x0000000002007343 */ /* 0x02afea0003c00000 */
.L_x_4859:
[----:B------:R-:W-:Y:S01]  /*3460*/  CS2R R2, SRZ ;  /* 0x0000000000027805 */ /* 0x000fe2000001ff00 */
[----:B------:R-:W-:Y:S06]  /*3470*/  BRA `(.L_x_4837) ;  /* 0x0000000000407947 */ /* 0x000fec0003800000 */
.L_x_4858:
[----:B------:R-:W2:Y:S01]  /*3480*/  LDG.E.U8 R4, desc[UR36][R4.64] ;  /* 0x0000002404047981 */ /* 0x000ea2000c1e1100 */
[----:B0--34-:R-:W-:Y:S02]  /*3490*/  IMAD.MOV.U32 R3, RZ, RZ, RZ ;  /* 0x000000ffff037224 */ /* 0x019fe400078e00ff */
[----:B------:R-:W-:Y:S01]  /*34a0*/  IMAD.MOV.U32 R2, RZ, RZ, 0x400000 ;  /* 0x00400000ff027424 */ /* 0x000fe200078e00ff */
[----:B--2---:R-:W-:-:S13]  /*34b0*/  ISETP.NE.AND P0, PT, R4, RZ, PT ;  /* 0x000000ff0400720c */ /* 0x004fda0003f05270 */
[----:B------:R-:W-:Y:S05]  /*34c0*/  @!P0 BRA `(.L_x_4837) ;  /* 0x00000000002c8947 */ /* 0x000fea0003800000 */
[----:B------:R-:W-:-:S13]  /*34d0*/  ISETP.NE.AND P0, PT, R4, 0xff, PT ;  /* 0x000000ff0400780c */ /* 0x000fda0003f05270 */
[----:B------:R-:W-:Y:S01]  /*34e0*/  @!P0 MOV R2, 0x7f800001 ;  /* 0x7f80000100028802 */ /* 0x000fe20000000f00 */
[----:B------:R-:W-:Y:S01]  /*34f0*/  @P0 IMAD.SHL.U32 R2, R4, 0x800000, RZ ;  /* 0x0080000004020824 */ /* 0x000fe200078e00ff */
[----:B------:R-:W-:Y:S06]  /*3500*/  BRA `(.L_x_4837) ;  /* 0x00000000001c7947 */ /* 0x000fec0003800000 */
.L_x_4857:
[----:B------:R-:W2:Y:S01]  /*3510*/  LDG.E.64 R4, desc[UR36][R4.64] ;  /* 0x0000002404047981 */ /* 0x000ea2000c1e1b00 */
[----:B0--34-:R-:W-:Y:S01]  /*3520*/  IMAD.MOV.U32 R3, RZ, RZ, RZ ;  /* 0x000000ffff037224 */ /* 0x019fe200078e00ff */
[----:B--2---:R0:W2:Y:S01]  /*3530*/  I2F.U64 R2, R4 ;  /* 0x0000000400027312 */ /* 0x0040a20000301000 */
[----:B------:R-:W-:Y:S05]  /*3540*/  BRA `(.L_x_4837) ;  /* 0x00000000000c7947 */ /* 0x000fea0003800000 */
.L_x_4856:
[----:B0--34-:R-:W2:Y:S01]  /*3550*/  LDG.E R2, desc[UR36][R4.64] ;  /* 0x0000002404027981 */ /* 0x019ea2000c1e1900 */
[----:B------:R-:W-:Y:S01]  /*3560*/  HFMA2 R3, -RZ, RZ, 0, 0 ;  /* 0x00000000ff037431 */ /* 0x000fe200000001ff */
[----:B--2---:R-:W-:-:S07]  /*3570*/  I2FP.F32.U32 R2, R2 ;  /* 0x0000000200027245 */ /* 0x004fce0000201000 */
.L_x_4837:
[----:B------:R-:W-:Y:S05]  /*3580*/  BSYNC.RECONVERGENT B6 ;  /* 0x0000000000067941 */ /* 0x000fea0003800200 */
.L_x_4831:
[----:B------:R-:W3:Y:S01]  /*3590*/  LDCU.64 UR6, c[0x0][0x5e8] ;  /* 0x0000bd00ff0677ac */ /* 0x000ee20008000a00 */
[CC--:B-----5:R-:W-:Y:S01]  /*35a0*/  FMUL.FTZ R7, R3.reuse, R19.reuse ;  /* 0x0000001303077220 */ /* 0x0e0fe20000410000 */
[-C--:B-1----:R-:W-:Y:S01]  /*35b0*/  FMUL.FTZ R0, R3, R18.reuse ;  /* 0x0000001203007220 */ /* 0x082fe20000410000 */
[----:B------:R-:W-:Y:S02]  /*35c0*/  UPRMT UR4, UR43, 0x9910, URZ ;  /* 0x000099102b047896 */ /* 0x000fe400080000ff */
[C---:B0-2---:R-:W-:Y:S01]  /*35d0*/  FFMA.FTZ R18, R2.reuse, R18, -R7 ;  /* 0x0000001202127223 */ /* 0x045fe20000010807 */
[----:B------:R-:W-:Y:S01]  /*35e0*/  FFMA.FTZ R19, R2, R19, R0 ;  /* 0x0000001302137223 */ /* 0x000fe20000010000 */
[----:B------:R-:W-:Y:S01]  /*35f0*/  UISETP.GT.AND UP0, UPT, UR4, 0x9, UPT ;  /* 0x000000090400788c */ /* 0x000fe2000bf04270 */
[----:B---34-:R-:W-:-:S05]  /*3600*/  IADD3 R4, P0, PT, R16, UR6, RZ ;  /* 0x0000000610047c10 */ /* 0x018fca000ff1e0ff */
        /* <DEDUP_REMOVED lines=13> */
.L_x_4863:
[----:B------:R-:W0:Y:S02]  /*36e0*/  F2I.S64.TRUNC R18, R18 ;  /* 0x0000001200127311 */ /* 0x000e24000020d900 */
[----:B0-----:R-:W-:-:S05]  /*36f0*/  IMAD.MOV.U32 R3, RZ, RZ, R18 ;  /* 0x000000ffff037224 */ /* 0x001fca00078e0012 */
[----:B------:R0:W-:Y:S01]  /*3700*/  STG.E.U8 desc[UR36][R4.64], R3 ;  /* 0x0000000304007986 */ /* 0x0001e2000c101124 */
[----:B------:R-:W-:Y:S05]  /*3710*/  BRA `(.L_x_4865) ;  /* 0x0000000c00307947 */ /* 0x000fea0003800000 */
.L_x_4862:
        /* <DEDUP_REMOVED lines=9> */
.L_x_4867:
[----:B------:R-:W0:Y:S02]  /*37b0*/  F2I.FTZ.TRUNC.NTZ R3, R18 ;  /* 0x0000001200037305 */ /* 0x000e24000021f100 */
[----:B0-----:R0:W-:Y:S01]  /*37c0*/  STG.E desc[UR36][R4.64], R3 ;  /* 0x0000000304007986 */ /* 0x0011e2000c101924 */
[----:B------:R-:W-:Y:S05]  /*37d0*/  BRA `(.L_x_4865) ;  /* 0x0000000c00007947 */ /* 0x000fea0003800000 */
.L_x_4866:
[----:B------:R-:W0:Y:S02]  /*37e0*/  F2I.FTZ.TRUNC.NTZ R3, R18 ;  /* 0x0000001200037305 */ /* 0x000e24000021f100 */
[----:B0-----:R0:W-:Y:S01]  /*37f0*/  STG.E.U16 desc[UR36][R4.64], R3 ;  /* 0x0000000304007986 */ /* 0x0011e2000c101524 */
[----:B------:R-:W-:Y:S05]  /*3800*/  BRA `(.L_x_4865) ;  /* 0x0000000800f47947 */ /* 0x000fea0003800000 */
.L_x_4861:
        /* <DEDUP_REMOVED lines=8> */
.L_x_4869:
[----:B------:R-:W-:-:S05]  /*3890*/  F2FP.F16.F32.PACK_AB R18, RZ, R18 ;  /* 0x00000012ff12723e */ /* 0x000fca00000000ff */
[----:B------:R0:W-:Y:S01]  /*38a0*/  STG.E.U16 desc[UR36][R4.64], R18 ;  /* 0x0000001204007986 */ /* 0x0001e2000c101524 */
[----:B------:R-:W-:Y:S05]  /*38b0*/  BRA `(.L_x_4865) ;  /* 0x0000000800c87947 */ /* 0x000fea0003800000 */
.L_x_4868:
        /* <DEDUP_REMOVED lines=8> */
.L_x_4871:
[----:B------:R-:W-:-:S05]  /*3940*/  F2FP.F16.F32.PACK_AB R19, R19, R18 ;  /* 0x000000121313723e */ /* 0x000fca00000000ff */
[----:B------:R2:W-:Y:S01]  /*3950*/  STG.E desc[UR36][R4.64], R19 ;  /* 0x0000001304007986 */ /* 0x0005e2000c101924 */
[----:B------:R-:W-:Y:S05]  /*3960*/  BRA `(.L_x_4865) ;  /* 0x00000008009c7947 */ /* 0x000fea0003800000 */
.L_x_4870:
[----:B------:R-:W-:-:S06]  /*3970*/  FMUL.FTZ R2, R18, 1 ;  /* 0x3f80000012027820 */ /* 0x000fcc0000410000 */
[----:B------:R-:W0:Y:S02]  /*3980*/  F2F.F64.F32 R2, R2 ;  /* 0x0000000200027310 */ /* 0x000e240000201800 */
[----:B0-----:R4:W-:Y:S01]  /*3990*/  STG.E.64 desc[UR36][R4.64], R2 ;  /* 0x0000000204007986 */ /* 0x0019e2000c101b24 */
[----:B------:R-:W-:Y:S05]  /*39a0*/  BRA `(.L_x_4865) ;  /* 0x00000008008c7947 */ /* 0x000fea0003800000 */
.L_x_4860:
        /* <DEDUP_REMOVED lines=14> */
.L_x_4874:
[----:B------:R-:W-:Y:S01]  /*3a90*/  FMUL.FTZ R8, R18, 1 ;  /* 0x3f80000012087820 */ /* 0x000fe20000410000 */
[----:B------:R-:W-:-:S05]  /*3aa0*/  FMUL.FTZ R10, R19, 1 ;  /* 0x3f800000130a7820 */ /* 0x000fca0000410000 */
[----:B------:R-:W-:Y:S08]  /*3ab0*/  F2F.F64.F32 R8, R8 ;  /* 0x0000000800087310 */ /* 0x000ff00000201800 */
[----:B------:R-:W0:Y:S02]  /*3ac0*/  F2F.F64.F32 R10, R10 ;  /* 0x0000000a000a7310 */ /* 0x000e240000201800 */
[----:B0-----:R0:W-:Y:S01]  /*3ad0*/  STG.E.128 desc[UR36][R4.64], R8 ;  /* 0x0000000804007986 */ /* 0x0011e2000c101d24 */
[----:B------:R-:W-:Y:S05]  /*3ae0*/  BRA `(.L_x_4865) ;  /* 0x00000008003c7947 */ /* 0x000fea0003800000 */
.L_x_4873:
        /* <DEDUP_REMOVED lines=18> */
.L_x_4878:
[----:B------:R-:W-:Y:S05]  /*3c10*/  BSYNC.RECONVERGENT B0 ;  /* 0x0000000000007941 */ /* 0x000fea0003800200 */
.L_x_4877:
[----:B------:R-:W-:-:S05]  /*3c20*/  LOP3.LUT R7, R0, 0x80, R7, 0xf8, !PT ;  /* 0x0000008000077812 */ /* 0x000fca00078ef807 */
[----:B------:R0:W-:Y:S01]  /*3c30*/  STG.E.U8 desc[UR36][R4.64], R7 ;  /* 0x0000000704007986 */ /* 0x0001e2000c101124 */
[----:B------:R-:W-:Y:S05]  /*3c40*/  BRA `(.L_x_4865) ;  /* 0x0000000400e47947 */ /* 0x000fea0003800000 */
.L_x_4876:
        /* <DEDUP_REMOVED lines=14> */
.L_x_4880:
[----:B------:R-:W-:Y:S05]  /*3d30*/  BSYNC.RECONVERGENT B0 ;  /* 0x0000000000007941 */ /* 0x000fea0003800200 */
.L_x_4879:
[----:B------:R-:W-:-:S05]  /*3d40*/  LOP3.LUT R3, R0, 0x80, R7, 0xf8, !PT ;  /* 0x0000008000037812 */ /* 0x000fca00078ef807 */
[----:B------:R0:W-:Y:S01]  /*3d50*/  STG.E.U8 desc[UR36][R4.64], R3 ;  /* 0x0000000304007986 */ /* 0x0001e2000c101124 */
[----:B------:R-:W-:Y:S05]  /*3d60*/  BRA `(.L_x_4865) ;  /* 0x00000004009c7947 */ /* 0x000fea0003800000 */
.L_x_4875:
[----:B------:R-:W-:-:S05]  /*3d70*/  F2FP.BF16.F32.PACK_AB R18, RZ, R18 ;  /* 0x00000012ff12723e */ /* 0x000fca00000010ff */
[----:B------:R0:W-:Y:S01]  /*3d80*/  STG.E.U16 desc[UR36][R4.64], R18 ;  /* 0x0000001204007986 */ /* 0x0001e2000c101524 */
[----:B------:R-:W-:Y:S05]  /*3d90*/  BRA `(.L_x_4865) ;  /* 0x0000000400907947 */ /* 0x000fea0003800000 */
.L_x_4872:
        /* <DEDUP_REMOVED lines=11> */
.L_x_4883:
        /* <DEDUP_REMOVED lines=12> */
.L_x_4886:
[----:B------:R-:W-:-:S04]  /*3f10*/  SHF.R.U32.HI R0, RZ, 0x14, R18 ;  /* 0x00000014ff007819 */ /* 0x000fc80000011612 */
[----:B------:R-:W-:-:S04]  /*3f20*/  LOP3.LUT R3, R0, 0x1, RZ, 0xc0, !PT ;  /* 0x0000000100037812 */ /* 0x000fc800078ec0ff */
[----:B------:R-:W-:-:S04]  /*3f30*/  IADD3 R0, PT, PT, R18, 0x487ffff, R3 ;  /* 0x0487ffff12007810 */ /* 0x000fc80007ffe003 */
[----:B------:R-:W-:-:S04]  /*3f40*/  SHF.R.U32.HI R0, RZ, 0x14, R0 ;  /* 0x00000014ff007819 */ /* 0x000fc80000011600 */
[----:B------:R-:W-:-:S07]  /*3f50*/  LOP3.LUT R0, R0, 0xff, RZ, 0xc0, !PT ;  /* 0x000000ff00007812 */ /* 0x000fce00078ec0ff */
.L_x_4887:
[----:B------:R-:W-:-:S04]  /*3f60*/  SHF.R.U32.HI R3, RZ, 0x18, R18 ;  /* 0x00000018ff037819 */ /* 0x000fc80000011612 */
[----:B------:R-:W-:-:S04]  /*3f70*/  LOP3.LUT R0, R0, 0x80, R3, 0xf8, !PT ;  /* 0x0000008000007812 */ /* 0x000fc800078ef803 */
[----:B------:R-:W-:-:S07]  /*3f80*/  PRMT R2, R0, 0x7610, R2 ;  /* 0x0000761000027816 */ /* 0x000fce0000000002 */
.L_x_4885:
[----:B------:R-:W-:Y:S05]  /*3f90*/  BSYNC.RECONVERGENT B0 ;  /* 0x0000000000007941 */ /* 0x000fea0003800200 */
.L_x_4884:
[----:B------:R0:W-:Y:S01]  /*3fa0*/  STG.E.U8 desc[UR36][R4.64], R2 ;  /* 0x0000000204007986 */ /* 0x0001e2000c101124 */
[----:B------:R-:W-:Y:S05]  /*3fb0*/  BRA `(.L_x_4865) ;  /* 0x0000000400087947 */ /* 0x000fea0003800000 */
.L_x_4882:
[----:B------:R-:W-:Y:S01]  /*3fc0*/  LOP3.LUT R0, R18, 0x7fffffff, RZ, 0xc0, !PT ;  /* 0x7fffffff12007812 */ /* 0x000fe200078ec0ff */
[----:B------:R-:W-:Y:S01]  /*3fd0*/  BSSY.RECONVERGENT B0, `(.L_x_4888) ;  /* 0x0000013000007945 */ /* 0x000fe20003800200 */
[----:B------:R-:W-:Y:S02]  /*3fe0*/  HFMA2 R2, -RZ, RZ, 0, 7.62939453125e-06 ;  /* 0x00000080ff027431 */ /* 0x000fe400000001ff */
        /* <DEDUP_REMOVED lines=9> */
.L_x_4890:
[----:B------:R-:W-:-:S04]  /*4080*/  SHF.R.U32.HI R0, RZ, 0x15, R18 ;  /* 0x00000015ff007819 */ /* 0x000fc80000011612 */
[----:B------:R-:W-:-:S04]  /*4090*/  LOP3.LUT R3, R0, 0x1, RZ, 0xc0, !PT ;  /* 0x0000000100037812 */ /* 0x000fc800078ec0ff */
[----:B------:R-:W-:-:S04]  /*40a0*/  IADD3 R0, PT, PT, R18, 0x88fffff, R3 ;  /* 0x088fffff12007810 */ /* 0x000fc80007ffe003 */
[----:B------:R-:W-:-:S04]  /*40b0*/  SHF.R.U32.HI R0, RZ, 0x15, R0 ;  /* 0x00000015ff007819 */ /* 0x000fc80000011600 */
[----:B------:R-:W-:-:S07]  /*40c0*/  LOP3.LUT R0, R0, 0xff, RZ, 0xc0, !PT ;  /* 0x000000ff00007812 */ /* 0x000fce00078ec0ff */
.L_x_4891:
[----:B------:R-:W-:-:S04]  /*40d0*/  SHF.R.U32.HI R3, RZ, 0x18, R18 ;  /* 0x00000018ff037819 */ /* 0x000fc80000011612 */
[----:B------:R-:W-:-:S04]  /*40e0*/  LOP3.LUT R0, R0, 0x80, R3, 0xf8, !PT ;  /* 0x0000008000007812 */ /* 0x000fc800078ef803 */
[----:B------:R-:W-:-:S07]  /*40f0*/  PRMT R2, R0, 0x7610, R2 ;  /* 0x0000761000027816 */ /* 0x000fce0000000002 */
.L_x_4889:
[----:B------:R-:W-:Y:S05]  /*4100*/  BSYNC.RECONVERGENT B0 ;  /* 0x0000000000007941 */ /* 0x000fea0003800200 */
.L_x_4888:
[----:B------:R0:W-:Y:S01]  /*4110*/  STG.E.U8 desc[UR36][R4.64], R2 ;  /* 0x0000000204007986 */ /* 0x0001e2000c101124 */
[----:B------:R-:W-:Y:S05]  /*4120*/  BRA `(.L_x_4865) ;  /* 0x0000000000ac7947 */ /* 0x000fea0003800000 */
.L_x_4881:
[----:B------:R-:W-:-:S09]  /*4130*/  UISETP.NE.AND UP0, UPT, UR4, 0x1c, UPT ;  /* 0x0000001c0400788c */ /* 0x000fd2000bf05270 */
[----:B------:R-:W-:Y:S05]  /*4140*/  BRA.U !UP0, `(.L_x_4892) ;  /* 0x00000001089c7547 */ /* 0x000fea000b800000 */
[----:B------:R-:W-:-:S09]  /*4150*/  UISETP.NE.AND UP0, UPT, UR4, 0x1d, UPT ;  /* 0x0000001d0400788c */ /* 0x000fd2000bf05270 */
[----:B------:R-:W-:Y:S05]  /*4160*/  BRA.U !UP0, `(.L_x_4893) ;  /* 0x0000000108887547 */ /* 0x000fea000b800000 */
[----:B------:R-:W-:-:S09]  /*4170*/  UISETP.NE.AND UP0, UPT, UR4, 0x2c, UPT ;  /* 0x0000002c0400788c */ /* 0x000fd2000bf05270 */
[----:B------:R-:W-:Y:S05]  /*4180*/  BRA.U !UP0, `(.L_x_4894) ;  /* 0x0000000108447547 */ /* 0x000fea000b800000 */
.L_x_4864:
        /* <DEDUP_REMOVED lines=16> */
.L_x_4895:
[----:B------:R-:W-:Y:S05]  /*4290*/  BRA `(.L_x_4865) ;  /* 0x0000000000507947 */ /* 0x000fea0003800000 */
.L_x_4894:
        /* <DEDUP_REMOVED lines=15> */
.L_x_4893:
[----:B------:R-:W0:Y:S02]  /*4390*/  F2I.U64.TRUNC R18, R18 ;  /* 0x0000001200127311 */ /* 0x000e24000020d800 */
[----:B0-----:R0:W-:Y:S01]  /*43a0*/  STG.E.64 desc[UR36][R4.64], R18 ;  /* 0x0000001204007986 */ /* 0x0011e2000c101b24 */
[----:B------:R-:W-:Y:S05]  /*43b0*/  BRA `(.L_x_4865) ;  /* 0x0000000000087947 */ /* 0x000fea0003800000 */
.L_x_4892:
[----:B------:R-:W0:Y:S02]  /*43c0*/  F2I.FTZ.U32.TRUNC.NTZ R3, R18 ;  /* 0x0000001200037305 */ /* 0x000e24000021f000 */
[----:B0-----:R0:W-:Y:S02]  /*43d0*/  STG.E desc[UR36][R4.64], R3 ;  /* 0x0000000304007986 */ /* 0x0011e4000c101924 */
.L_x_4865:
[----:B------:R-:W-:-:S07]  /*43e0*/  VIADD R17, R17, 0x80 ;  /* 0x0000008011117836 */ /* 0x000fce0000000000 */
.L_x_4800:
[----:B------:R-:W-:Y:S05]  /*43f0*/  BSYNC.RECONVERGENT B7 ;  /* 0x0000000000077941 */ /* 0x000fea0003800200 */
.L_x_4799:
[----:B------:R-:W5:Y:S01]  /*4400*/  LDCU UR4, c[0x0][0x380] ;  /* 0x00007000ff0477ac */ /* 0x000f620008000800 */
[----:B------:R-:W-:Y:S01]  /*4410*/  BSSY.RECONVERGENT B7, `(.L_x_4896) ;  /* 0x0000430000077945 */ /* 0x000fe20003800200 */
[----:B-----5:R-:W-:-:S13]  /*4420*/  ISETP.GE.AND P0, PT, R17, UR4, PT ;  /* 0x0000000411007c0c */ /* 0x020fda000bf06270 */
[----:B------:R-:W-:Y:S05]  /*4430*/  @P0 BRA `(.L_x_4897) ;  /* 0x0000004000b40947 */ /* 0x000fea0003800000 */
[----:B------:R-:W5:Y:S01]  /*4440*/  LDCU UR4, c[0x0][0x388] ;  /* 0x00007100ff0477ac */ /* 0x000f620008000800 */
[----:B------:R-:W-:Y:S02]  /*4450*/  HFMA2 R22, -RZ, RZ, 0, 0 ;  /* 0x00000000ff167431 */ /* 0x000fe400000001ff */
[----:B------:R-:W-:Y:S02]  /*4460*/  IMAD.MOV.U32 R0, RZ, RZ, RZ ;  /* 0x000000ffff007224 */ /* 0x000fe400078e00ff */
[----:B------:R-:W-:Y:S01]  /*4470*/  IMAD.MOV.U32 R16, RZ, RZ, RZ ;  /* 0x000000ffff107224 */ /* 0x000fe200078e00ff */
[----:B-----5:R-:W-:-:S09]  /*4480*/  UISETP.NE.AND UP0, UPT, UR4, URZ, UPT ;  /* 0x000000ff0400728c */ /* 0x020fd2000bf05270 */
[----:B------:R-:W-:Y:S05]  /*4490*/  BRA.U !UP0, `(.L_x_4898) ;  /* 0x0000001508707547 */ /* 0x000fea000b800000 */
[----:B------:R-:W0:Y:S01]  /*44a0*/  LDCU.64 UR4, c[0x0][0x390] ;  /* 0x00007200ff0477ac */ /* 0x000e220008000a00 */
[----:B------:R-:W-:Y:S01]  /*44b0*/  MOV R16, RZ ;  /* 0x000000ff00107202 */ /* 0x000fe20000000f00 */
[----:B------:R-:W5:Y:S01]  /*44c0*/  LDCU UR6, c[0x0][0x38c] ;  /* 0x00007180ff0677ac */ /* 0x000f620008000800 */
[----:B------:R-:W1:Y:S01]  /*44d0*/  LDCU.64 UR8, c[0x0][0x4b8] ;  /* 0x00009700ff0877ac */ /* 0x000e620008000a00 */
[----:B------:R-:W-:Y:S02]  /*44e0*/  UISETP.NE.AND UP0, UPT, UR41, URZ, UPT ;  /* 0x000000ff2900728c */ /* 0x000fe4000bf05270 */
[----:B0---4-:R-:W-:Y:S01]  /*44f0*/  IMAD.HI.U32 R2, R17, UR4, R16 ;  /* 0x0000000411027c27 */ /* 0x011fe2000f8e0010 */
[----:B------:R-:W0:Y:S04]  /*4500*/  LDCU UR4, c[0x0][0x4c0] ;  /* 0x00009800ff0477ac */ /* 0x000e280008000800 */
[----:B------:R-:W-:-:S05]  /*4510*/  SHF.R.U32.HI R3, RZ, UR5, R2 ;  /* 0x00000005ff037c19 */ /* 0x000fca0008011602 */
[----:B------:R-:W-:-:S04]  /*4520*/  IMAD.MOV R22, RZ, RZ, -R3 ;  /* 0x000000ffff167224 */ /* 0x000fc800078e0a03 */
[----:B-----5:R-:W-:-:S04]  /*4530*/  IMAD R22, R22, UR6, R17 ;  /* 0x0000000616167c24 */ /* 0x020fc8000f8e0211 */
[C---:B-1----:R-:W-:Y:S02]  /*4540*/  IMAD R16, R22.reuse, UR8, RZ ;  /* 0x0000000816107c24 */ /* 0x042fe4000f8e02ff */
[C---:B------:R-:W-:Y:S02]  /*4550*/  IMAD R0, R22.reuse, UR9, RZ ;  /* 0x0000000916007c24 */ /* 0x040fe4000f8e02ff */
[----:B0-----:R-:W-:Y:S01]  /*4560*/  IMAD R22, R22, UR4, RZ ;  /* 0x0000000416167c24 */ /* 0x001fe2000f8e02ff */
[----:B------:R-:W-:Y:S06]  /*4570*/  BRA.U !UP0, `(.L_x_4898) ;  /* 0x0000001508387547 */ /* 0x000fec000b800000 */
[----:B------:R-:W2:Y:S01]  /*4580*/  LDCU.64 UR6, c[0x0][0x398] ;  /* 0x00007300ff0677ac */ /* 0x000ea20008000a00 */
[----:B------:R-:W-:Y:S01]  /*4590*/  IMAD.MOV.U32 R2, RZ, RZ, RZ ;  /* 0x000000ffff027224 */ /* 0x000fe200078e00ff */
[----:B------:R-:W0:Y:S01]  /*45a0*/  LDCU UR4, c[0x0][0x3a0] ;  /* 0x00007400ff0477ac */ /* 0x000e220008000800 */
[----:B------:R-:W1:Y:S01]  /*45b0*/  LDCU UR5, c[0x0][0x4c4] ;  /* 0x00009880ff0577ac */ /* 0x000e620008000800 */
[----:B------:R-:W4:Y:S01]  /*45c0*/  LDCU.64 UR8, c[0x0][0x4c8] ;  /* 0x00009900ff0877ac */ /* 0x000f220008000a00 */
[----:B------:R-:W-:Y:S01]  /*45d0*/  UISETP.NE.AND UP0, UPT, UR38, 0x2, UPT ;  /* 0x000000022600788c */ /* 0x000fe2000bf05270 */
[----:B--23--:R-:W-:-:S05]  /*45e0*/  IMAD.HI.U32 R4, R3, UR7, R2 ;  /* 0x0000000703047c27 */ /* 0x00cfca000f8e0002 */
[----:B0-----:R-:W-:-:S04]  /*45f0*/  SHF.R.U32.HI R5, RZ, UR4, R4 ;  /* 0x00000004ff057c19 */ /* 0x001fc80008011604 */
[----:B------:R-:W-:-:S05]  /*4600*/  IADD3 R2, PT, PT, -R5, RZ, RZ ;  /* 0x000000ff05027210 */ /* 0x000fca0007ffe1ff */
[----:B------:R-:W-:-:S04]  /*4610*/  IMAD R3, R2, UR6, R3 ;  /* 0x0000000602037c24 */ /* 0x000fc8000f8e0203 */
[C---:B-1----:R-:W-:Y:S02]  /*4620*/  IMAD R16, R3.reuse, UR5, R16 ;  /* 0x0000000503107c24 */ /* 0x042fe4000f8e0210 */
[C---:B----4-:R-:W-:Y:S02]  /*4630*/  IMAD R0, R3.reuse, UR8, R0 ;  /* 0x0000000803007c24 */ /* 0x050fe4000f8e0200 */
        /* <DEDUP_REMOVED lines=322> */
.L_x_4898:
[----:B------:R-:W0:Y:S01]  /*5a60*/  LDCU.64 UR6, c[0x0][0x5f0] ;  /* 0x0000be00ff0677ac */ /* 0x000e220008000a00 */
[----:B------:R-:W-:Y:S01]  /*5a70*/  BSSY.RECONVERGENT B6, `(.L_x_4899) ;  /* 0x00000f1000067945 */ /* 0x000fe20003800200 */
[----:B------:R-:W-:-:S04]  /*5a80*/  UPRMT UR4, UR39, 0x9910, URZ ;  /* 0x0000991027047896 */ /* 0x000fc800080000ff */
[----:B------:R-:W-:Y:S01]  /*5a90*/  UISETP.GT.AND UP0, UPT, UR4, 0x9, UPT ;  /* 0x000000090400788c */ /* 0x000fe2000bf04270 */
[----:B0---4-:R-:W-:-:S05]  /*5aa0*/  IADD3 R2, P0, PT, R0, UR6, RZ ;  /* 0x0000000600027c10 */ /* 0x011fca000ff1e0ff */
        /* <DEDUP_REMOVED lines=10> */
[----:B------:R-:W1:Y:S01]  /*5b50*/  LDG.E.S8 R2, desc[UR36][R2.64] ;  /* 0x0000002402027981 */ /* 0x000e62000c1e1300 */
[----:B--23--:R-:W-:Y:S01]  /*5b60*/  MOV R19, RZ ;  /* 0x000000ff00137202 */ /* 0x00cfe20000000f00 */
[----:B-1----:R4:W0:Y:S01]  /*5b70*/  I2F.S16 R18, R2 ;  /* 0x0000000200127306 */ /* 0x0028220000101400 */
[----:B------:R-:W-:Y:S05]  /*5b80*/  BRA `(.L_x_4905) ;  /* 0x0000000c007c7947 */ /* 0x000fea0003800000 */
.L_x_4903:
[----:B------:R-:W1:Y:S01]  /*5b90*/  LDG.E.U8 R2, desc[UR36][R2.64] ;  /* 0x0000002402027981 */ /* 0x000e62000c1e1100 */
[----:B--23--:R-:W-:Y:S01]  /*5ba0*/  IMAD.MOV.U32 R19, RZ, RZ, RZ ;  /* 0x000000ffff137224 */ /* 0x00cfe200078e00ff */
[----:B-1----:R-:W-:Y:S01]  /*5bb0*/  I2FP.F32.U32 R18, R2 ;  /* 0x0000000200127245 */ /* 0x002fe20000201000 */
[----:B------:R-:W-:Y:S06]  /*5bc0*/  BRA `(.L_x_4905) ;  /* 0x0000000c006c7947 */ /* 0x000fec0003800000 */
.L_x_4902:
[----:B------:R-:W-:-:S09]  /*5bd0*/  UISETP.NE.AND UP0, UPT, UR4, 0x2, UPT ;  /* 0x000000020400788c */ /* 0x000fd2000bf05270 */
[----:B------:R-:W-:Y:S05]  /*5be0*/  BRA.U !UP0, `(.L_x_4906) ;  /* 0x0000000108307547 */ /* 0x000fea000b800000 */
[----:B------:R-:W-:-:S09]  /*5bf0*/  UISETP.NE.AND UP0, UPT, UR4, 0x3, UPT ;  /* 0x000000030400788c */ /* 0x000fd2000bf05270 */
[----:B------:R-:W-:Y:S05]  /*5c00*/  BRA.U !UP0, `(.L_x_4907) ;  /* 0x0000000108187547 */ /* 0x000fea000b800000 */
[----:B------:R-:W-:-:S09]  /*5c10*/  UISETP.NE.AND UP0, UPT, UR4, 0x4, UPT ;  /* 0x000000040400788c */ /* 0x000fd2000bf05270 */
[----:B------:R-:W-:Y:S05]  /*5c20*/  BRA.U UP0, `(.L_x_4904) ;  /* 0x0000000900f07547 */ /* 0x000fea000b800000 */
[----:B------:R-:W1:Y:S01]  /*5c30*/  LDG.E.64 R2, desc[UR36][R2.64] ;  /* 0x0000002402027981 */ /* 0x000e62000c1e1b00 */
[----:B--23--:R-:W-:Y:S01]  /*5c40*/  IMAD.MOV.U32 R19, RZ, RZ, RZ ;  /* 0x000000ffff137224 */ /* 0x00cfe200078e00ff */
[----:B-1----:R2:W3:Y:S01]  /*5c50*/  I2F.S64 R18, R2 ;  /* 0x0000000200127312 */ /* 0x0024e20000301400 */
[----:B------:R-:W-:Y:S05]  /*5c60*/  BRA `(.L_x_4905) ;  /* 0x0000000c00447947 */ /* 0x000fea0003800000 */
.L_x_4907:
[----:B------:R-:W1:Y:S01]  /*5c70*/  LDG.E R2, desc[UR36][R2.64] ;  /* 0x0000002402027981 */ /* 0x000e62000c1e1900 */
[----:B--23--:R-:W-:Y:S01]  /*5c80*/  HFMA2 R19, -RZ, RZ, 0, 0 ;  /* 0x00000000ff137431 */ /* 0x00cfe200000001ff */
[----:B-1----:R-:W-:Y:S01]  /*5c90*/  I2FP.F32.S32 R18, R2 ;  /* 0x0000000200127245 */ /* 0x002fe20000201400 */
[----:B------:R-:W-:Y:S06]  /*5ca0*/  BRA `(.L_x_4905) ;  /* 0x0000000c00347947 */ /* 0x000fec0003800000 */
.L_x_4906:
[----:B------:R-:W1:Y:S01]  /*5cb0*/  LDG.E.U16 R2, desc[UR36][R2.64] ;  /* 0x0000002402027981 */ /* 0x000e62000c1e1500 */
[----:B--23--:R-:W-:Y:S01]  /*5cc0*/  IMAD.MOV.U32 R19, RZ, RZ, RZ ;  /* 0x000000ffff137224 */ /* 0x00cfe200078e00ff */
[----:B-1----:R0:W1:Y:S01]  /*5cd0*/  I2F.S16 R18, R2 ;  /* 0x0000000200127306 */ /* 0x0020620000101400 */
[----:B------:R-:W-:Y:S05]  /*5ce0*/  BRA `(.L_x_4905) ;  /* 0x0000000c00247947 */ /* 0x000fea0003800000 */
.L_x_4901:
[----:B------:R-:W-:-:S09]  /*5cf0*/  UISETP.GT.AND UP0, UPT, UR4, 0x6, UPT ;  /* 0x000000060400788c */ /* 0x000fd2000bf04270 */
[----:B------:R-:W-:Y:S05]  /*5d00*/  BRA.U UP0, `(.L_x_4908) ;  /* 0x00000001002c7547 */ /* 0x000fea000b800000 */
[----:B------:R-:W-:-:S09]  /*5d10*/  UISETP.NE.AND UP0, UPT, UR4, 0x5, UPT ;  /* 0x000000050400788c */ /* 0x000fd2000bf05270 */
[----:B------:R-:W-:Y:S05]  /*5d20*/  BRA.U !UP0, `(.L_x_4909) ;  /* 0x0000000108147547 */ /* 0x000fea000b800000 */
[----:B------:R-:W-:-:S09]  /*5d30*/  UISETP.NE.AND UP0, UPT, UR4, 0x6, UPT ;  /* 0x000000060400788c */ /* 0x000fd2000bf05270 */
[----:B------:R-:W-:Y:S05]  /*5d40*/  BRA.U UP0, `(.L_x_4904) ;  /* 0x0000000900a87547 */ /* 0x000fea000b800000 */
[----:B-1-3--:R0:W5:Y:S01]  /*5d50*/  LDG.E R18, desc[UR36][R2.64] ;  /* 0x0000002402127981 */ /* 0x00a162000c1e1900 */
[----:B--2---:R-:W-:Y:S01]  /*5d60*/  IMAD.MOV.U32 R19, RZ, RZ, RZ ;  /* 0x000000ffff137224 */ /* 0x004fe200078e00ff */
[----:B------:R-:W-:Y:S06]  /*5d70*/  BRA `(.L_x_4905) ;  /* 0x0000000c00007947 */ /* 0x000fec0003800000 */
.L_x_4909:
[----:B------:R-:W1:Y:S01]  /*5d80*/  LDG.E.U16 R2, desc[UR36][R2.64] ;  /* 0x0000002402027981 */ /* 0x000e62000c1e1500 */
[----:B--23--:R-:W-:Y:S01]  /*5d90*/  MOV R19, RZ ;  /* 0x000000ff00137202 */ /* 0x00cfe20000000f00 */
[----:B-1----:R-:W-:Y:S01]  /*5da0*/  HADD2.F32 R18, -RZ, R2.H0_H0 ;  /* 0x20000002ff127230 */ /* 0x002fe20000004100 */
[----:B------:R-:W-:Y:S06]  /*5db0*/  BRA `(.L_x_4905) ;  /* 0x0000000800f07947 */ /* 0x000fec0003800000 */
.L_x_4908:
[----:B------:R-:W-:-:S09]  /*5dc0*/  UISETP.NE.AND UP0, UPT, UR4, 0x7, UPT ;  /* 0x000000070400788c */ /* 0x000fd2000bf05270 */
[----:B------:R-:W-:Y:S05]  /*5dd0*/  BRA.U !UP0, `(.L_x_4910) ;  /* 0x0000000108287547 */ /* 0x000fea000b800000 */
[----:B------:R-:W-:-:S09]  /*5de0*/  UISETP.NE.AND UP0, UPT, UR4, 0x8, UPT ;  /* 0x000000080400788c */ /* 0x000fd2000bf05270 */
[----:B------:R-:W-:Y:S05]  /*5df0*/  BRA.U !UP0, `(.L_x_4911) ;  /* 0x0000000108107547 */ /* 0x000fea000b800000 */
[----:B------:R-:W-:-:S09]  /*5e00*/  UISETP.NE.AND UP0, UPT, UR4, 0x9, UPT ;  /* 0x000000090400788c */ /* 0x000fd2000bf05270 */
[----:B------:R-:W-:Y:S05]  /*5e10*/  BRA.U UP0, `(.L_x_4904) ;  /* 0x0000000900747547 */ /* 0x000fea000b800000 */
[----:B-123--:R0:W5:Y:S01]  /*5e20*/  LDG.E.64 R18, desc[UR36][R2.64] ;  /* 0x0000002402127981 */ /* 0x00e162000c1e1b00 */
[----:B------:R-:W-:Y:S05]  /*5e30*/  BRA `(.L_x_4905) ;  /* 0x0000000800d07947 */ /* 0x000fea0003800000 */
.L_x_4911:
[----:B------:R-:W1:Y:S02]  /*5e40*/  LDG.E R2, desc[UR36][R2.64] ;  /* 0x0000002402027981 */ /* 0x000e64000c1e1900 */
[--C-:B-1-3--:R-:W-:Y:S02]  /*5e50*/  HADD2.F32 R18, -RZ, R2.reuse.H0_H0 ;  /* 0x20000002ff127230 */ /* 0x10afe40000004100 */
[----:B--2---:R-:W-:Y:S01]  /*5e60*/  HADD2.F32 R19, -RZ, R2.H1_H1 ;  /* 0x30000002ff137230 */ /* 0x004fe20000004100 */
[----:B------:R-:W-:Y:S06]  /*5e70*/  BRA `(.L_x_4905) ;  /* 0x0000000800c07947 */ /* 0x000fec0003800000 */
.L_x_4910:
[----:B------:R-:W1:Y:S01]  /*5e80*/  LDG.E.64 R2, desc[UR36][R2.64] ;  /* 0x0000002402027981 */ /* 0x000e62000c1e1b00 */
[----:B------:R-:W-:Y:S01]  /*5e90*/  UMOV UR4, 0xf0000000 ;  /* 0xf000000000047882 */ /* 0x000fe20000000000 */
[----:B------:R-:W-:Y:S01]  /*5ea0*/  UMOV UR5, 0x380fffff ;  /* 0x380fffff00057882 */ /* 0x000fe20000000000 */
[----:B--23--:R-:W-:Y:S01]  /*5eb0*/  IMAD.MOV.U32 R19, RZ, RZ, RZ ;  /* 0x000000ffff137224 */ /* 0x00cfe200078e00ff */
[----:B-1----:R-:W0:Y:S01]  /*5ec0*/  F2F.F32.F64 R18, R2 ;  /* 0x0000000200127310 */ /* 0x002e220000301000 */
[----:B------:R-:W-:-:S14]  /*5ed0*/  DSETP.GEU.AND P0, PT, |R2|, UR4, PT ;  /* 0x0000000402007e2a */ /* 0x000fdc000bf0e200 */
[----:B0-----:R-:W-:Y:S01]  /*5ee0*/  @!P0 FMUL R18, R18, 1.175494350822287508e-38 ;  /* 0x0080000012128820 */ /* 0x001fe20000400000 */
[----:B------:R-:W-:Y:S06]  /*5ef0*/  BRA `(.L_x_4905) ;  /* 0x0000000800a07947 */ /* 0x000fec0003800000 */
.L_x_4900:
        /* <DEDUP_REMOVED lines=8> */
[----:B------:R-:W4:Y:S01]  /*5f80*/  LDG.E.U8 R2, desc[UR36][R2.64] ;  /* 0x0000002402027981 */ /* 0x000f22000c1e1100 */
[----:B--23--:R-:W-:Y:S01]  /*5f90*/  IMAD.MOV.U32 R19, RZ, RZ, RZ ;  /* 0x000000ffff137224 */ /* 0x00cfe200078e00ff */
[----:B----4-:R-:W-:-:S04]  /*5fa0*/  ISETP.NE.AND P0, PT, R2, RZ, PT ;  /* 0x000000ff0200720c */ /* 0x010fc80003f05270 */
[----:B-1----:R-:W-:Y:S01]  /*5fb0*/  FSEL R18, RZ, 1, !P0 ;  /* 0x3f800000ff127808 */ /* 0x002fe20004000000 */
[----:B------:R-:W-:Y:S08]  /*5fc0*/  BRA `(.L_x_4905) ;  /* 0x00000008006c7947 */ /* 0x000ff00003800000 */
.L_x_4914:
[----:B-123--:R-:W2:Y:S01]  /*5fd0*/  LDG.E.128 R4, desc[UR36][R2.64] ;  /* 0x0000002402047981 */ /* 0x00eea2000c1e1d00 */
        /* <DEDUP_REMOVED lines=9> */
.L_x_4913:
[----:B------:R-:W-:-:S09]  /*6070*/  UISETP.NE.AND UP0, UPT, UR4, 0xf, UPT ;  /* 0x0000000f0400788c */ /* 0x000fd2000bf05270 */
[----:B------:R-:W-:Y:S05]  /*6080*/  BRA.U !UP0, `(.L_x_4915) ;  /* 0x0000000108947547 */ /* 0x000fea000b800000 */
[----:B------:R-:W-:-:S09]  /*6090*/  UISETP.NE.AND UP0, UPT, UR4, 0x17, UPT ;  /* 0x000000170400788c */ /* 0x000fd2000bf05270 */
[----:B------:R-:W-:Y:S05]  /*60a0*/  BRA.U !UP0, `(.L_x_4916) ;  /* 0x0000000108587547 */ /* 0x000fea000b800000 */
[----:B------:R-:W-:-:S09]  /*60b0*/  UISETP.NE.AND UP0, UPT, UR4, 0x18, UPT ;  /* 0x000000180400788c */ /* 0x000fd2000bf05270 */
[----:B------:R-:W-:Y:S05]  /*60c0*/  BRA.U UP0, `(.L_x_4904) ;  /* 0x0000000500c87547 */ /* 0x000fea000b800000 */
[----:B-1-3--:R-:W3:Y:S01]  /*60d0*/  LDG.E.U8 R18, desc[UR36][R2.64] ;  /* 0x0000002402127981 */ /* 0x00aee2000c1e1100 */
[----:B--2---:R-:W-:Y:S02]  /*60e0*/  IMAD.MOV.U32 R5, RZ, RZ, 0x1f ;  /* 0x0000001fff057424 */ /* 0x004fe400078e00ff */
[----:B------:R-:W-:Y:S01]  /*60f0*/  IMAD.MOV.U32 R19, RZ, RZ, RZ ;  /* 0x000000ffff137224 */ /* 0x000fe200078e00ff */
[----:B---3--:R-:W-:-:S04]  /*6100*/  SHF.L.U32 R18, R18, 0x18, RZ ;  /* 0x0000001812127819 */ /* 0x008fc800000006ff */
[C---:B------:R-:W-:Y:S02]  /*6110*/  LOP3.LUT R0, R18.reuse, 0x7f000000, RZ, 0xc0, !PT ;  /* 0x7f00000012007812 */ /* 0x040fe400078ec0ff */
[----:B------:R-:W-:Y:S02]  /*6120*/  LOP3.LUT P0, RZ, R18, 0x7f000000, RZ, 0xc0, !PT ;  /* 0x7f00000012ff7812 */ /* 0x000fe4000780c0ff */
[----:B------:R-:W0:Y:S02]  /*6130*/  FLO.U32 R4, R0 ;  /* 0x0000000000047300 */ /* 0x000e2400000e0000 */
[----:B0-----:R-:W-:-:S05]  /*6140*/  IMAD.MOV R4, RZ, RZ, -R4 ;  /* 0x000000ffff047224 */ /* 0x001fca00078e0a04 */
[----:B------:R-:W-:-:S04]  /*6150*/  VIADDMNMX.U32 R4, R4, R5, 0x4, !PT ;  /* 0x0000000404047446 */ /* 0x000fc80007800005 */
[----:B------:R-:W-:Y:S01]  /*6160*/  IADD3 R5, PT, PT, R4, -0x4, RZ ;  /* 0xfffffffc04057810 */ /* 0x000fe20007ffe0ff */
[----:B------:R-:W-:-:S03]  /*6170*/  VIADD R4, R0, 0x1000000 ;  /* 0x0100000000047836 */ /* 0x000fc60000000000 */
[----:B------:R-:W-:Y:S01]  /*6180*/  SHF.L.U32 R6, R0, R5, RZ ;  /* 0x0000000500067219 */ /* 0x000fe200000006ff */
[----:B------:R-:W-:Y:S01]  /*6190*/  IMAD.SHL.U32 R5, R5, 0x800000, RZ ;  /* 0x0080000005057824 */ /* 0x000fe200078e00ff */
[----:B------:R-:W-:-:S04]  /*61a0*/  SHF.R.S32.HI R4, RZ, 0x8, R4 ;  /* 0x00000008ff047819 */ /* 0x000fc80000011404 */
[----:B------:R-:W-:-:S04]  /*61b0*/  LEA.HI R5, R6, -R5, RZ, 0x1c ;  /* 0x8000000506057211 */ /* 0x000fc800078fe0ff */
[----:B------:R-:W-:-:S04]  /*61c0*/  IADD3 R5, PT, PT, R5, 0x3c000000, RZ ;  /* 0x3c00000005057810 */ /* 0x000fc80007ffe0ff */
[----:B------:R-:W-:-:S04]  /*61d0*/  LOP3.LUT R4, R5, 0x7f800000, R4, 0xf8, !PT ;  /* 0x7f80000005047812 */ /* 0x000fc800078ef804 */
[----:B------:R-:W-:-:S04]  /*61e0*/  SEL R3, R4, RZ, P0 ;  /* 0x000000ff04037207 */ /* 0x000fc80000000000 */
[----:B------:R-:W-:Y:S01]  /*61f0*/  LOP3.LUT R18, R3, 0x80000000, R18, 0xf8, !PT ;  /* 0x8000000003127812 */ /* 0x000fe200078ef812 */
[----:B------:R-:W-:Y:S06]  /*6200*/  BRA `(.L_x_4905) ;  /* 0x0000000400dc7947 */ /* 0x000fec0003800000 */
.L_x_4916:
[----:B------:R-:W4:Y:S01]  /*6210*/  LDG.E.U8 R2, desc[UR36][R2.64] ;  /* 0x0000002402027981 */ /* 0x000f22000c1e1100 */
[----:B--23--:R-:W-:Y:S02]  /*6220*/  IMAD.MOV.U32 R19, RZ, RZ, RZ ;  /* 0x000000ffff137224 */ /* 0x00cfe400078e00ff */
[C---:B----4-:R-:W-:Y:S01]  /*6230*/  IMAD.SHL.U32 R0, R2.reuse, 0x2000000, RZ ;  /* 0x0200000002007824 */ /* 0x050fe200078e00ff */
[----:B-1----:R-:W-:-:S04]  /*6240*/  SHF.L.U32 R5, R2, 0x8, RZ ;  /* 0x0000000802057819 */ /* 0x002fc800000006ff */
        /* <DEDUP_REMOVED lines=9> */
.L_x_4915:
[----:B------:R-:W1:Y:S01]  /*62e0*/  LDG.E.U16 R2, desc[UR36][R2.64] ;  /* 0x0000002402027981 */ /* 0x000e62000c1e1500 */
[----:B--23--:R-:W-:Y:S01]  /*62f0*/  IMAD.MOV.U32 R19, RZ, RZ, RZ ;  /* 0x000000ffff137224 */ /* 0x00cfe200078e00ff */
[----:B-1----:R-:W-:Y:S01]  /*6300*/  SHF.L.U32 R18, R2, 0x10, RZ ;  /* 0x0000001002127819 */ /* 0x002fe200000006ff */
[----:B------:R-:W-:Y:S06]  /*6310*/  BRA `(.L_x_4905) ;  /* 0x0000000400987947 */ /* 0x000fec0003800000 */
.L_x_4912:
        /* <DEDUP_REMOVED lines=8> */
[----:B------:R-:W1:Y:S01]  /*63a0*/  LDG.E.U16 R2, desc[UR36][R2.64] ;  /* 0x0000002402027981 */ /* 0x000e62000c1e1500 */
[----:B--23--:R-:W-:Y:S01]  /*63b0*/  IMAD.MOV.U32 R19, RZ, RZ, RZ ;  /* 0x000000ffff137224 */ /* 0x00cfe200078e00ff */
[----:B-1----:R-:W-:Y:S01]  /*63c0*/  I2FP.F32.U32 R18, R2 ;  /* 0x0000000200127245 */ /* 0x002fe20000201000 */
[----:B------:R-:W-:Y:S06]  /*63d0*/  BRA `(.L_x_4905) ;  /* 0x0000000400687947 */ /* 0x000fec0003800000 */
.L_x_4919:
[----:B------:R-:W4:Y:S01]  /*63e0*/  LDG.E.U8 R3, desc[UR36][R2.64] ;  /* 0x0000002402037981 */ /* 0x000f22000c1e1100 */
[----:B-123--:R-:W-:Y:S02]  /*63f0*/  CS2R R18, SRZ ;  /* 0x0000000000127805 */ /* 0x00efe4000001ff00 */
[----:B----4-:R-:W-:-:S13]  /*6400*/  ISETP.NE.AND P0, PT, R3, RZ, PT ;  /* 0x000000ff0300720c */ /* 0x010fda0003f05270 */
        /* <DEDUP_REMOVED lines=17> */
.L_x_4921:
[----:B------:R-:W-:Y:S05]  /*6520*/  BSYNC.RECONVERGENT B0 ;  /* 0x0000000000007941 */ /* 0x000fea0003800200 */
.L_x_4920:
[----:B------:R-:W-:Y:S01]  /*6530*/  IMAD.SHL.U32 R0, R0, 0x100000, RZ ;  /* 0x0010000000007824 */ /* 0x000fe200078e00ff */
[----:B------:R-:W-:-:S04]  /*6540*/  LEA R2, R2, 0x3b800000, 0x17 ;  /* 0x3b80000002027811 */ /* 0x000fc800078eb8ff */
[----:B------:R-:W-:Y:S01]  /*6550*/  LOP3.LUT R18, R2, R0, R7, 0xfe, !PT ;  /* 0x0000000002127212 */ /* 0x000fe200078efe07 */
[----:B------:R-:W-:Y:S06]  /*6560*/  BRA `(.L_x_4905) ;  /* 0x0000000400047947 */ /* 0x000fec0003800000 */
.L_x_4918:
[----:B------:R-:W4:Y:S01]  /*6570*/  LDG.E.U8 R3, desc[UR36][R2.64] ;  /* 0x0000002402037981 */ /* 0x000f22000c1e1100 */
[----:B-123--:R-:W-:Y:S02]  /*6580*/  CS2R R18, SRZ ;  /* 0x0000000000127805 */ /* 0x00efe4000001ff00 */
[----:B----4-:R-:W-:-:S13]  /*6590*/  ISETP.NE.AND P0, PT, R3, RZ, PT ;  /* 0x000000ff0300720c */ /* 0x010fda0003f05270 */
        /* <DEDUP_REMOVED lines=17> */
.L_x_4923:
[----:B------:R-:W-:Y:S05]  /*66b0*/  BSYNC.RECONVERGENT B0 ;  /* 0x0000000000007941 */ /* 0x000fea0003800200 */
.L_x_4922:
[----:B------:R-:W-:Y:S02]  /*66c0*/  SHF.L.U32 R0, R0, 0x15, RZ ;  /* 0x0000001500007819 */ /* 0x000fe400000006ff */
[----:B------:R-:W-:-:S04]  /*66d0*/  LEA R2, R2, 0x37800000, 0x17 ;  /* 0x3780000002027811 */ /* 0x000fc800078eb8ff */
[----:B------:R-:W-:Y:S01]  /*66e0*/  LOP3.LUT R18, R2, R0, R7, 0xfe, !PT ;  /* 0x0000000002127212 */ /* 0x000fe200078efe07 */
[----:B------:R-:W-:Y:S06]  /*66f0*/  BRA `(.L_x_4905) ;  /* 0x0000000000a07947 */ /* 0x000fec0003800000 */
.L_x_4917:
[----:B------:R-:W-:-:S09]  /*6700*/  UISETP.NE.AND UP0, UPT, UR4, 0x1c, UPT ;  /* 0x0000001c0400788c */ /* 0x000fd2000bf05270 */
[----:B------:R-:W-:Y:S05]  /*6710*/  BRA.U !UP0, `(.L_x_4924) ;  /* 0x00000001088c7547 */ /* 0x000fea000b800000 */
[----:B------:R-:W-:-:S09]  /*6720*/  UISETP.NE.AND UP0, UPT, UR4, 0x1d, UPT ;  /* 0x0000001d0400788c */ /* 0x000fd2000bf05270 */
[----:B------:R-:W-:Y:S05]  /*6730*/  BRA.U !UP0, `(.L_x_4925) ;  /* 0x0000000108747547 */ /* 0x000fea000b800000 */
[----:B------:R-:W-:-:S09]  /*6740*/  UISETP.NE.AND UP0, UPT, UR4, 0x2c, UPT ;  /* 0x0000002c0400788c */ /* 0x000fd2000bf05270 */
[----:B------:R-:W-:Y:S05]  /*6750*/  BRA.U UP0, `(.L_x_4904) ;  /* 0x0000000100247547 */ /* 0x000fea000b800000 */
[----:B------:R-:W4:Y:S01]  /*6760*/  LDG.E.U8 R2, desc[UR36][R2.64] ;  /* 0x0000002402027981 */ /* 0x000f22000c1e1100 */
[----:B--23--:R-:W-:Y:S02]  /*6770*/  IMAD.MOV.U32 R19, RZ, RZ, RZ ;  /* 0x000000ffff137224 */ /* 0x00cfe400078e00ff */
[----:B-1----:R-:W-:Y:S01]  /*6780*/  IMAD.MOV.U32 R18, RZ, RZ, 0x400000 ;  /* 0x00400000ff127424 */ /* 0x002fe200078e00ff */
[----:B----4-:R-:W-:-:S13]  /*6790*/  ISETP.NE.AND P0, PT, R2, RZ, PT ;  /* 0x000000ff0200720c */ /* 0x010fda0003f05270 */
[----:B------:R-:W-:Y:S05]  /*67a0*/  @!P0 BRA `(.L_x_4905) ;  /* 0x0000000000748947 */ /* 0x000fea0003800000 */
[----:B------:R-:W-:-:S13]  /*67b0*/  ISETP.NE.AND P0, PT, R2, 0xff, PT ;  /* 0x000000ff0200780c */ /* 0x000fda0003f05270 */
[----:B------:R-:W-:Y:S01]  /*67c0*/  @!P0 MOV R18, 0x7f800001 ;  /* 0x7f80000100128802 */ /* 0x000fe20000000f00 */
[----:B------:R-:W-:Y:S01]  /*67d0*/  @P0 IMAD.SHL.U32 R18, R2, 0x800000, RZ ;  /* 0x0080000002120824 */ /* 0x000fe200078e00ff */
[----:B------:R-:W-:Y:S06]  /*67e0*/  BRA `(.L_x_4905) ;  /* 0x0000000000647947 */ /* 0x000fec0003800000 */
.L_x_4904:
[----:B------:R-:W-:Y:S01]  /*67f0*/  MOV R2, 0x0 ;  /* 0x0000000000027802 */ /* 0x000fe20000000f00 */
[----:B------:R-:W1:Y:S01]  /*6800*/  LDCU.64 UR4, c[0x4][0x1a8] ;  /* 0x01003500ff0477ac */ /* 0x000e620008000a00 */
[----:B------:R-:W-:Y:S02]  /*6810*/  HFMA2 R12, -RZ, RZ, 0, 5.9604644775390625e-08 ;  /* 0x00000001ff0c7431 */ /* 0x000fe400000001ff */
[----:B------:R-:W-:Y:S01]  /*6820*/  IMAD.MOV.U32 R8, RZ, RZ, 0x4e ;  /* 0x0000004eff087424 */ /* 0x000fe200078e00ff */
[----:B------:R-:W0:Y:S01]  /*6830*/  LDCU.64 UR6, c[0x4][0x1b0] ;  /* 0x01003600ff0677ac */ /* 0x000e220008000a00 */
[----:B------:R-:W4:Y:S01]  /*6840*/  LDC.64 R2, c[0x4][R2] ;  /* 0x0100000002027b82 */ /* 0x000f220000000a00 */
[----:B------:R-:W-:Y:S01]  /*6850*/  IMAD.MOV.U32 R13, RZ, RZ, RZ ;  /* 0x000000ffff0d7224 */ /* 0x000fe200078e00ff */
[----:B------:R-:W5:Y:S01]  /*6860*/  LDCU.64 UR8, c[0x4][0x8] ;  /* 0x01000100ff0877ac */ /* 0x000f620008000a00 */
[----:B-123--:R-:W-:Y:S01]  /*6870*/  IMAD.U32 R4, RZ, RZ, UR4 ;  /* 0x00000004ff047e24 */ /* 0x00efe2000f8e00ff */
[----:B------:R-:W-:Y:S01]  /*6880*/  MOV R5, UR5 ;  /* 0x0000000500057c02 */ /* 0x000fe20008000f00 */
[----:B0-----:R-:W-:-:S02]  /*6890*/  IMAD.U32 R6, RZ, RZ, UR6 ;  /* 0x00000006ff067e24 */ /* 0x001fc4000f8e00ff */
[----:B------:R-:W-:Y:S01]  /*68a0*/  IMAD.U32 R7, RZ, RZ, UR7 ;  /* 0x00000007ff077e24 */ /* 0x000fe2000f8e00ff */
[----:B-----5:R-:W-:Y:S01]  /*68b0*/  MOV R10, UR8 ;  /* 0x00000008000a7c02 */ /* 0x020fe20008000f00 */
[----:B------:R-:W-:-:S07]  /*68c0*/  IMAD.U32 R11, RZ, RZ, UR9 ;  /* 0x00000009ff0b7e24 */ /* 0x000fce000f8e00ff */
[----:B------:R-:W-:-:S07]  /*68d0*/  LEPC R20, `(.L_x_4926) ;  /* 0x000000001014794e */ /* 0x000fce0000000000 */
[----:B----4-:R-:W-:Y:S05]  /*68e0*/  CALL.ABS.NOINC R2 ;  /* 0x0000000002007343 */ /* 0x010fea0003c00000 */
.L_x_4926:
[----:B------:R-:W-:Y:S01]  /*68f0*/  CS2R R18, SRZ ;  /* 0x0000000000127805 */ /* 0x000fe2000001ff00 */
[----:B------:R-:W-:Y:S06]  /*6900*/  BRA `(.L_x_4905) ;  /* 0x00000000001c7947 */ /* 0x000fec0003800000 */
.L_x_4925:
[----:B------:R-:W1:Y:S01]  /*6910*/  LDG.E.64 R2, desc[UR36][R2.64] ;  /* 0x0000002402027981 */ /* 0x000e62000c1e1b00 */
[----:B--23--:R-:W-:Y:S01]  /*6920*/  IMAD.MOV.U32 R19, RZ, RZ, RZ ;  /* 0x000000ffff137224 */ /* 0x00cfe200078e00ff */
[----:B-1----:R0:W1:Y:S01]  /*6930*/  I2F.U64 R18, R2 ;  /* 0x0000000200127312 */ /* 0x0020620000301000 */
[----:B------:R-:W-:Y:S05]  /*6940*/  BRA `(.L_x_4905) ;  /* 0x00000000000c7947 */ /* 0x000fea0003800000 */
.L_x_4924:
[----:B------:R-:W1:Y:S01]  /*6950*/  LDG.E R2, desc[UR36][R2.64] ;  /* 0x0000002402027981 */ /* 0x000e62000c1e1900 */
[----:B--23--:R-:W-:Y:S02]  /*6960*/  MOV R19, RZ ;  /* 0x000000ff00137202 */ /* 0x00cfe40000000f00 */
[----:B-1----:R-:W-:-:S07]  /*6970*/  I2FP.F32.U32 R18, R2 ;  /* 0x0000000200127245 */ /* 0x002fce0000201000 */
.L_x_4905:
[----:B------:R-:W-:Y:S05]  /*6980*/  BSYNC.RECONVERGENT B6 ;  /* 0x0000000000067941 */ /* 0x000fea0003800200 */
.L_x_4899:
        /* <DEDUP_REMOVED lines=15> */
[----:B0---4-:R-:W2:Y:S01]  /*6a80*/  LDG.E.S8 R2, desc[UR36][R4.64] ;  /* 0x0000002404027981 */ /* 0x011ea2000c1e1300 */
[----:B------:R-:W-:Y:S01]  /*6a90*/  IMAD.MOV.U32 R3, RZ, RZ, RZ ;  /* 0x000000ffff037224 */ /* 0x000fe200078e00ff */
[----:B--2---:R-:W0:Y:S01]  /*6aa0*/  I2F.S16 R2, R2 ;  /* 0x0000000200027306 */ /* 0x004e220000101400 */
[----:B------:R-:W-:Y:S05]  /*6ab0*/  BRA `(.L_x_4933) ;  /* 0x0000000c007c7947 */ /* 0x000fea0003800000 */
.L_x_4931:
[----:B0---4-:R-:W2:Y:S01]  /*6ac0*/  LDG.E.U8 R2, desc[UR36][R4.64] ;  /* 0x0000002404027981 */ /* 0x011ea2000c1e1100 */
[----:B------:R-:W-:Y:S01]  /*6ad0*/  HFMA2 R3, -RZ, RZ, 0, 0 ;  /* 0x00000000ff037431 */ /* 0x000fe200000001ff */
[----:B--2---:R-:W-:Y:S01]  /*6ae0*/  I2FP.F32.U32 R2, R2 ;  /* 0x0000000200027245 */ /* 0x004fe20000201000 */
[----:B------:R-:W-:Y:S06]  /*6af0*/  BRA `(.L_x_4933) ;  /* 0x0000000c006c7947 */ /* 0x000fec0003800000 */
.L_x_4930:
[----:B------:R-:W-:-:S09]  /*6b00*/  UISETP.NE.AND UP0, UPT, UR4, 0x2, UPT ;  /* 0x000000020400788c */ /* 0x000fd2000bf05270 */
[----:B------:R-:W-:Y:S05]  /*6b10*/  BRA.U !UP0, `(.L_x_4934) ;  /* 0x0000000108307547 */ /* 0x000fea000b800000 */
[----:B------:R-:W-:-:S09]  /*6b20*/  UISETP.NE.AND UP0, UPT, UR4, 0x3, UPT ;  /* 0x000000030400788c */ /* 0x000fd2000bf05270 */
[----:B------:R-:W-:Y:S05]  /*6b30*/  BRA.U !UP0, `(.L_x_4935) ;  /* 0x0000000108187547 */ /* 0x000fea000b800000 */
[----:B------:R-:W-:-:S09]  /*6b40*/  UISETP.NE.AND UP0, UPT, UR4, 0x4, UPT ;  /* 0x000000040400788c */ /* 0x000fd2000bf05270 */
[----:B------:R-:W-:Y:S05]  /*6b50*/  BRA.U UP0, `(.L_x_4932) ;  /* 0x0000000900f07547 */ /* 0x000fea000b800000 */
[----:B------:R-:W4:Y:S01]  /*6b60*/  LDG.E.64 R4, desc[UR36][R4.64] ;  /* 0x0000002404047981 */ /* 0x000f22000c1e1b00 */
[----:B0-----:R-:W-:Y:S01]  /*6b70*/  IMAD.MOV.U32 R3, RZ, RZ, RZ ;  /* 0x000000ffff037224 */ /* 0x001fe200078e00ff */
[----:B----4-:R0:W2:Y:S01]  /*6b80*/  I2F.S64 R2, R4 ;  /* 0x0000000400027312 */ /* 0x0100a20000301400 */
[----:B------:R-:W-:Y:S05]  /*6b90*/  BRA `(.L_x_4933) ;  /* 0x0000000c00447947 */ /* 0x000fea0003800000 */
.L_x_4935:
[----:B0---4-:R-:W2:Y:S01]  /*6ba0*/  LDG.E R2, desc[UR36][R4.64] ;  /* 0x0000002404027981 */ /* 0x011ea2000c1e1900 */
[----:B------:R-:W-:Y:S01]  /*6bb0*/  IMAD.MOV.U32 R3, RZ, RZ, RZ ;  /* 0x000000ffff037224 */ /* 0x000fe200078e00ff */
[----:B--2---:R-:W-:Y:S01]  /*6bc0*/  I2FP.F32.S32 R2, R2 ;  /* 0x0000000200027245 */ /* 0x004fe20000201400 */
[----:B------:R-:W-:Y:S06]  /*6bd0*/  BRA `(.L_x_4933) ;  /* 0x0000000c00347947 */ /* 0x000fec0003800000 */
.L_x_4934:
[----:B0---4-:R-:W2:Y:S01]  /*6be0*/  LDG.E.U16 R2, desc[UR36][R4.64] ;  /* 0x0000002404027981 */ /* 0x011ea2000c1e1500 */
[----:B------:R-:W-:Y:S01]  /*6bf0*/  MOV R3, RZ ;  /* 0x000000ff00037202 */ /* 0x000fe20000000f00 */
[----:B--2---:R-:W0:Y:S01]  /*6c00*/  I2F.S16 R2, R2 ;  /* 0x0000000200027306 */ /* 0x004e220000101400 */
[----:B------:R-:W-:Y:S05]  /*6c10*/  BRA `(.L_x_4933) ;  /* 0x0000000c00247947 */ /* 0x000fea0003800000 */
.L_x_4929:
[----:B------:R-:W-:-:S09]  /*6c20*/  UISETP.GT.AND UP0, UPT, UR4, 0x6, UPT ;  /* 0x000000060400788c */ /* 0x000fd2000bf04270 */
[----:B------:R-:W-:Y:S05]  /*6c30*/  BRA.U UP0, `(.L_x_4936) ;  /* 0x00000001002c7547 */ /* 0x000fea000b800000 */
[----:B------:R-:W-:-:S09]  /*6c40*/  UISETP.NE.AND UP0, UPT, UR4, 0x5, UPT ;  /* 0x000000050400788c */ /* 0x000fd2000bf05270 */
[----:B------:R-:W-:Y:S05]  /*6c50*/  BRA.U !UP0, `(.L_x_4937) ;  /* 0x0000000108147547 */ /* 0x000fea000b800000 */
[----:B------:R-:W-:-:S09]  /*6c60*/  UISETP.NE.AND UP0, UPT, UR4, 0x6, UPT ;  /* 0x000000060400788c */ /* 0x000fd2000bf05270 */
[----:B------:R-:W-:Y:S05]  /*6c70*/  BRA.U UP0, `(.L_x_4932) ;  /* 0x0000000900a87547 */ /* 0x000fea000b800000 */
[----:B0---4-:R4:W5:Y:S01]  /*6c80*/  LDG.E R2, desc[UR36][R4.64] ;  /* 0x0000002404027981 */ /* 0x011962000c1e1900 */
[----:B------:R-:W-:Y:S01]  /*6c90*/  IMAD.MOV.U32 R3, RZ, RZ, RZ ;  /* 0x000000ffff037224 */ /* 0x000fe200078e00ff */
[----:B------:R-:W-:Y:S06]  /*6ca0*/  BRA `(.L_x_4933) ;  /* 0x0000000c00007947 */ /* 0x000fec0003800000 */
.L_x_4937:
[----:B0---4-:R-:W2:Y:S01]  /*6cb0*/  LDG.E.U16 R2, desc[UR36][R4.64] ;  /* 0x0000002404027981 */ /* 0x011ea2000c1e1500 */
[----:B------:R-:W-:Y:S02]  /*6cc0*/  IMAD.MOV.U32 R3, RZ, RZ, RZ ;  /* 0x000000ffff037224 */ /* 0x000fe400078e00ff */
[----:B--2---:R-:W-:Y:S01]  /*6cd0*/  HADD2.F32 R2, -RZ, R2.H0_H0 ;  /* 0x20000002ff027230 */ /* 0x004fe20000004100 */
[----:B------:R-:W-:Y:S06]  /*6ce0*/  BRA `(.L_x_4933) ;  /* 0x0000000800f07947 */ /* 0x000fec0003800000 */
.L_x_4936:
[----:B------:R-:W-:-:S09]  /*6cf0*/  UISETP.NE.AND UP0, UPT, UR4, 0x7, UPT ;  /* 0x000000070400788c */ /* 0x000fd2000bf05270 */
[----:B------:R-:W-:Y:S05]  /*6d00*/  BRA.U !UP0, `(.L_x_4938) ;  /* 0x0000000108287547 */ /* 0x000fea000b800000 */
[----:B------:R-:W-:-:S09]  /*6d10*/  UISETP.NE.AND UP0, UPT, UR4, 0x8, UPT ;  /* 0x000000080400788c */ /* 0x000fd2000bf05270 */
[----:B------:R-:W-:Y:S05]  /*6d20*/  BRA.U !UP0, `(.L_x_4939) ;  /* 0x0000000108107547 */ /* 0x000fea000b800000 */
[----:B------:R-:W-:-:S09]  /*6d30*/  UISETP.NE.AND UP0, UPT, UR4, 0x9, UPT ;  /* 0x000000090400788c */ /* 0x000fd2000bf05270 */
[----:B------:R-:W-:Y:S05]  /*6d40*/  BRA.U UP0, `(.L_x_4932) ;  /* 0x0000000900747547 */ /* 0x000fea000b800000 */
[----:B0---4-:R0:W5:Y:S01]  /*6d50*/  LDG.E.64 R2, desc[UR36][R4.64] ;  /* 0x0000002404027981 */ /* 0x011162000c1e1b00 */
[----:B------:R-:W-:Y:S05]  /*6d60*/  BRA `(.L_x_4933) ;  /* 0x0000000800d07947 */ /* 0x000fea0003800000 */
.L_x_4939:
[----:B0-----:R-:W4:Y:S02]  /*6d70*/  LDG.E R3, desc[UR36][R4.64] ;  /* 0x0000002404037981 */ /* 0x001f24000c1e1900 */
[--C-:B----4-:R-:W-:Y:S02]  /*6d80*/  HADD2.F32 R2, -RZ, R3.reuse.H0_H0 ;  /* 0x20000003ff027230 */ /* 0x110fe40000004100 */
[----:B------:R-:W-:Y:S01]  /*6d90*/  HADD2.F32 R3, -RZ, R3.H1_H1 ;  /* 0x30000003ff037230 */ /* 0x000fe20000004100 */
[----:B------:R-:W-:Y:S06]  /*6da0*/  BRA `(.L_x_4933) ;  /* 0x0000000800c07947 */ /* 0x000fec0003800000 */
.L_x_4938:
[----:B------:R-:W4:Y:S01]  /*6db0*/  LDG.E.64 R4, desc[UR36][R4.64] ;  /* 0x0000002404047981 */ /* 0x000f22000c1e1b00 */
[----:B------:R-:W-:Y:S01]  /*6dc0*/  UMOV UR4, 0xf0000000 ;  /* 0xf000000000047882 */ /* 0x000fe20000000000 */
[----:B------:R-:W-:Y:S01]  /*6dd0*/  UMOV UR5, 0x380fffff ;  /* 0x380fffff00057882 */ /* 0x000fe20000000000 */
[----:B0-----:R-:W-:Y:S01]  /*6de0*/  MOV R3, RZ ;  /* 0x000000ff00037202 */ /* 0x001fe20000000f00 */
[----:B----4-:R-:W0:Y:S01]  /*6df0*/  F2F.F32.F64 R2, R4 ;  /* 0x0000000400027310 */ /* 0x010e220000301000 */
[----:B------:R-:W-:-:S14]  /*6e00*/  DSETP.GEU.AND P0, PT, |R4|, UR4, PT ;  /* 0x0000000404007e2a */ /* 0x000fdc000bf0e200 */
[----:B0-----:R-:W-:Y:S01]  /*6e10*/  @!P0 FMUL R2, R2, 1.175494350822287508e-38 ;  /* 0x0080000002028820 */ /* 0x001fe20000400000 */
[----:B------:R-:W-:Y:S06]  /*6e20*/  BRA `(.L_x_4933) ;  /* 0x0000000800a07947 */ /* 0x000fec0003800000 */
.L_x_4928:
        /* <DEDUP_REMOVED lines=9> */
[----:B0-----:R-:W-:Y:S01]  /*6ec0*/  IMAD.MOV.U32 R3, RZ, RZ, RZ ;  /* 0x000000ffff037224 */ /* 0x001fe200078e00ff */
[----:B--2---:R-:W-:-:S04]  /*6ed0*/  ISETP.NE.AND P0, PT, R4, RZ, PT ;  /* 0x000000ff0400720c */ /* 0x004fc80003f05270 */
[----:B----4-:R-:W-:Y:S01]  /*6ee0*/  FSEL R2, RZ, 1, !P0 ;  /* 0x3f800000ff027808 */ /* 0x010fe20004000000 */
[----:B------:R-:W-:Y:S08]  /*6ef0*/  BRA `(.L_x_4933) ;  /* 0x00000008006c7947 */ /* 0x000ff00003800000 */
.L_x_4942:
[----:B------:R-:W0:Y:S01]  /*6f00*/  LDG.E.128 R4, desc[UR36][R4.64] ;  /* 0x0000002404047981 */ /* 0x000e22000c1e1d00 */
[----:B------:R-:W-:Y:S01]  /*6f10*/  UMOV UR4, 0xf0000000 ;  /* 0xf000000000047882 */ /* 0x000fe20000000000 */
[----:B------:R-:W-:Y:S01]  /*6f20*/  UMOV UR5, 0x380fffff ;  /* 0x380fffff00057882 */ /* 0x000fe20000000000 */
[----:B0---4-:R-:W0:Y:S01]  /*6f30*/  F2F.F32.F64 R2, R4 ;  /* 0x0000000400027310 */ /* 0x011e220000301000 */
[----:B------:R-:W-:Y:S02]  /*6f40*/  DSETP.GEU.AND P0, PT, |R4|, UR4, PT ;  /* 0x0000000404007e2a */ /* 0x000fe4000bf0e200 */
[----:B------:R-:W-:-:S05]  /*6f50*/  DSETP.GEU.AND P1, PT, |R6|, UR4, PT ;  /* 0x0000000406007e2a */ /* 0x000fca000bf2e200 */
[----:B------:R-:W2:Y:S07]  /*6f60*/  F2F.F32.F64 R3, R6 ;  /* 0x0000000600037310 */ /* 0x000eae0000301000 */
[----:B0-----:R-:W-:Y:S02]  /*6f70*/  @!P0 FMUL R2, R2, 1.175494350822287508e-38 ;  /* 0x0080000002028820 */ /* 0x001fe40000400000 */
[----:B--2---:R-:W-:Y:S01]  /*6f80*/  @!P1 FMUL R3, R3, 1.175494350822287508e-38 ;  /* 0x0080000003039820 */ /* 0x004fe20000400000 */
[----:B------:R-:W-:Y:S06]  /*6f90*/  BRA `(.L_x_4933) ;  /* 0x0000000800447947 */ /* 0x000fec0003800000 */
.L_x_4941:
[----:B------:R-:W-:-:S09]  /*6fa0*/  UISETP.NE.AND UP0, UPT, UR4, 0xf, UPT ;  /* 0x0000000f0400788c */ /* 0x000fd2000bf05270 */
[----:B------:R-:W-:Y:S05]  /*6fb0*/  BRA.U !UP0, `(.L_x_4943) ;  /* 0x0000000108947547 */ /* 0x000fea000b800000 */
[----:B------:R-:W-:-:S09]  /*6fc0*/  UISETP.NE.AND UP0, UPT, UR4, 0x17, UPT ;  /* 0x000000170400788c */ /* 0x000fd2000bf05270 */
[----:B------:R-:W-:Y:S05]  /*6fd0*/  BRA.U !UP0, `(.L_x_4944) ;  /* 0x0000000108587547 */ /* 0x000fea000b800000 */
[----:B------:R-:W-:-:S09]  /*6fe0*/  UISETP.NE.AND UP0, UPT, UR4, 0x18, UPT ;  /* 0x000000180400788c */ /* 0x000fd2000bf05270 */
[----:B------:R-:W-:Y:S05]  /*6ff0*/  BRA.U UP0, `(.L_x_4932) ;  /* 0x0000000500c87547 */ /* 0x000fea000b800000 */
[----:B0---4-:R-:W2:Y:S01]  /*7000*/  LDG.E.U8 R2, desc[UR36][R4.64] ;  /* 0x0000002404027981 */ /* 0x011ea2000c1e1100 */
        /* <DEDUP_REMOVED lines=19> */
.L_x_4944:
[----:B0-----:R-:W2:Y:S02]  /*7140*/  LDG.E.U8 R3, desc[UR36][R4.64] ;  /* 0x0000002404037981 */ /* 0x001ea4000c1e1100 */
[C---:B--2---:R-:W-:Y:S02]  /*7150*/  IMAD.SHL.U32 R0, R3.reuse, 0x2000000, RZ ;  /* 0x0200000003007824 */ /* 0x044fe400078e00ff */
[----:B------:R-:W-:-:S03]  /*7160*/  IMAD.SHL.U32 R3, R3, 0x100, RZ ;  /* 0x0000010003037824 */ /* 0x000fc600078e00ff */
[----:B------:R-:W-:Y:S02]  /*7170*/  ISETP.GE.U32.AND P0, PT, R0, 0x8000000, PT ;  /* 0x080000000000780c */ /* 0x000fe40003f06070 */
[----:B------:R-:W-:-:S11]  /*7180*/  PRMT R7, R3, 0x9910, RZ ;  /* 0x0000991003077816 */ /* 0x000fd600000000ff */
[----:B----4-:R-:W-:Y:S02]  /*7190*/  @!P0 LOP3.LUT R2, R3, 0x7f00, RZ, 0xc0, !PT ;  /* 0x00007f0003028812 */ /* 0x010fe400078ec0ff */
[----:B------:R-:W-:Y:S02]  /*71a0*/  @P0 LEA.HI R0, R0, 0x70000000, RZ, 0x1c ;  /* 0x7000000000000811 */ /* 0x000fe400078fe0ff */
[----:B------:R-:W-:Y:S02]  /*71b0*/  @!P0 LOP3.LUT R2, R2, 0x3f000000, RZ, 0xfc, !PT ;  /* 0x3f00000002028812 */ /* 0x000fe400078efcff */
[----:B------:R-:W-:Y:S01]  /*71c0*/  MOV R3, RZ ;  /* 0x000000ff00037202 */ /* 0x000fe20000000f00 */
[----:B------:R-:W-:Y:S02]  /*71d0*/  @P0 FMUL.FTZ R0, R0, 1.9259299443872358531e-34 ;  /* 0x0780000000000820 */ /* 0x000fe40000410000 */
[----:B------:R-:W-:-:S05]  /*71e0*/  @!P0 FADD.FTZ R0, R2, -0.5 ;  /* 0xbf00000002008421 */ /* 0x000fca0000010000 */
[----:B------:R-:W-:Y:S01]  /*71f0*/  LOP3.LUT R2, R0, 0x80000000, R7, 0xf8, !PT ;  /* 0x8000000000027812 */ /* 0x000fe200078ef807 */
[----:B------:R-:W-:Y:S06]  /*7200*/  BRA `(.L_x_4933) ;  /* 0x0000000400a87947 */ /* 0x000fec0003800000 */
.L_x_4943:
[----:B0---4-:R-:W2:Y:S01]  /*7210*/  LDG.E.U16 R2, desc[UR36][R4.64] ;  /* 0x0000002404027981 */ /* 0x011ea2000c1e1500 */
[----:B------:R-:W-:Y:S02]  /*7220*/  IMAD.MOV.U32 R3, RZ, RZ, RZ ;  /* 0x000000ffff037224 */ /* 0x000fe400078e00ff */
[----:B--2---:R-:W-:Y:S01]  /*7230*/  IMAD.U32 R2, R2, 0x10000, RZ ;  /* 0x0001000002027824 */ /* 0x004fe200078e00ff */
[----:B------:R-:W-:Y:S06]  /*7240*/  BRA `(.L_x_4933) ;  /* 0x0000000400987947 */ /* 0x000fec0003800000 */
.L_x_4940:
        /* <DEDUP_REMOVED lines=8> */
[----:B0---4-:R-:W2:Y:S01]  /*72d0*/  LDG.E.U16 R2, desc[UR36][R4.64] ;  /* 0x0000002404027981 */ /* 0x011ea2000c1e1500 */
[----:B------:R-:W-:Y:S01]  /*72e0*/  HFMA2 R3, -RZ, RZ, 0, 0 ;  /* 0x00000000ff037431 */ /* 0x000fe200000001ff */
[----:B--2---:R-:W-:Y:S01]  /*72f0*/  I2FP.F32.U32 R2, R2 ;  /* 0x0000000200027245 */ /* 0x004fe20000201000 */
[----:B------:R-:W-:Y:S06]  /*7300*/  BRA `(.L_x_4933) ;  /* 0x0000000400687947 */ /* 0x000fec0003800000 */
.L_x_4947:
[----:B------:R-:W2:Y:S01]  /*7310*/  LDG.E.U8 R4, desc[UR36][R4.64] ;  /* 0x0000002404047981 */ /* 0x000ea2000c1e1100 */
[----:B0---4-:R-:W-:Y:S02]  /*7320*/  CS2R R2, SRZ ;  /* 0x0000000000027805 */ /* 0x011fe4000001ff00 */
        /* <DEDUP_REMOVED lines=18> */
.L_x_4949:
[----:B------:R-:W-:Y:S05]  /*7450*/  BSYNC.RECONVERGENT B0 ;  /* 0x0000000000007941 */ /* 0x000fea0003800200 */
.L_x_4948:
[----:B------:R-:W-:Y:S01]  /*7460*/  IMAD.SHL.U32 R0, R0, 0x100000, RZ ;  /* 0x0010000000007824 */ /* 0x000fe200078e00ff */
[----:B------:R-:W-:-:S04]  /*7470*/  LEA R2, R2, 0x3b800000, 0x17 ;  /* 0x3b80000002027811 */ /* 0x000fc800078eb8ff */
[----:B------:R-:W-:Y:S01]  /*7480*/  LOP3.LUT R2, R2, R0, R9, 0xfe, !PT ;  /* 0x0000000002027212 */ /* 0x000fe200078efe09 */
[----:B------:R-:W-:Y:S06]  /*7490*/  BRA `(.L_x_4933) ;  /* 0x0000000400047947 */ /* 0x000fec0003800000 */
.L_x_4946:
        /* <DEDUP_REMOVED lines=20> */
.L_x_4951:
[----:B------:R-:W-:Y:S05]  /*75e0*/  BSYNC.RECONVERGENT B0 ;  /* 0x0000000000007941 */ /* 0x000fea0003800200 */
.L_x_4950:
[----:B------:R-:W-:Y:S01]  /*75f0*/  IMAD.SHL.U32 R0, R0, 0x200000, RZ ;  /* 0x0020000000007824 */ /* 0x000fe200078e00ff */
[----:B------:R-:W-:-:S04]  /*7600*/  LEA R2, R2, 0x37800000, 0x17 ;  /* 0x3780000002027811 */ /* 0x000fc800078eb8ff */
[----:B------:R-:W-:Y:S01]  /*7610*/  LOP3.LUT R2, R2, R0, R9, 0xfe, !PT ;  /* 0x0000000002027212 */ /* 0x000fe200078efe09 */
[----:B------:R-:W-:Y:S06]  /*7620*/  BRA `(.L_x_4933) ;  /* 0x0000000000a07947 */ /* 0x000fec0003800000 */
.L_x_4945:
[----:B------:R-:W-:-:S09]  /*7630*/  UISETP.NE.AND UP0, UPT, UR4, 0x1c, UPT ;  /* 0x0000001c0400788c */ /* 0x000fd2000bf05270 */
[----:B------:R-:W-:Y:S05]  /*7640*/  BRA.U !UP0, `(.L_x_4952) ;  /* 0x00000001088c7547 */ /* 0x000fea000b800000 */
[----:B------:R-:W-:-:S09]  /*7650*/  UISETP.NE.AND UP0, UPT, UR4, 0x1d, UPT ;  /* 0x0000001d0400788c */ /* 0x000fd2000bf05270 */
[----:B------:R-:W-:Y:S05]  /*7660*/  BRA.U !UP0, `(.L_x_4953) ;  /* 0x0000000108747547 */ /* 0x000fea000b800000 */
[----:B------:R-:W-:-:S09]  /*7670*/  UISETP.NE.AND UP0, UPT, UR4, 0x2c, UPT ;  /* 0x0000002c0400788c */ /* 0x000fd2000bf05270 */
[----:B------:R-:W-:Y:S05]  /*7680*/  BRA.U UP0, `(.L_x_4932) ;  /* 0x0000000100247547 */ /* 0x000fea000b800000 */
[----:B------:R-:W2:Y:S01]  /*7690*/  LDG.E.U8 R4, desc[UR36][R4.64] ;  /* 0x0000002404047981 */ /* 0x000ea2000c1e1100 */
[----:B0-----:R-:W-:Y:S01]  /*76a0*/  MOV R3, RZ ;  /* 0x000000ff00037202 */ /* 0x001fe20000000f00 */
[----:B----4-:R-:W-:Y:S01]  /*76b0*/  IMAD.MOV.U32 R2, RZ, RZ, 0x400000 ;  /* 0x00400000ff027424 */ /* 0x010fe200078e00ff */
[----:B--2---:R-:W-:-:S13]  /*76c0*/  ISETP.NE.AND P0, PT, R4, RZ, PT ;  /* 0x000000ff0400720c */ /* 0x004fda0003f05270 */
[----:B------:R-:W-:Y:S05]  /*76d0*/  @!P0 BRA `(.L_x_4933) ;  /* 0x0000000000748947 */ /* 0x000fea0003800000 */
[----:B------:R-:W-:-:S13]  /*76e0*/  ISETP.NE.AND P0, PT, R4, 0xff, PT ;  /* 0x000000ff0400780c */ /* 0x000fda0003f05270 */
[----:B------:R-:W-:Y:S01]  /*76f0*/  @!P0 IMAD.MOV.U32 R2, RZ, RZ, 0x7f800001 ;  /* 0x7f800001ff028424 */ /* 0x000fe200078e00ff */
[----:B------:R-:W-:Y:S01]  /*7700*/  @P0 SHF.L.U32 R2, R4, 0x17, RZ ;  /* 0x0000001704020819 */ /* 0x000fe200000006ff */
[----:B------:R-:W-:Y:S06]  /*7710*/  BRA `(.L_x_4933) ;  /* 0x0000000000647947 */ /* 0x000fec0003800000 */
.L_x_4932:
[----:B0---4-:R-:W-:Y:S01]  /*7720*/  MOV R2, 0x0 ;  /* 0x0000000000027802 */ /* 0x011fe20000000f00 */
[----:B------:R-:W0:Y:S01]  /*7730*/  LDCU.64 UR4, c[0x4][0x1a8] ;  /* 0x01003500ff0477ac */ /* 0x000e220008000a00 */
[----:B------:R-:W-:Y:S02]  /*7740*/  HFMA2 R13, -RZ, RZ, 0, 0 ;  /* 0x00000000ff0d7431 */ /* 0x000fe400000001ff */
[----:B------:R-:W-:Y:S01]  /*7750*/  IMAD.MOV.U32 R8, RZ, RZ, 0x4e ;  /* 0x0000004eff087424 */ /* 0x000fe200078e00ff */
[----:B------:R-:W2:Y:S01]  /*7760*/  LDCU.64 UR6, c[0x4][0x1b0] ;  /* 0x01003600ff0677ac */ /* 0x000ea20008000a00 */
[----:B------:R-:W4:Y:S01]  /*7770*/  LDC.64 R2, c[0x4][R2] ;  /* 0x0100000002027b82 */ /* 0x000f220000000a00 */
[----:B------:R-:W-:Y:S01]  /*7780*/  IMAD.MOV.U32 R12, RZ, RZ, 0x1 ;  /* 0x00000001ff0c7424 */ /* 0x000fe200078e00ff */
[----:B------:R-:W1:Y:S01]  /*7790*/  LDCU.64 UR8, c[0x4][0x8] ;  /* 0x01000100ff0877ac */ /* 0x000e620008000a00 */
[----:B0-----:R-:W-:Y:S02]  /*77a0*/  IMAD.U32 R4, RZ, RZ, UR4 ;  /* 0x00000004ff047e24 */ /* 0x001fe4000f8e00ff */
[----:B------:R-:W-:Y:S01]  /*77b0*/  IMAD.U32 R5, RZ, RZ, UR5 ;  /* 0x00000005ff057e24 */ /* 0x000fe2000f8e00ff */
[----:B--2---:R-:W-:Y:S01]  /*77c0*/  MOV R6, UR6 ;  /* 0x0000000600067c02 */ /* 0x004fe20008000f00 */
[----:B------:R-:W-:-:S02]  /*77d0*/  IMAD.U32 R7, RZ, RZ, UR7 ;  /* 0x00000007ff077e24 */ /* 0x000fc4000f8e00ff */
[----:B-1----:R-:W-:Y:S01]  /*77e0*/  IMAD.U32 R10, RZ, RZ, UR8 ;  /* 0x00000008ff0a7e24 */ /* 0x002fe2000f8e00ff */
[----:B------:R-:W-:-:S07]  /*77f0*/  MOV R11, UR9 ;  /* 0x00000009000b7c02 */ /* 0x000fce0008000f00 */
[----:B------:R-:W-:-:S07]  /*7800*/  LEPC R20, `(.L_x_4954) ;  /* 0x000000001014794e */ /* 0x000fce0000000000 */
[----:B---345:R-:W-:Y:S05]  /*7810*/  CALL.ABS.NOINC R2 ;  /* 0x0000000002007343 */ /* 0x038fea0003c00000 */
.L_x_4954:
[----:B------:R-:W-:Y:S01]  /*7820*/  CS2R R2, SRZ ;  /* 0x0000000000027805 */ /* 0x000fe2000001ff00 */
[----:B------:R-:W-:Y:S06]  /*7830*/  BRA `(.L_x_4933) ;  /* 0x00000000001c7947 */ /* 0x000fec0003800000 */
.L_x_4953:
[----:B------:R-:W4:Y:S01]  /*7840*/  LDG.E.64 R4, desc[UR36][R4.64] ;  /* 0x0000002404047981 */ /* 0x000f22000c1e1b00 */
[----:B0-----:R-:W-:Y:S01]  /*7850*/  IMAD.MOV.U32 R3, RZ, RZ, RZ ;  /* 0x000000ffff037224 */ /* 0x001fe200078e00ff */
[----:B----4-:R0:W2:Y:S01]  /*7860*/  I2F.U64 R2, R4 ;  /* 0x0000000400027312 */ /* 0x0100a20000301000 */
[----:B------:R-:W-:Y:S05]  /*7870*/  BRA `(.L_x_4933) ;  /* 0x00000000000c7947 */ /* 0x000fea0003800000 */
.L_x_4952:
[----:B0---4-:R-:W2:Y:S01]  /*7880*/  LDG.E R2, desc[UR36][R4.64] ;  /* 0x0000002404027981 */ /* 0x011ea2000c1e1900 */
[----:B------:R-:W-:Y:S01]  /*7890*/  IMAD.MOV.U32 R3, RZ, RZ, RZ ;  /* 0x000000ffff037224 */ /* 0x000fe200078e00ff */
[----:B--2---:R-:W-:-:S07]  /*78a0*/  I2FP.F32.U32 R2, R2 ;  /* 0x0000000200027245 */ /* 0x004fce0000201000 */
.L_x_4933:
[----:B------:R-:W-:Y:S05]  /*78b0*/  BSYNC.RECONVERGENT B6 ;  /* 0x0000000000067941 */ /* 0x000fea0003800200 */
.L_x_4927:
[----:B------:R-:W4:Y:S01]  /*78c0*/  LDCU.64 UR6, c[0x0][0x5e8] ;  /* 0x0000bd00ff0677ac */ /* 0x000f220008000a00 */
[CC--:B-----5:R-:W-:Y:S01]  /*78d0*/  FMUL.FTZ R7, R3.reuse, R19.reuse ;  /* 0x0000001303077220 */ /* 0x0e0fe20000410000 */
[-C--:B-1-3--:R-:W-:Y:S01]  /*78e0*/  FMUL.FTZ R0, R3, R18.reuse ;  /* 0x0000001203007220 */ /* 0x08afe20000410000 */
[----:B------:R-:W-:Y:S02]  /*78f0*/  UPRMT UR4, UR43, 0x9910, URZ ;  /* 0x000099102b047896 */ /* 0x000fe400080000ff */
[C---:B0-2---:R-:W-:Y:S01]  /*7900*/  FFMA.FTZ R18, R2.reuse, R18, -R7 ;  /* 0x0000001202127223 */ /* 0x045fe20000010807 */
[----:B------:R-:W-:Y:S01]  /*7910*/  FFMA.FTZ R19, R2, R19, R0 ;  /* 0x0000001302137223 */ /* 0x000fe20000010000 */
[----:B------:R-:W-:Y:S01]  /*7920*/  UISETP.GT.AND UP0, UPT, UR4, 0x9, UPT ;  /* 0x000000090400788c */ /* 0x000fe2000bf04270 */
[----:B----4-:R-:W-:-:S04]  /*7930*/  IADD3 R4, P0, PT, R16, UR6, RZ ;  /* 0x0000000610047c10 */ /* 0x010fc8000ff1e0ff */
        /* <DEDUP_REMOVED lines=13> */
.L_x_4958:
[----:B------:R-:W0:Y:S02]  /*7a10*/  F2I.S64.TRUNC R18, R18 ;  /* 0x0000001200127311 */ /* 0x000e24000020d900 */
[----:B0-----:R-:W-:-:S05]  /*7a20*/  IMAD.MOV.U32 R3, RZ, RZ, R18 ;  /* 0x000000ffff037224 */ /* 0x001fca00078e0012 */
[----:B------:R0:W-:Y:S01]  /*7a30*/  STG.E.U8 desc[UR36][R4.64], R3 ;  /* 0x0000000304007986 */ /* 0x0001e2000c101124 */
[----:B------:R-:W-:Y:S05]  /*7a40*/  BRA `(.L_x_4960) ;  /* 0x0000000c002c7947 */ /* 0x000fea0003800000 */
.L_x_4957:
        /* <DEDUP_REMOVED lines=9> */
.L_x_4962:
[----:B------:R-:W0:Y:S02]  /*7ae0*/  F2I.FTZ.TRUNC.NTZ R3, R18 ;  /* 0x0000001200037305 */ /* 0x000e24000021f100 */
[----:B0-----:R0:W-:Y:S01]  /*7af0*/  STG.E desc[UR36][R4.64], R3 ;  /* 0x0000000304007986 */ /* 0x0011e2000c101924 */
[----:B------:R-:W-:Y:S05]  /*7b00*/  BRA `(.L_x_4960) ;  /* 0x0000000800fc7947 */ /* 0x000fea0003800000 */
.L_x_4961:
[----:B------:R-:W0:Y:S02]  /*7b10*/  F2I.FTZ.TRUNC.NTZ R3, R18 ;  /* 0x0000001200037305 */ /* 0x000e24000021f100 */
[----:B0-----:R0:W-:Y:S01]  /*7b20*/  STG.E.U16 desc[UR36][R4.64], R3 ;  /* 0x0000000304007986 */ /* 0x0011e2000c101524 */
[----:B------:R-:W-:Y:S05]  /*7b30*/  BRA `(.L_x_4960) ;  /* 0x0000000800f07947 */ /* 0x000fea0003800000 */
.L_x_4956:
        /* <DEDUP_REMOVED lines=8> */
.L_x_4964:
[----:B------:R-:W-:-:S05]  /*7bc0*/  F2FP.F16.F32.PACK_AB R18, RZ, R18 ;  /* 0x00000012ff12723e */ /* 0x000fca00000000ff */
[----:B------:R0:W-:Y:S01]  /*7bd0*/  STG.E.U16 desc[UR36][R4.64], R18 ;  /* 0x0000001204007986 */ /* 0x0001e2000c101524 */
[----:B------:R-:W-:Y:S05]  /*7be0*/  BRA `(.L_x_4960) ;  /* 0x0000000800c47947 */ /* 0x000fea0003800000 */
.L_x_4963:
        /* <DEDUP_REMOVED lines=8> */
.L_x_4966:
[----:B------:R-:W-:-:S05]  /*7c70*/  F2FP.F16.F32.PACK_AB R19, R19, R18 ;  /* 0x000000121313723e */ /* 0x000fca00000000ff */
[----:B------:R0:W-:Y:S01]  /*7c80*/  STG.E desc[UR36][R4.64], R19 ;  /* 0x0000001304007986 */ /* 0x0001e2000c101924 */
[----:B------:R-:W-:Y:S05]  /*7c90*/  BRA `(.L_x_4960) ;  /* 0x0000000800987947 */ /* 0x000fea0003800000 */
.L_x_4965:
[----:B------:R-:W-:-:S06]  /*7ca0*/  FMUL.FTZ R2, R18, 1 ;  /* 0x3f80000012027820 */ /* 0x000fcc0000410000 */
[----:B------:R-:W0:Y:S02]  /*7cb0*/  F2F.F64.F32 R2, R2 ;  /* 0x0000000200027310 */ /* 0x000e240000201800 */
[----:B0-----:R0:W-:Y:S01]  /*7cc0*/  STG.E.64 desc[UR36][R4.64], R2 ;  /* 0x0000000204007986 */ /* 0x0011e2000c101b24 */
[----:B------:R-:W-:Y:S05]  /*7cd0*/  BRA `(.L_x_4960) ;  /* 0x0000000800887947 */ /* 0x000fea0003800000 */
.L_x_4955:
        /* <DEDUP_REMOVED lines=13> */
.L_x_4970:
        /* <DEDUP_REMOVED lines=16> */
.L_x_4973:
[----:B------:R-:W-:-:S04]  /*7eb0*/  SHF.R.U32.HI R18, RZ, 0x18, R18 ;  /* 0x00000018ff127819 */ /* 0x000fc80000011612 */
[----:B------:R-:W-:-:S04]  /*7ec0*/  LOP3.LUT R3, R3, 0x80, R18, 0xf8, !PT ;  /* 0x0000008003037812 */ /* 0x000fc800078ef812 */
[----:B------:R-:W-:-:S07]  /*7ed0*/  PRMT R2, R3, 0x7610, R2 ;  /* 0x0000761003027816 */ /* 0x000fce0000000002 */
.L_x_4972:
[----:B------:R-:W-:Y:S05]  /*7ee0*/  BSYNC.RECONVERGENT B0 ;  /* 0x0000000000007941 */ /* 0x000fea0003800200 */
.L_x_4971:
[----:B------:R0:W-:Y:S01]  /*7ef0*/  STG.E.U8 desc[UR36][R4.64], R2 ;  /* 0x0000000204007986 */ /* 0x0001e2000c101124 */
[----:B------:R-:W-:Y:S05]  /*7f00*/  BRA `(.L_x_4960) ;  /* 0x0000000400fc7947 */ /* 0x000fea0003800000 */
.L_x_4969:
        /* <DEDUP_REMOVED lines=16> */
.L_x_4976:
[----:B------:R-:W-:-:S04]  /*8010*/  SHF.R.U32.HI R18, RZ, 0x18, R18 ;  /* 0x00000018ff127819 */ /* 0x000fc80000011612 */
[----:B------:R-:W-:-:S04]  /*8020*/  LOP3.LUT R3, R3, 0x80, R18, 0xf8, !PT ;  /* 0x0000008003037812 */ /* 0x000fc800078ef812 */
[----:B------:R-:W-:-:S07]  /*8030*/  PRMT R2, R3, 0x7610, R2 ;  /* 0x0000761003027816 */ /* 0x000fce0000000002 */
.L_x_4975:
[----:B------:R-:W-:Y:S05]  /*8040*/  BSYNC.RECONVERGENT B0 ;  /* 0x0000000000007941 */ /* 0x000fea0003800200 */
.L_x_4974:
[----:B------:R0:W-:Y:S01]  /*8050*/  STG.E.U8 desc[UR36][R4.64], R2 ;  /* 0x0000000204007986 */ /* 0x0001e2000c101124 */
[----:B------:R-:W-:Y:S05]  /*8060*/  BRA `(.L_x_4960) ;  /* 0x0000000400a47947 */ /* 0x000fea0003800000 */
.L_x_4968:
        /* <DEDUP_REMOVED lines=21> */
.L_x_4978:
[----:B------:R-:W0:Y:S02]  /*81c0*/  F2I.U64.TRUNC R18, R18 ;  /* 0x0000001200127311 */ /* 0x000e24000020d800 */
[----:B0-----:R0:W-:Y:S01]  /*81d0*/  STG.E.64 desc[UR36][R4.64], R18 ;  /* 0x0000001204007986 */ /* 0x0011e2000c101b24 */
[----:B------:R-:W-:Y:S05]  /*81e0*/  BRA `(.L_x_4960) ;  /* 0x0000000400447947 */ /* 0x000fea0003800000 */
.L_x_4977:
[----:B------:R-:W0:Y:S02]  /*81f0*/  F2I.FTZ.U32.TRUNC.NTZ R3, R18 ;  /* 0x0000001200037305 */ /* 0x000e24000021f000 */
[----:B0-----:R0:W-:Y:S01]  /*8200*/  STG.E desc[UR36][R4.64], R3 ;  /* 0x0000000304007986 */ /* 0x0011e2000c101924 */
[----:B------:R-:W-:Y:S05]  /*8210*/  BRA `(.L_x_4960) ;  /* 0x0000000400387947 */ /* 0x000fea0003800000 */
.L_x_4967:
        /* <DEDUP_REMOVED lines=12> */
.L_x_4980:
[----:B------:R-:W-:Y:S01]  /*82e0*/  FMUL.FTZ R8, R18, 1 ;  /* 0x3f80000012087820 */ /* 0x000fe20000410000 */
[----:B------:R-:W-:-:S05]  /*82f0*/  FMUL.FTZ R10, R19, 1 ;  /* 0x3f800000130a7820 */ /* 0x000fca0000410000 */
[----:B------:R-:W-:Y:S08]  /*8300*/  F2F.F64.F32 R8, R8 ;  /* 0x0000000800087310 */ /* 0x000ff00000201800 */
[----:B------:R-:W0:Y:S02]  /*8310*/  F2F.F64.F32 R10, R10 ;  /* 0x0000000a000a7310 */ /* 0x000e240000201800 */
[----:B0-----:R3:W-:Y:S01]  /*8320*/  STG.E.128 desc[UR36][R4.64], R8 ;  /* 0x0000000804007986 */ /* 0x0017e2000c101d24 */
[----:B------:R-:W-:Y:S05]  /*8330*/  BRA `(.L_x_4960) ;  /* 0x0000000000f07947 */ /* 0x000fea0003800000 */
.L_x_4979:
[----:B------:R-:W-:-:S09]  /*8340*/  UISETP.NE.AND UP0, UPT, UR4, 0xf, UPT ;  /* 0x0000000f0400788c */ /* 0x000fd2000bf05270 */
[----:B------:R-:W-:Y:S05]  /*8350*/  BRA.U !UP0, `(.L_x_4981) ;  /* 0x0000000108e07547 */ /* 0x000fea000b800000 */
[----:B------:R-:W-:-:S09]  /*8360*/  UISETP.NE.AND UP0, UPT, UR4, 0x17, UPT ;  /* 0x000000170400788c */ /* 0x000fd2000bf05270 */
[----:B------:R-:W-:Y:S05]  /*8370*/  BRA.U !UP0, `(.L_x_4982) ;  /* 0x00000001088c7547 */ /* 0x000fea000b800000 */
[----:B------:R-:W-:-:S09]  /*8380*/  UISETP.NE.AND UP0, UPT, UR4, 0x18, UPT ;  /* 0x000000180400788c */ /* 0x000fd2000bf05270 */
[----:B------:R-:W-:Y:S05]  /*8390*/  BRA.U !UP0, `(.L_x_4983) ;  /* 0x0000000108447547 */ /* 0x000fea000b800000 */
.L_x_4959:
        /* <DEDUP_REMOVED lines=16> */
.L_x_4984:
[----:B------:R-:W-:Y:S05]  /*84a0*/  BRA `(.L_x_4960) ;  /* 0x0000000000947947 */ /* 0x000fea0003800000 */
.L_x_4983:
        /* <DEDUP_REMOVED lines=12> */
.L_x_4986:
[----:B------:R-:W-:Y:S05]  /*8570*/  BSYNC.RECONVERGENT B0 ;  /* 0x0000000000007941 */ /* 0x000fea0003800200 */
.L_x_4985:
[----:B------:R-:W-:-:S05]  /*8580*/  LOP3.LUT R3, R0, 0x80, R7, 0xf8, !PT ;  /* 0x0000008000037812 */ /* 0x000fca00078ef807 */
[----:B------:R1:W-:Y:S01]  /*8590*/  STG.E.U8 desc[UR36][R4.64], R3 ;  /* 0x0000000304007986 */ /* 0x0003e2000c101124 */
[----:B------:R-:W-:Y:S05]  /*85a0*/  BRA `(.L_x_4960) ;  /* 0x0000000000547947 */ /* 0x000fea0003800000 */
.L_x_4982:
        /* <DEDUP_REMOVED lines=11> */
.L_x_4988:
[----:B------:R-:W-:Y:S02]  /*8660*/  ISETP.GT.U32.AND P0, PT, R2, 0x7f800000, PT ;  /* 0x7f8000000200780c */ /* 0x000fe40003f04070 */
[----:B------:R-:W-:-:S04]  /*8670*/  MOV R0, 0x7f ;  /* 0x0000007f00007802 */ /* 0x000fc80000000f00 */
[----:B------:R-:W-:-:S07]  /*8680*/  SEL R0, R0, 0x7c, P0 ;  /* 0x0000007c00007807 */ /* 0x000fce0000000000 */
.L_x_4989:
[----:B------:R-:W-:Y:S05]  /*8690*/  BSYNC.RECONVERGENT B0 ;  /* 0x0000000000007941 */ /* 0x000fea0003800200 */
.L_x_4987:
[----:B------:R-:W-:-:S04]  /*86a0*/  SHF.R.U32.HI R3, RZ, 0x18, R18 ;  /* 0x00000018ff037819 */ /* 0x000fc80000011612 */
[----:B------:R-:W-:-:S05]  /*86b0*/  LOP3.LUT R3, R0, 0x80, R3, 0xf8, !PT ;  /* 0x0000008000037812 */ /* 0x000fca00078ef803 */
[----:B------:R2:W-:Y:S01]  /*86c0*/  STG.E.U8 desc[UR36][R4.64], R3 ;  /* 0x0000000304007986 */ /* 0x0005e2000c101124 */
[----:B------:R-:W-:Y:S05]  /*86d0*/  BRA `(.L_x_4960) ;  /* 0x0000000000087947 */ /* 0x000fea0003800000 */
.L_x_4981:
[----:B------:R-:W-:-:S05]  /*86e0*/  F2FP.BF16.F32.PACK_AB R18, RZ, R18 ;  /* 0x00000012ff12723e */ /* 0x000fca00000010ff */
[----:B------:R0:W-:Y:S02]  /*86f0*/  STG.E.U16 desc[UR36][R4.64], R18 ;  /* 0x0000001204007986 */ /* 0x0001e4000c101524 */
.L_x_4960:
[----:B------:R-:W-:-:S07]  /*8700*/  VIADD R17, R17, 0x80 ;  /* 0x0000008011117836 */ /* 0x000fce0000000000 */
.L_x_4897:
[----:B------:R-:W-:Y:S05]  /*8710*/  BSYNC.RECONVERGENT B7 ;  /* 0x0000000000077941 */ /* 0x000fea0003800200 */
.L_x_4896:
        /* <DEDUP_REMOVED lines=11> */
[----:B------:R-:W-:Y:S01]  /*87d0*/  IMAD.MOV.U32 R16, RZ, RZ, RZ ;  /* 0x000000ffff107224 */ /* 0x000fe200078e00ff */
[----:B------:R-:W5:Y:S01]  /*87e0*/  LDCU UR6, c[0x0][0x38c] ;  /* 0x00007180ff0677ac */ /* 0x000f620008000800 */
[----:B------:R-:W3:Y:S01]  /*87f0*/  LDCU.64 UR8, c[0x0][0x4b8] ;  /* 0x00009700ff0877ac */ /* 0x000ee20008000a00 */
[----:B------:R-:W-:Y:S01]  /*8800*/  UISETP.NE.AND UP0, UPT, UR41, URZ, UPT ;  /* 0x000000ff2900728c */ /* 0x000fe2000bf05270 */
[----:B0---4-:R-:W-:Y:S01]  /*8810*/  IMAD.HI.U32 R2, R17, UR4, R16 ;  /* 0x0000000411027c27 */ /* 0x011fe2000f8e0010 */
[----:B------:R-:W0:Y:S04]  /*8820*/  LDCU UR4, c[0x0][0x4c0] ;  /* 0x00009800ff0477ac */ /* 0x000e280008000800 */
[----:B-12---:R-:W-:-:S04]  /*8830*/  SHF.R.U32.HI R3, RZ, UR5, R2 ;  /* 0x00000005ff037c19 */ /* 0x006fc80008011602 */
[----:B------:R-:W-:-:S05]  /*8840*/  IADD3 R22, PT, PT, -R3, RZ, RZ ;  /* 0x000000ff03167210 */ /* 0x000fca0007ffe1ff */
[----:B-----5:R-:W-:-:S04]  /*8850*/  IMAD R22, R22, UR6, R17 ;  /* 0x0000000616167c24 */ /* 0x020fc8000f8e0211 */
[C---:B---3--:R-:W-:Y:S02]  /*8860*/  IMAD R16, R22.reuse, UR8, RZ ;  /* 0x0000000816107c24 */ /* 0x048fe4000f8e02ff */
        /* <DEDUP_REMOVED lines=337> */
.L_x_4992:
[----:B------:R-:W0:Y:S01]  /*9d80*/  LDCU.64 UR6, c[0x0][0x5f0] ;  /* 0x0000be00ff0677ac */ /* 0x000e220008000a00 */
[----:B------:R-:W-:Y:S01]  /*9d90*/  BSSY.RECONVERGENT B6, `(.L_x_4993) ;  /* 0x00000f1000067945 */ /* 0x000fe20003800200 */
[----:B------:R-:W-:-:S04]  /*9da0*/  UPRMT UR4, UR39, 0x9910, URZ ;  /* 0x0000991027047896 */ /* 0x000fc800080000ff */
[----:B------:R-:W-:Y:S01]  /*9db0*/  UISETP.GT.AND UP0, UPT, UR4, 0x9, UPT ;  /* 0x000000090400788c */ /* 0x000fe2000bf04270 */
[----:B0---4-:R-:W-:-:S05]  /*9dc0*/  IADD3 R2, P0, PT, R0, UR6, RZ ;  /* 0x0000000600027c10 */ /* 0x011fca000ff1e0ff */
[----:B-12---:R-:W-:-:S03]  /*9dd0*/  IMAD.X R3, RZ, RZ, UR7, P0 ;  /* 0x00000007ff037e24 */ /* 0x006fc600080e06ff */
        /* <DEDUP_REMOVED lines=10> */
[----:B---3--:R-:W-:Y:S01]  /*9e80*/  IMAD.MOV.U32 R19, RZ, RZ, RZ ;  /* 0x000000ffff137224 */ /* 0x008fe200078e00ff */
[----:B--2---:R0:W1:Y:S01]  /*9e90*/  I2F.S16 R18, R2 ;  /* 0x0000000200127306 */ /* 0x0040620000101400 */
[----:B------:R-:W-:Y:S05]  /*9ea0*/  BRA `(.L_x_4999) ;  /* 0x0000000c007c7947 */ /* 0x000fea0003800000 */
.L_x_4997:
[----:B------:R-:W2:Y:S01]  /*9eb0*/  LDG.E.U8 R2, desc[UR36][R2.64] ;  /* 0x0000002402027981 */ /* 0x000ea2000c1e1100 */
[----:B---3--:R-:W-:Y:S02]  /*9ec0*/  MOV R19, RZ ;  /* 0x000000ff00137202 */ /* 0x008fe40000000f00 */
[----:B--2---:R-:W-:Y:S01]  /*9ed0*/  I2FP.F32.U32 R18, R2 ;  /* 0x0000000200127245 */ /* 0x004fe20000201000 */
[----:B------:R-:W-:Y:S06]  /*9ee0*/  BRA `(.L_x_4999) ;  /* 0x0000000c006c7947 */ /* 0x000fec0003800000 */
.L_x_4996:
[----:B------:R-:W-:-:S09]  /*9ef0*/  UISETP.NE.AND UP0, UPT, UR4, 0x2, UPT ;  /* 0x000000020400788c */ /* 0x000fd2000bf05270 */
[----:B------:R-:W-:Y:S05]  /*9f00*/  BRA.U !UP0, `(.L_x_5000) ;  /* 0x0000000108307547 */ /* 0x000fea000b800000 */
[----:B------:R-:W-:-:S09]  /*9f10*/  UISETP.NE.AND UP0, UPT, UR4, 0x3, UPT ;  /* 0x000000030400788c */ /* 0x000fd2000bf05270 */
[----:B------:R-:W-:Y:S05]  /*9f20*/  BRA.U !UP0, `(.L_x_5001) ;  /* 0x0000000108187547 */ /* 0x000fea000b800000 */
[----:B------:R-:W-:-:S09]  /*9f30*/  UISETP.NE.AND UP0, UPT, UR4, 0x4, UPT ;  /* 0x000000040400788c */ /* 0x000fd2000bf05270 */
[----:B------:R-:W-:Y:S05]  /*9f40*/  BRA.U UP0, `(.L_x_4998) ;  /* 0x0000000900f07547 */ /* 0x000fea000b800000 */
[----:B------:R-:W2:Y:S01]  /*9f50*/  LDG.E.64 R2, desc[UR36][R2.64] ;  /* 0x0000002402027981 */ /* 0x000ea2000c1e1b00 */
[----:B---3--:R-:W-:Y:S01]  /*9f60*/  IMAD.MOV.U32 R19, RZ, RZ, RZ ;  /* 0x000000ffff137224 */ /* 0x008fe200078e00ff */
[----:B--2---:R4:W0:Y:S01]  /*9f70*/  I2F.S64 R18, R2 ;  /* 0x0000000200127312 */ /* 0x0048220000301400 */
[----:B------:R-:W-:Y:S05]  /*9f80*/  BRA `(.L_x_4999) ;  /* 0x0000000c00447947 */ /* 0x000fea0003800000 */
.L_x_5001:
[----:B------:R-:W2:Y:S01]  /*9f90*/  LDG.E R2, desc[UR36][R2.64] ;  /* 0x0000002402027981 */ /* 0x000ea2000c1e1900 */
[----:B---3--:R-:W-:Y:S01]  /*9fa0*/  IMAD.MOV.U32 R19, RZ, RZ, RZ ;  /* 0x000000ffff137224 */ /* 0x008fe200078e00ff */
[----:B--2---:R-:W-:Y:S01]  /*9fb0*/  I2FP.F32.S32 R18, R2 ;  /* 0x0000000200127245 */ /* 0x004fe20000201400 */
[----:B------:R-:W-:Y:S06]  /*9fc0*/  BRA `(.L_x_4999) ;  /* 0x0000000c00347947 */ /* 0x000fec0003800000 */
.L_x_5000:
[----:B------:R-:W2:Y:S01]  /*9fd0*/  LDG.E.U16 R2, desc[UR36][R2.64] ;  /* 0x0000002402027981 */ /* 0x000ea2000c1e1500 */
[----:B---3--:R-:W-:Y:S01]  /*9fe0*/  HFMA2 R19, -RZ, RZ, 0, 0 ;  /* 0x00000000ff137431 */ /* 0x008fe200000001ff */
[----:B--2---:R2:W3:Y:S01]  /*9ff0*/  I2F.S16 R18, R2 ;  /* 0x0000000200127306 */ /* 0x0044e20000101400 */
[----:B------:R-:W-:Y:S05]  /*a000*/  BRA `(.L_x_4999) ;  /* 0x0000000c00247947 */ /* 0x000fea0003800000 */
.L_x_4995:
[----:B------:R-:W-:-:S09]  /*a010*/  UISETP.GT.AND UP0, UPT, UR4, 0x6, UPT ;  /* 0x000000060400788c */ /* 0x000fd2000bf04270 */
[----:B------:R-:W-:Y:S05]  /*a020*/  BRA.U UP0, `(.L_x_5002) ;  /* 0x00000001002c7547 */ /* 0x000fea000b800000 */
[----:B------:R-:W-:-:S09]  /*a030*/  UISETP.NE.AND UP0, UPT, UR4, 0x5, UPT ;  /* 0x000000050400788c */ /* 0x000fd2000bf05270 */
[----:B------:R-:W-:Y:S05]  /*a040*/  BRA.U !UP0, `(.L_x_5003) ;  /* 0x0000000108147547 */ /* 0x000fea000b800000 */
[----:B------:R-:W-:-:S09]  /*a050*/  UISETP.NE.AND UP0, UPT, UR4, 0x6, UPT ;  /* 0x000000060400788c */ /* 0x000fd2000bf05270 */
[----:B------:R-:W-:Y:S05]  /*a060*/  BRA.U UP0, `(.L_x_4998) ;  /* 0x0000000900a87547 */ /* 0x000fea000b800000 */
[----:B---3--:R0:W5:Y:S01]  /*a070*/  LDG.E R18, desc[UR36][R2.64] ;  /* 0x0000002402127981 */ /* 0x008162000c1e1900 */
[----:B------:R-:W-:Y:S01]  /*a080*/  IMAD.MOV.U32 R19, RZ, RZ, RZ ;  /* 0x000000ffff137224 */ /* 0x000fe200078e00ff */
[----:B------:R-:W-:Y:S06]  /*a090*/  BRA `(.L_x_4999) ;  /* 0x0000000c00007947 */ /* 0x000fec0003800000 */
.L_x_5003:
[----:B------:R-:W2:Y:S01]  /*a0a0*/  LDG.E.U16 R2, desc[UR36][R2.64] ;  /* 0x0000002402027981 */ /* 0x000ea2000c1e1500 */
[----:B---3--:R-:W-:Y:S02]  /*a0b0*/  IMAD.MOV.U32 R19, RZ, RZ, RZ ;  /* 0x000000ffff137224 */ /* 0x008fe400078e00ff */
[----:B--2---:R-:W-:Y:S01]  /*a0c0*/  HADD2.F32 R18, -RZ, R2.H0_H0 ;  /* 0x20000002ff127230 */ /* 0x004fe20000004100 */
[----:B------:R-:W-:Y:S06]  /*a0d0*/  BRA `(.L_x_4999) ;  /* 0x0000000800f07947 */ /* 0x000fec0003800000 */
.L_x_5002:
[----:B------:R-:W-:-:S09]  /*a0e0*/  UISETP.NE.AND UP0, UPT, UR4, 0x7, UPT ;  /* 0x000000070400788c */ /* 0x000fd2000bf05270 */
[----:B------:R-:W-:Y:S05]  /*a0f0*/  BRA.U !UP0, `(.L_x_5004) ;  /* 0x0000000108287547 */ /* 0x000fea000b800000 */
[----:B------:R-:W-:-:S09]  /*a100*/  UISETP.NE.AND UP0, UPT, UR4, 0x8, UPT ;  /* 0x000000080400788c */ /* 0x000fd2000bf05270 */
[----:B------:R-:W-:Y:S05]  /*a110*/  BRA.U !UP0, `(.L_x_5005) ;  /* 0x0000000108107547 */ /* 0x000fea000b800000 */
[----:B------:R-:W-:-:S09]  /*a120*/  UISETP.NE.AND UP0, UPT, UR4, 0x9, UPT ;  /* 0x000000090400788c */ /* 0x000fd2000bf05270 */
[----:B------:R-:W-:Y:S05]  /*a130*/  BRA.U UP0, `(.L_x_4998) ;  /* 0x0000000900747547 */ /* 0x000fea000b800000 */
[----:B---3--:R0:W5:Y:S01]  /*a140*/  LDG.E.64 R18, desc[UR36][R2.64] ;  /* 0x0000002402127981 */ /* 0x008162000c1e1b00 */
[----:B------:R-:W-:Y:S05]  /*a150*/  BRA `(.L_x_4999) ;  /* 0x0000000800d07947 */ /* 0x000fea0003800000 */
.L_x_5005:
[----:B------:R-:W3:Y:S02]  /*a160*/  LDG.E R2, desc[UR36][R2.64] ;  /* 0x0000002402027981 */ /* 0x000ee4000c1e1900 */
[--C-:B---3--:R-:W-:Y:S02]  /*a170*/  HADD2.F32 R18, -RZ, R2.reuse.H0_H0 ;  /* 0x20000002ff127230 */ /* 0x108fe40000004100 */
[----:B------:R-:W-:Y:S01]  /*a180*/  HADD2.F32 R19, -RZ, R2.H1_H1 ;  /* 0x30000002ff137230 */ /* 0x000fe20000004100 */
[----:B------:R-:W-:Y:S06]  /*a190*/  BRA `(.L_x_4999) ;  /* 0x0000000800c07947 */ /* 0x000fec0003800000 */
.L_x_5004:
[----:B------:R-:W2:Y:S01]  /*a1a0*/  LDG.E.64 R2, desc[UR36][R2.64] ;  /* 0x0000002402027981 */ /* 0x000ea2000c1e1b00 */
[----:B------:R-:W-:Y:S01]  /*a1b0*/  UMOV UR4, 0xf0000000 ;  /* 0xf000000000047882 */ /* 0x000fe20000000000 */
[----:B------:R-:W-:Y:S01]  /*a1c0*/  UMOV UR5, 0x380fffff ;  /* 0x380fffff00057882 */ /* 0x000fe20000000000 */
[----:B---3--:R-:W-:Y:S01]  /*a1d0*/  MOV R19, RZ ;  /* 0x000000ff00137202 */ /* 0x008fe20000000f00 */
[----:B--2---:R-:W0:Y:S01]  /*a1e0*/  F2F.F32.F64 R18, R2 ;  /* 0x0000000200127310 */ /* 0x004e220000301000 */
[----:B------:R-:W-:-:S14]  /*a1f0*/  DSETP.GEU.AND P0, PT, |R2|, UR4, PT ;  /* 0x0000000402007e2a */ /* 0x000fdc000bf0e200 */
[----:B0-----:R-:W-:Y:S01]  /*a200*/  @!P0 FMUL R18, R18, 1.175494350822287508e-38 ;  /* 0x0080000012128820 */ /* 0x001fe20000400000 */
[----:B------:R-:W-:Y:S06]  /*a210*/  BRA `(.L_x_4999) ;  /* 0x0000000800a07947 */ /* 0x000fec0003800000 */
.L_x_4994:
        /* <DEDUP_REMOVED lines=9> */
[----:B---3--:R-:W-:Y:S01]  /*a2b0*/  IMAD.MOV.U32 R19, RZ, RZ, RZ ;  /* 0x000000ffff137224 */ /* 0x008fe200078e00ff */
[----:B--2---:R-:W-:-:S04]  /*a2c0*/  ISETP.NE.AND P0, PT, R2, RZ, PT ;  /* 0x000000ff0200720c */ /* 0x004fc80003f05270 */
[----:B------:R-:W-:Y:S01]  /*a2d0*/  FSEL R18, RZ, 1, !P0 ;  /* 0x3f800000ff127808 */ /* 0x000fe20004000000 */
[----:B------:R-:W-:Y:S08]  /*a2e0*/  BRA `(.L_x_4999) ;  /* 0x00000008006c7947 */ /* 0x000ff00003800000 */
.L_x_5008:
[----:B---3--:R-:W2:Y:S01]  /*a2f0*/  LDG.E.128 R4, desc[UR36][R2.64] ;  /* 0x0000002402047981 */ /* 0x008ea2000c1e1d00 */
        /* <DEDUP_REMOVED lines=9> */
.L_x_5007:
[----:B------:R-:W-:-:S09]  /*a390*/  UISETP.NE.AND UP0, UPT, UR4, 0xf, UPT ;  /* 0x0000000f0400788c */ /* 0x000fd2000bf05270 */
[----:B------:R-:W-:Y:S05]  /*a3a0*/  BRA.U !UP0, `(.L_x_5009) ;  /* 0x0000000108947547 */ /* 0x000fea000b800000 */
[----:B------:R-:W-:-:S09]  /*a3b0*/  UISETP.NE.AND UP0, UPT, UR4, 0x17, UPT ;  /* 0x000000170400788c */ /* 0x000fd2000bf05270 */
[----:B------:R-:W-:Y:S05]  /*a3c0*/  BRA.U !UP0, `(.L_x_5010) ;  /* 0x0000000108587547 */ /* 0x000fea000b800000 */
[----:B------:R-:W-:-:S09]  /*a3d0*/  UISETP.NE.AND UP0, UPT, UR4, 0x18, UPT ;  /* 0x000000180400788c */ /* 0x000fd2000bf05270 */
[----:B------:R-:W-:Y:S05]  /*a3e0*/  BRA.U UP0, `(.L_x_4998) ;  /* 0x0000000500c87547 */ /* 0x000fea000b800000 */
[----:B---3--:R-:W2:Y:S01]  /*a3f0*/  LDG.E.U8 R18, desc[UR36][R2.64] ;  /* 0x0000002402127981 */ /* 0x008ea2000c1e1100 */
[----:B------:R-:W-:Y:S01]  /*a400*/  MOV R5, 0x1f ;  /* 0x0000001f00057802 */ /* 0x000fe20000000f00 */
[----:B------:R-:W-:Y:S02]  /*a410*/  HFMA2 R19, -RZ, RZ, 0, 0 ;  /* 0x00000000ff137431 */ /* 0x000fe400000001ff */
        /* <DEDUP_REMOVED lines=8> */
[----:B------:R-:W-:Y:S02]  /*a4a0*/  SHF.L.U32 R6, R0, R5, RZ ;  /* 0x0000000500067219 */ /* 0x000fe400000006ff */
[----:B------:R-:W-:Y:S02]  /*a4b0*/  SHF.L.U32 R5, R5, 0x17, RZ ;  /* 0x0000001705057819 */ /* 0x000fe400000006ff */
[----:B------:R-:W-:Y:S02]  /*a4c0*/  SHF.R.S32.HI R4, RZ, 0x8, R4 ;  /* 0x00000008ff047819 */ /* 0x000fe40000011404 */
[----:B------:R-:W-:-:S05]  /*a4d0*/  LEA.HI R5, R6, -R5, RZ, 0x1c ;  /* 0x8000000506057211 */ /* 0x000fca00078fe0ff */
[----:B------:R-:W-:-:S05]  /*a4e0*/  VIADD R5, R5, 0x3c000000 ;  /* 0x3c00000005057836 */ /* 0x000fca0000000000 */
[----:B------:R-:W-:-:S04]  /*a4f0*/  LOP3.LUT R4, R5, 0x7f800000, R4, 0xf8, !PT ;  /* 0x7f80000005047812 */ /* 0x000fc800078ef804 */
[----:B------:R-:W-:-:S04]  /*a500*/  SEL R3, R4, RZ, P0 ;  /* 0x000000ff04037207 */ /* 0x000fc80000000000 */
[----:B------:R-:W-:Y:S01]  /*a510*/  LOP3.LUT R18, R3, 0x80000000, R18, 0xf8, !PT ;  /* 0x8000000003127812 */ /* 0x000fe200078ef812 */
[----:B------:R-:W-:Y:S06]  /*a520*/  BRA `(.L_x_4999) ;  /* 0x0000000400dc7947 */ /* 0x000fec0003800000 */
.L_x_5010:
[----:B------:R-:W2:Y:S01]  /*a530*/  LDG.E.U8 R2, desc[UR36][R2.64] ;  /* 0x0000002402027981 */ /* 0x000ea2000c1e1100 */
[----:B---3--:R-:W-:Y:S01]  /*a540*/  MOV R19, RZ ;  /* 0x000000ff00137202 */ /* 0x008fe20000000f00 */
        /* <DEDUP_REMOVED lines=11> */
.L_x_5009:
[----:B------:R-:W2:Y:S01]  /*a600*/  LDG.E.U16 R2, desc[UR36][R2.64] ;  /* 0x0000002402027981 */ /* 0x000ea2000c1e1500 */
[----:B---3--:R-:W-:Y:S02]  /*a610*/  IMAD.MOV.U32 R19, RZ, RZ, RZ ;  /* 0x000000ffff137224 */ /* 0x008fe400078e00ff */
[----:B--2---:R-:W-:Y:S01]  /*a620*/  IMAD.U32 R18, R2, 0x10000, RZ ;  /* 0x0001000002127824 */ /* 0x004fe200078e00ff */
[----:B------:R-:W-:Y:S06]  /*a630*/  BRA `(.L_x_4999) ;  /* 0x0000000400987947 */ /* 0x000fec0003800000 */
.L_x_5006:
        /* <DEDUP_REMOVED lines=9> */
[----:B---3--:R-:W-:Y:S01]  /*a6d0*/  HFMA2 R19, -RZ, RZ, 0, 0 ;  /* 0x00000000ff137431 */ /* 0x008fe200000001ff */
[----:B--2---:R-:W-:Y:S01]  /*a6e0*/  I2FP.F32.U32 R18, R2 ;  /* 0x0000000200127245 */ /* 0x004fe20000201000 */
[----:B------:R-:W-:Y:S06]  /*a6f0*/  BRA `(.L_x_4999) ;  /* 0x0000000400687947 */ /* 0x000fec0003800000 */
.L_x_5013:
[----:B------:R-:W2:Y:S01]  /*a700*/  LDG.E.U8 R3, desc[UR36][R2.64] ;  /* 0x0000002402037981 */ /* 0x000ea2000c1e1100 */
[----:B---3--:R-:W-:Y:S02]  /*a710*/  CS2R R18, SRZ ;  /* 0x0000000000127805 */ /* 0x008fe4000001ff00 */
        /* <DEDUP_REMOVED lines=18> */
.L_x_5015:
[----:B------:R-:W-:Y:S05]  /*a840*/  BSYNC.RECONVERGENT B0 ;  /* 0x0000000000007941 */ /* 0x000fea0003800200 */
.L_x_5014:
[----:B------:R-:W-:Y:S01]  /*a850*/  IMAD.SHL.U32 R0, R0, 0x100000, RZ ;  /* 0x0010000000007824 */ /* 0x000fe200078e00ff */
[----:B------:R-:W-:-:S04]  /*a860*/  LEA R2, R2, 0x3b800000, 0x17 ;  /* 0x3b80000002027811 */ /* 0x000fc800078eb8ff */
[----:B------:R-:W-:Y:S01]  /*a870*/  LOP3.LUT R18, R2, R0, R7, 0xfe, !PT ;  /* 0x0000000002127212 */ /* 0x000fe200078efe07 */
[----:B------:R-:W-:Y:S06]  /*a880*/  BRA `(.L_x_4999) ;  /* 0x0000000400047947 */ /* 0x000fec0003800000 */
.L_x_5012:
        /* <DEDUP_REMOVED lines=20> */
.L_x_5017:
[----:B------:R-:W-:Y:S05]  /*a9d0*/  BSYNC.RECONVERGENT B0 ;  /* 0x0000000000007941 */ /* 0x000fea0003800200 */
.L_x_5016:
[----:B------:R-:W-:Y:S01]  /*a9e0*/  IMAD.SHL.U32 R0, R0, 0x200000, RZ ;  /* 0x0020000000007824 */ /* 0x000fe200078e00ff */
[----:B------:R-:W-:-:S04]  /*a9f0*/  LEA R2, R2, 0x37800000, 0x17 ;  /* 0x3780000002027811 */ /* 0x000fc800078eb8ff */
[----:B------:R-:W-:Y:S01]  /*aa00*/  LOP3.LUT R18, R2, R0, R7, 0xfe, !PT ;  /* 0x0000000002127212 */ /* 0x000fe200078efe07 */
[----:B------:R-:W-:Y:S06]  /*aa10*/  BRA `(.L_x_4999) ;  /* 0x0000000000a07947 */ /* 0x000fec0003800000 */
.L_x_5011:
[----:B------:R-:W-:-:S09]  /*aa20*/  UISETP.NE.AND UP0, UPT, UR4, 0x1c, UPT ;  /* 0x0000001c0400788c */ /* 0x000fd2000bf05270 */
[----:B------:R-:W-:Y:S05]  /*aa30*/  BRA.U !UP0, `(.L_x_5018) ;  /* 0x00000001088c7547 */ /* 0x000fea000b800000 */
[----:B------:R-:W-:-:S09]  /*aa40*/  UISETP.NE.AND UP0, UPT, UR4, 0x1d, UPT ;  /* 0x0000001d0400788c */ /* 0x000fd2000bf05270 */
[----:B------:R-:W-:Y:S05]  /*aa50*/  BRA.U !UP0, `(.L_x_5019) ;  /* 0x0000000108747547 */ /* 0x000fea000b800000 */
[----:B------:R-:W-:-:S09]  /*aa60*/  UISETP.NE.AND UP0, UPT, UR4, 0x2c, UPT ;  /* 0x0000002c0400788c */ /* 0x000fd2000bf05270 */
[----:B------:R-:W-:Y:S05]  /*aa70*/  BRA.U UP0, `(.L_x_4998) ;  /* 0x0000000100247547 */ /* 0x000fea000b800000 */
[----:B------:R-:W2:Y:S01]  /*aa80*/  LDG.E.U8 R2, desc[UR36][R2.64] ;  /* 0x0000002402027981 */ /* 0x000ea2000c1e1100 */
[----:B---3--:R-:W-:Y:S01]  /*aa90*/  MOV R19, RZ ;  /* 0x000000ff00137202 */ /* 0x008fe20000000f00 */
[----:B------:R-:W-:Y:S01]  /*aaa0*/  IMAD.MOV.U32 R18, RZ, RZ, 0x400000 ;  /* 0x00400000ff127424 */ /* 0x000fe200078e00ff */
[----:B--2---:R-:W-:-:S13]  /*aab0*/  ISETP.NE.AND P0, PT, R2, RZ, PT ;  /* 0x000000ff0200720c */ /* 0x004fda0003f05270 */
[----:B------:R-:W-:Y:S05]  /*aac0*/  @!P0 BRA `(.L_x_4999) ;  /* 0x0000000000748947 */ /* 0x000fea0003800000 */
[----:B------:R-:W-:-:S13]  /*aad0*/  ISETP.NE.AND P0, PT, R2, 0xff, PT ;  /* 0x000000ff0200780c */ /* 0x000fda0003f05270 */
[----:B------:R-:W-:Y:S01]  /*aae0*/  @!P0 IMAD.MOV.U32 R18, RZ, RZ, 0x7f800001 ;  /* 0x7f800001ff128424 */ /* 0x000fe200078e00ff */
[----:B------:R-:W-:Y:S01]  /*aaf0*/  @P0 SHF.L.U32 R18, R2, 0x17, RZ ;  /* 0x0000001702120819 */ /* 0x000fe200000006ff */
[----:B------:R-:W-:Y:S06]  /*ab00*/  BRA `(.L_x_4999) ;  /* 0x0000000000647947 */ /* 0x000fec0003800000 */
.L_x_4998:
[----:B------:R-:W-:Y:S01]  /*ab10*/  MOV R2, 0x0 ;  /* 0x0000000000027802 */ /* 0x000fe20000000f00 */
[----:B------:R-:W0:Y:S01]  /*ab20*/  LDCU.64 UR4, c[0x4][0x1a8] ;  /* 0x01003500ff0477ac */ /* 0x000e220008000a00 */
[----:B------:R-:W-:Y:S02]  /*ab30*/  HFMA2 R13, -RZ, RZ, 0, 0 ;  /* 0x00000000ff0d7431 */ /* 0x000fe400000001ff */
[----:B---3--:R-:W-:Y:S01]  /*ab40*/  IMAD.MOV.U32 R8, RZ, RZ, 0x4e ;  /* 0x0000004eff087424 */ /* 0x008fe200078e00ff */
        /* <DEDUP_REMOVED lines=12> */
.L_x_5020:
[----:B------:R-:W-:Y:S01]  /*ac10*/  CS2R R18, SRZ ;  /* 0x0000000000127805 */ /* 0x000fe2000001ff00 */
[----:B------:R-:W-:Y:S06]  /*ac20*/  BRA `(.L_x_4999) ;  /* 0x00000000001c7947 */ /* 0x000fec0003800000 */
.L_x_5019:
[----:B------:R-:W2:Y:S01]  /*ac30*/  LDG.E.64 R2, desc[UR36][R2.64] ;  /* 0x0000002402027981 */ /* 0x000ea2000c1e1b00 */
[----:B---3--:R-:W-:Y:S01]  /*ac40*/  IMAD.MOV.U32 R19, RZ, RZ, RZ ;  /* 0x000000ffff137224 */ /* 0x008fe200078e00ff */
[----:B--2---:R0:W1:Y:S01]  /*ac50*/  I2F.U64 R18, R2 ;  /* 0x0000000200127312 */ /* 0x0040620000301000 */
[----:B------:R-:W-:Y:S05]  /*ac60*/  BRA `(.L_x_4999) ;  /* 0x00000000000c7947 */ /* 0x000fea0003800000 */
.L_x_5018:
[----:B------:R-:W2:Y:S01]  /*ac70*/  LDG.E R2, desc[UR36][R2.64] ;  /* 0x0000002402027981 */ /* 0x000ea2000c1e1900 */
[----:B---3--:R-:W-:Y:S01]  /*ac80*/  IMAD.MOV.U32 R19, RZ, RZ, RZ ;  /* 0x000000ffff137224 */ /* 0x008fe200078e00ff */
[----:B--2---:R-:W-:-:S07]  /*ac90*/  I2FP.F32.U32 R18, R2 ;  /* 0x0000000200127245 */ /* 0x004fce0000201000 */
.L_x_4999:
[----:B------:R-:W-:Y:S05]  /*aca0*/  BSYNC.RECONVERGENT B6 ;  /* 0x0000000000067941 */ /* 0x000fea0003800200 */
.L_x_4993:
[----:B------:R-:W2:Y:S01]  /*acb0*/  LDCU.64 UR6, c[0x0][0x5f8] ;  /* 0x0000bf00ff0677ac */ /* 0x000ea20008000a00 */
[----:B------:R-:W-:Y:S01]  /*acc0*/  BSSY.RECONVERGENT B6, `(.L_x_5021) ;  /* 0x00000f1000067945 */ /* 0x000fe20003800200 */
[----:B------:R-:W-:-:S04]  /*acd0*/  UPRMT UR4, UR42, 0x9910, URZ ;  /* 0x000099102a047896 */ /* 0x000fc800080000ff */
[----:B------:R-:W-:Y:S01]  /*ace0*/  UISETP.GT.AND UP0, UPT, UR4, 0x9, UPT ;  /* 0x000000090400788c */ /* 0x000fe2000bf04270 */
[----:B--2---:R-:W-:-:S04]  /*acf0*/  IADD3 R4, P0, PT, R22, UR6, RZ ;  /* 0x0000000616047c10 */ /* 0x004fc8000ff1e0ff */
        /* <DEDUP_REMOVED lines=14> */
.L_x_5025:
[----:B0---4-:R-:W2:Y:S01]  /*ade0*/  LDG.E.U8 R2, desc[UR36][R4.64] ;  /* 0x0000002404027981 */ /* 0x011ea2000c1e1100 */
[----:B------:R-:W-:Y:S01]  /*adf0*/  IMAD.MOV.U32 R3, RZ, RZ, RZ ;  /* 0x000000ffff037224 */ /* 0x000fe200078e00ff */
[----:B--2---:R-:W-:Y:S01]  /*ae00*/  I2FP.F32.U32 R2, R2 ;  /* 0x0000000200027245 */ /* 0x004fe20000201000 */
[----:B------:R-:W-:Y:S06]  /*ae10*/  BRA `(.L_x_5027) ;  /* 0x0000000c006c7947 */ /* 0x000fec0003800000 */
.L_x_5024:
[----:B------:R-:W-:-:S09]  /*ae20*/  UISETP.NE.AND UP0, UPT, UR4, 0x2, UPT ;  /* 0x000000020400788c */ /* 0x000fd2000bf05270 */
[----:B------:R-:W-:Y:S05]  /*ae30*/  BRA.U !UP0, `(.L_x_5028) ;  /* 0x0000000108307547 */ /* 0x000fea000b800000 */
[----:B------:R-:W-:-:S09]  /*ae40*/  UISETP.NE.AND UP0, UPT, UR4, 0x3, UPT ;  /* 0x000000030400788c */ /* 0x000fd2000bf05270 */
[----:B------:R-:W-:Y:S05]  /*ae50*/  BRA.U !UP0, `(.L_x_5029) ;  /* 0x0000000108187547 */ /* 0x000fea000b800000 */
[----:B------:R-:W-:-:S09]  /*ae60*/  UISETP.NE.AND UP0, UPT, UR4, 0x4, UPT ;  /* 0x000000040400788c */ /* 0x000fd2000bf05270 */
[----:B------:R-:W-:Y:S05]  /*ae70*/  BRA.U UP0, `(.L_x_5026) ;  /* 0x0000000900f07547 */ /* 0x000fea000b800000 */
[----:B------:R-:W2:Y:S01]  /*ae80*/  LDG.E.64 R4, desc[UR36][R4.64] ;  /* 0x0000002404047981 */ /* 0x000ea2000c1e1b00 */
[----:B0---4-:R-:W-:Y:S01]  /*ae90*/  MOV R3, RZ ;  /* 0x000000ff00037202 */ /* 0x011fe20000000f00 */
[----:B--2---:R0:W2:Y:S01]  /*aea0*/  I2F.S64 R2, R4 ;  /* 0x0000000400027312 */ /* 0x0040a20000301400 */
[----:B------:R-:W-:Y:S05]  /*aeb0*/  BRA `(.L_x_5027) ;  /* 0x0000000c00447947 */ /* 0x000fea0003800000 */
.L_x_5029:
[----:B0---4-:R-:W2:Y:S01]  /*aec0*/  LDG.E R2, desc[UR36][R4.64] ;  /* 0x0000002404027981 */ /* 0x011ea2000c1e1900 */
[----:B------:R-:W-:Y:S01]  /*aed0*/  IMAD.MOV.U32 R3, RZ, RZ, RZ ;  /* 0x000000ffff037224 */ /* 0x000fe200078e00ff */
[----:B--2---:R-:W-:Y:S01]  /*aee0*/  I2FP.F32.S32 R2, R2 ;  /* 0x0000000200027245 */ /* 0x004fe20000201400 */
[----:B------:R-:W-:Y:S06]  /*aef0*/  BRA `(.L_x_5027) ;  /* 0x0000000c00347947 */ /* 0x000fec0003800000 */
.L_x_5028:
[----:B0---4-:R-:W2:Y:S01]  /*af00*/  LDG.E.U16 R2, desc[UR36][R4.64] ;  /* 0x0000002404027981 */ /* 0x011ea2000c1e1500 */
[----:B------:R-:W-:Y:S01]  /*af10*/  IMAD.MOV.U32 R3, RZ, RZ, RZ ;  /* 0x000000ffff037224 */ /* 0x000fe200078e00ff */
[----:B--2---:R-:W4:Y:S01]  /*af20*/  I2F.S16 R2, R2 ;  /* 0x0000000200027306 */ /* 0x004f220000101400 */
[----:B------:R-:W-:Y:S05]  /*af30*/  BRA `(.L_x_5027) ;  /* 0x0000000c00247947 */ /* 0x000fea0003800000 */
.L_x_5023:
[----:B------:R-:W-:-:S09]  /*af40*/  UISETP.GT.AND UP0, UPT, UR4, 0x6, UPT ;  /* 0x000000060400788c */ /* 0x000fd2000bf04270 */
[----:B------:R-:W-:Y:S05]  /*af50*/  BRA.U UP0, `(.L_x_5030) ;  /* 0x00000001002c7547 */ /* 0x000fea000b800000 */
[----:B------:R-:W-:-:S09]  /*af60*/  UISETP.NE.AND UP0, UPT, UR4, 0x5, UPT ;  /* 0x000000050400788c */ /* 0x000fd2000bf05270 */
[----:B------:R-:W-:Y:S05]  /*af70*/  BRA.U !UP0, `(.L_x_5031) ;  /* 0x0000000108147547 */ /* 0x000fea000b800000 */
[----:B------:R-:W-:-:S09]  /*af80*/  UISETP.NE.AND UP0, UPT, UR4, 0x6, UPT ;  /* 0x000000060400788c */ /* 0x000fd2000bf05270 */
[----:B------:R-:W-:Y:S05]  /*af90*/  BRA.U UP0, `(.L_x_5026) ;  /* 0x0000000900a87547 */ /* 0x000fea000b800000 */
[----:B0---4-:R0:W5:Y:S01]  /*afa0*/  LDG.E R2, desc[UR36][R4.64] ;  /* 0x0000002404027981 */ /* 0x011162000c1e1900 */
[----:B------:R-:W-:Y:S01]  /*afb0*/  HFMA2 R3, -RZ, RZ, 0, 0 ;  /* 0x00000000ff037431 */ /* 0x000fe200000001ff */
[----:B------:R-:W-:Y:S06]  /*afc0*/  BRA `(.L_x_5027) ;  /* 0x0000000c00007947 */ /* 0x000fec0003800000 */
.L_x_5031:
[----:B0---4-:R-:W2:Y:S01]  /*afd0*/  LDG.E.U16 R2, desc[UR36][R4.64] ;  /* 0x0000002404027981 */ /* 0x011ea2000c1e1500 */
[----:B------:R-:W-:Y:S02]  /*afe0*/  IMAD.MOV.U32 R3, RZ, RZ, RZ ;  /* 0x000000ffff037224 */ /* 0x000fe400078e00ff */
[----:B--2---:R-:W-:Y:S01]  /*aff0*/  HADD2.F32 R2, -RZ, R2.H0_H0 ;  /* 0x20000002ff027230 */ /* 0x004fe20000004100 */
[----:B------:R-:W-:Y:S06]  /*b000*/  BRA `(.L_x_5027) ;  /* 0x0000000800f07947 */ /* 0x000fec0003800000 */
.L_x_5030:
        /* <DEDUP_REMOVED lines=8> */
.L_x_5033:
[----:B0---4-:R-:W2:Y:S02]  /*b090*/  LDG.E R3, desc[UR36][R4.64] ;  /* 0x0000002404037981 */ /* 0x011ea4000c1e1900 */
[--C-:B--2---:R-:W-:Y:S02]  /*b0a0*/  HADD2.F32 R2, -RZ, R3.reuse.H0_H0 ;  /* 0x20000003ff027230 */ /* 0x104fe40000004100 */
[----:B------:R-:W-:Y:S01]  /*b0b0*/  HADD2.F32 R3, -RZ, R3.H1_H1 ;  /* 0x30000003ff037230 */ /* 0x000fe20000004100 */
[----:B------:R-:W-:Y:S06]  /*b0c0*/  BRA `(.L_x_5027) ;  /* 0x0000000800c07947 */ /* 0x000fec0003800000 */
.L_x_5032:
[----:B------:R-:W2:Y:S01]  /*b0d0*/  LDG.E.64 R4, desc[UR36][R4.64] ;  /* 0x0000002404047981 */ /* 0x000ea2000c1e1b00 */
[----:B------:R-:W-:Y:S01]  /*b0e0*/  UMOV UR4, 0xf0000000 ;  /* 0xf000000000047882 */ /* 0x000fe20000000000 */
[----:B------:R-:W-:Y:S01]  /*b0f0*/  UMOV UR5, 0x380fffff ;  /* 0x380fffff00057882 */ /* 0x000fe20000000000 */
[----:B0---4-:R-:W-:Y:S01]  /*b100*/  IMAD.MOV.U32 R3, RZ, RZ, RZ ;  /* 0x000000ffff037224 */ /* 0x011fe200078e00ff */
[----:B--2---:R-:W0:Y:S01]  /*b110*/  F2F.F32.F64 R2, R4 ;  /* 0x0000000400027310 */ /* 0x004e220000301000 */
[----:B------:R-:W-:-:S14]  /*b120*/  DSETP.GEU.AND P0, PT, |R4|, UR4, PT ;  /* 0x0000000404007e2a */ /* 0x000fdc000bf0e200 */
[----:B0-----:R-:W-:Y:S01]  /*b130*/  @!P0 FMUL R2, R2, 1.175494350822287508e-38 ;  /* 0x0080000002028820 */ /* 0x001fe20000400000 */
[----:B------:R-:W-:Y:S06]  /*b140*/  BRA `(.L_x_5027) ;  /* 0x0000000800a07947 */ /* 0x000fec0003800000 */
.L_x_5022:
        /* <DEDUP_REMOVED lines=9> */
[----:B0---4-:R-:W-:Y:S02]  /*b1e0*/  MOV R3, RZ ;  /* 0x000000ff00037202 */ /* 0x011fe40000000f00 */
[----:B--2---:R-:W-:-:S04]  /*b1f0*/  ISETP.NE.AND P0, PT, R4, RZ, PT ;  /* 0x000000ff0400720c */ /* 0x004fc80003f05270 */
[----:B------:R-:W-:Y:S01]  /*b200*/  FSEL R2, RZ, 1, !P0 ;  /* 0x3f800000ff027808 */ /* 0x000fe20004000000 */
[----:B------:R-:W-:Y:S08]  /*b210*/  BRA `(.L_x_5027) ;  /* 0x00000008006c7947 */ /* 0x000ff00003800000 */
.L_x_5036:
        /* <DEDUP_REMOVED lines=10> */
.L_x_5035:
[----:B------:R-:W-:-:S09]  /*b2c0*/  UISETP.NE.AND UP0, UPT, UR4, 0xf, UPT ;  /* 0x0000000f0400788c */ /* 0x000fd2000bf05270 */
[----:B------:R-:W-:Y:S05]  /*b2d0*/  BRA.U !UP0, `(.L_x_5037) ;  /* 0x0000000108947547 */ /* 0x000fea000b800000 */
[----:B------:R-:W-:-:S09]  /*b2e0*/  UISETP.NE.AND UP0, UPT, UR4, 0x17, UPT ;  /* 0x000000170400788c */ /* 0x000fd2000bf05270 */
[----:B------:R-:W-:Y:S05]  /*b2f0*/  BRA.U !UP0, `(.L_x_5038) ;  /* 0x0000000108587547 */ /* 0x000fea000b800000 */
[----:B------:R-:W-:-:S09]  /*b300*/  UISETP.NE.AND UP0, UPT, UR4, 0x18, UPT ;  /* 0x000000180400788c */ /* 0x000fd2000bf05270 */
[----:B------:R-:W-:Y:S05]  /*b310*/  BRA.U UP0, `(.L_x_5026) ;  /* 0x0000000500c87547 */ /* 0x000fea000b800000 */
[----:B0---4-:R-:W2:Y:S01]  /*b320*/  LDG.E.U8 R2, desc[UR36][R4.64] ;  /* 0x0000002404027981 */ /* 0x011ea2000c1e1100 */
        /* <DEDUP_REMOVED lines=15> */
[----:B------:R-:W-:Y:S01]  /*b420*/  SEL R5, R3, RZ, P0 ;  /* 0x000000ff03057207 */ /* 0x000fe20000000000 */
[----:B------:R-:W-:-:S03]  /*b430*/  IMAD.MOV.U32 R3, RZ, RZ, RZ ;  /* 0x000000ffff037224 */ /* 0x000fc600078e00ff */
[----:B------:R-:W-:Y:S01]  /*b440*/  LOP3.LUT R2, R5, 0x80000000, R2, 0xf8, !PT ;  /* 0x8000000005027812 */ /* 0x000fe200078ef802 */
[----:B------:R-:W-:Y:S06]  /*b450*/  BRA `(.L_x_5027) ;  /* 0x0000000400dc7947 */ /* 0x000fec0003800000 */
.L_x_5038:
[----:B0---4-:R-:W2:Y:S02]  /*b460*/  LDG.E.U8 R3, desc[UR36][R4.64] ;  /* 0x0000002404037981 */ /* 0x011ea4000c1e1100 */
[C---:B--2---:R-:W-:Y:S01]  /*b470*/  SHF.L.U32 R0, R3.reuse, 0x19, RZ ;  /* 0x0000001903007819 */ /* 0x044fe200000006ff */
[----:B------:R-:W-:-:S03]  /*b480*/  IMAD.SHL.U32 R3, R3, 0x100, RZ ;  /* 0x0000010003037824 */ /* 0x000fc600078e00ff */
[----:B------:R-:W-:Y:S02]  /*b490*/  ISETP.GE.U32.AND P0, PT, R0, 0x8000000, PT ;  /* 0x080000000000780c */ /* 0x000fe40003f06070 */
[----:B------:R-:W-:-:S11]  /*b4a0*/  PRMT R7, R3, 0x9910, RZ ;  /* 0x0000991003077816 */ /* 0x000fd600000000ff */
[----:B------:R-:W-:Y:S01]  /*b4b0*/  @!P0 LOP3.LUT R2, R3, 0x7f00, RZ, 0xc0, !PT ;  /* 0x00007f0003028812 */ /* 0x000fe200078ec0ff */
[----:B------:R-:W-:Y:S01]  /*b4c0*/  IMAD.MOV.U32 R3, RZ, RZ, RZ ;  /* 0x000000ffff037224 */ /* 0x000fe200078e00ff */
[----:B------:R-:W-:Y:S02]  /*b4d0*/  @P0 LEA.HI R0, R0, 0x70000000, RZ, 0x1c ;  /* 0x7000000000000811 */ /* 0x000fe400078fe0ff */
[----:B------:R-:W-:-:S03]  /*b4e0*/  @!P0 LOP3.LUT R2, R2, 0x3f000000, RZ, 0xfc, !PT ;  /* 0x3f00000002028812 */ /* 0x000fc600078efcff */
[----:B------:R-:W-:Y:S02]  /*b4f0*/  @P0 FMUL.FTZ R0, R0, 1.9259299443872358531e-34 ;  /* 0x0780000000000820 */ /* 0x000fe40000410000 */
[----:B------:R-:W-:-:S05]  /*b500*/  @!P0 FADD.FTZ R0, R2, -0.5 ;  /* 0xbf00000002008421 */ /* 0x000fca0000010000 */
[----:B------:R-:W-:Y:S01]  /*b510*/  LOP3.LUT R2, R0, 0x80000000, R7, 0xf8, !PT ;  /* 0x8000000000027812 */ /* 0x000fe200078ef807 */
[----:B------:R-:W-:Y:S06]  /*b520*/  BRA `(.L_x_5027) ;  /* 0x0000000400a87947 */ /* 0x000fec0003800000 */
.L_x_5037:
[----:B0---4-:R-:W2:Y:S01]  /*b530*/  LDG.E.U16 R2, desc[UR36][R4.64] ;  /* 0x0000002404027981 */ /* 0x011ea2000c1e1500 */
[----:B------:R-:W-:Y:S01]  /*b540*/  MOV R3, RZ ;  /* 0x000000ff00037202 */ /* 0x000fe20000000f00 */
[----:B--2---:R-:W-:Y:S01]  /*b550*/  IMAD.U32 R2, R2, 0x10000, RZ ;  /* 0x0001000002027824 */ /* 0x004fe200078e00ff */
[----:B------:R-:W-:Y:S06]  /*b560*/  BRA `(.L_x_5027) ;  /* 0x0000000400987947 */ /* 0x000fec0003800000 */
.L_x_5034:
        /* <DEDUP_REMOVED lines=9> */
[----:B------:R-:W-:Y:S01]  /*b600*/  IMAD.MOV.U32 R3, RZ, RZ, RZ ;  /* 0x000000ffff037224 */ /* 0x000fe200078e00ff */
[----:B--2---:R-:W-:Y:S01]  /*b610*/  I2FP.F32.U32 R2, R2 ;  /* 0x0000000200027245 */ /* 0x004fe20000201000 */
[----:B------:R-:W-:Y:S06]  /*b620*/  BRA `(.L_x_5027) ;  /* 0x0000000400687947 */ /* 0x000fec0003800000 */
.L_x_5041:
[----:B------:R-:W2:Y:S01]  /*b630*/  LDG.E.U8 R4, desc[UR36][R4.64] ;  /* 0x0000002404047981 */ /* 0x000ea2000c1e1100 */
[----:B0---4-:R-:W-:Y:S02]  /*b640*/  CS2R R2, SRZ ;  /* 0x0000000000027805 */ /* 0x011fe4000001ff00 */
        /* <DEDUP_REMOVED lines=18> */
.L_x_5043:
[----:B------:R-:W-:Y:S05]  /*b770*/  BSYNC.RECONVERGENT B0 ;  /* 0x0000000000007941 */ /* 0x000fea0003800200 */
.L_x_5042:
[----:B------:R-:W-:Y:S02]  /*b780*/  SHF.L.U32 R0, R0, 0x14, RZ ;  /* 0x0000001400007819 */ /* 0x000fe400000006ff */
[----:B------:R-:W-:-:S04]  /*b790*/  LEA R2, R2, 0x3b800000, 0x17 ;  /* 0x3b80000002027811 */ /* 0x000fc800078eb8ff */
[----:B------:R-:W-:Y:S01]  /*b7a0*/  LOP3.LUT R2, R2, R0, R9, 0xfe, !PT ;  /* 0x0000000002027212 */ /* 0x000fe200078efe09 */
[----:B------:R-:W-:Y:S06]  /*b7b0*/  BRA `(.L_x_5027) ;  /* 0x0000000400047947 */ /* 0x000fec0003800000 */
.L_x_5040:
        /* <DEDUP_REMOVED lines=20> */
.L_x_5045:
[----:B------:R-:W-:Y:S05]  /*b900*/  BSYNC.RECONVERGENT B0 ;  /* 0x0000000000007941 */ /* 0x000fea0003800200 */
.L_x_5044:
[----:B------:R-:W-:Y:S01]  /*b910*/  IMAD.SHL.U32 R0, R0, 0x200000, RZ ;  /* 0x0020000000007824 */ /* 0x000fe200078e00ff */
[----:B------:R-:W-:-:S04]  /*b920*/  LEA R2, R2, 0x37800000, 0x17 ;  /* 0x3780000002027811 */ /* 0x000fc800078eb8ff */
[----:B------:R-:W-:Y:S01]  /*b930*/  LOP3.LUT R2, R2, R0, R9, 0xfe, !PT ;  /* 0x0000000002027212 */ /* 0x000fe200078efe09 */
[----:B------:R-:W-:Y:S06]  /*b940*/  BRA `(.L_x_5027) ;  /* 0x0000000000a07947 */ /* 0x000fec0003800000 */
.L_x_5039:
[----:B------:R-:W-:-:S09]  /*b950*/  UISETP.NE.AND UP0, UPT, UR4, 0x1c, UPT ;  /* 0x0000001c0400788c */ /* 0x000fd2000bf05270 */
[----:B------:R-:W-:Y:S05]  /*b960*/  BRA.U !UP0, `(.L_x_5046) ;  /* 0x00000001088c7547 */ /* 0x000fea000b800000 */
[----:B------:R-:W-:-:S09]  /*b970*/  UISETP.NE.AND UP0, UPT, UR4, 0x1d, UPT ;  /* 0x0000001d0400788c */ /* 0x000fd2000bf05270 */
[----:B------:R-:W-:Y:S05]  /*b980*/  BRA.U !UP0, `(.L_x_5047) ;  /* 0x0000000108747547 */ /* 0x000fea000b800000 */
[----:B------:R-:W-:-:S09]  /*b990*/  UISETP.NE.AND UP0, UPT, UR4, 0x2c, UPT ;  /* 0x0000002c0400788c */ /* 0x000fd2000bf05270 */
[----:B------:R-:W-:Y:S05]  /*b9a0*/  BRA.U UP0, `(.L_x_5026) ;  /* 0x0000000100247547 */ /* 0x000fea000b800000 */
[----:B------:R-:W2:Y:S01]  /*b9b0*/  LDG.E.U8 R4, desc[UR36][R4.64] ;  /* 0x0000002404047981 */ /* 0x000ea2000c1e1100 */
[----:B0---4-:R-:W-:Y:S02]  /*b9c0*/  HFMA2 R2, -RZ, RZ, 3.814697265625e-06, 0 ;  /* 0x00400000ff027431 */ /* 0x011fe400000001ff */
[----:B------:R-:W-:Y:S01]  /*b9d0*/  IMAD.MOV.U32 R3, RZ, RZ, RZ ;  /* 0x000000ffff037224 */ /* 0x000fe200078e00ff */
[----:B--2---:R-:W-:-:S13]  /*b9e0*/  ISETP.NE.AND P0, PT, R4, RZ, PT ;  /* 0x000000ff0400720c */ /* 0x004fda0003f05270 */
[----:B------:R-:W-:Y:S05]  /*b9f0*/  @!P0 BRA `(.L_x_5027) ;  /* 0x0000000000748947 */ /* 0x000fea0003800000 */
[----:B------:R-:W-:-:S13]  /*ba00*/  ISETP.NE.AND P0, PT, R4, 0xff, PT ;  /* 0x000000ff0400780c */ /* 0x000fda0003f05270 */
[----:B------:R-:W-:Y:S02]  /*ba10*/  @!P0 IMAD.MOV.U32 R2, RZ, RZ, 0x7f800001 ;  /* 0x7f800001ff028424 */ /* 0x000fe400078e00ff */
[----:B------:R-:W-:Y:S01]  /*ba20*/  @P0 IMAD.SHL.U32 R2, R4, 0x800000, RZ ;  /* 0x0080000004020824 */ /* 0x000fe200078e00ff */
[----:B------:R-:W-:Y:S06]  /*ba30*/  BRA `(.L_x_5027) ;  /* 0x0000000000647947 */ /* 0x000fec0003800000 */
.L_x_5026:
[----:B0---4-:R-:W-:Y:S01]  /*ba40*/  MOV R2, 0x0 ;  /* 0x0000000000027802 */ /* 0x011fe20000000f00 */
[----:B------:R-:W0:Y:S01]  /*ba50*/  LDCU.64 UR4, c[0x4][0x1a8] ;  /* 0x01003500ff0477ac */ /* 0x000e220008000a00 */
[----:B------:R-:W-:Y:S02]  /*ba60*/  HFMA2 R8, -RZ, RZ, 0, 4.64916229248046875e-06 ;  /* 0x0000004eff087431 */ /* 0x000fe400000001ff */
[----:B------:R-:W-:Y:S01]  /*ba70*/  IMAD.MOV.U32 R12, RZ, RZ, 0x1 ;  /* 0x00000001ff0c7424 */ /* 0x000fe200078e00ff */
[----:B------:R-:W2:Y:S01]  /*ba80*/  LDCU.64 UR6, c[0x4][0x1b0] ;  /* 0x01003600ff0677ac */ /* 0x000ea20008000a00 */
[----:B------:R-:W4:Y:S01]  /*ba90*/  LDC.64 R2, c[0x4][R2] ;  /* 0x0100000002027b82 */ /* 0x000f220000000a00 */
[----:B------:R-:W-:Y:S01]  /*baa0*/  IMAD.MOV.U32 R13, RZ, RZ, RZ ;  /* 0x000000ffff0d7224 */ /* 0x000fe200078e00ff */
[----:B------:R-:W1:Y:S01]  /*bab0*/  LDCU.64 UR8, c[0x4][0x8] ;  /* 0x01000100ff0877ac */ /* 0x000e620008000a00 */
[----:B0-----:R-:W-:Y:S01]  /*bac0*/  MOV R4, UR4 ;  /* 0x0000000400047c02 */ /* 0x001fe20008000f00 */
[----:B------:R-:W-:-:S02]  /*bad0*/  IMAD.U32 R5, RZ, RZ, UR5 ;  /* 0x00000005ff057e24 */ /* 0x000fc4000f8e00ff */
[----:B--2---:R-:W-:Y:S01]  /*bae0*/  IMAD.U32 R6, RZ, RZ, UR6 ;  /* 0x00000006ff067e24 */ /* 0x004fe2000f8e00ff */
[----:B------:R-:W-:Y:S01]  /*baf0*/  MOV R7, UR7 ;  /* 0x0000000700077c02 */ /* 0x000fe20008000f00 */
[----:B-1----:R-:W-:Y:S02]  /*bb00*/  IMAD.U32 R10, RZ, RZ, UR8 ;  /* 0x00000008ff0a7e24 */ /* 0x002fe4000f8e00ff */
[----:B------:R-:W-:-:S07]  /*bb10*/  IMAD.U32 R11, RZ, RZ, UR9 ;  /* 0x00000009ff0b7e24 */ /* 0x000fce000f8e00ff */
[----:B------:R-:W-:-:S07]  /*bb20*/  LEPC R20, `(.L_x_5048) ;  /* 0x000000001014794e */ /* 0x000fce0000000000 */
[----:B---345:R-:W-:Y:S05]  /*bb30*/  CALL.ABS.NOINC R2 ;  /* 0x0000000002007343 */ /* 0x038fea0003c00000 */
.L_x_5048:
[----:B------:R-:W-:Y:S01]  /*bb40*/  CS2R R2, SRZ ;  /* 0x0000000000027805 */ /* 0x000fe2000001ff00 */
[----:B------:R-:W-:Y:S06]  /*bb50*/  BRA `(.L_x_5027) ;  /* 0x00000000001c7947 */ /* 0x000fec0003800000 */
.L_x_5047:
[----:B------:R-:W2:Y:S01]  /*bb60*/  LDG.E.64 R4, desc[UR36][R4.64] ;  /* 0x0000002404047981 */ /* 0x000ea2000c1e1b00 */
[----:B0---4-:R-:W-:Y:S01]  /*bb70*/  MOV R3, RZ ;  /* 0x000000ff00037202 */ /* 0x011fe20000000f00 */
[----:B--2---:R0:W2:Y:S01]  /*bb80*/  I2F.U64 R2, R4 ;  /* 0x0000000400027312 */ /* 0x0040a20000301000 */
[----:B------:R-:W-:Y:S05]  /*bb90*/  BRA `(.L_x_5027) ;  /* 0x00000000000c7947 */ /* 0x000fea0003800000 */
.L_x_5046:
[----:B0---4-:R-:W2:Y:S01]  /*bba0*/  LDG.E R2, desc[UR36][R4.64] ;  /* 0x0000002404027981 */ /* 0x011ea2000c1e1900 */
[----:B------:R-:W-:Y:S01]  /*bbb0*/  IMAD.MOV.U32 R3, RZ, RZ, RZ ;  /* 0x000000ffff037224 */ /* 0x000fe200078e00ff */
[----:B--2---:R-:W-:-:S07]  /*bbc0*/  I2FP.F32.U32 R2, R2 ;  /* 0x0000000200027245 */ /* 0x004fce0000201000 */
.L_x_5027:
[----:B------:R-:W-:Y:S05]  /*bbd0*/  BSYNC.RECONVERGENT B6 ;  /* 0x0000000000067941 */ /* 0x000fea0003800200 */
.L_x_5021:
[----:B------:R-:W0:Y:S01]  /*bbe0*/  LDCU.64 UR6, c[0x0][0x5e8] ;  /* 0x0000bd00ff0677ac */ /* 0x000e220008000a00 */
[CC--:B-----5:R-:W-:Y:S01]  /*bbf0*/  FMUL.FTZ R7, R3.reuse, R19.reuse ;  /* 0x0000001303077220 */ /* 0x0e0fe20000410000 */
[-C--:B-1-3--:R-:W-:Y:S01]  /*bc00*/  FMUL.FTZ R0, R3, R18.reuse ;  /* 0x0000001203007220 */ /* 0x08afe20000410000 */
[----:B------:R-:W-:Y:S02]  /*bc10*/  UPRMT UR4, UR43, 0x9910, URZ ;  /* 0x000099102b047896 */ /* 0x000fe400080000ff */
[C---:B0-2-4-:R-:W-:Y:S01]  /*bc20*/  FFMA.FTZ R18, R2.reuse, R18, -R7 ;  /* 0x0000001202127223 */ /* 0x055fe20000010807 */
[----:B------:R-:W-:Y:S01]  /*bc30*/  FFMA.FTZ R19, R2, R19, R0 ;  /* 0x0000001302137223 */ /* 0x000fe20000010000 */
[----:B------:R-:W-:Y:S01]  /*bc40*/  UISETP.GT.AND UP0, UPT, UR4, 0x9, UPT ;  /* 0x000000090400788c */ /* 0x000fe2000bf04270 */
[----:B------:R-:W-:-:S05]  /*bc50*/  IADD3 R4, P0, PT, R16, UR6, RZ ;  /* 0x0000000610047c10 */ /* 0x000fca000ff1e0ff */
        /* <DEDUP_REMOVED lines=13> */
.L_x_5052:
[----:B------:R-:W0:Y:S02]  /*bd30*/  F2I.S64.TRUNC R18, R18 ;  /* 0x0000001200127311 */ /* 0x000e24000020d900 */
[----:B0-----:R-:W-:-:S05]  /*bd40*/  MOV R3, R18 ;  /* 0x0000001200037202 */ /* 0x001fca0000000f00 */
[----:B------:R0:W-:Y:S01]  /*bd50*/  STG.E.U8 desc[UR36][R4.64], R3 ;  /* 0x0000000304007986 */ /* 0x0001e2000c101124 */
[----:B------:R-:W-:Y:S05]  /*bd60*/  BRA `(.L_x_5054) ;  /* 0x0000000c002c7947 */ /* 0x000fea0003800000 */
.L_x_5051:
        /* <DEDUP_REMOVED lines=9> */
.L_x_5056:
[----:B------:R-:W0:Y:S02]  /*be00*/  F2I.FTZ.TRUNC.NTZ R3, R18 ;  /* 0x0000001200037305 */ /* 0x000e24000021f100 */
[----:B0-----:R0:W-:Y:S01]  /*be10*/  STG.E desc[UR36][R4.64], R3 ;  /* 0x0000000304007986 */ /* 0x0011e2000c101924 */
[----:B------:R-:W-:Y:S05]  /*be20*/  BRA `(.L_x_5054) ;  /* 0x0000000800fc7947 */ /* 0x000fea0003800000 */
.L_x_5055:
[----:B------:R-:W0:Y:S02]  /*be30*/  F2I.FTZ.TRUNC.NTZ R3, R18 ;  /* 0x0000001200037305 */ /* 0x000e24000021f100 */
[----:B0-----:R0:W-:Y:S01]  /*be40*/  STG.E.U16 desc[UR36][R4.64], R3 ;  /* 0x0000000304007986 */ /* 0x0011e2000c101524 */
[----:B------:R-:W-:Y:S05]  /*be50*/  BRA `(.L_x_5054) ;  /* 0x0000000800f07947 */ /* 0x000fea0003800000 */
.L_x_5050:
        /* <DEDUP_REMOVED lines=8> */
.L_x_5058:
[----:B------:R-:W-:-:S05]  /*bee0*/  F2FP.F16.F32.PACK_AB R18, RZ, R18 ;  /* 0x00000012ff12723e */ /* 0x000fca00000000ff */
[----:B------:R0:W-:Y:S01]  /*bef0*/  STG.E.U16 desc[UR36][R4.64], R18 ;  /* 0x0000001204007986 */ /* 0x0001e2000c101524 */
[----:B------:R-:W-:Y:S05]  /*bf00*/  BRA `(.L_x_5054) ;  /* 0x0000000800c47947 */ /* 0x000fea0003800000 */
.L_x_5057:
        /* <DEDUP_REMOVED lines=8> */
.L_x_5060:
[----:B------:R-:W-:-:S05]  /*bf90*/  F2FP.F16.F32.PACK_AB R19, R19, R18 ;  /* 0x000000121313723e */ /* 0x000fca00000000ff */
[----:B------:R0:W-:Y:S01]  /*bfa0*/  STG.E desc[UR36][R4.64], R19 ;  /* 0x0000001304007986 */ /* 0x0001e2000c101924 */
[----:B------:R-:W-:Y:S05]  /*bfb0*/  BRA `(.L_x_5054) ;  /* 0x0000000800987947 */ /* 0x000fea0003800000 */
.L_x_5059:
[----:B------:R-:W-:-:S06]  /*bfc0*/  FMUL.FTZ R2, R18, 1 ;  /* 0x3f80000012027820 */ /* 0x000fcc0000410000 */
[----:B------:R-:W0:Y:S02]  /*bfd0*/  F2F.F64.F32 R2, R2 ;  /* 0x0000000200027310 */ /* 0x000e240000201800 */
[----:B0-----:R0:W-:Y:S01]  /*bfe0*/  STG.E.64 desc[UR36][R4.64], R2 ;  /* 0x0000000204007986 */ /* 0x0011e2000c101b24 */
[----:B------:R-:W-:Y:S05]  /*bff0*/  BRA `(.L_x_5054) ;  /* 0x0000000800887947 */ /* 0x000fea0003800000 */
.L_x_5049:
        /* <DEDUP_REMOVED lines=13> */
.L_x_5064:
        /* <DEDUP_REMOVED lines=16> */
.L_x_5067:
[----:B------:R-:W-:-:S04]  /*c1d0*/  SHF.R.U32.HI R18, RZ, 0x18, R18 ;  /* 0x00000018ff127819 */ /* 0x000fc80000011612 */
[----:B------:R-:W-:-:S04]  /*c1e0*/  LOP3.LUT R3, R3, 0x80, R18, 0xf8, !PT ;  /* 0x0000008003037812 */ /* 0x000fc800078ef812 */
[----:B------:R-:W-:-:S07]  /*c1f0*/  PRMT R2, R3, 0x7610, R2 ;  /* 0x0000761003027816 */ /* 0x000fce0000000002 */
.L_x_5066:
[----:B------:R-:W-:Y:S05]  /*c200*/  BSYNC.RECONVERGENT B0 ;  /* 0x0000000000007941 */ /* 0x000fea0003800200 */
.L_x_5065:
[----:B------:R0:W-:Y:S01]  /*c210*/  STG.E.U8 desc[UR36][R4.64], R2 ;  /* 0x0000000204007986 */ /* 0x0001e2000c101124 */
[----:B------:R-:W-:Y:S05]  /*c220*/  BRA `(.L_x_5054) ;  /* 0x0000000400fc7947 */ /* 0x000fea0003800000 */
.L_x_5063:
        /* <DEDUP_REMOVED lines=16> */
.L_x_5070:
[----:B------:R-:W-:-:S04]  /*c330*/  SHF.R.U32.HI R18, RZ, 0x18, R18 ;  /* 0x00000018ff127819 */ /* 0x000fc80000011612 */
[----:B------:R-:W-:-:S04]  /*c340*/  LOP3.LUT R3, R3, 0x80, R18, 0xf8, !PT ;  /* 0x0000008003037812 */ /* 0x000fc800078ef812 */
[----:B------:R-:W-:-:S07]  /*c350*/  PRMT R2, R3, 0x7610, R2 ;  /* 0x0000761003027816 */ /* 0x000fce0000000002 */
.L_x_5069:
[----:B------:R-:W-:Y:S05]  /*c360*/  BSYNC.RECONVERGENT B0 ;  /* 0x0000000000007941 */ /* 0x000fea0003800200 */
.L_x_5068:
[----:B------:R0:W-:Y:S01]  /*c370*/  STG.E.U8 desc[UR36][R4.64], R2 ;  /* 0x0000000204007986 */ /* 0x0001e2000c101124 */
[----:B------:R-:W-:Y:S05]  /*c380*/  BRA `(.L_x_5054) ;  /* 0x0000000400a47947 */ /* 0x000fea0003800000 */
.L_x_5062:
        /* <DEDUP_REMOVED lines=21> */
.L_x_5072:
[----:B------:R-:W0:Y:S02]  /*c4e0*/  F2I.U64.TRUNC R18, R18 ;  /* 0x0000001200127311 */ /* 0x000e24000020d800 */
[----:B0-----:R0:W-:Y:S01]  /*c4f0*/  STG.E.64 desc[UR36][R4.64], R18 ;  /* 0x0000001204007986 */ /* 0x0011e2000c101b24 */
[----:B------:R-:W-:Y:S05]  /*c500*/  BRA `(.L_x_5054) ;  /* 0x0000000400447947 */ /* 0x000fea0003800000 */
.L_x_5071:
[----:B------:R-:W0:Y:S02]  /*c510*/  F2I.FTZ.U32.TRUNC.NTZ R3, R18 ;  /* 0x0000001200037305 */ /* 0x000e24000021f000 */
[----:B0-----:R0:W-:Y:S01]  /*c520*/  STG.E desc[UR36][R4.64], R3 ;  /* 0x0000000304007986 */ /* 0x0011e2000c101924 */
[----:B------:R-:W-:Y:S05]  /*c530*/  BRA `(.L_x_5054) ;  /* 0x0000000400387947 */ /* 0x000fea0003800000 */
.L_x_5061:
        /* <DEDUP_REMOVED lines=12> */
.L_x_5074:
[----:B------:R-:W-:Y:S01]  /*c600*/  FMUL.FTZ R8, R18, 1 ;  /* 0x3f80000012087820 */ /* 0x000fe20000410000 */
[----:B------:R-:W-:-:S05]  /*c610*/  FMUL.FTZ R10, R19, 1 ;  /* 0x3f800000130a7820 */ /* 0x000fca0000410000 */
[----:B------:R-:W-:Y:S08]  /*c620*/  F2F.F64.F32 R8, R8 ;  /* 0x0000000800087310 */ /* 0x000ff00000201800 */
[----:B------:R-:W0:Y:S02]  /*c630*/  F2F.F64.F32 R10, R10 ;  /* 0x0000000a000a7310 */ /* 0x000e240000201800 */
[----:B0-----:R4:W-:Y:S01]  /*c640*/  STG.E.128 desc[UR36][R4.64], R8 ;  /* 0x0000000804007986 */ /* 0x0019e2000c101d24 */
[----:B------:R-:W-:Y:S05]  /*c650*/  BRA `(.L_x_5054) ;  /* 0x0000000000f07947 */ /* 0x000fea0003800000 */
.L_x_5073:
[----:B------:R-:W-:-:S09]  /*c660*/  UISETP.NE.AND UP0, UPT, UR4, 0xf, UPT ;  /* 0x0000000f0400788c */ /* 0x000fd2000bf05270 */
[----:B------:R-:W-:Y:S05]  /*c670*/  BRA.U !UP0, `(.L_x_5075) ;  /* 0x0000000108e07547 */ /* 0x000fea000b800000 */
[----:B------:R-:W-:-:S09]  /*c680*/  UISETP.NE.AND UP0, UPT, UR4, 0x17, UPT ;  /* 0x000000170400788c */ /* 0x000fd2000bf05270 */
[----:B------:R-:W-:Y:S05]  /*c690*/  BRA.U !UP0, `(.L_x_5076) ;  /* 0x00000001088c7547 */ /* 0x000fea000b800000 */
[----:B------:R-:W-:-:S09]  /*c6a0*/  UISETP.NE.AND UP0, UPT, UR4, 0x18, UPT ;  /* 0x000000180400788c */ /* 0x000fd2000bf05270 */
[----:B------:R-:W-:Y:S05]  /*c6b0*/  BRA.U !UP0, `(.L_x_5077) ;  /* 0x0000000108447547 */ /* 0x000fea000b800000 */
.L_x_5053:
        /* <DEDUP_REMOVED lines=16> */
.L_x_5078:
[----:B------:R-:W-:Y:S05]  /*c7c0*/  BRA `(.L_x_5054) ;  /* 0x0000000000947947 */ /* 0x000fea0003800000 */
.L_x_5077:
        /* <DEDUP_REMOVED lines=12> */
.L_x_5080:
[----:B------:R-:W-:Y:S05]  /*c890*/  BSYNC.RECONVERGENT B0 ;  /* 0x0000000000007941 */ /* 0x000fea0003800200 */
.L_x_5079:
[----:B------:R-:W-:-:S05]  /*c8a0*/  LOP3.LUT R3, R0, 0x80, R7, 0xf8, !PT ;  /* 0x0000008000037812 */ /* 0x000fca00078ef807 */
[----:B------:R1:W-:Y:S01]  /*c8b0*/  STG.E.U8 desc[UR36][R4.64], R3 ;  /* 0x0000000304007986 */ /* 0x0003e2000c101124 */
[----:B------:R-:W-:Y:S05]  /*c8c0*/  BRA `(.L_x_5054) ;  /* 0x0000000000547947 */ /* 0x000fea0003800000 */
.L_x_5076:
        /* <DEDUP_REMOVED lines=11> */
.L_x_5082:
[----:B------:R-:W-:Y:S01]  /*c980*/  IMAD.MOV.U32 R0, RZ, RZ, 0x7f ;  /* 0x0000007fff007424 */ /* 0x000fe200078e00ff */
[----:B------:R-:W-:-:S04]  /*c990*/  ISETP.GT.U32.AND P0, PT, R2, 0x7f800000, PT ;  /* 0x7f8000000200780c */ /* 0x000fc80003f04070 */
[----:B------:R-:W-:-:S09]  /*c9a0*/  SEL R0, R0, 0x7c, P0 ;  /* 0x0000007c00007807 */ /* 0x000fd20000000000 */
.L_x_5083:
[----:B------:R-:W-:Y:S05]  /*c9b0*/  BSYNC.RECONVERGENT B0 ;  /* 0x0000000000007941 */ /* 0x000fea0003800200 */
.L_x_5081:
[----:B------:R-:W-:-:S04]  /*c9c0*/  SHF.R.U32.HI R3, RZ, 0x18, R18 ;  /* 0x00000018ff037819 */ /* 0x000fc80000011612 */
[----:B------:R-:W-:-:S05]  /*c9d0*/  LOP3.LUT R3, R0, 0x80, R3, 0xf8, !PT ;  /* 0x0000008000037812 */ /* 0x000fca00078ef803 */
[----:B------:R0:W-:Y:S01]  /*c9e0*/  STG.E.U8 desc[UR36][R4.64], R3 ;  /* 0x0000000304007986 */ /* 0x0001e2000c101124 */
[----:B------:R-:W-:Y:S05]  /*c9f0*/  BRA `(.L_x_5054) ;  /* 0x0000000000087947 */ /* 0x000fea0003800000 */
.L_x_5075:
[----:B------:R-:W-:-:S05]  /*ca00*/  F2FP.BF16.F32.PACK_AB R18, RZ, R18 ;  /* 0x00000012ff12723e */ /* 0x000fca00000010ff */
[----:B------:R2:W-:Y:S02]  /*ca10*/  STG.E.U16 desc[UR36][R4.64], R18 ;  /* 0x0000001204007986 */ /* 0x0005e4000c101524 */
.L_x_5054:
[----:B------:R-:W-:-:S07]  /*ca20*/  IADD3 R17, PT, PT, R17, 0x80, RZ ;  /* 0x0000008011117810 */ /* 0x000fce0007ffe0ff */
.L_x_4991:
[----:B------:R-:W-:Y:S05]  /*ca30*/  BSYNC.RECONVERGENT B7 ;  /* 0x0000000000077941 */ /* 0x000fea0003800200 */
.L_x_4990:
[----:B------:R-:W5:Y:S02]  /*ca40*/  LDCU UR4, c[0x0][0x380] ;  /* 0x00007000ff0477ac */ /* 0x000f640008000800 */
[----:B-----5:R-:W-:-:S13]  /*ca50*/  ISETP.GE.AND P0, PT, R17, UR4, PT ;  /* 0x0000000411007c0c */ /* 0x020fda000bf06270 */
[----:B------:R-:W-:Y:S05]  /*ca60*/  @P0 EXIT ;  /* 0x000000000000094d */ /* 0x000fea0003800000 */
[----:B------:R-:W5:Y:S01]  /*ca70*/  LDCU UR4, c[0x0][0x388] ;  /* 0x00007100ff0477ac */ /* 0x000f620008000800 */
[----:B------:R-:W-:Y:S01]  /*ca80*/  IMAD.MOV.U32 R22, RZ, RZ, RZ ;  /* 0x000000ffff167224 */ /* 0x000fe200078e00ff */
[----:B------:R-:W-:Y:S01]  /*ca90*/  MOV R16, RZ ;  /* 0x000000ff00107202 */ /* 0x000fe20000000f00 */
[----:B------:R-:W-:Y:S01]  /*caa0*/  IMAD.MOV.U32 R0, RZ, RZ, RZ ;  /* 0x000000ffff007224 */ /* 0x000fe200078e00ff */
[----:B-----5:R-:W-:-:S09]  /*cab0*/  UISETP.NE.AND UP0, UPT, UR4, URZ, UPT ;  /* 0x000000ff0400728c */ /* 0x020fd2000bf05270 */
[----:B------:R-:W-:Y:S05]  /*cac0*/  BRA.U !UP0, `(.L_x_5084) ;  /* 0x0000001508707547 */ /* 0x000fea000b800000 */
[----:B------:R-:W0:Y:S01]  /*cad0*/  LDCU.64 UR4, c[0x0][0x390] ;  /* 0x00007200ff0477ac */ /* 0x000e220008000a00 */
[----:B------:R-:W-:Y:S01]  /*cae0*/  IMAD.MOV.U32 R16, RZ, RZ, RZ ;  /* 0x000000ffff107224 */ /* 0x000fe200078e00ff */
[----:B------:R-:W5:Y:S01]  /*caf0*/  LDCU UR6, c[0x0][0x38c] ;  /* 0x00007180ff0677ac */ /* 0x000f620008000800 */
[----:B------:R-:W5:Y:S01]  /*cb00*/  LDCU.64 UR8, c[0x0][0x4b8] ;  /* 0x00009700ff0877ac */ /* 0x000f620008000a00 */
[----:B------:R-:W-:Y:S01]  /*cb10*/  UISETP.NE.AND UP0, UPT, UR41, URZ, UPT ;  /* 0x000000ff2900728c */ /* 0x000fe2000bf05270 */
[----:B0---4-:R-:W-:Y:S01]  /*cb20*/  IMAD.HI.U32 R2, R17, UR4, R16 ;  /* 0x0000000411027c27 */ /* 0x011fe2000f8e0010 */
[----:B------:R-:W0:Y:S04]  /*cb30*/  LDCU UR4, c[0x0][0x4c0] ;  /* 0x00009800ff0477ac */ /* 0x000e280008000800 */
[----:B-123--:R-:W-:-:S05]  /*cb40*/  SHF.R.U32.HI R3, RZ, UR5, R2 ;  /* 0x00000005ff037c19 */ /* 0x00efca0008011602 */
[----:B------:R-:W-:-:S04]  /*cb50*/  IMAD.MOV R0, RZ, RZ, -R3 ;  /* 0x000000ffff007224 */ /* 0x000fc800078e0a03 */
[----:B-----5:R-:W-:-:S04]  /*cb60*/  IMAD R17, R0, UR6, R17 ;  /* 0x0000000600117c24 */ /* 0x020fc8000f8e0211 */
[C---:B------:R-:W-:Y:S02]  /*cb70*/  IMAD R16, R17.reuse, UR8, RZ ;  /* 0x0000000811107c24 */ /* 0x040fe4000f8e02ff */
        /* <DEDUP_REMOVED lines=337> */
.L_x_5084:
[----:B------:R-:W0:Y:S01]  /*e090*/  LDCU.64 UR8, c[0x0][0x5f0] ;  /* 0x0000be00ff0877ac */ /* 0x000e220008000a00 */
[----:B------:R-:W-:Y:S01]  /*e0a0*/  BSSY.RECONVERGENT B6, `(.L_x_5085) ;  /* 0x00000f4000067945 */ /* 0x000fe20003800200 */
[----:B------:R-:W5:Y:S01]  /*e0b0*/  LDCU.64 UR6, c[0x0][0x5e8] ;  /* 0x0000bd00ff0677ac */ /* 0x000f620008000a00 */
[----:B------:R-:W-:-:S04]  /*e0c0*/  UPRMT UR4, UR39, 0x9910, URZ ;  /* 0x0000991027047896 */ /* 0x000fc800080000ff */
[----:B------:R-:W-:Y:S01]  /*e0d0*/  UISETP.GT.AND UP0, UPT, UR4, 0x9, UPT ;  /* 0x000000090400788c */ /* 0x000fe2000bf04270 */
[----:B0---4-:R-:W-:Y:S02]  /*e0e0*/  IADD3 R2, P1, PT, R0, UR8, RZ ;  /* 0x0000000800027c10 */ /* 0x011fe4000ff3e0ff */
[----:B-----5:R-:W-:-:S03]  /*e0f0*/  IADD3 R16, P0, PT, R16, UR6, RZ ;  /* 0x0000000610107c10 */ /* 0x020fc6000ff1e0ff */
[----:B-123--:R-:W-:Y:S01]  /*e100*/  IMAD.X R3, RZ, RZ, UR9, P1 ;  /* 0x00000009ff037e24 */ /* 0x00efe200088e06ff */
        /* <DEDUP_REMOVED lines=12> */
[----:B--2---:R4:W0:Y:S01]  /*e1d0*/  I2F.S16 R18, R2 ;  /* 0x0000000200127306 */ /* 0x0048220000101400 */
[----:B------:R-:W-:Y:S05]  /*e1e0*/  BRA `(.L_x_5091) ;  /* 0x0000000c007c7947 */ /* 0x000fea0003800000 */
.L_x_5089:
[----:B------:R-:W2:Y:S01]  /*e1f0*/  LDG.E.U8 R2, desc[UR36][R2.64] ;  /* 0x0000002402027981 */ /* 0x000ea2000c1e1100 */
[----:B------:R-:W-:Y:S01]  /*e200*/  IMAD.MOV.U32 R19, RZ, RZ, RZ ;  /* 0x000000ffff137224 */ /* 0x000fe200078e00ff */
[----:B--2---:R-:W-:Y:S01]  /*e210*/  I2FP.F32.U32 R18, R2 ;  /* 0x0000000200127245 */ /* 0x004fe20000201000 */
[----:B------:R-:W-:Y:S06]  /*e220*/  BRA `(.L_x_5091) ;  /* 0x0000000c006c7947 */ /* 0x000fec0003800000 */
.L_x_5088:
[----:B------:R-:W-:-:S09]  /*e230*/  UISETP.NE.AND UP0, UPT, UR4, 0x2, UPT ;  /* 0x000000020400788c */ /* 0x000fd2000bf05270 */
[----:B------:R-:W-:Y:S05]  /*e240*/  BRA.U !UP0, `(.L_x_5092) ;  /* 0x0000000108307547 */ /* 0x000fea000b800000 */
[----:B------:R-:W-:-:S09]  /*e250*/  UISETP.NE.AND UP0, UPT, UR4, 0x3, UPT ;  /* 0x000000030400788c */ /* 0x000fd2000bf05270 */
[----:B------:R-:W-:Y:S05]  /*e260*/  BRA.U !UP0, `(.L_x_5093) ;  /* 0x0000000108187547 */ /* 0x000fea000b800000 */
[----:B------:R-:W-:-:S09]  /*e270*/  UISETP.NE.AND UP0, UPT, UR4, 0x4, UPT ;  /* 0x000000040400788c */ /* 0x000fd2000bf05270 */
[----:B------:R-:W-:Y:S05]  /*e280*/  BRA.U UP0, `(.L_x_5090) ;  /* 0x0000000900f07547 */ /* 0x000fea000b800000 */
[----:B------:R-:W2:Y:S01]  /*e290*/  LDG.E.64 R2, desc[UR36][R2.64] ;  /* 0x0000002402027981 */ /* 0x000ea2000c1e1b00 */
[----:B------:R-:W-:Y:S01]  /*e2a0*/  HFMA2 R19, -RZ, RZ, 0, 0 ;  /* 0x00000000ff137431 */ /* 0x000fe200000001ff */
[----:B--2---:R0:W1:Y:S01]  /*e2b0*/  I2F.S64 R18, R2 ;  /* 0x0000000200127312 */ /* 0x0040620000301400 */
[----:B------:R-:W-:Y:S05]  /*e2c0*/  BRA `(.L_x_5091) ;  /* 0x0000000c00447947 */ /* 0x000fea0003800000 */
.L_x_5093:
[----:B------:R-:W2:Y:S01]  /*e2d0*/  LDG.E R2, desc[UR36][R2.64] ;  /* 0x0000002402027981 */ /* 0x000ea2000c1e1900 */
[----:B------:R-:W-:Y:S01]  /*e2e0*/  IMAD.MOV.U32 R19, RZ, RZ, RZ ;  /* 0x000000ffff137224 */ /* 0x000fe200078e00ff */
[----:B--2---:R-:W-:Y:S01]  /*e2f0*/  I2FP.F32.S32 R18, R2 ;  /* 0x0000000200127245 */ /* 0x004fe20000201400 */
[----:B------:R-:W-:Y:S06]  /*e300*/  BRA `(.L_x_5091) ;  /* 0x0000000c00347947 */ /* 0x000fec0003800000 */
.L_x_5092:
[----:B------:R-:W2:Y:S01]  /*e310*/  LDG.E.U16 R2, desc[UR36][R2.64] ;  /* 0x0000002402027981 */ /* 0x000ea2000c1e1500 */
[----:B------:R-:W-:Y:S01]  /*e320*/  MOV R19, RZ ;  /* 0x000000ff00137202 */ /* 0x000fe20000000f00 */
[----:B--2---:R0:W1:Y:S01]  /*e330*/  I2F.S16 R18, R2 ;  /* 0x0000000200127306 */ /* 0x0040620000101400 */
[----:B------:R-:W-:Y:S05]  /*e340*/  BRA `(.L_x_5091) ;  /* 0x0000000c00247947 */ /* 0x000fea0003800000 */
.L_x_5087:
        /* <DEDUP_REMOVED lines=9> */
.L_x_5095:
[----:B------:R-:W2:Y:S01]  /*e3e0*/  LDG.E.U16 R2, desc[UR36][R2.64] ;  /* 0x0000002402027981 */ /* 0x000ea2000c1e1500 */
[----:B------:R-:W-:Y:S02]  /*e3f0*/  HFMA2 R19, -RZ, RZ, 0, 0 ;  /* 0x00000000ff137431 */ /* 0x000fe400000001ff */
[----:B--2---:R-:W-:Y:S01]  /*e400*/  HADD2.F32 R18, -RZ, R2.H0_H0 ;  /* 0x20000002ff127230 */ /* 0x004fe20000004100 */
[----:B------:R-:W-:Y:S06]  /*e410*/  BRA `(.L_x_5091) ;  /* 0x0000000800f07947 */ /* 0x000fec0003800000 */
.L_x_5094:
        /* <DEDUP_REMOVED lines=8> */
.L_x_5097:
[----:B------:R-:W2:Y:S02]  /*e4a0*/  LDG.E R2, desc[UR36][R2.64] ;  /* 0x0000002402027981 */ /* 0x000ea4000c1e1900 */
[--C-:B--2---:R-:W-:Y:S02]  /*e4b0*/  HADD2.F32 R18, -RZ, R2.reuse.H0_H0 ;  /* 0x20000002ff127230 */ /* 0x104fe40000004100 */
[----:B------:R-:W-:Y:S01]  /*e4c0*/  HADD2.F32 R19, -RZ, R2.H1_H1 ;  /* 0x30000002ff137230 */ /* 0x000fe20000004100 */
[----:B------:R-:W-:Y:S06]  /*e4d0*/  BRA `(.L_x_5091) ;  /* 0x0000000800c07947 */ /* 0x000fec0003800000 */
.L_x_5096:
        /* <DEDUP_REMOVED lines=8> */
.L_x_5086:
        /* <DEDUP_REMOVED lines=13> */
.L_x_5100:
        /* <DEDUP_REMOVED lines=10> */
.L_x_5099:
        /* <DEDUP_REMOVED lines=8> */
[----:B------:R-:W-:Y:S02]  /*e750*/  HFMA2 R19, -RZ, RZ, 0, 0 ;  /* 0x00000000ff137431 */ /* 0x000fe400000001ff */
[----:B--2---:R-:W-:-:S05]  /*e760*/  IMAD.SHL.U32 R18, R18, 0x1000000, RZ ;  /* 0x0100000012127824 */ /* 0x004fca00078e00ff */
[C---:B------:R-:W-:Y:S02]  /*e770*/  LOP3.LUT R0, R18.reuse, 0x7f000000, RZ, 0xc0, !PT ;  /* 0x7f00000012007812 */ /* 0x040fe400078ec0ff */
[----:B------:R-:W-:Y:S02]  /*e780*/  LOP3.LUT P0, RZ, R18, 0x7f000000, RZ, 0xc0, !PT ;  /* 0x7f00000012ff7812 */ /* 0x000fe4000780c0ff */
[----:B------:R-:W0:Y:S02]  /*e790*/  FLO.U32 R4, R0 ;  /* 0x0000000000047300 */ /* 0x000e2400000e0000 */
[----:B0-----:R-:W-:-:S05]  /*e7a0*/  IMAD.MOV R4, RZ, RZ, -R4 ;  /* 0x000000ffff047224 */ /* 0x001fca00078e0a04 */
[----:B------:R-:W-:-:S04]  /*e7b0*/  VIADDMNMX.U32 R4, R4, R5, 0x4, !PT ;  /* 0x0000000404047446 */ /* 0x000fc80007800005 */
[----:B------:R-:W-:Y:S02]  /*e7c0*/  IADD3 R5, PT, PT, R4, -0x4, RZ ;  /* 0xfffffffc04057810 */ /* 0x000fe40007ffe0ff */
[C---:B------:R-:W-:Y:S02]  /*e7d0*/  IADD3 R4, PT, PT, R0.reuse, 0x1000000, RZ ;  /* 0x0100000000047810 */ /* 0x040fe40007ffe0ff */
        /* <DEDUP_REMOVED lines=9> */
.L_x_5102:
[----:B------:R-:W2:Y:S01]  /*e870*/  LDG.E.U8 R2, desc[UR36][R2.64] ;  /* 0x0000002402027981 */ /* 0x000ea2000c1e1100 */
[----:B------:R-:W-:Y:S02]  /*e880*/  IMAD.MOV.U32 R19, RZ, RZ, RZ ;  /* 0x000000ffff137224 */ /* 0x000fe400078e00ff */
        /* <DEDUP_REMOVED lines=11> */
.L_x_5101:
[----:B------:R-:W2:Y:S01]  /*e940*/  LDG.E.U16 R2, desc[UR36][R2.64] ;  /* 0x0000002402027981 */ /* 0x000ea2000c1e1500 */
[----:B------:R-:W-:Y:S01]  /*e950*/  MOV R19, RZ ;  /* 0x000000ff00137202 */ /* 0x000fe20000000f00 */
[----:B--2---:R-:W-:Y:S01]  /*e960*/  IMAD.U32 R18, R2, 0x10000, RZ ;  /* 0x0001000002127824 */ /* 0x004fe200078e00ff */
[----:B------:R-:W-:Y:S06]  /*e970*/  BRA `(.L_x_5091) ;  /* 0x0000000400987947 */ /* 0x000fec0003800000 */
.L_x_5098:
        /* <DEDUP_REMOVED lines=12> */
.L_x_5105:
        /* <DEDUP_REMOVED lines=20> */
.L_x_5107:
[----:B------:R-:W-:Y:S05]  /*eb80*/  BSYNC.RECONVERGENT B0 ;  /* 0x0000000000007941 */ /* 0x000fea0003800200 */
.L_x_5106:
[----:B------:R-:W-:Y:S02]  /*eb90*/  SHF.L.U32 R0, R0, 0x14, RZ ;  /* 0x0000001400007819 */ /* 0x000fe400000006ff */
[----:B------:R-:W-:-:S04]  /*eba0*/  LEA R2, R2, 0x3b800000, 0x17 ;  /* 0x3b80000002027811 */ /* 0x000fc800078eb8ff */
[----:B------:R-:W-:Y:S01]  /*ebb0*/  LOP3.LUT R18, R2, R0, R7, 0xfe, !PT ;  /* 0x0000000002127212 */ /* 0x000fe200078efe07 */
[----:B------:R-:W-:Y:S06]  /*ebc0*/  BRA `(.L_x_5091) ;  /* 0x0000000400047947 */ /* 0x000fec0003800000 */
.L_x_5104:
        /* <DEDUP_REMOVED lines=20> */
.L_x_5109:
[----:B------:R-:W-:Y:S05]  /*ed10*/  BSYNC.RECONVERGENT B0 ;  /* 0x0000000000007941 */ /* 0x000fea0003800200 */
.L_x_5108:
[----:B------:R-:W-:Y:S02]  /*ed20*/  SHF.L.U32 R0, R0, 0x15, RZ ;  /* 0x0000001500007819 */ /* 0x000fe400000006ff */
[----:B------:R-:W-:-:S04]  /*ed30*/  LEA R2, R2, 0x37800000, 0x17 ;  /* 0x3780000002027811 */ /* 0x000fc800078eb8ff */
[----:B------:R-:W-:Y:S01]  /*ed40*/  LOP3.LUT R18, R2, R0, R7, 0xfe, !PT ;  /* 0x0000000002127212 */ /* 0x000fe200078efe07 */
[----:B------:R-:W-:Y:S06]  /*ed50*/  BRA `(.L_x_5091) ;  /* 0x0000000000a07947 */ /* 0x000fec0003800000 */
.L_x_5103:
[----:B------:R-:W-:-:S09]  /*ed60*/  UISETP.NE.AND UP0, UPT, UR4, 0x1c, UPT ;  /* 0x0000001c0400788c */ /* 0x000fd2000bf05270 */
[----:B------:R-:W-:Y:S05]  /*ed70*/  BRA.U !UP0, `(.L_x_5110) ;  /* 0x00000001088c7547 */ /* 0x000fea000b800000 */
[----:B------:R-:W-:-:S09]  /*ed80*/  UISETP.NE.AND UP0, UPT, UR4, 0x1d, UPT ;  /* 0x0000001d0400788c */ /* 0x000fd2000bf05270 */
[----:B------:R-:W-:Y:S05]  /*ed90*/  BRA.U !UP0, `(.L_x_5111) ;  /* 0x0000000108747547 */ /* 0x000fea000b800000 */
[----:B------:R-:W-:-:S09]  /*eda0*/  UISETP.NE.AND UP0, UPT, UR4, 0x2c, UPT ;  /* 0x0000002c0400788c */ /* 0x000fd2000bf05270 */
[----:B------:R-:W-:Y:S05]  /*edb0*/  BRA.U UP0, `(.L_x_5090) ;  /* 0x0000000100247547 */ /* 0x000fea000b800000 */
[----:B------:R-:W2:Y:S01]  /*edc0*/  LDG.E.U8 R2, desc[UR36][R2.64] ;  /* 0x0000002402027981 */ /* 0x000ea2000c1e1100 */
[----:B------:R-:W-:Y:S01]  /*edd0*/  IMAD.MOV.U32 R19, RZ, RZ, RZ ;  /* 0x000000ffff137224 */ /* 0x000fe200078e00ff */
[----:B------:R-:W-:Y:S02]  /*ede0*/  MOV R18, 0x400000 ;  /* 0x0040000000127802 */ /* 0x000fe40000000f00 */
[----:B--2---:R-:W-:-:S13]  /*edf0*/  ISETP.NE.AND P0, PT, R2, RZ, PT ;  /* 0x000000ff0200720c */ /* 0x004fda0003f05270 */
[----:B------:R-:W-:Y:S05]  /*ee00*/  @!P0 BRA `(.L_x_5091) ;  /* 0x0000000000748947 */ /* 0x000fea0003800000 */
[----:B------:R-:W-:-:S13]  /*ee10*/  ISETP.NE.AND P0, PT, R2, 0xff, PT ;  /* 0x000000ff0200780c */ /* 0x000fda0003f05270 */
[----:B------:R-:W-:Y:S01]  /*ee20*/  @!P0 IMAD.MOV.U32 R18, RZ, RZ, 0x7f800001 ;  /* 0x7f800001ff128424 */ /* 0x000fe200078e00ff */
[----:B------:R-:W-:Y:S01]  /*ee30*/  @P0 SHF.L.U32 R18, R2, 0x17, RZ ;  /* 0x0000001702120819 */ /* 0x000fe200000006ff */
[----:B------:R-:W-:Y:S06]  /*ee40*/  BRA `(.L_x_5091) ;  /* 0x0000000000647947 */ /* 0x000fec0003800000 */
.L_x_5090:
        /* <DEDUP_REMOVED lines=16> */
.L_x_5112:
[----:B------:R-:W-:Y:S01]  /*ef50*/  CS2R R18, SRZ ;  /* 0x0000000000127805 */ /* 0x000fe2000001ff00 */
[----:B------:R-:W-:Y:S06]  /*ef60*/  BRA `(.L_x_5091) ;  /* 0x00000000001c7947 */ /* 0x000fec0003800000 */
.L_x_5111:
[----:B------:R-:W2:Y:S01]  /*ef70*/  LDG.E.64 R2, desc[UR36][R2.64] ;  /* 0x0000002402027981 */ /* 0x000ea2000c1e1b00 */
[----:B------:R-:W-:Y:S01]  /*ef80*/  MOV R19, RZ ;  /* 0x000000ff00137202 */ /* 0x000fe20000000f00 */
[----:B--2---:R0:W1:Y:S01]  /*ef90*/  I2F.U64 R18, R2 ;  /* 0x0000000200127312 */ /* 0x0040620000301000 */
[----:B------:R-:W-:Y:S05]  /*efa0*/  BRA `(.L_x_5091) ;  /* 0x00000000000c7947 */ /* 0x000fea0003800000 */
.L_x_5110:
[----:B------:R-:W2:Y:S01]  /*efb0*/  LDG.E R2, desc[UR36][R2.64] ;  /* 0x0000002402027981 */ /* 0x000ea2000c1e1900 */
[----:B------:R-:W-:Y:S01]  /*efc0*/  IMAD.MOV.U32 R19, RZ, RZ, RZ ;  /* 0x000000ffff137224 */ /* 0x000fe200078e00ff */
[----:B--2---:R-:W-:-:S07]  /*efd0*/  I2FP.F32.U32 R18, R2 ;  /* 0x0000000200127245 */ /* 0x004fce0000201000 */
.L_x_5091:
[----:B------:R-:W-:Y:S05]  /*efe0*/  BSYNC.RECONVERGENT B6 ;  /* 0x0000000000067941 */ /* 0x000fea0003800200 */
.L_x_5085:
        /* <DEDUP_REMOVED lines=16> */
[----:B------:R-:W-:Y:S01]  /*f0f0*/  IMAD.MOV.U32 R3, RZ, RZ, RZ ;  /* 0x000000ffff037224 */ /* 0x000fe200078e00ff */
[----:B--2---:R-:W0:Y:S01]  /*f100*/  I2F.S16 R2, R2 ;  /* 0x0000000200027306 */ /* 0x004e220000101400 */
[----:B------:R-:W-:Y:S05]  /*f110*/  BRA `(.L_x_5119) ;  /* 0x0000000c007c7947 */ /* 0x000fea0003800000 */
.L_x_5117:
[----:B0--34-:R-:W2:Y:S01]  /*f120*/  LDG.E.U8 R2, desc[UR36][R4.64] ;  /* 0x0000002404027981 */ /* 0x019ea2000c1e1100 */
[----:B------:R-:W-:Y:S01]  /*f130*/  HFMA2 R3, -RZ, RZ, 0, 0 ;  /* 0x00000000ff037431 */ /* 0x000fe200000001ff */
[----:B--2---:R-:W-:Y:S01]  /*f140*/  I2FP.F32.U32 R2, R2 ;  /* 0x0000000200027245 */ /* 0x004fe20000201000 */
[----:B------:R-:W-:Y:S06]  /*f150*/  BRA `(.L_x_5119) ;  /* 0x0000000c006c7947 */ /* 0x000fec0003800000 */
.L_x_5116:
[----:B------:R-:W-:-:S09]  /*f160*/  UISETP.NE.AND UP0, UPT, UR4, 0x2, UPT ;  /* 0x000000020400788c */ /* 0x000fd2000bf05270 */
[----:B------:R-:W-:Y:S05]  /*f170*/  BRA.U !UP0, `(.L_x_5120) ;  /* 0x0000000108307547 */ /* 0x000fea000b800000 */
[----:B------:R-:W-:-:S09]  /*f180*/  UISETP.NE.AND UP0, UPT, UR4, 0x3, UPT ;  /* 0x000000030400788c */ /* 0x000fd2000bf05270 */
[----:B------:R-:W-:Y:S05]  /*f190*/  BRA.U !UP0, `(.L_x_5121) ;  /* 0x0000000108187547 */ /* 0x000fea000b800000 */
[----:B------:R-:W-:-:S09]  /*f1a0*/  UISETP.NE.AND UP0, UPT, UR4, 0x4, UPT ;  /* 0x000000040400788c */ /* 0x000fd2000bf05270 */
[----:B------:R-:W-:Y:S05]  /*f1b0*/  BRA.U UP0, `(.L_x_5118) ;  /* 0x0000000900f07547 */ /* 0x000fea000b800000 */
[----:B------:R-:W4:Y:S01]  /*f1c0*/  LDG.E.64 R4, desc[UR36][R4.64] ;  /* 0x0000002404047981 */ /* 0x000f22000c1e1b00 */
[----:B0--3--:R-:W-:Y:S01]  /*f1d0*/  IMAD.MOV.U32 R3, RZ, RZ, RZ ;  /* 0x000000ffff037224 */ /* 0x009fe200078e00ff */
[----:B----4-:R2:W3:Y:S01]  /*f1e0*/  I2F.S64 R2, R4 ;  /* 0x0000000400027312 */ /* 0x0104e20000301400 */
[----:B------:R-:W-:Y:S05]  /*f1f0*/  BRA `(.L_x_5119) ;  /* 0x0000000c00447947 */ /* 0x000fea0003800000 */
.L_x_5121:
[----:B0--34-:R-:W2:Y:S01]  /*f200*/  LDG.E R2, desc[UR36][R4.64] ;  /* 0x0000002404027981 */ /* 0x019ea2000c1e1900 */
[----:B------:R-:W-:Y:S02]  /*f210*/  MOV R3, RZ ;  /* 0x000000ff00037202 */ /* 0x000fe40000000f00 */
[----:B--2---:R-:W-:Y:S01]  /*f220*/  I2FP.F32.S32 R2, R2 ;  /* 0x0000000200027245 */ /* 0x004fe20000201400 */
[----:B------:R-:W-:Y:S06]  /*f230*/  BRA `(.L_x_5119) ;  /* 0x0000000c00347947 */ /* 0x000fec0003800000 */
.L_x_5120:
[----:B0--34-:R-:W2:Y:S01]  /*f240*/  LDG.E.U16 R2, desc[UR36][R4.64] ;  /* 0x0000002404027981 */ /* 0x019ea2000c1e1500 */
[----:B------:R-:W-:Y:S01]  /*f250*/  IMAD.MOV.U32 R3, RZ, RZ, RZ ;  /* 0x000000ffff037224 */ /* 0x000fe200078e00ff */
[----:B--2---:R-:W4:Y:S01]  /*f260*/  I2F.S16 R2, R2 ;  /* 0x0000000200027306 */ /* 0x004f220000101400 */
[----:B------:R-:W-:Y:S05]  /*f270*/  BRA `(.L_x_5119) ;  /* 0x0000000c00247947 */ /* 0x000fea0003800000 */
.L_x_5115:
[----:B------:R-:W-:-:S09]  /*f280*/  UISETP.GT.AND UP0, UPT, UR4, 0x6, UPT ;  /* 0x000000060400788c */ /* 0x000fd2000bf04270 */
[----:B------:R-:W-:Y:S05]  /*f290*/  BRA.U UP0, `(.L_x_5122) ;  /* 0x00000001002c7547 */ /* 0x000fea000b800000 */
[----:B------:R-:W-:-:S09]  /*f2a0*/  UISETP.NE.AND UP0, UPT, UR4, 0x5, UPT ;  /* 0x000000050400788c */ /* 0x000fd2000bf05270 */
[----:B------:R-:W-:Y:S05]  /*f2b0*/  BRA.U !UP0, `(.L_x_5123) ;  /* 0x0000000108147547 */ /* 0x000fea000b800000 */
[----:B------:R-:W-:-:S09]  /*f2c0*/  UISETP.NE.AND UP0, UPT, UR4, 0x6, UPT ;  /* 0x000000060400788c */ /* 0x000fd2000bf05270 */
[----:B------:R-:W-:Y:S05]  /*f2d0*/  BRA.U UP0, `(.L_x_5118) ;  /* 0x0000000900a87547 */ /* 0x000fea000b800000 */
[----:B0--34-:R0:W5:Y:S01]  /*f2e0*/  LDG.E R2, desc[UR36][R4.64] ;  /* 0x0000002404027981 */ /* 0x019162000c1e1900 */
[----:B------:R-:W-:Y:S01]  /*f2f0*/  HFMA2 R3, -RZ, RZ, 0, 0 ;  /* 0x00000000ff037431 */ /* 0x000fe200000001ff */
[----:B------:R-:W-:Y:S06]  /*f300*/  BRA `(.L_x_5119) ;  /* 0x0000000c00007947 */ /* 0x000fec0003800000 */
.L_x_5123:
[----:B0--34-:R-:W2:Y:S01]  /*f310*/  LDG.E.U16 R2, desc[UR36][R4.64] ;  /* 0x0000002404027981 */ /* 0x019ea2000c1e1500 */
[----:B------:R-:W-:Y:S02]  /*f320*/  IMAD.MOV.U32 R3, RZ, RZ, RZ ;  /* 0x000000ffff037224 */ /* 0x000fe400078e00ff */
[----:B--2---:R-:W-:Y:S01]  /*f330*/  HADD2.F32 R2, -RZ, R2.H0_H0 ;  /* 0x20000002ff027230 */ /* 0x004fe20000004100 */
[----:B------:R-:W-:Y:S06]  /*f340*/  BRA `(.L_x_5119) ;  /* 0x0000000800f07947 */ /* 0x000fec0003800000 */
.L_x_5122:
        /* <DEDUP_REMOVED lines=8> */
.L_x_5125:
[----:B0--3--:R-:W4:Y:S02]  /*f3d0*/  LDG.E R3, desc[UR36][R4.64] ;  /* 0x0000002404037981 */ /* 0x009f24000c1e1900 */
[--C-:B----4-:R-:W-:Y:S02]  /*f3e0*/  HADD2.F32 R2, -RZ, R3.reuse.H0_H0 ;  /* 0x20000003ff027230 */ /* 0x110fe40000004100 */
[----:B------:R-:W-:Y:S01]  /*f3f0*/  HADD2.F32 R3, -RZ, R3.H1_H1 ;  /* 0x30000003ff037230 */ /* 0x000fe20000004100 */
[----:B------:R-:W-:Y:S06]  /*f400*/  BRA `(.L_x_5119) ;  /* 0x0000000800c07947 */ /* 0x000fec0003800000 */
.L_x_5124:
[----:B------:R-:W4:Y:S01]  /*f410*/  LDG.E.64 R4, desc[UR36][R4.64] ;  /* 0x0000002404047981 */ /* 0x000f22000c1e1b00 */
[----:B------:R-:W-:Y:S01]  /*f420*/  UMOV UR4, 0xf0000000 ;  /* 0xf000000000047882 */ /* 0x000fe20000000000 */
[----:B------:R-:W-:Y:S01]  /*f430*/  UMOV UR5, 0x380fffff ;  /* 0x380fffff00057882 */ /* 0x000fe20000000000 */
[----:B0--3--:R-:W-:Y:S01]  /*f440*/  MOV R3, RZ ;  /* 0x000000ff00037202 */ /* 0x009fe20000000f00 */
[----:B----4-:R-:W0:Y:S01]  /*f450*/  F2F.F32.F64 R2, R4 ;  /* 0x0000000400027310 */ /* 0x010e220000301000 */
[----:B------:R-:W-:-:S14]  /*f460*/  DSETP.GEU.AND P0, PT, |R4|, UR4, PT ;  /* 0x0000000404007e2a */ /* 0x000fdc000bf0e200 */
[----:B0-----:R-:W-:Y:S01]  /*f470*/  @!P0 FMUL R2, R2, 1.175494350822287508e-38 ;  /* 0x0080000002028820 */ /* 0x001fe20000400000 */
[----:B------:R-:W-:Y:S06]  /*f480*/  BRA `(.L_x_5119) ;  /* 0x0000000800a07947 */ /* 0x000fec0003800000 */
.L_x_5114:
        /* <DEDUP_REMOVED lines=9> */
[----:B0--3--:R-:W-:Y:S01]  /*f520*/  IMAD.MOV.U32 R3, RZ, RZ, RZ ;  /* 0x000000ffff037224 */ /* 0x009fe200078e00ff */
[----:B--2---:R-:W-:-:S04]  /*f530*/  ISETP.NE.AND P0, PT, R4, RZ, PT ;  /* 0x000000ff0400720c */ /* 0x004fc80003f05270 */
[----:B----4-:R-:W-:Y:S01]  /*f540*/  FSEL R2, RZ, 1, !P0 ;  /* 0x3f800000ff027808 */ /* 0x010fe20004000000 */
[----:B------:R-:W-:Y:S08]  /*f550*/  BRA `(.L_x_5119) ;  /* 0x00000008006c7947 */ /* 0x000ff00003800000 */
.L_x_5128:
        /* <DEDUP_REMOVED lines=10> */
.L_x_5127:
        /* <DEDUP_REMOVED lines=26> */
.L_x_5130:
[----:B0--3--:R-:W2:Y:S02]  /*f7a0*/  LDG.E.U8 R3, desc[UR36][R4.64] ;  /* 0x0000002404037981 */ /* 0x009ea4000c1e1100 */
[C---:B--2---:R-:W-:Y:S01]  /*f7b0*/  SHF.L.U32 R0, R3.reuse, 0x19, RZ ;  /* 0x0000001903007819 */ /* 0x044fe200000006ff */
        /* <DEDUP_REMOVED lines=11> */
.L_x_5129:
[----:B0--34-:R-:W2:Y:S01]  /*f870*/  LDG.E.U16 R2, desc[UR36][R4.64] ;  /* 0x0000002404027981 */ /* 0x019ea2000c1e1500 */
[----:B------:R-:W-:Y:S01]  /*f880*/  IMAD.MOV.U32 R3, RZ, RZ, RZ ;  /* 0x000000ffff037224 */ /* 0x000fe200078e00ff */
[----:B--2---:R-:W-:Y:S01]  /*f890*/  SHF.L.U32 R2, R2, 0x10, RZ ;  /* 0x0000001002027819 */ /* 0x004fe200000006ff */
[----:B------:R-:W-:Y:S06]  /*f8a0*/  BRA `(.L_x_5119) ;  /* 0x0000000400987947 */ /* 0x000fec0003800000 */
.L_x_5126:
        /* <DEDUP_REMOVED lines=12> */
.L_x_5133:
        /* <DEDUP_REMOVED lines=20> */
.L_x_5135:
[----:B------:R-:W-:Y:S05]  /*fab0*/  BSYNC.RECONVERGENT B0 ;  /* 0x0000000000007941 */ /* 0x000fea0003800200 */
.L_x_5134:
[----:B------:R-:W-:Y:S01]  /*fac0*/  IMAD.SHL.U32 R0, R0, 0x100000, RZ ;  /* 0x0010000000007824 */ /* 0x000fe200078e00ff */
[----:B------:R-:W-:-:S04]  /*fad0*/  LEA R2, R2, 0x3b800000, 0x17 ;  /* 0x3b80000002027811 */ /* 0x000fc800078eb8ff */
[----:B------:R-:W-:Y:S01]  /*fae0*/  LOP3.LUT R2, R2, R0, R9, 0xfe, !PT ;  /* 0x0000000002027212 */ /* 0x000fe200078efe09 */
[----:B------:R-:W-:Y:S06]  /*faf0*/  BRA `(.L_x_5119) ;  /* 0x0000000400047947 */ /* 0x000fec0003800000 */
.L_x_5132:
        /* <DEDUP_REMOVED lines=20> */
.L_x_5137:
[----:B------:R-:W-:Y:S05]  /*fc40*/  BSYNC.RECONVERGENT B0 ;  /* 0x0000000000007941 */ /* 0x000fea0003800200 */
.L_x_5136:
[----:B------:R-:W-:Y:S01]  /*fc50*/  IMAD.SHL.U32 R0, R0, 0x200000, RZ ;  /* 0x0020000000007824 */ /* 0x000fe200078e00ff */
[----:B------:R-:W-:-:S04]  /*fc60*/  LEA R2, R2, 0x37800000, 0x17 ;  /* 0x3780000002027811 */ /* 0x000fc800078eb8ff */
[----:B------:R-:W-:Y:S01]  /*fc70*/  LOP3.LUT R2, R2, R0, R9, 0xfe, !PT ;  /* 0x0000000002027212 */ /* 0x000fe200078efe09 */
[----:B------:R-:W-:Y:S06]  /*fc80*/  BRA `(.L_x_5119) ;  /* 0x0000000000a07947 */ /* 0x000fec0003800000 */
.L_x_5131:
[----:B------:R-:W-:-:S09]  /*fc90*/  UISETP.NE.AND UP0, UPT, UR4, 0x1c, UPT ;  /* 0x0000001c0400788c */ /* 0x000fd2000bf05270 */
[----:B------:R-:W-:Y:S05]  /*fca0*/  BRA.U !UP0, `(.L_x_5138) ;  /* 0x00000001088c7547 */ /* 0x000fea000b800000 */
[----:B------:R-:W-:-:S09]  /*fcb0*/  UISETP.NE.AND UP0, UPT, UR4, 0x1d, UPT ;  /* 0x0000001d0400788c */ /* 0x000fd2000bf05270 */
[----:B------:R-:W-:Y:S05]  /*fcc0*/  BRA.U !UP0, `(.L_x_5139) ;  /* 0x0000000108747547 */ /* 0x000fea000b800000 */
[----:B------:R-:W-:-:S09]  /*fcd0*/  UISETP.NE.AND UP0, UPT, UR4, 0x2c, UPT ;  /* 0x0000002c0400788c */ /* 0x000fd2000bf05270 */
[----:B------:R-:W-:Y:S05]  /*fce0*/  BRA.U UP0, `(.L_x_5118) ;  /* 0x0000000100247547 */ /* 0x000fea000b800000 */
[----:B------:R-:W2:Y:S01]  /*fcf0*/  LDG.E.U8 R4, desc[UR36][R4.64] ;  /* 0x0000002404047981 */ /* 0x000ea2000c1e1100 */
[----:B0--3--:R-:W-:Y:S02]  /*fd00*/  HFMA2 R3, -RZ, RZ, 0, 0 ;  /* 0x00000000ff037431 */ /* 0x009fe400000001ff */
[----:B----4-:R-:W-:Y:S01]  /*fd10*/  IMAD.MOV.U32 R2, RZ, RZ, 0x400000 ;  /* 0x00400000ff027424 */ /* 0x010fe200078e00ff */
[----:B--2---:R-:W-:-:S13]  /*fd20*/  ISETP.NE.AND P0, PT, R4, RZ, PT ;  /* 0x000000ff0400720c */ /* 0x004fda0003f05270 */
[----:B------:R-:W-:Y:S05]  /*fd30*/  @!P0 BRA `(.L_x_5119) ;  /* 0x0000000000748947 */ /* 0x000fea0003800000 */
[----:B------:R-:W-:-:S13]  /*fd40*/  ISETP.NE.AND P0, PT, R4, 0xff, PT ;  /* 0x000000ff0400780c */ /* 0x000fda0003f05270 */
[----:B------:R-:W-:Y:S01]  /*fd50*/  @!P0 MOV R2, 0x7f800001 ;  /* 0x7f80000100028802 */ /* 0x000fe20000000f00 */
[----:B------:R-:W-:Y:S01]  /*fd60*/  @P0 IMAD.SHL.U32 R2, R4, 0x800000, RZ ;  /* 0x0080000004020824 */ /* 0x000fe200078e00ff */
[----:B------:R-:W-:Y:S06]  /*fd70*/  BRA `(.L_x_5119) ;  /* 0x0000000000647947 */ /* 0x000fec0003800000 */
.L_x_5118:
[----:B0--34-:R-:W-:Y:S01]  /*fd80*/  MOV R2, 0x0 ;  /* 0x0000000000027802 */ /* 0x019fe20000000f00 */
[----:B------:R-:W0:Y:S01]  /*fd90*/  LDCU.64 UR4, c[0x4][0x1a8] ;  /* 0x01003500ff0477ac */ /* 0x000e220008000a00 */
[----:B------:R-:W-:Y:S02]  /*fda0*/  HFMA2 R8, -RZ, RZ, 0, 4.64916229248046875e-06 ;  /* 0x0000004eff087431 */ /* 0x000fe400000001ff */
[----:B------:R-:W-:Y:S01]  /*fdb0*/  IMAD.MOV.U32 R12, RZ, RZ, 0x1 ;  /* 0x00000001ff0c7424 */ /* 0x000fe200078e00ff */
[----:B------:R-:W-:Y:S01]  /*fdc0*/  MOV R13, RZ ;  /* 0x000000ff000d7202 */ /* 0x000fe20000000f00 */
[----:B------:R-:W2:Y:S01]  /*fdd0*/  LDCU.64 UR6, c[0x4][0x1b0] ;  /* 0x01003600ff0677ac */ /* 0x000ea20008000a00 */
[----:B------:R-:W3:Y:S01]  /*fde0*/  LDC.64 R2, c[0x4][R2] ;  /* 0x0100000002027b82 */ /* 0x000ee20000000a00 */
[----:B------:R-:W4:Y:S01]  /*fdf0*/  LDCU.64 UR8, c[0x4][0x8] ;  /* 0x01000100ff0877ac */ /* 0x000f220008000a00 */
[----:B0-----:R-:W-:Y:S01]  /*fe00*/  MOV R4, UR4 ;  /* 0x0000000400047c02 */ /* 0x001fe20008000f00 */
[----:B------:R-:W-:Y:S01]  /*fe10*/  IMAD.U32 R5, RZ, RZ, UR5 ;  /* 0x00000005ff057e24 */ /* 0x000fe2000f8e00ff */
[----:B--2---:R-:W-:Y:S01]  /*fe20*/  MOV R6, UR6 ;  /* 0x0000000600067c02 */ /* 0x004fe20008000f00 */
[----:B------:R-:W-:Y:S01]  /*fe30*/  IMAD.U32 R7, RZ, RZ, UR7 ;  /* 0x00000007ff077e24 */ /* 0x000fe2000f8e00ff */
[----:B----4-:R-:W-:Y:S01]  /*fe40*/  MOV R10, UR8 ;  /* 0x00000008000a7c02 */ /* 0x010fe20008000f00 */
[----:B------:R-:W-:-:S07]  /*fe50*/  IMAD.U32 R11, RZ, RZ, UR9 ;  /* 0x00000009ff0b7e24 */ /* 0x000fce000f8e00ff */
[----:B------:R-:W-:-:S07]  /*fe60*/  LEPC R20, `(.L_x_5140) ;  /* 0x000000001014794e */ /* 0x000fce0000000000 */
[----:B-1-3-5:R-:W-:Y:S05]  /*fe70*/  CALL.ABS.NOINC R2 ;  /* 0x0000000002007343 */ /* 0x02afea0003c00000 */
.L_x_5140:
[----:B------:R-:W-:Y:S01]  /*fe80*/  CS2R R2, SRZ ;  /* 0x0000000000027805 */ /* 0x000fe2000001ff00 */
[----:B------:R-:W-:Y:S06]  /*fe90*/  BRA `(.L_x_5119) ;  /* 0x00000000001c7947 */ /* 0x000fec0003800000 */
.L_x_5139:
[----:B------:R-:W4:Y:S01]  /*fea0*/  LDG.E.64 R4, desc[UR36][R4.64] ;  /* 0x0000002404047981 */ /* 0x000f22000c1e1b00 */
[----:B0--3--:R-:W-:Y:S01]  /*feb0*/  IMAD.MOV.U32 R3, RZ, RZ, RZ ;  /* 0x000000ffff037224 */ /* 0x009fe200078e00ff */
[----:B----4-:R0:W2:Y:S01]  /*fec0*/  I2F.U64 R2, R4 ;  /* 0x0000000400027312 */ /* 0x0100a20000301000 */
[----:B------:R-:W-:Y:S05]  /*fed0*/  BRA `(.L_x_5119) ;  /* 0x00000000000c7947 */ /* 0x000fea0003800000 */
.L_x_5138:
[----:B0--34-:R-:W2:Y:S01]  /*fee0*/  LDG.E R2, desc[UR36][R4.64] ;  /* 0x0000002404027981 */ /* 0x019ea2000c1e1900 */
[----:B------:R-:W-:Y:S01]  /*fef0*/  HFMA2 R3, -RZ, RZ, 0, 0 ;  /* 0x00000000ff037431 */ /* 0x000fe200000001ff */
[----:B--2---:R-:W-:-:S07]  /*ff00*/  I2FP.F32.U32 R2, R2 ;  /* 0x0000000200027245 */ /* 0x004fce0000201000 */
.L_x_5119:
[----:B------:R-:W-:Y:S05]  /*ff10*/  BSYNC.RECONVERGENT B6 ;  /* 0x0000000000067941 */ /* 0x000fea0003800200 */
.L_x_5113:
[----:B------:R-:W-:Y:S01]  /*ff20*/  UPRMT UR4, UR43, 0x9910, URZ ;  /* 0x000099102b047896 */ /* 0x000fe200080000ff */
[CC--:B0-2--5:R-:W-:Y:S01]  /*ff30*/  FMUL.FTZ R5, R3.reuse, R19.reuse ;  /* 0x0000001303057220 */ /* 0x0e5fe20000410000 */
[-C--:B-1----:R-:W-:Y:S02]  /*ff40*/  FMUL.FTZ R0, R3, R18.reuse ;  /* 0x0000001203007220 */ /* 0x082fe40000410000 */
[----:B------:R-:W-:Y:S01]  /*ff50*/  UISETP.GT.AND UP0, UPT, UR4, 0x9, UPT ;  /* 0x000000090400788c */ /* 0x000fe2000bf04270 */
[C---:B---34-:R-:W-:Y:S01]  /*ff60*/  FFMA.FTZ R18, R2.reuse, R18, -R5 ;  /* 0x0000001202127223 */ /* 0x058fe20000010805 */
[----:B------:R-:W-:-:S07]  /*ff70*/  FFMA.FTZ R19, R2, R19, R0 ;  /* 0x0000001302137223 */ /* 0x000fce0000010000 */
        /* <DEDUP_REMOVED lines=12> */
.L_x_5144:
[----:B------:R-:W0:Y:S02]  /*10040*/  F2I.S64.TRUNC R18, R18 ;  /* 0x0000001200127311 */ /* 0x000e24000020d900 */
[----:B0-----:R-:W-:-:S05]  /*10050*/  IMAD.MOV.U32 R3, RZ, RZ, R18 ;  /* 0x000000ffff037224 */ /* 0x001fca00078e0012 */
[----:B------:R-:W-:Y:S01]  /*10060*/  STG.E.U8 desc[UR36][R16.64], R3 ;  /* 0x0000000310007986 */ /* 0x000fe2000c101124 */
[----:B------:R-:W-:Y:S05]  /*10070*/  EXIT ;  /* 0x000000000000794d */ /* 0x000fea0003800000 */
.L_x_5143:
        /* <DEDUP_REMOVED lines=9> */
.L_x_5147:
[----:B------:R-:W0:Y:S02]  /*10110*/  F2I.FTZ.TRUNC.NTZ R3, R18 ;  /* 0x0000001200037305 */ /* 0x000e24000021f100 */
[----:B0-----:R-:W-:Y:S01]  /*10120*/  STG.E desc[UR36][R16.64], R3 ;  /* 0x0000000310007986 */ /* 0x001fe2000c101924 */
[----:B------:R-:W-:Y:S05]  /*10130*/  EXIT ;  /* 0x000000000000794d */ /* 0x000fea0003800000 */
.L_x_5146:
[----:B------:R-:W0:Y:S02]  /*10140*/  F2I.FTZ.TRUNC.NTZ R3, R18 ;  /* 0x0000001200037305 */ /* 0x000e24000021f100 */
[----:B0-----:R-:W-:Y:S01]  /*10150*/  STG.E.U16 desc[UR36][R16.64], R3 ;  /* 0x0000000310007986 */ /* 0x001fe2000c101524 */
[----:B------:R-:W-:Y:S05]  /*10160*/  EXIT ;  /* 0x000000000000794d */ /* 0x000fea0003800000 */
.L_x_5142:
        /* <DEDUP_REMOVED lines=8> */
.L_x_5149:
[----:B------:R-:W-:-:S05]  /*101f0*/  F2FP.F16.F32.PACK_AB R18, RZ, R18 ;  /* 0x00000012ff12723e */ /* 0x000fca00000000ff */
[----:B------:R-:W-:Y:S01]  /*10200*/  STG.E.U16 desc[UR36][R16.64], R18 ;  /* 0x0000001210007986 */ /* 0x000fe2000c101524 */
[----:B------:R-:W-:Y:S05]  /*10210*/  EXIT ;  /* 0x000000000000794d */ /* 0x000fea0003800000 */
.L_x_5148:
        /* <DEDUP_REMOVED lines=8> */
.L_x_5151:
[----:B------:R-:W-:-:S05]  /*102a0*/  F2FP.F16.F32.PACK_AB R19, R19, R18 ;  /* 0x000000121313723e */ /* 0x000fca00000000ff */
[----:B------:R-:W-:Y:S01]  /*102b0*/  STG.E desc[UR36][R16.64], R19 ;  /* 0x0000001310007986 */ /* 0x000fe2000c101924 */
[----:B------:R-:W-:Y:S05]  /*102c0*/  EXIT ;  /* 0x000000000000794d */ /* 0x000fea0003800000 */
.L_x_5150:
[----:B------:R-:W-:-:S06]  /*102d0*/  FMUL.FTZ R2, R18, 1 ;  /* 0x3f80000012027820 */ /* 0x000fcc0000410000 */
[----:B------:R-:W0:Y:S02]  /*102e0*/  F2F.F64.F32 R2, R2 ;  /* 0x0000000200027310 */ /* 0x000e240000201800 */
[----:B0-----:R-:W-:Y:S01]  /*102f0*/  STG.E.64 desc[UR36][R16.64], R2 ;  /* 0x0000000210007986 */ /* 0x001fe2000c101b24 */
[----:B------:R-:W-:Y:S05]  /*10300*/  EXIT ;  /* 0x000000000000794d */ /* 0x000fea0003800000 */
.L_x_5141:
        /* <DEDUP_REMOVED lines=13> */
.L_x_5155:
        /* <DEDUP_REMOVED lines=16> */
.L_x_5158:
[----:B------:R-:W-:-:S04]  /*104e0*/  SHF.R.U32.HI R18, RZ, 0x18, R18 ;  /* 0x00000018ff127819 */ /* 0x000fc80000011612 */
[----:B------:R-:W-:-:S04]  /*104f0*/  LOP3.LUT R3, R3, 0x80, R18, 0xf8, !PT ;  /* 0x0000008003037812 */ /* 0x000fc800078ef812 */
[----:B------:R-:W-:-:S07]  /*10500*/  PRMT R8, R3, 0x7610, R8 ;  /* 0x0000761003087816 */ /* 0x000fce0000000008 */
.L_x_5157:
[----:B------:R-:W-:Y:S05]  /*10510*/  BSYNC.RECONVERGENT B0 ;  /* 0x0000000000007941 */ /* 0x000fea0003800200 */
.L_x_5156:
[----:B------:R-:W-:Y:S01]  /*10520*/  STG.E.U8 desc[UR36][R16.64], R8 ;  /* 0x0000000810007986 */ /* 0x000fe2000c101124 */
[----:B------:R-:W-:Y:S05]  /*10530*/  EXIT ;  /* 0x000000000000794d */ /* 0x000fea0003800000 */
.L_x_5154:
        /* <DEDUP_REMOVED lines=16> */
.L_x_5161:
[----:B------:R-:W-:-:S04]  /*10640*/  SHF.R.U32.HI R18, RZ, 0x18, R18 ;  /* 0x00000018ff127819 */ /* 0x000fc80000011612 */
[----:B------:R-:W-:-:S04]  /*10650*/  LOP3.LUT R3, R3, 0x80, R18, 0xf8, !PT ;  /* 0x0000008003037812 */ /* 0x000fc800078ef812 */
[----:B------:R-:W-:-:S07]  /*10660*/  PRMT R8, R3, 0x7610, R8 ;  /* 0x0000761003087816 */ /* 0x000fce0000000008 */
.L_x_5160:
[----:B------:R-:W-:Y:S05]  /*10670*/  BSYNC.RECONVERGENT B0 ;  /* 0x0000000000007941 */ /* 0x000fea0003800200 */
.L_x_5159:
[----:B------:R-:W-:Y:S01]  /*10680*/  STG.E.U8 desc[UR36][R16.64], R8 ;  /* 0x0000000810007986 */ /* 0x000fe2000c101124 */
[----:B------:R-:W-:Y:S05]  /*10690*/  EXIT ;  /* 0x000000000000794d */ /* 0x000fea0003800000 */
.L_x_5153:
        /* <DEDUP_REMOVED lines=21> */
.L_x_5163:
[----:B------:R-:W0:Y:S02]  /*107f0*/  F2I.U64.TRUNC R18, R18 ;  /* 0x0000001200127311 */ /* 0x000e24000020d800 */
[----:B0-----:R-:W-:Y:S01]  /*10800*/  STG.E.64 desc[UR36][R16.64], R18 ;  /* 0x0000001210007986 */ /* 0x001fe2000c101b24 */
[----:B------:R-:W-:Y:S05]  /*10810*/  EXIT ;  /* 0x000000000000794d */ /* 0x000fea0003800000 */
.L_x_5162:
[----:B------:R-:W0:Y:S02]  /*10820*/  F2I.FTZ.U32.TRUNC.NTZ R3, R18 ;  /* 0x0000001200037305 */ /* 0x000e24000021f000 */
[----:B0-----:R-:W-:Y:S01]  /*10830*/  STG.E desc[UR36][R16.64], R3 ;  /* 0x0000000310007986 */ /* 0x001fe2000c101924 */
[----:B------:R-:W-:Y:S05]  /*10840*/  EXIT ;  /* 0x000000000000794d */ /* 0x000fea0003800000 */
.L_x_5152:
        /* <DEDUP_REMOVED lines=12> */
.L_x_5165:
[----:B------:R-:W-:Y:S01]  /*10910*/  FMUL.FTZ R4, R18, 1 ;  /* 0x3f80000012047820 */ /* 0x000fe20000410000 */
[----:B------:R-:W-:-:S05]  /*10920*/  FMUL.FTZ R6, R19, 1 ;  /* 0x3f80000013067820 */ /* 0x000fca0000410000 */
[----:B------:R-:W-:Y:S08]  /*10930*/  F2F.F64.F32 R4, R4 ;  /* 0x0000000400047310 */ /* 0x000ff00000201800 */
[----:B------:R-:W0:Y:S02]  /*10940*/  F2F.F64.F32 R6, R6 ;  /* 0x0000000600067310 */ /* 0x000e240000201800 */
[----:B0-----:R-:W-:Y:S01]  /*10950*/  STG.E.128 desc[UR36][R16.64], R4 ;  /* 0x0000000410007986 */ /* 0x001fe2000c101d24 */
[----:B------:R-:W-:Y:S05]  /*10960*/  EXIT ;  /* 0x000000000000794d */ /* 0x000fea0003800000 */
.L_x_5164:
[----:B------:R-:W-:-:S09]  /*10970*/  UISETP.NE.AND UP0, UPT, UR4, 0xf, UPT ;  /* 0x0000000f0400788c */ /* 0x000fd2000bf05270 */
[----:B------:R-:W-:Y:S05]  /*10980*/  BRA.U !UP0, `(.L_x_5166) ;  /* 0x0000000108e07547 */ /* 0x000fea000b800000 */
[----:B------:R-:W-:-:S09]  /*10990*/  UISETP.NE.AND UP0, UPT, UR4, 0x17, UPT ;  /* 0x000000170400788c */ /* 0x000fd2000bf05270 */
[----:B------:R-:W-:Y:S05]  /*109a0*/  BRA.U !UP0, `(.L_x_5167) ;  /* 0x00000001088c7547 */ /* 0x000fea000b800000 */
[----:B------:R-:W-:-:S09]  /*109b0*/  UISETP.NE.AND UP0, UPT, UR4, 0x18, UPT ;  /* 0x000000180400788c */ /* 0x000fd2000bf05270 */
[----:B------:R-:W-:Y:S05]  /*109c0*/  BRA.U !UP0, `(.L_x_5168) ;  /* 0x0000000108447547 */ /* 0x000fea000b800000 */
.L_x_5145:
        /* <DEDUP_REMOVED lines=16> */
.L_x_5169:
[----:B------:R-:W-:Y:S05]  /*10ad0*/  EXIT ;  /* 0x000000000000794d */ /* 0x000fea0003800000 */
.L_x_5168:
        /* <DEDUP_REMOVED lines=12> */
.L_x_5171:
[----:B------:R-:W-:Y:S05]  /*10ba0*/  BSYNC.RECONVERGENT B0 ;  /* 0x0000000000007941 */ /* 0x000fea0003800200 */
.L_x_5170:
[----:B------:R-:W-:-:S05]  /*10bb0*/  LOP3.LUT R3, R0, 0x80, R5, 0xf8, !PT ;  /* 0x0000008000037812 */ /* 0x000fca00078ef805 */
[----:B------:R-:W-:Y:S01]  /*10bc0*/  STG.E.U8 desc[UR36][R16.64], R3 ;  /* 0x0000000310007986 */ /* 0x000fe2000c101124 */
[----:B------:R-:W-:Y:S05]  /*10bd0*/  EXIT ;  /* 0x000000000000794d */ /* 0x000fea0003800000 */
.L_x_5167:
        /* <DEDUP_REMOVED lines=11> */
.L_x_5173:
[----:B------:R-:W-:Y:S01]  /*10c90*/  HFMA2 R0, -RZ, RZ, 0, 7.569789886474609375e-06 ;  /* 0x0000007fff007431 */ /* 0x000fe200000001ff */
[----:B------:R-:W-:-:S04]  /*10ca0*/  ISETP.GT.U32.AND P0, PT, R2, 0x7f800000, PT ;  /* 0x7f8000000200780c */ /* 0x000fc80003f04070 */
[----:B------:R-:W-:-:S09]  /*10cb0*/  SEL R0, R0, 0x7c, P0 ;  /* 0x0000007c00007807 */ /* 0x000fd20000000000 */
.L_x_5174:
[----:B------:R-:W-:Y:S05]  /*10cc0*/  BSYNC.RECONVERGENT B0 ;  /* 0x0000000000007941 */ /* 0x000fea0003800200 */
.L_x_5172:
[----:B------:R-:W-:-:S04]  /*10cd0*/  SHF.R.U32.HI R3, RZ, 0x18, R18 ;  /* 0x00000018ff037819 */ /* 0x000fc80000011612 */
[----:B------:R-:W-:-:S05]  /*10ce0*/  LOP3.LUT R3, R0, 0x80, R3, 0xf8, !PT ;  /* 0x0000008000037812 */ /* 0x000fca00078ef803 */
[----:B------:R-:W-:Y:S01]  /*10cf0*/  STG.E.U8 desc[UR36][R16.64], R3 ;  /* 0x0000000310007986 */ /* 0x000fe2000c101124 */
[----:B------:R-:W-:Y:S05]  /*10d00*/  EXIT ;  /* 0x000000000000794d */ /* 0x000fea0003800000 */
.L_x_5166:
[----:B------:R-:W-:-:S05]  /*10d10*/  F2FP.BF16.F32.PACK_AB R18, RZ, R18 ;  /* 0x00000012ff12723e */ /* 0x000fca00000010ff */
[----:B------:R-:W-:Y:S01]  /*10d20*/  STG.E.U16 desc[UR36][R16.64], R18 ;  /* 0x0000001210007986 */ /* 0x000fe2000c101524 */
[----:B------:R-:W-:Y:S05]  /*10d30*/  EXIT ;  /* 0x000000000000794d */ /* 0x000fea0003800000 */
.L_x_5175:
        /* <DEDUP_REMOVED lines=12> */
.L_x_17188:


//--------------------- .text._ZN2at6native27unrolled_elementwise_kernelINS0_13BinaryFunctorIN3c107complexIfEES5_S5_NS0_15binary_internal10MulFunctorIS5_EEEESt5arrayIPcLm3EELi4E23TrivialOffsetCalculatorILi2EjESD_ILi1EjENS0_6memory12LoadWithCastILi2EEENSG_13StoreWithCastILi1EEEEEviT_T0_T2_T3_T4_T5_ --------------------------
	.section	.text._ZN2at6native27unrolled_elementwise_kernelINS0_13BinaryFunctorIN3c107complexIfEES5_S5_NS0_15binary_internal10MulFunctorIS5_EEEESt5arrayIPcLm3EELi4E23TrivialOffsetCalculatorILi2EjESD_ILi1EjENS0_6memory12LoadWithCastILi2EEENSG_13StoreWithCastILi1EEEEEviT_T0_T2_T3_T4_T5_,"ax",@progbits
	.align	128
        .global         _ZN2at6native27unrolled_elementwise_kernelINS0_13BinaryFunctorIN3c107complexIfEES5_S5_NS0_15binary_internal10MulFunctorIS5_EEEESt5arrayIPcLm3EELi4E23TrivialOffsetCalculatorILi2EjESD_ILi1EjENS0_6memory12LoadWithCastILi2EEENSG_13StoreWithCastILi1EEEEEviT_T0_T2_T3_T4_T5_
        .type           _ZN2at6native27unrolled_elementwise_kernelINS0_13BinaryFunctorIN3c107complexIfEES5_S5_NS0_15binary_internal10MulFunctorIS5_EEEESt5arrayIPcLm3EELi4E23TrivialOffsetCalculatorILi2EjESD_ILi1EjENS0_6memory12LoadWithCastILi2EEENSG_13StoreWithCastILi1EEEEEviT_T0_T2_T3_T4_T5_,@function
        .size           _ZN2at6native27unrolled_elementwise_kernelINS0_13BinaryFunctorIN3c107complexIfEES5_S5_NS0_15binary_internal10MulFunctorIS5_EEEESt5arrayIPcLm3EELi4E23TrivialOffsetCalculatorILi2EjESD_ILi1EjENS0_6memory12LoadWithCastILi2EEENSG_13StoreWithCastILi1EEEEEviT_T0_T2_T3_T4_T5_,(.L_x_17189 - _ZN2at6native27unrolled_elementwise_kernelINS0_13BinaryFunctorIN3c107complexIfEES5_S5_NS0_15binary_internal10MulFunctorIS5_EEEESt5arrayIPcLm3EELi4E23TrivialOffsetCalculatorILi2EjESD_ILi1EjENS0_6memory12LoadWithCastILi2EEENSG_13StoreWithCastILi1EEEEEviT_T0_T2_T3_T4_T5_)
        .other          _ZN2at6native27unrolled_elementwise_kernelINS0_13BinaryFunctorIN3c107complexIfEES5_S5_NS0_15binary_internal10MulFunctorIS5_EEEESt5arrayIPcLm3EELi4E23TrivialOffsetCalculatorILi2EjESD_ILi1EjENS0_6memory12LoadWithCastILi2EEENSG_13StoreWithCastILi1EEEEEviT_T0_T2_T3_T4_T5_,@"STO_CUDA_ENTRY STV_DEFAULT"
_ZN2at6native27unrolled_elementwise_kernelINS0_13BinaryFunctorIN3c107complexIfEES5_S5_NS0_15binary_internal10MulFunctorIS5_EEEESt5arrayIPcLm3EELi4E23TrivialOffsetCalculatorILi2EjESD_ILi1EjENS0_6memory12LoadWithCastILi2EEENSG_13StoreWithCastILi1EEEEEviT_T0_T2_T3_T4_T5_:
.text._ZN2at6native27unrolled_elementwise_kernelINS0_13BinaryFunctorIN3c107complexIfEES5_S5_NS0_15binary_internal10MulFunctorIS5_EEEESt5arrayIPcLm3EELi4E23TrivialOffsetCalculatorILi2EjESD_ILi1EjENS0_6memory12LoadWithCastILi2EEENSG_13StoreWithCastILi1EEEEEviT_T0_T2_T3_T4_T5_:
        /* <DEDUP_REMOVED lines=8> */
[----:B------:R-:W-:Y:S01]  /*0080*/  CS2R R26, SRZ ;  /* 0x00000000001a7805 */ /* 0x000fe2000001ff00 */
        /* <DEDUP_REMOVED lines=27> */
.L_x_5182:
[----:B------:R-:W2:Y:S01]  /*0240*/  LDG.E.U8 R2, desc[UR36][R2.64] ;  /* 0x0000002402027981 */ /* 0x000ea2000c1e1100 */
[----:B------:R-:W-:Y:S01]  /*0250*/  IMAD.MOV.U32 R29, RZ, RZ, RZ ;  /* 0x000000ffff1d7224 */ /* 0x000fe200078e00ff */
[----:B--2---:R-:W-:Y:S01]  /*0260*/  I2FP.F32.U32 R28, R2 ;  /* 0x00000002001c7245 */ /* 0x004fe20000201000 */
[----:B------:R-:W-:Y:S06]  /*0270*/  BRA `(.L_x_5184) ;  /* 0x0000000c006c7947 */ /* 0x000fec0003800000 */
.L_x_5181:
        /* <DEDUP_REMOVED lines=10> */
.L_x_5186:
[----:B------:R-:W2:Y:S01]  /*0320*/  LDG.E R2, desc[UR36][R2.64] ;  /* 0x0000002402027981 */ /* 0x000ea2000c1e1900 */
[----:B------:R-:W-:Y:S01]  /*0330*/  IMAD.MOV.U32 R29, RZ, RZ, RZ ;  /* 0x000000ffff1d7224 */ /* 0x000fe200078e00ff */
[----:B--2---:R-:W-:Y:S01]  /*0340*/  I2FP.F32.S32 R28, R2 ;  /* 0x00000002001c7245 */ /* 0x004fe20000201400 */
[----:B------:R-:W-:Y:S06]  /*0350*/  BRA `(.L_x_5184) ;  /* 0x0000000c00347947 */ /* 0x000fec0003800000 */
.L_x_5185:
[----:B------:R-:W2:Y:S01]  /*0360*/  LDG.E.U16 R2, desc[UR36][R2.64] ;  /* 0x0000002402027981 */ /* 0x000ea2000c1e1500 */
[----:B------:R-:W-:Y:S01]  /*0370*/  IMAD.MOV.U32 R29, RZ, RZ, RZ ;  /* 0x000000ffff1d7224 */ /* 0x000fe200078e00ff */
[----:B--2---:R2:W3:Y:S01]  /*0380*/  I2F.S16 R28, R2 ;  /* 0x00000002001c7306 */ /* 0x0044e20000101400 */
[----:B------:R-:W-:Y:S05]  /*0390*/  BRA `(.L_x_5184) ;  /* 0x0000000c00247947 */ /* 0x000fea0003800000 */
.L_x_5180:
        /* <DEDUP_REMOVED lines=9> */
.L_x_5188:
[----:B------:R-:W2:Y:S01]  /*0430*/  LDG.E.U16 R2, desc[UR36][R2.64] ;  /* 0x0000002402027981 */ /* 0x000ea2000c1e1500 */
[----:B------:R-:W-:Y:S02]  /*0440*/  IMAD.MOV.U32 R29, RZ, RZ, RZ ;  /* 0x000000ffff1d7224 */ /* 0x000fe400078e00ff */
[----:B--2---:R-:W-:Y:S01]  /*0450*/  HADD2.F32 R28, -RZ, R2.H0_H0 ;  /* 0x20000002ff1c7230 */ /* 0x004fe20000004100 */
[----:B------:R-:W-:Y:S06]  /*0460*/  BRA `(.L_x_5184) ;  /* 0x0000000800f07947 */ /* 0x000fec0003800000 */
.L_x_5187:
        /* <DEDUP_REMOVED lines=8> */
.L_x_5190:
[----:B------:R-:W2:Y:S02]  /*04f0*/  LDG.E R2, desc[UR36][R2.64] ;  /* 0x0000002402027981 */ /* 0x000ea4000c1e1900 */
[--C-:B--2---:R-:W-:Y:S02]  /*0500*/  HADD2.F32 R28, -RZ, R2.reuse.H0_H0 ;  /* 0x20000002ff1c7230 */ /* 0x104fe40000004100 */
[----:B------:R-:W-:Y:S01]  /*0510*/  HADD2.F32 R29, -RZ, R2.H1_H1 ;  /* 0x30000002ff1d7230 */ /* 0x000fe20000004100 */
[----:B------:R-:W-:Y:S06]  /*0520*/  BRA `(.L_x_5184) ;  /* 0x0000000800c07947 */ /* 0x000fec0003800000 */
.L_x_5189:
        /* <DEDUP_REMOVED lines=8> */
.L_x_5179:
        /* <DEDUP_REMOVED lines=13> */
.L_x_5193:
        /* <DEDUP_REMOVED lines=10> */
.L_x_5192:
        /* <DEDUP_REMOVED lines=26> */
.L_x_5195:
        /* <DEDUP_REMOVED lines=13> */
.L_x_5194:
[----:B------:R-:W2:Y:S01]  /*0990*/  LDG.E.U16 R2, desc[UR36][R2.64] ;  /* 0x0000002402027981 */ /* 0x000ea2000c1e1500 */
[----:B------:R-:W-:Y:S02]  /*09a0*/  IMAD.MOV.U32 R29, RZ, RZ, RZ ;  /* 0x000000ffff1d7224 */ /* 0x000fe400078e00ff */
[----:B--2---:R-:W-:Y:S01]  /*09b0*/  IMAD.U32 R28, R2, 0x10000, RZ ;  /* 0x00010000021c7824 */ /* 0x004fe200078e00ff */
[----:B------:R-:W-:Y:S06]  /*09c0*/  BRA `(.L_x_5184) ;  /* 0x0000000400987947 */ /* 0x000fec0003800000 */
.L_x_5191:
        /* <DEDUP_REMOVED lines=12> */
.L_x_5198:
        /* <DEDUP_REMOVED lines=20> */
.L_x_5200:
[----:B------:R-:W-:Y:S05]  /*0bd0*/  BSYNC.RECONVERGENT B0 ;  /* 0x0000000000007941 */ /* 0x000fea0003800200 */
.L_x_5199:
[----:B------:R-:W-:Y:S01]  /*0be0*/  IMAD.SHL.U32 R0, R0, 0x100000, RZ ;  /* 0x0010000000007824 */ /* 0x000fe200078e00ff */
[----:B------:R-:W-:-:S04]  /*0bf0*/  LEA R2, R2, 0x3b800000, 0x17 ;  /* 0x3b80000002027811 */ /* 0x000fc800078eb8ff */
[----:B------:R-:W-:Y:S01]  /*0c00*/  LOP3.LUT R28, R2, R0, R7, 0xfe, !PT ;  /* 0x00000000021c7212 */ /* 0x000fe200078efe07 */
[----:B------:R-:W-:Y:S06]  /*0c10*/  BRA `(.L_x_5184) ;  /* 0x0000000400047947 */ /* 0x000fec0003800000 */
.L_x_5197:
        /* <DEDUP_REMOVED lines=20> */
.L_x_5202:
[----:B------:R-:W-:Y:S05]  /*0d60*/  BSYNC.RECONVERGENT B0 ;  /* 0x0000000000007941 */ /* 0x000fea0003800200 */
.L_x_5201:
[----:B------:R-:W-:Y:S01]  /*0d70*/  IMAD.SHL.U32 R0, R0, 0x200000, RZ ;  /* 0x0020000000007824 */ /* 0x000fe200078e00ff */
[----:B------:R-:W-:-:S04]  /*0d80*/  LEA R2, R2, 0x37800000, 0x17 ;  /* 0x3780000002027811 */ /* 0x000fc800078eb8ff */
[----:B------:R-:W-:Y:S01]  /*0d90*/  LOP3.LUT R28, R2, R0, R7, 0xfe, !PT ;  /* 0x00000000021c7212 */ /* 0x000fe200078efe07 */
[----:B------:R-:W-:Y:S06]  /*0da0*/  BRA `(.L_x_5184) ;  /* 0x0000000000a07947 */ /* 0x000fec0003800000 */
.L_x_5196:
[----:B------:R-:W-:-:S09]  /*0db0*/  UISETP.NE.AND UP0, UPT, UR4, 0x1c, UPT ;  /* 0x0000001c0400788c */ /* 0x000fd2000bf05270 */
[----:B------:R-:W-:Y:S05]  /*0dc0*/  BRA.U !UP0, `(.L_x_5203) ;  /* 0x00000001088c7547 */ /* 0x000fea000b800000 */
[----:B------:R-:W-:-:S09]  /*0dd0*/  UISETP.NE.AND UP0, UPT, UR4, 0x1d, UPT ;  /* 0x0000001d0400788c */ /* 0x000fd2000bf05270 */
[----:B------:R-:W-:Y:S05]  /*0de0*/  BRA.U !UP0, `(.L_x_5204) ;  /* 0x0000000108747547 */ /* 0x000fea000b800000 */
[----:B------:R-:W-:-:S09]  /*0df0*/  UISETP.NE.AND UP0, UPT, UR4, 0x2c, UPT ;  /* 0x0000002c0400788c */ /* 0x000fd2000bf05270 */
[----:B------:R-:W-:Y:S05]  /*0e00*/  BRA.U !UP0, `(.L_x_5205) ;  /* 0x0000000108487547 */ /* 0x000fea000b800000 */
.L_x_5183:
        /* <DEDUP_REMOVED lines=16> */
.L_x_5206:
[----:B------:R-:W-:Y:S01]  /*0f10*/  CS2R R28, SRZ ;  /* 0x00000000001c7805 */ /* 0x000fe2000001ff00 */
[----:B------:R-:W-:Y:S06]  /*0f20*/  BRA `(.L_x_5184) ;  /* 0x0000000000407947 */ /* 0x000fec0003800000 */
.L_x_5205:
        /* <DEDUP_REMOVED lines=9> */
.L_x_5204:
[----:B------:R-:W2:Y:S01]  /*0fc0*/  LDG.E.64 R2, desc[UR36][R2.64] ;  /* 0x0000002402027981 */ /* 0x000ea2000c1e1b00 */
[----:B------:R-:W-:Y:S01]  /*0fd0*/  IMAD.MOV.U32 R29, RZ, RZ, RZ ;  /* 0x000000ffff1d7224 */ /* 0x000fe200078e00ff */
[----:B--2---:R0:W1:Y:S01]  /*0fe0*/  I2F.U64 R28, R2 ;  /* 0x00000002001c7312 */ /* 0x0040620000301000 */
[----:B------:R-:W-:Y:S05]  /*0ff0*/  BRA `(.L_x_5184) ;  /* 0x00000000000c7947 */ /* 0x000fea0003800000 */
.L_x_5203:
[----:B------:R-:W2:Y:S01]  /*1000*/  LDG.E R2, desc[UR36][R2.64] ;  /* 0x0000002402027981 */ /* 0x000ea2000c1e1900 */
[----:B------:R-:W-:Y:S01]  /*1010*/  IMAD.MOV.U32 R29, RZ, RZ, RZ ;  /* 0x000000ffff1d7224 */ /* 0x000fe200078e00ff */
[----:B--2---:R-:W-:-:S07]  /*1020*/  I2FP.F32.U32 R28, R2 ;  /* 0x00000002001c7245 */ /* 0x004fce0000201000 */
.L_x_5184:
[----:B------:R-:W-:Y:S05]  /*1030*/  BSYNC.RECONVERGENT B6 ;  /* 0x0000000000067941 */ /* 0x000fea0003800200 */
.L_x_5178:
[----:B0-2-4-:R-:W0:Y:S01]  /*1040*/  LDC.64 R2, c[0x0][0x398] ;  /* 0x0000e600ff027b82 */ /* 0x015e220000000a00 */
[----:B------:R-:W2:Y:S01]  /*1050*/  LDCU UR5, c[0x0][0x3ac] ;  /* 0x00007580ff0577ac */ /* 0x000ea20008000800 */
        /* <DEDUP_REMOVED lines=19> */
.L_x_5211:
[----:B------:R-:W2:Y:S01]  /*1190*/  LDG.E.U8 R2, desc[UR36][R2.64] ;  /* 0x0000002402027981 */ /* 0x000ea2000c1e1100 */
[----:B------:R-:W-:Y:S01]  /*11a0*/  IMAD.MOV.U32 R27, RZ, RZ, RZ ;  /* 0x000000ffff1b7224 */ /* 0x000fe200078e00ff */
[----:B--2---:R-:W-:Y:S01]  /*11b0*/  I2FP.F32.U32 R26, R2 ;  /* 0x00000002001a7245 */ /* 0x004fe20000201000 */
[----:B------:R-:W-:Y:S06]  /*11c0*/  BRA `(.L_x_5213) ;  /* 0x0000000c006c7947 */ /* 0x000fec0003800000 */
.L_x_5210:
        /* <DEDUP_REMOVED lines=10> */
.L_x_5215:
[----:B------:R-:W2:Y:S01]  /*1270*/  LDG.E R2, desc[UR36][R2.64] ;  /* 0x0000002402027981 */ /* 0x000ea2000c1e1900 */
[----:B------:R-:W-:Y:S01]  /*1280*/  IMAD.MOV.U32 R27, RZ, RZ, RZ ;  /* 0x000000ffff1b7224 */ /* 0x000fe200078e00ff */
[----:B--2---:R-:W-:Y:S01]  /*1290*/  I2FP.F32.S32 R26, R2 ;  /* 0x00000002001a7245 */ /* 0x004fe20000201400 */
[----:B------:R-:W-:Y:S06]  /*12a0*/  BRA `(.L_x_5213) ;  /* 0x0000000c00347947 */ /* 0x000fec0003800000 */
.L_x_5214:
[----:B------:R-:W2:Y:S01]  /*12b0*/  LDG.E.U16 R2, desc[UR36][R2.64] ;  /* 0x0000002402027981 */ /* 0x000ea2000c1e1500 */
[----:B------:R-:W-:Y:S01]  /*12c0*/  IMAD.MOV.U32 R27, RZ, RZ, RZ ;  /* 0x000000ffff1b7224 */ /* 0x000fe200078e00ff */
[----:B--2---:R0:W2:Y:S01]  /*12d0*/  I2F.S16 R26, R2 ;  /* 0x00000002001a7306 */ /* 0x0040a20000101400 */
[----:B------:R-:W-:Y:S05]  /*12e0*/  BRA `(.L_x_5213) ;  /* 0x0000000c00247947 */ /* 0x000fea0003800000 */
.L_x_5209:
        /* <DEDUP_REMOVED lines=9> */
.L_x_5217:
[----:B------:R-:W2:Y:S01]  /*1380*/  LDG.E.U16 R2, desc[UR36][R2.64] ;  /* 0x0000002402027981 */ /* 0x000ea2000c1e1500 */
[----:B------:R-:W-:Y:S02]  /*1390*/  IMAD.MOV.U32 R27, RZ, RZ, RZ ;  /* 0x000000ffff1b7224 */ /* 0x000fe400078e00ff */
[----:B--2---:R-:W-:Y:S01]  /*13a0*/  HADD2.F32 R26, -RZ, R2.H0_H0 ;  /* 0x20000002ff1a7230 */ /* 0x004fe20000004100 */
[----:B------:R-:W-:Y:S06]  /*13b0*/  BRA `(.L_x_5213) ;  /* 0x0000000800f07947 */ /* 0x000fec0003800000 */
.L_x_5216:
        /* <DEDUP_REMOVED lines=8> */
.L_x_5219:
[----:B------:R-:W2:Y:S02]  /*1440*/  LDG.E R2, desc[UR36][R2.64] ;  /* 0x0000002402027981 */ /* 0x000ea4000c1e1900 */
[--C-:B--2---:R-:W-:Y:S02]  /*1450*/  HADD2.F32 R26, -RZ, R2.reuse.H0_H0 ;  /* 0x20000002ff1a7230 */ /* 0x104fe40000004100 */
[----:B------:R-:W-:Y:S01]  /*1460*/  HADD2.F32 R27, -RZ, R2.H1_H1 ;  /* 0x30000002ff1b7230 */ /* 0x000fe20000004100 */
[----:B------:R-:W-:Y:S06]  /*1470*/  BRA `(.L_x_5213) ;  /* 0x0000000800c07947 */ /* 0x000fec0003800000 */
.L_x_5218:
        /* <DEDUP_REMOVED lines=8> */
.L_x_5208:
        /* <DEDUP_REMOVED lines=13> */
.L_x_5222:
        /* <DEDUP_REMOVED lines=10> */
.L_x_5221:
        /* <DEDUP_REMOVED lines=26> */
.L_x_5224:
        /* <DEDUP_REMOVED lines=13> */
.L_x_5223:
[----:B------:R-:W2:Y:S01]  /*18e0*/  LDG.E.U16 R2, desc[UR36][R2.64] ;  /* 0x0000002402027981 */ /* 0x000ea2000c1e1500 */
[----:B------:R-:W-:Y:S02]  /*18f0*/  IMAD.MOV.U32 R27, RZ, RZ, RZ ;  /* 0x000000ffff1b7224 */ /* 0x000fe400078e00ff */
[----:B--2---:R-:W-:Y:S01]  /*1900*/  IMAD.U32 R26, R2, 0x10000, RZ ;  /* 0x00010000021a7824 */ /* 0x004fe200078e00ff */
[----:B------:R-:W-:Y:S06]  /*1910*/  BRA `(.L_x_5213) ;  /* 0x0000000400987947 */ /* 0x000fec0003800000 */
.L_x_5220:
        /* <DEDUP_REMOVED lines=12> */
.L_x_5227:
        /* <DEDUP_REMOVED lines=20> */
.L_x_5229:
[----:B------:R-:W-:Y:S05]  /*1b20*/  BSYNC.RECONVERGENT B0 ;  /* 0x0000000000007941 */ /* 0x000fea0003800200 */
.L_x_5228:
[----:B------:R-:W-:Y:S01]  /*1b30*/  IMAD.SHL.U32 R0, R0, 0x100000, RZ ;  /* 0x0010000000007824 */ /* 0x000fe200078e00ff */
[----:B------:R-:W-:-:S04]  /*1b40*/  LEA R2, R2, 0x3b800000, 0x17 ;  /* 0x3b80000002027811 */ /* 0x000fc800078eb8ff */
[----:B------:R-:W-:Y:S01]  /*1b50*/  LOP3.LUT R26, R2, R0, R7, 0xfe, !PT ;  /* 0x00000000021a7212 */ /* 0x000fe200078efe07 */
[----:B------:R-:W-:Y:S06]  /*1b60*/  BRA `(.L_x_5213) ;  /* 0x0000000400047947 */ /* 0x000fec0003800000 */
.L_x_5226:
        /* <DEDUP_REMOVED lines=20> */
.L_x_5231:
[----:B------:R-:W-:Y:S05]  /*1cb0*/  BSYNC.RECONVERGENT B0 ;  /* 0x0000000000007941 */ /* 0x000fea0003800200 */
.L_x_5230:
[----:B------:R-:W-:Y:S01]  /*1cc0*/  IMAD.SHL.U32 R0, R0, 0x200000, RZ ;  /* 0x0020000000007824 */ /* 0x000fe200078e00ff */
[----:B------:R-:W-:-:S04]  /*1cd0*/  LEA R2, R2, 0x37800000, 0x17 ;  /* 0x3780000002027811 */ /* 0x000fc800078eb8ff */
[----:B------:R-:W-:Y:S01]  /*1ce0*/  LOP3.LUT R26, R2, R0, R7, 0xfe, !PT ;  /* 0x00000000021a7212 */ /* 0x000fe200078efe07 */
[----:B------:R-:W-:Y:S06]  /*1cf0*/  BRA `(.L_x_5213) ;  /* 0x0000000000a07947 */ /* 0x000fec0003800000 */
.L_x_5225:
[----:B------:R-:W-:-:S09]  /*1d00*/  UISETP.NE.AND UP0, UPT, UR4, 0x1c, UPT ;  /* 0x0000001c0400788c */ /* 0x000fd2000bf05270 */
[----:B------:R-:W-:Y:S05]  /*1d10*/  BRA.U !UP0, `(.L_x_5232) ;  /* 0x00000001088c7547 */ /* 0x000fea000b800000 */
[----:B------:R-:W-:-:S09]  /*1d20*/  UISETP.NE.AND UP0, UPT, UR4, 0x1d, UPT ;  /* 0x0000001d0400788c */ /* 0x000fd2000bf05270 */
[----:B------:R-:W-:Y:S05]  /*1d30*/  BRA.U !UP0, `(.L_x_5233) ;  /* 0x0000000108747547 */ /* 0x000fea000b800000 */
[----:B------:R-:W-:-:S09]  /*1d40*/  UISETP.NE.AND UP0, UPT, UR4, 0x2c, UPT ;  /* 0x0000002c0400788c */ /* 0x000fd2000bf05270 */
[----:B------:R-:W-:Y:S05]  /*1d50*/  BRA.U !UP0, `(.L_x_5234) ;  /* 0x0000000108487547 */ /* 0x000fea000b800000 */
.L_x_5212:
[----:B------:R-:W-:Y:S01]  /*1d60*/  MOV R0, 0x0 ;  /* 0x0000000000007802 */ /* 0x000fe20000000f00 */
[----:B------:R-:W0:Y:S01]  /*1d70*/  LDCU.64 UR4, c[0x4][0x1a8] ;  /* 0x01003500ff0477ac */ /* 0x000e220008000a00 */
[----:B------:R-:W-:Y:S02]  /*1d80*/  IMAD.MOV.U32 R8, RZ, RZ, 0x4e ;  /* 0x0000004eff087424 */ /* 0x000fe400078e00ff */
[----:B------:R2:W4:Y:S01]  /*1d90*/  LDC.64 R2, c[0x4][R0] ;  /* 0x0100000000027b82 */ /* 0x0005220000000a00 */
[----:B------:R-:W1:Y:S01]  /*1da0*/  LDCU.64 UR6, c[0x4][0x1b0] ;  /* 0x01003600ff0677ac */ /* 0x000e620008000a00 */
[----:B------:R-:W-:Y:S02]  /*1db0*/  IMAD.MOV.U32 R12, RZ, RZ, 0x1 ;  /* 0x00000001ff0c7424 */ /* 0x000fe400078e00ff */
[----:B------:R-:W-:Y:S01]  /*1dc0*/  IMAD.MOV.U32 R13, RZ, RZ, RZ ;  /* 0x000000ffff0d7224 */ /* 0x000fe200078e00ff */
[----:B------:R-:W3:Y:S01]  /*1dd0*/  LDCU.64 UR8, c[0x4][0x8] ;  /* 0x01000100ff0877ac */ /* 0x000ee20008000a00 */
[----:B0-----:R-:W-:-:S02]  /*1de0*/  IMAD.U32 R4, RZ, RZ, UR4 ;  /* 0x00000004ff047e24 */ /* 0x001fc4000f8e00ff */
[----:B------:R-:W-:Y:S02]  /*1df0*/  IMAD.U32 R5, RZ, RZ, UR5 ;  /* 0x00000005ff057e24 */ /* 0x000fe4000f8e00ff */
[----:B-1----:R-:W-:Y:S02]  /*1e00*/  IMAD.U32 R6, RZ, RZ, UR6 ;  /* 0x00000006ff067e24 */ /* 0x002fe4000f8e00ff */
[----:B------:R-:W-:Y:S02]  /*1e10*/  IMAD.U32 R7, RZ, RZ, UR7 ;  /* 0x00000007ff077e24 */ /* 0x000fe4000f8e00ff */
[----:B---3--:R-:W-:Y:S02]  /*1e20*/  IMAD.U32 R10, RZ, RZ, UR8 ;  /* 0x00000008ff0a7e24 */ /* 0x008fe4000f8e00ff */
[----:B--2---:R-:W-:-:S07]  /*1e30*/  IMAD.U32 R11, RZ, RZ, UR9 ;  /* 0x00000009ff0b7e24 */ /* 0x004fce000f8e00ff */
[----:B------:R-:W-:-:S07]  /*1e40*/  LEPC R20, `(.L_x_5235) ;  /* 0x000000001014794e */ /* 0x000fce0000000000 */
[----:B----45:R-:W-:Y:S05]  /*1e50*/  CALL.ABS.NOINC R2 ;  /* 0x0000000002007343 */ /* 0x030fea0003c00000 */
.L_x_5235:
[----:B------:R-:W-:Y:S01]  /*1e60*/  CS2R R26, SRZ ;  /* 0x00000000001a7805 */ /* 0x000fe2000001ff00 */
[----:B------:R-:W-:Y:S06]  /*1e70*/  BRA `(.L_x_5213) ;  /* 0x0000000000407947 */ /* 0x000fec0003800000 */
.L_x_5234:
        /* <DEDUP_REMOVED lines=9> */
.L_x_5233:
[----:B------:R-:W2:Y:S01]  /*1f10*/  LDG.E.64 R2, desc[UR36][R2.64] ;  /* 0x0000002402027981 */ /* 0x000ea2000c1e1b00 */
[----:B------:R-:W-:Y:S01]  /*1f20*/  IMAD.MOV.U32 R27, RZ, RZ, RZ ;  /* 0x000000ffff1b7224 */ /* 0x000fe200078e00ff */
[----:B--2---:R0:W2:Y:S01]  /*1f30*/  I2F.U64 R26, R2 ;  /* 0x00000002001a7312 */ /* 0x0040a20000301000 */
[----:B------:R-:W-:Y:S05]  /*1f40*/  BRA `(.L_x_5213) ;  /* 0x00000000000c7947 */ /* 0x000fea0003800000 */
.L_x_5232:
[----:B------:R-:W2:Y:S01]  /*1f50*/  LDG.E R2, desc[UR36][R2.64] ;  /* 0x0000002402027981 */ /* 0x000ea2000c1e1900 */
[----:B------:R-:W-:Y:S01]  /*1f60*/  IMAD.MOV.U32 R27, RZ, RZ, RZ ;  /* 0x000000ffff1b7224 */ /* 0x000fe200078e00ff */
[----:B--2---:R-:W-:-:S07]  /*1f70*/  I2FP.F32.U32 R26, R2 ;  /* 0x00000002001a7245 */ /* 0x004fce0000201000 */
.L_x_5213:
[----:B------:R-:W-:Y:S05]  /*1f80*/  BSYNC.RECONVERGENT B6 ;  /* 0x0000000000067941 */ /* 0x000fea0003800200 */
.L_x_5207:
[----:B------:R-:W-:-:S07]  /*1f90*/  VIADD R34, R36, 0x80 ;  /* 0x0000008024227836 */ /* 0x000fce0000000000 */
.L_x_5177:
[----:B------:R-:W-:Y:S05]  /*1fa0*/  BSYNC.RECONVERGENT B7 ;  /* 0x0000000000077941 */ /* 0x000fea0003800200 */
.L_x_5176:
[----:B------:R-:W-:Y:S01]  /*1fb0*/  ISETP.GE.AND P0, PT, R34, R37, PT ;  /* 0x000000252200720c */ /* 0x000fe20003f06270 */
[----:B------:R-:W-:Y:S01]  /*1fc0*/  BSSY.RECONVERGENT B7, `(.L_x_5236) ;  /* 0x00001f0000077945 */ /* 0x000fe20003800200 */
[----:B------:R-:W-:Y:S02]  /*1fd0*/  CS2R R24, SRZ ;  /* 0x0000000000187805 */ /* 0x000fe4000001ff00 */
[----:B------:R-:W-:-:S09]  /*1fe0*/  CS2R R22, SRZ ;  /* 0x0000000000167805 */ /* 0x000fd2000001ff00 */
[----:B------:R-:W-:Y:S05]  /*1ff0*/  @P0 BRA `(.L_x_5237) ;  /* 0x0000001c00b00947 */ /* 0x000fea0003800000 */
[----:B0---4-:R-:W0:Y:S01]  /*2000*/  LDC.64 R2, c[0x0][0x390] ;  /* 0x0000e400ff027b82 */ /* 0x011e220000000a00 */
[----:B------:R-:W4:Y:S01]  /*2010*/  LDCU UR5, c[0x0][0x3a8] ;  /* 0x00007500ff0577ac */ /* 0x000f220008000800 */
[----:B------:R-:W-:Y:S01]  /*2020*/  IMAD R16, R35, 0x200, R34 ;  /* 0x0000020023107824 */ /* 0x000fe200078e0222 */
[----:B------:R-:W-:Y:S01]  /*2030*/  BSSY.RECONVERGENT B6, `(.L_x_5238) ;  /* 0x00000f2000067945 */ /* 0x000fe20003800200 */
[----:B------:R-:W-:-:S04]  /*2040*/  UPRMT UR4, UR38, 0x9910, URZ ;  /* 0x0000991026047896 */ /* 0x000fc800080000ff */
[----:B------:R-:W-:Y:S01]  /*2050*/  UISETP.GT.AND UP0, UPT, UR4, 0x9, UPT ;  /* 0x000000090400788c */ /* 0x000fe2000bf04270 */
[----:B----4-:R-:W-:-:S05]  /*2060*/  IMAD R5, R16, UR5, RZ ;  /* 0x0000000510057c24 */ /* 0x010fca000f8e02ff */
        /* <DEDUP_REMOVED lines=11> */
[----:B------:R-:W4:Y:S01]  /*2120*/  LDG.E.S8 R2, desc[UR36][R2.64] ;  /* 0x0000002402027981 */ /* 0x000f22000c1e1300 */
[----:B------:R-:W-:Y:S01]  /*2130*/  IMAD.MOV.U32 R25, RZ, RZ, RZ ;  /* 0x000000ffff197224 */ /* 0x000fe200078e00ff */
[----:B----4-:R0:W4:Y:S01]  /*2140*/  I2F.S16 R24, R2 ;  /* 0x0000000200187306 */ /* 0x0101220000101400 */
[----:B------:R-:W-:Y:S05]  /*2150*/  BRA `(.L_x_5244) ;  /* 0x0000000c007c7947 */ /* 0x000fea0003800000 */
.L_x_5242:
[----:B------:R-:W4:Y:S01]  /*2160*/  LDG.E.U8 R2, desc[UR36][R2.64] ;  /* 0x0000002402027981 */ /* 0x000f22000c1e1100 */
[----:B------:R-:W-:Y:S01]  /*2170*/  IMAD.MOV.U32 R25, RZ, RZ, RZ ;  /* 0x000000ffff197224 */ /* 0x000fe200078e00ff */
[----:B----4-:R-:W-:Y:S01]  /*2180*/  I2FP.F32.U32 R24, R2 ;  /* 0x0000000200187245 */ /* 0x010fe20000201000 */
[----:B------:R-:W-:Y:S06]  /*2190*/  BRA `(.L_x_5244) ;  /* 0x0000000c006c7947 */ /* 0x000fec0003800000 */
.L_x_5241:
[----:B------:R-:W-:-:S09]  /*21a0*/  UISETP.NE.AND UP0, UPT, UR4, 0x2, UPT ;  /* 0x000000020400788c */ /* 0x000fd2000bf05270 */
[----:B------:R-:W-:Y:S05]  /*21b0*/  BRA.U !UP0, `(.L_x_5245) ;  /* 0x0000000108307547 */ /* 0x000fea000b800000 */
[----:B------:R-:W-:-:S09]  /*21c0*/  UISETP.NE.AND UP0, UPT, UR4, 0x3, UPT ;  /* 0x000000030400788c */ /* 0x000fd2000bf05270 */
[----:B------:R-:W-:Y:S05]  /*21d0*/  BRA.U !UP0, `(.L_x_5246) ;  /* 0x0000000108187547 */ /* 0x000fea000b800000 */
[----:B------:R-:W-:-:S09]  /*21e0*/  UISETP.NE.AND UP0, UPT, UR4, 0x4, UPT ;  /* 0x000000040400788c */ /* 0x000fd2000bf05270 */
[----:B------:R-:W-:Y:S05]  /*21f0*/  BRA.U UP0, `(.L_x_5243) ;  /* 0x0000000900f07547 */ /* 0x000fea000b800000 */
[----:B------:R-:W4:Y:S01]  /*2200*/  LDG.E.64 R2, desc[UR36][R2.64] ;  /* 0x0000002402027981 */ /* 0x000f22000c1e1b00 */
[----:B------:R-:W-:Y:S01]  /*2210*/  IMAD.MOV.U32 R25, RZ, RZ, RZ ;  /* 0x000000ffff197224 */ /* 0x000fe200078e00ff */
[----:B----4-:R0:W4:Y:S01]  /*2220*/  I2F.S64 R24, R2 ;  /* 0x0000000200187312 */ /* 0x0101220000301400 */
[----:B------:R-:W-:Y:S05]  /*2230*/  BRA `(.L_x_5244) ;  /* 0x0000000c00447947 */ /* 0x000fea0003800000 */
.L_x_5246:
[----:B------:R-:W4:Y:S01]  /*2240*/  LDG.E R2, desc[UR36][R2.64] ;  /* 0x0000002402027981 */ /* 0x000f22000c1e1900 */
[----:B------:R-:W-:Y:S01]  /*2250*/  IMAD.MOV.U32 R25, RZ, RZ, RZ ;  /* 0x000000ffff197224 */ /* 0x000fe200078e00ff */
[----:B----4-:R-:W-:Y:S01]  /*2260*/  I2FP.F32.S32 R24, R2 ;  /* 0x0000000200187245 */ /* 0x010fe20000201400 */
[----:B------:R-:W-:Y:S06]  /*2270*/  BRA `(.L_x_5244) ;  /* 0x0000000c00347947 */ /* 0x000fec0003800000 */
.L_x_5245:
[----:B------:R-:W4:Y:S01]  /*2280*/  LDG.E.U16 R2, desc[UR36][R2.64] ;  /* 0x0000002402027981 */ /* 0x000f22000c1e1500 */
[----:B------:R-:W-:Y:S01]  /*2290*/  IMAD.MOV.U32 R25, RZ, RZ, RZ ;  /* 0x000000ffff197224 */ /* 0x000fe200078e00ff */
[----:B----4-:R0:W4:Y:S01]  /*22a0*/  I2F.S16 R24, R2 ;  /* 0x0000000200187306 */ /* 0x0101220000101400 */
[----:B------:R-:W-:Y:S05]  /*22b0*/  BRA `(.L_x_5244) ;  /* 0x0000000c00247947 */ /* 0x000fea0003800000 */
.L_x_5240:
        /* <DEDUP_REMOVED lines=9> */
.L_x_5248:
[----:B------:R-:W4:Y:S01]  /*2350*/  LDG.E.U16 R2, desc[UR36][R2.64] ;  /* 0x0000002402027981 */ /* 0x000f22000c1e1500 */
[----:B------:R-:W-:Y:S02]  /*2360*/  IMAD.MOV.U32 R25, RZ, RZ, RZ ;  /* 0x000000ffff197224 */ /* 0x000fe400078e00ff */
[----:B----4-:R-:W-:Y:S01]  /*2370*/  HADD2.F32 R24, -RZ, R2.H0_H0 ;  /* 0x20000002ff187230 */ /* 0x010fe20000004100 */
[----:B------:R-:W-:Y:S06]  /*2380*/  BRA `(.L_x_5244) ;  /* 0x0000000800f07947 */ /* 0x000fec0003800000 */
.L_x_5247:
        /* <DEDUP_REMOVED lines=8> */
.L_x_5250:
[----:B------:R-:W4:Y:S02]  /*2410*/  LDG.E R2, desc[UR36][R2.64] ;  /* 0x0000002402027981 */ /* 0x000f24000c1e1900 */
[--C-:B----4-:R-:W-:Y:S02]  /*2420*/  HADD2.F32 R24, -RZ, R2.reuse.H0_H0 ;  /* 0x20000002ff187230 */ /* 0x110fe40000004100 */
[----:B------:R-:W-:Y:S01]  /*2430*/  HADD2.F32 R25, -RZ, R2.H1_H1 ;  /* 0x30000002ff197230 */ /* 0x000fe20000004100 */
[----:B------:R-:W-:Y:S06]  /*2440*/  BRA `(.L_x_5244) ;  /* 0x0000000800c07947 */ /* 0x000fec0003800000 */
.L_x_5249:
[----:B------:R-:W4:Y:S01]  /*2450*/  LDG.E.64 R2, desc[UR36][R2.64] ;  /* 0x0000002402027981 */ /* 0x000f22000c1e1b00 */
[----:B------:R-:W-:Y:S01]  /*2460*/  UMOV UR4, 0xf0000000 ;  /* 0xf000000000047882 */ /* 0x000fe20000000000 */
[----:B------:R-:W-:Y:S01]  /*2470*/  UMOV UR5, 0x380fffff ;  /* 0x380fffff00057882 */ /* 0x000fe20000000000 */
[----:B------:R-:W-:Y:S01]  /*2480*/  IMAD.MOV.U32 R25, RZ, RZ, RZ ;  /* 0x000000ffff197224 */ /* 0x000fe200078e00ff */
[----:B----4-:R-:W0:Y:S01]  /*2490*/  F2F.F32.F64 R24, R2 ;  /* 0x0000000200187310 */ /* 0x010e220000301000 */
[----:B------:R-:W-:-:S14]  /*24a0*/  DSETP.GEU.AND P0, PT, |R2|, UR4, PT ;  /* 0x0000000402007e2a */ /* 0x000fdc000bf0e200 */
[----:B0-----:R-:W-:Y:S01]  /*24b0*/  @!P0 FMUL R24, R24, 1.175494350822287508e-38 ;  /* 0x0080000018188820 */ /* 0x001fe20000400000 */
[----:B------:R-:W-:Y:S06]  /*24c0*/  BRA `(.L_x_5244) ;  /* 0x0000000800a07947 */ /* 0x000fec0003800000 */
.L_x_5239:
        /* <DEDUP_REMOVED lines=9> */
[----:B------:R-:W-:Y:S01]  /*2560*/  IMAD.MOV.U32 R25, RZ, RZ, RZ ;  /* 0x000000ffff197224 */ /* 0x000fe200078e00ff */
[----:B----4-:R-:W-:-:S04]  /*2570*/  ISETP.NE.AND P0, PT, R2, RZ, PT ;  /* 0x000000ff0200720c */ /* 0x010fc80003f05270 */
[----:B------:R-:W-:Y:S01]  /*2580*/  FSEL R24, RZ, 1, !P0 ;  /* 0x3f800000ff187808 */ /* 0x000fe20004000000 */
[----:B------:R-:W-:Y:S08]  /*2590*/  BRA `(.L_x_5244) ;  /* 0x00000008006c7947 */ /* 0x000ff00003800000 */
.L_x_5253:
[----:B------:R-:W4:Y:S01]  /*25a0*/  LDG.E.128 R4, desc[UR36][R2.64] ;  /* 0x0000002402047981 */ /* 0x000f22000c1e1d00 */
[----:B------:R-:W-:Y:S01]  /*25b0*/  UMOV UR4, 0xf0000000 ;  /* 0xf000000000047882 */ /* 0x000fe20000000000 */
[----:B------:R-:W-:Y:S01]  /*25c0*/  UMOV UR5, 0x380fffff ;  /* 0x380fffff00057882 */ /* 0x000fe20000000000 */
[----:B----4-:R-:W0:Y:S01]  /*25d0*/  F2F.F32.F64 R24, R4 ;  /* 0x0000000400187310 */ /* 0x010e220000301000 */
[----:B------:R-:W-:Y:S02]  /*25e0*/  DSETP.GEU.AND P0, PT, |R4|, UR4, PT ;  /* 0x0000000404007e2a */ /* 0x000fe4000bf0e200 */
[----:B------:R-:W-:-:S05]  /*25f0*/  DSETP.GEU.AND P1, PT, |R6|, UR4, PT ;  /* 0x0000000406007e2a */ /* 0x000fca000bf2e200 */
[----:B------:R-:W4:Y:S07]  /*2600*/  F2F.F32.F64 R25, R6 ;  /* 0x0000000600197310 */ /* 0x000f2e0000301000 */
[----:B0-----:R-:W-:Y:S02]  /*2610*/  @!P0 FMUL R24, R24, 1.175494350822287508e-38 ;  /* 0x0080000018188820 */ /* 0x001fe40000400000 */
[----:B----4-:R-:W-:Y:S01]  /*2620*/  @!P1 FMUL R25, R25, 1.175494350822287508e-38 ;  /* 0x0080000019199820 */ /* 0x010fe20000400000 */
[----:B------:R-:W-:Y:S06]  /*2630*/  BRA `(.L_x_5244) ;  /* 0x0000000800447947 */ /* 0x000fec0003800000 */
.L_x_5252:
[----:B------:R-:W-:-:S09]  /*2640*/  UISETP.NE.AND UP0, UPT, UR4, 0xf, UPT ;  /* 0x0000000f0400788c */ /* 0x000fd2000bf05270 */
[----:B------:R-:W-:Y:S05]  /*2650*/  BRA.U !UP0, `(.L_x_5254) ;  /* 0x0000000108947547 */ /* 0x000fea000b800000 */
[----:B------:R-:W-:-:S09]  /*2660*/  UISETP.NE.AND UP0, UPT, UR4, 0x17, UPT ;  /* 0x000000170400788c */ /* 0x000fd2000bf05270 */
[----:B------:R-:W-:Y:S05]  /*2670*/  BRA.U !UP0, `(.L_x_5255) ;  /* 0x0000000108587547 */ /* 0x000fea000b800000 */
[----:B------:R-:W-:-:S09]  /*2680*/  UISETP.NE.AND UP0, UPT, UR4, 0x18, UPT ;  /* 0x000000180400788c */ /* 0x000fd2000bf05270 */
[----:B------:R-:W-:Y:S05]  /*2690*/  BRA.U UP0, `(.L_x_5243) ;  /* 0x0000000500c87547 */ /* 0x000fea000b800000 */
[----:B------:R-:W4:Y:S01]  /*26a0*/  LDG.E.U8 R24, desc[UR36][R2.64] ;  /* 0x0000002402187981 */ /* 0x000f22000c1e1100 */
[----:B------:R-:W-:Y:S02]  /*26b0*/  IMAD.MOV.U32 R5, RZ, RZ, 0x1f ;  /* 0x0000001fff057424 */ /* 0x000fe400078e00ff */
[----:B------:R-:W-:Y:S02]  /*26c0*/  IMAD.MOV.U32 R25, RZ, RZ, RZ ;  /* 0x000000ffff197224 */ /* 0x000fe400078e00ff */
[----:B----4-:R-:W-:-:S05]  /*26d0*/  IMAD.SHL.U32 R24, R24, 0x1000000, RZ ;  /* 0x0100000018187824 */ /* 0x010fca00078e00ff */
        /* <DEDUP_REMOVED lines=16> */
.L_x_5255:
[----:B------:R-:W4:Y:S01]  /*27e0*/  LDG.E.U8 R2, desc[UR36][R2.64] ;  /* 0x0000002402027981 */ /* 0x000f22000c1e1100 */
[----:B------:R-:W-:Y:S02]  /*27f0*/  IMAD.MOV.U32 R25, RZ, RZ, RZ ;  /* 0x000000ffff197224 */ /* 0x000fe400078e00ff */
[C---:B----4-:R-:W-:Y:S02]  /*2800*/  IMAD.SHL.U32 R0, R2.reuse, 0x2000000, RZ ;  /* 0x0200000002007824 */ /* 0x050fe400078e00ff */
        /* <DEDUP_REMOVED lines=10> */
.L_x_5254:
[----:B------:R-:W4:Y:S01]  /*28b0*/  LDG.E.U16 R2, desc[UR36][R2.64] ;  /* 0x0000002402027981 */ /* 0x000f22000c1e1500 */
[----:B------:R-:W-:Y:S02]  /*28c0*/  IMAD.MOV.U32 R25, RZ, RZ, RZ ;  /* 0x000000ffff197224 */ /* 0x000fe400078e00ff */
[----:B----4-:R-:W-:Y:S01]  /*28d0*/  IMAD.U32 R24, R2, 0x10000, RZ ;  /* 0x0001000002187824 */ /* 0x010fe200078e00ff */
[----:B------:R-:W-:Y:S06]  /*28e0*/  BRA `(.L_x_5244) ;  /* 0x0000000400987947 */ /* 0x000fec0003800000 */
.L_x_5251:
        /* <DEDUP_REMOVED lines=8> */
[----:B------:R-:W4:Y:S01]  /*2970*/  LDG.E.U16 R2, desc[UR36][R2.64] ;  /* 0x0000002402027981 */ /* 0x000f22000c1e1500 */
[----:B------:R-:W-:Y:S01]  /*2980*/  IMAD.MOV.U32 R25, RZ, RZ, RZ ;  /* 0x000000ffff197224 */ /* 0x000fe200078e00ff */
[----:B----4-:R-:W-:Y:S01]  /*2990*/  I2FP.F32.U32 R24, R2 ;  /* 0x0000000200187245 */ /* 0x010fe20000201000 */
[----:B------:R-:W-:Y:S06]  /*29a0*/  BRA `(.L_x_5244) ;  /* 0x0000000400687947 */ /* 0x000fec0003800000 */
.L_x_5258:
[----:B------:R-:W4:Y:S01]  /*29b0*/  LDG.E.U8 R3, desc[UR36][R2.64] ;  /* 0x0000002402037981 */ /* 0x000f22000c1e1100 */
[----:B------:R-:W-:Y:S02]  /*29c0*/  CS2R R24, SRZ ;  /* 0x0000000000187805 */ /* 0x000fe4000001ff00 */
        /* <DEDUP_REMOVED lines=18> */
.L_x_5260:
[----:B------:R-:W-:Y:S05]  /*2af0*/  BSYNC.RECONVERGENT B0 ;  /* 0x0000000000007941 */ /* 0x000fea0003800200 */
.L_x_5259:
[----:B------:R-:W-:Y:S01]  /*2b00*/  IMAD.SHL.U32 R0, R0, 0x100000, RZ ;  /* 0x0010000000007824 */ /* 0x000fe200078e00ff */
[----:B------:R-:W-:-:S04]  /*2b10*/  LEA R2, R2, 0x3b800000, 0x17 ;  /* 0x3b80000002027811 */ /* 0x000fc800078eb8ff */
[----:B------:R-:W-:Y:S01]  /*2b20*/  LOP3.LUT R24, R2, R0, R7, 0xfe, !PT ;  /* 0x0000000002187212 */ /* 0x000fe200078efe07 */
[----:B------:R-:W-:Y:S06]  /*2b30*/  BRA `(.L_x_5244) ;  /* 0x0000000400047947 */ /* 0x000fec0003800000 */
.L_x_5257:
        /* <DEDUP_REMOVED lines=20> */
.L_x_5262:
[----:B------:R-:W-:Y:S05]  /*2c80*/  BSYNC.RECONVERGENT B0 ;  /* 0x0000000000007941 */ /* 0x000fea0003800200 */
.L_x_5261:
[----:B------:R-:W-:Y:S01]  /*2c90*/  IMAD.SHL.U32 R0, R0, 0x200000, RZ ;  /* 0x0020000000007824 */ /* 0x000fe200078e00ff */
[----:B------:R-:W-:-:S04]  /*2ca0*/  LEA R2, R2, 0x37800000, 0x17 ;  /* 0x3780000002027811 */ /* 0x000fc800078eb8ff */
[----:B------:R-:W-:Y:S01]  /*2cb0*/  LOP3.LUT R24, R2, R0, R7, 0xfe, !PT ;  /* 0x0000000002187212 */ /* 0x000fe200078efe07 */
[----:B------:R-:W-:Y:S06]  /*2cc0*/  BRA `(.L_x_5244) ;  /* 0x0000000000a07947 */ /* 0x000fec0003800000 */
.L_x_5256:
[----:B------:R-:W-:-:S09]  /*2cd0*/  UISETP.NE.AND UP0, UPT, UR4, 0x1c, UPT ;  /* 0x0000001c0400788c */ /* 0x000fd2000bf05270 */
[----:B------:R-:W-:Y:S05]  /*2ce0*/  BRA.U !UP0, `(.L_x_5263) ;  /* 0x00000001088c7547 */ /* 0x000fea000b800000 */
[----:B------:R-:W-:-:S09]  /*2cf0*/  UISETP.NE.AND UP0, UPT, UR4, 0x1d, UPT ;  /* 0x0000001d0400788c */ /* 0x000fd2000bf05270 */
[----:B------:R-:W-:Y:S05]  /*2d00*/  BRA.U !UP0, `(.L_x_5264) ;  /* 0x0000000108747547 */ /* 0x000fea000b800000 */
[----:B------:R-:W-:-:S09]  /*2d10*/  UISETP.NE.AND UP0, UPT, UR4, 0x2c, UPT ;  /* 0x0000002c0400788c */ /* 0x000fd2000bf05270 */
[----:B------:R-:W-:Y:S05]  /*2d20*/  BRA.U UP0, `(.L_x_5243) ;  /* 0x0000000100247547 */ /* 0x000fea000b800000 */
[----:B------:R-:W4:Y:S01]  /*2d30*/  LDG.E.U8 R2, desc[UR36][R2.64] ;  /* 0x0000002402027981 */ /* 0x000f22000c1e1100 */
[----:B------:R-:W-:Y:S02]  /*2d40*/  IMAD.MOV.U32 R25, RZ, RZ, RZ ;  /* 0x000000ffff197224 */ /* 0x000fe400078e00ff */
[----:B------:R-:W-:Y:S01]  /*2d50*/  IMAD.MOV.U32 R24, RZ, RZ, 0x400000 ;  /* 0x00400000ff187424 */ /* 0x000fe200078e00ff */
[----:B----4-:R-:W-:-:S13]  /*2d60*/  ISETP.NE.AND P0, PT, R2, RZ, PT ;  /* 0x000000ff0200720c */ /* 0x010fda0003f05270 */
[----:B------:R-:W-:Y:S05]  /*2d70*/  @!P0 BRA `(.L_x_5244) ;  /* 0x0000000000748947 */ /* 0x000fea0003800000 */
[----:B------:R-:W-:-:S13]  /*2d80*/  ISETP.NE.AND P0, PT, R2, 0xff, PT ;  /* 0x000000ff0200780c */ /* 0x000fda0003f05270 */
[----:B------:R-:W-:Y:S02]  /*2d90*/  @!P0 IMAD.MOV.U32 R24, RZ, RZ, 0x7f800001 ;  /* 0x7f800001ff188424 */ /* 0x000fe400078e00ff */
[----:B------:R-:W-:Y:S01]  /*2da0*/  @P0 IMAD.SHL.U32 R24, R2, 0x800000, RZ ;  /* 0x0080000002180824 */ /* 0x000fe200078e00ff */
[----:B------:R-:W-:Y:S06]  /*2db0*/  BRA `(.L_x_5244) ;  /* 0x0000000000647947 */ /* 0x000fec0003800000 */
.L_x_5243:
[----:B------:R-:W-:Y:S01]  /*2dc0*/  MOV R2, 0x0 ;  /* 0x0000000000027802 */ /* 0x000fe20000000f00 */
[----:B------:R-:W0:Y:S01]  /*2dd0*/  LDCU.64 UR4, c[0x4][0x1a8] ;  /* 0x01003500ff0477ac */ /* 0x000e220008000a00 */
[----:B------:R-:W-:Y:S02]  /*2de0*/  IMAD.MOV.U32 R8, RZ, RZ, 0x4e ;  /* 0x0000004eff087424 */ /* 0x000fe400078e00ff */
[----:B------:R-:W-:Y:S01]  /*2df0*/  IMAD.MOV.U32 R12, RZ, RZ, 0x1 ;  /* 0x00000001ff0c7424 */ /* 0x000fe200078e00ff */
[----:B------:R-:W4:Y:S01]  /*2e00*/  LDCU.64 UR6, c[0x4][0x1b0] ;  /* 0x01003600ff0677ac */ /* 0x000f220008000a00 */
[----:B------:R-:W1:Y:S01]  /*2e10*/  LDC.64 R2, c[0x4][R2] ;  /* 0x0100000002027b82 */ /* 0x000e620000000a00 */
[----:B------:R-:W-:Y:S01]  /*2e20*/  IMAD.MOV.U32 R13, RZ, RZ, RZ ;  /* 0x000000ffff0d7224 */ /* 0x000fe200078e00ff */
[----:B------:R-:W2:Y:S01]  /*2e30*/  LDCU.64 UR8, c[0x4][0x8] ;  /* 0x01000100ff0877ac */ /* 0x000ea20008000a00 */
[----:B0-----:R-:W-:Y:S02]  /*2e40*/  IMAD.U32 R4, RZ, RZ, UR4 ;  /* 0x00000004ff047e24 */ /* 0x001fe4000f8e00ff */
[----:B------:R-:W-:-:S02]  /*2e50*/  IMAD.U32 R5, RZ, RZ, UR5 ;  /* 0x00000005ff057e24 */ /* 0x000fc4000f8e00ff */
[----:B----4-:R-:W-:Y:S02]  /*2e60*/  IMAD.U32 R6, RZ, RZ, UR6 ;  /* 0x00000006ff067e24 */ /* 0x010fe4000f8e00ff */
[----:B------:R-:W-:Y:S02]  /*2e70*/  IMAD.U32 R7, RZ, RZ, UR7 ;  /* 0x00000007ff077e24 */ /* 0x000fe4000f8e00ff */
[----:B--2---:R-:W-:Y:S02]  /*2e80*/  IMAD.U32 R10, RZ, RZ, UR8 ;  /* 0x00000008ff0a7e24 */ /* 0x004fe4000f8e00ff */
[----:B------:R-:W-:-:S07]  /*2e90*/  IMAD.U32 R11, RZ, RZ, UR9 ;  /* 0x00000009ff0b7e24 */ /* 0x000fce000f8e00ff */
[----:B------:R-:W-:-:S07]  /*2ea0*/  LEPC R20, `(.L_x_5265) ;  /* 0x000000001014794e */ /* 0x000fce0000000000 */
[----:B-1-3-5:R-:W-:Y:S05]  /*2eb0*/  CALL.ABS.NOINC R2 ;  /* 0x0000000002007343 */ /* 0x02afea0003c00000 */
.L_x_5265:
[----:B------:R-:W-:Y:S01]  /*2ec0*/  CS2R R24, SRZ ;  /* 0x0000000000187805 */ /* 0x000fe2000001ff00 */
[----:B------:R-:W-:Y:S06]  /*2ed0*/  BRA `(.L_x_5244) ;  /* 0x00000000001c7947 */ /* 0x000fec0003800000 */
.L_x_5264:
[----:B------:R-:W4:Y:S01]  /*2ee0*/  LDG.E.64 R2, desc[UR36][R2.64] ;  /* 0x0000002402027981 */ /* 0x000f22000c1e1b00 */
[----:B------:R-:W-:Y:S01]  /*2ef0*/  IMAD.MOV.U32 R25, RZ, RZ, RZ ;  /* 0x000000ffff197224 */ /* 0x000fe200078e00ff */
[----:B----4-:R0:W4:Y:S01]  /*2f00*/  I2F.U64 R24, R2 ;  /* 0x0000000200187312 */ /* 0x0101220000301000 */
[----:B------:R-:W-:Y:S05]  /*2f10*/  BRA `(.L_x_5244) ;  /* 0x00000000000c7947 */ /* 0x000fea0003800000 */
.L_x_5263:
[----:B------:R-:W4:Y:S01]  /*2f20*/  LDG.E R2, desc[UR36][R2.64] ;  /* 0x0000002402027981 */ /* 0x000f22000c1e1900 */
[----:B------:R-:W-:Y:S01]  /*2f30*/  IMAD.MOV.U32 R25, RZ, RZ, RZ ;  /* 0x000000ffff197224 */ /* 0x000fe200078e00ff */
[----:B----4-:R-:W-:-:S07]  /*2f40*/  I2FP.F32.U32 R24, R2 ;  /* 0x0000000200187245 */ /* 0x010fce0000201000 */
.L_x_5244:
[----:B------:R-:W-:Y:S05]  /*2f50*/  BSYNC.RECONVERGENT B6 ;  /* 0x0000000000067941 */ /* 0x000fea0003800200 */
.L_x_5238:
[----:B0-----:R-:W0:Y:S01]  /*2f60*/  LDC.64 R2, c[0x0][0x398] ;  /* 0x0000e600ff027b82 */ /* 0x001e220000000a00 */
        /* <DEDUP_REMOVED lines=20> */
.L_x_5270:
[----:B------:R-:W2:Y:S01]  /*30b0*/  LDG.E.U8 R2, desc[UR36][R2.64] ;  /* 0x0000002402027981 */ /* 0x000ea2000c1e1100 */
[----:B------:R-:W-:Y:S01]  /*30c0*/  IMAD.MOV.U32 R23, RZ, RZ, RZ ;  /* 0x000000ffff177224 */ /* 0x000fe200078e00ff */
[----:B--2---:R-:W-:Y:S01]  /*30d0*/  I2FP.F32.U32 R22, R2 ;  /* 0x0000000200167245 */ /* 0x004fe20000201000 */
[----:B------:R-:W-:Y:S06]  /*30e0*/  BRA `(.L_x_5272) ;  /* 0x0000000c006c7947 */ /* 0x000fec0003800000 */
.L_x_5269:
        /* <DEDUP_REMOVED lines=10> */
.L_x_5274:
[----:B------:R-:W2:Y:S01]  /*3190*/  LDG.E R2, desc[UR36][R2.64] ;  /* 0x0000002402027981 */ /* 0x000ea2000c1e1900 */
[----:B------:R-:W-:Y:S01]  /*31a0*/  IMAD.MOV.U32 R23, RZ, RZ, RZ ;  /* 0x000000ffff177224 */ /* 0x000fe200078e00ff */
[----:B--2---:R-:W-:Y:S01]  /*31b0*/  I2FP.F32.S32 R22, R2 ;  /* 0x0000000200167245 */ /* 0x004fe20000201400 */
[----:B------:R-:W-:Y:S06]  /*31c0*/  BRA `(.L_x_5272) ;  /* 0x0000000c00347947 */ /* 0x000fec0003800000 */
.L_x_5273:
[----:B------:R-:W2:Y:S01]  /*31d0*/  LDG.E.U16 R2, desc[UR36][R2.64] ;  /* 0x0000002402027981 */ /* 0x000ea2000c1e1500 */
[----:B------:R-:W-:Y:S01]  /*31e0*/  IMAD.MOV.U32 R23, RZ, RZ, RZ ;  /* 0x000000ffff177224 */ /* 0x000fe200078e00ff */
[----:B--2---:R2:W0:Y:S01]  /*31f0*/  I2F.S16 R22, R2 ;  /* 0x0000000200167306 */ /* 0x0044220000101400 */
[----:B------:R-:W-:Y:S05]  /*3200*/  BRA `(.L_x_5272) ;  /* 0x0000000c00247947 */ /* 0x000fea0003800000 */
.L_x_5268:
        /* <DEDUP_REMOVED lines=9> */
.L_x_5276:
[----:B------:R-:W2:Y:S01]  /*32a0*/  LDG.E.U16 R2, desc[UR36][R2.64] ;  /* 0x0000002402027981 */ /* 0x000ea2000c1e1500 */
[----:B------:R-:W-:Y:S02]  /*32b0*/  IMAD.MOV.U32 R23, RZ, RZ, RZ ;  /* 0x000000ffff177224 */ /* 0x000fe400078e00ff */
[----:B--2---:R-:W-:Y:S01]  /*32c0*/  HADD2.F32 R22, -RZ, R2.H0_H0 ;  /* 0x20000002ff167230 */ /* 0x004fe20000004100 */
[----:B------:R-:W-:Y:S06]  /*32d0*/  BRA `(.L_x_5272) ;  /* 0x0000000800f07947 */ /* 0x000fec0003800000 */
.L_x_5275:
        /* <DEDUP_REMOVED lines=8> */
.L_x_5278:
[----:B------:R-:W2:Y:S02]  /*3360*/  LDG.E R2, desc[UR36][R2.64] ;  /* 0x0000002402027981 */ /* 0x000ea4000c1e1900 */
[--C-:B--2---:R-:W-:Y:S02]  /*3370*/  HADD2.F32 R22, -RZ, R2.reuse.H0_H0 ;  /* 0x20000002ff167230 */ /* 0x104fe40000004100 */
[----:B------:R-:W-:Y:S01]  /*3380*/  HADD2.F32 R23, -RZ, R2.H1_H1 ;  /* 0x30000002ff177230 */ /* 0x000fe20000004100 */
[----:B------:R-:W-:Y:S06]  /*3390*/  BRA `(.L_x_5272) ;  /* 0x0000000800c07947 */ /* 0x000fec0003800000 */
.L_x_5277:
        /* <DEDUP_REMOVED lines=8> */
.L_x_5267:
        /* <DEDUP_REMOVED lines=13> */
.L_x_5281:
        /* <DEDUP_REMOVED lines=10> */
.L_x_5280:
        /* <DEDUP_REMOVED lines=26> */
.L_x_5283:
        /* <DEDUP_REMOVED lines=13> */
.L_x_5282:
[----:B------:R-:W2:Y:S01]  /*3800*/  LDG.E.U16 R2, desc[UR36][R2.64] ;  /* 0x0000002402027981 */ /* 0x000ea2000c1e1500 */
[----:B------:R-:W-:Y:S02]  /*3810*/  IMAD.MOV.U32 R23, RZ, RZ, RZ ;  /* 0x000000ffff177224 */ /* 0x000fe400078e00ff */
[----:B--2---:R-:W-:Y:S01]  /*3820*/  IMAD.U32 R22, R2, 0x10000, RZ ;  /* 0x0001000002167824 */ /* 0x004fe200078e00ff */
[----:B------:R-:W-:Y:S06]  /*3830*/  BRA `(.L_x_5272) ;  /* 0x0000000400987947 */ /* 0x000fec0003800000 */
.L_x_5279:
        /* <DEDUP_REMOVED lines=12> */
.L_x_5286:
        /* <DEDUP_REMOVED lines=20> */
.L_x_5288:
[----:B------:R-:W-:Y:S05]  /*3a40*/  BSYNC.RECONVERGENT B0 ;  /* 0x0000000000007941 */ /* 0x000fea0003800200 */
.L_x_5287:
[----:B------:R-:W-:Y:S01]  /*3a50*/  IMAD.SHL.U32 R0, R0, 0x100000, RZ ;  /* 0x0010000000007824 */ /* 0x000fe200078e00ff */
[----:B------:R-:W-:-:S04]  /*3a60*/  LEA R2, R2, 0x3b800000, 0x17 ;  /* 0x3b80000002027811 */ /* 0x000fc800078eb8ff */
[----:B------:R-:W-:Y:S01]  /*3a70*/  LOP3.LUT R22, R2, R0, R7, 0xfe, !PT ;  /* 0x0000000002167212 */ /* 0x000fe200078efe07 */
[----:B------:R-:W-:Y:S06]  /*3a80*/  BRA `(.L_x_5272) ;  /* 0x0000000400047947 */ /* 0x000fec0003800000 */
.L_x_5285:
        /* <DEDUP_REMOVED lines=20> */
.L_x_5290:
[----:B------:R-:W-:Y:S05]  /*3bd0*/  BSYNC.RECONVERGENT B0 ;  /* 0x0000000000007941 */ /* 0x000fea0003800200 */
.L_x_5289:
[----:B------:R-:W-:Y:S01]  /*3be0*/  IMAD.SHL.U32 R0, R0, 0x200000, RZ ;  /* 0x0020000000007824 */ /* 0x000fe200078e00ff */
[----:B------:R-:W-:-:S04]  /*3bf0*/  LEA R2, R2, 0x37800000, 0x17 ;  /* 0x3780000002027811 */ /* 0x000fc800078eb8ff */
[----:B------:R-:W-:Y:S01]  /*3c00*/  LOP3.LUT R22, R2, R0, R7, 0xfe, !PT ;  /* 0x0000000002167212 */ /* 0x000fe200078efe07 */
[----:B------:R-:W-:Y:S06]  /*3c10*/  BRA `(.L_x_5272) ;  /* 0x0000000000a07947 */ /* 0x000fec0003800000 */
.L_x_5284:
        /* <DEDUP_REMOVED lines=15> */
.L_x_5271:
        /* <DEDUP_REMOVED lines=15> */
[----:B--2-45:R-:W-:Y:S05]  /*3e00*/  CALL.ABS.NOINC R2 ;  /* 0x0000000002007343 */ /* 0x034fea0003c00000 */
.L_x_5293:
[----:B------:R-:W-:Y:S01]  /*3e10*/  CS2R R22, SRZ ;  /* 0x0000000000167805 */ /* 0x000fe2000001ff00 */
[----:B------:R-:W-:Y:S06]  /*3e20*/  BRA `(.L_x_5272) ;  /* 0x00000000001c7947 */ /* 0x000fec0003800000 */
.L_x_5292:
[----:B------:R-:W2:Y:S01]  /*3e30*/  LDG.E.64 R2, desc[UR36][R2.64] ;  /* 0x0000002402027981 */ /* 0x000ea2000c1e1b00 */
[----:B------:R-:W-:Y:S01]  /*3e40*/  IMAD.MOV.U32 R23, RZ, RZ, RZ ;  /* 0x000000ffff177224 */ /* 0x000fe200078e00ff */
[----:B--2---:R0:W1:Y:S01]  /*3e50*/  I2F.U64 R22, R2 ;  /* 0x0000000200167312 */ /* 0x0040620000301000 */
[----:B------:R-:W-:Y:S05]  /*3e60*/  BRA `(.L_x_5272) ;  /* 0x00000000000c7947 */ /* 0x000fea0003800000 */
.L_x_5291:
[----:B------:R-:W2:Y:S01]  /*3e70*/  LDG.E R2, desc[UR36][R2.64] ;  /* 0x0000002402027981 */ /* 0x000ea2000c1e1900 */
[----:B------:R-:W-:Y:S01]  /*3e80*/  IMAD.MOV.U32 R23, RZ, RZ, RZ ;  /* 0x000000ffff177224 */ /* 0x000fe200078e00ff */
[----:B--2---:R-:W-:-:S07]  /*3e90*/  I2FP.F32.U32 R22, R2 ;  /* 0x0000000200167245 */ /* 0x004fce0000201000 */
.L_x_5272:
[----:B------:R-:W-:Y:S05]  /*3ea0*/  BSYNC.RECONVERGENT B6 ;  /* 0x0000000000067941 */ /* 0x000fea0003800200 */
.L_x_5266:
[----:B------:R-:W-:-:S07]  /*3eb0*/  VIADD R34, R34, 0x80 ;  /* 0x0000008022227836 */ /* 0x000fce0000000000 */
.L_x_5237:
[----:B------:R-:W-:Y:S05]  /*3ec0*/  BSYNC.RECONVERGENT B7 ;  /* 0x0000000000077941 */ /* 0x000fea0003800200 */
.L_x_5236:
[----:B------:R-:W-:Y:S01]  /*3ed0*/  ISETP.GE.AND P0, PT, R34, R37, PT ;  /* 0x000000252200720c */ /* 0x000fe20003f06270 */
[----:B------:R-:W-:Y:S01]  /*3ee0*/  BSSY.RECONVERGENT B7, `(.L_x_5294) ;  /* 0x00001f0000077945 */ /* 0x000fe20003800200 */
[----:B------:R-:W-:Y:S02]  /*3ef0*/  CS2R R18, SRZ ;  /* 0x0000000000127805 */ /* 0x000fe4000001ff00 */
[----:B------:R-:W-:-:S09]  /*3f00*/  CS2R R16, SRZ ;  /* 0x0000000000107805 */ /* 0x000fd2000001ff00 */
        /* <DEDUP_REMOVED lines=23> */
.L_x_5300:
[----:B------:R-:W2:Y:S01]  /*4080*/  LDG.E.U8 R2, desc[UR36][R2.64] ;  /* 0x0000002402027981 */ /* 0x000ea2000c1e1100 */
[----:B------:R-:W-:Y:S01]  /*4090*/  IMAD.MOV.U32 R19, RZ, RZ, RZ ;  /* 0x000000ffff137224 */ /* 0x000fe200078e00ff */
[----:B--2---:R-:W-:Y:S01]  /*40a0*/  I2FP.F32.U32 R18, R2 ;  /* 0x0000000200127245 */ /* 0x004fe20000201000 */
[----:B------:R-:W-:Y:S06]  /*40b0*/  BRA `(.L_x_5302) ;  /* 0x0000000c006c7947 */ /* 0x000fec0003800000 */
.L_x_5299:
        /* <DEDUP_REMOVED lines=10> */
.L_x_5304:
[----:B------:R-:W2:Y:S01]  /*4160*/  LDG.E R2, desc[UR36][R2.64] ;  /* 0x0000002402027981 */ /* 0x000ea2000c1e1900 */
[----:B------:R-:W-:Y:S01]  /*4170*/  IMAD.MOV.U32 R19, RZ, RZ, RZ ;  /* 0x000000ffff137224 */ /* 0x000fe200078e00ff */
[----:B--2---:R-:W-:Y:S01]  /*4180*/  I2FP.F32.S32 R18, R2 ;  /* 0x0000000200127245 */ /* 0x004fe20000201400 */
[----:B------:R-:W-:Y:S06]  /*4190*/  BRA `(.L_x_5302) ;  /* 0x0000000c00347947 */ /* 0x000fec0003800000 */
.L_x_5303:
[----:B------:R-:W2:Y:S01]  /*41a0*/  LDG.E.U16 R2, desc[UR36][R2.64] ;  /* 0x0000002402027981 */ /* 0x000ea2000c1e1500 */
[----:B------:R-:W-:Y:S01]  /*41b0*/  IMAD.MOV.U32 R19, RZ, RZ, RZ ;  /* 0x000000ffff137224 */ /* 0x000fe200078e00ff */
[----:B--2---:R0:W2:Y:S01]  /*41c0*/  I2F.S16 R18, R2 ;  /* 0x0000000200127306 */ /* 0x0040a20000101400 */
[----:B------:R-:W-:Y:S05]  /*41d0*/  BRA `(.L_x_5302) ;  /* 0x0000000c00247947 */ /* 0x000fea0003800000 */
.L_x_5298:
        /* <DEDUP_REMOVED lines=9> */
.L_x_5306:
[----:B------:R-:W2:Y:S01]  /*4270*/  LDG.E.U16 R2, desc[UR36][R2.64] ;  /* 0x0000002402027981 */ /* 0x000ea2000c1e1500 */
[----:B------:R-:W-:Y:S02]  /*4280*/  IMAD.MOV.U32 R19, RZ, RZ, RZ ;  /* 0x000000ffff137224 */ /* 0x000fe400078e00ff */
[----:B--2---:R-:W-:Y:S01]  /*4290*/  HADD2.F32 R18, -RZ, R2.H0_H0 ;  /* 0x20000002ff127230 */ /* 0x004fe20000004100 */
[----:B------:R-:W-:Y:S06]  /*42a0*/  BRA `(.L_x_5302) ;  /* 0x0000000800f07947 */ /* 0x000fec0003800000 */
.L_x_5305:
        /* <DEDUP_REMOVED lines=8> */
.L_x_5308:
[----:B------:R-:W2:Y:S02]  /*4330*/  LDG.E R2, desc[UR36][R2.64] ;  /* 0x0000002402027981 */ /* 0x000ea4000c1e1900 */
[--C-:B--2---:R-:W-:Y:S02]  /*4340*/  HADD2.F32 R18, -RZ, R2.reuse.H0_H0 ;  /* 0x20000002ff127230 */ /* 0x104fe40000004100 */
[----:B------:R-:W-:Y:S01]  /*4350*/  HADD2.F32 R19, -RZ, R2.H1_H1 ;  /* 0x30000002ff137230 */ /* 0x000fe20000004100 */
[----:B------:R-:W-:Y:S06]  /*4360*/  BRA `(.L_x_5302) ;  /* 0x0000000800c07947 */ /* 0x000fec0003800000 */
.L_x_5307:
        /* <DEDUP_REMOVED lines=8> */
.L_x_5297:
        /* <DEDUP_REMOVED lines=13> */
.L_x_5311:
        /* <DEDUP_REMOVED lines=10> */
.L_x_5310:
        /* <DEDUP_REMOVED lines=26> */
.L_x_5313:
        /* <DEDUP_REMOVED lines=13> */
.L_x_5312:
[----:B------:R-:W2:Y:S01]  /*47d0*/  LDG.E.U16 R2, desc[UR36][R2.64] ;  /* 0x0000002402027981 */ /* 0x000ea2000c1e1500 */
[----:B------:R-:W-:Y:S02]  /*47e0*/  IMAD.MOV.U32 R19, RZ, RZ, RZ ;  /* 0x000000ffff137224 */ /* 0x000fe400078e00ff */
[----:B--2---:R-:W-:Y:S01]  /*47f0*/  IMAD.U32 R18, R2, 0x10000, RZ ;  /* 0x0001000002127824 */ /* 0x004fe200078e00ff */
[----:B------:R-:W-:Y:S06]  /*4800*/  BRA `(.L_x_5302) ;  /* 0x0000000400987947 */ /* 0x000fec0003800000 */
.L_x_5309:
        /* <DEDUP_REMOVED lines=12> */
.L_x_5316:
        /* <DEDUP_REMOVED lines=20> */
.L_x_5318:
[----:B------:R-:W-:Y:S05]  /*4a10*/  BSYNC.RECONVERGENT B0 ;  /* 0x0000000000007941 */ /* 0x000fea0003800200 */
.L_x_5317:
[----:B------:R-:W-:Y:S01]  /*4a20*/  IMAD.SHL.U32 R0, R0, 0x100000, RZ ;  /* 0x0010000000007824 */ /* 0x000fe200078e00ff */
[----:B------:R-:W-:-:S04]  /*4a30*/  LEA R2, R2, 0x3b800000, 0x17 ;  /* 0x3b80000002027811 */ /* 0x000fc800078eb8ff */
[----:B------:R-:W-:Y:S01]  /*4a40*/  LOP3.LUT R18, R2, R0, R7, 0xfe, !PT ;  /* 0x0000000002127212 */ /* 0x000fe200078efe07 */
[----:B------:R-:W-:Y:S06]  /*4a50*/  BRA `(.L_x_5302) ;  /* 0x0000000400047947 */ /* 0x000fec0003800000 */
.L_x_5315:
        /* <DEDUP_REMOVED lines=20> */
.L_x_5320:
[----:B------:R-:W-:Y:S05]  /*4ba0*/  BSYNC.RECONVERGENT B0 ;  /* 0x0000000000007941 */ /* 0x000fea0003800200 */
.L_x_5319:
[----:B------:R-:W-:Y:S01]  /*4bb0*/  IMAD.SHL.U32 R0, R0, 0x200000, RZ ;  /* 0x0020000000007824 */ /* 0x000fe200078e00ff */
[----:B------:R-:W-:-:S04]  /*4bc0*/  LEA R2, R2, 0x37800000, 0x17 ;  /* 0x3780000002027811 */ /* 0x000fc800078eb8ff */
[----:B------:R-:W-:Y:S01]  /*4bd0*/  LOP3.LUT R18, R2, R0, R7, 0xfe, !PT ;  /* 0x0000000002127212 */ /* 0x000fe200078efe07 */
[----:B------:R-:W-:Y:S06]  /*4be0*/  BRA `(.L_x_5302) ;  /* 0x0000000000a07947 */ /* 0x000fec0003800000 */
.L_x_5314:
        /* <DEDUP_REMOVED lines=15> */
.L_x_5301:
        /* <DEDUP_REMOVED lines=16> */
.L_x_5323:
[----:B------:R-:W-:Y:S01]  /*4de0*/  CS2R R18, SRZ ;  /* 0x0000000000127805 */ /* 0x000fe2000001ff00 */
[----:B------:R-:W-:Y:S06]  /*4df0*/  BRA `(.L_x_5302) ;  /* 0x00000000001c7947 */ /* 0x000fec0003800000 */
.L_x_5322:
[----:B------:R-:W2:Y:S01]  /*4e00*/  LDG.E.64 R2, desc[UR36][R2.64] ;  /* 0x0000002402027981 */ /* 0x000ea2000c1e1b00 */
[----:B------:R-:W-:Y:S01]  /*4e10*/  IMAD.MOV.U32 R19, RZ, RZ, RZ ;  /* 0x000000ffff137224 */ /* 0x000fe200078e00ff */
[----:B--2---:R0:W2:Y:S01]  /*4e20*/  I2F.U64 R18, R2 ;  /* 0x0000000200127312 */ /* 0x0040a20000301000 */
[----:B------:R-:W-:Y:S05]  /*4e30*/  BRA `(.L_x_5302) ;  /* 0x00000000000c7947 */ /* 0x000fea0003800000 */
.L_x_5321:
[----:B------:R-:W2:Y:S01]  /*4e40*/  LDG.E R2, desc[UR36][R2.64] ;  /* 0x0000002402027981 */ /* 0x000ea2000c1e1900 */
[----:B------:R-:W-:Y:S01]  /*4e50*/  IMAD.MOV.U32 R19, RZ, RZ, RZ ;  /* 0x000000ffff137224 */ /* 0x000fe200078e00ff */
[----:B--2---:R-:W-:-:S07]  /*4e60*/  I2FP.F32.U32 R18, R2 ;  /* 0x0000000200127245 */ /* 0x004fce0000201000 */
.L_x_5302:
[----:B------:R-:W-:Y:S05]  /*4e70*/  BSYNC.RECONVERGENT B6 ;  /* 0x0000000000067941 */ /* 0x000fea0003800200 */
.L_x_5296:
[----:B0---4-:R-:W0:Y:S01]  /*4e80*/  LDC.64 R2, c[0x0][0x398] ;  /* 0x0000e600ff027b82 */ /* 0x011e220000000a00 */
[----:B------:R-:W4:Y:S01]  /*4e90*/  LDCU UR5, c[0x0][0x3ac] ;  /* 0x00007580ff0577ac */ /* 0x000f220008000800 */
        /* <DEDUP_REMOVED lines=19> */
.L_x_5328:
[----:B------:R-:W4:Y:S01]  /*4fd0*/  LDG.E.U8 R2, desc[UR36][R2.64] ;  /* 0x0000002402027981 */ /* 0x000f22000c1e1100 */
[----:B------:R-:W-:Y:S01]  /*4fe0*/  IMAD.MOV.U32 R17, RZ, RZ, RZ ;  /* 0x000000ffff117224 */ /* 0x000fe200078e00ff */
[----:B----4-:R-:W-:Y:S01]  /*4ff0*/  I2FP.F32.U32 R16, R2 ;  /* 0x0000000200107245 */ /* 0x010fe20000201000 */
[----:B------:R-:W-:Y:S06]  /*5000*/  BRA `(.L_x_5330) ;  /* 0x0000000c006c7947 */ /* 0x000fec0003800000 */
.L_x_5327:
        /* <DEDUP_REMOVED lines=10> */
.L_x_5332:
[----:B------:R-:W4:Y:S01]  /*50b0*/  LDG.E R2, desc[UR36][R2.64] ;  /* 0x0000002402027981 */ /* 0x000f22000c1e1900 */
[----:B------:R-:W-:Y:S01]  /*50c0*/  IMAD.MOV.U32 R17, RZ, RZ, RZ ;  /* 0x000000ffff117224 */ /* 0x000fe200078e00ff */
[----:B----4-:R-:W-:Y:S01]  /*50d0*/  I2FP.F32.S32 R16, R2 ;  /* 0x0000000200107245 */ /* 0x010fe20000201400 */
[----:B------:R-:W-:Y:S06]  /*50e0*/  BRA `(.L_x_5330) ;  /* 0x0000000c00347947 */ /* 0x000fec0003800000 */
.L_x_5331:
[----:B------:R-:W4:Y:S01]  /*50f0*/  LDG.E.U16 R2, desc[UR36][R2.64] ;  /* 0x0000002402027981 */ /* 0x000f22000c1e1500 */
[----:B------:R-:W-:Y:S01]  /*5100*/  IMAD.MOV.U32 R17, RZ, RZ, RZ ;  /* 0x000000ffff117224 */ /* 0x000fe200078e00ff */
[----:B----4-:R0:W4:Y:S01]  /*5110*/  I2F.S16 R16, R2 ;  /* 0x0000000200107306 */ /* 0x0101220000101400 */
[----:B------:R-:W-:Y:S05]  /*5120*/  BRA `(.L_x_5330) ;  /* 0x0000000c00247947 */ /* 0x000fea0003800000 */
.L_x_5326:
        /* <DEDUP_REMOVED lines=9> */
.L_x_5334:
[----:B------:R-:W4:Y:S01]  /*51c0*/  LDG.E.U16 R2, desc[UR36][R2.64] ;  /* 0x0000002402027981 */ /* 0x000f22000c1e1500 */
[----:B------:R-:W-:Y:S02]  /*51d0*/  IMAD.MOV.U32 R17, RZ, RZ, RZ ;  /* 0x000000ffff117224 */ /* 0x000fe400078e00ff */
[----:B----4-:R-:W-:Y:S01]  /*51e0*/  HADD2.F32 R16, -RZ, R2.H0_H0 ;  /* 0x20000002ff107230 */ /* 0x010fe20000004100 */
[----:B------:R-:W-:Y:S06]  /*51f0*/  BRA `(.L_x_5330) ;  /* 0x0000000800f07947 */ /* 0x000fec0003800000 */
.L_x_5333:
        /* <DEDUP_REMOVED lines=8> */
.L_x_5336:
[----:B------:R-:W4:Y:S02]  /*5280*/  LDG.E R2, desc[UR36][R2.64] ;  /* 0x0000002402027981 */ /* 0x000f24000c1e1900 */
[--C-:B----4-:R-:W-:Y:S02]  /*5290*/  HADD2.F32 R16, -RZ, R2.reuse.H0_H0 ;  /* 0x20000002ff107230 */ /* 0x110fe40000004100 */
[----:B------:R-:W-:Y:S01]  /*52a0*/  HADD2.F32 R17, -RZ, R2.H1_H1 ;  /* 0x30000002ff117230 */ /* 0x000fe20000004100 */
[----:B------:R-:W-:Y:S06]  /*52b0*/  BRA `(.L_x_5330) ;  /* 0x0000000800c07947 */ /* 0x000fec0003800000 */
.L_x_5335:
        /* <DEDUP_REMOVED lines=8> */
.L_x_5325:
        /* <DEDUP_REMOVED lines=13> */
.L_x_5339:
        /* <DEDUP_REMOVED lines=10> */
.L_x_5338:
        /* <DEDUP_REMOVED lines=26> */
.L_x_5341:
        /* <DEDUP_REMOVED lines=13> */
.L_x_5340:
[----:B------:R-:W4:Y:S01]  /*5720*/  LDG.E.U16 R2, desc[UR36][R2.64] ;  /* 0x0000002402027981 */ /* 0x000f22000c1e1500 */
[----:B------:R-:W-:Y:S02]  /*5730*/  IMAD.MOV.U32 R17, RZ, RZ, RZ ;  /* 0x000000ffff117224 */ /* 0x000fe400078e00ff */
[----:B----4-:R-:W-:Y:S01]  /*5740*/  IMAD.U32 R16, R2, 0x10000, RZ ;  /* 0x0001000002107824 */ /* 0x010fe200078e00ff */
[----:B------:R-:W-:Y:S06]  /*5750*/  BRA `(.L_x_5330) ;  /* 0x0000000400987947 */ /* 0x000fec0003800000 */
.L_x_5337:
        /* <DEDUP_REMOVED lines=12> */
.L_x_5344:
        /* <DEDUP_REMOVED lines=20> */
.L_x_5346:
[----:B------:R-:W-:Y:S05]  /*5960*/  BSYNC.RECONVERGENT B0 ;  /* 0x0000000000007941 */ /* 0x000fea0003800200 */
.L_x_5345:
[----:B------:R-:W-:Y:S01]  /*5970*/  IMAD.SHL.U32 R0, R0, 0x100000, RZ ;  /* 0x0010000000007824 */ /* 0x000fe200078e00ff */
[----:B------:R-:W-:-:S04]  /*5980*/  LEA R2, R2, 0x3b800000, 0x17 ;  /* 0x3b80000002027811 */ /* 0x000fc800078eb8ff */
[----:B------:R-:W-:Y:S01]  /*5990*/  LOP3.LUT R16, R2, R0, R7, 0xfe, !PT ;  /* 0x0000000002107212 */ /* 0x000fe200078efe07 */
[----:B------:R-:W-:Y:S06]  /*59a0*/  BRA `(.L_x_5330) ;  /* 0x0000000400047947 */ /* 0x000fec0003800000 */
.L_x_5343:
        /* <DEDUP_REMOVED lines=20> */
.L_x_5348:
[----:B------:R-:W-:Y:S05]  /*5af0*/  BSYNC.RECONVERGENT B0 ;  /* 0x0000000000007941 */ /* 0x000fea0003800200 */
.L_x_5347:
[----:B------:R-:W-:Y:S01]  /*5b00*/  IMAD.SHL.U32 R0, R0, 0x200000, RZ ;  /* 0x0020000000007824 */ /* 0x000fe200078e00ff */
[----:B------:R-:W-:-:S04]  /*5b10*/  LEA R2, R2, 0x37800000, 0x17 ;  /* 0x3780000002027811 */ /* 0x000fc800078eb8ff */
[----:B------:R-:W-:Y:S01]  /*5b20*/  LOP3.LUT R16, R2, R0, R7, 0xfe, !PT ;  /* 0x0000000002107212 */ /* 0x000fe200078efe07 */
[----:B------:R-:W-:Y:S06]  /*5b30*/  BRA `(.L_x_5330) ;  /* 0x0000000000a07947 */ /* 0x000fec0003800000 */
.L_x_5342:
        /* <DEDUP_REMOVED lines=15> */
.L_x_5329:
        /* <DEDUP_REMOVED lines=16> */
.L_x_5351:
[----:B------:R-:W-:Y:S01]  /*5d30*/  CS2R R16, SRZ ;  /* 0x0000000000107805 */ /* 0x000fe2000001ff00 */
[----:B------:R-:W-:Y:S06]  /*5d40*/  BRA `(.L_x_5330) ;  /* 0x00000000001c7947 */ /* 0x000fec0003800000 */
.L_x_5350:
[----:B------:R-:W4:Y:S01]  /*5d50*/  LDG.E.64 R2, desc[UR36][R2.64] ;  /* 0x0000002402027981 */ /* 0x000f22000c1e1b00 */
[----:B------:R-:W-:Y:S01]  /*5d60*/  IMAD.MOV.U32 R17, RZ, RZ, RZ ;  /* 0x000000ffff117224 */ /* 0x000fe200078e00ff */
[----:B----4-:R0:W4:Y:S01]  /*5d70*/  I2F.U64 R16, R2 ;  /* 0x0000000200107312 */ /* 0x0101220000301000 */
[----:B------:R-:W-:Y:S05]  /*5d80*/  BRA `(.L_x_5330) ;  /* 0x00000000000c7947 */ /* 0x000fea0003800000 */
.L_x_5349:
[----:B------:R-:W4:Y:S01]  /*5d90*/  LDG.E R2, desc[UR36][R2.64] ;  /* 0x0000002402027981 */ /* 0x000f22000c1e1900 */
[----:B------:R-:W-:Y:S01]  /*5da0*/  IMAD.MOV.U32 R17, RZ, RZ, RZ ;  /* 0x000000ffff117224 */ /* 0x000fe200078e00ff */
[----:B----4-:R-:W-:-:S07]  /*5db0*/  I2FP.F32.U32 R16, R2 ;  /* 0x0000000200107245 */ /* 0x010fce0000201000 */
.L_x_5330:
[----:B------:R-:W-:Y:S05]  /*5dc0*/  BSYNC.RECONVERGENT B6 ;  /* 0x0000000000067941 */ /* 0x000fea0003800200 */
.L_x_5324:
[----:B------:R-:W-:-:S07]  /*5dd0*/  VIADD R34, R34, 0x80 ;  /* 0x0000008022227836 */ /* 0x000fce0000000000 */
.L_x_5295:
[----:B------:R-:W-:Y:S05]  /*5de0*/  BSYNC.RECONVERGENT B7 ;  /* 0x0000000000077941 */ /* 0x000fea0003800200 */
.L_x_5294:
        /* <DEDUP_REMOVED lines=27> */
.L_x_5358:
[----:B------:R-:W2:Y:S01]  /*5fa0*/  LDG.E.U8 R2, desc[UR36][R2.64] ;  /* 0x0000002402027981 */ /* 0x000ea2000c1e1100 */
[----:B------:R-:W-:Y:S01]  /*5fb0*/  IMAD.MOV.U32 R33, RZ, RZ, RZ ;  /* 0x000000ffff217224 */ /* 0x000fe200078e00ff */
[----:B--2---:R-:W-:Y:S01]  /*5fc0*/  I2FP.F32.U32 R32, R2 ;  /* 0x0000000200207245 */ /* 0x004fe20000201000 */
[----:B------:R-:W-:Y:S06]  /*5fd0*/  BRA `(.L_x_5360) ;  /* 0x0000000c006c7947 */ /* 0x000fec0003800000 */
.L_x_5357:
        /* <DEDUP_REMOVED lines=10> */
.L_x_5362:
[----:B------:R-:W2:Y:S01]  /*6080*/  LDG.E R2, desc[UR36][R2.64] ;  /* 0x0000002402027981 */ /* 0x000ea2000c1e1900 */
[----:B------:R-:W-:Y:S01]  /*6090*/  IMAD.MOV.U32 R33, RZ, RZ, RZ ;  /* 0x000000ffff217224 */ /* 0x000fe200078e00ff */
[----:B--2---:R-:W-:Y:S01]  /*60a0*/  I2FP.F32.S32 R32, R2 ;  /* 0x0000000200207245 */ /* 0x004fe20000201400 */
[----:B------:R-:W-:Y:S06]  /*60b0*/  BRA `(.L_x_5360) ;  /* 0x0000000c00347947 */ /* 0x000fec0003800000 */
.L_x_5361:
[----:B------:R-:W2:Y:S01]  /*60c0*/  LDG.E.U16 R2, desc[UR36][R2.64] ;  /* 0x0000002402027981 */ /* 0x000ea2000c1e1500 */
[----:B------:R-:W-:Y:S01]  /*60d0*/  IMAD.MOV.U32 R33, RZ, RZ, RZ ;  /* 0x000000ffff217224 */ /* 0x000fe200078e00ff */
[----:B--2---:R0:W2:Y:S01]  /*60e0*/  I2F.S16 R32, R2 ;  /* 0x0000000200207306 */ /* 0x0040a20000101400 */
[----:B------:R-:W-:Y:S05]  /*60f0*/  BRA `(.L_x_5360) ;  /* 0x0000000c00247947 */ /* 0x000fea0003800000 */
.L_x_5356:
        /* <DEDUP_REMOVED lines=9> */
.L_x_5364:
[----:B------:R-:W2:Y:S01]  /*6190*/  LDG.E.U16 R2, desc[UR36][R2.64] ;  /* 0x0000002402027981 */ /* 0x000ea2000c1e1500 */
[----:B------:R-:W-:Y:S02]  /*61a0*/  IMAD.MOV.U32 R33, RZ, RZ, RZ ;  /* 0x000000ffff217224 */ /* 0x000fe400078e00ff */
[----:B--2---:R-:W-:Y:S01]  /*61b0*/  HADD2.F32 R32, -RZ, R2.H0_H0 ;  /* 0x20000002ff207230 */ /* 0x004fe20000004100 */
[----:B------:R-:W-:Y:S06]  /*61c0*/  BRA `(.L_x_5360) ;  /* 0x0000000800f07947 */ /* 0x000fec0003800000 */
.L_x_5363:
        /* <DEDUP_REMOVED lines=8> */
.L_x_5366:
[----:B------:R-:W2:Y:S02]  /*6250*/  LDG.E R2, desc[UR36][R2.64] ;  /* 0x0000002402027981 */ /* 0x000ea4000c1e1900 */
[--C-:B--2---:R-:W-:Y:S02]  /*6260*/  HADD2.F32 R32, -RZ, R2.reuse.H0_H0 ;  /* 0x20000002ff207230 */ /* 0x104fe40000004100 */
[----:B------:R-:W-:Y:S01]  /*6270*/  HADD2.F32 R33, -RZ, R2.H1_H1 ;  /* 0x30000002ff217230 */ /* 0x000fe20000004100 */
[----:B------:R-:W-:Y:S06]  /*6280*/  BRA `(.L_x_5360) ;  /* 0x0000000800c07947 */ /* 0x000fec0003800000 */
.L_x_5365:
        /* <DEDUP_REMOVED lines=8> */
.L_x_5355:
        /* <DEDUP_REMOVED lines=13> */
.L_x_5369:
        /* <DEDUP_REMOVED lines=10> */
.L_x_5368:
        /* <DEDUP_REMOVED lines=26> */
.L_x_5371:
        /* <DEDUP_REMOVED lines=13> */
.L_x_5370:
[----:B------:R-:W2:Y:S01]  /*66f0*/  LDG.E.U16 R2, desc[UR36][R2.64] ;  /* 0x0000002402027981 */ /* 0x000ea2000c1e1500 */
[----:B------:R-:W-:Y:S02]  /*6700*/  IMAD.MOV.U32 R33, RZ, RZ, RZ ;  /* 0x000000ffff217224 */ /* 0x000fe400078e00ff */
[----:B--2---:R-:W-:Y:S01]  /*6710*/  IMAD.U32 R32, R2, 0x10000, RZ ;  /* 0x0001000002207824 */ /* 0x004fe200078e00ff */
[----:B------:R-:W-:Y:S06]  /*6720*/  BRA `(.L_x_5360) ;  /* 0x0000000400987947 */ /* 0x000fec0003800000 */
.L_x_5367:
        /* <DEDUP_REMOVED lines=12> */
.L_x_5374:
        /* <DEDUP_REMOVED lines=20> */
.L_x_5376:
[----:B------:R-:W-:Y:S05]  /*6930*/  BSYNC.RECONVERGENT B0 ;  /* 0x0000000000007941 */ /* 0x000fea0003800200 */
.L_x_5375:
[----:B------:R-:W-:Y:S01]  /*6940*/  IMAD.SHL.U32 R0, R0, 0x100000, RZ ;  /* 0x0010000000007824 */ /* 0x000fe200078e00ff */
[----:B------:R-:W-:-:S04]  /*6950*/  LEA R2, R2, 0x3b800000, 0x17 ;  /* 0x3b80000002027811 */ /* 0x000fc800078eb8ff */
[----:B------:R-:W-:Y:S01]  /*6960*/  LOP3.LUT R32, R2, R0, R7, 0xfe, !PT ;  /* 0x0000000002207212 */ /* 0x000fe200078efe07 */
[----:B------:R-:W-:Y:S06]  /*6970*/  BRA `(.L_x_5360) ;  /* 0x0000000400047947 */ /* 0x000fec0003800000 */
.L_x_5373:
        /* <DEDUP_REMOVED lines=20> */
.L_x_5378:
[----:B------:R-:W-:Y:S05]  /*6ac0*/  BSYNC.RECONVERGENT B0 ;  /* 0x0000000000007941 */ /* 0x000fea0003800200 */
.L_x_5377:
[----:B------:R-:W-:Y:S01]  /*6ad0*/  IMAD.SHL.U32 R0, R0, 0x200000, RZ ;  /* 0x0020000000007824 */ /* 0x000fe200078e00ff */
[----:B------:R-:W-:-:S04]  /*6ae0*/  LEA R2, R2, 0x37800000, 0x17 ;  /* 0x3780000002027811 */ /* 0x000fc800078eb8ff */
[----:B------:R-:W-:Y:S01]  /*6af0*/  LOP3.LUT R32, R2, R0, R7, 0xfe, !PT ;  /* 0x0000000002207212 */ /* 0x000fe200078efe07 */
[----:B------:R-:W-:Y:S06]  /*6b00*/  BRA `(.L_x_5360) ;  /* 0x0000000000a07947 */ /* 0x000fec0003800000 */
.L_x_5372:
        /* <DEDUP_REMOVED lines=15> */
.L_x_5359:
        /* <DEDUP_REMOVED lines=16> */
.L_x_5381:
[----:B------:R-:W-:Y:S01]  /*6d00*/  CS2R R32, SRZ ;  /* 0x0000000000207805 */ /* 0x000fe2000001ff00 */
[----:B------:R-:W-:Y:S06]  /*6d10*/  BRA `(.L_x_5360) ;  /* 0x00000000001c7947 */ /* 0x000fec0003800000 */
.L_x_5380:
[----:B------:R-:W2:Y:S01]  /*6d20*/  LDG.E.64 R2, desc[UR36][R2.64] ;  /* 0x0000002402027981 */ /* 0x000ea2000c1e1b00 */
[----:B------:R-:W-:Y:S01]  /*6d30*/  IMAD.MOV.U32 R33, RZ, RZ, RZ ;  /* 0x000000ffff217224 */ /* 0x000fe200078e00ff */
[----:B--2---:R0:W2:Y:S01]  /*6d40*/  I2F.U64 R32, R2 ;  /* 0x0000000200207312 */ /* 0x0040a20000301000 */
[----:B------:R-:W-:Y:S05]  /*6d50*/  BRA `(.L_x_5360) ;  /* 0x00000000000c7947 */ /* 0x000fea0003800000 */
.L_x_5379:
[----:B------:R-:W2:Y:S01]  /*6d60*/  LDG.E R2, desc[UR36][R2.64] ;  /* 0x0000002402027981 */ /* 0x000ea2000c1e1900 */
[----:B------:R-:W-:Y:S01]  /*6d70*/  IMAD.MOV.U32 R33, RZ, RZ, RZ ;  /* 0x000000ffff217224 */ /* 0x000fe200078e00ff */
[----:B--2---:R-:W-:-:S07]  /*6d80*/  I2FP.F32.U32 R32, R2 ;  /* 0x0000000200207245 */ /* 0x004fce0000201000 */
.L_x_5360:
[----:B------:R-:W-:Y:S05]  /*6d90*/  BSYNC.RECONVERGENT B6 ;  /* 0x0000000000067941 */ /* 0x000fea0003800200 */
.L_x_5354:
[----:B0---4-:R-:W0:Y:S01]  /*6da0*/  LDC.64 R2, c[0x0][0x398] ;  /* 0x0000e600ff027b82 */ /* 0x011e220000000a00 */
[----:B------:R-:W4:Y:S01]  /*6db0*/  LDCU UR5, c[0x0][0x3ac] ;  /* 0x00007580ff0577ac */ /* 0x000f220008000800 */
        /* <DEDUP_REMOVED lines=14> */
[----:B------:R-:W4:Y:S02]  /*6ea0*/  LDG.E.S8 R2, desc[UR36][R2.64] ;  /* 0x0000002402027981 */ /* 0x000f24000c1e1300 */
[----:B----4-:R0:W4:Y:S01]  /*6eb0*/  I2F.S16 R30, R2 ;  /* 0x00000002001e7306 */ /* 0x0101220000101400 */
[----:B------:R-:W-:Y:S05]  /*6ec0*/  BRA `(.L_x_5353) ;  /* 0x0000000c00407947 */ /* 0x000fea0003800000 */
.L_x_5385:
[----:B------:R-:W4:Y:S02]  /*6ed0*/  LDG.E.U8 R2, desc[UR36][R2.64] ;  /* 0x0000002402027981 */ /* 0x000f24000c1e1100 */
[----:B----4-:R-:W-:Y:S01]  /*6ee0*/  I2FP.F32.U32 R30, R2 ;  /* 0x00000002001e7245 */ /* 0x010fe20000201000 */
[----:B------:R-:W-:Y:S06]  /*6ef0*/  BRA `(.L_x_5353) ;  /* 0x0000000c00347947 */ /* 0x000fec0003800000 */
.L_x_5384:
[----:B------:R-:W-:-:S09]  /*6f00*/  UISETP.NE.AND UP0, UPT, UR4, 0x2, UPT ;  /* 0x000000020400788c */ /* 0x000fd2000bf05270 */
[----:B------:R-:W-:Y:S05]  /*6f10*/  BRA.U !UP0, `(.L_x_5387) ;  /* 0x0000000108287547 */ /* 0x000fea000b800000 */
[----:B------:R-:W-:-:S09]  /*6f20*/  UISETP.NE.AND UP0, UPT, UR4, 0x3, UPT ;  /* 0x000000030400788c */ /* 0x000fd2000bf05270 */
[----:B------:R-:W-:Y:S05]  /*6f30*/  BRA.U !UP0, `(.L_x_5388) ;  /* 0x0000000108147547 */ /* 0x000fea000b800000 */
[----:B------:R-:W-:-:S09]  /*6f40*/  UISETP.NE.AND UP0, UPT, UR4, 0x4, UPT ;  /* 0x000000040400788c */ /* 0x000fd2000bf05270 */
[----:B------:R-:W-:Y:S05]  /*6f50*/  BRA.U UP0, `(.L_x_5386) ;  /* 0x0000000900c07547 */ /* 0x000fea000b800000 */
[----:B------:R-:W4:Y:S02]  /*6f60*/  LDG.E.64 R2, desc[UR36][R2.64] ;  /* 0x0000002402027981 */ /* 0x000f24000c1e1b00 */
[----:B----4-:R0:W4:Y:S01]  /*6f70*/  I2F.S64 R30, R2 ;  /* 0x00000002001e7312 */ /* 0x0101220000301400 */
[----:B------:R-:W-:Y:S05]  /*6f80*/  BRA `(.L_x_5353) ;  /* 0x0000000c00107947 */ /* 0x000fea0003800000 */
.L_x_5388:
[----:B------:R-:W4:Y:S02]  /*6f90*/  LDG.E R2, desc[UR36][R2.64] ;  /* 0x0000002402027981 */ /* 0x000f24000c1e1900 */
[----:B----4-:R-:W-:Y:S01]  /*6fa0*/  I2FP.F32.S32 R30, R2 ;  /* 0x00000002001e7245 */ /* 0x010fe20000201400 */
[----:B------:R-:W-:Y:S06]  /*6fb0*/  BRA `(.L_x_5353) ;  /* 0x0000000c00047947 */ /* 0x000fec0003800000 */
.L_x_5387:
[----:B------:R-:W4:Y:S02]  /*6fc0*/  LDG.E.U16 R2, desc[UR36][R2.64] ;  /* 0x0000002402027981 */ /* 0x000f24000c1e1500 */
[----:B----4-:R0:W4:Y:S01]  /*6fd0*/  I2F.S16 R30, R2 ;  /* 0x00000002001e7306 */ /* 0x0101220000101400 */
[----:B------:R-:W-:Y:S05]  /*6fe0*/  BRA `(.L_x_5353) ;  /* 0x0000000800f87947 */ /* 0x000fea0003800000 */
.L_x_5383:
        /* <DEDUP_REMOVED lines=8> */
.L_x_5390:
[----:B------:R-:W4:Y:S02]  /*7070*/  LDG.E.U16 R2, desc[UR36][R2.64] ;  /* 0x0000002402027981 */ /* 0x000f24000c1e1500 */
[----:B----4-:R-:W-:Y:S01]  /*7080*/  HADD2.F32 R30, -RZ, R2.H0_H0 ;  /* 0x20000002ff1e7230 */ /* 0x010fe20000004100 */
[----:B------:R-:W-:Y:S06]  /*7090*/  BRA `(.L_x_5353) ;  /* 0x0000000800cc7947 */ /* 0x000fec0003800000 */
.L_x_5389:
        /* <DEDUP_REMOVED lines=8> */
.L_x_5392:
[----:B------:R-:W4:Y:S02]  /*7120*/  LDG.E R2, desc[UR36][R2.64] ;  /* 0x0000002402027981 */ /* 0x000f24000c1e1900 */
[--C-:B----4-:R-:W-:Y:S02]  /*7130*/  HADD2.F32 R30, -RZ, R2.reuse.H0_H0 ;  /* 0x20000002ff1e7230 */ /* 0x110fe40000004100 */
[----:B------:R-:W-:Y:S01]  /*7140*/  HADD2.F32 R31, -RZ, R2.H1_H1 ;  /* 0x30000002ff1f7230 */ /* 0x000fe20000004100 */
[----:B------:R-:W-:Y:S06]  /*7150*/  BRA `(.L_x_5353) ;  /* 0x00000008009c7947 */ /* 0x000fec0003800000 */
.L_x_5391:
[----:B------:R-:W4:Y:S01]  /*7160*/  LDG.E.64 R2, desc[UR36][R2.64] ;  /* 0x0000002402027981 */ /* 0x000f22000c1e1b00 */
[----:B------:R-:W-:Y:S01]  /*7170*/  UMOV UR4, 0xf0000000 ;  /* 0xf000000000047882 */ /* 0x000fe20000000000 */
[----:B------:R-:W-:Y:S01]  /*7180*/  UMOV UR5, 0x380fffff ;  /* 0x380fffff00057882 */ /* 0x000fe20000000000 */
[----:B----4-:R-:W0:Y:S01]  /*7190*/  F2F.F32.F64 R30, R2 ;  /* 0x00000002001e7310 */ /* 0x010e220000301000 */
[----:B------:R-:W-:-:S14]  /*71a0*/  DSETP.GEU.AND P0, PT, |R2|, UR4, PT ;  /* 0x0000000402007e2a */ /* 0x000fdc000bf0e200 */
[----:B0-----:R-:W-:Y:S01]  /*71b0*/  @!P0 FMUL R30, R30, 1.175494350822287508e-38 ;  /* 0x008000001e1e8820 */ /* 0x001fe20000400000 */
[----:B------:R-:W-:Y:S06]  /*71c0*/  BRA `(.L_x_5353) ;  /* 0x0000000800807947 */ /* 0x000fec0003800000 */
.L_x_5382:
        /* <DEDUP_REMOVED lines=8> */
[----:B------:R-:W4:Y:S02]  /*7250*/  LDG.E.U8 R2, desc[UR36][R2.64] ;  /* 0x0000002402027981 */ /* 0x000f24000c1e1100 */
[----:B----4-:R-:W-:-:S04]  /*7260*/  ISETP.NE.AND P0, PT, R2, RZ, PT ;  /* 0x000000ff0200720c */ /* 0x010fc80003f05270 */
[----:B------:R-:W-:Y:S01]  /*7270*/  FSEL R30, RZ, 1, !P0 ;  /* 0x3f800000ff1e7808 */ /* 0x000fe20004000000 */
[----:B------:R-:W-:Y:S08]  /*7280*/  BRA `(.L_x_5353) ;  /* 0x0000000800507947 */ /* 0x000ff00003800000 */
.L_x_5395:
        /* <DEDUP_REMOVED lines=10> */
.L_x_5394:
        /* <DEDUP_REMOVED lines=25> */
.L_x_5397:
[----:B------:R-:W4:Y:S02]  /*74c0*/  LDG.E.U8 R2, desc[UR36][R2.64] ;  /* 0x0000002402027981 */ /* 0x000f24000c1e1100 */
        /* <DEDUP_REMOVED lines=11> */
.L_x_5396:
[----:B------:R-:W4:Y:S02]  /*7580*/  LDG.E.U16 R2, desc[UR36][R2.64] ;  /* 0x0000002402027981 */ /* 0x000f24000c1e1500 */
[----:B----4-:R-:W-:Y:S01]  /*7590*/  IMAD.U32 R30, R2, 0x10000, RZ ;  /* 0x00010000021e7824 */ /* 0x010fe200078e00ff */
[----:B------:R-:W-:Y:S06]  /*75a0*/  BRA `(.L_x_5353) ;  /* 0x0000000400887947 */ /* 0x000fec0003800000 */
.L_x_5393:
        /* <DEDUP_REMOVED lines=8> */
[----:B------:R-:W4:Y:S02]  /*7630*/  LDG.E.U16 R2, desc[UR36][R2.64] ;  /* 0x0000002402027981 */ /* 0x000f24000c1e1500 */
[----:B----4-:R-:W-:Y:S01]  /*7640*/  I2FP.F32.U32 R30, R2 ;  /* 0x00000002001e7245 */ /* 0x010fe20000201000 */
[----:B------:R-:W-:Y:S06]  /*7650*/  BRA `(.L_x_5353) ;  /* 0x00000004005c7947 */ /* 0x000fec0003800000 */
.L_x_5400:
[----:B------:R-:W4:Y:S01]  /*7660*/  LDG.E.U8 R3, desc[UR36][R2.64] ;  /* 0x0000002402037981 */ /* 0x000f22000c1e1100 */
[----:B------:R-:W-:Y:S01]  /*7670*/  IMAD.MOV.U32 R30, RZ, RZ, RZ ;  /* 0x000000ffff1e7224 */ /* 0x000fe200078e00ff */
        /* <DEDUP_REMOVED lines=18> */
.L_x_5402:
[----:B------:R-:W-:Y:S05]  /*77a0*/  BSYNC.RECONVERGENT B0 ;  /* 0x0000000000007941 */ /* 0x000fea0003800200 */
.L_x_5401:
[----:B------:R-:W-:Y:S01]  /*77b0*/  IMAD.SHL.U32 R0, R0, 0x100000, RZ ;  /* 0x0010000000007824 */ /* 0x000fe200078e00ff */
[----:B------:R-:W-:-:S04]  /*77c0*/  LEA R2, R2, 0x3b800000, 0x17 ;  /* 0x3b80000002027811 */ /* 0x000fc800078eb8ff */
[----:B------:R-:W-:Y:S01]  /*77d0*/  LOP3.LUT R30, R2, R0, R7, 0xfe, !PT ;  /* 0x00000000021e7212 */ /* 0x000fe200078efe07 */
[----:B------:R-:W-:Y:S06]  /*77e0*/  BRA `(.L_x_5353) ;  /* 0x0000000000f87947 */ /* 0x000fec0003800000 */
.L_x_5399:
        /* <DEDUP_REMOVED lines=20> */
.L_x_5404:
[----:B------:R-:W-:Y:S05]  /*7930*/  BSYNC.RECONVERGENT B0 ;  /* 0x0000000000007941 */ /* 0x000fea0003800200 */
.L_x_5403:
[----:B------:R-:W-:Y:S01]  /*7940*/  IMAD.SHL.U32 R0, R0, 0x200000, RZ ;  /* 0x0020000000007824 */ /* 0x000fe200078e00ff */
[----:B------:R-:W-:-:S04]  /*7950*/  LEA R2, R2, 0x37800000, 0x17 ;  /* 0x3780000002027811 */ /* 0x000fc800078eb8ff */
[----:B------:R-:W-:Y:S01]  /*7960*/  LOP3.LUT R30, R2, R0, R7, 0xfe, !PT ;  /* 0x00000000021e7212 */ /* 0x000fe200078efe07 */
[----:B------:R-:W-:Y:S06]  /*7970*/  BRA `(.L_x_5353) ;  /* 0x0000000000947947 */ /* 0x000fec0003800000 */
.L_x_5398:
[----:B------:R-:W-:-:S09]  /*7980*/  UISETP.NE.AND UP0, UPT, UR4, 0x1c, UPT ;  /* 0x0000001c0400788c */ /* 0x000fd2000bf05270 */
[----:B------:R-:W-:Y:S05]  /*7990*/  BRA.U !UP0, `(.L_x_5405) ;  /* 0x0000000108847547 */ /* 0x000fea000b800000 */
[----:B------:R-:W-:-:S09]  /*79a0*/  UISETP.NE.AND UP0, UPT, UR4, 0x1d, UPT ;  /* 0x0000001d0400788c */ /* 0x000fd2000bf05270 */
[----:B------:R-:W-:Y:S05]  /*79b0*/  BRA.U !UP0, `(.L_x_5406) ;  /* 0x0000000108707547 */ /* 0x000fea000b800000 */
[----:B------:R-:W-:-:S09]  /*79c0*/  UISETP.NE.AND UP0, UPT, UR4, 0x2c, UPT ;  /* 0x0000002c0400788c */ /* 0x000fd2000bf05270 */
[----:B------:R-:W-:Y:S05]  /*79d0*/  BRA.U UP0, `(.L_x_5386) ;  /* 0x0000000100207547 */ /* 0x000fea000b800000 */
[----:B------:R-:W4:Y:S01]  /*79e0*/  LDG.E.U8 R2, desc[UR36][R2.64] ;  /* 0x0000002402027981 */ /* 0x000f22000c1e1100 */
[----:B------:R-:W-:Y:S01]  /*79f0*/  IMAD.MOV.U32 R30, RZ, RZ, 0x400000 ;  /* 0x00400000ff1e7424 */ /* 0x000fe200078e00ff */
[----:B----4-:R-:W-:-:S13]  /*7a00*/  ISETP.NE.AND P0, PT, R2, RZ, PT ;  /* 0x000000ff0200720c */ /* 0x010fda0003f05270 */
[----:B------:R-:W-:Y:S05]  /*7a10*/  @!P0 BRA `(.L_x_5353) ;  /* 0x00000000006c8947 */ /* 0x000fea0003800000 */
[----:B------:R-:W-:-:S13]  /*7a20*/  ISETP.NE.AND P0, PT, R2, 0xff, PT ;  /* 0x000000ff0200780c */ /* 0x000fda0003f05270 */
[----:B------:R-:W-:Y:S02]  /*7a30*/  @!P0 IMAD.MOV.U32 R30, RZ, RZ, 0x7f800001 ;  /* 0x7f800001ff1e8424 */ /* 0x000fe400078e00ff */
[----:B------:R-:W-:Y:S01]  /*7a40*/  @P0 IMAD.SHL.U32 R30, R2, 0x800000, RZ ;  /* 0x00800000021e0824 */ /* 0x000fe200078e00ff */
[----:B------:R-:W-:Y:S06]  /*7a50*/  BRA `(.L_x_5353) ;  /* 0x00000000005c7947 */ /* 0x000fec0003800000 */
.L_x_5386:
        /* <DEDUP_REMOVED lines=16> */
.L_x_5407:
[----:B------:R-:W-:Y:S01]  /*7b60*/  IMAD.MOV.U32 R30, RZ, RZ, RZ ;  /* 0x000000ffff1e7224 */ /* 0x000fe200078e00ff */
[----:B------:R-:W-:Y:S06]  /*7b70*/  BRA `(.L_x_5353) ;  /* 0x0000000000147947 */ /* 0x000fec0003800000 */
.L_x_5406:
[----:B------:R-:W4:Y:S02]  /*7b80*/  LDG.E.64 R2, desc[UR36][R2.64] ;  /* 0x0000002402027981 */ /* 0x000f24000c1e1b00 */
[----:B----4-:R0:W4:Y:S01]  /*7b90*/  I2F.U64 R30, R2 ;  /* 0x00000002001e7312 */ /* 0x0101220000301000 */
[----:B------:R-:W-:Y:S05]  /*7ba0*/  BRA `(.L_x_5353) ;  /* 0x0000000000087947 */ /* 0x000fea0003800000 */
.L_x_5405:
[----:B------:R-:W4:Y:S02]  /*7bb0*/  LDG.E R2, desc[UR36][R2.64] ;  /* 0x0000002402027981 */ /* 0x000f24000c1e1900 */
[----:B----4-:R-:W-:-:S07]  /*7bc0*/  I2FP.F32.U32 R30, R2 ;  /* 0x00000002001e7245 */ /* 0x010fce0000201000 */
.L_x_5353:
[----:B------:R-:W-:Y:S05]  /*7bd0*/  BSYNC.RECONVERGENT B7 ;  /* 0x0000000000077941 */ /* 0x000fea0003800200 */
.L_x_5352:
[CC--:B------:R-:W-:Y:S01]  /*7be0*/  ISETP.GE.AND P0, PT, R36.reuse, R37.reuse, PT ;  /* 0x000000252400720c */ /* 0x0c0fe20003f06270 */
[C---:B0-2-4-:R-:W-:Y:S01]  /*7bf0*/  VIADD R2, R36.reuse, 0x80 ;  /* 0x0000008024027836 */ /* 0x055fe20000000000 */
[----:B------:R-:W-:Y:S01]  /*7c00*/  CS2R R6, SRZ ;  /* 0x0000000000067805 */ /* 0x000fe2000001ff00 */
[C---:B------:R-:W-:Y:S01]  /*7c10*/  VIADD R0, R36.reuse, 0x100 ;  /* 0x0000010024007836 */ /* 0x040fe20000000000 */
[----:B------:R-:W-:Y:S01]  /*7c20*/  CS2R R34, SRZ ;  /* 0x0000000000227805 */ /* 0x000fe2000001ff00 */
[----:B------:R-:W-:Y:S01]  /*7c30*/  VIADD R4, R36, 0x180 ;  /* 0x0000018024047836 */ /* 0x000fe20000000000 */
[-C--:B------:R-:W-:Y:S01]  /*7c40*/  ISETP.GE.AND P1, PT, R2, R37.reuse, PT ;  /* 0x000000250200720c */ /* 0x080fe20003f26270 */
[----:B------:R-:W-:Y:S01]  /*7c50*/  BSSY.RECONVERGENT B6, `(.L_x_5408) ;  /* 0x0000113000067945 */ /* 0x000fe20003800200 */
[-C--:B------:R-:W-:Y:S02]  /*7c60*/  ISETP.GE.AND P2, PT, R0, R37.reuse, PT ;  /* 0x000000250000720c */ /* 0x080fe40003f46270 */
[----:B------:R-:W-:-:S03]  /*7c70*/  ISETP.GE.AND P3, PT, R4, R37, PT ;  /* 0x000000250400720c */ /* 0x000fc60003f66270 */
[CC--:B-----5:R-:W-:Y:S01]  /*7c80*/  @!P0 FMUL.FTZ R3, R27.reuse, R29.reuse ;  /* 0x0000001d1b038220 */ /* 0x0e0fe20000410000 */
[-C--:B-1-3--:R-:W-:Y:S02]  /*7c90*/  @!P0 FMUL.FTZ R5, R27, R28.reuse ;  /* 0x0000001c1b058220 */ /* 0x08afe40000410000 */
[----:B------:R-:W0:Y:S01]  /*7ca0*/  LDC.U8 R27, c[0x0][0x3b0] ;  /* 0x0000ec00ff1b7b82 */ /* 0x000e220000000000 */
[C---:B------:R-:W-:Y:S01]  /*7cb0*/  @!P0 FFMA.FTZ R6, R26.reuse, R28, -R3 ;  /* 0x0000001c1a068223 */ /* 0x040fe20000010803 */
[----:B------:R-:W-:Y:S01]  /*7cc0*/  @!P0 FFMA.FTZ R7, R26, R29, R5 ;  /* 0x0000001d1a078223 */ /* 0x000fe20000010005 */
[C---:B------:R-:W-:Y:S01]  /*7cd0*/  @!P1 FMUL.FTZ R3, R23.reuse, R25 ;  /* 0x0000001917039220 */ /* 0x040fe20000410000 */
[----:B------:R-:W-:-:S03]  /*7ce0*/  @!P1 FMUL.FTZ R0, R23, R24 ;  /* 0x0000001817009220 */ /* 0x000fc60000410000 */
[C---:B------:R-:W-:Y:S01]  /*7cf0*/  @!P1 FFMA.FTZ R34, R22.reuse, R24, -R3 ;  /* 0x0000001816229223 */ /* 0x040fe20000010803 */
[----:B------:R-:W-:Y:S01]  /*7d00*/  @!P1 FFMA.FTZ R35, R22, R25, R0 ;  /* 0x0000001916239223 */ /* 0x000fe20000010000 */
[C---:B------:R-:W-:Y:S01]  /*7d10*/  @!P2 FMUL.FTZ R3, R17.reuse, R19 ;  /* 0x000000131103a220 */ /* 0x040fe20000410000 */
[-C--:B------:R-:W-:Y:S01]  /*7d20*/  @!P2 FMUL.FTZ R0, R17, R18.reuse ;  /* 0x000000121100a220 */ /* 0x080fe20000410000 */
[-C--:B------:R-:W-:Y:S01]  /*7d30*/  @!P3 FMUL.FTZ R5, R33, R31.reuse ;  /* 0x0000001f2105b220 */ /* 0x080fe20000410000 */
[----:B------:R-:W-:Y:S01]  /*7d40*/  @!P3 FMUL.FTZ R4, R32, R31 ;  /* 0x0000001f2004b220 */ /* 0x000fe20000410000 */
[----:B------:R-:W-:Y:S02]  /*7d50*/  CS2R R22, SRZ ;  /* 0x0000000000167805 */ /* 0x000fe4000001ff00 */
[----:B------:R-:W-:Y:S01]  /*7d60*/  CS2R R24, SRZ ;  /* 0x0000000000187805 */ /* 0x000fe2000001ff00 */
[C---:B------:R-:W-:Y:S01]  /*7d70*/  @!P2 FFMA.FTZ R22, R16.reuse, R18, -R3 ;  /* 0x000000121016a223 */ /* 0x040fe20000010803 */
[----:B------:R-:W-:Y:S01]  /*7d80*/  @!P2 FFMA.FTZ R23, R16, R19, R0 ;  /* 0x000000131017a223 */ /* 0x000fe20000010000 */
[C---:B------:R-:W-:Y:S01]  /*7d90*/  @!P3 FFMA.FTZ R24, R30.reuse, R32, -R5 ;  /* 0x000000201e18b223 */ /* 0x040fe20000010805 */
[----:B------:R-:W-:Y:S01]  /*7da0*/  @!P3 FFMA.FTZ R25, R30, R33, R4 ;  /* 0x000000211e19b223 */ /* 0x000fe20000010004 */
[----:B------:R-:W-:Y:S06]  /*7db0*/  @P0 BRA `(.L_x_5409) ;  /* 0x0000000c00f00947 */ /* 0x000fec0003800000 */
[----:B------:R-:W1:Y:S01]  /*7dc0*/  S2R R10, SR_CTAID.X ;  /* 0x00000000000a7919 */ /* 0x000e620000002500 */
[----:B------:R-:W2:Y:S01]  /*7dd0*/  LDCU UR4, c[0x0][0x3b4] ;  /* 0x00007680ff0477ac */ /* 0x000ea20008000800 */
[----:B------:R-:W3:Y:S01]  /*7de0*/  LDC.64 R8, c[0x0][0x388] ;  /* 0x0000e200ff087b82 */ /* 0x000ee20000000a00 */
[----:B0-----:R-:W-:Y:S01]  /*7df0*/  PRMT R4, R27, 0x9910, RZ ;  /* 0x000099101b047816 */ /* 0x001fe200000000ff */
[----:B-1----:R-:W-:-:S04]  /*7e00*/  IMAD R0, R10, 0x200, R36 ;  /* 0x000002000a007824 */ /* 0x002fc800078e0224 */
[----:B--2---:R-:W-:Y:S02]  /*7e10*/  IMAD R3, R0, UR4, RZ ;  /* 0x0000000400037c24 */ /* 0x004fe4000f8e02ff */
[----:B------:R-:W-:-:S03]  /*7e20*/  IMAD.MOV.U32 R0, RZ, RZ, R4 ;  /* 0x000000ffff007224 */ /* 0x000fc600078e0004 */
[----:B---3--:R-:W-:Y:S02]  /*7e30*/  IADD3 R8, P1, PT, R3, R8, RZ ;  /* 0x0000000803087210 */ /* 0x008fe40007f3e0ff */
[----:B------:R-:W-:-:S03]  /*7e40*/  ISETP.GT.AND P0, PT, R0, 0x9, PT ;  /* 0x000000090000780c */ /* 0x000fc60003f04270 */
[----:B------:R-:W-:-:S10]  /*7e50*/  IMAD.X R9, RZ, RZ, R9, P1 ;  /* 0x000000ffff097224 */ /* 0x000fd400008e0609 */
        /* <DEDUP_REMOVED lines=13> */
.L_x_5413:
[----:B------:R-:W0:Y:S01]  /*7f30*/  F2I.S64.TRUNC R6, R6 ;  /* 0x0000000600067311 */ /* 0x000e22000020d900 */
[----:B------:R-:W-:Y:S02]  /*7f40*/  IMAD.MOV.U32 R36, RZ, RZ, R2 ;  /* 0x000000ffff247224 */ /* 0x000fe400078e0002 */
[----:B0-----:R-:W-:-:S05]  /*7f50*/  IMAD.MOV.U32 R3, RZ, RZ, R6 ;  /* 0x000000ffff037224 */ /* 0x001fca00078e0006 */
[----:B------:R0:W-:Y:S01]  /*7f60*/  STG.E.U8 desc[UR36][R8.64], R3 ;  /* 0x0000000308007986 */ /* 0x0001e2000c101124 */
[----:B------:R-:W-:Y:S05]  /*7f70*/  BRA `(.L_x_5409) ;  /* 0x0000000c00807947 */ /* 0x000fea0003800000 */
.L_x_5412:
        /* <DEDUP_REMOVED lines=10> */
.L_x_5416:
[----:B------:R-:W0:Y:S01]  /*8020*/  F2I.FTZ.TRUNC.NTZ R3, R6 ;  /* 0x0000000600037305 */ /* 0x000e22000021f100 */
[----:B------:R-:W-:Y:S01]  /*8030*/  IMAD.MOV.U32 R36, RZ, RZ, R2 ;  /* 0x000000ffff247224 */ /* 0x000fe200078e0002 */
[----:B0-----:R0:W-:Y:S01]  /*8040*/  STG.E desc[UR36][R8.64], R3 ;  /* 0x0000000308007986 */ /* 0x0011e2000c101924 */
[----:B------:R-:W-:Y:S05]  /*8050*/  BRA `(.L_x_5409) ;  /* 0x0000000c00487947 */ /* 0x000fea0003800000 */
.L_x_5415:
[----:B------:R-:W0:Y:S01]  /*8060*/  F2I.FTZ.TRUNC.NTZ R3, R6 ;  /* 0x0000000600037305 */ /* 0x000e22000021f100 */
[----:B------:R-:W-:Y:S01]  /*8070*/  IMAD.MOV.U32 R36, RZ, RZ, R2 ;  /* 0x000000ffff247224 */ /* 0x000fe200078e0002 */
[----:B0-----:R0:W-:Y:S01]  /*8080*/  STG.E.U16 desc[UR36][R8.64], R3 ;  /* 0x0000000308007986 */ /* 0x0011e2000c101524 */
[----:B------:R-:W-:Y:S05]  /*8090*/  BRA `(.L_x_5409) ;  /* 0x0000000c00387947 */ /* 0x000fea0003800000 */
.L_x_5411:
        /* <DEDUP_REMOVED lines=9> */
.L_x_5418:
[----:B------:R-:W-:Y:S01]  /*8130*/  F2FP.F16.F32.PACK_AB R6, RZ, R6 ;  /* 0x00000006ff06723e */ /* 0x000fe200000000ff */
[----:B------:R-:W-:-:S04]  /*8140*/  IMAD.MOV.U32 R36, RZ, RZ, R2 ;  /* 0x000000ffff247224 */ /* 0x000fc800078e0002 */
[----:B------:R0:W-:Y:S01]  /*8150*/  STG.E.U16 desc[UR36][R8.64], R6 ;  /* 0x0000000608007986 */ /* 0x0001e2000c101524 */
[----:B------:R-:W-:Y:S05]  /*8160*/  BRA `(.L_x_5409) ;  /* 0x0000000c00047947 */ /* 0x000fea0003800000 */
.L_x_5417:
        /* <DEDUP_REMOVED lines=9> */
.L_x_5420:
[----:B------:R-:W-:Y:S01]  /*8200*/  F2FP.F16.F32.PACK_AB R7, R7, R6 ;  /* 0x000000060707723e */ /* 0x000fe200000000ff */
[----:B------:R-:W-:-:S04]  /*8210*/  IMAD.MOV.U32 R36, RZ, RZ, R2 ;  /* 0x000000ffff247224 */ /* 0x000fc800078e0002 */
[----:B------:R3:W-:Y:S01]  /*8220*/  STG.E desc[UR36][R8.64], R7 ;  /* 0x0000000708007986 */ /* 0x0007e2000c101924 */
[----:B------:R-:W-:Y:S05]  /*8230*/  BRA `(.L_x_5409) ;  /* 0x0000000800d07947 */ /* 0x000fea0003800000 */
.L_x_5419:
[----:B------:R-:W-:Y:S01]  /*8240*/  FMUL.FTZ R4, R6, 1 ;  /* 0x3f80000006047820 */ /* 0x000fe20000410000 */
[----:B------:R-:W-:-:S05]  /*8250*/  IMAD.MOV.U32 R36, RZ, RZ, R2 ;  /* 0x000000ffff247224 */ /* 0x000fca00078e0002 */
[----:B------:R-:W0:Y:S02]  /*8260*/  F2F.F64.F32 R4, R4 ;  /* 0x0000000400047310 */ /* 0x000e240000201800 */
[----:B0-----:R1:W-:Y:S01]  /*8270*/  STG.E.64 desc[UR36][R8.64], R4 ;  /* 0x0000000408007986 */ /* 0x0013e2000c101b24 */
[----:B------:R-:W-:Y:S05]  /*8280*/  BRA `(.L_x_5409) ;  /* 0x0000000800bc7947 */ /* 0x000fea0003800000 */
.L_x_5410:
        /* <DEDUP_REMOVED lines=15> */
.L_x_5423:
[----:B------:R-:W-:Y:S01]  /*8380*/  FMUL.FTZ R4, R6, 1 ;  /* 0x3f80000006047820 */ /* 0x000fe20000410000 */
[----:B------:R-:W-:Y:S01]  /*8390*/  FMUL.FTZ R7, R7, 1 ;  /* 0x3f80000007077820 */ /* 0x000fe20000410000 */
[----:B------:R-:W-:-:S04]  /*83a0*/  IMAD.MOV.U32 R36, RZ, RZ, R2 ;  /* 0x000000ffff247224 */ /* 0x000fc800078e0002 */
[----:B------:R-:W-:Y:S08]  /*83b0*/  F2F.F64.F32 R4, R4 ;  /* 0x0000000400047310 */ /* 0x000ff00000201800 */
[----:B------:R-:W0:Y:S02]  /*83c0*/  F2F.F64.F32 R6, R7 ;  /* 0x0000000700067310 */ /* 0x000e240000201800 */
[----:B0-----:R0:W-:Y:S01]  /*83d0*/  STG.E.128 desc[UR36][R8.64], R4 ;  /* 0x0000000408007986 */ /* 0x0011e2000c101d24 */
[----:B------:R-:W-:Y:S05]  /*83e0*/  BRA `(.L_x_5409) ;  /* 0x0000000800647947 */ /* 0x000fea0003800000 */
.L_x_5422:
        /* <DEDUP_REMOVED lines=18> */
.L_x_5427:
[----:B------:R-:W-:Y:S05]  /*8510*/  BSYNC.RECONVERGENT B0 ;  /* 0x0000000000007941 */ /* 0x000fea0003800200 */
.L_x_5426:
[----:B------:R-:W-:Y:S01]  /*8520*/  LOP3.LUT R5, R0, 0x80, R5, 0xf8, !PT ;  /* 0x0000008000057812 */ /* 0x000fe200078ef805 */
[----:B------:R-:W-:-:S04]  /*8530*/  IMAD.MOV.U32 R36, RZ, RZ, R2 ;  /* 0x000000ffff247224 */ /* 0x000fc800078e0002 */
[----:B------:R0:W-:Y:S01]  /*8540*/  STG.E.U8 desc[UR36][R8.64], R5 ;  /* 0x0000000508007986 */ /* 0x0001e2000c101124 */
[----:B------:R-:W-:Y:S05]  /*8550*/  BRA `(.L_x_5409) ;  /* 0x0000000800087947 */ /* 0x000fea0003800000 */
.L_x_5425:
        /* <DEDUP_REMOVED lines=14> */
.L_x_5429:
[----:B------:R-:W-:Y:S05]  /*8640*/  BSYNC.RECONVERGENT B0 ;  /* 0x0000000000007941 */ /* 0x000fea0003800200 */
.L_x_5428:
[----:B------:R-:W-:Y:S01]  /*8650*/  LOP3.LUT R3, R0, 0x80, R5, 0xf8, !PT ;  /* 0x0000008000037812 */ /* 0x000fe200078ef805 */
[----:B------:R-:W-:-:S04]  /*8660*/  IMAD.MOV.U32 R36, RZ, RZ, R2 ;  /* 0x000000ffff247224 */ /* 0x000fc800078e0002 */
[----:B------:R0:W-:Y:S01]  /*8670*/  STG.E.U8 desc[UR36][R8.64], R3 ;  /* 0x0000000308007986 */ /* 0x0001e2000c101124 */
[----:B------:R-:W-:Y:S05]  /*8680*/  BRA `(.L_x_5409) ;  /* 0x0000000400bc7947 */ /* 0x000fea0003800000 */
.L_x_5424:
[----:B------:R-:W-:Y:S01]  /*8690*/  F2FP.BF16.F32.PACK_AB R6, RZ, R6 ;  /* 0x00000006ff06723e */ /* 0x000fe200000010ff */
[----:B------:R-:W-:-:S04]  /*86a0*/  IMAD.MOV.U32 R36, RZ, RZ, R2 ;  /* 0x000000ffff247224 */ /* 0x000fc800078e0002 */
[----:B------:R0:W-:Y:S01]  /*86b0*/  STG.E.U16 desc[UR36][R8.64], R6 ;  /* 0x0000000608007986 */ /* 0x0001e2000c101524 */
[----:B------:R-:W-:Y:S05]  /*86c0*/  BRA `(.L_x_5409) ;  /* 0x0000000400ac7947 */ /* 0x000fea0003800000 */
.L_x_5421:
        /* <DEDUP_REMOVED lines=12> */
.L_x_5432:
        /* <DEDUP_REMOVED lines=12> */
.L_x_5435:
[----:B------:R-:W-:-:S04]  /*8850*/  SHF.R.U32.HI R0, RZ, 0x14, R6 ;  /* 0x00000014ff007819 */ /* 0x000fc80000011606 */
[----:B------:R-:W-:-:S04]  /*8860*/  LOP3.LUT R3, R0, 0x1, RZ, 0xc0, !PT ;  /* 0x0000000100037812 */ /* 0x000fc800078ec0ff */
[----:B------:R-:W-:-:S04]  /*8870*/  IADD3 R0, PT, PT, R6, 0x487ffff, R3 ;  /* 0x0487ffff06007810 */ /* 0x000fc80007ffe003 */
[----:B------:R-:W-:-:S04]  /*8880*/  SHF.R.U32.HI R0, RZ, 0x14, R0 ;  /* 0x00000014ff007819 */ /* 0x000fc80000011600 */
[----:B------:R-:W-:-:S07]  /*8890*/  LOP3.LUT R0, R0, 0xff, RZ, 0xc0, !PT ;  /* 0x000000ff00007812 */ /* 0x000fce00078ec0ff */
.L_x_5436:
[----:B------:R-:W-:-:S04]  /*88a0*/  SHF.R.U32.HI R3, RZ, 0x18, R6 ;  /* 0x00000018ff037819 */ /* 0x000fc80000011606 */
[----:B------:R-:W-:-:S04]  /*88b0*/  LOP3.LUT R0, R0, 0x80, R3, 0xf8, !PT ;  /* 0x0000008000007812 */ /* 0x000fc800078ef803 */
[----:B------:R-:W-:-:S07]  /*88c0*/  PRMT R4, R0, 0x7610, R4 ;  /* 0x0000761000047816 */ /* 0x000fce0000000004 */
.L_x_5434:
[----:B------:R-:W-:Y:S05]  /*88d0*/  BSYNC.RECONVERGENT B0 ;  /* 0x0000000000007941 */ /* 0x000fea0003800200 */
.L_x_5433:
[----:B------:R0:W-:Y:S01]  /*88e0*/  STG.E.U8 desc[UR36][R8.64], R4 ;  /* 0x0000000408007986 */ /* 0x0001e2000c101124 */
[----:B------:R-:W-:Y:S01]  /*88f0*/  IMAD.MOV.U32 R36, RZ, RZ, R2 ;  /* 0x000000ffff247224 */ /* 0x000fe200078e0002 */
[----:B------:R-:W-:Y:S06]  /*8900*/  BRA `(.L_x_5409) ;  /* 0x00000004001c7947 */ /* 0x000fec0003800000 */
.L_x_5431:
        /* <DEDUP_REMOVED lines=12> */
.L_x_5439:
[----:B------:R-:W-:-:S04]  /*89d0*/  SHF.R.U32.HI R0, RZ, 0x15, R6 ;  /* 0x00000015ff007819 */ /* 0x000fc80000011606 */
[----:B------:R-:W-:-:S04]  /*89e0*/  LOP3.LUT R3, R0, 0x1, RZ, 0xc0, !PT ;  /* 0x0000000100037812 */ /* 0x000fc800078ec0ff */
[----:B------:R-:W-:-:S04]  /*89f0*/  IADD3 R0, PT, PT, R6, 0x88fffff, R3 ;  /* 0x088fffff06007810 */ /* 0x000fc80007ffe003 */
[----:B------:R-:W-:-:S04]  /*8a00*/  SHF.R.U32.HI R0, RZ, 0x15, R0 ;  /* 0x00000015ff007819 */ /* 0x000fc80000011600 */
[----:B------:R-:W-:-:S07]  /*8a10*/  LOP3.LUT R0, R0, 0xff, RZ, 0xc0, !PT ;  /* 0x000000ff00007812 */ /* 0x000fce00078ec0ff */
.L_x_5440:
[----:B------:R-:W-:-:S04]  /*8a20*/  SHF.R.U32.HI R3, RZ, 0x18, R6 ;  /* 0x00000018ff037819 */ /* 0x000fc80000011606 */
[----:B------:R-:W-:-:S04]  /*8a30*/  LOP3.LUT R0, R0, 0x80, R3, 0xf8, !PT ;  /* 0x0000008000007812 */ /* 0x000fc800078ef803 */
[----:B------:R-:W-:-:S07]  /*8a40*/  PRMT R4, R0, 0x7610, R4 ;  /* 0x0000761000047816 */ /* 0x000fce0000000004 */
.L_x_5438:
[----:B------:R-:W-:Y:S05]  /*8a50*/  BSYNC.RECONVERGENT B0 ;  /* 0x0000000000007941 */ /* 0x000fea0003800200 */
.L_x_5437:
[----:B------:R0:W-:Y:S01]  /*8a60*/  STG.E.U8 desc[UR36][R8.64], R4 ;  /* 0x0000000408007986 */ /* 0x0001e2000c101124 */
[----:B------:R-:W-:Y:S01]  /*8a70*/  IMAD.MOV.U32 R36, RZ, RZ, R2 ;  /* 0x000000ffff247224 */ /* 0x000fe200078e0002 */
[----:B------:R-:W-:Y:S06]  /*8a80*/  BRA `(.L_x_5409) ;  /* 0x0000000000bc7947 */ /* 0x000fec0003800000 */
.L_x_5430:
[----:B------:R-:W-:-:S13]  /*8a90*/  ISETP.NE.AND P0, PT, R0, 0x1c, PT ;  /* 0x0000001c0000780c */ /* 0x000fda0003f05270 */
[----:B------:R-:W-:Y:S05]  /*8aa0*/  @!P0 BRA `(.L_x_5441) ;  /* 0x0000000000a88947 */ /* 0x000fea0003800000 */
[----:B------:R-:W-:-:S13]  /*8ab0*/  ISETP.NE.AND P0, PT, R0, 0x1d, PT ;  /* 0x0000001d0000780c */ /* 0x000fda0003f05270 */
[----:B------:R-:W-:Y:S05]  /*8ac0*/  @!P0 BRA `(.L_x_5442) ;  /* 0x0000000000908947 */ /* 0x000fea0003800000 */
[----:B------:R-:W-:-:S13]  /*8ad0*/  ISETP.NE.AND P0, PT, R0, 0x2c, PT ;  /* 0x0000002c0000780c */ /* 0x000fda0003f05270 */
[----:B------:R-:W-:Y:S05]  /*8ae0*/  @!P0 BRA `(.L_x_5443) ;  /* 0x0000000000488947 */ /* 0x000fea0003800000 */
.L_x_5414:
        /* <DEDUP_REMOVED lines=16> */
.L_x_5444:
[----:B------:R-:W-:Y:S01]  /*8bf0*/  IMAD.MOV.U32 R36, RZ, RZ, R2 ;  /* 0x000000ffff247224 */ /* 0x000fe200078e0002 */
[----:B------:R-:W-:Y:S06]  /*8c00*/  BRA `(.L_x_5409) ;  /* 0x00000000005c7947 */ /* 0x000fec0003800000 */
.L_x_5443:
        /* <DEDUP_REMOVED lines=16> */
.L_x_5442:
[----:B------:R-:W0:Y:S01]  /*8d10*/  F2I.U64.TRUNC R6, R6 ;  /* 0x0000000600067311 */ /* 0x000e22000020d800 */
[----:B------:R-:W-:Y:S01]  /*8d20*/  IMAD.MOV.U32 R36, RZ, RZ, R2 ;  /* 0x000000ffff247224 */ /* 0x000fe200078e0002 */
[----:B0-----:R0:W-:Y:S01]  /*8d30*/  STG.E.64 desc[UR36][R8.64], R6 ;  /* 0x0000000608007986 */ /* 0x0011e2000c101b24 */
[----:B------:R-:W-:Y:S05]  /*8d40*/  BRA `(.L_x_5409) ;  /* 0x00000000000c7947 */ /* 0x000fea0003800000 */
.L_x_5441:
[----:B------:R-:W0:Y:S01]  /*8d50*/  F2I.FTZ.U32.TRUNC.NTZ R3, R6 ;  /* 0x0000000600037305 */ /* 0x000e22000021f000 */
[----:B------:R-:W-:Y:S01]  /*8d60*/  IMAD.MOV.U32 R36, RZ, RZ, R2 ;  /* 0x000000ffff247224 */ /* 0x000fe200078e0002 */
[----:B0-----:R0:W-:Y:S06]  /*8d70*/  STG.E desc[UR36][R8.64], R3 ;  /* 0x0000000308007986 */ /* 0x0011ec000c101924 */
.L_x_5409:
[----:B------:R-:W-:Y:S05]  /*8d80*/  BSYNC.RECONVERGENT B6 ;  /* 0x0000000000067941 */ /* 0x000fea0003800200 */
.L_x_5408:
[----:B------:R-:W-:Y:S01]  /*8d90*/  ISETP.GE.AND P0, PT, R36, R37, PT ;  /* 0x000000252400720c */ /* 0x000fe20003f06270 */
[----:B------:R-:W-:-:S12]  /*8da0*/  BSSY.RECONVERGENT B6, `(.L_x_5445) ;  /* 0x00001cf000067945 */ /* 0x000fd80003800200 */
[----:B------:R-:W-:Y:S05]  /*8db0*/  @P0 BRA `(.L_x_5446) ;  /* 0x0000001c00340947 */ /* 0x000fea0003800000 */
[----:B------:R-:W5:Y:S01]  /*8dc0*/  S2R R16, SR_CTAID.X ;  /* 0x0000000000107919 */ /* 0x000f620000002500 */
[----:B------:R-:W2:Y:S01]  /*8dd0*/  LDCU UR4, c[0x0][0x3b4] ;  /* 0x00007680ff0477ac */ /* 0x000ea20008000800 */
[----:B0-----:R-:W0:Y:S01]  /*8de0*/  LDC.64 R2, c[0x0][0x388] ;  /* 0x0000e200ff027b82 */ /* 0x001e220000000a00 */
[----:B-1----:R-:W-:Y:S01]  /*8df0*/  PRMT R4, R27, 0x9910, RZ ;  /* 0x000099101b047816 */ /* 0x002fe200000000ff */
[----:B-----5:R-:W-:-:S04]  /*8e00*/  IMAD R0, R16, 0x200, R36 ;  /* 0x0000020010007824 */ /* 0x020fc800078e0224 */
[----:B--2---:R-:W-:Y:S02]  /*8e10*/  IMAD R5, R0, UR4, RZ ;  /* 0x0000000400057c24 */ /* 0x004fe4000f8e02ff */
[----:B------:R-:W-:-:S03]  /*8e20*/  IMAD.MOV.U32 R0, RZ, RZ, R4 ;  /* 0x000000ffff007224 */ /* 0x000fc600078e0004 */
[----:B0-----:R-:W-:Y:S02]  /*8e30*/  IADD3 R2, P0, PT, R5, R2, RZ ;  /* 0x0000000205027210 */ /* 0x001fe40007f1e0ff */
        /* <DEDUP_REMOVED lines=14> */
.L_x_5450:
[----:B------:R-:W0:Y:S02]  /*8f20*/  F2I.S64.TRUNC R34, R34 ;  /* 0x0000002200227311 */ /* 0x000e24000020d900 */
[----:B0-----:R-:W-:-:S05]  /*8f30*/  IMAD.MOV.U32 R5, RZ, RZ, R34 ;  /* 0x000000ffff057224 */ /* 0x001fca00078e0022 */
[----:B------:R0:W-:Y:S01]  /*8f40*/  STG.E.U8 desc[UR36][R2.64], R5 ;  /* 0x0000000502007986 */ /* 0x0001e2000c101124 */
[----:B------:R-:W-:Y:S05]  /*8f50*/  BRA `(.L_x_5452) ;  /* 0x0000000c002c7947 */ /* 0x000fea0003800000 */
.L_x_5449:
        /* <DEDUP_REMOVED lines=9> */
.L_x_5454:
[----:B------:R-:W0:Y:S02]  /*8ff0*/  F2I.FTZ.TRUNC.NTZ R5, R34 ;  /* 0x0000002200057305 */ /* 0x000e24000021f100 */
[----:B0-----:R2:W-:Y:S01]  /*9000*/  STG.E desc[UR36][R2.64], R5 ;  /* 0x0000000502007986 */ /* 0x0015e2000c101924 */
[----:B------:R-:W-:Y:S05]  /*9010*/  BRA `(.L_x_5452) ;  /* 0x0000000800fc7947 */ /* 0x000fea0003800000 */
.L_x_5453:
[----:B------:R-:W0:Y:S02]  /*9020*/  F2I.FTZ.TRUNC.NTZ R5, R34 ;  /* 0x0000002200057305 */ /* 0x000e24000021f100 */
[----:B0-----:R0:W-:Y:S01]  /*9030*/  STG.E.U16 desc[UR36][R2.64], R5 ;  /* 0x0000000502007986 */ /* 0x0011e2000c101524 */
[----:B------:R-:W-:Y:S05]  /*9040*/  BRA `(.L_x_5452) ;  /* 0x0000000800f07947 */ /* 0x000fea0003800000 */
.L_x_5448:
        /* <DEDUP_REMOVED lines=8> */
.L_x_5456:
[----:B------:R-:W-:-:S05]  /*90d0*/  F2FP.F16.F32.PACK_AB R34, RZ, R34 ;  /* 0x00000022ff22723e */ /* 0x000fca00000000ff */
[----:B------:R0:W-:Y:S01]  /*90e0*/  STG.E.U16 desc[UR36][R2.64], R34 ;  /* 0x0000002202007986 */ /* 0x0001e2000c101524 */
[----:B------:R-:W-:Y:S05]  /*90f0*/  BRA `(.L_x_5452) ;  /* 0x0000000800c47947 */ /* 0x000fea0003800000 */
.L_x_5455:
        /* <DEDUP_REMOVED lines=8> */
.L_x_5458:
[----:B------:R-:W-:-:S05]  /*9180*/  F2FP.F16.F32.PACK_AB R35, R35, R34 ;  /* 0x000000222323723e */ /* 0x000fca00000000ff */
[----:B------:R0:W-:Y:S01]  /*9190*/  STG.E desc[UR36][R2.64], R35 ;  /* 0x0000002302007986 */ /* 0x0001e2000c101924 */
[----:B------:R-:W-:Y:S05]  /*91a0*/  BRA `(.L_x_5452) ;  /* 0x0000000800987947 */ /* 0x000fea0003800000 */
.L_x_5457:
[----:B------:R-:W-:-:S06]  /*91b0*/  FMUL.FTZ R4, R34, 1 ;  /* 0x3f80000022047820 */ /* 0x000fcc0000410000 */
[----:B------:R-:W0:Y:S02]  /*91c0*/  F2F.F64.F32 R4, R4 ;  /* 0x0000000400047310 */ /* 0x000e240000201800 */
[----:B0-----:R0:W-:Y:S01]  /*91d0*/  STG.E.64 desc[UR36][R2.64], R4 ;  /* 0x0000000402007986 */ /* 0x0011e2000c101b24 */
[----:B------:R-:W-:Y:S05]  /*91e0*/  BRA `(.L_x_5452) ;  /* 0x0000000800887947 */ /* 0x000fea0003800000 */
.L_x_5447:
        /* <DEDUP_REMOVED lines=13> */
.L_x_5462:
        /* <DEDUP_REMOVED lines=16> */
.L_x_5465:
[----:B------:R-:W-:-:S04]  /*93c0*/  SHF.R.U32.HI R34, RZ, 0x18, R34 ;  /* 0x00000018ff227819 */ /* 0x000fc80000011622 */
[----:B------:R-:W-:-:S04]  /*93d0*/  LOP3.LUT R5, R5, 0x80, R34, 0xf8, !PT ;  /* 0x0000008005057812 */ /* 0x000fc800078ef822 */
[----:B------:R-:W-:-:S07]  /*93e0*/  PRMT R0, R5, 0x7610, R0 ;  /* 0x0000761005007816 */ /* 0x000fce0000000000 */
.L_x_5464:
[----:B------:R-:W-:Y:S05]  /*93f0*/  BSYNC.RECONVERGENT B0 ;  /* 0x0000000000007941 */ /* 0x000fea0003800200 */
.L_x_5463:
[----:B------:R0:W-:Y:S01]  /*9400*/  STG.E.U8 desc[UR36][R2.64], R0 ;  /* 0x0000000002007986 */ /* 0x0001e2000c101124 */
[----:B------:R-:W-:Y:S05]  /*9410*/  BRA `(.L_x_5452) ;  /* 0x0000000400fc7947 */ /* 0x000fea0003800000 */
.L_x_5461:
        /* <DEDUP_REMOVED lines=16> */
.L_x_5468:
[----:B------:R-:W-:-:S04]  /*9520*/  SHF.R.U32.HI R34, RZ, 0x18, R34 ;  /* 0x00000018ff227819 */ /* 0x000fc80000011622 */
[----:B------:R-:W-:-:S04]  /*9530*/  LOP3.LUT R5, R5, 0x80, R34, 0xf8, !PT ;  /* 0x0000008005057812 */ /* 0x000fc800078ef822 */
[----:B------:R-:W-:-:S07]  /*9540*/  PRMT R0, R5, 0x7610, R0 ;  /* 0x0000761005007816 */ /* 0x000fce0000000000 */
.L_x_5467:
[----:B------:R-:W-:Y:S05]  /*9550*/  BSYNC.RECONVERGENT B0 ;  /* 0x0000000000007941 */ /* 0x000fea0003800200 */
.L_x_5466:
[----:B------:R0:W-:Y:S01]  /*9560*/  STG.E.U8 desc[UR36][R2.64], R0 ;  /* 0x0000000002007986 */ /* 0x0001e2000c101124 */
[----:B------:R-:W-:Y:S05]  /*9570*/  BRA `(.L_x_5452) ;  /* 0x0000000400a47947 */ /* 0x000fea0003800000 */
.L_x_5460:
        /* <DEDUP_REMOVED lines=21> */
.L_x_5470:
[----:B------:R-:W0:Y:S02]  /*96d0*/  F2I.U64.TRUNC R34, R34 ;  /* 0x0000002200227311 */ /* 0x000e24000020d800 */
[----:B0-----:R0:W-:Y:S01]  /*96e0*/  STG.E.64 desc[UR36][R2.64], R34 ;  /* 0x0000002202007986 */ /* 0x0011e2000c101b24 */
[----:B------:R-:W-:Y:S05]  /*96f0*/  BRA `(.L_x_5452) ;  /* 0x0000000400447947 */ /* 0x000fea0003800000 */
.L_x_5469:
[----:B------:R-:W0:Y:S02]  /*9700*/  F2I.FTZ.U32.TRUNC.NTZ R5, R34 ;  /* 0x0000002200057305 */ /* 0x000e24000021f000 */
[----:B0-----:R0:W-:Y:S01]  /*9710*/  STG.E desc[UR36][R2.64], R5 ;  /* 0x0000000502007986 */ /* 0x0011e2000c101924 */
[----:B------:R-:W-:Y:S05]  /*9720*/  BRA `(.L_x_5452) ;  /* 0x0000000400387947 */ /* 0x000fea0003800000 */
.L_x_5459:
        /* <DEDUP_REMOVED lines=12> */
.L_x_5472:
[----:B------:R-:W-:Y:S01]  /*97f0*/  FMUL.FTZ R4, R34, 1 ;  /* 0x3f80000022047820 */ /* 0x000fe20000410000 */
[----:B----4-:R-:W-:-:S05]  /*9800*/  FMUL.FTZ R6, R35, 1 ;  /* 0x3f80000023067820 */ /* 0x010fca0000410000 */
[----:B------:R-:W-:Y:S08]  /*9810*/  F2F.F64.F32 R4, R4 ;  /* 0x0000000400047310 */ /* 0x000ff00000201800 */
[----:B---3--:R-:W0:Y:S02]  /*9820*/  F2F.F64.F32 R6, R6 ;  /* 0x0000000600067310 */ /* 0x008e240000201800 */
[----:B0-----:R0:W-:Y:S01]  /*9830*/  STG.E.128 desc[UR36][R2.64], R4 ;  /* 0x0000000402007986 */ /* 0x0011e2000c101d24 */
[----:B------:R-:W-:Y:S05]  /*9840*/  BRA `(.L_x_5452) ;  /* 0x0000000000f07947 */ /* 0x000fea0003800000 */
.L_x_5471:
[----:B------:R-:W-:-:S13]  /*9850*/  ISETP.NE.AND P0, PT, R0, 0xf, PT ;  /* 0x0000000f0000780c */ /* 0x000fda0003f05270 */
[----:B------:R-:W-:Y:S05]  /*9860*/  @!P0 BRA `(.L_x_5473) ;  /* 0x0000000000e08947 */ /* 0x000fea0003800000 */
[----:B------:R-:W-:-:S13]  /*9870*/  ISETP.NE.AND P0, PT, R0, 0x17, PT ;  /* 0x000000170000780c */ /* 0x000fda0003f05270 */
[----:B------:R-:W-:Y:S05]  /*9880*/  @!P0 BRA `(.L_x_5474) ;  /* 0x00000000008c8947 */ /* 0x000fea0003800000 */
[----:B------:R-:W-:-:S13]  /*9890*/  ISETP.NE.AND P0, PT, R0, 0x18, PT ;  /* 0x000000180000780c */ /* 0x000fda0003f05270 */
[----:B------:R-:W-:Y:S05]  /*98a0*/  @!P0 BRA `(.L_x_5475) ;  /* 0x0000000000448947 */ /* 0x000fea0003800000 */
.L_x_5451:
[----:B------:R-:W-:Y:S01]  /*98b0*/  MOV R2, 0x0 ;  /* 0x0000000000027802 */ /* 0x000fe20000000f00 */
[----:B------:R-:W0:Y:S01]  /*98c0*/  LDCU.64 UR4, c[0x4][0x1a8] ;  /* 0x01003500ff0477ac */ /* 0x000e220008000a00 */
[----:B---34-:R-:W-:Y:S02]  /*98d0*/  IMAD.MOV.U32 R8, RZ, RZ, 0x65 ;  /* 0x00000065ff087424 */ /* 0x018fe400078e00ff */
        /* <DEDUP_REMOVED lines=13> */
.L_x_5476:
[----:B------:R-:W-:Y:S05]  /*99b0*/  BRA `(.L_x_5452) ;  /* 0x0000000000947947 */ /* 0x000fea0003800000 */
.L_x_5475:
[----:B------:R-:W-:Y:S01]  /*99c0*/  LOP3.LUT R4, R34, 0x7fffffff, RZ, 0xc0, !PT ;  /* 0x7fffffff22047812 */ /* 0x000fe200078ec0ff */
[----:B------:R-:W-:Y:S01]  /*99d0*/  BSSY.RECONVERGENT B0, `(.L_x_5477) ;  /* 0x000000b000007945 */ /* 0x000fe20003800200 */
[----:B---3--:R-:W-:Y:S01]  /*99e0*/  SHF.R.U32.HI R7, RZ, 0x18, R34 ;  /* 0x00000018ff077819 */ /* 0x008fe20000011622 */
        /* <DEDUP_REMOVED lines=9> */
.L_x_5478:
[----:B------:R-:W-:Y:S05]  /*9a80*/  BSYNC.RECONVERGENT B0 ;  /* 0x0000000000007941 */ /* 0x000fea0003800200 */
.L_x_5477:
[----:B------:R-:W-:-:S05]  /*9a90*/  LOP3.LUT R5, R0, 0x80, R7, 0xf8, !PT ;  /* 0x0000008000057812 */ /* 0x000fca00078ef807 */
[----:B------:R0:W-:Y:S01]  /*9aa0*/  STG.E.U8 desc[UR36][R2.64], R5 ;  /* 0x0000000502007986 */ /* 0x0001e2000c101124 */
[----:B------:R-:W-:Y:S05]  /*9ab0*/  BRA `(.L_x_5452) ;  /* 0x0000000000547947 */ /* 0x000fea0003800000 */
.L_x_5474:
        /* <DEDUP_REMOVED lines=11> */
.L_x_5480:
[----:B------:R-:W-:Y:S01]  /*9b70*/  IMAD.MOV.U32 R0, RZ, RZ, 0x7f ;  /* 0x0000007fff007424 */ /* 0x000fe200078e00ff */
[----:B------:R-:W-:-:S04]  /*9b80*/  ISETP.GT.U32.AND P0, PT, R4, 0x7f800000, PT ;  /* 0x7f8000000400780c */ /* 0x000fc80003f04070 */
[----:B------:R-:W-:-:S09]  /*9b90*/  SEL R0, R0, 0x7c, P0 ;  /* 0x0000007c00007807 */ /* 0x000fd20000000000 */
.L_x_5481:
[----:B------:R-:W-:Y:S05]  /*9ba0*/  BSYNC.RECONVERGENT B0 ;  /* 0x0000000000007941 */ /* 0x000fea0003800200 */
.L_x_5479:
[----:B------:R-:W-:-:S04]  /*9bb0*/  SHF.R.U32.HI R5, RZ, 0x18, R34 ;  /* 0x00000018ff057819 */ /* 0x000fc80000011622 */
[----:B------:R-:W-:-:S05]  /*9bc0*/  LOP3.LUT R5, R0, 0x80, R5, 0xf8, !PT ;  /* 0x0000008000057812 */ /* 0x000fca00078ef805 */
[----:B------:R0:W-:Y:S01]  /*9bd0*/  STG.E.U8 desc[UR36][R2.64], R5 ;  /* 0x0000000502007986 */ /* 0x0001e2000c101124 */
[----:B------:R-:W-:Y:S05]  /*9be0*/  BRA `(.L_x_5452) ;  /* 0x0000000000087947 */ /* 0x000fea0003800000 */
.L_x_5473:
[----:B------:R-:W-:-:S05]  /*9bf0*/  F2FP.BF16.F32.PACK_AB R34, RZ, R34 ;  /* 0x00000022ff22723e */ /* 0x000fca00000010ff */
[----:B------:R0:W-:Y:S02]  /*9c00*/  STG.E.U16 desc[UR36][R2.64], R34 ;  /* 0x0000002202007986 */ /* 0x0001e4000c101524 */
.L_x_5452:
[----:B------:R-:W-:-:S05]  /*9c10*/  VIADD R36, R36, 0x80 ;  /* 0x0000008024247836 */ /* 0x000fca0000000000 */
[----:B------:R-:W-:-:S13]  /*9c20*/  ISETP.GE.AND P0, PT, R36, R37, PT ;  /* 0x000000252400720c */ /* 0x000fda0003f06270 */
[----:B------:R-:W-:Y:S05]  /*9c30*/  @P0 BRA `(.L_x_5446) ;  /* 0x0000000c00940947 */ /* 0x000fea0003800000 */
[----:B------:R-:W5:Y:S01]  /*9c40*/  LDCU UR4, c[0x0][0x3b4] ;  /* 0x00007680ff0477ac */ /* 0x000f620008000800 */
[----:B012---:R-:W0:Y:S01]  /*9c50*/  LDC.64 R2, c[0x0][0x388] ;  /* 0x0000e200ff027b82 */ /* 0x007e220000000a00 */
        /* <DEDUP_REMOVED lines=19> */
.L_x_5485:
[----:B------:R-:W0:Y:S02]  /*9d90*/  F2I.S64.TRUNC R22, R22 ;  /* 0x0000001600167311 */ /* 0x000e24000020d900 */
[----:B0-----:R-:W-:-:S05]  /*9da0*/  IMAD.MOV.U32 R5, RZ, RZ, R22 ;  /* 0x000000ffff057224 */ /* 0x001fca00078e0016 */
[----:B------:R0:W-:Y:S01]  /*9db0*/  STG.E.U8 desc[UR36][R2.64], R5 ;  /* 0x0000000502007986 */ /* 0x0001e2000c101124 */
[----:B------:R-:W-:Y:S05]  /*9dc0*/  BRA `(.L_x_5487) ;  /* 0x0000000c002c7947 */ /* 0x000fea0003800000 */
.L_x_5484:
        /* <DEDUP_REMOVED lines=9> */
.L_x_5489:
[----:B------:R-:W0:Y:S02]  /*9e60*/  F2I.FTZ.TRUNC.NTZ R5, R22 ;  /* 0x0000001600057305 */ /* 0x000e24000021f100 */
[----:B0-----:R0:W-:Y:S01]  /*9e70*/  STG.E desc[UR36][R2.64], R5 ;  /* 0x0000000502007986 */ /* 0x0011e2000c101924 */
[----:B------:R-:W-:Y:S05]  /*9e80*/  BRA `(.L_x_5487) ;  /* 0x0000000800fc7947 */ /* 0x000fea0003800000 */
.L_x_5488:
[----:B------:R-:W0:Y:S02]  /*9e90*/  F2I.FTZ.TRUNC.NTZ R5, R22 ;  /* 0x0000001600057305 */ /* 0x000e24000021f100 */
[----:B0-----:R0:W-:Y:S01]  /*9ea0*/  STG.E.U16 desc[UR36][R2.64], R5 ;  /* 0x0000000502007986 */ /* 0x0011e2000c101524 */
[----:B------:R-:W-:Y:S05]  /*9eb0*/  BRA `(.L_x_5487) ;  /* 0x0000000800f07947 */ /* 0x000fea0003800000 */
.L_x_5483:
        /* <DEDUP_REMOVED lines=8> */
.L_x_5491:
[----:B------:R-:W-:-:S05]  /*9f40*/  F2FP.F16.F32.PACK_AB R22, RZ, R22 ;  /* 0x00000016ff16723e */ /* 0x000fca00000000ff */
[----:B------:R0:W-:Y:S01]  /*9f50*/  STG.E.U16 desc[UR36][R2.64], R22 ;  /* 0x0000001602007986 */ /* 0x0001e2000c101524 */
[----:B------:R-:W-:Y:S05]  /*9f60*/  BRA `(.L_x_5487) ;  /* 0x0000000800c47947 */ /* 0x000fea0003800000 */
.L_x_5490:
        /* <DEDUP_REMOVED lines=8> */
.L_x_5493:
[----:B------:R-:W-:-:S05]  /*9ff0*/  F2FP.F16.F32.PACK_AB R23, R23, R22 ;  /* 0x000000161717723e */ /* 0x000fca00000000ff */
[----:B------:R0:W-:Y:S01]  /*a000*/  STG.E desc[UR36][R2.64], R23 ;  /* 0x0000001702007986 */ /* 0x0001e2000c101924 */
[----:B------:R-:W-:Y:S05]  /*a010*/  BRA `(.L_x_5487) ;  /* 0x0000000800987947 */ /* 0x000fea0003800000 */
.L_x_5492:
[----:B------:R-:W-:-:S06]  /*a020*/  FMUL.FTZ R4, R22, 1 ;  /* 0x3f80000016047820 */ /* 0x000fcc0000410000 */
[----:B------:R-:W0:Y:S02]  /*a030*/  F2F.F64.F32 R4, R4 ;  /* 0x0000000400047310 */ /* 0x000e240000201800 */
[----:B0-----:R0:W-:Y:S01]  /*a040*/  STG.E.64 desc[UR36][R2.64], R4 ;  /* 0x0000000402007986 */ /* 0x0011e2000c101b24 */
[----:B------:R-:W-:Y:S05]  /*a050*/  BRA `(.L_x_5487) ;  /* 0x0000000800887947 */ /* 0x000fea0003800000 */
.L_x_5482:
        /* <DEDUP_REMOVED lines=13> */
.L_x_5497:
        /* <DEDUP_REMOVED lines=16> */
.L_x_5500:
[----:B------:R-:W-:-:S04]  /*a230*/  SHF.R.U32.HI R22, RZ, 0x18, R22 ;  /* 0x00000018ff167819 */ /* 0x000fc80000011616 */
[----:B------:R-:W-:-:S04]  /*a240*/  LOP3.LUT R5, R5, 0x80, R22, 0xf8, !PT ;  /* 0x0000008005057812 */ /* 0x000fc800078ef816 */
[----:B------:R-:W-:-:S07]  /*a250*/  PRMT R0, R5, 0x7610, R0 ;  /* 0x0000761005007816 */ /* 0x000fce0000000000 */
.L_x_5499:
[----:B------:R-:W-:Y:S05]  /*a260*/  BSYNC.RECONVERGENT B0 ;  /* 0x0000000000007941 */ /* 0x000fea0003800200 */
.L_x_5498:
[----:B------:R0:W-:Y:S01]  /*a270*/  STG.E.U8 desc[UR36][R2.64], R0 ;  /* 0x0000000002007986 */ /* 0x0001e2000c101124 */
[----:B------:R-:W-:Y:S05]  /*a280*/  BRA `(.L_x_5487) ;  /* 0x0000000400fc7947 */ /* 0x000fea0003800000 */
.L_x_5496:
        /* <DEDUP_REMOVED lines=16> */
.L_x_5503:
[----:B------:R-:W-:-:S04]  /*a390*/  SHF.R.U32.HI R22, RZ, 0x18, R22 ;  /* 0x00000018ff167819 */ /* 0x000fc80000011616 */
[----:B------:R-:W-:-:S04]  /*a3a0*/  LOP3.LUT R5, R5, 0x80, R22, 0xf8, !PT ;  /* 0x0000008005057812 */ /* 0x000fc800078ef816 */
[----:B------:R-:W-:-:S07]  /*a3b0*/  PRMT R0, R5, 0x7610, R0 ;  /* 0x0000761005007816 */ /* 0x000fce0000000000 */
.L_x_5502:
[----:B------:R-:W-:Y:S05]  /*a3c0*/  BSYNC.RECONVERGENT B0 ;  /* 0x0000000000007941 */ /* 0x000fea0003800200 */
.L_x_5501:
[----:B------:R0:W-:Y:S01]  /*a3d0*/  STG.E.U8 desc[UR36][R2.64], R0 ;  /* 0x0000000002007986 */ /* 0x0001e2000c101124 */
[----:B------:R-:W-:Y:S05]  /*a3e0*/  BRA `(.L_x_5487) ;  /* 0x0000000400a47947 */ /* 0x000fea0003800000 */
.L_x_5495:
        /* <DEDUP_REMOVED lines=21> */
.L_x_5505:
[----:B------:R-:W0:Y:S02]  /*a540*/  F2I.U64.TRUNC R22, R22 ;  /* 0x0000001600167311 */ /* 0x000e24000020d800 */
[----:B0-----:R0:W-:Y:S01]  /*a550*/  STG.E.64 desc[UR36][R2.64], R22 ;  /* 0x0000001602007986 */ /* 0x0011e2000c101b24 */
[----:B------:R-:W-:Y:S05]  /*a560*/  BRA `(.L_x_5487) ;  /* 0x0000000400447947 */ /* 0x000fea0003800000 */
.L_x_5504:
[----:B------:R-:W0:Y:S02]  /*a570*/  F2I.FTZ.U32.TRUNC.NTZ R5, R22 ;  /* 0x0000001600057305 */ /* 0x000e24000021f000 */
[----:B0-----:R0:W-:Y:S01]  /*a580*/  STG.E desc[UR36][R2.64], R5 ;  /* 0x0000000502007986 */ /* 0x0011e2000c101924 */
[----:B------:R-:W-:Y:S05]  /*a590*/  BRA `(.L_x_5487) ;  /* 0x0000000400387947 */ /* 0x000fea0003800000 */
.L_x_5494:
        /* <DEDUP_REMOVED lines=12> */
.L_x_5507:
[----:B------:R-:W-:Y:S01]  /*a660*/  FMUL.FTZ R4, R22, 1 ;  /* 0x3f80000016047820 */ /* 0x000fe20000410000 */
[----:B----4-:R-:W-:-:S05]  /*a670*/  FMUL.FTZ R6, R23, 1 ;  /* 0x3f80000017067820 */ /* 0x010fca0000410000 */
[----:B------:R-:W-:Y:S08]  /*a680*/  F2F.F64.F32 R4, R4 ;  /* 0x0000000400047310 */ /* 0x000ff00000201800 */
[----:B---3--:R-:W0:Y:S02]  /*a690*/  F2F.F64.F32 R6, R6 ;  /* 0x0000000600067310 */ /* 0x008e240000201800 */
[----:B0-----:R0:W-:Y:S01]  /*a6a0*/  STG.E.128 desc[UR36][R2.64], R4 ;  /* 0x0000000402007986 */ /* 0x0011e2000c101d24 */
[----:B------:R-:W-:Y:S05]  /*a6b0*/  BRA `(.L_x_5487) ;  /* 0x0000000000f07947 */ /* 0x000fea0003800000 */
.L_x_5506:
[----:B------:R-:W-:-:S13]  /*a6c0*/  ISETP.NE.AND P0, PT, R0, 0xf, PT ;  /* 0x0000000f0000780c */ /* 0x000fda0003f05270 */
[----:B------:R-:W-:Y:S05]  /*a6d0*/  @!P0 BRA `(.L_x_5508) ;  /* 0x0000000000e08947 */ /* 0x000fea0003800000 */
[----:B------:R-:W-:-:S13]  /*a6e0*/  ISETP.NE.AND P0, PT, R0, 0x17, PT ;  /* 0x000000170000780c */ /* 0x000fda0003f05270 */
[----:B------:R-:W-:Y:S05]  /*a6f0*/  @!P0 BRA `(.L_x_5509) ;  /* 0x00000000008c8947 */ /* 0x000fea0003800000 */
[----:B------:R-:W-:-:S13]  /*a700*/  ISETP.NE.AND P0, PT, R0, 0x18, PT ;  /* 0x000000180000780c */ /* 0x000fda0003f05270 */
[----:B------:R-:W-:Y:S05]  /*a710*/  @!P0 BRA `(.L_x_5510) ;  /* 0x0000000000448947 */ /* 0x000fea0003800000 */
.L_x_5486:
[----:B------:R-:W-:Y:S01]  /*a720*/  MOV R0, 0x0 ;  /* 0x0000000000007802 */ /* 0x000fe20000000f00 */
[----:B------:R-:W0:Y:S01]  /*a730*/  LDCU.64 UR4, c[0x4][0x1a8] ;  /* 0x01003500ff0477ac */ /* 0x000e220008000a00 */
[----:B---34-:R-:W-:Y:S02]  /*a740*/  IMAD.MOV.U32 R8, RZ, RZ, 0x65 ;  /* 0x00000065ff087424 */ /* 0x018fe400078e00ff */
        /* <DEDUP_REMOVED lines=13> */
.L_x_5511:
[----:B------:R-:W-:Y:S05]  /*a820*/  BRA `(.L_x_5487) ;  /* 0x0000000000947947 */ /* 0x000fea0003800000 */
.L_x_5510:
        /* <DEDUP_REMOVED lines=12> */
.L_x_5513:
[----:B------:R-:W-:Y:S05]  /*a8f0*/  BSYNC.RECONVERGENT B0 ;  /* 0x0000000000007941 */ /* 0x000fea0003800200 */
.L_x_5512:
[----:B------:R-:W-:-:S05]  /*a900*/  LOP3.LUT R5, R0, 0x80, R7, 0xf8, !PT ;  /* 0x0000008000057812 */ /* 0x000fca00078ef807 */
[----:B------:R2:W-:Y:S01]  /*a910*/  STG.E.U8 desc[UR36][R2.64], R5 ;  /* 0x0000000502007986 */ /* 0x0005e2000c101124 */
[----:B------:R-:W-:Y:S05]  /*a920*/  BRA `(.L_x_5487) ;  /* 0x0000000000547947 */ /* 0x000fea0003800000 */
.L_x_5509:
        /* <DEDUP_REMOVED lines=11> */
.L_x_5515:
[----:B------:R-:W-:Y:S01]  /*a9e0*/  IMAD.MOV.U32 R0, RZ, RZ, 0x7f ;  /* 0x0000007fff007424 */ /* 0x000fe200078e00ff */
[----:B------:R-:W-:-:S04]  /*a9f0*/  ISETP.GT.U32.AND P0, PT, R4, 0x7f800000, PT ;  /* 0x7f8000000400780c */ /* 0x000fc80003f04070 */
[----:B------:R-:W-:-:S09]  /*aa00*/  SEL R0, R0, 0x7c, P0 ;  /* 0x0000007c00007807 */ /* 0x000fd20000000000 */
.L_x_5516:
[----:B------:R-:W-:Y:S05]  /*aa10*/  BSYNC.RECONVERGENT B0 ;  /* 0x0000000000007941 */ /* 0x000fea0003800200 */
.L_x_5514:
[----:B------:R-:W-:-:S04]  /*aa20*/  SHF.R.U32.HI R5, RZ, 0x18, R22 ;  /* 0x00000018ff057819 */ /* 0x000fc80000011616 */
[----:B------:R-:W-:-:S05]  /*aa30*/  LOP3.LUT R5, R0, 0x80, R5, 0xf8, !PT ;  /* 0x0000008000057812 */ /* 0x000fca00078ef805 */
[----:B------:R1:W-:Y:S01]  /*aa40*/  STG.E.U8 desc[UR36][R2.64], R5 ;  /* 0x0000000502007986 */ /* 0x0003e2000c101124 */
[----:B------:R-:W-:Y:S05]  /*aa50*/  BRA `(.L_x_5487) ;  /* 0x0000000000087947 */ /* 0x000fea0003800000 */
.L_x_5508:
[----:B------:R-:W-:-:S05]  /*aa60*/  F2FP.BF16.F32.PACK_AB R22, RZ, R22 ;  /* 0x00000016ff16723e */ /* 0x000fca00000010ff */
[----:B------:R0:W-:Y:S02]  /*aa70*/  STG.E.U16 desc[UR36][R2.64], R22 ;  /* 0x0000001602007986 */ /* 0x0001e4000c101524 */
.L_x_5487:
[----:B------:R-:W-:-:S07]  /*aa80*/  VIADD R36, R36, 0x80 ;  /* 0x0000008024247836 */ /* 0x000fce0000000000 */
.L_x_5446:
[----:B------:R-:W-:Y:S05]  /*aa90*/  BSYNC.RECONVERGENT B6 ;  /* 0x0000000000067941 */ /* 0x000fea0003800200 */
.L_x_5445:
[----:B------:R-:W-:-:S13]  /*aaa0*/  ISETP.GE.AND P0, PT, R36, R37, PT ;  /* 0x000000252400720c */ /* 0x000fda0003f06270 */
[----:B------:R-:W-:Y:S05]  /*aab0*/  @P0 EXIT ;  /* 0x000000000000094d */ /* 0x000fea0003800000 */
[----:B0-----:R-:W0:Y:S01]  /*aac0*/  S2R R0, SR_CTAID.X ;  /* 0x0000000000007919 */ /* 0x001e220000002500 */
[----:B-12---:R-:W1:Y:S01]  /*aad0*/  LDC.64 R2, c[0x0][0x388] ;  /* 0x0000e200ff027b82 */ /* 0x006e620000000a00 */
[----:B------:R-:W2:Y:S01]  /*aae0*/  LDCU UR4, c[0x0][0x3b4] ;  /* 0x00007680ff0477ac */ /* 0x000ea20008000800 */
[----:B0-----:R-:W-:Y:S01]  /*aaf0*/  IMAD R36, R0, 0x200, R36 ;  /* 0x0000020000247824 */ /* 0x001fe200078e0224 */
[----:B------:R-:W-:-:S03]  /*ab00*/  PRMT R0, R27, 0x9910, RZ ;  /* 0x000099101b007816 */ /* 0x000fc600000000ff */
[----:B--2---:R-:W-:Y:S01]  /*ab10*/  IMAD R5, R36, UR4, RZ ;  /* 0x0000000424057c24 */ /* 0x004fe2000f8e02ff */
        /* <DEDUP_REMOVED lines=15> */
.L_x_5520:
[----:B------:R-:W0:Y:S02]  /*ac10*/  F2I.S64.TRUNC R24, R24 ;  /* 0x0000001800187311 */ /* 0x000e24000020d900 */
[----:B0-----:R-:W-:-:S05]  /*ac20*/  IMAD.MOV.U32 R5, RZ, RZ, R24 ;  /* 0x000000ffff057224 */ /* 0x001fca00078e0018 */
[----:B------:R-:W-:Y:S01]  /*ac30*/  STG.E.U8 desc[UR36][R2.64], R5 ;  /* 0x0000000502007986 */ /* 0x000fe2000c101124 */
[----:B------:R-:W-:Y:S05]  /*ac40*/  EXIT ;  /* 0x000000000000794d */ /* 0x000fea0003800000 */
.L_x_5519:
        /* <DEDUP_REMOVED lines=9> */
.L_x_5523:
[----:B------:R-:W0:Y:S02]  /*ace0*/  F2I.FTZ.TRUNC.NTZ R5, R24 ;  /* 0x0000001800057305 */ /* 0x000e24000021f100 */
[----:B0-----:R-:W-:Y:S01]  /*acf0*/  STG.E desc[UR36][R2.64], R5 ;  /* 0x0000000502007986 */ /* 0x001fe2000c101924 */
[----:B------:R-:W-:Y:S05]  /*ad00*/  EXIT ;  /* 0x000000000000794d */ /* 0x000fea0003800000 */
.L_x_5522:
[----:B------:R-:W0:Y:S02]  /*ad10*/  F2I.FTZ.TRUNC.NTZ R5, R24 ;  /* 0x0000001800057305 */ /* 0x000e24000021f100 */
[----:B0-----:R-:W-:Y:S01]  /*ad20*/  STG.E.U16 desc[UR36][R2.64], R5 ;  /* 0x0000000502007986 */ /* 0x001fe2000c101524 */
[----:B------:R-:W-:Y:S05]  /*ad30*/  EXIT ;  /* 0x000000000000794d */ /* 0x000fea0003800000 */
.L_x_5518:
        /* <DEDUP_REMOVED lines=8> */
.L_x_5525:
[----:B------:R-:W-:-:S05]  /*adc0*/  F2FP.F16.F32.PACK_AB R24, RZ, R24 ;  /* 0x00000018ff18723e */ /* 0x000fca00000000ff */
[----:B------:R-:W-:Y:S01]  /*add0*/  STG.E.U16 desc[UR36][R2.64], R24 ;  /* 0x0000001802007986 */ /* 0x000fe2000c101524 */
[----:B------:R-:W-:Y:S05]  /*ade0*/  EXIT ;  /* 0x000000000000794d */ /* 0x000fea0003800000 */
.L_x_5524:
        /* <DEDUP_REMOVED lines=8> */
.L_x_5527:
[----:B------:R-:W-:-:S05]  /*ae70*/  F2FP.F16.F32.PACK_AB R25, R25, R24 ;  /* 0x000000181919723e */ /* 0x000fca00000000ff */
[----:B------:R-:W-:Y:S01]  /*ae80*/  STG.E desc[UR36][R2.64], R25 ;  /* 0x0000001902007986 */ /* 0x000fe2000c101924 */
[----:B------:R-:W-:Y:S05]  /*ae90*/  EXIT ;  /* 0x000000000000794d */ /* 0x000fea0003800000 */
.L_x_5526:
[----:B------:R-:W-:-:S06]  /*aea0*/  FMUL.FTZ R4, R24, 1 ;  /* 0x3f80000018047820 */ /* 0x000fcc0000410000 */
[----:B------:R-:W0:Y:S02]  /*aeb0*/  F2F.F64.F32 R4, R4 ;  /* 0x0000000400047310 */ /* 0x000e240000201800 */
[----:B0-----:R-:W-:Y:S01]  /*aec0*/  STG.E.64 desc[UR36][R2.64], R4 ;  /* 0x0000000402007986 */ /* 0x001fe2000c101b24 */
[----:B------:R-:W-:Y:S05]  /*aed0*/  EXIT ;  /* 0x000000000000794d */ /* 0x000fea0003800000 */
.L_x_5517:
        /* <DEDUP_REMOVED lines=13> */
.L_x_5531:
        /* <DEDUP_REMOVED lines=16> */
.L_x_5534:
[----:B------:R-:W-:-:S04]  /*b0b0*/  SHF.R.U32.HI R24, RZ, 0x18, R24 ;  /* 0x00000018ff187819 */ /* 0x000fc80000011618 */
[----:B------:R-:W-:-:S04]  /*b0c0*/  LOP3.LUT R5, R5, 0x80, R24, 0xf8, !PT ;  /* 0x0000008005057812 */ /* 0x000fc800078ef818 */
[----:B------:R-:W-:-:S07]  /*b0d0*/  PRMT R0, R5, 0x7610, R0 ;  /* 0x0000761005007816 */ /* 0x000fce0000000000 */
.L_x_5533:
[----:B------:R-:W-:Y:S05]  /*b0e0*/  BSYNC.RECONVERGENT B0 ;  /* 0x0000000000007941 */ /* 0x000fea0003800200 */
.L_x_5532:
[----:B------:R-:W-:Y:S01]  /*b0f0*/  STG.E.U8 desc[UR36][R2.64], R0 ;  /* 0x0000000002007986 */ /* 0x000fe2000c101124 */
[----:B------:R-:W-:Y:S05]  /*b100*/  EXIT ;  /* 0x000000000000794d */ /* 0x000fea0003800000 */
.L_x_5530:
        /* <DEDUP_REMOVED lines=16> */
.L_x_5537:
[----:B------:R-:W-:-:S04]  /*b210*/  SHF.R.U32.HI R24, RZ, 0x18, R24 ;  /* 0x00000018ff187819 */ /* 0x000fc80000011618 */
[----:B------:R-:W-:-:S04]  /*b220*/  LOP3.LUT R5, R5, 0x80, R24, 0xf8, !PT ;  /* 0x0000008005057812 */ /* 0x000fc800078ef818 */
[----:B------:R-:W-:-:S07]  /*b230*/  PRMT R0, R5, 0x7610, R0 ;  /* 0x0000761005007816 */ /* 0x000fce0000000000 */
.L_x_5536:
[----:B------:R-:W-:Y:S05]  /*b240*/  BSYNC.RECONVERGENT B0 ;  /* 0x0000000000007941 */ /* 0x000fea0003800200 */
.L_x_5535:
[----:B------:R-:W-:Y:S01]  /*b250*/  STG.E.U8 desc[UR36][R2.64], R0 ;  /* 0x0000000002007986 */ /* 0x000fe2000c101124 */
[----:B------:R-:W-:Y:S05]  /*b260*/  EXIT ;  /* 0x000000000000794d */ /* 0x000fea0003800000 */
.L_x_5529:
        /* <DEDUP_REMOVED lines=21> */
.L_x_5539:
[----:B------:R-:W0:Y:S02]  /*b3c0*/  F2I.U64.TRUNC R24, R24 ;  /* 0x0000001800187311 */ /* 0x000e24000020d800 */
[----:B0-----:R-:W-:Y:S01]  /*b3d0*/  STG.E.64 desc[UR36][R2.64], R24 ;  /* 0x0000001802007986 */ /* 0x001fe2000c101b24 */
[----:B------:R-:W-:Y:S05]  /*b3e0*/  EXIT ;  /* 0x000000000000794d */ /* 0x000fea0003800000 */
.L_x_5538:
[----:B------:R-:W0:Y:S02]  /*b3f0*/  F2I.FTZ.U32.TRUNC.NTZ R5, R24 ;  /* 0x0000001800057305 */ /* 0x000e24000021f000 */
[----:B0-----:R-:W-:Y:S01]  /*b400*/  STG.E desc[UR36][R2.64], R5 ;  /* 0x0000000502007986 */ /* 0x001fe2000c101924 */
[----:B------:R-:W-:Y:S05]  /*b410*/  EXIT ;  /* 0x000000000000794d */ /* 0x000fea0003800000 */
.L_x_5528:
        /* <DEDUP_REMOVED lines=12> */
.L_x_5541:
[----:B------:R-:W-:Y:S01]  /*b4e0*/  FMUL.FTZ R4, R24, 1 ;  /* 0x3f80000018047820 */ /* 0x000fe20000410000 */
[----:B----4-:R-:W-:-:S05]  /*b4f0*/  FMUL.FTZ R6, R25, 1 ;  /* 0x3f80000019067820 */ /* 0x010fca0000410000 */
[----:B------:R-:W-:Y:S08]  /*b500*/  F2F.F64.F32 R4, R4 ;  /* 0x0000000400047310 */ /* 0x000ff00000201800 */
[----:B---3--:R-:W0:Y:S02]  /*b510*/  F2F.F64.F32 R6, R6 ;  /* 0x0000000600067310 */ /* 0x008e240000201800 */
[----:B0-----:R-:W-:Y:S01]  /*b520*/  STG.E.128 desc[UR36][R2.64], R4 ;  /* 0x0000000402007986 */ /* 0x001fe2000c101d24 */
[----:B------:R-:W-:Y:S05]  /*b530*/  EXIT ;  /* 0x000000000000794d */ /* 0x000fea0003800000 */
.L_x_5540:
[----:B------:R-:W-:-:S13]  /*b540*/  ISETP.NE.AND P0, PT, R0, 0xf, PT ;  /* 0x0000000f0000780c */ /* 0x000fda0003f05270 */
[----:B------:R-:W-:Y:S05]  /*b550*/  @!P0 BRA `(.L_x_5542) ;  /* 0x0000000000e08947 */ /* 0x000fea0003800000 */
[----:B------:R-:W-:-:S13]  /*b560*/  ISETP.NE.AND P0, PT, R0, 0x17, PT ;  /* 0x000000170000780c */ /* 0x000fda0003f05270 */
[----:B------:R-:W-:Y:S05]  /*b570*/  @!P0 BRA `(.L_x_5543) ;  /* 0x00000000008c8947 */ /* 0x000fea0003800000 */
[----:B------:R-:W-:-:S13]  /*b580*/  ISETP.NE.AND P0, PT, R0, 0x18, PT ;  /* 0x000000180000780c */ /* 0x000fda0003f05270 */
[----:B------:R-:W-:Y:S05]  /*b590*/  @!P0 BRA `(.L_x_5544) ;  /* 0x0000000000448947 */ /* 0x000fea0003800000 */
.L_x_5521:
        /* <DEDUP_REMOVED lines=16> */
.L_x_5545:
[----:B------:R-:W-:Y:S05]  /*b6a0*/  EXIT ;  /* 0x000000000000794d */ /* 0x000fea0003800000 */
.L_x_5544:
        /* <DEDUP_REMOVED lines=12> */
.L_x_5547:
[----:B------:R-:W-:Y:S05]  /*b770*/  BSYNC.RECONVERGENT B0 ;  /* 0x0000000000007941 */ /* 0x000fea0003800200 */
.L_x_5546:
[----:B------:R-:W-:-:S05]  /*b780*/  LOP3.LUT R5, R0, 0x80, R7, 0xf8, !PT ;  /* 0x0000008000057812 */ /* 0x000fca00078ef807 */
[----:B------:R-:W-:Y:S01]  /*b790*/  STG.E.U8 desc[UR36][R2.64], R5 ;  /* 0x0000000502007986 */ /* 0x000fe2000c101124 */
[----:B------:R-:W-:Y:S05]  /*b7a0*/  EXIT ;  /* 0x000000000000794d */ /* 0x000fea0003800000 */
.L_x_5543:
        /* <DEDUP_REMOVED lines=11> */
.L_x_5549:
[----:B------:R-:W-:Y:S01]  /*b860*/  IMAD.MOV.U32 R0, RZ, RZ, 0x7f ;  /* 0x0000007fff007424 */ /* 0x000fe200078e00ff */
[----:B------:R-:W-:-:S04]  /*b870*/  ISETP.GT.U32.AND P0, PT, R4, 0x7f800000, PT ;  /* 0x7f8000000400780c */ /* 0x000fc80003f04070 */
[----:B------:R-:W-:-:S09]  /*b880*/  SEL R0, R0, 0x7c, P0 ;  /* 0x0000007c00007807 */ /* 0x000fd20000000000 */
.L_x_5550:
[----:B------:R-:W-:Y:S05]  /*b890*/  BSYNC.RECONVERGENT B0 ;  /* 0x0000000000007941 */ /* 0x000fea0003800200 */
.L_x_5548:
[----:B------:R-:W-:-:S04]  /*b8a0*/  SHF.R.U32.HI R5, RZ, 0x18, R24 ;  /* 0x00000018ff057819 */ /* 0x000fc80000011618 */
[----:B------:R-:W-:-:S05]  /*b8b0*/  LOP3.LUT R5, R0, 0x80, R5, 0xf8, !PT ;  /* 0x0000008000057812 */ /* 0x000fca00078ef805 */
[----:B------:R-:W-:Y:S01]  /*b8c0*/  STG.E.U8 desc[UR36][R2.64], R5 ;  /* 0x0000000502007986 */ /* 0x000fe2000c101124 */
[----:B------:R-:W-:Y:S05]  /*b8d0*/  EXIT ;  /* 0x000000000000794d */ /* 0x000fea0003800000 */
.L_x_5542:
[----:B------:R-:W-:-:S05]  /*b8e0*/  F2FP.BF16.F32.PACK_AB R24, RZ, R24 ;  /* 0x00000018ff18723e */ /* 0x000fca00000010ff */
[----:B------:R-:W-:Y:S01]  /*b8f0*/  STG.E.U16 desc[UR36][R2.64], R24 ;  /* 0x0000001802007986 */ /* 0x000fe2000c101524 */
[----:B------:R-:W-:Y:S05]  /*b900*/  EXIT ;  /* 0x000000000000794d */ /* 0x000fea0003800000 */
.L_x_5551:
        /* <DEDUP_REMOVED lines=15> */
.L_x_17189:


//--------------------- .text._ZN2at6native18elementwise_kernelILi128ELi2EZNS0_22gpu_kernel_impl_nocastINS0_13BinaryFunctorIN3c107complexIfEES6_S6_NS0_15binary_internal10MulFunctorIS6_EEEEEEvRNS_18TensorIteratorBaseERKT_EUliE_EEviT1_ --------------------------
	.section	.text._ZN2at6native18elementwise_kernelILi128ELi2EZNS0_22gpu_kernel_impl_nocastINS0_13BinaryFunctorIN3c107complexIfEES6_S6_NS0_15binary_internal10MulFunctorIS6_EEEEEEvRNS_18TensorIteratorBaseERKT_EUliE_EEviT1_,"ax",@progbits
	.align	128
        .global         _ZN2at6native18elementwise_kernelILi128ELi2EZNS0_22gpu_kernel_impl_nocastINS0_13BinaryFunctorIN3c107complexIfEES6_S6_NS0_15binary_internal10MulFunctorIS6_EEEEEEvRNS_18TensorIteratorBaseERKT_EUliE_EEviT1_
        .type           _ZN2at6native18elementwise_kernelILi128ELi2EZNS0_22gpu_kernel_impl_nocastINS0_13BinaryFunctorIN3c107complexIfEES6_S6_NS0_15binary_internal10MulFunctorIS6_EEEEEEvRNS_18TensorIteratorBaseERKT_EUliE_EEviT1_,@function
        .size           _ZN2at6native18elementwise_kernelILi128ELi2EZNS0_22gpu_kernel_impl_nocastINS0_13BinaryFunctorIN3c107complexIfEES6_S6_NS0_15binary_internal10MulFunctorIS6_EEEEEEvRNS_18TensorIteratorBaseERKT_EUliE_EEviT1_,(.L_x_17190 - _ZN2at6native18elementwise_kernelILi128ELi2EZNS0_22gpu_kernel_impl_nocastINS0_13BinaryFunctorIN3c107complexIfEES6_S6_NS0_15binary_internal10MulFunctorIS6_EEEEEEvRNS_18TensorIteratorBaseERKT_EUliE_EEviT1_)
        .other          _ZN2at6native18elementwise_kernelILi128ELi2EZNS0_22gpu_kernel_impl_nocastINS0_13BinaryFunctorIN3c107complexIfEES6_S6_NS0_15binary_internal10MulFunctorIS6_EEEEEEvRNS_18TensorIteratorBaseERKT_EUliE_EEviT1_,@"STO_CUDA_ENTRY STV_DEFAULT"
_ZN2at6native18elementwise_kernelILi128ELi2EZNS0_22gpu_kernel_impl_nocastINS0_13BinaryFunctorIN3c107complexIfEES6_S6_NS0_15binary_internal10MulFunctorIS6_EEEEEEvRNS_18TensorIteratorBaseERKT_EUliE_EEviT1_:
.text._ZN2at6native18elementwise_kernelILi128ELi2EZNS0_22gpu_kernel_impl_nocastINS0_13BinaryFunctorIN3c107complexIfEES6_S6_NS0_15binary_internal10MulFunctorIS6_EEEEEEvRNS_18TensorIteratorBaseERKT_EUliE_EEviT1_:
        /* <DEDUP_REMOVED lines=13> */
[----:B------:R-:W0:Y:S08]  /*00d0*/  LDC.64 R4, c[0x0][0x5f0] ;  /* 0x00017c00ff047b82 */ /* 0x000e300000000a00 */
[----:B------:R-:W1:Y:S01]  /*00e0*/  LDC.64 R6, c[0x0][0x5f8] ;  /* 0x00017e00ff067b82 */ /* 0x000e620000000a00 */
[----:B0-----:R-:W2:Y:S04]  /*00f0*/  LDG.E.64 R4, desc[UR6][R4.64] ;  /* 0x0000000604047981 */ /* 0x001ea8000c1e1b00 */
[----:B-1----:R-:W2:Y:S03]  /*0100*/  LDG.E.64 R6, desc[UR6][R6.64] ;  /* 0x0000000606067981 */ /* 0x002ea6000c1e1b00 */
[----:B------:R-:W0:Y:S01]  /*0110*/  LDC.64 R8, c[0x0][0x5e8] ;  /* 0x00017a00ff087b82 */ /* 0x000e220000000a00 */
[----:B------:R-:W-:Y:S01]  /*0120*/  IADD3 R3, PT, PT, R3, 0x80, RZ ;  /* 0x0000008003037810 */ /* 0x000fe20007ffe0ff */
[-C--:B--2---:R-:W-:Y:S01]  /*0130*/  FMUL.FTZ R11, R5, R7.reuse ;  /* 0x00000007050b7220 */ /* 0x084fe20000410000 */
[----:B------:R-:W-:-:S03]  /*0140*/  FMUL.FTZ R0, R4, R7 ;  /* 0x0000000704007220 */ /* 0x000fc60000410000 */
[-C--:B------:R-:W-:Y:S01]  /*0150*/  FFMA.FTZ R10, R4, R6.reuse, -R11 ;  /* 0x00000006040a7223 */ /* 0x080fe2000001080b */
[----:B------:R-:W-:-:S05]  /*0160*/  FFMA.FTZ R11, R5, R6, R0 ;  /* 0x00000006050b7223 */ /* 0x000fca0000010000 */
[----:B0-----:R0:W-:Y:S02]  /*0170*/  STG.E.64 desc[UR6][R8.64], R10 ;  /* 0x0000000a08007986 */ /* 0x0011e4000c101b06 */
.L_x_5554:
[----:B------:R-:W-:Y:S05]  /*0180*/  BSYNC.RECONVERGENT B0 ;  /* 0x0000000000007941 */ /* 0x000fea0003800200 */
.L_x_5553:
[----:B------:R-:W-:-:S13]  /*0190*/  ISETP.GE.AND P0, PT, R3, UR4, PT ;  /* 0x0000000403007c0c */ /* 0x000fda000bf06270 */
[----:B------:R-:W-:Y:S05]  /*01a0*/  @P0 EXIT ;  /* 0x000000000000094d */ /* 0x000fea0003800000 */
[----:B------:R-:W1:Y:S08]  /*01b0*/  LDC.64 R2, c[0x0][0x5f0] ;  /* 0x00017c00ff027b82 */ /* 0x000e700000000a00 */
[----:B------:R-:W2:Y:S01]  /*01c0*/  LDC.64 R4, c[0x0][0x5f8] ;  /* 0x00017e00ff047b82 */ /* 0x000ea20000000a00 */
[----:B-1----:R-:W0:Y:S04]  /*01d0*/  LDG.E.64 R2, desc[UR6][R2.64] ;  /* 0x0000000602027981 */ /* 0x002e28000c1e1b00 */
[----:B--2---:R-:W0:Y:S03]  /*01e0*/  LDG.E.64 R4, desc[UR6][R4.64] ;  /* 0x0000000604047981 */ /* 0x004e26000c1e1b00 */
[----:B------:R-:W1:Y:S01]  /*01f0*/  LDC.64 R6, c[0x0][0x5e8] ;  /* 0x00017a00ff067b82 */ /* 0x000e620000000a00 */
[-C--:B0-----:R-:W-:Y:S01]  /*0200*/  FMUL.FTZ R9, R3, R5.reuse ;  /* 0x0000000503097220 */ /* 0x081fe20000410000 */
[----:B------:R-:W-:-:S03]  /*0210*/  FMUL.FTZ R0, R2, R5 ;  /* 0x0000000502007220 */ /* 0x000fc60000410000 */
[-C--:B------:R-:W-:Y:S01]  /*0220*/  FFMA.FTZ R8, R2, R4.reuse, -R9 ;  /* 0x0000000402087223 */ /* 0x080fe20000010809 */
[----:B------:R-:W-:-:S05]  /*0230*/  FFMA.FTZ R9, R3, R4, R0 ;  /* 0x0000000403097223 */ /* 0x000fca0000010000 */
[----:B-1----:R-:W-:Y:S01]  /*0240*/  STG.E.64 desc[UR6][R6.64], R8 ;  /* 0x0000000806007986 */ /* 0x002fe2000c101b06 */
[----:B------:R-:W-:Y:S05]  /*0250*/  EXIT ;  /* 0x000000000000794d */ /* 0x000fea0003800000 */
.L_x_5552:
        /* <DEDUP_REMOVED lines=355> */
.L_x_5557:
[----:B------:R-:W0:Y:S02]  /*1890*/  LDCU.128 UR8, c[0x0][0x5f0] ;  /* 0x0000be00ff0877ac */ /* 0x000e240008000c00 */
[----:B0-----:R-:W-:Y:S02]  /*18a0*/  IADD3 R6, P0, PT, R6, UR8, RZ ;  /* 0x0000000806067c10 */ /* 0x001fe4000ff1e0ff */
[----:B------:R-:W-:Y:S02]  /*18b0*/  IADD3 R8, P1, PT, R4, UR10, RZ ;  /* 0x0000000a04087c10 */ /* 0x000fe4000ff3e0ff */
[----:B------:R-:W-:Y:S01]  /*18c0*/  IADD3.X R7, PT, PT, RZ, UR9, RZ, P0, !PT ;  /* 0x00000009ff077c10 */ /* 0x000fe200087fe4ff */
[----:B------:R-:W0:Y:S01]  /*18d0*/  LDCU.64 UR8, c[0x0][0x5e8] ;  /* 0x0000bd00ff0877ac */ /* 0x000e220008000a00 */
[----:B------:R-:W-:-:S04]  /*18e0*/  IADD3.X R9, PT, PT, RZ, UR11, RZ, P1, !PT ;  /* 0x0000000bff097c10 */ /* 0x000fc80008ffe4ff */
[----:B------:R-:W2:Y:S04]  /*18f0*/  LDG.E.64 R6, desc[UR6][R6.64] ;  /* 0x0000000606067981 */ /* 0x000ea8000c1e1b00 */
[----:B------:R-:W2:Y:S01]  /*1900*/  LDG.E.64 R8, desc[UR6][R8.64] ;  /* 0x0000000608087981 */ /* 0x000ea2000c1e1b00 */
[----:B------:R-:W-:Y:S02]  /*1910*/  IADD3 R3, PT, PT, R3, 0x80, RZ ;  /* 0x0000008003037810 */ /* 0x000fe40007ffe0ff */
[----:B0-----:R-:W-:-:S04]  /*1920*/  IADD3 R4, P0, PT, R5, UR8, RZ ;  /* 0x0000000805047c10 */ /* 0x001fc8000ff1e0ff */
[----:B------:R-:W-:Y:S01]  /*1930*/  IADD3.X R5, PT, PT, RZ, UR9, RZ, P0, !PT ;  /* 0x00000009ff057c10 */ /* 0x000fe200087fe4ff */
[-C--:B--2---:R-:W-:Y:S01]  /*1940*/  FMUL.FTZ R11, R7, R9.reuse ;  /* 0x00000009070b7220 */ /* 0x084fe20000410000 */
[----:B------:R-:W-:-:S03]  /*1950*/  FMUL.FTZ R12, R6, R9 ;  /* 0x00000009060c7220 */ /* 0x000fc60000410000 */
[-C--:B------:R-:W-:Y:S01]  /*1960*/  FFMA.FTZ R10, R6, R8.reuse, -R11 ;  /* 0x00000008060a7223 */ /* 0x080fe2000001080b */
[----:B------:R-:W-:-:S05]  /*1970*/  FFMA.FTZ R11, R7, R8, R12 ;  /* 0x00000008070b7223 */ /* 0x000fca000001000c */
[----:B------:R0:W-:Y:S02]  /*1980*/  STG.E.64 desc[UR6][R4.64], R10 ;  /* 0x0000000a04007986 */ /* 0x0001e4000c101b06 */
.L_x_5556:
[----:B------:R-:W-:Y:S05]  /*1990*/  BSYNC.RECONVERGENT B0 ;  /* 0x0000000000007941 */ /* 0x000fea0003800200 */
.L_x_5555:
        /* <DEDUP_REMOVED lines=350> */
.L_x_5558:
[----:B------:R-:W0:Y:S01]  /*2f80*/  LDCU.128 UR8, c[0x0][0x5f0] ;  /* 0x0000be00ff0877ac */ /* 0x000e220008000c00 */
[----:B------:R-:W1:Y:S01]  /*2f90*/  LDCU.64 UR4, c[0x0][0x5e8] ;  /* 0x0000bd00ff0477ac */ /* 0x000e620008000a00 */
[----:B0-----:R-:W-:Y:S02]  /*2fa0*/  IADD3 R4, P0, PT, R4, UR8, RZ ;  /* 0x0000000804047c10 */ /* 0x001fe4000ff1e0ff */
[----:B------:R-:W-:Y:S02]  /*2fb0*/  IADD3 R6, P1, PT, R2, UR10, RZ ;  /* 0x0000000a02067c10 */ /* 0x000fe4000ff3e0ff */
[----:B------:R-:W-:Y:S02]  /*2fc0*/  IADD3.X R5, PT, PT, RZ, UR9, RZ, P0, !PT ;  /* 0x00000009ff057c10 */ /* 0x000fe400087fe4ff */
[----:B------:R-:W-:-:S04]  /*2fd0*/  IADD3.X R7, PT, PT, RZ, UR11, RZ, P1, !PT ;  /* 0x0000000bff077c10 */ /* 0x000fc80008ffe4ff */
[----:B------:R-:W2:Y:S04]  /*2fe0*/  LDG.E.64 R4, desc[UR6][R4.64] ;  /* 0x0000000604047981 */ /* 0x000ea8000c1e1b00 */
[----:B------:R-:W2:Y:S01]  /*2ff0*/  LDG.E.64 R6, desc[UR6][R6.64] ;  /* 0x0000000606067981 */ /* 0x000ea2000c1e1b00 */
[----:B-1----:R-:W-:-:S04]  /*3000*/  IADD3 R2, P0, PT, R3, UR4, RZ ;  /* 0x0000000403027c10 */ /* 0x002fc8000ff1e0ff */
[----:B------:R-:W-:Y:S01]  /*3010*/  IADD3.X R3, PT, PT, RZ, UR5, RZ, P0, !PT ;  /* 0x00000005ff037c10 */ /* 0x000fe200087fe4ff */
[-C--:B--2---:R-:W-:Y:S01]  /*3020*/  FMUL.FTZ R9, R5, R7.reuse ;  /* 0x0000000705097220 */ /* 0x084fe20000410000 */
[----:B------:R-:W-:-:S03]  /*3030*/  FMUL.FTZ R0, R4, R7 ;  /* 0x0000000704007220 */ /* 0x000fc60000410000 */
[-C--:B------:R-:W-:Y:S01]  /*3040*/  FFMA.FTZ R8, R4, R6.reuse, -R9 ;  /* 0x0000000604087223 */ /* 0x080fe20000010809 */
[----:B------:R-:W-:-:S05]  /*3050*/  FFMA.FTZ R9, R5, R6, R0 ;  /* 0x0000000605097223 */ /* 0x000fca0000010000 */
[----:B------:R-:W-:Y:S01]  /*3060*/  STG.E.64 desc[UR6][R2.64], R8 ;  /* 0x0000000802007986 */ /* 0x000fe2000c101b06 */
[----:B------:R-:W-:Y:S05]  /*3070*/  EXIT ;  /* 0x000000000000794d */ /* 0x000fea0003800000 */
.L_x_5559:
        /* <DEDUP_REMOVED lines=16> */
.L_x_17190:


//--------------------- .text._ZN2at6native27unrolled_elementwise_kernelINS0_13BinaryFunctorIN3c107complexIfEES5_S5_NS0_15binary_internal10MulFunctorIS5_EEEESt5arrayIPcLm3EELi4E23TrivialOffsetCalculatorILi2EjESD_ILi1EjENS0_6memory15LoadWithoutCastENSG_16StoreWithoutCastEEEviT_T0_T2_T3_T4_T5_ --------------------------
	.section	.text._ZN2at6native27unrolled_elementwise_kernelINS0_13BinaryFunctorIN3c107complexIfEES5_S5_NS0_15binary_internal10MulFunctorIS5_EEEESt5arrayIPcLm3EELi4E23TrivialOffsetCalculatorILi2EjESD_ILi1EjENS0_6memory15LoadWithoutCastENSG_16StoreWithoutCastEEEviT_T0_T2_T3_T4_T5_,"ax",@progbits
	.align	128
        .global         _ZN2at6native27unrolled_elementwise_kernelINS0_13BinaryFunctorIN3c107complexIfEES5_S5_NS0_15binary_internal10MulFunctorIS5_EEEESt5arrayIPcLm3EELi4E23TrivialOffsetCalculatorILi2EjESD_ILi1EjENS0_6memory15LoadWithoutCastENSG_16StoreWithoutCastEEEviT_T0_T2_T3_T4_T5_
        .type           _ZN2at6native27unrolled_elementwise_kernelINS0_13BinaryFunctorIN3c107complexIfEES5_S5_NS0_15binary_internal10MulFunctorIS5_EEEESt5arrayIPcLm3EELi4E23TrivialOffsetCalculatorILi2EjESD_ILi1EjENS0_6memory15LoadWithoutCastENSG_16StoreWithoutCastEEEviT_T0_T2_T3_T4_T5_,@function
        .size           _ZN2at6native27unrolled_elementwise_kernelINS0_13BinaryFunctorIN3c107complexIfEES5_S5_NS0_15binary_internal10MulFunctorIS5_EEEESt5arrayIPcLm3EELi4E23TrivialOffsetCalculatorILi2EjESD_ILi1EjENS0_6memory15LoadWithoutCastENSG_16StoreWithoutCastEEEviT_T0_T2_T3_T4_T5_,(.L_x_17191 - _ZN2at6native27unrolled_elementwise_kernelINS0_13BinaryFunctorIN3c107complexIfEES5_S5_NS0_15binary_internal10MulFunctorIS5_EEEESt5arrayIPcLm3EELi4E23TrivialOffsetCalculatorILi2EjESD_ILi1EjENS0_6memory15LoadWithoutCastENSG_16StoreWithoutCastEEEviT_T0_T2_T3_T4_T5_)
        .other          _ZN2at6native27unrolled_elementwise_kernelINS0_13BinaryFunctorIN3c107complexIfEES5_S5_NS0_15binary_internal10MulFunctorIS5_EEEESt5arrayIPcLm3EELi4E23TrivialOffsetCalculatorILi2EjESD_ILi1EjENS0_6memory15LoadWithoutCastENSG_16StoreWithoutCastEEEviT_T0_T2_T3_T4_T5_,@"STO_CUDA_ENTRY STV_DEFAULT"
_ZN2at6native27unrolled_elementwise_kernelINS0_13BinaryFunctorIN3c107complexIfEES5_S5_NS0_15binary_internal10MulFunctorIS5_EEEESt5arrayIPcLm3EELi4E23TrivialOffsetCalculatorILi2EjESD_ILi1EjENS0_6memory15LoadWithoutCastENSG_16StoreWithoutCastEEEviT_T0_T2_T3_T4_T5_:
.text._ZN2at6native27unrolled_elementwise_kernelINS0_13BinaryFunctorIN3c107complexIfEES5_S5_NS0_15binary_internal10MulFunctorIS5_EEEESt5arrayIPcLm3EELi4E23TrivialOffsetCalculatorILi2EjESD_ILi1EjENS0_6memory15LoadWithoutCastENSG_16StoreWithoutCastEEEviT_T0_T2_T3_T4_T5_:
[----:B------:R-:W-:Y:S01]  /*0000*/  LDC R1, c[0x0][0x37c] ;  /* 0x0000df00ff017b82 */ /* 0x000fe20000000800 */
[----:B------:R-:W0:Y:S07]  /*0010*/  S2R R0, SR_CTAID.X ;  /* 0x0000000000007919 */ /* 0x000e2e0000002500 */
[----:B------:R-:W0:Y:S01]  /*0020*/  LDC R3, c[0x0][0x380] ;  /* 0x0000e000ff037b82 */ /* 0x000e220000000800 */
[----:B------:R-:W1:Y:S01]  /*0030*/  LDCU.64 UR4, c[0x0][0x358] ;  /* 0x00006b00ff0477ac */ /* 0x000e620008000a00 */
[----:B------:R-:W-:Y:S01]  /*0040*/  CS2R R4, SRZ ;  /* 0x0000000000047805 */ /* 0x000fe2000001ff00 */
        /* <DEDUP_REMOVED lines=10> */
[----:B------:R-:W-:Y:S01]  /*00f0*/  @!P0 IADD3 R17, PT, PT, R15, 0x80, RZ ;  /* 0x000000800f118810 */ /* 0x000fe20007ffe0ff */
[----:B------:R-:W-:-:S03]  /*0100*/  @!P0 IMAD R3, R0, 0x200, R15 ;  /* 0x0000020000038824 */ /* 0x000fc600078e020f */
[----:B------:R-:W-:Y:S01]  /*0110*/  ISETP.GE.AND P1, PT, R17, R14, PT ;  /* 0x0000000e1100720c */ /* 0x000fe20003f26270 */
[----:B---3--:R-:W-:-:S04]  /*0120*/  @!P0 IMAD.WIDE.U32 R22, R3, 0x8, R22 ;  /* 0x0000000803168825 */ /* 0x008fc800078e0016 */
[----:B----4-:R-:W-:Y:S01]  /*0130*/  @!P0 IMAD.WIDE.U32 R26, R3, 0x8, R26 ;  /* 0x00000008031a8825 */ /* 0x010fe200078e001a */
[----:B------:R-:W-:-:S04]  /*0140*/  CS2R R2, SRZ ;  /* 0x0000000000027805 */ /* 0x000fc8000001ff00 */
[----:B-1----:R1:W3:Y:S03]  /*0150*/  @!P0 LDG.E.64 R4, desc[UR4][R26.64] ;  /* 0x000000041a048981 */ /* 0x0022e6000c1e1b00 */
[----:B------:R-:W-:Y:S01]  /*0160*/  @!P1 LEA R25, R0, R17, 0x9 ;  /* 0x0000001100199211 */ /* 0x000fe200078e48ff */
[----:B------:R4:W3:Y:S01]  /*0170*/  @!P0 LDG.E.64 R2, desc[UR4][R22.64] ;  /* 0x0000000416028981 */ /* 0x0008e2000c1e1b00 */
[----:B------:R-:W-:-:S05]  /*0180*/  @!P1 VIADD R17, R17, 0x80 ;  /* 0x0000008011119836 */ /* 0x000fca0000000000 */
[----:B------:R-:W-:Y:S01]  /*0190*/  ISETP.GE.AND P2, PT, R17, R14, PT ;  /* 0x0000000e1100720c */ /* 0x000fe20003f46270 */
[C---:B------:R-:W-:Y:S01]  /*01a0*/  @!P1 IMAD.WIDE.U32 R18, R25.reuse, 0x8, R18 ;  /* 0x0000000819129825 */ /* 0x040fe200078e0012 */
[----:B------:R-:W-:Y:S01]  /*01b0*/  CS2R R8, SRZ ;  /* 0x0000000000087805 */ /* 0x000fe2000001ff00 */
[----:B-1----:R-:W1:Y:S02]  /*01c0*/  LDC.64 R26, c[0x0][0x390] ;  /* 0x0000e400ff1a7b82 */ /* 0x002e640000000a00 */
[----:B0-----:R-:W-:Y:S01]  /*01d0*/  @!P1 IMAD.WIDE.U32 R24, R25, 0x8, R6 ;  /* 0x0000000819189825 */ /* 0x001fe200078e0006 */
[----:B------:R-:W-:-:S04]  /*01e0*/  CS2R R6, SRZ ;  /* 0x0000000000067805 */ /* 0x000fc8000001ff00 */
[----:B------:R-:W3:Y:S03]  /*01f0*/  @!P1 LDG.E.64 R8, desc[UR4][R24.64] ;  /* 0x0000000418089981 */ /* 0x000ee6000c1e1b00 */
[----:B------:R-:W-:Y:S01]  /*0200*/  @!P2 LEA R29, R0, R17, 0x9 ;  /* 0x00000011001da211 */ /* 0x000fe200078e48ff */
[----:B------:R0:W3:Y:S04]  /*0210*/  @!P1 LDG.E.64 R6, desc[UR4][R18.64] ;  /* 0x0000000412069981 */ /* 0x0000e8000c1e1b00 */
[----:B--2---:R-:W-:Y:S01]  /*0220*/  @!P2 IMAD.WIDE.U32 R20, R29, 0x8, R12 ;  /* 0x000000081d14a825 */ /* 0x004fe200078e000c */
[----:B------:R-:W-:-:S03]  /*0230*/  CS2R R12, SRZ ;  /* 0x00000000000c7805 */ /* 0x000fc6000001ff00 */
[----:B----4-:R-:W-:Y:S01]  /*0240*/  @!P2 IMAD.WIDE.U32 R22, R29, 0x8, R10 ;  /* 0x000000081d16a825 */ /* 0x010fe200078e000a */
[----:B------:R-:W-:Y:S01]  /*0250*/  CS2R R10, SRZ ;  /* 0x00000000000a7805 */ /* 0x000fe2000001ff00 */
[----:B------:R-:W2:Y:S03]  /*0260*/  LDC.64 R28, c[0x0][0x398] ;  /* 0x0000e600ff1c7b82 */ /* 0x000ea60000000a00 */
[----:B------:R-:W4:Y:S04]  /*0270*/  @!P2 LDG.E.64 R12, desc[UR4][R22.64] ;  /* 0x00000004160ca981 */ /* 0x000f28000c1e1b00 */
[----:B------:R2:W4:Y:S01]  /*0280*/  @!P2 LDG.E.64 R10, desc[UR4][R20.64] ;  /* 0x00000004140aa981 */ /* 0x000522000c1e1b00 */
[----:B------:R-:W-:-:S04]  /*0290*/  @!P2 IADD3 R17, PT, PT, R17, 0x80, RZ ;  /* 0x000000801111a810 */ /* 0x000fc80007ffe0ff */
[----:B------:R-:W-:Y:S02]  /*02a0*/  ISETP.GE.AND P0, PT, R17, R14, PT ;  /* 0x0000000e1100720c */ /* 0x000fe40003f06270 */
[----:B0-----:R-:W-:-:S11]  /*02b0*/  CS2R R18, SRZ ;  /* 0x0000000000127805 */ /* 0x001fd6000001ff00 */
[----:B------:R-:W-:-:S04]  /*02c0*/  @!P0 IMAD R17, R0, 0x200, R17 ;  /* 0x0000020000118824 */ /* 0x000fc800078e0211 */
[----:B-1----:R-:W-:-:S04]  /*02d0*/  @!P0 IMAD.WIDE.U32 R24, R17, 0x8, R26 ;  /* 0x0000000811188825 */ /* 0x002fc800078e001a */
[----:B--2---:R-:W-:Y:S01]  /*02e0*/  @!P0 IMAD.WIDE.U32 R28, R17, 0x8, R28 ;  /* 0x00000008111c8825 */ /* 0x004fe200078e001c */
[----:B------:R-:W-:Y:S01]  /*02f0*/  CS2R R16, SRZ ;  /* 0x0000000000107805 */ /* 0x000fe2000001ff00 */
[----:B------:R0:W5:Y:S05]  /*0300*/  @!P0 LDG.E.64 R18, desc[UR4][R24.64] ;  /* 0x0000000418128981 */ /* 0x00016a000c1e1b00 */
[----:B------:R1:W5:Y:S01]  /*0310*/  @!P0 LDG.E.64 R16, desc[UR4][R28.64] ;  /* 0x000000041c108981 */ /* 0x000362000c1e1b00 */
[----:B------:R-:W-:Y:S01]  /*0320*/  ISETP.GE.AND P0, PT, R15, R14, PT ;  /* 0x0000000e0f00720c */ /* 0x000fe20003f06270 */
[----:B------:R-:W-:-:S12]  /*0330*/  HFMA2 R20, -RZ, RZ, 0, 0 ;  /* 0x00000000ff147431 */ /* 0x000fd800000001ff */
[----:B------:R-:W2:Y:S01]  /*0340*/  @!P0 LDC.64 R22, c[0x0][0x388] ;  /* 0x0000e200ff168b82 */ /* 0x000ea20000000a00 */
[C---:B------:R-:W-:Y:S02]  /*0350*/  IADD3 R27, PT, PT, R15.reuse, 0x80, RZ ;  /* 0x000000800f1b7810 */ /* 0x040fe40007ffe0ff */
[----:B0-----:R-:W-:Y:S02]  /*0360*/  IADD3 R25, PT, PT, R15, 0x100, RZ ;  /* 0x000001000f197810 */ /* 0x001fe40007ffe0ff */
[-C--:B------:R-:W-:Y:S02]  /*0370*/  ISETP.GE.AND P1, PT, R27, R14.reuse, PT ;  /* 0x0000000e1b00720c */ /* 0x080fe40003f26270 */
[----:B------:R-:W-:Y:S02]  /*0380*/  ISETP.GE.AND P2, PT, R25, R14, PT ;  /* 0x0000000e1900720c */ /* 0x000fe40003f46270 */
[----:B------:R-:W-:Y:S01]  /*0390*/  IADD3 R25, PT, PT, R15, 0x180, RZ ;  /* 0x000001800f197810 */ /* 0x000fe20007ffe0ff */
[----:B------:R-:W-:Y:S01]  /*03a0*/  BSSY.RECONVERGENT B0, `(.L_x_5560) ;  /* 0x0000021000007945 */ /* 0x000fe20003800200 */
[C---:B---3--:R-:W-:Y:S01]  /*03b0*/  @!P0 FMUL.FTZ R21, R5.reuse, R3 ;  /* 0x0000000305158220 */ /* 0x048fe20000410000 */
[----:B------:R-:W-:-:S03]  /*03c0*/  @!P0 FMUL.FTZ R5, R5, R2 ;  /* 0x0000000205058220 */ /* 0x000fc60000410000 */
[C---:B------:R-:W-:Y:S01]  /*03d0*/  @!P0 FFMA.FTZ R20, R4.reuse, R2, -R21 ;  /* 0x0000000204148223 */ /* 0x040fe20000010815 */
[----:B------:R-:W-:Y:S02]  /*03e0*/  IMAD.MOV.U32 R21, RZ, RZ, RZ ;  /* 0x000000ffff157224 */ /* 0x000fe400078e00ff */
[----:B------:R-:W-:Y:S01]  /*03f0*/  @!P0 FFMA.FTZ R21, R4, R3, R5 ;  /* 0x0000000304158223 */ /* 0x000fe20000010005 */
[----:B------:R-:W-:-:S05]  /*0400*/  @!P0 LEA R5, R0, R15, 0x9 ;  /* 0x0000000f00058211 */ /* 0x000fca00078e48ff */
[----:B--2---:R-:W-:Y:S01]  /*0410*/  @!P0 IMAD.WIDE.U32 R22, R5, 0x8, R22 ;  /* 0x0000000805168825 */ /* 0x004fe200078e0016 */
[----:B------:R-:W-:-:S04]  /*0420*/  @!P0 MOV R15, R27 ;  /* 0x0000001b000f8202 */ /* 0x000fc80000000f00 */
[----:B------:R1:W-:Y:S01]  /*0430*/  @!P0 STG.E.64 desc[UR4][R22.64], R20 ;  /* 0x0000001416008986 */ /* 0x0003e2000c101b04 */
[----:B------:R-:W-:Y:S01]  /*0440*/  ISETP.GE.AND P3, PT, R15, R14, PT ;  /* 0x0000000e0f00720c */ /* 0x000fe20003f66270 */
[CC--:B------:R-:W-:Y:S01]  /*0450*/  @!P1 FMUL.FTZ R3, R9.reuse, R7.reuse ;  /* 0x0000000709039220 */ /* 0x0c0fe20000410000 */
[----:B------:R-:W-:Y:S02]  /*0460*/  IMAD.MOV.U32 R2, RZ, RZ, RZ ;  /* 0x000000ffff027224 */ /* 0x000fe400078e00ff */
[-C--:B------:R-:W-:Y:S01]  /*0470*/  @!P1 FMUL.FTZ R9, R9, R6.reuse ;  /* 0x0000000609099220 */ /* 0x080fe20000410000 */
[C---:B------:R-:W-:Y:S01]  /*0480*/  @!P1 FFMA.FTZ R2, R8.reuse, R6, -R3 ;  /* 0x0000000608029223 */ /* 0x040fe20000010803 */
[----:B------:R-:W-:Y:S01]  /*0490*/  CS2R R4, SRZ ;  /* 0x0000000000047805 */ /* 0x000fe2000001ff00 */
[----:B------:R-:W-:Y:S02]  /*04a0*/  IMAD.MOV.U32 R3, RZ, RZ, RZ ;  /* 0x000000ffff037224 */ /* 0x000fe400078e00ff */
[----:B------:R-:W-:Y:S01]  /*04b0*/  @!P1 FFMA.FTZ R3, R8, R7, R9 ;  /* 0x0000000708039223 */ /* 0x000fe20000010009 */
[C---:B----4-:R-:W-:Y:S01]  /*04c0*/  @!P2 FMUL.FTZ R27, R13.reuse, R11 ;  /* 0x0000000b0d1ba220 */ /* 0x050fe20000410000 */
[----:B------:R-:W-:-:S03]  /*04d0*/  @!P2 FMUL.FTZ R6, R13, R10 ;  /* 0x0000000a0d06a220 */ /* 0x000fc60000410000 */
[C---:B------:R-:W-:Y:S01]  /*04e0*/  @!P2 FFMA.FTZ R4, R12.reuse, R10, -R27 ;  /* 0x0000000a0c04a223 */ /* 0x040fe2000001081b */
[----:B------:R-:W-:Y:S01]  /*04f0*/  @!P2 FFMA.FTZ R5, R12, R11, R6 ;  /* 0x0000000b0c05a223 */ /* 0x000fe20000010006 */
[----:B-1----:R-:W-:Y:S06]  /*0500*/  @P3 BRA `(.L_x_5561) ;  /* 0x0000000000283947 */ /* 0x002fec0003800000 */
        /* <DEDUP_REMOVED lines=10> */
.L_x_5561:
[----:B------:R-:W-:Y:S05]  /*05b0*/  BSYNC.RECONVERGENT B0 ;  /* 0x0000000000007941 */ /* 0x000fea0003800200 */
.L_x_5560:
[----:B------:R-:W-:-:S13]  /*05c0*/  ISETP.GE.AND P0, PT, R15, R14, PT ;  /* 0x0000000e0f00720c */ /* 0x000fda0003f06270 */
[----:B------:R-:W-:Y:S05]  /*05d0*/  @P0 EXIT ;  /* 0x000000000000094d */ /* 0x000fea0003800000 */
[----:B0-----:R-:W0:Y:S01]  /*05e0*/  LDC.64 R2, c[0x0][0x388] ;  /* 0x0000e200ff027b82 */ /* 0x001e220000000a00 */
[----:B------:R-:W-:Y:S02]  /*05f0*/  ISETP.GE.AND P0, PT, R25, R14, PT ;  /* 0x0000000e1900720c */ /* 0x000fe40003f06270 */
[----:B------:R-:W-:Y:S02]  /*0600*/  CS2R R4, SRZ ;  /* 0x0000000000047805 */ /* 0x000fe4000001ff00 */
[----:B------:R-:W-:-:S09]  /*0610*/  LEA R15, R0, R15, 0x9 ;  /* 0x0000000f000f7211 */ /* 0x000fd200078e48ff */
[C---:B-----5:R-:W-:Y:S01]  /*0620*/  @!P0 FMUL.FTZ R7, R17.reuse, R19 ;  /* 0x0000001311078220 */ /* 0x060fe20000410000 */
[----:B------:R-:W-:-:S03]  /*0630*/  @!P0 FMUL.FTZ R0, R17, R18 ;  /* 0x0000001211008220 */ /* 0x000fc60000410000 */
[C---:B------:R-:W-:Y:S01]  /*0640*/  @!P0 FFMA.FTZ R4, R16.reuse, R18, -R7 ;  /* 0x0000001210048223 */ /* 0x040fe20000010807 */
[----:B------:R-:W-:Y:S01]  /*0650*/  @!P0 FFMA.FTZ R5, R16, R19, R0 ;  /* 0x0000001310058223 */ /* 0x000fe20000010000 */
[----:B0-----:R-:W-:-:S05]  /*0660*/  IMAD.WIDE.U32 R2, R15, 0x8, R2 ;  /* 0x000000080f027825 */ /* 0x001fca00078e0002 */
[----:B------:R-:W-:Y:S01]  /*0670*/  STG.E.64 desc[UR4][R2.64], R4 ;  /* 0x0000000402007986 */ /* 0x000fe2000c101b04 */
[----:B------:R-:W-:Y:S05]  /*0680*/  EXIT ;  /* 0x000000000000794d */ /* 0x000fea0003800000 */
.L_x_5562:
        /* <DEDUP_REMOVED lines=15> */
.L_x_17191:


//--------------------- .text._ZN2at6native29vectorized_elementwise_kernelILi2ENS0_13BinaryFunctorIN3c107complexIfEES5_S5_NS0_15binary_internal10MulFunctorIS5_EEEESt5arrayIPcLm3EEEEviT0_T1_ --------------------------
	.section	.text._ZN2at6native29vectorized_elementwise_kernelILi2ENS0_13BinaryFunctorIN3c107complexIfEES5_S5_NS0_15binary_internal10MulFunctorIS5_EEEESt5arrayIPcLm3EEEEviT0_T1_,"ax",@progbits
	.align	128
        .global         _ZN2at6native29vectorized_elementwise_kernelILi2ENS0_13BinaryFunctorIN3c107complexIfEES5_S5_NS0_15binary_internal10MulFunctorIS5_EEEESt5arrayIPcLm3EEEEviT0_T1_
        .type           _ZN2at6native29vectorized_elementwise_kernelILi2ENS0_13BinaryFunctorIN3c107complexIfEES5_S5_NS0_15binary_internal10MulFunctorIS5_EEEESt5arrayIPcLm3EEEEviT0_T1_,@function
        .size           _ZN2at6native29vectorized_elementwise_kernelILi2ENS0_13BinaryFunctorIN3c107complexIfEES5_S5_NS0_15binary_internal10MulFunctorIS5_EEEESt5arrayIPcLm3EEEEviT0_T1_,(.L_x_17192 - _ZN2at6native29vectorized_elementwise_kernelILi2ENS0_13BinaryFunctorIN3c107complexIfEES5_S5_NS0_15binary_internal10MulFunctorIS5_EEEESt5arrayIPcLm3EEEEviT0_T1_)
        .other          _ZN2at6native29vectorized_elementwise_kernelILi2ENS0_13BinaryFunctorIN3c107complexIfEES5_S5_NS0_15binary_internal10MulFunctorIS5_EEEESt5arrayIPcLm3EEEEviT0_T1_,@"STO_CUDA_ENTRY STV_DEFAULT"
_ZN2at6native29vectorized_elementwise_kernelILi2ENS0_13BinaryFunctorIN3c107complexIfEES5_S5_NS0_15binary_internal10MulFunctorIS5_EEEESt5arrayIPcLm3EEEEviT0_T1_:
.text._ZN2at6native29vectorized_elementwise_kernelILi2ENS0_13BinaryFunctorIN3c107complexIfEES5_S5_NS0_15binary_internal10MulFunctorIS5_EEEESt5arrayIPcLm3EEEEviT0_T1_:
[----:B------:R-:W-:Y:S01]  /*0000*/  LDC R1, c[0x0][0x37c] ;  /* 0x0000df00ff017b82 */ /* 0x000fe20000000800 */
[----:B------:R-:W0:Y:S07]  /*0010*/  S2R R2, SR_CTAID.X ;  /* 0x0000000000027919 */ /* 0x000e2e0000002500 */
[----:B------:R-:W0:Y:S01]  /*0020*/  LDC R3, c[0x0][0x380] ;  /* 0x0000e000ff037b82 */ /* 0x000e220000000800 */
[----:B------:R-:W1:Y:S01]  /*0030*/  LDCU.64 UR4, c[0x0][0x358] ;  /* 0x00006b00ff0477ac */ /* 0x000e620008000a00 */
[----:B0-----:R-:W-:-:S05]  /*0040*/  IMAD R0, R2, -0x400, R3 ;  /* 0xfffffc0002007824 */ /* 0x001fca00078e0203 */
[----:B------:R-:W-:-:S13]  /*0050*/  ISETP.GT.U32.AND P0, PT, R0, 0x3ff, PT ;  /* 0x000003ff0000780c */ /* 0x000fda0003f04070 */
[----:B-1----:R-:W-:Y:S05]  /*0060*/  @P0 BRA `(.L_x_5563) ;  /* 0x0000000c00400947 */ /* 0x002fea0003800000 */
[----:B------:R-:W0:Y:S01]  /*0070*/  S2R R3, SR_TID.X ;  /* 0x0000000000037919 */ /* 0x000e220000002100 */
[----:B------:R-:W1:Y:S01]  /*0080*/  LDC.64 R14, c[0x0][0x390] ;  /* 0x0000e400ff0e7b82 */ /* 0x000e620000000a00 */
[----:B------:R-:W-:-:S07]  /*0090*/  CS2R R8, SRZ ;  /* 0x0000000000087805 */ /* 0x000fce000001ff00 */
[----:B------:R-:W2:Y:S08]  /*00a0*/  LDC.64 R16, c[0x0][0x398] ;  /* 0x0000e600ff107b82 */ /* 0x000eb00000000a00 */
[----:B------:R-:W3:Y:S08]  /*00b0*/  LDC.64 R20, c[0x0][0x390] ;  /* 0x0000e400ff147b82 */ /* 0x000ef00000000a00 */
[----:B------:R-:W4:Y:S01]  /*00c0*/  LDC.64 R22, c[0x0][0x398] ;  /* 0x0000e600ff167b82 */ /* 0x000f220000000a00 */
[----:B0-----:R-:W-:-:S07]  /*00d0*/  ISETP.GE.U32.AND P0, PT, R3, R0, PT ;  /* 0x000000000300720c */ /* 0x001fce0003f06070 */
[----:B------:R-:W0:Y:S08]  /*00e0*/  LDC.64 R24, c[0x0][0x390] ;  /* 0x0000e400ff187b82 */ /* 0x000e300000000a00 */
[----:B------:R-:W5:Y:S01]  /*00f0*/  LDC.64 R30, c[0x0][0x398] ;  /* 0x0000e600ff1e7b82 */ /* 0x000f620000000a00 */
[----:B------:R-:W-:Y:S02]  /*0100*/  @!P0 LEA R7, R2, R3, 0xa ;  /* 0x0000000302078211 */ /* 0x000fe400078e50ff */
[----:B------:R-:W-:-:S05]  /*0110*/  @!P0 IADD3 R3, PT, PT, R3, 0x80, RZ ;  /* 0x0000008003038810 */ /* 0x000fca0007ffe0ff */
[----:B------:R-:W5:Y:S01]  /*0120*/  LDC.64 R26, c[0x0][0x390] ;  /* 0x0000e400ff1a7b82 */ /* 0x000f620000000a00 */
[----:B-1----:R-:W-:Y:S01]  /*0130*/  @!P0 IMAD.WIDE.U32 R14, R7, 0x8, R14 ;  /* 0x00000008070e8825 */ /* 0x002fe200078e000e */
[----:B------:R-:W-:-:S03]  /*0140*/  ISETP.GE.U32.AND P4, PT, R3, R0, PT ;  /* 0x000000000300720c */ /* 0x000fc60003f86070 */
[----:B--2---:R-:W-:Y:S01]  /*0150*/  @!P0 IMAD.WIDE.U32 R16, R7, 0x8, R16 ;  /* 0x0000000807108825 */ /* 0x004fe200078e0010 */
[----:B------:R-:W-:Y:S02]  /*0160*/  CS2R R6, SRZ ;  /* 0x0000000000067805 */ /* 0x000fe4000001ff00 */
[----:B------:R-:W1:Y:S02]  /*0170*/  LDC.64 R36, c[0x0][0x398] ;  /* 0x0000e600ff247b82 */ /* 0x000e640000000a00 */
[----:B------:R-:W2:Y:S04]  /*0180*/  @!P0 LDG.E.64 R8, desc[UR4][R16.64] ;  /* 0x0000000410088981 */ /* 0x000ea8000c1e1b00 */
[----:B------:R-:W2:Y:S01]  /*0190*/  @!P0 LDG.E.64 R6, desc[UR4][R14.64] ;  /* 0x000000040e068981 */ /* 0x000ea2000c1e1b00 */
[----:B------:R-:W-:Y:S01]  /*01a0*/  @!P4 LEA R13, R2, R3, 0xa ;  /* 0x00000003020dc211 */ /* 0x000fe200078e50ff */
[----:B------:R-:W1:Y:S01]  /*01b0*/  LDC.64 R32, c[0x0][0x390] ;  /* 0x0000e400ff207b82 */ /* 0x000e620000000a00 */
[----:B------:R-:W-:-:S03]  /*01c0*/  @!P4 IADD3 R3, PT, PT, R3, 0x80, RZ ;  /* 0x000000800303c810 */ /* 0x000fc60007ffe0ff */
[----:B---3--:R-:W-:Y:S01]  /*01d0*/  @!P4 IMAD.WIDE.U32 R20, R13, 0x8, R20 ;  /* 0x000000080d14c825 */ /* 0x008fe200078e0014 */
[----:B------:R-:W-:-:S03]  /*01e0*/  ISETP.GE.U32.AND P1, PT, R3, R0, PT ;  /* 0x000000000300720c */ /* 0x000fc60003f26070 */
[----:B------:R-:W3:Y:S01]  /*01f0*/  LDC.64 R34, c[0x0][0x398] ;  /* 0x0000e600ff227b82 */ /* 0x000ee20000000a00 */
[----:B----4-:R-:W-:-:S07]  /*0200*/  @!P4 IMAD.WIDE.U32 R22, R13, 0x8, R22 ;  /* 0x000000080d16c825 */ /* 0x010fce00078e0016 */
[----:B------:R-:W4:Y:S02]  /*0210*/  LDC.64 R28, c[0x0][0x398] ;  /* 0x0000e600ff1c7b82 */ /* 0x000f240000000a00 */
[----:B------:R-:W-:Y:S02]  /*0220*/  @!P1 LEA R11, R2, R3, 0xa ;  /* 0x00000003020b9211 */ /* 0x000fe400078e50ff */
[----:B------:R-:W-:Y:S02]  /*0230*/  @!P1 IADD3 R3, PT, PT, R3, 0x80, RZ ;  /* 0x0000008003039810 */ /* 0x000fe40007ffe0ff */
[----:B------:R-:W-:Y:S01]  /*0240*/  CS2R R12, SRZ ;  /* 0x00000000000c7805 */ /* 0x000fe2000001ff00 */
[----:B0-----:R-:W-:Y:S01]  /*0250*/  @!P1 IMAD.WIDE.U32 R24, R11, 0x8, R24 ;  /* 0x000000080b189825 */ /* 0x001fe200078e0018 */
[----:B------:R-:W-:-:S03]  /*0260*/  ISETP.GE.U32.AND P2, PT, R3, R0, PT ;  /* 0x000000000300720c */ /* 0x000fc60003f46070 */
[----:B-----5:R-:W-:Y:S01]  /*0270*/  @!P1 IMAD.WIDE.U32 R30, R11, 0x8, R30 ;  /* 0x000000080b1e9825 */ /* 0x020fe200078e001e */
[----:B------:R0:W5:Y:S09]  /*0280*/  @!P4 LDG.E.64 R12, desc[UR4][R22.64] ;  /* 0x00000004160cc981 */ /* 0x000172000c1e1b00 */
[----:B------:R-:W-:-:S02]  /*0290*/  @!P2 LEA R5, R2, R3, 0xa ;  /* 0x000000030205a211 */ /* 0x000fc400078e50ff */
[----:B------:R-:W-:-:S04]  /*02a0*/  @!P2 IADD3 R3, PT, PT, R3, 0x80, RZ ;  /* 0x000000800303a810 */ /* 0x000fc80007ffe0ff */
[----:B------:R-:W-:Y:S02]  /*02b0*/  ISETP.GE.U32.AND P3, PT, R3, R0, PT ;  /* 0x000000000300720c */ /* 0x000fe40003f66070 */
[----:B------:R-:W-:Y:S01]  /*02c0*/  CS2R R10, SRZ ;  /* 0x00000000000a7805 */ /* 0x000fe2000001ff00 */
[----:B------:R-:W-:-:S04]  /*02d0*/  @!P2 IMAD.WIDE.U32 R26, R5, 0x8, R26 ;  /* 0x00000008051aa825 */ /* 0x000fc800078e001a */
[----:B-1----:R-:W-:Y:S01]  /*02e0*/  @!P2 IMAD.WIDE.U32 R36, R5, 0x8, R36 ;  /* 0x000000080524a825 */ /* 0x002fe200078e0024 */
[----:B------:R-:W5:Y:S01]  /*02f0*/  @!P4 LDG.E.64 R10, desc[UR4][R20.64] ;  /* 0x00000004140ac981 */ /* 0x000f62000c1e1b00 */
[----:B------:R-:W1:Y:S04]  /*0300*/  LDC.64 R4, c[0x0][0x390] ;  /* 0x0000e400ff047b82 */ /* 0x000e680000000a00 */
[----:B------:R-:W-:Y:S02]  /*0310*/  @!P3 LEA R19, R2, R3, 0xa ;  /* 0x000000030213b211 */ /* 0x000fe400078e50ff */
[----:B------:R-:W-:-:S04]  /*0320*/  @!P3 IADD3 R3, PT, PT, R3, 0x80, RZ ;  /* 0x000000800303b810 */ /* 0x000fc80007ffe0ff */
[----:B------:R-:W-:Y:S02]  /*0330*/  ISETP.GE.U32.AND P4, PT, R3, R0, PT ;  /* 0x000000000300720c */ /* 0x000fe40003f86070 */
[----:B0-----:R-:W-:Y:S01]  /*0340*/  CS2R R22, SRZ ;  /* 0x0000000000167805 */ /* 0x001fe2000001ff00 */
[----:B------:R-:W-:Y:S01]  /*0350*/  @!P3 IMAD.WIDE.U32 R32, R19, 0x8, R32 ;  /* 0x000000081320b825 */ /* 0x000fe200078e0020 */
[----:B------:R-:W-:-:S03]  /*0360*/  CS2R R16, SRZ ;  /* 0x0000000000107805 */ /* 0x000fc6000001ff00 */
[----:B---3--:R-:W-:Y:S01]  /*0370*/  @!P3 IMAD.WIDE.U32 R34, R19, 0x8, R34 ;  /* 0x000000081322b825 */ /* 0x008fe200078e0022 */
[----:B------:R-:W-:Y:S01]  /*0380*/  CS2R R18, SRZ ;  /* 0x0000000000127805 */ /* 0x000fe2000001ff00 */
[----:B------:R0:W3:Y:S01]  /*0390*/  @!P3 LDG.E.64 R22, desc[UR4][R32.64] ;  /* 0x000000042016b981 */ /* 0x0000e2000c1e1b00 */
[----:B------:R-:W-:-:S03]  /*03a0*/  CS2R R14, SRZ ;  /* 0x00000000000e7805 */ /* 0x000fc6000001ff00 */
[----:B------:R4:W3:Y:S04]  /*03b0*/  @!P1 LDG.E.64 R16, desc[UR4][R30.64] ;  /* 0x000000041e109981 */ /* 0x0008e8000c1e1b00 */
[----:B------:R1:W3:Y:S01]  /*03c0*/  @!P2 LDG.E.64 R18, desc[UR4][R26.64] ;  /* 0x000000041a12a981 */ /* 0x0002e2000c1e1b00 */
[----:B0-----:R-:W-:Y:S02]  /*03d0*/  @!P4 LEA R33, R2, R3, 0xa ;  /* 0x000000030221c211 */ /* 0x001fe400078e50ff */
[----:B------:R-:W-:Y:S01]  /*03e0*/  @!P4 IADD3 R3, PT, PT, R3, 0x80, RZ ;  /* 0x000000800303c810 */ /* 0x000fe20007ffe0ff */
[----:B------:R0:W3:Y:S01]  /*03f0*/  @!P1 LDG.E.64 R14, desc[UR4][R24.64] ;  /* 0x00000004180e9981 */ /* 0x0000e2000c1e1b00 */
[----:B----4-:R-:W4:Y:S01]  /*0400*/  LDC.64 R30, c[0x0][0x390] ;  /* 0x0000e400ff1e7b82 */ /* 0x010f220000000a00 */
[----:B-1----:R-:W-:Y:S01]  /*0410*/  @!P4 IMAD.WIDE.U32 R4, R33, 0x8, R4 ;  /* 0x000000082104c825 */ /* 0x002fe200078e0004 */
[----:B------:R-:W-:-:S02]  /*0420*/  CS2R R26, SRZ ;  /* 0x00000000001a7805 */ /* 0x000fc4000001ff00 */
[----:B------:R-:W-:-:S04]  /*0430*/  ISETP.GE.U32.AND P1, PT, R3, R0, PT ;  /* 0x000000000300720c */ /* 0x000fc80003f26070 */
[----:B------:R1:W3:Y:S01]  /*0440*/  @!P4 LDG.E.64 R26, desc[UR4][R4.64] ;  /* 0x00000004041ac981 */ /* 0x0002e2000c1e1b00 */
[----:B0-----:R-:W-:Y:S02]  /*0450*/  CS2R R24, SRZ ;  /* 0x0000000000187805 */ /* 0x001fe4000001ff00 */
[----:B------:R-:W-:-:S04]  /*0460*/  CS2R R20, SRZ ;  /* 0x0000000000147805 */ /* 0x000fc8000001ff00 */
[----:B------:R0:W3:Y:S01]  /*0470*/  @!P3 LDG.E.64 R24, desc[UR4][R34.64] ;  /* 0x000000042218b981 */ /* 0x0000e2000c1e1b00 */
[----:B-1----:R-:W1:Y:S03]  /*0480*/  LDC.64 R4, c[0x0][0x398] ;  /* 0x0000e600ff047b82 */ /* 0x002e660000000a00 */
[----:B------:R4:W3:Y:S01]  /*0490*/  @!P2 LDG.E.64 R20, desc[UR4][R36.64] ;  /* 0x000000042414a981 */ /* 0x0008e2000c1e1b00 */
[----:B0-----:R-:W-:Y:S01]  /*04a0*/  @!P4 IMAD.WIDE.U32 R34, R33, 0x8, R28 ;  /* 0x000000082122c825 */ /* 0x001fe200078e001c */
[----:B------:R-:W-:-:S05]  /*04b0*/  @!P1 LEA R33, R2, R3, 0xa ;  /* 0x0000000302219211 */ /* 0x000fca00078e50ff */
[----:B----4-:R-:W-:Y:S01]  /*04c0*/  @!P1 IMAD.WIDE.U32 R36, R33, 0x8, R30 ;  /* 0x0000000821249825 */ /* 0x010fe200078e001e */
[----:B------:R-:W-:Y:S02]  /*04d0*/  CS2R R30, SRZ ;  /* 0x00000000001e7805 */ /* 0x000fe4000001ff00 */
[----:B------:R-:W-:-:S04]  /*04e0*/  @!P1 IADD3 R3, PT, PT, R3, 0x80, RZ ;  /* 0x0000008003039810 */ /* 0x000fc80007ffe0ff */
[----:B------:R1:W4:Y:S02]  /*04f0*/  @!P1 LDG.E.64 R30, desc[UR4][R36.64] ;  /* 0x00000004241e9981 */ /* 0x000324000c1e1b00 */
[----:B-1----:R-:W-:Y:S01]  /*0500*/  @!P1 IMAD.WIDE.U32 R36, R33, 0x8, R4 ;  /* 0x0000000821249825 */ /* 0x002fe200078e0004 */
[----:B------:R-:W-:Y:S01]  /*0510*/  CS2R R32, SRZ ;  /* 0x0000000000207805 */ /* 0x000fe2000001ff00 */
[----:B------:R-:W0:Y:S05]  /*0520*/  LDC.64 R4, c[0x0][0x390] ;  /* 0x0000e400ff047b82 */ /* 0x000e2a0000000a00 */
[----:B------:R1:W4:Y:S01]  /*0530*/  @!P1 LDG.E.64 R32, desc[UR4][R36.64] ;  /* 0x0000000424209981 */ /* 0x000322000c1e1b00 */
[----:B------:R-:W-:-:S02]  /*0540*/  ISETP.GE.U32.AND P1, PT, R3, R0, PT ;  /* 0x000000000300720c */ /* 0x000fc40003f26070 */
[----:B-1----:R-:W1:Y:S01]  /*0550*/  LDC.64 R36, c[0x0][0x398] ;  /* 0x0000e600ff247b82 */ /* 0x002e620000000a00 */
[----:B------:R-:W-:-:S10]  /*0560*/  CS2R R28, SRZ ;  /* 0x00000000001c7805 */ /* 0x000fd4000001ff00 */
[----:B------:R-:W-:Y:S01]  /*0570*/  @!P1 LEA R3, R2, R3, 0xa ;  /* 0x0000000302039211 */ /* 0x000fe200078e50ff */
[----:B------:R0:W4:Y:S04]  /*0580*/  @!P4 LDG.E.64 R28, desc[UR4][R34.64] ;  /* 0x00000004221cc981 */ /* 0x000128000c1e1b00 */
[----:B0-----:R-:W-:Y:S01]  /*0590*/  @!P1 IMAD.WIDE.U32 R4, R3, 0x8, R4 ;  /* 0x0000000803049825 */ /* 0x001fe200078e0004 */
[----:B------:R-:W-:-:S06]  /*05a0*/  CS2R R34, SRZ ;  /* 0x0000000000227805 */ /* 0x000fcc000001ff00 */
[----:B------:R1:W4:Y:S02]  /*05b0*/  @!P1 LDG.E.64 R34, desc[UR4][R4.64] ;  /* 0x0000000404229981 */ /* 0x000324000c1e1b00 */
[----:B-1----:R-:W-:Y:S01]  /*05c0*/  @!P1 IMAD.WIDE.U32 R4, R3, 0x8, R36 ;  /* 0x0000000803049825 */ /* 0x002fe200078e0024 */
[----:B------:R-:W-:-:S06]  /*05d0*/  CS2R R36, SRZ ;  /* 0x0000000000247805 */ /* 0x000fcc000001ff00 */
[----:B------:R0:W4:Y:S02]  /*05e0*/  @!P1 LDG.E.64 R36, desc[UR4][R4.64] ;  /* 0x0000000404249981 */ /* 0x000124000c1e1b00 */
[----:B0-----:R-:W-:Y:S01]  /*05f0*/  CS2R R4, SRZ ;  /* 0x0000000000047805 */ /* 0x001fe2000001ff00 */
[----:B--2---:R-:W-:-:S04]  /*0600*/  @!P0 FMUL.FTZ R3, R9, R7 ;  /* 0x0000000709038220 */ /* 0x004fc80000410000 */
[-C--:B------:R-:W-:Y:S02]  /*0610*/  @!P0 FFMA.FTZ R4, R8, R6.reuse, -R3 ;  /* 0x0000000608048223 */ /* 0x080fe40000010803 */
[----:B------:R-:W0:Y:S01]  /*0620*/  S2R R3, SR_TID.X ;  /* 0x0000000000037919 */ /* 0x000e220000002100 */
[----:B------:R-:W-:-:S04]  /*0630*/  @!P0 FMUL.FTZ R6, R9, R6 ;  /* 0x0000000609068220 */ /* 0x000fc80000410000 */
[----:B------:R-:W-:Y:S01]  /*0640*/  @!P0 FFMA.FTZ R5, R8, R7, R6 ;  /* 0x0000000708058223 */ /* 0x000fe20000010006 */
[----:B------:R-:W-:Y:S01]  /*0650*/  HFMA2 R6, -RZ, RZ, 0, 0 ;  /* 0x00000000ff067431 */ /* 0x000fe200000001ff */
[----:B0-----:R-:W-:-:S04]  /*0660*/  IADD3 R7, PT, PT, R3, 0x80, RZ ;  /* 0x0000008003077810 */ /* 0x001fc80007ffe0ff */
[----:B------:R-:W-:Y:S02]  /*0670*/  ISETP.GE.U32.AND P0, PT, R7, R0, PT ;  /* 0x000000000700720c */ /* 0x000fe40003f06070 */
[----:B------:R-:W-:-:S11]  /*0680*/  IADD3 R9, PT, PT, R3, 0x100, RZ ;  /* 0x0000010003097810 */ /* 0x000fd60007ffe0ff */
[----:B-----5:R-:W-:-:S04]  /*0690*/  @!P0 FMUL.FTZ R7, R13, R11 ;  /* 0x0000000b0d078220 */ /* 0x020fc80000410000 */
[-C--:B------:R-:W-:Y:S01]  /*06a0*/  @!P0 FFMA.FTZ R6, R12, R10.reuse, -R7 ;  /* 0x0000000a0c068223 */ /* 0x080fe20000010807 */
[----:B------:R-:W-:Y:S01]  /*06b0*/  @!P0 FMUL.FTZ R10, R13, R10 ;  /* 0x0000000a0d0a8220 */ /* 0x000fe20000410000 */
[----:B------:R-:W-:-:S03]  /*06c0*/  MOV R7, RZ ;  /* 0x000000ff00077202 */ /* 0x000fc60000000f00 */
[----:B------:R-:W-:Y:S01]  /*06d0*/  @!P0 FFMA.FTZ R7, R12, R11, R10 ;  /* 0x0000000b0c078223 */ /* 0x000fe2000001000a */
[----:B------:R-:W-:Y:S02]  /*06e0*/  ISETP.GE.U32.AND P0, PT, R9, R0, PT ;  /* 0x000000000900720c */ /* 0x000fe40003f06070 */
[----:B------:R-:W-:Y:S01]  /*06f0*/  IADD3 R9, PT, PT, R3, 0x180, RZ ;  /* 0x0000018003097810 */ /* 0x000fe20007ffe0ff */
[----:B------:R-:W-:-:S03]  /*0700*/  HFMA2 R8, -RZ, RZ, 0, 0 ;  /* 0x00000000ff087431 */ /* 0x000fc600000001ff */
[----:B------:R-:W-:Y:S02]  /*0710*/  ISETP.GE.U32.AND P1, PT, R9, R0, PT ;  /* 0x000000000900720c */ /* 0x000fe40003f26070 */
[----:B------:R-:W-:-:S05]  /*0720*/  IADD3 R13, PT, PT, R3, 0x200, RZ ;  /* 0x00000200030d7810 */ /* 0x000fca0007ffe0ff */
[----:B---3--:R-:W-:-:S04]  /*0730*/  @!P0 FMUL.FTZ R9, R17, R15 ;  /* 0x0000000f11098220 */ /* 0x008fc80000410000 */
[-C--:B------:R-:W-:Y:S01]  /*0740*/  @!P0 FFMA.FTZ R8, R16, R14.reuse, -R9 ;  /* 0x0000000e10088223 */ /* 0x080fe20000010809 */
[----:B------:R-:W-:Y:S01]  /*0750*/  @!P0 FMUL.FTZ R14, R17, R14 ;  /* 0x0000000e110e8220 */ /* 0x000fe20000410000 */
[----:B------:R-:W-:-:S03]  /*0760*/  MOV R9, RZ ;  /* 0x000000ff00097202 */ /* 0x000fc60000000f00 */
[----:B------:R-:W-:Y:S01]  /*0770*/  @!P0 FFMA.FTZ R9, R16, R15, R14 ;  /* 0x0000000f10098223 */ /* 0x000fe2000001000e */
[-C--:B------:R-:W-:Y:S01]  /*0780*/  ISETP.GE.U32.AND P0, PT, R13, R0.reuse, PT ;  /* 0x000000000d00720c */ /* 0x080fe20003f06070 */
[----:B------:R-:W-:Y:S01]  /*0790*/  HFMA2 R10, -RZ, RZ, 0, 0 ;  /* 0x00000000ff0a7431 */ /* 0x000fe200000001ff */
[C---:B------:R-:W-:Y:S01]  /*07a0*/  IADD3 R13, PT, PT, R3.reuse, 0x280, RZ ;  /* 0x00000280030d7810 */ /* 0x040fe20007ffe0ff */
[----:B------:R-:W-:Y:S01]  /*07b0*/  HFMA2 R14, -RZ, RZ, 0, 0 ;  /* 0x00000000ff0e7431 */ /* 0x000fe200000001ff */
[----:B------:R-:W-:Y:S02]  /*07c0*/  IADD3 R15, PT, PT, R3, 0x300, RZ ;  /* 0x00000300030f7810 */ /* 0x000fe40007ffe0ff */
[----:B------:R-:W-:Y:S02]  /*07d0*/  ISETP.GE.U32.AND P2, PT, R13, R0, PT ;  /* 0x000000000d00720c */ /* 0x000fe40003f46070 */
[----:B------:R-:W-:Y:S01]  /*07e0*/  IADD3 R17, PT, PT, R3, 0x380, RZ ;  /* 0x0000038003117810 */ /* 0x000fe20007ffe0ff */
[C---:B------:R-:W-:Y:S01]  /*07f0*/  @!P1 FMUL.FTZ R11, R21.reuse, R19 ;  /* 0x00000013150b9220 */ /* 0x040fe20000410000 */
[----:B------:R-:W-:-:S03]  /*0800*/  @!P1 FMUL.FTZ R21, R21, R18 ;  /* 0x0000001215159220 */ /* 0x000fc60000410000 */
[C---:B------:R-:W-:Y:S01]  /*0810*/  @!P0 FMUL.FTZ R13, R25.reuse, R23 ;  /* 0x00000017190d8220 */ /* 0x040fe20000410000 */
[----:B------:R-:W-:Y:S01]  /*0820*/  @!P0 FMUL.FTZ R25, R25, R22 ;  /* 0x0000001619198220 */ /* 0x000fe20000410000 */
[C---:B------:R-:W-:Y:S01]  /*0830*/  @!P1 FFMA.FTZ R10, R20.reuse, R18, -R11 ;  /* 0x00000012140a9223 */ /* 0x040fe2000001080b */
[----:B------:R-:W-:Y:S01]  /*0840*/  MOV R11, RZ ;  /* 0x000000ff000b7202 */ /* 0x000fe20000000f00 */
[----:B------:R-:W-:Y:S01]  /*0850*/  @!P1 FFMA.FTZ R11, R20, R19, R21 ;  /* 0x00000013140b9223 */ /* 0x000fe20000010015 */
[----:B------:R-:W-:Y:S01]  /*0860*/  ISETP.GE.U32.AND P1, PT, R15, R0, PT ;  /* 0x000000000f00720c */ /* 0x000fe20003f26070 */
[C---:B------:R-:W-:Y:S01]  /*0870*/  @!P0 FFMA.FTZ R14, R24.reuse, R22, -R13 ;  /* 0x00000016180e8223 */ /* 0x040fe2000001080d */
[-C--:B------:R-:W-:Y:S02]  /*0880*/  ISETP.GE.U32.AND P3, PT, R17, R0.reuse, PT ;  /* 0x000000001100720c */ /* 0x080fe40003f66070 */
[----:B------:R-:W-:Y:S01]  /*0890*/  MOV R15, RZ ;  /* 0x000000ff000f7202 */ /* 0x000fe20000000f00 */
[----:B------:R-:W-:Y:S01]  /*08a0*/  @!P0 FFMA.FTZ R15, R24, R23, R25 ;  /* 0x00000017180f8223 */ /* 0x000fe20000010019 */
[----:B------:R-:W-:-:S02]  /*08b0*/  ISETP.GE.U32.AND P0, PT, R3, R0, PT ;  /* 0x000000000300720c */ /* 0x000fc40003f06070 */
[----:B------:R-:W-:Y:S01]  /*08c0*/  CS2R R12, SRZ ;  /* 0x00000000000c7805 */ /* 0x000fe2000001ff00 */
[----:B------:R-:W-:Y:S04]  /*08d0*/  BSSY.RECONVERGENT B0, `(.L_x_5564) ;  /* 0x0000041000007945 */ /* 0x000fe80003800200 */
[----:B------:R-:W-:Y:S01]  /*08e0*/  BSSY.RELIABLE B1, `(.L_x_5565) ;  /* 0x0000039000017945 */ /* 0x000fe20003800100 */
[----:B------:R-:W-:Y:S01]  /*08f0*/  CS2R R18, SRZ ;  /* 0x0000000000127805 */ /* 0x000fe2000001ff00 */
[C---:B----4-:R-:W-:Y:S01]  /*0900*/  @!P1 FMUL.FTZ R21, R33.reuse, R31 ;  /* 0x0000001f21159220 */ /* 0x050fe20000410000 */
[----:B------:R-:W-:-:S03]  /*0910*/  @!P1 FMUL.FTZ R20, R33, R30 ;  /* 0x0000001e21149220 */ /* 0x000fc60000410000 */
[C---:B------:R-:W-:Y:S01]  /*0920*/  @!P1 FFMA.FTZ R18, R32.reuse, R30, -R21 ;  /* 0x0000001e20129223 */ /* 0x040fe20000010815 */
[----:B------:R-:W-:Y:S01]  /*0930*/  @!P1 FFMA.FTZ R19, R32, R31, R20 ;  /* 0x0000001f20139223 */ /* 0x000fe20000010014 */
[C---:B------:R-:W-:Y:S01]  /*0940*/  @!P2 FMUL.FTZ R17, R29.reuse, R27 ;  /* 0x0000001b1d11a220 */ /* 0x040fe20000410000 */
[----:B------:R-:W-:-:S03]  /*0950*/  @!P2 FMUL.FTZ R16, R29, R26 ;  /* 0x0000001a1d10a220 */ /* 0x000fc60000410000 */
[C---:B------:R-:W-:Y:S01]  /*0960*/  @!P2 FFMA.FTZ R12, R28.reuse, R26, -R17 ;  /* 0x0000001a1c0ca223 */ /* 0x040fe20000010811 */
[----:B------:R-:W-:Y:S01]  /*0970*/  @!P2 FFMA.FTZ R13, R28, R27, R16 ;  /* 0x0000001b1c0da223 */ /* 0x000fe20000010010 */
[----:B------:R-:W-:Y:S01]  /*0980*/  CS2R R16, SRZ ;  /* 0x0000000000107805 */ /* 0x000fe2000001ff00 */
[C---:B------:R-:W-:Y:S01]  /*0990*/  @!P3 FMUL.FTZ R23, R37.reuse, R35 ;  /* 0x000000232517b220 */ /* 0x040fe20000410000 */
[----:B------:R-:W-:-:S03]  /*09a0*/  @!P3 FMUL.FTZ R22, R37, R34 ;  /* 0x000000222516b220 */ /* 0x000fc60000410000 */
[C---:B------:R-:W-:Y:S01]  /*09b0*/  @!P3 FFMA.FTZ R16, R36.reuse, R34, -R23 ;  /* 0x000000222410b223 */ /* 0x040fe20000010817 */
[----:B------:R-:W-:Y:S01]  /*09c0*/  @!P3 FFMA.FTZ R17, R36, R35, R22 ;  /* 0x000000232411b223 */ /* 0x000fe20000010016 */
[----:B------:R-:W-:Y:S06]  /*09d0*/  @P0 BRA `(.L_x_5566) ;  /* 0x0000000000300947 */ /* 0x000fec0003800000 */
[----:B------:R-:W0:Y:S01]  /*09e0*/  LDC.64 R20, c[0x0][0x388] ;  /* 0x0000e200ff147b82 */ /* 0x000e220000000a00 */
[----:B------:R-:W-:Y:S02]  /*09f0*/  LEA R23, R2, R3, 0xa ;  /* 0x0000000302177211 */ /* 0x000fe400078e50ff */
[----:B------:R-:W-:-:S04]  /*0a00*/  IADD3 R3, PT, PT, R3, 0x80, RZ ;  /* 0x0000008003037810 */ /* 0x000fc80007ffe0ff */
[----:B------:R-:W-:Y:S01]  /*0a10*/  ISETP.GE.U32.AND P0, PT, R3, R0, PT ;  /* 0x000000000300720c */ /* 0x000fe20003f06070 */
[----:B0-----:R-:W-:-:S05]  /*0a20*/  IMAD.WIDE.U32 R20, R23, 0x8, R20 ;  /* 0x0000000817147825 */ /* 0x001fca00078e0014 */
[----:B------:R0:W-:Y:S07]  /*0a30*/  STG.E.64 desc[UR4][R20.64], R4 ;  /* 0x0000000414007986 */ /* 0x0001ee000c101b04 */
[----:B------:R-:W-:Y:S05]  /*0a40*/  @P0 BRA `(.L_x_5567) ;  /* 0x0000000000300947 */ /* 0x000fea0003800000 */
[----:B0-----:R-:W0:Y:S01]  /*0a50*/  LDC.64 R4, c[0x0][0x388] ;  /* 0x0000e200ff047b82 */ /* 0x001e220000000a00 */
[----:B------:R-:W-:Y:S02]  /*0a60*/  LEA R21, R2, R3, 0xa ;  /* 0x0000000302157211 */ /* 0x000fe400078e50ff */
[----:B------:R-:W-:-:S03]  /*0a70*/  IADD3 R3, PT, PT, R3, 0x80, RZ ;  /* 0x0000008003037810 */ /* 0x000fc60007ffe0ff */
[----:B0-----:R-:W-:-:S05]  /*0a80*/  IMAD.WIDE.U32 R4, R21, 0x8, R4 ;  /* 0x0000000815047825 */ /* 0x001fca00078e0004 */
[----:B------:R0:W-:Y:S02]  /*0a90*/  STG.E.64 desc[UR4][R4.64], R6 ;  /* 0x0000000604007986 */ /* 0x0001e4000c101b04 */
.L_x_5566:
[----:B------:R-:W-:-:S13]  /*0aa0*/  ISETP.GE.U32.AND P0, PT, R3, R0, PT ;  /* 0x000000000300720c */ /* 0x000fda0003f06070 */
[----:B------:R-:W-:Y:S05]  /*0ab0*/  @P0 BRA `(.L_x_5568) ;  /* 0x0000000000300947 */ /* 0x000fea0003800000 */
[----:B0-----:R-:W0:Y:S01]  /*0ac0*/  LDC.64 R4, c[0x0][0x388] ;  /* 0x0000e200ff047b82 */ /* 0x001e220000000a00 */
[----:B------:R-:W-:Y:S02]  /*0ad0*/  LEA R7, R2, R3, 0xa ;  /* 0x0000000302077211 */ /* 0x000fe400078e50ff */
[----:B------:R-:W-:-:S03]  /*0ae0*/  IADD3 R3, PT, PT, R3, 0x80, RZ ;  /* 0x0000008003037810 */ /* 0x000fc60007ffe0ff */
[----:B0-----:R-:W-:-:S05]  /*0af0*/  IMAD.WIDE.U32 R4, R7, 0x8, R4 ;  /* 0x0000000807047825 */ /* 0x001fca00078e0004 */
[----:B------:R1:W-:Y:S02]  /*0b00*/  STG.E.64 desc[UR4][R4.64], R8 ;  /* 0x0000000804007986 */ /* 0x0003e4000c101b04 */
.L_x_5567:
[----:B------:R-:W-:-:S13]  /*0b10*/  ISETP.GE.U32.AND P0, PT, R3, R0, PT ;  /* 0x000000000300720c */ /* 0x000fda0003f06070 */
[----:B------:R-:W-:Y:S05]  /*0b20*/  @P0 BRA `(.L_x_5569) ;  /* 0x0000000000300947 */ /* 0x000fea0003800000 */
[----:B01----:R-:W0:Y:S01]  /*0b30*/  LDC.64 R4, c[0x0][0x388] ;  /* 0x0000e200ff047b82 */ /* 0x003e220000000a00 */
[----:B------:R-:W-:Y:S02]  /*0b40*/  LEA R7, R2, R3, 0xa ;  /* 0x0000000302077211 */ /* 0x000fe400078e50ff */
[----:B------:R-:W-:-:S03]  /*0b50*/  IADD3 R3, PT, PT, R3, 0x80, RZ ;  /* 0x0000008003037810 */ /* 0x000fc60007ffe0ff */
[----:B0-----:R-:W-:-:S05]  /*0b60*/  IMAD.WIDE.U32 R4, R7, 0x8, R4 ;  /* 0x0000000807047825 */ /* 0x001fca00078e0004 */
[----:B------:R1:W-:Y:S02]  /*0b70*/  STG.E.64 desc[UR4][R4.64], R10 ;  /* 0x0000000a04007986 */ /* 0x0003e4000c101b04 */
.L_x_5568:
[----:B------:R-:W-:-:S13]  /*0b80*/  ISETP.GE.U32.AND P0, PT, R3, R0, PT ;  /* 0x000000000300720c */ /* 0x000fda0003f06070 */
[----:B------:R-:W-:Y:S05]  /*0b90*/  @P0 BRA `(.L_x_5570) ;  /* 0x0000000000340947 */ /* 0x000fea0003800000 */
[----:B01----:R-:W0:Y:S01]  /*0ba0*/  LDC.64 R4, c[0x0][0x388] ;  /* 0x0000e200ff047b82 */ /* 0x003e220000000a00 */
[----:B------:R-:W-:Y:S02]  /*0bb0*/  LEA R7, R2, R3, 0xa ;  /* 0x0000000302077211 */ /* 0x000fe400078e50ff */
[----:B------:R-:W-:-:S03]  /*0bc0*/  IADD3 R3, PT, PT, R3, 0x80, RZ ;  /* 0x0000008003037810 */ /* 0x000fc60007ffe0ff */
[----:B0-----:R-:W-:-:S05]  /*0bd0*/  IMAD.WIDE.U32 R4, R7, 0x8, R4 ;  /* 0x0000000807047825 */ /* 0x001fca00078e0004 */
[----:B------:R2:W-:Y:S02]  /*0be0*/  STG.E.64 desc[UR4][R4.64], R14 ;  /* 0x0000000e04007986 */ /* 0x0005e4000c101b04 */
.L_x_5569:
[----:B------:R-:W-:-:S13]  /*0bf0*/  ISETP.GE.U32.AND P0, PT, R3, R0, PT ;  /* 0x000000000300720c */ /* 0x000fda0003f06070 */
[----:B------:R-:W-:Y:S05]  /*0c00*/  @P0 BREAK.RELIABLE B1 ;  /* 0x0000000000010942 */ /* 0x000fea0003800100 */
[----:B------:R-:W-:Y:S05]  /*0c10*/  @P0 BRA `(.L_x_5571) ;  /* 0x0000000000300947 */ /* 0x000fea0003800000 */
[----:B012---:R-:W0:Y:S01]  /*0c20*/  LDC.64 R4, c[0x0][0x388] ;  /* 0x0000e200ff047b82 */ /* 0x007e220000000a00 */
[----:B------:R-:W-:Y:S02]  /*0c30*/  LEA R7, R2, R3, 0xa ;  /* 0x0000000302077211 */ /* 0x000fe400078e50ff */
[----:B------:R-:W-:-:S03]  /*0c40*/  IADD3 R3, PT, PT, R3, 0x80, RZ ;  /* 0x0000008003037810 */ /* 0x000fc60007ffe0ff */
[----:B0-----:R-:W-:-:S05]  /*0c50*/  IMAD.WIDE.U32 R4, R7, 0x8, R4 ;  /* 0x0000000807047825 */ /* 0x001fca00078e0004 */
[----:B------:R2:W-:Y:S02]  /*0c60*/  STG.E.64 desc[UR4][R4.64], R12 ;  /* 0x0000000c04007986 */ /* 0x0005e4000c101b04 */
.L_x_5570:
[----:B------:R-:W-:Y:S05]  /*0c70*/  BSYNC.RELIABLE B1 ;  /* 0x0000000000017941 */ /* 0x000fea0003800100 */
.L_x_5565:
[----:B------:R-:W-:-:S13]  /*0c80*/  ISETP.GE.U32.AND P0, PT, R3, R0, PT ;  /* 0x000000000300720c */ /* 0x000fda0003f06070 */
[----:B012---:R-:W0:Y:S01]  /*0c90*/  @!P0 LDC.64 R4, c[0x0][0x388] ;  /* 0x0000e200ff048b82 */ /* 0x007e220000000a00 */
[----:B------:R-:W-:Y:S02]  /*0ca0*/  @!P0 LEA R7, R2, R3, 0xa ;  /* 0x0000000302078211 */ /* 0x000fe400078e50ff */
[----:B------:R-:W-:-:S03]  /*0cb0*/  @!P0 IADD3 R3, PT, PT, R3, 0x80, RZ ;  /* 0x0000008003038810 */ /* 0x000fc60007ffe0ff */
[----:B0-----:R-:W-:-:S05]  /*0cc0*/  @!P0 IMAD.WIDE.U32 R4, R7, 0x8, R4 ;  /* 0x0000000807048825 */ /* 0x001fca00078e0004 */
[----:B------:R3:W-:Y:S02]  /*0cd0*/  @!P0 STG.E.64 desc[UR4][R4.64], R18 ;  /* 0x0000001204008986 */ /* 0x0007e4000c101b04 */
.L_x_5571:
[----:B------:R-:W-:Y:S05]  /*0ce0*/  BSYNC.RECONVERGENT B0 ;  /* 0x0000000000007941 */ /* 0x000fea0003800200 */
.L_x_5564:
[----:B------:R-:W-:Y:S05]  /*0cf0*/  WARPSYNC.ALL ;  /* 0x0000000000007948 */ /* 0x000fea0003800000 */
[----:B------:R-:W-:-:S13]  /*0d00*/  ISETP.GE.U32.AND P0, PT, R3, R0, PT ;  /* 0x000000000300720c */ /* 0x000fda0003f06070 */
[----:B------:R-:W-:Y:S05]  /*0d10*/  @P0 EXIT ;  /* 0x000000000000094d */ /* 0x000fea0003800000 */
[----:B0123--:R-:W0:Y:S01]  /*0d20*/  LDC.64 R4, c[0x0][0x388] ;  /* 0x0000e200ff047b82 */ /* 0x00fe220000000a00 */
[----:B------:R-:W-:-:S05]  /*0d30*/  LEA R3, R2, R3, 0xa ;  /* 0x0000000302037211 */ /* 0x000fca00078e50ff */
[----:B0-----:R-:W-:-:S05]  /*0d40*/  IMAD.WIDE.U32 R2, R3, 0x8, R4 ;  /* 0x0000000803027825 */ /* 0x001fca00078e0004 */
[----:B------:R-:W-:Y:S01]  /*0d50*/  STG.E.64 desc[UR4][R2.64], R16 ;  /* 0x0000001002007986 */ /* 0x000fe2000c101b04 */
[----:B------:R-:W-:Y:S05]  /*0d60*/  EXIT ;  /* 0x000000000000794d */ /* 0x000fea0003800000 */
.L_x_5563:
[----:B------:R-:W0:Y:S01]  /*0d70*/  S2R R0, SR_TID.X ;  /* 0x0000000000007919 */ /* 0x000e220000002100 */
[----:B------:R-:W1:Y:S01]  /*0d80*/  LDC.64 R24, c[0x0][0x390] ;  /* 0x0000e400ff187b82 */ /* 0x000e620000000a00 */
[----:B------:R-:W-:-:S07]  /*0d90*/  SHF.L.U32 R2, R2, 0xa, RZ ;  /* 0x0000000a02027819 */ /* 0x000fce00000006ff */
[----:B------:R-:W2:Y:S01]  /*0da0*/  LDC.64 R36, c[0x0][0x398] ;  /* 0x0000e600ff247b82 */ /* 0x000ea20000000a00 */
[----:B-1----:R-:W-:-:S04]  /*0db0*/  IMAD.WIDE.U32 R24, R2, 0x8, R24 ;  /* 0x0000000802187825 */ /* 0x002fc800078e0018 */
[----:B0-----:R-:W-:-:S04]  /*0dc0*/  IMAD.WIDE.U32 R24, R0, 0x10, R24 ;  /* 0x0000001000187825 */ /* 0x001fc800078e0018 */
[----:B--2---:R-:W-:Y:S01]  /*0dd0*/  IMAD.WIDE.U32 R36, R2, 0x8, R36 ;  /* 0x0000000802247825 */ /* 0x004fe200078e0024 */
[----:B------:R-:W2:Y:S04]  /*0de0*/  LDG.E.128 R32, desc[UR4][R24.64] ;  /* 0x0000000418207981 */ /* 0x000ea8000c1e1d00 */
[----:B------:R-:W3:Y:S01]  /*0df0*/  LDG.E.128 R8, desc[UR4][R24.64+0x800] ;  /* 0x0008000418087981 */ /* 0x000ee2000c1e1d00 */
[----:B------:R-:W-:-:S03]  /*0e00*/  IMAD.WIDE.U32 R36, R0, 0x10, R36 ;  /* 0x0000001000247825 */ /* 0x000fc600078e0024 */
[----:B------:R-:W4:Y:S04]  /*0e10*/  LDG.E.128 R16, desc[UR4][R24.64+0x1000] ;  /* 0x0010000418107981 */ /* 0x000f28000c1e1d00 */
[----:B------:R-:W2:Y:S04]  /*0e20*/  LDG.E.128 R4, desc[UR4][R36.64] ;  /* 0x0000000424047981 */ /* 0x000ea8000c1e1d00 */
[----:B------:R-:W3:Y:S04]  /*0e30*/  LDG.E.128 R20, desc[UR4][R36.64+0x800] ;  /* 0x0008000424147981 */ /* 0x000ee8000c1e1d00 */
[----:B------:R-:W4:Y:S04]  /*0e40*/  LDG.E.128 R12, desc[UR4][R36.64+0x1000] ;  /* 0x00100004240c7981 */ /* 0x000f28000c1e1d00 */
[----:B------:R-:W5:Y:S04]  /*0e50*/  LDG.E.128 R24, desc[UR4][R24.64+0x1800] ;  /* 0x0018000418187981 */ /* 0x000f68000c1e1d00 */
[----:B------:R-:W5:Y:S01]  /*0e60*/  LDG.E.128 R28, desc[UR4][R36.64+0x1800] ;  /* 0x00180004241c7981 */ /* 0x000f62000c1e1d00 */
[-C--:B--2---:R-:W-:Y:S01]  /*0e70*/  FMUL.FTZ R3, R33, R5.reuse ;  /* 0x0000000521037220 */ /* 0x084fe20000410000 */
[----:B------:R-:W-:-:S03]  /*0e80*/  FMUL.FTZ R5, R32, R5 ;  /* 0x0000000520057220 */ /* 0x000fc60000410000 */
[-C--:B------:R-:W-:Y:S01]  /*0e90*/  FFMA.FTZ R32, R32, R4.reuse, -R3 ;  /* 0x0000000420207223 */ /* 0x080fe20000010803 */
[----:B------:R-:W-:Y:S02]  /*0ea0*/  FFMA.FTZ R33, R33, R4, R5 ;  /* 0x0000000421217223 */ /* 0x000fe40000010005 */
[----:B------:R-:W0:Y:S01]  /*0eb0*/  LDC.64 R4, c[0x0][0x388] ;  /* 0x0000e200ff047b82 */ /* 0x000e220000000a00 */
[-C--:B------:R-:W-:Y:S01]  /*0ec0*/  FMUL.FTZ R3, R35, R7.reuse ;  /* 0x0000000723037220 */ /* 0x080fe20000410000 */
[----:B------:R-:W-:-:S03]  /*0ed0*/  FMUL.FTZ R7, R34, R7 ;  /* 0x0000000722077220 */ /* 0x000fc60000410000 */
[-C--:B------:R-:W-:Y:S01]  /*0ee0*/  FFMA.FTZ R34, R34, R6.reuse, -R3 ;  /* 0x0000000622227223 */ /* 0x080fe20000010803 */
[-C--:B---3--:R-:W-:Y:S01]  /*0ef0*/  FMUL.FTZ R3, R9, R21.reuse ;  /* 0x0000001509037220 */ /* 0x088fe20000410000 */
[----:B------:R-:W-:Y:S01]  /*0f00*/  FFMA.FTZ R35, R35, R6, R7 ;  /* 0x0000000623237223 */ /* 0x000fe20000010007 */
[C---:B------:R-:W-:Y:S02]  /*0f10*/  FMUL.FTZ R6, R8.reuse, R21 ;  /* 0x0000001508067220 */ /* 0x040fe40000410000 */
[----:B------:R-:W-:Y:S01]  /*0f20*/  FFMA.FTZ R8, R8, R20, -R3 ;  /* 0x0000001408087223 */ /* 0x000fe20000010803 */
[----:B------:R-:W-:Y:S01]  /*0f30*/  FMUL.FTZ R3, R11, R23 ;  /* 0x000000170b037220 */ /* 0x000fe20000410000 */
[----:B----4-:R-:W-:Y:S01]  /*0f40*/  FMUL.FTZ R7, R19, R15 ;  /* 0x0000000f13077220 */ /* 0x010fe20000410000 */
[----:B0-----:R-:W-:-:S04]  /*0f50*/  IMAD.WIDE.U32 R4, R2, 0x8, R4 ;  /* 0x0000000802047825 */ /* 0x001fc800078e0004 */
[C---:B------:R-:W-:Y:S01]  /*0f60*/  FMUL.FTZ R2, R10.reuse, R23 ;  /* 0x000000170a027220 */ /* 0x040fe20000410000 */
[-C--:B------:R-:W-:Y:S01]  /*0f70*/  FFMA.FTZ R10, R10, R22.reuse, -R3 ;  /* 0x000000160a0a7223 */ /* 0x080fe20000010803 */
[----:B------:R-:W-:Y:S02]  /*0f80*/  FMUL.FTZ R3, R17, R13 ;  /* 0x0000000d11037220 */ /* 0x000fe40000410000 */
[----:B------:R-:W-:Y:S01]  /*0f90*/  FFMA.FTZ R11, R11, R22, R2 ;  /* 0x000000160b0b7223 */ /* 0x000fe20000010002 */
[----:B------:R-:W-:-:S04]  /*0fa0*/  IMAD.WIDE.U32 R4, R0, 0x10, R4 ;  /* 0x0000001000047825 */ /* 0x000fc800078e0004 */
[----:B------:R-:W-:Y:S01]  /*0fb0*/  FMUL.FTZ R0, R16, R13 ;  /* 0x0000000d10007220 */ /* 0x000fe20000410000 */
[----:B------:R-:W-:Y:S01]  /*0fc0*/  FMUL.FTZ R2, R18, R15 ;  /* 0x0000000f12027220 */ /* 0x000fe20000410000 */
[----:B------:R-:W-:Y:S01]  /*0fd0*/  FFMA.FTZ R16, R16, R12, -R3 ;  /* 0x0000000c10107223 */ /* 0x000fe20000010803 */
[----:B------:R-:W-:Y:S01]  /*0fe0*/  FFMA.FTZ R18, R18, R14, -R7 ;  /* 0x0000000e12127223 */ /* 0x000fe20000010807 */
[----:B------:R-:W-:Y:S01]  /*0ff0*/  FFMA.FTZ R17, R17, R12, R0 ;  /* 0x0000000c11117223 */ /* 0x000fe20000010000 */
[----:B------:R-:W-:Y:S01]  /*1000*/  FFMA.FTZ R19, R19, R14, R2 ;  /* 0x0000000e13137223 */ /* 0x000fe20000010002 */
[-C--:B-----5:R-:W-:Y:S01]  /*1010*/  FMUL.FTZ R3, R25, R29.reuse ;  /* 0x0000001d19037220 */ /* 0x0a0fe20000410000 */
[----:B------:R-:W-:Y:S01]  /*1020*/  FMUL.FTZ R0, R24, R29 ;  /* 0x0000001d18007220 */ /* 0x000fe20000410000 */
[-C--:B------:R-:W-:Y:S01]  /*1030*/  FMUL.FTZ R7, R27, R31.reuse ;  /* 0x0000001f1b077220 */ /* 0x080fe20000410000 */
[----:B------:R-:W-:Y:S01]  /*1040*/  FMUL.FTZ R2, R26, R31 ;  /* 0x0000001f1a027220 */ /* 0x000fe20000410000 */
[----:B------:R-:W-:Y:S01]  /*1050*/  FFMA.FTZ R9, R9, R20, R6 ;  /* 0x0000001409097223 */ /* 0x000fe20000010006 */
[-C--:B------:R-:W-:Y:S01]  /*1060*/  FFMA.FTZ R24, R24, R28.reuse, -R3 ;  /* 0x0000001c18187223 */ /* 0x080fe20000010803 */
[----:B------:R-:W-:Y:S01]  /*1070*/  FFMA.FTZ R25, R25, R28, R0 ;  /* 0x0000001c19197223 */ /* 0x000fe20000010000 */
[-C--:B------:R-:W-:Y:S01]  /*1080*/  FFMA.FTZ R26, R26, R30.reuse, -R7 ;  /* 0x0000001e1a1a7223 */ /* 0x080fe20000010807 */
[----:B------:R-:W-:Y:S01]  /*1090*/  FFMA.FTZ R27, R27, R30, R2 ;  /* 0x0000001e1b1b7223 */ /* 0x000fe20000010002 */
[----:B------:R-:W-:Y:S04]  /*10a0*/  STG.E.128 desc[UR4][R4.64], R32 ;  /* 0x0000002004007986 */ /* 0x000fe8000c101d04 */
[----:B------:R-:W-:Y:S04]  /*10b0*/  STG.E.128 desc[UR4][R4.64+0x800], R8 ;  /* 0x0008000804007986 */ /* 0x000fe8000c101d04 */
[----:B------:R-:W-:Y:S04]  /*10c0*/  STG.E.128 desc[UR4][R4.64+0x1000], R16 ;  /* 0x0010001004007986 */ /* 0x000fe8000c101d04 */
[----:B------:R-:W-:Y:S01]  /*10d0*/  STG.E.128 desc[UR4][R4.64+0x1800], R24 ;  /* 0x0018001804007986 */ /* 0x000fe2000c101d04 */
[----:B------:R-:W-:Y:S05]  /*10e0*/  EXIT ;  /* 0x000000000000794d */ /* 0x000fea0003800000 */
.L_x_5572:
        /* <DEDUP_REMOVED lines=9> */
.L_x_17192:


//--------------------- .text._ZN2at6native29vectorized_elementwise_kernelILi4ENS0_13BinaryFunctorIN3c107complexIfEES5_S5_NS0_15binary_internal10MulFunctorIS5_EEEESt5arrayIPcLm3EEEEviT0_T1_ --------------------------
	.section	.text._ZN2at6native29vectorized_elementwise_kernelILi4ENS0_13BinaryFunctorIN3c107complexIfEES5_S5_NS0_15binary_internal10MulFunctorIS5_EEEESt5arrayIPcLm3EEEEviT0_T1_,"ax",@progbits
	.align	128
        .global         _ZN2at6native29vectorized_elementwise_kernelILi4ENS0_13BinaryFunctorIN3c107complexIfEES5_S5_NS0_15binary_internal10MulFunctorIS5_EEEESt5arrayIPcLm3EEEEviT0_T1_
        .type           _ZN2at6native29vectorized_elementwise_kernelILi4ENS0_13BinaryFunctorIN3c107complexIfEES5_S5_NS0_15binary_internal10MulFunctorIS5_EEEESt5arrayIPcLm3EEEEviT0_T1_,@function
        .size           _ZN2at6native29vectorized_elementwise_kernelILi4ENS0_13BinaryFunctorIN3c107complexIfEES5_S5_NS0_15binary_internal10MulFunctorIS5_EEEESt5arrayIPcLm3EEEEviT0_T1_,(.L_x_17193 - _ZN2at6native29vectorized_elementwise_kernelILi4ENS0_13BinaryFunctorIN3c107complexIfEES5_S5_NS0_15binary_internal10MulFunctorIS5_EEEESt5arrayIPcLm3EEEEviT0_T1_)
        .other          _ZN2at6native29vectorized_elementwise_kernelILi4ENS0_13BinaryFunctorIN3c107complexIfEES5_S5_NS0_15binary_internal10MulFunctorIS5_EEEESt5arrayIPcLm3EEEEviT0_T1_,@"STO_CUDA_ENTRY STV_DEFAULT"
_ZN2at6native29vectorized_elementwise_kernelILi4ENS0_13BinaryFunctorIN3c107complexIfEES5_S5_NS0_15binary_internal10MulFunctorIS5_EEEESt5arrayIPcLm3EEEEviT0_T1_:
.text._ZN2at6native29vectorized_elementwise_kernelILi4ENS0_13BinaryFunctorIN3c107complexIfEES5_S5_NS0_15binary_internal10MulFunctorIS5_EEEESt5arrayIPcLm3EEEEviT0_T1_:
        /* <DEDUP_REMOVED lines=170> */
.L_x_5576:
[----:B------:R-:W-:-:S13]  /*0aa0*/  ISETP.GE.U32.AND P0, PT, R3, R0, PT ;  /* 0x000000000300720c */ /* 0x000fda0003f06070 */
[----:B------:R-:W-:Y:S05]  /*0ab0*/  @P0 BRA `(.L_x_5578) ;  /* 0x0000000000300947 */ /* 0x000fea0003800000 */
[----:B0-----:R-:W0:Y:S01]  /*0ac0*/  LDC.64 R4, c[0x0][0x388] ;  /* 0x0000e200ff047b82 */ /* 0x001e220000000a00 */
[----:B------:R-:W-:Y:S02]  /*0ad0*/  LEA R7, R2, R3, 0xa ;  /* 0x0000000302077211 */ /* 0x000fe400078e50ff */
[----:B------:R-:W-:-:S03]  /*0ae0*/  IADD3 R3, PT, PT, R3, 0x80, RZ ;  /* 0x0000008003037810 */ /* 0x000fc60007ffe0ff */
[----:B0-----:R-:W-:-:S05]  /*0af0*/  IMAD.WIDE.U32 R4, R7, 0x8, R4 ;  /* 0x0000000807047825 */ /* 0x001fca00078e0004 */
[----:B------:R1:W-:Y:S02]  /*0b00*/  STG.E.64 desc[UR4][R4.64], R8 ;  /* 0x0000000804007986 */ /* 0x0003e4000c101b04 */
.L_x_5577:
[----:B------:R-:W-:-:S13]  /*0b10*/  ISETP.GE.U32.AND P0, PT, R3, R0, PT ;  /* 0x000000000300720c */ /* 0x000fda0003f06070 */
[----:B------:R-:W-:Y:S05]  /*0b20*/  @P0 BRA `(.L_x_5579) ;  /* 0x0000000000300947 */ /* 0x000fea0003800000 */
[----:B01----:R-:W0:Y:S01]  /*0b30*/  LDC.64 R4, c[0x0][0x388] ;  /* 0x0000e200ff047b82 */ /* 0x003e220000000a00 */
[----:B------:R-:W-:Y:S02]  /*0b40*/  LEA R7, R2, R3, 0xa ;  /* 0x0000000302077211 */ /* 0x000fe400078e50ff */
[----:B------:R-:W-:-:S03]  /*0b50*/  IADD3 R3, PT, PT, R3, 0x80, RZ ;  /* 0x0000008003037810 */ /* 0x000fc60007ffe0ff */
[----:B0-----:R-:W-:-:S05]  /*0b60*/  IMAD.WIDE.U32 R4, R7, 0x8, R4 ;  /* 0x0000000807047825 */ /* 0x001fca00078e0004 */
[----:B------:R1:W-:Y:S02]  /*0b70*/  STG.E.64 desc[UR4][R4.64], R10 ;  /* 0x0000000a04007986 */ /* 0x0003e4000c101b04 */
.L_x_5578:
[----:B------:R-:W-:-:S13]  /*0b80*/  ISETP.GE.U32.AND P0, PT, R3, R0, PT ;  /* 0x000000000300720c */ /* 0x000fda0003f06070 */
[----:B------:R-:W-:Y:S05]  /*0b90*/  @P0 BRA `(.L_x_5580) ;  /* 0x0000000000340947 */ /* 0x000fea0003800000 */
[----:B01----:R-:W0:Y:S01]  /*0ba0*/  LDC.64 R4, c[0x0][0x388] ;  /* 0x0000e200ff047b82 */ /* 0x003e220000000a00 */
[----:B------:R-:W-:Y:S02]  /*0bb0*/  LEA R7, R2, R3, 0xa ;  /* 0x0000000302077211 */ /* 0x000fe400078e50ff */
[----:B------:R-:W-:-:S03]  /*0bc0*/  IADD3 R3, PT, PT, R3, 0x80, RZ ;  /* 0x0000008003037810 */ /* 0x000fc60007ffe0ff */
[----:B0-----:R-:W-:-:S05]  /*0bd0*/  IMAD.WIDE.U32 R4, R7, 0x8, R4 ;  /* 0x0000000807047825 */ /* 0x001fca00078e0004 */
[----:B------:R2:W-:Y:S02]  /*0be0*/  STG.E.64 desc[UR4][R4.64], R14 ;  /* 0x0000000e04007986 */ /* 0x0005e4000c101b04 */
.L_x_5579:
        /* <DEDUP_REMOVED lines=8> */
.L_x_5580:
[----:B------:R-:W-:Y:S05]  /*0c70*/  BSYNC.RELIABLE B1 ;  /* 0x0000000000017941 */ /* 0x000fea0003800100 */
.L_x_5575:
[----:B------:R-:W-:-:S13]  /*0c80*/  ISETP.GE.U32.AND P0, PT, R3, R0, PT ;  /* 0x000000000300720c */ /* 0x000fda0003f06070 */
[----:B012---:R-:W0:Y:S01]  /*0c90*/  @!P0 LDC.64 R4, c[0x0][0x388] ;  /* 0x0000e200ff048b82 */ /* 0x007e220000000a00 */
[----:B------:R-:W-:Y:S02]  /*0ca0*/  @!P0 LEA R7, R2, R3, 0xa ;  /* 0x0000000302078211 */ /* 0x000fe400078e50ff */
[----:B------:R-:W-:-:S03]  /*0cb0*/  @!P0 IADD3 R3, PT, PT, R3, 0x80, RZ ;  /* 0x0000008003038810 */ /* 0x000fc60007ffe0ff */
[----:B0-----:R-:W-:-:S05]  /*0cc0*/  @!P0 IMAD.WIDE.U32 R4, R7, 0x8, R4 ;  /* 0x0000000807048825 */ /* 0x001fca00078e0004 */
[----:B------:R3:W-:Y:S02]  /*0cd0*/  @!P0 STG.E.64 desc[UR4][R4.64], R18 ;  /* 0x0000001204008986 */ /* 0x0007e4000c101b04 */
.L_x_5581:
[----:B------:R-:W-:Y:S05]  /*0ce0*/  BSYNC.RECONVERGENT B0 ;  /* 0x0000000000007941 */ /* 0x000fea0003800200 */
.L_x_5574:
        /* <DEDUP_REMOVED lines=8> */
.L_x_5573:
[----:B------:R-:W0:Y:S01]  /*0d70*/  S2R R0, SR_TID.X ;  /* 0x0000000000007919 */ /* 0x000e220000002100 */
[----:B------:R-:W1:Y:S01]  /*0d80*/  LDC.64 R4, c[0x0][0x390] ;  /* 0x0000e400ff047b82 */ /* 0x000e620000000a00 */
[----:B------:R-:W-:-:S07]  /*0d90*/  SHF.L.U32 R2, R2, 0xa, RZ ;  /* 0x0000000a02027819 */ /* 0x000fce00000006ff */
[----:B------:R-:W2:Y:S01]  /*0da0*/  LDC.64 R6, c[0x0][0x398] ;  /* 0x0000e600ff067b82 */ /* 0x000ea20000000a00 */
[----:B-1----:R-:W-:-:S04]  /*0db0*/  IMAD.WIDE.U32 R4, R2, 0x8, R4 ;  /* 0x0000000802047825 */ /* 0x002fc800078e0004 */
[----:B0-----:R-:W-:-:S04]  /*0dc0*/  IMAD.WIDE.U32 R36, R0, 0x20, R4 ;  /* 0x0000002000247825 */ /* 0x001fc800078e0004 */
[----:B--2---:R-:W-:Y:S01]  /*0dd0*/  IMAD.WIDE.U32 R6, R2, 0x8, R6 ;  /* 0x0000000802067825 */ /* 0x004fe200078e0006 */
[----:B------:R-:W2:Y:S03]  /*0de0*/  LDG.E.ENL2.256 R24, R32, desc[UR4][R36.64] ;  /* 0xfe0000042420797e */ /* 0x000ea60008121918 */
[----:B------:R-:W-:Y:S02]  /*0df0*/  IMAD.WIDE.U32 R8, R0, 0x20, R6 ;  /* 0x0000002000087825 */ /* 0x000fe400078e0006 */
[----:B------:R-:W3:Y:S04]  /*0e00*/  LDG.E.ENL2.256 R12, R4, desc[UR4][R36.64+0x1000] ;  /* 0xfe0080042404797e */ /* 0x000ee8000812190c */
[----:B------:R-:W2:Y:S04]  /*0e10*/  LDG.E.ENL2.256 R16, R28, desc[UR4][R8.64] ;  /* 0xfe000004081c797e */ /* 0x000ea80008121910 */
[----:B------:R-:W3:Y:S01]  /*0e20*/  LDG.E.ENL2.256 R8, R20, desc[UR4][R8.64+0x1000] ;  /* 0xfe0080040814797e */ /* 0x000ee20008121908 */
        /* <DEDUP_REMOVED lines=8> */
[-C--:B------:R-:W-:Y:S01]  /*0eb0*/  FMUL.FTZ R3, R25, R17.reuse ;  /* 0x0000001119037220 */ /* 0x080fe20000410000 */
[----:B------:R-:W-:Y:S01]  /*0ec0*/  FFMA.FTZ R35, R35, R30, R31 ;  /* 0x0000001e23237223 */ /* 0x000fe2000001001f */
[C---:B------:R-:W-:Y:S02]  /*0ed0*/  FMUL.FTZ R30, R24.reuse, R17 ;  /* 0x00000011181e7220 */ /* 0x040fe40000410000 */
[----:B------:R-:W-:Y:S01]  /*0ee0*/  FFMA.FTZ R24, R24, R16, -R3 ;  /* 0x0000001018187223 */ /* 0x000fe20000010803 */
[----:B------:R-:W-:Y:S01]  /*0ef0*/  FMUL.FTZ R3, R27, R19 ;  /* 0x000000131b037220 */ /* 0x000fe20000410000 */
[----:B---3--:R-:W-:Y:S01]  /*0f00*/  FMUL.FTZ R17, R7, R23 ;  /* 0x0000001707117220 */ /* 0x008fe20000410000 */
        /* <DEDUP_REMOVED lines=8> */
[-C--:B------:R-:W-:Y:S01]  /*0f90*/  FFMA.FTZ R4, R4, R20.reuse, -R3 ;  /* 0x0000001404047223 */ /* 0x080fe20000010803 */
[-C--:B------:R-:W-:Y:S01]  /*0fa0*/  FMUL.FTZ R3, R13, R9.reuse ;  /* 0x000000090d037220 */ /* 0x080fe20000410000 */
[----:B------:R-:W-:Y:S01]  /*0fb0*/  FFMA.FTZ R5, R5, R20, R0 ;  /* 0x0000001405057223 */ /* 0x000fe20000010000 */
[----:B------:R-:W-:Y:S01]  /*0fc0*/  FFMA.FTZ R7, R7, R22, R2 ;  /* 0x0000001607077223 */ /* 0x000fe20000010002 */
[----:B------:R-:W-:Y:S01]  /*0fd0*/  FMUL.FTZ R0, R12, R9 ;  /* 0x000000090c007220 */ /* 0x000fe20000410000 */
[-C--:B------:R-:W-:Y:S01]  /*0fe0*/  FMUL.FTZ R9, R15, R11.reuse ;  /* 0x0000000b0f097220 */ /* 0x080fe20000410000 */
[----:B------:R-:W-:Y:S01]  /*0ff0*/  FMUL.FTZ R2, R14, R11 ;  /* 0x0000000b0e027220 */ /* 0x000fe20000410000 */
[----:B------:R-:W-:Y:S01]  /*1000*/  FFMA.FTZ R25, R25, R16, R30 ;  /* 0x0000001019197223 */ /* 0x000fe2000001001e */
[----:B------:R-:W-:Y:S01]  /*1010*/  FFMA.FTZ R6, R6, R22, -R17 ;  /* 0x0000001606067223 */ /* 0x000fe20000010811 */
[-C--:B------:R-:W-:Y:S01]  /*1020*/  FFMA.FTZ R12, R12, R8.reuse, -R3 ;  /* 0x000000080c0c7223 */ /* 0x080fe20000010803 */
[----:B------:R-:W-:Y:S01]  /*1030*/  FFMA.FTZ R13, R13, R8, R0 ;  /* 0x000000080d0d7223 */ /* 0x000fe20000010000 */
[-C--:B------:R-:W-:Y:S01]  /*1040*/  FFMA.FTZ R14, R14, R10.reuse, -R9 ;  /* 0x0000000a0e0e7223 */ /* 0x080fe20000010809 */
[----:B------:R-:W-:Y:S01]  /*1050*/  FFMA.FTZ R15, R15, R10, R2 ;  /* 0x0000000a0f0f7223 */ /* 0x000fe20000010002 */
[----:B------:R-:W-:Y:S04]  /*1060*/  STG.E.ENL2.256 desc[UR4][R28.64], R32, R24 ;  /* 0xf80000201c18797f */ /* 0x000fe8000f121804 */
[----:B------:R-:W-:Y:S01]  /*1070*/  STG.E.ENL2.256 desc[UR4][R28.64+0x1000], R4, R12 ;  /* 0xf80080041c0c797f */ /* 0x000fe2000f121804 */
[----:B------:R-:W-:Y:S05]  /*1080*/  EXIT ;  /* 0x000000000000794d */ /* 0x000fea0003800000 */
.L_x_5582:
        /* <DEDUP_REMOVED lines=15> */
.L_x_17193:


//--------------------- .text._ZN2at6native29vectorized_elementwise_kernelILi8ENS0_13BinaryFunctorIN3c107complexIfEES5_S5_NS0_15binary_internal10MulFunctorIS5_EEEESt5arrayIPcLm3EEEEviT0_T1_ --------------------------
	.section	.text._ZN2at6native29vectorized_elementwise_kernelILi8ENS0_13BinaryFunctorIN3c107complexIfEES5_S5_NS0_15binary_internal10MulFunctorIS5_EEEESt5arrayIPcLm3EEEEviT0_T1_,"ax",@progbits
	.align	128
        .global         _ZN2at6native29vectorized_elementwise_kernelILi8ENS0_13BinaryFunctorIN3c107complexIfEES5_S5_NS0_15binary_internal10MulFunctorIS5_EEEESt5arrayIPcLm3EEEEviT0_T1_
        .type           _ZN2at6native29vectorized_elementwise_kernelILi8ENS0_13BinaryFunctorIN3c107complexIfEES5_S5_NS0_15binary_internal10MulFunctorIS5_EEEESt5arrayIPcLm3EEEEviT0_T1_,@function
        .size           _ZN2at6native29vectorized_elementwise_kernelILi8ENS0_13BinaryFunctorIN3c107complexIfEES5_S5_NS0_15binary_internal10MulFunctorIS5_EEEESt5arrayIPcLm3EEEEviT0_T1_,(.L_x_17194 - _ZN2at6native29vectorized_elementwise_kernelILi8ENS0_13BinaryFunctorIN3c107complexIfEES5_S5_NS0_15binary_internal10MulFunctorIS5_EEEESt5arrayIPcLm3EEEEviT0_T1_)
        .other          _ZN2at6native29vectorized_elementwise_kernelILi8ENS0_13BinaryFunctorIN3c107complexIfEES5_S5_NS0_15binary_internal10MulFunctorIS5_EEEESt5arrayIPcLm3EEEEviT0_T1_,@"STO_CUDA_ENTRY STV_DEFAULT"
_ZN2at6native29vectorized_elementwise_kernelILi8ENS0_13BinaryFunctorIN3c107complexIfEES5_S5_NS0_15binary_internal10MulFunctorIS5_EEEESt5arrayIPcLm3EEEEviT0_T1_:
.text._ZN2at6native29vectorized_elementwise_kernelILi8ENS0_13BinaryFunctorIN3c107complexIfEES5_S5_NS0_15binary_internal10MulFunctorIS5_EEEESt5arrayIPcLm3EEEEviT0_T1_:
        /* <DEDUP_REMOVED lines=170> */
.L_x_5586:
[----:B------:R-:W-:-:S13]  /*0aa0*/  ISETP.GE.U32.AND P0, PT, R3, R0, PT ;  /* 0x000000000300720c */ /* 0x000fda0003f06070 */
[----:B------:R-:W-:Y:S05]  /*0ab0*/  @P0 BRA `(.L_x_5588) ;  /* 0x0000000000300947 */ /* 0x000fea0003800000 */
[----:B0-----:R-:W0:Y:S01]  /*0ac0*/  LDC.64 R4, c[0x0][0x388] ;  /* 0x0000e200ff047b82 */ /* 0x001e220000000a00 */
[----:B------:R-:W-:Y:S02]  /*0ad0*/  LEA R7, R2, R3, 0xa ;  /* 0x0000000302077211 */ /* 0x000fe400078e50ff */
[----:B------:R-:W-:-:S03]  /*0ae0*/  IADD3 R3, PT, PT, R3, 0x80, RZ ;  /* 0x0000008003037810 */ /* 0x000fc60007ffe0ff */
[----:B0-----:R-:W-:-:S05]  /*0af0*/  IMAD.WIDE.U32 R4, R7, 0x8, R4 ;  /* 0x0000000807047825 */ /* 0x001fca00078e0004 */
[----:B------:R1:W-:Y:S02]  /*0b00*/  STG.E.64 desc[UR4][R4.64], R8 ;  /* 0x0000000804007986 */ /* 0x0003e4000c101b04 */
.L_x_5587:
[----:B------:R-:W-:-:S13]  /*0b10*/  ISETP.GE.U32.AND P0, PT, R3, R0, PT ;  /* 0x000000000300720c */ /* 0x000fda0003f06070 */
[----:B------:R-:W-:Y:S05]  /*0b20*/  @P0 BRA `(.L_x_5589) ;  /* 0x0000000000300947 */ /* 0x000fea0003800000 */
[----:B01----:R-:W0:Y:S01]  /*0b30*/  LDC.64 R4, c[0x0][0x388] ;  /* 0x0000e200ff047b82 */ /* 0x003e220000000a00 */
[----:B------:R-:W-:Y:S02]  /*0b40*/  LEA R7, R2, R3, 0xa ;  /* 0x0000000302077211 */ /* 0x000fe400078e50ff */
[----:B------:R-:W-:-:S03]  /*0b50*/  IADD3 R3, PT, PT, R3, 0x80, RZ ;  /* 0x0000008003037810 */ /* 0x000fc60007ffe0ff */
[----:B0-----:R-:W-:-:S05]  /*0b60*/  IMAD.WIDE.U32 R4, R7, 0x8, R4 ;  /* 0x0000000807047825 */ /* 0x001fca00078e0004 */
[----:B------:R1:W-:Y:S02]  /*0b70*/  STG.E.64 desc[UR4][R4.64], R10 ;  /* 0x0000000a04007986 */ /* 0x0003e4000c101b04 */
.L_x_5588:
[----:B------:R-:W-:-:S13]  /*0b80*/  ISETP.GE.U32.AND P0, PT, R3, R0, PT ;  /* 0x000000000300720c */ /* 0x000fda0003f06070 */
[----:B------:R-:W-:Y:S05]  /*0b90*/  @P0 BRA `(.L_x_5590) ;  /* 0x0000000000340947 */ /* 0x000fea0003800000 */
[----:B01----:R-:W0:Y:S01]  /*0ba0*/  LDC.64 R4, c[0x0][0x388] ;  /* 0x0000e200ff047b82 */ /* 0x003e220000000a00 */
[----:B------:R-:W-:Y:S02]  /*0bb0*/  LEA R7, R2, R3, 0xa ;  /* 0x0000000302077211 */ /* 0x000fe400078e50ff */
[----:B------:R-:W-:-:S03]  /*0bc0*/  IADD3 R3, PT, PT, R3, 0x80, RZ ;  /* 0x0000008003037810 */ /* 0x000fc60007ffe0ff */
[----:B0-----:R-:W-:-:S05]  /*0bd0*/  IMAD.WIDE.U32 R4, R7, 0x8, R4 ;  /* 0x0000000807047825 */ /* 0x001fca00078e0004 */
[----:B------:R2:W-:Y:S02]  /*0be0*/  STG.E.64 desc[UR4][R4.64], R14 ;  /* 0x0000000e04007986 */ /* 0x0005e4000c101b04 */
.L_x_5589:
        /* <DEDUP_REMOVED lines=8> */
.L_x_5590:
[----:B------:R-:W-:Y:S05]  /*0c70*/  BSYNC.RELIABLE B1 ;  /* 0x0000000000017941 */ /* 0x000fea0003800100 */
.L_x_5585:
[----:B------:R-:W-:-:S13]  /*0c80*/  ISETP.GE.U32.AND P0, PT, R3, R0, PT ;  /* 0x000000000300720c */ /* 0x000fda0003f06070 */
[----:B012---:R-:W0:Y:S01]  /*0c90*/  @!P0 LDC.64 R4, c[0x0][0x388] ;  /* 0x0000e200ff048b82 */ /* 0x007e220000000a00 */
[----:B------:R-:W-:Y:S02]  /*0ca0*/  @!P0 LEA R7, R2, R3, 0xa ;  /* 0x0000000302078211 */ /* 0x000fe400078e50ff */
[----:B------:R-:W-:-:S03]  /*0cb0*/  @!P0 IADD3 R3, PT, PT, R3, 0x80, RZ ;  /* 0x0000008003038810 */ /* 0x000fc60007ffe0ff */
[----:B0-----:R-:W-:-:S05]  /*0cc0*/  @!P0 IMAD.WIDE.U32 R4, R7, 0x8, R4 ;  /* 0x0000000807048825 */ /* 0x001fca00078e0004 */
[----:B------:R3:W-:Y:S02]  /*0cd0*/  @!P0 STG.E.64 desc[UR4][R4.64], R18 ;  /* 0x0000001204008986 */ /* 0x0007e4000c101b04 */
.L_x_5591:
[----:B------:R-:W-:Y:S05]  /*0ce0*/  BSYNC.RECONVERGENT B0 ;  /* 0x0000000000007941 */ /* 0x000fea0003800200 */
.L_x_5584:
        /* <DEDUP_REMOVED lines=8> */
.L_x_5583:
        /* <DEDUP_REMOVED lines=50> */
.L_x_5592:
        /* <DEDUP_REMOVED lines=15> */
.L_x_17194:


//--------------------- .text._ZN2at6native18elementwise_kernelILi128ELi4EZNS0_15gpu_kernel_implINS0_13AUnaryFunctorIN3c107complexIdEES6_S6_NS0_15binary_internal10MulFunctorIS6_EEEEEEvRNS_18TensorIteratorBaseERKT_EUliE_EEviT1_ --------------------------
	.section	.text._ZN2at6native18elementwise_kernelILi128ELi4EZNS0_15gpu_kernel_implINS0_13AUnaryFunctorIN3c107complexIdEES6_S6_NS0_15binary_internal10MulFunctorIS6_EEEEEEvRNS_18TensorIteratorBaseERKT_EUliE_EEviT1_,"ax",@progbits
	.align	128
        .global         _ZN2at6native18elementwise_kernelILi128ELi4EZNS0_15gpu_kernel_implINS0_13AUnaryFunctorIN3c107complexIdEES6_S6_NS0_15binary_internal10MulFunctorIS6_EEEEEEvRNS_18TensorIteratorBaseERKT_EUliE_EEviT1_
        .type           _ZN2at6native18elementwise_kernelILi128ELi4EZNS0_15gpu_kernel_implINS0_13AUnaryFunctorIN3c107complexIdEES6_S6_NS0_15binary_internal10MulFunctorIS6_EEEEEEvRNS_18TensorIteratorBaseERKT_EUliE_EEviT1_,@function
        .size           _ZN2at6native18elementwise_kernelILi128ELi4EZNS0_15gpu_kernel_implINS0_13AUnaryFunctorIN3c107complexIdEES6_S6_NS0_15binary_internal10MulFunctorIS6_EEEEEEvRNS_18TensorIteratorBaseERKT_EUliE_EEviT1_,(.L_x_17195 - _ZN2at6native18elementwise_kernelILi128ELi4EZNS0_15gpu_kernel_implINS0_13AUnaryFunctorIN3c107complexIdEES6_S6_NS0_15binary_internal10MulFunctorIS6_EEEEEEvRNS_18TensorIteratorBaseERKT_EUliE_EEviT1_)
        .other          _ZN2at6native18elementwise_kernelILi128ELi4EZNS0_15gpu_kernel_implINS0_13AUnaryFunctorIN3c107complexIdEES6_S6_NS0_15binary_internal10MulFunctorIS6_EEEEEEvRNS_18TensorIteratorBaseERKT_EUliE_EEviT1_,@"STO_CUDA_ENTRY STV_DEFAULT"
_ZN2at6native18elementwise_kernelILi128ELi4EZNS0_15gpu_kernel_implINS0_13AUnaryFunctorIN3c107complexIdEES6_S6_NS0_15binary_internal10MulFunctorIS6_EEEEEEvRNS_18TensorIteratorBaseERKT_EUliE_EEviT1_:
.text._ZN2at6native18elementwise_kernelILi128ELi4EZNS0_15gpu_kernel_implINS0_13AUnaryFunctorIN3c107complexIdEES6_S6_NS0_15binary_internal10MulFunctorIS6_EEEEEEvRNS_18TensorIteratorBaseERKT_EUliE_EEviT1_:
        /* <DEDUP_REMOVED lines=319> */
.L_x_5595:
        /* <DEDUP_REMOVED lines=16> */
[----:B------:R-:W-:Y:S01]  /*14f0*/  CS2R R6, SRZ ;  /* 0x0000000000067805 */ /* 0x000fe2000001ff00 */
[----:B--2---:R0:W1:Y:S01]  /*1500*/  I2F.F64.S16 R4, R2 ;  /* 0x0000000200047312 */ /* 0x0040620000101c00 */
[----:B------:R-:W-:Y:S05]  /*1510*/  BRA `(.L_x_5602) ;  /* 0x0000000c00c87947 */ /* 0x000fea0003800000 */
.L_x_5600:
[----:B------:R-:W2:Y:S01]  /*1520*/  LDG.E.U8 R2, desc[UR36][R2.64] ;  /* 0x0000002402027981 */ /* 0x000ea2000c1e1100 */
[----:B------:R-:W-:Y:S01]  /*1530*/  CS2R R6, SRZ ;  /* 0x0000000000067805 */ /* 0x000fe2000001ff00 */
[----:B--2---:R0:W1:Y:S01]  /*1540*/  I2F.F64.U16 R4, R2 ;  /* 0x0000000200047312 */ /* 0x0040620000101800 */
[----:B------:R-:W-:Y:S05]  /*1550*/  BRA `(.L_x_5602) ;  /* 0x0000000c00b87947 */ /* 0x000fea0003800000 */
.L_x_5599:
[----:B------:R-:W-:-:S09]  /*1560*/  UISETP.NE.AND UP0, UPT, UR4, 0x2, UPT ;  /* 0x000000020400788c */ /* 0x000fd2000bf05270 */
[----:B------:R-:W-:Y:S05]  /*1570*/  BRA.U !UP0, `(.L_x_5603) ;  /* 0x0000000108307547 */ /* 0x000fea000b800000 */
[----:B------:R-:W-:-:S09]  /*1580*/  UISETP.NE.AND UP0, UPT, UR4, 0x3, UPT ;  /* 0x000000030400788c */ /* 0x000fd2000bf05270 */
[----:B------:R-:W-:Y:S05]  /*1590*/  BRA.U !UP0, `(.L_x_5604) ;  /* 0x0000000108187547 */ /* 0x000fea000b800000 */
[----:B------:R-:W-:-:S09]  /*15a0*/  UISETP.NE.AND UP0, UPT, UR4, 0x4, UPT ;  /* 0x000000040400788c */ /* 0x000fd2000bf05270 */
[----:B------:R-:W-:Y:S05]  /*15b0*/  BRA.U UP0, `(.L_x_5601) ;  /* 0x0000000d00047547 */ /* 0x000fea000b800000 */
[----:B------:R-:W2:Y:S01]  /*15c0*/  LDG.E.64 R4, desc[UR36][R2.64] ;  /* 0x0000002402047981 */ /* 0x000ea2000c1e1b00 */
[----:B------:R-:W-:Y:S01]  /*15d0*/  CS2R R6, SRZ ;  /* 0x0000000000067805 */ /* 0x000fe2000001ff00 */
[----:B--2---:R-:W0:Y:S01]  /*15e0*/  I2F.F64.S64 R4, R4 ;  /* 0x0000000400047312 */ /* 0x004e220000301c00 */
[----:B------:R-:W-:Y:S05]  /*15f0*/  BRA `(.L_x_5602) ;  /* 0x0000000c00907947 */ /* 0x000fea0003800000 */
.L_x_5604:
[----:B------:R-:W2:Y:S01]  /*1600*/  LDG.E R2, desc[UR36][R2.64] ;  /* 0x0000002402027981 */ /* 0x000ea2000c1e1900 */
[----:B------:R-:W-:Y:S01]  /*1610*/  CS2R R6, SRZ ;  /* 0x0000000000067805 */ /* 0x000fe2000001ff00 */
[----:B--2---:R0:W1:Y:S01]  /*1620*/  I2F.F64 R4, R2 ;  /* 0x0000000200047312 */ /* 0x0040620000201c00 */
[----:B------:R-:W-:Y:S05]  /*1630*/  BRA `(.L_x_5602) ;  /* 0x0000000c00807947 */ /* 0x000fea0003800000 */
.L_x_5603:
[----:B------:R-:W2:Y:S01]  /*1640*/  LDG.E.U16 R2, desc[UR36][R2.64] ;  /* 0x0000002402027981 */ /* 0x000ea2000c1e1500 */
[----:B------:R-:W-:Y:S01]  /*1650*/  CS2R R6, SRZ ;  /* 0x0000000000067805 */ /* 0x000fe2000001ff00 */
[----:B--2---:R0:W1:Y:S01]  /*1660*/  I2F.F64.S16 R4, R2 ;  /* 0x0000000200047312 */ /* 0x0040620000101c00 */
[----:B------:R-:W-:Y:S05]  /*1670*/  BRA `(.L_x_5602) ;  /* 0x0000000c00707947 */ /* 0x000fea0003800000 */
.L_x_5598:
[----:B------:R-:W-:-:S09]  /*1680*/  UISETP.GT.AND UP0, UPT, UR4, 0x6, UPT ;  /* 0x000000060400788c */ /* 0x000fd2000bf04270 */
[----:B------:R-:W-:Y:S05]  /*1690*/  BRA.U UP0, `(.L_x_5605) ;  /* 0x00000001003c7547 */ /* 0x000fea000b800000 */
[----:B------:R-:W-:-:S09]  /*16a0*/  UISETP.NE.AND UP0, UPT, UR4, 0x5, UPT ;  /* 0x000000050400788c */ /* 0x000fd2000bf05270 */
[----:B------:R-:W-:Y:S05]  /*16b0*/  BRA.U !UP0, `(.L_x_5606) ;  /* 0x00000001081c7547 */ /* 0x000fea000b800000 */
[----:B------:R-:W-:-:S09]  /*16c0*/  UISETP.NE.AND UP0, UPT, UR4, 0x6, UPT ;  /* 0x000000060400788c */ /* 0x000fd2000bf05270 */
[----:B------:R-:W-:Y:S05]  /*16d0*/  BRA.U UP0, `(.L_x_5601) ;  /* 0x0000000900bc7547 */ /* 0x000fea000b800000 */
[----:B------:R-:W2:Y:S01]  /*16e0*/  LDG.E R4, desc[UR36][R2.64] ;  /* 0x0000002402047981 */ /* 0x000ea2000c1e1900 */
[----:B------:R-:W-:Y:S01]  /*16f0*/  CS2R R6, SRZ ;  /* 0x0000000000067805 */ /* 0x000fe2000001ff00 */
[----:B--2---:R-:W-:-:S06]  /*1700*/  FMUL.FTZ R4, R4, 1 ;  /* 0x3f80000004047820 */ /* 0x004fcc0000410000 */
[----:B------:R-:W0:Y:S01]  /*1710*/  F2F.F64.F32 R4, R4 ;  /* 0x0000000400047310 */ /* 0x000e220000201800 */
[----:B------:R-:W-:Y:S05]  /*1720*/  BRA `(.L_x_5602) ;  /* 0x0000000c00447947 */ /* 0x000fea0003800000 */
.L_x_5606:
[----:B------:R-:W2:Y:S01]  /*1730*/  LDG.E.U16 R0, desc[UR36][R2.64] ;  /* 0x0000002402007981 */ /* 0x000ea2000c1e1500 */
[----:B------:R-:W-:Y:S01]  /*1740*/  CS2R R6, SRZ ;  /* 0x0000000000067805 */ /* 0x000fe2000001ff00 */
[----:B--2---:R-:W-:-:S05]  /*1750*/  HADD2.F32 R0, -RZ, R0.H0_H0 ;  /* 0x20000000ff007230 */ /* 0x004fca0000004100 */
[----:B------:R-:W-:-:S04]  /*1760*/  FMUL.FTZ R0, R0, 1 ;  /* 0x3f80000000007820 */ /* 0x000fc80000410000 */
[----:B------:R0:W1:Y:S01]  /*1770*/  F2F.F64.F32 R4, R0 ;  /* 0x0000000000047310 */ /* 0x0000620000201800 */
[----:B------:R-:W-:Y:S05]  /*1780*/  BRA `(.L_x_5602) ;  /* 0x0000000c002c7947 */ /* 0x000fea0003800000 */
.L_x_5605:
[----:B------:R-:W-:-:S09]  /*1790*/  UISETP.NE.AND UP0, UPT, UR4, 0x7, UPT ;  /* 0x000000070400788c */ /* 0x000fd2000bf05270 */
[----:B------:R-:W-:Y:S05]  /*17a0*/  BRA.U !UP0, `(.L_x_5607) ;  /* 0x0000000108487547 */ /* 0x000fea000b800000 */
[----:B------:R-:W-:-:S09]  /*17b0*/  UISETP.NE.AND UP0, UPT, UR4, 0x8, UPT ;  /* 0x000000080400788c */ /* 0x000fd2000bf05270 */
[----:B------:R-:W-:Y:S05]  /*17c0*/  BRA.U !UP0, `(.L_x_5608) ;  /* 0x0000000108207547 */ /* 0x000fea000b800000 */
[----:B------:R-:W-:-:S09]  /*17d0*/  UISETP.NE.AND UP0, UPT, UR4, 0x9, UPT ;  /* 0x000000090400788c */ /* 0x000fd2000bf05270 */
[----:B------:R-:W-:Y:S05]  /*17e0*/  BRA.U UP0, `(.L_x_5601) ;  /* 0x0000000900787547 */ /* 0x000fea000b800000 */
[----:B------:R-:W2:Y:S02]  /*17f0*/  LDG.E.64 R2, desc[UR36][R2.64] ;  /* 0x0000002402027981 */ /* 0x000ea4000c1e1b00 */
[----:B--2---:R-:W-:Y:S01]  /*1800*/  FMUL.FTZ R4, R2, 1 ;  /* 0x3f80000002047820 */ /* 0x004fe20000410000 */
[----:B------:R-:W-:-:S05]  /*1810*/  FMUL.FTZ R6, R3, 1 ;  /* 0x3f80000003067820 */ /* 0x000fca0000410000 */
[----:B------:R-:W0:Y:S08]  /*1820*/  F2F.F64.F32 R4, R4 ;  /* 0x0000000400047310 */ /* 0x000e300000201800 */
[----:B------:R-:W1:Y:S01]  /*1830*/  F2F.F64.F32 R6, R6 ;  /* 0x0000000600067310 */ /* 0x000e620000201800 */
[----:B------:R-:W-:Y:S05]  /*1840*/  BRA `(.L_x_5602) ;  /* 0x0000000800fc7947 */ /* 0x000fea0003800000 */
.L_x_5608:
[----:B------:R-:W2:Y:S02]  /*1850*/  LDG.E R2, desc[UR36][R2.64] ;  /* 0x0000002402027981 */ /* 0x000ea4000c1e1900 */
[--C-:B--2---:R-:W-:Y:S02]  /*1860*/  HADD2.F32 R6, -RZ, R2.reuse.H1_H1 ;  /* 0x30000002ff067230 */ /* 0x104fe40000004100 */
[----:B------:R-:W-:-:S03]  /*1870*/  HADD2.F32 R0, -RZ, R2.H0_H0 ;  /* 0x20000002ff007230 */ /* 0x000fc60000004100 */
[----:B------:R-:W-:Y:S02]  /*1880*/  FMUL.FTZ R6, R6, 1 ;  /* 0x3f80000006067820 */ /* 0x000fe40000410000 */
[----:B------:R-:W-:-:S04]  /*1890*/  FMUL.FTZ R0, R0, 1 ;  /* 0x3f80000000007820 */ /* 0x000fc80000410000 */
[----:B------:R0:W1:Y:S08]  /*18a0*/  F2F.F64.F32 R4, R0 ;  /* 0x0000000000047310 */ /* 0x0000700000201800 */
[----:B------:R-:W2:Y:S01]  /*18b0*/  F2F.F64.F32 R6, R6 ;  /* 0x0000000600067310 */ /* 0x000ea20000201800 */
[----:B0-----:R-:W-:Y:S05]  /*18c0*/  BRA `(.L_x_5602) ;  /* 0x0000000800dc7947 */ /* 0x001fea0003800000 */
.L_x_5607:
[----:B------:R0:W5:Y:S01]  /*18d0*/  LDG.E.64 R4, desc[UR36][R2.64] ;  /* 0x0000002402047981 */ /* 0x000162000c1e1b00 */
[----:B------:R-:W-:Y:S01]  /*18e0*/  CS2R R6, SRZ ;  /* 0x0000000000067805 */ /* 0x000fe2000001ff00 */
[----:B------:R-:W-:Y:S06]  /*18f0*/  BRA `(.L_x_5602) ;  /* 0x0000000800d07947 */ /* 0x000fec0003800000 */
.L_x_5597:
        /* <DEDUP_REMOVED lines=9> */
[----:B------:R-:W-:Y:S02]  /*1990*/  CS2R R6, SRZ ;  /* 0x0000000000067805 */ /* 0x000fe4000001ff00 */
[----:B------:R-:W-:Y:S02]  /*19a0*/  MOV R4, RZ ;  /* 0x000000ff00047202 */ /* 0x000fe40000000f00 */
[----:B--2---:R-:W-:-:S04]  /*19b0*/  ISETP.NE.AND P0, PT, R2, RZ, PT ;  /* 0x000000ff0200720c */ /* 0x004fc80003f05270 */
[----:B------:R-:W-:Y:S01]  /*19c0*/  FSEL R5, RZ, 1.875, !P0 ;  /* 0x3ff00000ff057808 */ /* 0x000fe20004000000 */
[----:B------:R-:W-:Y:S08]  /*19d0*/  BRA `(.L_x_5602) ;  /* 0x0000000800987947 */ /* 0x000ff00003800000 */
.L_x_5611:
[----:B------:R0:W5:Y:S01]  /*19e0*/  LDG.E.128 R4, desc[UR36][R2.64] ;  /* 0x0000002402047981 */ /* 0x000162000c1e1d00 */
[----:B------:R-:W-:Y:S05]  /*19f0*/  BRA `(.L_x_5602) ;  /* 0x0000000800907947 */ /* 0x000fea0003800000 */
.L_x_5610:
        /* <DEDUP_REMOVED lines=21> */
[----:B------:R-:W-:Y:S02]  /*1b50*/  LOP3.LUT R5, R6, 0x7f800000, R5, 0xf8, !PT ;  /* 0x7f80000006057812 */ /* 0x000fe400078ef805 */
[----:B------:R-:W-:Y:S02]  /*1b60*/  CS2R R6, SRZ ;  /* 0x0000000000067805 */ /* 0x000fe4000001ff00 */
[----:B------:R-:W-:-:S04]  /*1b70*/  SEL R5, R5, RZ, P0 ;  /* 0x000000ff05057207 */ /* 0x000fc80000000000 */
[----:B------:R-:W-:-:S05]  /*1b80*/  LOP3.LUT R5, R5, 0x80000000, R0, 0xf8, !PT ;  /* 0x8000000005057812 */ /* 0x000fca00078ef800 */
[----:B------:R-:W-:-:S06]  /*1b90*/  FMUL.FTZ R5, R5, 1 ;  /* 0x3f80000005057820 */ /* 0x000fcc0000410000 */
[----:B------:R-:W0:Y:S01]  /*1ba0*/  F2F.F64.F32 R4, R5 ;  /* 0x0000000500047310 */ /* 0x000e220000201800 */
[----:B------:R-:W-:Y:S05]  /*1bb0*/  BRA `(.L_x_5602) ;  /* 0x0000000800207947 */ /* 0x000fea0003800000 */
.L_x_5613:
[----:B------:R-:W2:Y:S01]  /*1bc0*/  LDG.E.U8 R2, desc[UR36][R2.64] ;  /* 0x0000002402027981 */ /* 0x000ea2000c1e1100 */
[----:B------:R-:W-:Y:S01]  /*1bd0*/  CS2R R6, SRZ ;  /* 0x0000000000067805 */ /* 0x000fe2000001ff00 */
        /* <DEDUP_REMOVED lines=9> */
[----:B------:R-:W-:-:S05]  /*1c70*/  LOP3.LUT R0, R0, 0x80000000, R5, 0xf8, !PT ;  /* 0x8000000000007812 */ /* 0x000fca00078ef805 */
[----:B------:R-:W-:-:S04]  /*1c80*/  FMUL.FTZ R0, R0, 1 ;  /* 0x3f80000000007820 */ /* 0x000fc80000410000 */
[----:B------:R0:W1:Y:S01]  /*1c90*/  F2F.F64.F32 R4, R0 ;  /* 0x0000000000047310 */ /* 0x0000620000201800 */
[----:B------:R-:W-:Y:S05]  /*1ca0*/  BRA `(.L_x_5602) ;  /* 0x0000000400e47947 */ /* 0x000fea0003800000 */
.L_x_5612:
[----:B------:R-:W2:Y:S01]  /*1cb0*/  LDG.E.U16 R0, desc[UR36][R2.64] ;  /* 0x0000002402007981 */ /* 0x000ea2000c1e1500 */
[----:B------:R-:W-:Y:S01]  /*1cc0*/  CS2R R6, SRZ ;  /* 0x0000000000067805 */ /* 0x000fe2000001ff00 */
[----:B--2---:R-:W-:-:S04]  /*1cd0*/  IMAD.U32 R0, R0, 0x10000, RZ ;  /* 0x0001000000007824 */ /* 0x004fc800078e00ff */
[----:B------:R-:W-:-:S04]  /*1ce0*/  FMUL.FTZ R0, R0, 1 ;  /* 0x3f80000000007820 */ /* 0x000fc80000410000 */
[----:B------:R0:W1:Y:S01]  /*1cf0*/  F2F.F64.F32 R4, R0 ;  /* 0x0000000000047310 */ /* 0x0000620000201800 */
[----:B------:R-:W-:Y:S05]  /*1d00*/  BRA `(.L_x_5602) ;  /* 0x0000000400cc7947 */ /* 0x000fea0003800000 */
.L_x_5609:
        /* <DEDUP_REMOVED lines=9> */
[----:B------:R-:W-:Y:S01]  /*1da0*/  CS2R R6, SRZ ;  /* 0x0000000000067805 */ /* 0x000fe2000001ff00 */
[----:B--2---:R0:W1:Y:S01]  /*1db0*/  I2F.F64.U16 R4, R2 ;  /* 0x0000000200047312 */ /* 0x0040620000101800 */
[----:B------:R-:W-:Y:S05]  /*1dc0*/  BRA `(.L_x_5602) ;  /* 0x00000004009c7947 */ /* 0x000fea0003800000 */
.L_x_5616:
[----:B------:R-:W2:Y:S01]  /*1dd0*/  LDG.E.U8 R3, desc[UR36][R2.64] ;  /* 0x0000002402037981 */ /* 0x000ea2000c1e1100 */
[----:B------:R-:W-:Y:S02]  /*1de0*/  CS2R R6, SRZ ;  /* 0x0000000000067805 */ /* 0x000fe4000001ff00 */
[----:B------:R-:W-:Y:S02]  /*1df0*/  CS2R R4, SRZ ;  /* 0x0000000000047805 */ /* 0x000fe4000001ff00 */
[----:B--2---:R-:W-:-:S13]  /*1e00*/  ISETP.NE.AND P0, PT, R3, RZ, PT ;  /* 0x000000ff0300720c */ /* 0x004fda0003f05270 */
[----:B------:R-:W-:Y:S05]  /*1e10*/  @!P0 BRA `(.L_x_5602) ;  /* 0x0000000400888947 */ /* 0x000fea0003800000 */
[----:B------:R-:W-:-:S13]  /*1e20*/  ISETP.NE.AND P0, PT, R3, 0x80, PT ;  /* 0x000000800300780c */ /* 0x000fda0003f05270 */
[----:B------:R-:W-:Y:S01]  /*1e30*/  @!P0 IMAD.MOV.U32 R4, RZ, RZ, 0x20000000 ;  /* 0x20000000ff048424 */ /* 0x000fe200078e00ff */
        /* <DEDUP_REMOVED lines=15> */
.L_x_5618:
[----:B------:R-:W-:Y:S05]  /*1f30*/  BSYNC.RECONVERGENT B0 ;  /* 0x0000000000007941 */ /* 0x000fea0003800200 */
.L_x_5617:
[----:B------:R-:W-:Y:S02]  /*1f40*/  SHF.L.U32 R0, R0, 0x14, RZ ;  /* 0x0000001400007819 */ /* 0x000fe400000006ff */
[----:B------:R-:W-:-:S04]  /*1f50*/  LEA R2, R2, 0x3b800000, 0x17 ;  /* 0x3b80000002027811 */ /* 0x000fc800078eb8ff */
[----:B------:R-:W-:-:S05]  /*1f60*/  LOP3.LUT R0, R2, R0, R9, 0xfe, !PT ;  /* 0x0000000002007212 */ /* 0x000fca00078efe09 */
[----:B------:R-:W-:-:S04]  /*1f70*/  FMUL.FTZ R0, R0, 1 ;  /* 0x3f80000000007820 */ /* 0x000fc80000410000 */
[----:B------:R0:W1:Y:S01]  /*1f80*/  F2F.F64.F32 R4, R0 ;  /* 0x0000000000047310 */ /* 0x0000620000201800 */
[----:B------:R-:W-:Y:S05]  /*1f90*/  BRA `(.L_x_5602) ;  /* 0x0000000400287947 */ /* 0x000fea0003800000 */
.L_x_5615:
[----:B------:R-:W2:Y:S01]  /*1fa0*/  LDG.E.U8 R3, desc[UR36][R2.64] ;  /* 0x0000002402037981 */ /* 0x000ea2000c1e1100 */
[----:B------:R-:W-:Y:S02]  /*1fb0*/  CS2R R6, SRZ ;  /* 0x0000000000067805 */ /* 0x000fe4000001ff00 */
[----:B------:R-:W-:Y:S02]  /*1fc0*/  CS2R R4, SRZ ;  /* 0x0000000000047805 */ /* 0x000fe4000001ff00 */
[----:B--2---:R-:W-:-:S13]  /*1fd0*/  ISETP.NE.AND P0, PT, R3, RZ, PT ;  /* 0x000000ff0300720c */ /* 0x004fda0003f05270 */
[----:B------:R-:W-:Y:S05]  /*1fe0*/  @!P0 BRA `(.L_x_5602) ;  /* 0x0000000400148947 */ /* 0x000fea0003800000 */
[----:B------:R-:W-:-:S13]  /*1ff0*/  ISETP.NE.AND P0, PT, R3, 0x80, PT ;  /* 0x000000800300780c */ /* 0x000fda0003f05270 */
[----:B------:R-:W-:Y:S02]  /*2000*/  @!P0 IMAD.MOV.U32 R4, RZ, RZ, 0x20000000 ;  /* 0x20000000ff048424 */ /* 0x000fe400078e00ff */
        /* <DEDUP_REMOVED lines=15> */
.L_x_5620:
[----:B------:R-:W-:Y:S05]  /*2100*/  BSYNC.RECONVERGENT B0 ;  /* 0x0000000000007941 */ /* 0x000fea0003800200 */
.L_x_5619:
[----:B------:R-:W-:Y:S01]  /*2110*/  IMAD.SHL.U32 R0, R0, 0x200000, RZ ;  /* 0x0020000000007824 */ /* 0x000fe200078e00ff */
[----:B------:R-:W-:-:S04]  /*2120*/  LEA R2, R2, 0x37800000, 0x17 ;  /* 0x3780000002027811 */ /* 0x000fc800078eb8ff */
[----:B------:R-:W-:-:S05]  /*2130*/  LOP3.LUT R0, R2, R0, R9, 0xfe, !PT ;  /* 0x0000000002007212 */ /* 0x000fca00078efe09 */
[----:B------:R-:W-:-:S04]  /*2140*/  FMUL.FTZ R0, R0, 1 ;  /* 0x3f80000000007820 */ /* 0x000fc80000410000 */
[----:B------:R0:W1:Y:S01]  /*2150*/  F2F.F64.F32 R4, R0 ;  /* 0x0000000000047310 */ /* 0x0000620000201800 */
[----:B------:R-:W-:Y:S05]  /*2160*/  BRA `(.L_x_5602) ;  /* 0x0000000000b47947 */ /* 0x000fea0003800000 */
.L_x_5614:
[----:B------:R-:W-:-:S09]  /*2170*/  UISETP.NE.AND UP0, UPT, UR4, 0x1c, UPT ;  /* 0x0000001c0400788c */ /* 0x000fd2000bf05270 */
[----:B------:R-:W-:Y:S05]  /*2180*/  BRA.U !UP0, `(.L_x_5621) ;  /* 0x0000000108a07547 */ /* 0x000fea000b800000 */
[----:B------:R-:W-:-:S09]  /*2190*/  UISETP.NE.AND UP0, UPT, UR4, 0x1d, UPT ;  /* 0x0000001d0400788c */ /* 0x000fd2000bf05270 */
[----:B------:R-:W-:Y:S05]  /*21a0*/  BRA.U !UP0, `(.L_x_5622) ;  /* 0x0000000108887547 */ /* 0x000fea000b800000 */
[----:B------:R-:W-:-:S09]  /*21b0*/  UISETP.NE.AND UP0, UPT, UR4, 0x2c, UPT ;  /* 0x0000002c0400788c */ /* 0x000fd2000bf05270 */
[----:B------:R-:W-:Y:S05]  /*21c0*/  BRA.U !UP0, `(.L_x_5623) ;  /* 0x00000001084c7547 */ /* 0x000fea000b800000 */
.L_x_5601:
        /* <DEDUP_REMOVED lines=16> */
.L_x_5624:
[----:B------:R-:W-:Y:S02]  /*22d0*/  CS2R R4, SRZ ;  /* 0x0000000000047805 */ /* 0x000fe4000001ff00 */
[----:B------:R-:W-:Y:S01]  /*22e0*/  CS2R R6, SRZ ;  /* 0x0000000000067805 */ /* 0x000fe2000001ff00 */
[----:B------:R-:W-:Y:S06]  /*22f0*/  BRA `(.L_x_5602) ;  /* 0x0000000000507947 */ /* 0x000fec0003800000 */
.L_x_5623:
[----:B------:R-:W2:Y:S01]  /*2300*/  LDG.E.U8 R0, desc[UR36][R2.64] ;  /* 0x0000002402007981 */ /* 0x000ea2000c1e1100 */
[----:B------:R-:W-:Y:S02]  /*2310*/  CS2R R6, SRZ ;  /* 0x0000000000067805 */ /* 0x000fe4000001ff00 */
[----:B------:R-:W-:Y:S01]  /*2320*/  MOV R4, 0x0 ;  /* 0x0000000000047802 */ /* 0x000fe20000000f00 */
[----:B------:R-:W-:Y:S01]  /*2330*/  IMAD.MOV.U32 R5, RZ, RZ, 0x38000000 ;  /* 0x38000000ff057424 */ /* 0x000fe200078e00ff */
[----:B--2---:R-:W-:-:S13]  /*2340*/  ISETP.NE.AND P0, PT, R0, RZ, PT ;  /* 0x000000ff0000720c */ /* 0x004fda0003f05270 */
[----:B------:R-:W-:Y:S05]  /*2350*/  @!P0 BRA `(.L_x_5602) ;  /* 0x0000000000388947 */ /* 0x000fea0003800000 */
[----:B------:R-:W-:-:S13]  /*2360*/  ISETP.NE.AND P0, PT, R0, 0xff, PT ;  /* 0x000000ff0000780c */ /* 0x000fda0003f05270 */
[----:B------:R-:W-:Y:S01]  /*2370*/  @P0 IMAD.SHL.U32 R0, R0, 0x800000, RZ ;  /* 0x0080000000000824 */ /* 0x000fe200078e00ff */
[----:B------:R-:W-:Y:S01]  /*2380*/  @!P0 MOV R4, 0x20000000 ;  /* 0x2000000000048802 */ /* 0x000fe20000000f00 */
[----:B------:R-:W-:Y:S02]  /*2390*/  @!P0 IMAD.MOV.U32 R5, RZ, RZ, 0x7ff80000 ;  /* 0x7ff80000ff058424 */ /* 0x000fe400078e00ff */
[----:B------:R-:W-:-:S04]  /*23a0*/  @P0 FMUL.FTZ R0, R0, 1 ;  /* 0x3f80000000000820 */ /* 0x000fc80000410000 */
[----:B------:R2:W3:Y:S01]  /*23b0*/  @P0 F2F.F64.F32 R4, R0 ;  /* 0x0000000000040310 */ /* 0x0004e20000201800 */
[----:B------:R-:W-:Y:S05]  /*23c0*/  BRA `(.L_x_5602) ;  /* 0x00000000001c7947 */ /* 0x000fea0003800000 */
.L_x_5622:
[----:B------:R-:W2:Y:S01]  /*23d0*/  LDG.E.64 R4, desc[UR36][R2.64] ;  /* 0x0000002402047981 */ /* 0x000ea2000c1e1b00 */
[----:B------:R-:W-:Y:S01]  /*23e0*/  CS2R R6, SRZ ;  /* 0x0000000000067805 */ /* 0x000fe2000001ff00 */
[----:B--2---:R-:W4:Y:S01]  /*23f0*/  I2F.F64.U64 R4, R4 ;  /* 0x0000000400047312 */ /* 0x004f220000301800 */
[----:B------:R-:W-:Y:S05]  /*2400*/  BRA `(.L_x_5602) ;  /* 0x00000000000c7947 */ /* 0x000fea0003800000 */
.L_x_5621:
[----:B------:R-:W2:Y:S01]  /*2410*/  LDG.E R2, desc[UR36][R2.64] ;  /* 0x0000002402027981 */ /* 0x000ea2000c1e1900 */
[----:B------:R-:W-:Y:S01]  /*2420*/  CS2R R6, SRZ ;  /* 0x0000000000067805 */ /* 0x000fe2000001ff00 */
[----:B--2---:R0:W1:Y:S06]  /*2430*/  I2F.F64.U32 R4, R2 ;  /* 0x0000000200047312 */ /* 0x00406c0000201800 */
.L_x_5602:
[----:B------:R-:W-:Y:S05]  /*2440*/  BSYNC.RECONVERGENT B6 ;  /* 0x0000000000067941 */ /* 0x000fea0003800200 */
.L_x_5596:
[----:B------:R-:W0:Y:S01]  /*2450*/  LDCU.128 UR8, c[0x0][0x5b0] ;  /* 0x0000b600ff0877ac */ /* 0x000e220008000c00 */
[----:B------:R-:W3:Y:S01]  /*2460*/  LDCU.64 UR6, c[0x0][0x588] ;  /* 0x0000b100ff0677ac */ /* 0x000ee20008000a00 */
[----:B------:R-:W-:-:S04]  /*2470*/  UPRMT UR4, UR41, 0x9910, URZ ;  /* 0x0000991029047896 */ /* 0x000fc800080000ff */
[----:B------:R-:W-:Y:S01]  /*2480*/  UISETP.GT.AND UP0, UPT, UR4, 0x9, UPT ;  /* 0x000000090400788c */ /* 0x000fe2000bf04270 */
[----:B012--5:R-:W-:Y:S02]  /*2490*/  DMUL R2, R6, UR10 ;  /* 0x0000000a06027c28 */ /* 0x027fe40008000000 */
[----:B---34-:R-:W-:-:S06]  /*24a0*/  DMUL R8, R4, UR10 ;  /* 0x0000000a04087c28 */ /* 0x018fcc0008000000 */
[----:B------:R-:W-:Y:S01]  /*24b0*/  DFMA R4, R4, UR8, -R2 ;  /* 0x0000000804047c2b */ /* 0x000fe20008000802 */
[----:B------:R-:W-:Y:S01]  /*24c0*/  IADD3 R2, P0, PT, R16, UR6, RZ ;  /* 0x0000000610027c10 */ /* 0x000fe2000ff1e0ff */
[----:B------:R-:W-:-:S04]  /*24d0*/  DFMA R6, R6, UR8, R8 ;  /* 0x0000000806067c2b */ /* 0x000fc80008000008 */
        /* <DEDUP_REMOVED lines=10> */
[----:B------:R-:W0:Y:S02]  /*2580*/  F2I.F64.TRUNC R5, R4 ;  /* 0x0000000400057311 */ /* 0x000e24000030d100 */
[----:B0-----:R0:W-:Y:S01]  /*2590*/  STG.E.U8 desc[UR36][R2.64], R5 ;  /* 0x0000000502007986 */ /* 0x0011e2000c101124 */
[----:B------:R-:W-:Y:S05]  /*25a0*/  BRA `(.L_x_5630) ;  /* 0x0000001000047947 */ /* 0x000fea0003800000 */
.L_x_5628:
[----:B------:R-:W0:Y:S02]  /*25b0*/  F2I.S64.F64.TRUNC R4, R4 ;  /* 0x0000000400047311 */ /* 0x000e24000030d900 */
[----:B0-----:R-:W-:-:S05]  /*25c0*/  MOV R7, R4 ;  /* 0x0000000400077202 */ /* 0x001fca0000000f00 */
[----:B------:R0:W-:Y:S01]  /*25d0*/  STG.E.U8 desc[UR36][R2.64], R7 ;  /* 0x0000000702007986 */ /* 0x0001e2000c101124 */
[----:B------:R-:W-:Y:S05]  /*25e0*/  BRA `(.L_x_5630) ;  /* 0x0000000c00f47947 */ /* 0x000fea0003800000 */
.L_x_5627:
[----:B------:R-:W-:-:S09]  /*25f0*/  UISETP.NE.AND UP0, UPT, UR4, 0x2, UPT ;  /* 0x000000020400788c */ /* 0x000fd2000bf05270 */
[----:B------:R-:W-:Y:S05]  /*2600*/  BRA.U !UP0, `(.L_x_5631) ;  /* 0x0000000108287547 */ /* 0x000fea000b800000 */
[----:B------:R-:W-:-:S09]  /*2610*/  UISETP.NE.AND UP0, UPT, UR4, 0x3, UPT ;  /* 0x000000030400788c */ /* 0x000fd2000bf05270 */
[----:B------:R-:W-:Y:S05]  /*2620*/  BRA.U !UP0, `(.L_x_5632) ;  /* 0x0000000108147547 */ /* 0x000fea000b800000 */
[----:B------:R-:W-:-:S09]  /*2630*/  UISETP.NE.AND UP0, UPT, UR4, 0x4, UPT ;  /* 0x000000040400788c */ /* 0x000fd2000bf05270 */
[----:B------:R-:W-:Y:S05]  /*2640*/  BRA.U UP0, `(.L_x_5629) ;  /* 0x0000000d00347547 */ /* 0x000fea000b800000 */
[----:B------:R-:W0:Y:S02]  /*2650*/  F2I.S64.F64.TRUNC R4, R4 ;  /* 0x0000000400047311 */ /* 0x000e24000030d900 */
[----:B0-----:R0:W-:Y:S01]  /*2660*/  STG.E.64 desc[UR36][R2.64], R4 ;  /* 0x0000000402007986 */ /* 0x0011e2000c101b24 */
[----:B------:R-:W-:Y:S05]  /*2670*/  BRA `(.L_x_5630) ;  /* 0x0000000c00d07947 */ /* 0x000fea0003800000 */
.L_x_5632:
[----:B------:R-:W0:Y:S02]  /*2680*/  F2I.F64.TRUNC R5, R4 ;  /* 0x0000000400057311 */ /* 0x000e24000030d100 */
[----:B0-----:R0:W-:Y:S01]  /*2690*/  STG.E desc[UR36][R2.64], R5 ;  /* 0x0000000502007986 */ /* 0x0011e2000c101924 */
[----:B------:R-:W-:Y:S05]  /*26a0*/  BRA `(.L_x_5630) ;  /* 0x0000000c00c47947 */ /* 0x000fea0003800000 */
.L_x_5631:
[----:B------:R-:W0:Y:S02]  /*26b0*/  F2I.F64.TRUNC R5, R4 ;  /* 0x0000000400057311 */ /* 0x000e24000030d100 */
[----:B0-----:R0:W-:Y:S01]  /*26c0*/  STG.E.U16 desc[UR36][R2.64], R5 ;  /* 0x0000000502007986 */ /* 0x0011e2000c101524 */
[----:B------:R-:W-:Y:S05]  /*26d0*/  BRA `(.L_x_5630) ;  /* 0x0000000c00b87947 */ /* 0x000fea0003800000 */
.L_x_5626:
[----:B------:R-:W-:-:S09]  /*26e0*/  UISETP.GT.AND UP0, UPT, UR4, 0x6, UPT ;  /* 0x000000060400788c */ /* 0x000fd2000bf04270 */
[----:B------:R-:W-:Y:S05]  /*26f0*/  BRA.U UP0, `(.L_x_5633) ;  /* 0x00000001004c7547 */ /* 0x000fea000b800000 */
[----:B------:R-:W-:-:S09]  /*2700*/  UISETP.NE.AND UP0, UPT, UR4, 0x5, UPT ;  /* 0x000000050400788c */ /* 0x000fd2000bf05270 */
[----:B------:R-:W-:Y:S05]  /*2710*/  BRA.U !UP0, `(.L_x_5634) ;  /* 0x0000000108247547 */ /* 0x000fea000b800000 */
[----:B------:R-:W-:-:S09]  /*2720*/  UISETP.NE.AND UP0, UPT, UR4, 0x6, UPT ;  /* 0x000000060400788c */ /* 0x000fd2000bf05270 */
[----:B------:R-:W-:Y:S05]  /*2730*/  BRA.U UP0, `(.L_x_5629) ;  /* 0x0000000900f87547 */ /* 0x000fea000b800000 */
[----:B------:R-:W-:Y:S01]  /*2740*/  UMOV UR4, 0xf0000000 ;  /* 0xf000000000047882 */ /* 0x000fe20000000000 */
[----:B------:R-:W-:Y:S01]  /*2750*/  UMOV UR5, 0x380fffff ;  /* 0x380fffff00057882 */ /* 0x000fe20000000000 */
[----:B------:R-:W0:Y:S01]  /*2760*/  F2F.F32.F64 R7, R4 ;  /* 0x0000000400077310 */ /* 0x000e220000301000 */
[----:B------:R-:W-:-:S14]  /*2770*/  DSETP.GEU.AND P0, PT, |R4|, UR4, PT ;  /* 0x0000000404007e2a */ /* 0x000fdc000bf0e200 */
[----:B0-----:R-:W-:-:S05]  /*2780*/  @!P0 FMUL R7, R7, 1.175494350822287508e-38 ;  /* 0x0080000007078820 */ /* 0x001fca0000400000 */
[----:B------:R0:W-:Y:S01]  /*2790*/  STG.E desc[UR36][R2.64], R7 ;  /* 0x0000000702007986 */ /* 0x0001e2000c101924 */
[----:B------:R-:W-:Y:S05]  /*27a0*/  BRA `(.L_x_5630) ;  /* 0x0000000c00847947 */ /* 0x000fea0003800000 */
.L_x_5634:
[----:B------:R-:W-:Y:S01]  /*27b0*/  UMOV UR4, 0xf0000000 ;  /* 0xf000000000047882 */ /* 0x000fe20000000000 */
[----:B------:R-:W-:Y:S01]  /*27c0*/  UMOV UR5, 0x380fffff ;  /* 0x380fffff00057882 */ /* 0x000fe20000000000 */
[----:B------:R-:W0:Y:S01]  /*27d0*/  F2F.F32.F64 R0, R4 ;  /* 0x0000000400007310 */ /* 0x000e220000301000 */
[----:B------:R-:W-:-:S14]  /*27e0*/  DSETP.GEU.AND P0, PT, |R4|, UR4, PT ;  /* 0x0000000404007e2a */ /* 0x000fdc000bf0e200 */
[----:B0-----:R-:W-:-:S05]  /*27f0*/  @!P0 FMUL R0, R0, 1.175494350822287508e-38 ;  /* 0x0080000000008820 */ /* 0x001fca0000400000 */
[----:B------:R-:W-:-:S05]  /*2800*/  F2FP.F16.F32.PACK_AB R0, RZ, R0 ;  /* 0x00000000ff00723e */ /* 0x000fca00000000ff */
[----:B------:R0:W-:Y:S01]  /*2810*/  STG.E.U16 desc[UR36][R2.64], R0 ;  /* 0x0000000002007986 */ /* 0x0001e2000c101524 */
[----:B------:R-:W-:Y:S05]  /*2820*/  BRA `(.L_x_5630) ;  /* 0x0000000c00647947 */ /* 0x000fea0003800000 */
.L_x_5633:
[----:B------:R-:W-:-:S09]  /*2830*/  UISETP.NE.AND UP0, UPT, UR4, 0x7, UPT ;  /* 0x000000070400788c */ /* 0x000fd2000bf05270 */
[----:B------:R-:W-:Y:S05]  /*2840*/  BRA.U !UP0, `(.L_x_5635) ;  /* 0x0000000108647547 */ /* 0x000fea000b800000 */
[----:B------:R-:W-:-:S09]  /*2850*/  UISETP.NE.AND UP0, UPT, UR4, 0x8, UPT ;  /* 0x000000080400788c */ /* 0x000fd2000bf05270 */
[----:B------:R-:W-:Y:S05]  /*2860*/  BRA.U !UP0, `(.L_x_5636) ;  /* 0x0000000108307547 */ /* 0x000fea000b800000 */
[----:B------:R-:W-:-:S09]  /*2870*/  UISETP.NE.AND UP0, UPT, UR4, 0x9, UPT ;  /* 0x000000090400788c */ /* 0x000fd2000bf05270 */
[----:B------:R-:W-:Y:S05]  /*2880*/  BRA.U UP0, `(.L_x_5629) ;  /* 0x0000000900a47547 */ /* 0x000fea000b800000 */
[----:B------:R-:W-:Y:S01]  /*2890*/  UMOV UR4, 0xf0000000 ;  /* 0xf000000000047882 */ /* 0x000fe20000000000 */
[----:B------:R-:W-:Y:S01]  /*28a0*/  UMOV UR5, 0x380fffff ;  /* 0x380fffff00057882 */ /* 0x000fe20000000000 */
[----:B------:R-:W0:Y:S01]  /*28b0*/  F2F.F32.F64 R8, R4 ;  /* 0x0000000400087310 */ /* 0x000e220000301000 */
[----:B------:R-:W-:Y:S02]  /*28c0*/  DSETP.GEU.AND P1, PT, |R4|, UR4, PT ;  /* 0x0000000404007e2a */ /* 0x000fe4000bf2e200 */
[----:B------:R-:W-:-:S05]  /*28d0*/  DSETP.GEU.AND P0, PT, |R6|, UR4, PT ;  /* 0x0000000406007e2a */ /* 0x000fca000bf0e200 */
[----:B------:R-:W1:Y:S07]  /*28e0*/  F2F.F32.F64 R9, R6 ;  /* 0x0000000600097310 */ /* 0x000e6e0000301000 */
[----:B0-----:R-:W-:Y:S02]  /*28f0*/  @!P1 FMUL R8, R8, 1.175494350822287508e-38 ;  /* 0x0080000008089820 */ /* 0x001fe40000400000 */
[----:B-1----:R-:W-:-:S05]  /*2900*/  @!P0 FMUL R9, R9, 1.175494350822287508e-38 ;  /* 0x0080000009098820 */ /* 0x002fca0000400000 */
[----:B------:R0:W-:Y:S01]  /*2910*/  STG.E.64 desc[UR36][R2.64], R8 ;  /* 0x0000000802007986 */ /* 0x0001e2000c101b24 */
[----:B------:R-:W-:Y:S05]  /*2920*/  BRA `(.L_x_5630) ;  /* 0x0000000c00247947 */ /* 0x000fea0003800000 */
.L_x_5636:
        /* <DEDUP_REMOVED lines=8> */
[----:B------:R-:W-:-:S05]  /*29b0*/  F2FP.F16.F32.PACK_AB R9, R0, R9 ;  /* 0x000000090009723e */ /* 0x000fca00000000ff */
[----:B------:R0:W-:Y:S01]  /*29c0*/  STG.E desc[UR36][R2.64], R9 ;  /* 0x0000000902007986 */ /* 0x0001e2000c101924 */
[----:B------:R-:W-:Y:S05]  /*29d0*/  BRA `(.L_x_5630) ;  /* 0x0000000800f87947 */ /* 0x000fea0003800000 */
.L_x_5635:
[----:B------:R0:W-:Y:S01]  /*29e0*/  STG.E.64 desc[UR36][R2.64], R4 ;  /* 0x0000000402007986 */ /* 0x0001e2000c101b24 */
[----:B------:R-:W-:Y:S05]  /*29f0*/  BRA `(.L_x_5630) ;  /* 0x0000000800f07947 */ /* 0x000fea0003800000 */
.L_x_5625:
        /* <DEDUP_REMOVED lines=8> */
[----:B------:R-:W-:-:S06]  /*2a80*/  DSETP.NEU.AND P0, PT, R6, RZ, PT ;  /* 0x000000ff0600722a */ /* 0x000fcc0003f0d000 */
[----:B------:R-:W-:-:S06]  /*2a90*/  DSETP.NEU.OR P0, PT, R4, RZ, P0 ;  /* 0x000000ff0400722a */ /* 0x000fcc000070d400 */
[----:B------:R-:W-:-:S05]  /*2aa0*/  SEL R5, RZ, 0x1, !P0 ;  /* 0x00000001ff057807 */ /* 0x000fca0004000000 */
[----:B------:R0:W-:Y:S01]  /*2ab0*/  STG.E.U8 desc[UR36][R2.64], R5 ;  /* 0x0000000502007986 */ /* 0x0001e2000c101124 */
[----:B------:R-:W-:Y:S05]  /*2ac0*/  BRA `(.L_x_5630) ;  /* 0x0000000800bc7947 */ /* 0x000fea0003800000 */
.L_x_5639:
[----:B------:R0:W-:Y:S01]  /*2ad0*/  STG.E.128 desc[UR36][R2.64], R4 ;  /* 0x0000000402007986 */ /* 0x0001e2000c101d24 */
[----:B------:R-:W-:Y:S05]  /*2ae0*/  BRA `(.L_x_5630) ;  /* 0x0000000800b47947 */ /* 0x000fea0003800000 */
.L_x_5638:
        /* <DEDUP_REMOVED lines=9> */
[----:B------:R-:W-:Y:S01]  /*2b80*/  DSETP.GEU.AND P0, PT, |R4|, UR4, PT ;  /* 0x0000000404007e2a */ /* 0x000fe2000bf0e200 */
[----:B------:R-:W-:Y:S01]  /*2b90*/  BSSY.RECONVERGENT B0, `(.L_x_5642) ;  /* 0x000000d000007945 */ /* 0x000fe20003800200 */
[----:B------:R-:W-:-:S12]  /*2ba0*/  IMAD.MOV.U32 R0, RZ, RZ, 0x7f ;  /* 0x0000007fff007424 */ /* 0x000fd800078e00ff */
[----:B0-----:R-:W-:-:S05]  /*2bb0*/  @!P0 FMUL R9, R9, 1.175494350822287508e-38 ;  /* 0x0080000009098820 */ /* 0x001fca0000400000 */
        /* <DEDUP_REMOVED lines=10> */
.L_x_5643:
[----:B------:R-:W-:Y:S05]  /*2c60*/  BSYNC.RECONVERGENT B0 ;  /* 0x0000000000007941 */ /* 0x000fea0003800200 */
.L_x_5642:
[----:B------:R-:W-:-:S05]  /*2c70*/  LOP3.LUT R7, R0, 0x80, R7, 0xf8, !PT ;  /* 0x0000008000077812 */ /* 0x000fca00078ef807 */
[----:B------:R0:W-:Y:S01]  /*2c80*/  STG.E.U8 desc[UR36][R2.64], R7 ;  /* 0x0000000702007986 */ /* 0x0001e2000c101124 */
[----:B------:R-:W-:Y:S05]  /*2c90*/  BRA `(.L_x_5630) ;  /* 0x0000000800487947 */ /* 0x000fea0003800000 */
.L_x_5641:
[----:B------:R-:W-:Y:S01]  /*2ca0*/  UMOV UR4, 0xf0000000 ;  /* 0xf000000000047882 */ /* 0x000fe20000000000 */
[----:B------:R-:W-:Y:S01]  /*2cb0*/  UMOV UR5, 0x380fffff ;  /* 0x380fffff00057882 */ /* 0x000fe20000000000 */
[----:B------:R-:W0:Y:S01]  /*2cc0*/  F2F.F32.F64 R9, R4 ;  /* 0x0000000400097310 */ /* 0x000e220000301000 */
[----:B------:R-:W-:Y:S01]  /*2cd0*/  DSETP.GEU.AND P0, PT, |R4|, UR4, PT ;  /* 0x0000000404007e2a */ /* 0x000fe2000bf0e200 */
[----:B------:R-:W-:-:S13]  /*2ce0*/  BSSY.RECONVERGENT B0, `(.L_x_5644) ;  /* 0x000000f000007945 */ /* 0x000fda0003800200 */
[----:B0-----:R-:W-:-:S05]  /*2cf0*/  @!P0 FMUL R9, R9, 1.175494350822287508e-38 ;  /* 0x0080000009098820 */ /* 0x001fca0000400000 */
        /* <DEDUP_REMOVED lines=13> */
.L_x_5645:
[----:B------:R-:W-:Y:S05]  /*2dd0*/  BSYNC.RECONVERGENT B0 ;  /* 0x0000000000007941 */ /* 0x000fea0003800200 */
.L_x_5644:
[----:B------:R-:W-:-:S05]  /*2de0*/  LOP3.LUT R7, R0, 0x80, R7, 0xf8, !PT ;  /* 0x0000008000077812 */ /* 0x000fca00078ef807 */
[----:B------:R0:W-:Y:S01]  /*2df0*/  STG.E.U8 desc[UR36][R2.64], R7 ;  /* 0x0000000702007986 */ /* 0x0001e2000c101124 */
[----:B------:R-:W-:Y:S05]  /*2e00*/  BRA `(.L_x_5630) ;  /* 0x0000000400ec7947 */ /* 0x000fea0003800000 */
.L_x_5640:
[----:B------:R-:W-:Y:S01]  /*2e10*/  UMOV UR4, 0xf0000000 ;  /* 0xf000000000047882 */ /* 0x000fe20000000000 */
[----:B------:R-:W-:Y:S01]  /*2e20*/  UMOV UR5, 0x380fffff ;  /* 0x380fffff00057882 */ /* 0x000fe20000000000 */
[----:B------:R-:W0:Y:S01]  /*2e30*/  F2F.F32.F64 R0, R4 ;  /* 0x0000000400007310 */ /* 0x000e220000301000 */
[----:B------:R-:W-:-:S14]  /*2e40*/  DSETP.GEU.AND P0, PT, |R4|, UR4, PT ;  /* 0x0000000404007e2a */ /* 0x000fdc000bf0e200 */
[----:B0-----:R-:W-:-:S05]  /*2e50*/  @!P0 FMUL R0, R0, 1.175494350822287508e-38 ;  /* 0x0080000000008820 */ /* 0x001fca0000400000 */
[----:B------:R-:W-:-:S05]  /*2e60*/  F2FP.BF16.F32.PACK_AB R0, RZ, R0 ;  /* 0x00000000ff00723e */ /* 0x000fca00000010ff */
[----:B------:R0:W-:Y:S01]  /*2e70*/  STG.E.U16 desc[UR36][R2.64], R0 ;  /* 0x0000000002007986 */ /* 0x0001e2000c101524 */
[----:B------:R-:W-:Y:S05]  /*2e80*/  BRA `(.L_x_5630) ;  /* 0x0000000400cc7947 */ /* 0x000fea0003800000 */
.L_x_5637:
        /* <DEDUP_REMOVED lines=8> */
[----:B------:R-:W0:Y:S02]  /*2f10*/  F2I.U32.F64.TRUNC R5, R4 ;  /* 0x0000000400057311 */ /* 0x000e24000030d000 */
[----:B0-----:R0:W-:Y:S01]  /*2f20*/  STG.E.U16 desc[UR36][R2.64], R5 ;  /* 0x0000000502007986 */ /* 0x0011e2000c101524 */
[----:B------:R-:W-:Y:S05]  /*2f30*/  BRA `(.L_x_5630) ;  /* 0x0000000400a07947 */ /* 0x000fea0003800000 */
.L_x_5648:
[----:B------:R-:W-:Y:S01]  /*2f40*/  UMOV UR4, 0xf0000000 ;  /* 0xf000000000047882 */ /* 0x000fe20000000000 */
[----:B------:R-:W-:Y:S01]  /*2f50*/  UMOV UR5, 0x380fffff ;  /* 0x380fffff00057882 */ /* 0x000fe20000000000 */
[----:B------:R-:W0:Y:S01]  /*2f60*/  F2F.F32.F64 R7, R4 ;  /* 0x0000000400077310 */ /* 0x000e220000301000 */
[----:B------:R-:W-:Y:S01]  /*2f70*/  DSETP.GEU.AND P0, PT, |R4|, UR4, PT ;  /* 0x0000000404007e2a */ /* 0x000fe2000bf0e200 */
[----:B------:R-:W-:Y:S01]  /*2f80*/  BSSY.RECONVERGENT B0, `(.L_x_5649) ;  /* 0x0000015000007945 */ /* 0x000fe20003800200 */
[----:B------:R-:W-:-:S12]  /*2f90*/  MOV R0, 0x80 ;  /* 0x0000008000007802 */ /* 0x000fd80000000f00 */
[----:B0-----:R-:W-:-:S05]  /*2fa0*/  @!P0 FMUL R7, R7, 1.175494350822287508e-38 ;  /* 0x0080000007078820 */ /* 0x001fca0000400000 */
        /* <DEDUP_REMOVED lines=10> */
.L_x_5651:
[----:B------:R-:W-:-:S04]  /*3050*/  SHF.R.U32.HI R0, RZ, 0x14, R7 ;  /* 0x00000014ff007819 */ /* 0x000fc80000011607 */
[----:B------:R-:W-:-:S04]  /*3060*/  LOP3.LUT R0, R0, 0x1, RZ, 0xc0, !PT ;  /* 0x0000000100007812 */ /* 0x000fc800078ec0ff */
[----:B------:R-:W-:-:S04]  /*3070*/  IADD3 R0, PT, PT, R7, 0x487ffff, R0 ;  /* 0x0487ffff07007810 */ /* 0x000fc80007ffe000 */
[----:B------:R-:W-:-:S04]  /*3080*/  SHF.R.U32.HI R0, RZ, 0x14, R0 ;  /* 0x00000014ff007819 */ /* 0x000fc80000011600 */
[----:B------:R-:W-:-:S07]  /*3090*/  LOP3.LUT R4, R0, 0xff, RZ, 0xc0, !PT ;  /* 0x000000ff00047812 */ /* 0x000fce00078ec0ff */
.L_x_5652:
[----:B------:R-:W-:-:S04]  /*30a0*/  SHF.R.U32.HI R5, RZ, 0x18, R7 ;  /* 0x00000018ff057819 */ /* 0x000fc80000011607 */
[----:B------:R-:W-:-:S04]  /*30b0*/  LOP3.LUT R4, R4, 0x80, R5, 0xf8, !PT ;  /* 0x0000008004047812 */ /* 0x000fc800078ef805 */
[----:B------:R-:W-:-:S07]  /*30c0*/  PRMT R0, R4, 0x7610, R0 ;  /* 0x0000761004007816 */ /* 0x000fce0000000000 */
.L_x_5650:
[----:B------:R-:W-:Y:S05]  /*30d0*/  BSYNC.RECONVERGENT B0 ;  /* 0x0000000000007941 */ /* 0x000fea0003800200 */
.L_x_5649:
[----:B------:R4:W-:Y:S01]  /*30e0*/  STG.E.U8 desc[UR36][R2.64], R0 ;  /* 0x0000000002007986 */ /* 0x0009e2000c101124 */
[----:B------:R-:W-:Y:S05]  /*30f0*/  BRA `(.L_x_5630) ;  /* 0x0000000400307947 */ /* 0x000fea0003800000 */
.L_x_5647:
[----:B------:R-:W-:Y:S01]  /*3100*/  UMOV UR4, 0xf0000000 ;  /* 0xf000000000047882 */ /* 0x000fe20000000000 */
[----:B------:R-:W-:Y:S01]  /*3110*/  UMOV UR5, 0x380fffff ;  /* 0x380fffff00057882 */ /* 0x000fe20000000000 */
[----:B------:R-:W0:Y:S01]  /*3120*/  F2F.F32.F64 R7, R4 ;  /* 0x0000000400077310 */ /* 0x000e220000301000 */
[----:B------:R-:W-:Y:S01]  /*3130*/  DSETP.GEU.AND P0, PT, |R4|, UR4, PT ;  /* 0x0000000404007e2a */ /* 0x000fe2000bf0e200 */
[----:B------:R-:W-:Y:S01]  /*3140*/  BSSY.RECONVERGENT B0, `(.L_x_5653) ;  /* 0x0000015000007945 */ /* 0x000fe20003800200 */
[----:B------:R-:W-:-:S12]  /*3150*/  IMAD.MOV.U32 R0, RZ, RZ, 0x80 ;  /* 0x00000080ff007424 */ /* 0x000fd800078e00ff */
        /* <DEDUP_REMOVED lines=11> */
.L_x_5655:
[----:B------:R-:W-:-:S04]  /*3210*/  SHF.R.U32.HI R0, RZ, 0x15, R7 ;  /* 0x00000015ff007819 */ /* 0x000fc80000011607 */
[----:B------:R-:W-:-:S04]  /*3220*/  LOP3.LUT R0, R0, 0x1, RZ, 0xc0, !PT ;  /* 0x0000000100007812 */ /* 0x000fc800078ec0ff */
[----:B------:R-:W-:-:S04]  /*3230*/  IADD3 R0, PT, PT, R7, 0x88fffff, R0 ;  /* 0x088fffff07007810 */ /* 0x000fc80007ffe000 */
[----:B------:R-:W-:-:S04]  /*3240*/  SHF.R.U32.HI R0, RZ, 0x15, R0 ;  /* 0x00000015ff007819 */ /* 0x000fc80000011600 */
[----:B------:R-:W-:-:S07]  /*3250*/  LOP3.LUT R4, R0, 0xff, RZ, 0xc0, !PT ;  /* 0x000000ff00047812 */ /* 0x000fce00078ec0ff */
.L_x_5656:
[----:B------:R-:W-:-:S04]  /*3260*/  SHF.R.U32.HI R5, RZ, 0x18, R7 ;  /* 0x00000018ff057819 */ /* 0x000fc80000011607 */
[----:B------:R-:W-:-:S04]  /*3270*/  LOP3.LUT R4, R4, 0x80, R5, 0xf8, !PT ;  /* 0x0000008004047812 */ /* 0x000fc800078ef805 */
[----:B------:R-:W-:-:S07]  /*3280*/  PRMT R0, R4, 0x7610, R0 ;  /* 0x0000761004007816 */ /* 0x000fce0000000000 */
.L_x_5654:
[----:B------:R-:W-:Y:S05]  /*3290*/  BSYNC.RECONVERGENT B0 ;  /* 0x0000000000007941 */ /* 0x000fea0003800200 */
.L_x_5653:
[----:B------:R3:W-:Y:S01]  /*32a0*/  STG.E.U8 desc[UR36][R2.64], R0 ;  /* 0x0000000002007986 */ /* 0x0007e2000c101124 */
[----:B------:R-:W-:Y:S05]  /*32b0*/  BRA `(.L_x_5630) ;  /* 0x0000000000c07947 */ /* 0x000fea0003800000 */
.L_x_5646:
[----:B------:R-:W-:-:S09]  /*32c0*/  UISETP.NE.AND UP0, UPT, UR4, 0x1c, UPT ;  /* 0x0000001c0400788c */ /* 0x000fd2000bf05270 */
[----:B------:R-:W-:Y:S05]  /*32d0*/  BRA.U !UP0, `(.L_x_5657) ;  /* 0x0000000108b07547 */ /* 0x000fea000b800000 */
[----:B------:R-:W-:-:S09]  /*32e0*/  UISETP.NE.AND UP0, UPT, UR4, 0x1d, UPT ;  /* 0x0000001d0400788c */ /* 0x000fd2000bf05270 */
[----:B------:R-:W-:Y:S05]  /*32f0*/  BRA.U !UP0, `(.L_x_5658) ;  /* 0x00000001089c7547 */ /* 0x000fea000b800000 */
[----:B------:R-:W-:-:S09]  /*3300*/  UISETP.NE.AND UP0, UPT, UR4, 0x2c, UPT ;  /* 0x0000002c0400788c */ /* 0x000fd2000bf05270 */
[----:B------:R-:W-:Y:S05]  /*3310*/  BRA.U !UP0, `(.L_x_5659) ;  /* 0x0000000108447547 */ /* 0x000fea000b800000 */
.L_x_5629:
        /* <DEDUP_REMOVED lines=16> */
.L_x_5660:
[----:B------:R-:W-:Y:S05]  /*3420*/  BRA `(.L_x_5630) ;  /* 0x0000000000647947 */ /* 0x000fea0003800000 */
.L_x_5659:
[----:B------:R-:W-:Y:S01]  /*3430*/  UMOV UR4, 0xf0000000 ;  /* 0xf000000000047882 */ /* 0x000fe20000000000 */
[----:B------:R-:W-:Y:S01]  /*3440*/  UMOV UR5, 0x380fffff ;  /* 0x380fffff00057882 */ /* 0x000fe20000000000 */
[----:B------:R0:W1:Y:S01]  /*3450*/  F2F.F32.F64 R8, R4 ;  /* 0x0000000400087310 */ /* 0x0000620000301000 */
[----:B------:R-:W-:Y:S01]  /*3460*/  DSETP.GEU.AND P0, PT, |R4|, UR4, PT ;  /* 0x0000000404007e2a */ /* 0x000fe2000bf0e200 */
[----:B0-----:R-:W-:-:S13]  /*3470*/  IMAD.MOV.U32 R5, RZ, RZ, 0xff ;  /* 0x000000ffff057424 */ /* 0x001fda00078e00ff */
[----:B-1----:R-:W-:-:S05]  /*3480*/  @!P0 FMUL R8, R8, 1.175494350822287508e-38 ;  /* 0x0080000008088820 */ /* 0x002fca0000400000 */
[----:B------:R-:W-:-:S04]  /*3490*/  SHF.R.U32.HI R6, RZ, 0x17, R8 ;  /* 0x00000017ff067819 */ /* 0x000fc80000011608 */
[----:B------:R-:W-:-:S04]  /*34a0*/  LOP3.LUT R7, R6, 0xff, RZ, 0xc0, !PT ;  /* 0x000000ff06077812 */ /* 0x000fc800078ec0ff */
[----:B------:R-:W-:-:S13]  /*34b0*/  ISETP.NE.AND P1, PT, R7, 0xff, PT ;  /* 0x000000ff0700780c */ /* 0x000fda0003f25270 */
[--C-:B------:R-:W-:Y:S02]  /*34c0*/  @P1 SHF.R.U32.HI R0, RZ, 0x16, R8.reuse ;  /* 0x00000016ff001819 */ /* 0x100fe40000011608 */
[----:B------:R-:W-:Y:S02]  /*34d0*/  @P1 LOP3.LUT P0, RZ, R7, 0x3fffff, R8, 0xf8, !PT ;  /* 0x003fffff07ff1812 */ /* 0x000fe4000780f808 */
        /* <DEDUP_REMOVED lines=9> */
.L_x_5658:
[----:B------:R-:W0:Y:S02]  /*3570*/  F2I.U64.F64.TRUNC R4, R4 ;  /* 0x0000000400047311 */ /* 0x000e24000030d800 */
[----:B0-----:R1:W-:Y:S01]  /*3580*/  STG.E.64 desc[UR36][R2.64], R4 ;  /* 0x0000000402007986 */ /* 0x0013e2000c101b24 */
[----:B------:R-:W-:Y:S05]  /*3590*/  BRA `(.L_x_5630) ;  /* 0x0000000000087947 */ /* 0x000fea0003800000 */
.L_x_5657:
[----:B------:R-:W0:Y:S02]  /*35a0*/  F2I.U32.F64.TRUNC R5, R4 ;  /* 0x0000000400057311 */ /* 0x000e24000030d000 */
[----:B0-----:R0:W-:Y:S02]  /*35b0*/  STG.E desc[UR36][R2.64], R5 ;  /* 0x0000000502007986 */ /* 0x0011e4000c101924 */
.L_x_5630:
[----:B------:R-:W-:-:S07]  /*35c0*/  IADD3 R17, PT, PT, R17, 0x80, RZ ;  /* 0x0000008011117810 */ /* 0x000fce0007ffe0ff */
.L_x_5594:
[----:B------:R-:W-:Y:S05]  /*35d0*/  BSYNC.RECONVERGENT B7 ;  /* 0x0000000000077941 */ /* 0x000fea0003800200 */
.L_x_5593:
[----:B------:R-:W5:Y:S01]  /*35e0*/  LDCU UR4, c[0x0][0x380] ;  /* 0x00007000ff0477ac */ /* 0x000f620008000800 */
[----:B------:R-:W-:Y:S01]  /*35f0*/  BSSY.RECONVERGENT B7, `(.L_x_5661) ;  /* 0x000034f000077945 */ /* 0x000fe20003800200 */
[----:B-----5:R-:W-:-:S13]  /*3600*/  ISETP.GE.AND P0, PT, R17, UR4, PT ;  /* 0x0000000411007c0c */ /* 0x020fda000bf06270 */
[----:B------:R-:W-:Y:S05]  /*3610*/  @P0 BRA `(.L_x_5662) ;  /* 0x0000003400300947 */ /* 0x000fea0003800000 */
[----:B------:R-:W5:Y:S01]  /*3620*/  LDCU UR4, c[0x0][0x390] ;  /* 0x00007200ff0477ac */ /* 0x000f620008000800 */
[----:B0--34-:R-:W-:Y:S02]  /*3630*/  IMAD.MOV.U32 R0, RZ, RZ, RZ ;  /* 0x000000ffff007224 */ /* 0x019fe400078e00ff */
        /* <DEDUP_REMOVED lines=8> */
[----:B-12---:R-:W-:-:S05]  /*36c0*/  IMAD.HI.U32 R2, R17, UR4, R16 ;  /* 0x0000000411027c27 */ /* 0x006fca000f8e0010 */
[----:B------:R-:W-:-:S05]  /*36d0*/  SHF.R.U32.HI R3, RZ, UR5, R2 ;  /* 0x00000005ff037c19 */ /* 0x000fca0008011602 */
[----:B------:R-:W-:-:S04]  /*36e0*/  IMAD.MOV R0, RZ, RZ, -R3 ;  /* 0x000000ffff007224 */ /* 0x000fc800078e0a03 */
        /* <DEDUP_REMOVED lines=290> */
.L_x_5663:
[----:B------:R-:W1:Y:S01]  /*4910*/  LDCU.64 UR6, c[0x0][0x590] ;  /* 0x0000b200ff0677ac */ /* 0x000e620008000a00 */
[----:B------:R-:W-:Y:S01]  /*4920*/  BSSY.RECONVERGENT B6, `(.L_x_5664) ;  /* 0x0000104000067945 */ /* 0x000fe20003800200 */
[----:B------:R-:W-:-:S04]  /*4930*/  UPRMT UR4, UR42, 0x9910, URZ ;  /* 0x000099102a047896 */ /* 0x000fc800080000ff */
[----:B------:R-:W-:Y:S01]  /*4940*/  UISETP.GT.AND UP0, UPT, UR4, 0x9, UPT ;  /* 0x000000090400788c */ /* 0x000fe2000bf04270 */
[----:B-12---:R-:W-:-:S05]  /*4950*/  IADD3 R2, P0, PT, R0, UR6, RZ ;  /* 0x0000000600027c10 */ /* 0x006fca000ff1e0ff */
        /* <DEDUP_REMOVED lines=14> */
.L_x_5668:
[----:B------:R-:W2:Y:S01]  /*4a40*/  LDG.E.U8 R2, desc[UR36][R2.64] ;  /* 0x0000002402027981 */ /* 0x000ea2000c1e1100 */
[----:B------:R-:W-:Y:S01]  /*4a50*/  CS2R R6, SRZ ;  /* 0x0000000000067805 */ /* 0x000fe2000001ff00 */
[----:B--2---:R0:W1:Y:S01]  /*4a60*/  I2F.F64.U16 R4, R2 ;  /* 0x0000000200047312 */ /* 0x0040620000101800 */
[----:B------:R-:W-:Y:S05]  /*4a70*/  BRA `(.L_x_5670) ;  /* 0x0000000c00b87947 */ /* 0x000fea0003800000 */
.L_x_5667:
        /* <DEDUP_REMOVED lines=10> */
.L_x_5672:
[----:B------:R-:W2:Y:S01]  /*4b20*/  LDG.E R2, desc[UR36][R2.64] ;  /* 0x0000002402027981 */ /* 0x000ea2000c1e1900 */
[----:B------:R-:W-:Y:S01]  /*4b30*/  CS2R R6, SRZ ;  /* 0x0000000000067805 */ /* 0x000fe2000001ff00 */
[----:B--2---:R0:W1:Y:S01]  /*4b40*/  I2F.F64 R4, R2 ;  /* 0x0000000200047312 */ /* 0x0040620000201c00 */
[----:B------:R-:W-:Y:S05]  /*4b50*/  BRA `(.L_x_5670) ;  /* 0x0000000c00807947 */ /* 0x000fea0003800000 */
.L_x_5671:
[----:B------:R-:W2:Y:S01]  /*4b60*/  LDG.E.U16 R2, desc[UR36][R2.64] ;  /* 0x0000002402027981 */ /* 0x000ea2000c1e1500 */
[----:B------:R-:W-:Y:S01]  /*4b70*/  CS2R R6, SRZ ;  /* 0x0000000000067805 */ /* 0x000fe2000001ff00 */
[----:B--2---:R0:W1:Y:S01]  /*4b80*/  I2F.F64.S16 R4, R2 ;  /* 0x0000000200047312 */ /* 0x0040620000101c00 */
[----:B------:R-:W-:Y:S05]  /*4b90*/  BRA `(.L_x_5670) ;  /* 0x0000000c00707947 */ /* 0x000fea0003800000 */
.L_x_5666:
        /* <DEDUP_REMOVED lines=11> */
.L_x_5674:
[----:B------:R-:W2:Y:S01]  /*4c50*/  LDG.E.U16 R0, desc[UR36][R2.64] ;  /* 0x0000002402007981 */ /* 0x000ea2000c1e1500 */
[----:B------:R-:W-:Y:S01]  /*4c60*/  CS2R R6, SRZ ;  /* 0x0000000000067805 */ /* 0x000fe2000001ff00 */
[----:B--2---:R-:W-:-:S05]  /*4c70*/  HADD2.F32 R0, -RZ, R0.H0_H0 ;  /* 0x20000000ff007230 */ /* 0x004fca0000004100 */
[----:B------:R-:W-:-:S04]  /*4c80*/  FMUL.FTZ R0, R0, 1 ;  /* 0x3f80000000007820 */ /* 0x000fc80000410000 */
[----:B------:R0:W1:Y:S01]  /*4c90*/  F2F.F64.F32 R4, R0 ;  /* 0x0000000000047310 */ /* 0x0000620000201800 */
[----:B------:R-:W-:Y:S05]  /*4ca0*/  BRA `(.L_x_5670) ;  /* 0x0000000c002c7947 */ /* 0x000fea0003800000 */
.L_x_5673:
        /* <DEDUP_REMOVED lines=12> */
.L_x_5676:
        /* <DEDUP_REMOVED lines=8> */
.L_x_5675:
[----:B------:R0:W5:Y:S01]  /*4df0*/  LDG.E.64 R4, desc[UR36][R2.64] ;  /* 0x0000002402047981 */ /* 0x000162000c1e1b00 */
[----:B------:R-:W-:Y:S01]  /*4e00*/  CS2R R6, SRZ ;  /* 0x0000000000067805 */ /* 0x000fe2000001ff00 */
[----:B------:R-:W-:Y:S06]  /*4e10*/  BRA `(.L_x_5670) ;  /* 0x0000000800d07947 */ /* 0x000fec0003800000 */
.L_x_5665:
        /* <DEDUP_REMOVED lines=14> */
.L_x_5679:
[----:B------:R0:W5:Y:S01]  /*4f00*/  LDG.E.128 R4, desc[UR36][R2.64] ;  /* 0x0000002402047981 */ /* 0x000162000c1e1d00 */
[----:B------:R-:W-:Y:S05]  /*4f10*/  BRA `(.L_x_5670) ;  /* 0x0000000800907947 */ /* 0x000fea0003800000 */
.L_x_5678:
        /* <DEDUP_REMOVED lines=28> */
.L_x_5681:
[----:B------:R-:W2:Y:S01]  /*50e0*/  LDG.E.U8 R2, desc[UR36][R2.64] ;  /* 0x0000002402027981 */ /* 0x000ea2000c1e1100 */
[----:B------:R-:W-:Y:S01]  /*50f0*/  CS2R R6, SRZ ;  /* 0x0000000000067805 */ /* 0x000fe2000001ff00 */
        /* <DEDUP_REMOVED lines=9> */
[----:B------:R-:W-:-:S05]  /*5190*/  LOP3.LUT R0, R0, 0x80000000, R5, 0xf8, !PT ;  /* 0x8000000000007812 */ /* 0x000fca00078ef805 */
[----:B------:R-:W-:-:S04]  /*51a0*/  FMUL.FTZ R0, R0, 1 ;  /* 0x3f80000000007820 */ /* 0x000fc80000410000 */
[----:B------:R1:W2:Y:S01]  /*51b0*/  F2F.F64.F32 R4, R0 ;  /* 0x0000000000047310 */ /* 0x0002a20000201800 */
[----:B------:R-:W-:Y:S05]  /*51c0*/  BRA `(.L_x_5670) ;  /* 0x0000000400e47947 */ /* 0x000fea0003800000 */
.L_x_5680:
[----:B------:R-:W2:Y:S01]  /*51d0*/  LDG.E.U16 R0, desc[UR36][R2.64] ;  /* 0x0000002402007981 */ /* 0x000ea2000c1e1500 */
[----:B------:R-:W-:Y:S01]  /*51e0*/  CS2R R6, SRZ ;  /* 0x0000000000067805 */ /* 0x000fe2000001ff00 */
[----:B--2---:R-:W-:-:S04]  /*51f0*/  IMAD.U32 R0, R0, 0x10000, RZ ;  /* 0x0001000000007824 */ /* 0x004fc800078e00ff */
[----:B------:R-:W-:-:S04]  /*5200*/  FMUL.FTZ R0, R0, 1 ;  /* 0x3f80000000007820 */ /* 0x000fc80000410000 */
[----:B------:R3:W4:Y:S01]  /*5210*/  F2F.F64.F32 R4, R0 ;  /* 0x0000000000047310 */ /* 0x0007220000201800 */
[----:B------:R-:W-:Y:S05]  /*5220*/  BRA `(.L_x_5670) ;  /* 0x0000000400cc7947 */ /* 0x000fea0003800000 */
.L_x_5677:
        /* <DEDUP_REMOVED lines=12> */
.L_x_5684:
        /* <DEDUP_REMOVED lines=22> */
.L_x_5686:
[----:B------:R-:W-:Y:S05]  /*5450*/  BSYNC.RECONVERGENT B0 ;  /* 0x0000000000007941 */ /* 0x000fea0003800200 */
.L_x_5685:
[----:B------:R-:W-:Y:S02]  /*5460*/  SHF.L.U32 R0, R0, 0x14, RZ ;  /* 0x0000001400007819 */ /* 0x000fe400000006ff */
[----:B------:R-:W-:-:S04]  /*5470*/  LEA R2, R2, 0x3b800000, 0x17 ;  /* 0x3b80000002027811 */ /* 0x000fc800078eb8ff */
[----:B------:R-:W-:-:S05]  /*5480*/  LOP3.LUT R0, R2, R0, R9, 0xfe, !PT ;  /* 0x0000000002007212 */ /* 0x000fca00078efe09 */
[----:B------:R-:W-:-:S04]  /*5490*/  FMUL.FTZ R0, R0, 1 ;  /* 0x3f80000000007820 */ /* 0x000fc80000410000 */
[----:B------:R0:W1:Y:S01]  /*54a0*/  F2F.F64.F32 R4, R0 ;  /* 0x0000000000047310 */ /* 0x0000620000201800 */
[----:B------:R-:W-:Y:S05]  /*54b0*/  BRA `(.L_x_5670) ;  /* 0x0000000400287947 */ /* 0x000fea0003800000 */
.L_x_5683:
        /* <DEDUP_REMOVED lines=22> */
.L_x_5688:
[----:B------:R-:W-:Y:S05]  /*5620*/  BSYNC.RECONVERGENT B0 ;  /* 0x0000000000007941 */ /* 0x000fea0003800200 */
.L_x_5687:
[----:B------:R-:W-:Y:S01]  /*5630*/  IMAD.SHL.U32 R0, R0, 0x200000, RZ ;  /* 0x0020000000007824 */ /* 0x000fe200078e00ff */
[----:B------:R-:W-:-:S04]  /*5640*/  LEA R2, R2, 0x37800000, 0x17 ;  /* 0x3780000002027811 */ /* 0x000fc800078eb8ff */
[----:B------:R-:W-:-:S05]  /*5650*/  LOP3.LUT R0, R2, R0, R9, 0xfe, !PT ;  /* 0x0000000002007212 */ /* 0x000fca00078efe09 */
[----:B------:R-:W-:-:S04]  /*5660*/  FMUL.FTZ R0, R0, 1 ;  /* 0x3f80000000007820 */ /* 0x000fc80000410000 */
[----:B------:R0:W1:Y:S01]  /*5670*/  F2F.F64.F32 R4, R0 ;  /* 0x0000000000047310 */ /* 0x0000620000201800 */
[----:B------:R-:W-:Y:S05]  /*5680*/  BRA `(.L_x_5670) ;  /* 0x0000000000b47947 */ /* 0x000fea0003800000 */
.L_x_5682:
[----:B------:R-:W-:-:S09]  /*5690*/  UISETP.NE.AND UP0, UPT, UR4, 0x1c, UPT ;  /* 0x0000001c0400788c */ /* 0x000fd2000bf05270 */
[----:B------:R-:W-:Y:S05]  /*56a0*/  BRA.U !UP0, `(.L_x_5689) ;  /* 0x0000000108a07547 */ /* 0x000fea000b800000 */
[----:B------:R-:W-:-:S09]  /*56b0*/  UISETP.NE.AND UP0, UPT, UR4, 0x1d, UPT ;  /* 0x0000001d0400788c */ /* 0x000fd2000bf05270 */
[----:B------:R-:W-:Y:S05]  /*56c0*/  BRA.U !UP0, `(.L_x_5690) ;  /* 0x0000000108887547 */ /* 0x000fea000b800000 */
[----:B------:R-:W-:-:S09]  /*56d0*/  UISETP.NE.AND UP0, UPT, UR4, 0x2c, UPT ;  /* 0x0000002c0400788c */ /* 0x000fd2000bf05270 */
[----:B------:R-:W-:Y:S05]  /*56e0*/  BRA.U UP0, `(.L_x_5669) ;  /* 0x0000000100347547 */ /* 0x000fea000b800000 */
[----:B------:R-:W2:Y:S01]  /*56f0*/  LDG.E.U8 R0, desc[UR36][R2.64] ;  /* 0x0000002402007981 */ /* 0x000ea2000c1e1100 */
[----:B------:R-:W-:Y:S01]  /*5700*/  HFMA2 R4, -RZ, RZ, 0, 0 ;  /* 0x00000000ff047431 */ /* 0x000fe200000001ff */
[----:B------:R-:W-:Y:S01]  /*5710*/  CS2R R6, SRZ ;  /* 0x0000000000067805 */ /* 0x000fe2000001ff00 */
        /* <DEDUP_REMOVED lines=8> */
[----:B------:R0:W1:Y:S01]  /*57a0*/  @P0 F2F.F64.F32 R4, R0 ;  /* 0x0000000000040310 */ /* 0x0000620000201800 */
[----:B------:R-:W-:Y:S05]  /*57b0*/  BRA `(.L_x_5670) ;  /* 0x0000000000687947 */ /* 0x000fea0003800000 */
.L_x_5669:
        /* <DEDUP_REMOVED lines=16> */
.L_x_5691:
[----:B------:R-:W-:Y:S02]  /*58c0*/  CS2R R4, SRZ ;  /* 0x0000000000047805 */ /* 0x000fe4000001ff00 */
[----:B------:R-:W-:Y:S01]  /*58d0*/  CS2R R6, SRZ ;  /* 0x0000000000067805 */ /* 0x000fe2000001ff00 */
[----:B------:R-:W-:Y:S06]  /*58e0*/  BRA `(.L_x_5670) ;  /* 0x00000000001c7947 */ /* 0x000fec0003800000 */
.L_x_5690:
[----:B------:R-:W2:Y:S01]  /*58f0*/  LDG.E.64 R4, desc[UR36][R2.64] ;  /* 0x0000002402047981 */ /* 0x000ea2000c1e1b00 */
[----:B------:R-:W-:Y:S01]  /*5900*/  CS2R R6, SRZ ;  /* 0x0000000000067805 */ /* 0x000fe2000001ff00 */
[----:B--2---:R-:W0:Y:S01]  /*5910*/  I2F.F64.U64 R4, R4 ;  /* 0x0000000400047312 */ /* 0x004e220000301800 */
[----:B------:R-:W-:Y:S05]  /*5920*/  BRA `(.L_x_5670) ;  /* 0x00000000000c7947 */ /* 0x000fea0003800000 */
.L_x_5689:
[----:B------:R-:W2:Y:S01]  /*5930*/  LDG.E R2, desc[UR36][R2.64] ;  /* 0x0000002402027981 */ /* 0x000ea2000c1e1900 */
[----:B------:R-:W-:Y:S01]  /*5940*/  CS2R R6, SRZ ;  /* 0x0000000000067805 */ /* 0x000fe2000001ff00 */
[----:B--2---:R0:W1:Y:S06]  /*5950*/  I2F.F64.U32 R4, R2 ;  /* 0x0000000200047312 */ /* 0x00406c0000201800 */
.L_x_5670:
[----:B------:R-:W-:Y:S05]  /*5960*/  BSYNC.RECONVERGENT B6 ;  /* 0x0000000000067941 */ /* 0x000fea0003800200 */
.L_x_5664:
[----:B------:R-:W0:Y:S01]  /*5970*/  LDCU.128 UR8, c[0x0][0x5b0] ;  /* 0x0000b600ff0877ac */ /* 0x000e220008000c00 */
[----:B------:R-:W3:Y:S01]  /*5980*/  LDCU.64 UR6, c[0x0][0x588] ;  /* 0x0000b100ff0677ac */ /* 0x000ee20008000a00 */
[----:B------:R-:W-:-:S04]  /*5990*/  UPRMT UR4, UR41, 0x9910, URZ ;  /* 0x0000991029047896 */ /* 0x000fc800080000ff */
[----:B------:R-:W-:Y:S01]  /*59a0*/  UISETP.GT.AND UP0, UPT, UR4, 0x9, UPT ;  /* 0x000000090400788c */ /* 0x000fe2000bf04270 */
[----:B012--5:R-:W-:Y:S02]  /*59b0*/  DMUL R2, R6, UR10 ;  /* 0x0000000a06027c28 */ /* 0x027fe40008000000 */
[----:B----4-:R-:W-:-:S06]  /*59c0*/  DMUL R8, R4, UR10 ;  /* 0x0000000a04087c28 */ /* 0x010fcc0008000000 */
[----:B------:R-:W-:Y:S01]  /*59d0*/  DFMA R4, R4, UR8, -R2 ;  /* 0x0000000804047c2b */ /* 0x000fe20008000802 */
[----:B---3--:R-:W-:Y:S01]  /*59e0*/  IADD3 R2, P0, PT, R16, UR6, RZ ;  /* 0x0000000610027c10 */ /* 0x008fe2000ff1e0ff */
        /* <DEDUP_REMOVED lines=14> */
.L_x_5695:
[----:B------:R-:W0:Y:S02]  /*5ad0*/  F2I.S64.F64.TRUNC R4, R4 ;  /* 0x0000000400047311 */ /* 0x000e24000030d900 */
[----:B0-----:R-:W-:-:S05]  /*5ae0*/  MOV R7, R4 ;  /* 0x0000000400077202 */ /* 0x001fca0000000f00 */
[----:B------:R3:W-:Y:S01]  /*5af0*/  STG.E.U8 desc[UR36][R2.64], R7 ;  /* 0x0000000702007986 */ /* 0x0007e2000c101124 */
[----:B------:R-:W-:Y:S05]  /*5b00*/  BRA `(.L_x_5697) ;  /* 0x0000000c00f07947 */ /* 0x000fea0003800000 */
.L_x_5694:
        /* <DEDUP_REMOVED lines=9> */
.L_x_5699:
[----:B------:R-:W0:Y:S02]  /*5ba0*/  F2I.F64.TRUNC R5, R4 ;  /* 0x0000000400057311 */ /* 0x000e24000030d100 */
[----:B0-----:R2:W-:Y:S01]  /*5bb0*/  STG.E desc[UR36][R2.64], R5 ;  /* 0x0000000502007986 */ /* 0x0015e2000c101924 */
[----:B------:R-:W-:Y:S05]  /*5bc0*/  BRA `(.L_x_5697) ;  /* 0x0000000c00c07947 */ /* 0x000fea0003800000 */
.L_x_5698:
[----:B------:R-:W0:Y:S02]  /*5bd0*/  F2I.F64.TRUNC R5, R4 ;  /* 0x0000000400057311 */ /* 0x000e24000030d100 */
[----:B0-----:R0:W-:Y:S01]  /*5be0*/  STG.E.U16 desc[UR36][R2.64], R5 ;  /* 0x0000000502007986 */ /* 0x0011e2000c101524 */
[----:B------:R-:W-:Y:S05]  /*5bf0*/  BRA `(.L_x_5697) ;  /* 0x0000000c00b47947 */ /* 0x000fea0003800000 */
.L_x_5693:
        /* <DEDUP_REMOVED lines=13> */
.L_x_5701:
        /* <DEDUP_REMOVED lines=8> */
.L_x_5700:
        /* <DEDUP_REMOVED lines=16> */
.L_x_5703:
        /* <DEDUP_REMOVED lines=11> */
.L_x_5702:
[----:B------:R0:W-:Y:S01]  /*5f00*/  STG.E.64 desc[UR36][R2.64], R4 ;  /* 0x0000000402007986 */ /* 0x0001e2000c101b24 */
[----:B------:R-:W-:Y:S05]  /*5f10*/  BRA `(.L_x_5697) ;  /* 0x0000000800ec7947 */ /* 0x000fea0003800000 */
.L_x_5692:
        /* <DEDUP_REMOVED lines=13> */
.L_x_5707:
        /* <DEDUP_REMOVED lines=22> */
.L_x_5710:
[----:B------:R-:W-:-:S04]  /*6150*/  SHF.R.U32.HI R5, RZ, 0x18, R7 ;  /* 0x00000018ff057819 */ /* 0x000fc80000011607 */
[----:B------:R-:W-:-:S07]  /*6160*/  LOP3.LUT R0, R0, 0x80, R5, 0xf8, !PT ;  /* 0x0000008000007812 */ /* 0x000fce00078ef805 */
.L_x_5709:
[----:B------:R-:W-:Y:S05]  /*6170*/  BSYNC.RECONVERGENT B0 ;  /* 0x0000000000007941 */ /* 0x000fea0003800200 */
.L_x_5708:
[----:B------:R0:W-:Y:S01]  /*6180*/  STG.E.U8 desc[UR36][R2.64], R0 ;  /* 0x0000000002007986 */ /* 0x0001e2000c101124 */
[----:B------:R-:W-:Y:S05]  /*6190*/  BRA `(.L_x_5697) ;  /* 0x00000008004c7947 */ /* 0x000fea0003800000 */
.L_x_5706:
        /* <DEDUP_REMOVED lines=22> */
.L_x_5713:
[----:B------:R-:W-:-:S04]  /*6300*/  SHF.R.U32.HI R5, RZ, 0x18, R7 ;  /* 0x00000018ff057819 */ /* 0x000fc80000011607 */
[----:B------:R-:W-:-:S07]  /*6310*/  LOP3.LUT R0, R0, 0x80, R5, 0xf8, !PT ;  /* 0x0000008000007812 */ /* 0x000fce00078ef805 */
.L_x_5712:
[----:B------:R-:W-:Y:S05]  /*6320*/  BSYNC.RECONVERGENT B0 ;  /* 0x0000000000007941 */ /* 0x000fea0003800200 */
.L_x_5711:
[----:B------:R0:W-:Y:S01]  /*6330*/  STG.E.U8 desc[UR36][R2.64], R0 ;  /* 0x0000000002007986 */ /* 0x0001e2000c101124 */
[----:B------:R-:W-:Y:S05]  /*6340*/  BRA `(.L_x_5697) ;  /* 0x0000000400e07947 */ /* 0x000fea0003800000 */
.L_x_5705:
        /* <DEDUP_REMOVED lines=26> */
.L_x_5715:
[----:B------:R-:W0:Y:S02]  /*64f0*/  F2I.U64.F64.TRUNC R4, R4 ;  /* 0x0000000400047311 */ /* 0x000e24000030d800 */
[----:B0-----:R0:W-:Y:S01]  /*6500*/  STG.E.64 desc[UR36][R2.64], R4 ;  /* 0x0000000402007986 */ /* 0x0011e2000c101b24 */
[----:B------:R-:W-:Y:S05]  /*6510*/  BRA `(.L_x_5697) ;  /* 0x00000004006c7947 */ /* 0x000fea0003800000 */
.L_x_5714:
[----:B------:R-:W0:Y:S02]  /*6520*/  F2I.U32.F64.TRUNC R5, R4 ;  /* 0x0000000400057311 */ /* 0x000e24000030d000 */
[----:B0-----:R0:W-:Y:S01]  /*6530*/  STG.E desc[UR36][R2.64], R5 ;  /* 0x0000000502007986 */ /* 0x0011e2000c101924 */
[----:B------:R-:W-:Y:S05]  /*6540*/  BRA `(.L_x_5697) ;  /* 0x0000000400607947 */ /* 0x000fea0003800000 */
.L_x_5704:
        /* <DEDUP_REMOVED lines=11> */
.L_x_5717:
[----:B------:R0:W-:Y:S01]  /*6600*/  STG.E.128 desc[UR36][R2.64], R4 ;  /* 0x0000000402007986 */ /* 0x0001e2000c101d24 */
[----:B------:R-:W-:Y:S05]  /*6610*/  BRA `(.L_x_5697) ;  /* 0x00000004002c7947 */ /* 0x000fea0003800000 */
.L_x_5716:
[----:B------:R-:W-:-:S09]  /*6620*/  UISETP.NE.AND UP0, UPT, UR4, 0xf, UPT ;  /* 0x0000000f0400788c */ /* 0x000fd2000bf05270 */
[----:B------:R-:W-:Y:S05]  /*6630*/  BRA.U !UP0, `(.L_x_5718) ;  /* 0x0000000508087547 */ /* 0x000fea000b800000 */
[----:B------:R-:W-:-:S09]  /*6640*/  UISETP.NE.AND UP0, UPT, UR4, 0x17, UPT ;  /* 0x000000170400788c */ /* 0x000fd2000bf05270 */
[----:B------:R-:W-:Y:S05]  /*6650*/  BRA.U !UP0, `(.L_x_5719) ;  /* 0x0000000108a07547 */ /* 0x000fea000b800000 */
[----:B------:R-:W-:-:S09]  /*6660*/  UISETP.NE.AND UP0, UPT, UR4, 0x18, UPT ;  /* 0x000000180400788c */ /* 0x000fd2000bf05270 */
[----:B------:R-:W-:Y:S05]  /*6670*/  BRA.U !UP0, `(.L_x_5720) ;  /* 0x0000000108447547 */ /* 0x000fea000b800000 */
.L_x_5696:
        /* <DEDUP_REMOVED lines=16> */
.L_x_5721:
[----:B------:R-:W-:Y:S05]  /*6780*/  BRA `(.L_x_5697) ;  /* 0x0000000000d07947 */ /* 0x000fea0003800000 */
.L_x_5720:
[----:B------:R-:W-:Y:S01]  /*6790*/  UMOV UR4, 0xf0000000 ;  /* 0xf000000000047882 */ /* 0x000fe20000000000 */
[----:B------:R-:W-:Y:S01]  /*67a0*/  UMOV UR5, 0x380fffff ;  /* 0x380fffff00057882 */ /* 0x000fe20000000000 */
[----:B------:R-:W0:Y:S01]  /*67b0*/  F2F.F32.F64 R9, R4 ;  /* 0x0000000400097310 */ /* 0x000e220000301000 */
[----:B------:R-:W-:Y:S01]  /*67c0*/  DSETP.GEU.AND P0, PT, |R4|, UR4, PT ;  /* 0x0000000404007e2a */ /* 0x000fe2000bf0e200 */
[----:B------:R-:W-:Y:S01]  /*67d0*/  BSSY.RECONVERGENT B0, `(.L_x_5722) ;  /* 0x000000d000007945 */ /* 0x000fe20003800200 */
[----:B------:R-:W-:-:S12]  /*67e0*/  MOV R0, 0x7f ;  /* 0x0000007f00007802 */ /* 0x000fd80000000f00 */
[----:B0-----:R-:W-:-:S05]  /*67f0*/  @!P0 FMUL R9, R9, 1.175494350822287508e-38 ;  /* 0x0080000009098820 */ /* 0x001fca0000400000 */
        /* <DEDUP_REMOVED lines=10> */
.L_x_5723:
[----:B------:R-:W-:Y:S05]  /*68a0*/  BSYNC.RECONVERGENT B0 ;  /* 0x0000000000007941 */ /* 0x000fea0003800200 */
.L_x_5722:
[----:B------:R-:W-:-:S05]  /*68b0*/  LOP3.LUT R7, R0, 0x80, R7, 0xf8, !PT ;  /* 0x0000008000077812 */ /* 0x000fca00078ef807 */
[----:B------:R0:W-:Y:S01]  /*68c0*/  STG.E.U8 desc[UR36][R2.64], R7 ;  /* 0x0000000702007986 */ /* 0x0001e2000c101124 */
[----:B------:R-:W-:Y:S05]  /*68d0*/  BRA `(.L_x_5697) ;  /* 0x00000000007c7947 */ /* 0x000fea0003800000 */
.L_x_5719:
[----:B------:R-:W-:Y:S01]  /*68e0*/  UMOV UR4, 0xf0000000 ;  /* 0xf000000000047882 */ /* 0x000fe20000000000 */
[----:B------:R-:W-:Y:S01]  /*68f0*/  UMOV UR5, 0x380fffff ;  /* 0x380fffff00057882 */ /* 0x000fe20000000000 */
[----:B------:R-:W0:Y:S01]  /*6900*/  F2F.F32.F64 R7, R4 ;  /* 0x0000000400077310 */ /* 0x000e220000301000 */
[----:B------:R-:W-:Y:S01]  /*6910*/  DSETP.GEU.AND P0, PT, |R4|, UR4, PT ;  /* 0x0000000404007e2a */ /* 0x000fe2000bf0e200 */
[----:B------:R-:W-:-:S13]  /*6920*/  BSSY.RECONVERGENT B0, `(.L_x_5724) ;  /* 0x000000f000007945 */ /* 0x000fda0003800200 */
        /* <DEDUP_REMOVED lines=11> */
.L_x_5725:
[----:B------:R-:W-:Y:S01]  /*69e0*/  IMAD.MOV.U32 R0, RZ, RZ, 0x7f ;  /* 0x0000007fff007424 */ /* 0x000fe200078e00ff */
[----:B------:R-:W-:-:S04]  /*69f0*/  ISETP.GT.U32.AND P0, PT, R6, 0x7f800000, PT ;  /* 0x7f8000000600780c */ /* 0x000fc80003f04070 */
[----:B------:R-:W-:-:S09]  /*6a00*/  SEL R0, R0, 0x7c, P0 ;  /* 0x0000007c00007807 */ /* 0x000fd20000000000 */
.L_x_5726:
[----:B------:R-:W-:Y:S05]  /*6a10*/  BSYNC.RECONVERGENT B0 ;  /* 0x0000000000007941 */ /* 0x000fea0003800200 */
.L_x_5724:
[----:B------:R-:W-:-:S04]  /*6a20*/  SHF.R.U32.HI R5, RZ, 0x18, R7 ;  /* 0x00000018ff057819 */ /* 0x000fc80000011607 */
[----:B------:R-:W-:-:S05]  /*6a30*/  LOP3.LUT R5, R0, 0x80, R5, 0xf8, !PT ;  /* 0x0000008000057812 */ /* 0x000fca00078ef805 */
[----:B------:R0:W-:Y:S01]  /*6a40*/  STG.E.U8 desc[UR36][R2.64], R5 ;  /* 0x0000000502007986 */ /* 0x0001e2000c101124 */
[----:B------:R-:W-:Y:S05]  /*6a50*/  BRA `(.L_x_5697) ;  /* 0x00000000001c7947 */ /* 0x000fea0003800000 */
.L_x_5718:
[----:B------:R-:W-:Y:S01]  /*6a60*/  UMOV UR4, 0xf0000000 ;  /* 0xf000000000047882 */ /* 0x000fe20000000000 */
[----:B------:R-:W-:Y:S01]  /*6a70*/  UMOV UR5, 0x380fffff ;  /* 0x380fffff00057882 */ /* 0x000fe20000000000 */
[----:B------:R-:W0:Y:S01]  /*6a80*/  F2F.F32.F64 R0, R4 ;  /* 0x0000000400007310 */ /* 0x000e220000301000 */
[----:B------:R-:W-:-:S14]  /*6a90*/  DSETP.GEU.AND P0, PT, |R4|, UR4, PT ;  /* 0x0000000404007e2a */ /* 0x000fdc000bf0e200 */
[----:B0-----:R-:W-:-:S05]  /*6aa0*/  @!P0 FMUL R0, R0, 1.175494350822287508e-38 ;  /* 0x0080000000008820 */ /* 0x001fca0000400000 */
[----:B------:R-:W-:-:S05]  /*6ab0*/  F2FP.BF16.F32.PACK_AB R0, RZ, R0 ;  /* 0x00000000ff00723e */ /* 0x000fca00000010ff */
[----:B------:R0:W-:Y:S02]  /*6ac0*/  STG.E.U16 desc[UR36][R2.64], R0 ;  /* 0x0000000002007986 */ /* 0x0001e4000c101524 */
.L_x_5697:
[----:B------:R-:W-:-:S07]  /*6ad0*/  VIADD R17, R17, 0x80 ;  /* 0x0000008011117836 */ /* 0x000fce0000000000 */
.L_x_5662:
[----:B------:R-:W-:Y:S05]  /*6ae0*/  BSYNC.RECONVERGENT B7 ;  /* 0x0000000000077941 */ /* 0x000fea0003800200 */
.L_x_5661:
[----:B------:R-:W5:Y:S01]  /*6af0*/  LDCU UR4, c[0x0][0x380] ;  /* 0x00007000ff0477ac */ /* 0x000f620008000800 */
[----:B------:R-:W-:Y:S01]  /*6b00*/  BSSY.RECONVERGENT B7, `(.L_x_5727) ;  /* 0x000034f000077945 */ /* 0x000fe20003800200 */
[----:B-----5:R-:W-:-:S13]  /*6b10*/  ISETP.GE.AND P0, PT, R17, UR4, PT ;  /* 0x0000000411007c0c */ /* 0x020fda000bf06270 */
[----:B------:R-:W-:Y:S05]  /*6b20*/  @P0 BRA `(.L_x_5728) ;  /* 0x0000003400300947 */ /* 0x000fea0003800000 */
[----:B------:R-:W5:Y:S01]  /*6b30*/  LDCU UR4, c[0x0][0x390] ;  /* 0x00007200ff0477ac */ /* 0x000f620008000800 */
[----:B0--34-:R-:W-:Y:S01]  /*6b40*/  MOV R0, RZ ;  /* 0x000000ff00007202 */ /* 0x019fe20000000f00 */
        /* <DEDUP_REMOVED lines=8> */
[----:B-12---:R-:W-:-:S05]  /*6bd0*/  IMAD.HI.U32 R2, R17, UR4, R16 ;  /* 0x0000000411027c27 */ /* 0x006fca000f8e0010 */
[----:B------:R-:W-:-:S04]  /*6be0*/  SHF.R.U32.HI R3, RZ, UR5, R2 ;  /* 0x00000005ff037c19 */ /* 0x000fc80008011602 */
        /* <DEDUP_REMOVED lines=291> */
.L_x_5729:
        /* <DEDUP_REMOVED lines=19> */
.L_x_5734:
[----:B------:R-:W2:Y:S01]  /*7f50*/  LDG.E.U8 R2, desc[UR36][R2.64] ;  /* 0x0000002402027981 */ /* 0x000ea2000c1e1100 */
[----:B------:R-:W-:Y:S01]  /*7f60*/  CS2R R6, SRZ ;  /* 0x0000000000067805 */ /* 0x000fe2000001ff00 */
[----:B--2---:R0:W1:Y:S01]  /*7f70*/  I2F.F64.U16 R4, R2 ;  /* 0x0000000200047312 */ /* 0x0040620000101800 */
[----:B------:R-:W-:Y:S05]  /*7f80*/  BRA `(.L_x_5736) ;  /* 0x0000000c00b87947 */ /* 0x000fea0003800000 */
.L_x_5733:
        /* <DEDUP_REMOVED lines=8> */
[----:B--2---:R-:W2:Y:S01]  /*8010*/  I2F.F64.S64 R4, R4 ;  /* 0x0000000400047312 */ /* 0x004ea20000301c00 */
[----:B------:R-:W-:Y:S05]  /*8020*/  BRA `(.L_x_5736) ;  /* 0x0000000c00907947 */ /* 0x000fea0003800000 */
.L_x_5738:
[----:B------:R-:W2:Y:S01]  /*8030*/  LDG.E R2, desc[UR36][R2.64] ;  /* 0x0000002402027981 */ /* 0x000ea2000c1e1900 */
[----:B------:R-:W-:Y:S01]  /*8040*/  CS2R R6, SRZ ;  /* 0x0000000000067805 */ /* 0x000fe2000001ff00 */
[----:B--2---:R3:W4:Y:S01]  /*8050*/  I2F.F64 R4, R2 ;  /* 0x0000000200047312 */ /* 0x0047220000201c00 */
[----:B------:R-:W-:Y:S05]  /*8060*/  BRA `(.L_x_5736) ;  /* 0x0000000c00807947 */ /* 0x000fea0003800000 */
.L_x_5737:
[----:B------:R-:W2:Y:S01]  /*8070*/  LDG.E.U16 R2, desc[UR36][R2.64] ;  /* 0x0000002402027981 */ /* 0x000ea2000c1e1500 */
[----:B------:R-:W-:Y:S01]  /*8080*/  CS2R R6, SRZ ;  /* 0x0000000000067805 */ /* 0x000fe2000001ff00 */
[----:B--2---:R0:W1:Y:S01]  /*8090*/  I2F.F64.S16 R4, R2 ;  /* 0x0000000200047312 */ /* 0x0040620000101c00 */
[----:B------:R-:W-:Y:S05]  /*80a0*/  BRA `(.L_x_5736) ;  /* 0x0000000c00707947 */ /* 0x000fea0003800000 */
.L_x_5732:
        /* <DEDUP_REMOVED lines=11> */
.L_x_5740:
[----:B------:R-:W2:Y:S01]  /*8160*/  LDG.E.U16 R0, desc[UR36][R2.64] ;  /* 0x0000002402007981 */ /* 0x000ea2000c1e1500 */
[----:B------:R-:W-:Y:S01]  /*8170*/  CS2R R6, SRZ ;  /* 0x0000000000067805 */ /* 0x000fe2000001ff00 */
[----:B--2---:R-:W-:-:S05]  /*8180*/  HADD2.F32 R0, -RZ, R0.H0_H0 ;  /* 0x20000000ff007230 */ /* 0x004fca0000004100 */
[----:B------:R-:W-:-:S04]  /*8190*/  FMUL.FTZ R0, R0, 1 ;  /* 0x3f80000000007820 */ /* 0x000fc80000410000 */
[----:B------:R0:W1:Y:S01]  /*81a0*/  F2F.F64.F32 R4, R0 ;  /* 0x0000000000047310 */ /* 0x0000620000201800 */
[----:B------:R-:W-:Y:S05]  /*81b0*/  BRA `(.L_x_5736) ;  /* 0x0000000c002c7947 */ /* 0x000fea0003800000 */
.L_x_5739:
        /* <DEDUP_REMOVED lines=12> */
.L_x_5742:
        /* <DEDUP_REMOVED lines=8> */
.L_x_5741:
[----:B------:R0:W5:Y:S01]  /*8300*/  LDG.E.64 R4, desc[UR36][R2.64] ;  /* 0x0000002402047981 */ /* 0x000162000c1e1b00 */
[----:B------:R-:W-:Y:S01]  /*8310*/  CS2R R6, SRZ ;  /* 0x0000000000067805 */ /* 0x000fe2000001ff00 */
[----:B------:R-:W-:Y:S06]  /*8320*/  BRA `(.L_x_5736) ;  /* 0x0000000800d07947 */ /* 0x000fec0003800000 */
.L_x_5731:
        /* <DEDUP_REMOVED lines=9> */
[----:B------:R-:W-:Y:S01]  /*83c0*/  CS2R R6, SRZ ;  /* 0x0000000000067805 */ /* 0x000fe2000001ff00 */
[----:B------:R-:W-:Y:S01]  /*83d0*/  IMAD.MOV.U32 R4, RZ, RZ, RZ ;  /* 0x000000ffff047224 */ /* 0x000fe200078e00ff */
[----:B--2---:R-:W-:-:S04]  /*83e0*/  ISETP.NE.AND P0, PT, R2, RZ, PT ;  /* 0x000000ff0200720c */ /* 0x004fc80003f05270 */
[----:B------:R-:W-:Y:S01]  /*83f0*/  FSEL R5, RZ, 1.875, !P0 ;  /* 0x3ff00000ff057808 */ /* 0x000fe20004000000 */
[----:B------:R-:W-:Y:S08]  /*8400*/  BRA `(.L_x_5736) ;  /* 0x0000000800987947 */ /* 0x000ff00003800000 */
.L_x_5745:
[----:B------:R0:W5:Y:S01]  /*8410*/  LDG.E.128 R4, desc[UR36][R2.64] ;  /* 0x0000002402047981 */ /* 0x000162000c1e1d00 */
[----:B------:R-:W-:Y:S05]  /*8420*/  BRA `(.L_x_5736) ;  /* 0x0000000800907947 */ /* 0x000fea0003800000 */
.L_x_5744:
        /* <DEDUP_REMOVED lines=21> */
[----:B------:R-:W-:Y:S02]  /*8580*/  LOP3.LUT R5, R6, 0x7f800000, R5, 0xf8, !PT ;  /* 0x7f80000006057812 */ /* 0x000fe400078ef805 */
[----:B------:R-:W-:Y:S02]  /*8590*/  CS2R R6, SRZ ;  /* 0x0000000000067805 */ /* 0x000fe4000001ff00 */
[----:B------:R-:W-:-:S04]  /*85a0*/  SEL R5, R5, RZ, P0 ;  /* 0x000000ff05057207 */ /* 0x000fc80000000000 */
[----:B------:R-:W-:-:S05]  /*85b0*/  LOP3.LUT R5, R5, 0x80000000, R0, 0xf8, !PT ;  /* 0x8000000005057812 */ /* 0x000fca00078ef800 */
[----:B------:R-:W-:-:S06]  /*85c0*/  FMUL.FTZ R5, R5, 1 ;  /* 0x3f80000005057820 */ /* 0x000fcc0000410000 */
[----:B------:R-:W0:Y:S01]  /*85d0*/  F2F.F64.F32 R4, R5 ;  /* 0x0000000500047310 */ /* 0x000e220000201800 */
[----:B------:R-:W-:Y:S05]  /*85e0*/  BRA `(.L_x_5736) ;  /* 0x0000000800207947 */ /* 0x000fea0003800000 */
.L_x_5747:
        /* <DEDUP_REMOVED lines=13> */
[----:B------:R0:W1:Y:S01]  /*86c0*/  F2F.F64.F32 R4, R0 ;  /* 0x0000000000047310 */ /* 0x0000620000201800 */
[----:B------:R-:W-:Y:S05]  /*86d0*/  BRA `(.L_x_5736) ;  /* 0x0000000400e47947 */ /* 0x000fea0003800000 */
.L_x_5746:
[----:B------:R-:W2:Y:S01]  /*86e0*/  LDG.E.U16 R0, desc[UR36][R2.64] ;  /* 0x0000002402007981 */ /* 0x000ea2000c1e1500 */
[----:B------:R-:W-:Y:S01]  /*86f0*/  CS2R R6, SRZ ;  /* 0x0000000000067805 */ /* 0x000fe2000001ff00 */
[----:B--2---:R-:W-:-:S04]  /*8700*/  IMAD.U32 R0, R0, 0x10000, RZ ;  /* 0x0001000000007824 */ /* 0x004fc800078e00ff */
[----:B------:R-:W-:-:S04]  /*8710*/  FMUL.FTZ R0, R0, 1 ;  /* 0x3f80000000007820 */ /* 0x000fc80000410000 */
[----:B------:R0:W1:Y:S01]  /*8720*/  F2F.F64.F32 R4, R0 ;  /* 0x0000000000047310 */ /* 0x0000620000201800 */
[----:B------:R-:W-:Y:S05]  /*8730*/  BRA `(.L_x_5736) ;  /* 0x0000000400cc7947 */ /* 0x000fea0003800000 */
.L_x_5743:
        /* <DEDUP_REMOVED lines=12> */
.L_x_5750:
[----:B------:R-:W2:Y:S01]  /*8800*/  LDG.E.U8 R3, desc[UR36][R2.64] ;  /* 0x0000002402037981 */ /* 0x000ea2000c1e1100 */
[----:B------:R-:W-:Y:S02]  /*8810*/  CS2R R6, SRZ ;  /* 0x0000000000067805 */ /* 0x000fe4000001ff00 */
[----:B------:R-:W-:Y:S02]  /*8820*/  CS2R R4, SRZ ;  /* 0x0000000000047805 */ /* 0x000fe4000001ff00 */
[----:B--2---:R-:W-:-:S13]  /*8830*/  ISETP.NE.AND P0, PT, R3, RZ, PT ;  /* 0x000000ff0300720c */ /* 0x004fda0003f05270 */
[----:B------:R-:W-:Y:S05]  /*8840*/  @!P0 BRA `(.L_x_5736) ;  /* 0x0000000400888947 */ /* 0x000fea0003800000 */
[----:B------:R-:W-:-:S13]  /*8850*/  ISETP.NE.AND P0, PT, R3, 0x80, PT ;  /* 0x000000800300780c */ /* 0x000fda0003f05270 */
[----:B------:R-:W-:Y:S01]  /*8860*/  @!P0 MOV R4, 0x20000000 ;  /* 0x2000000000048802 */ /* 0x000fe20000000f00 */
        /* <DEDUP_REMOVED lines=15> */
.L_x_5752:
[----:B------:R-:W-:Y:S05]  /*8960*/  BSYNC.RECONVERGENT B0 ;  /* 0x0000000000007941 */ /* 0x000fea0003800200 */
.L_x_5751:
[----:B------:R-:W-:Y:S02]  /*8970*/  SHF.L.U32 R0, R0, 0x14, RZ ;  /* 0x0000001400007819 */ /* 0x000fe400000006ff */
[----:B------:R-:W-:-:S04]  /*8980*/  LEA R2, R2, 0x3b800000, 0x17 ;  /* 0x3b80000002027811 */ /* 0x000fc800078eb8ff */
[----:B------:R-:W-:-:S05]  /*8990*/  LOP3.LUT R0, R2, R0, R9, 0xfe, !PT ;  /* 0x0000000002007212 */ /* 0x000fca00078efe09 */
[----:B------:R-:W-:-:S04]  /*89a0*/  FMUL.FTZ R0, R0, 1 ;  /* 0x3f80000000007820 */ /* 0x000fc80000410000 */
[----:B------:R0:W1:Y:S01]  /*89b0*/  F2F.F64.F32 R4, R0 ;  /* 0x0000000000047310 */ /* 0x0000620000201800 */
[----:B------:R-:W-:Y:S05]  /*89c0*/  BRA `(.L_x_5736) ;  /* 0x0000000400287947 */ /* 0x000fea0003800000 */
.L_x_5749:
        /* <DEDUP_REMOVED lines=22> */
.L_x_5754:
[----:B------:R-:W-:Y:S05]  /*8b30*/  BSYNC.RECONVERGENT B0 ;  /* 0x0000000000007941 */ /* 0x000fea0003800200 */
.L_x_5753:
[----:B------:R-:W-:Y:S01]  /*8b40*/  IMAD.SHL.U32 R0, R0, 0x200000, RZ ;  /* 0x0020000000007824 */ /* 0x000fe200078e00ff */
[----:B------:R-:W-:-:S04]  /*8b50*/  LEA R2, R2, 0x37800000, 0x17 ;  /* 0x3780000002027811 */ /* 0x000fc800078eb8ff */
[----:B------:R-:W-:-:S05]  /*8b60*/  LOP3.LUT R0, R2, R0, R9, 0xfe, !PT ;  /* 0x0000000002007212 */ /* 0x000fca00078efe09 */
[----:B------:R-:W-:-:S04]  /*8b70*/  FMUL.FTZ R0, R0, 1 ;  /* 0x3f80000000007820 */ /* 0x000fc80000410000 */
[----:B------:R0:W1:Y:S01]  /*8b80*/  F2F.F64.F32 R4, R0 ;  /* 0x0000000000047310 */ /* 0x0000620000201800 */
[----:B------:R-:W-:Y:S05]  /*8b90*/  BRA `(.L_x_5736) ;  /* 0x0000000000b47947 */ /* 0x000fea0003800000 */
.L_x_5748:
        /* <DEDUP_REMOVED lines=13> */
[----:B------:R-:W-:Y:S01]  /*8c70*/  @P0 SHF.L.U32 R0, R0, 0x17, RZ ;  /* 0x0000001700000819 */ /* 0x000fe200000006ff */
[----:B------:R-:W-:Y:S01]  /*8c80*/  @!P0 IMAD.MOV.U32 R4, RZ, RZ, 0x20000000 ;  /* 0x20000000ff048424 */ /* 0x000fe200078e00ff */
[----:B------:R-:W-:-:S03]  /*8c90*/  @!P0 MOV R5, 0x7ff80000 ;  /* 0x7ff8000000058802 */ /* 0x000fc60000000f00 */
[----:B------:R-:W-:-:S04]  /*8ca0*/  @P0 FMUL.FTZ R0, R0, 1 ;  /* 0x3f80000000000820 */ /* 0x000fc80000410000 */
[----:B------:R0:W1:Y:S01]  /*8cb0*/  @P0 F2F.F64.F32 R4, R0 ;  /* 0x0000000000040310 */ /* 0x0000620000201800 */
[----:B------:R-:W-:Y:S05]  /*8cc0*/  BRA `(.L_x_5736) ;  /* 0x0000000000687947 */ /* 0x000fea0003800000 */
.L_x_5735:
        /* <DEDUP_REMOVED lines=16> */
.L_x_5757:
[----:B------:R-:W-:Y:S02]  /*8dd0*/  CS2R R4, SRZ ;  /* 0x0000000000047805 */ /* 0x000fe4000001ff00 */
[----:B------:R-:W-:Y:S01]  /*8de0*/  CS2R R6, SRZ ;  /* 0x0000000000067805 */ /* 0x000fe2000001ff00 */
[----:B------:R-:W-:Y:S06]  /*8df0*/  BRA `(.L_x_5736) ;  /* 0x00000000001c7947 */ /* 0x000fec0003800000 */
.L_x_5756:
[----:B------:R-:W2:Y:S01]  /*8e00*/  LDG.E.64 R4, desc[UR36][R2.64] ;  /* 0x0000002402047981 */ /* 0x000ea2000c1e1b00 */
[----:B------:R-:W-:Y:S01]  /*8e10*/  CS2R R6, SRZ ;  /* 0x0000000000067805 */ /* 0x000fe2000001ff00 */
[----:B--2---:R-:W0:Y:S01]  /*8e20*/  I2F.F64.U64 R4, R4 ;  /* 0x0000000400047312 */ /* 0x004e220000301800 */
[----:B------:R-:W-:Y:S05]  /*8e30*/  BRA `(.L_x_5736) ;  /* 0x00000000000c7947 */ /* 0x000fea0003800000 */
.L_x_5755:
[----:B------:R-:W2:Y:S01]  /*8e40*/  LDG.E R2, desc[UR36][R2.64] ;  /* 0x0000002402027981 */ /* 0x000ea2000c1e1900 */
[----:B------:R-:W-:Y:S01]  /*8e50*/  CS2R R6, SRZ ;  /* 0x0000000000067805 */ /* 0x000fe2000001ff00 */
[----:B--2---:R0:W1:Y:S06]  /*8e60*/  I2F.F64.U32 R4, R2 ;  /* 0x0000000200047312 */ /* 0x00406c0000201800 */
.L_x_5736:
[----:B------:R-:W-:Y:S05]  /*8e70*/  BSYNC.RECONVERGENT B6 ;  /* 0x0000000000067941 */ /* 0x000fea0003800200 */
.L_x_5730:
[----:B------:R-:W0:Y:S01]  /*8e80*/  LDCU.128 UR8, c[0x0][0x5b0] ;  /* 0x0000b600ff0877ac */ /* 0x000e220008000c00 */
[----:B------:R-:W4:Y:S01]  /*8e90*/  LDCU.64 UR6, c[0x0][0x588] ;  /* 0x0000b100ff0677ac */ /* 0x000f220008000a00 */
[----:B------:R-:W-:-:S04]  /*8ea0*/  UPRMT UR4, UR41, 0x9910, URZ ;  /* 0x0000991029047896 */ /* 0x000fc800080000ff */
[----:B------:R-:W-:Y:S01]  /*8eb0*/  UISETP.GT.AND UP0, UPT, UR4, 0x9, UPT ;  /* 0x000000090400788c */ /* 0x000fe2000bf04270 */
[----:B0123-5:R-:W-:Y:S02]  /*8ec0*/  DMUL R2, R6, UR10 ;  /* 0x0000000a06027c28 */ /* 0x02ffe40008000000 */
[----:B----4-:R-:W-:-:S06]  /*8ed0*/  DMUL R8, R4, UR10 ;  /* 0x0000000a04087c28 */ /* 0x010fcc0008000000 */
[----:B------:R-:W-:Y:S01]  /*8ee0*/  DFMA R4, R4, UR8, -R2 ;  /* 0x0000000804047c2b */ /* 0x000fe20008000802 */
[----:B------:R-:W-:Y:S01]  /*8ef0*/  IADD3 R2, P0, PT, R16, UR6, RZ ;  /* 0x0000000610027c10 */ /* 0x000fe2000ff1e0ff */
[----:B------:R-:W-:-:S03]  /*8f00*/  DFMA R6, R6, UR8, R8 ;  /* 0x0000000806067c2b */ /* 0x000fc60008000008 */
        /* <DEDUP_REMOVED lines=13> */
.L_x_5761:
[----:B------:R-:W0:Y:S02]  /*8fe0*/  F2I.S64.F64.TRUNC R4, R4 ;  /* 0x0000000400047311 */ /* 0x000e24000030d900 */
[----:B0-----:R-:W-:-:S05]  /*8ff0*/  IMAD.MOV.U32 R7, RZ, RZ, R4 ;  /* 0x000000ffff077224 */ /* 0x001fca00078e0004 */
[----:B------:R0:W-:Y:S01]  /*9000*/  STG.E.U8 desc[UR36][R2.64], R7 ;  /* 0x0000000702007986 */ /* 0x0001e2000c101124 */
[----:B------:R-:W-:Y:S05]  /*9010*/  BRA `(.L_x_5763) ;  /* 0x0000000c00f07947 */ /* 0x000fea0003800000 */
.L_x_5760:
        /* <DEDUP_REMOVED lines=9> */
.L_x_5765:
[----:B------:R-:W0:Y:S02]  /*90b0*/  F2I.F64.TRUNC R5, R4 ;  /* 0x0000000400057311 */ /* 0x000e24000030d100 */
[----:B0-----:R0:W-:Y:S01]  /*90c0*/  STG.E desc[UR36][R2.64], R5 ;  /* 0x0000000502007986 */ /* 0x0011e2000c101924 */
[----:B------:R-:W-:Y:S05]  /*90d0*/  BRA `(.L_x_5763) ;  /* 0x0000000c00c07947 */ /* 0x000fea0003800000 */
.L_x_5764:
[----:B------:R-:W0:Y:S02]  /*90e0*/  F2I.F64.TRUNC R5, R4 ;  /* 0x0000000400057311 */ /* 0x000e24000030d100 */
[----:B0-----:R0:W-:Y:S01]  /*90f0*/  STG.E.U16 desc[UR36][R2.64], R5 ;  /* 0x0000000502007986 */ /* 0x0011e2000c101524 */
[----:B------:R-:W-:Y:S05]  /*9100*/  BRA `(.L_x_5763) ;  /* 0x0000000c00b47947 */ /* 0x000fea0003800000 */
.L_x_5759:
        /* <DEDUP_REMOVED lines=13> */
.L_x_5767:
        /* <DEDUP_REMOVED lines=8> */
.L_x_5766:
        /* <DEDUP_REMOVED lines=16> */
.L_x_5769:
        /* <DEDUP_REMOVED lines=11> */
.L_x_5768:
[----:B------:R0:W-:Y:S01]  /*9410*/  STG.E.64 desc[UR36][R2.64], R4 ;  /* 0x0000000402007986 */ /* 0x0001e2000c101b24 */
[----:B------:R-:W-:Y:S05]  /*9420*/  BRA `(.L_x_5763) ;  /* 0x0000000800ec7947 */ /* 0x000fea0003800000 */
.L_x_5758:
        /* <DEDUP_REMOVED lines=13> */
.L_x_5773:
        /* <DEDUP_REMOVED lines=22> */
.L_x_5776:
[----:B------:R-:W-:-:S04]  /*9660*/  SHF.R.U32.HI R5, RZ, 0x18, R7 ;  /* 0x00000018ff057819 */ /* 0x000fc80000011607 */
[----:B------:R-:W-:-:S07]  /*9670*/  LOP3.LUT R0, R0, 0x80, R5, 0xf8, !PT ;  /* 0x0000008000007812 */ /* 0x000fce00078ef805 */
.L_x_5775:
[----:B------:R-:W-:Y:S05]  /*9680*/  BSYNC.RECONVERGENT B0 ;  /* 0x0000000000007941 */ /* 0x000fea0003800200 */
.L_x_5774:
[----:B------:R3:W-:Y:S01]  /*9690*/  STG.E.U8 desc[UR36][R2.64], R0 ;  /* 0x0000000002007986 */ /* 0x0007e2000c101124 */
[----:B------:R-:W-:Y:S05]  /*96a0*/  BRA `(.L_x_5763) ;  /* 0x00000008004c7947 */ /* 0x000fea0003800000 */
.L_x_5772:
        /* <DEDUP_REMOVED lines=22> */
.L_x_5779:
[----:B------:R-:W-:-:S04]  /*9810*/  SHF.R.U32.HI R5, RZ, 0x18, R7 ;  /* 0x00000018ff057819 */ /* 0x000fc80000011607 */
[----:B------:R-:W-:-:S07]  /*9820*/  LOP3.LUT R0, R0, 0x80, R5, 0xf8, !PT ;  /* 0x0000008000007812 */ /* 0x000fce00078ef805 */
.L_x_5778:
[----:B------:R-:W-:Y:S05]  /*9830*/  BSYNC.RECONVERGENT B0 ;  /* 0x0000000000007941 */ /* 0x000fea0003800200 */
.L_x_5777:
[----:B------:R0:W-:Y:S01]  /*9840*/  STG.E.U8 desc[UR36][R2.64], R0 ;  /* 0x0000000002007986 */ /* 0x0001e2000c101124 */
[----:B------:R-:W-:Y:S05]  /*9850*/  BRA `(.L_x_5763) ;  /* 0x0000000400e07947 */ /* 0x000fea0003800000 */
.L_x_5771:
        /* <DEDUP_REMOVED lines=10> */
[----:B0-----:R-:W-:-:S13]  /*9900*/  HFMA2 R5, -RZ, RZ, 0, 1.5199184417724609375e-05 ;  /* 0x000000ffff057431 */ /* 0x001fda00000001ff */
[----:B-1----:R-:W-:-:S05]  /*9910*/  @!P0 FMUL R8, R8, 1.175494350822287508e-38 ;  /* 0x0080000008088820 */ /* 0x002fca0000400000 */
        /* <DEDUP_REMOVED lines=14> */
.L_x_5781:
[----:B------:R-:W0:Y:S02]  /*9a00*/  F2I.U64.F64.TRUNC R4, R4 ;  /* 0x0000000400047311 */ /* 0x000e24000030d800 */
[----:B0-----:R1:W-:Y:S01]  /*9a10*/  STG.E.64 desc[UR36][R2.64], R4 ;  /* 0x0000000402007986 */ /* 0x0013e2000c101b24 */
[----:B------:R-:W-:Y:S05]  /*9a20*/  BRA `(.L_x_5763) ;  /* 0x00000004006c7947 */ /* 0x000fea0003800000 */
.L_x_5780:
[----:B------:R-:W0:Y:S02]  /*9a30*/  F2I.U32.F64.TRUNC R5, R4 ;  /* 0x0000000400057311 */ /* 0x000e24000030d000 */
[----:B0-----:R0:W-:Y:S01]  /*9a40*/  STG.E desc[UR36][R2.64], R5 ;  /* 0x0000000502007986 */ /* 0x0011e2000c101924 */
[----:B------:R-:W-:Y:S05]  /*9a50*/  BRA `(.L_x_5763) ;  /* 0x0000000400607947 */ /* 0x000fea0003800000 */
.L_x_5770:
        /* <DEDUP_REMOVED lines=11> */
.L_x_5783:
[----:B------:R0:W-:Y:S01]  /*9b10*/  STG.E.128 desc[UR36][R2.64], R4 ;  /* 0x0000000402007986 */ /* 0x0001e2000c101d24 */
[----:B------:R-:W-:Y:S05]  /*9b20*/  BRA `(.L_x_5763) ;  /* 0x00000004002c7947 */ /* 0x000fea0003800000 */
.L_x_5782:
[----:B------:R-:W-:-:S09]  /*9b30*/  UISETP.NE.AND UP0, UPT, UR4, 0xf, UPT ;  /* 0x0000000f0400788c */ /* 0x000fd2000bf05270 */
[----:B------:R-:W-:Y:S05]  /*9b40*/  BRA.U !UP0, `(.L_x_5784) ;  /* 0x0000000508087547 */ /* 0x000fea000b800000 */
[----:B------:R-:W-:-:S09]  /*9b50*/  UISETP.NE.AND UP0, UPT, UR4, 0x17, UPT ;  /* 0x000000170400788c */ /* 0x000fd2000bf05270 */
[----:B------:R-:W-:Y:S05]  /*9b60*/  BRA.U !UP0, `(.L_x_5785) ;  /* 0x0000000108a07547 */ /* 0x000fea000b800000 */
[----:B------:R-:W-:-:S09]  /*9b70*/  UISETP.NE.AND UP0, UPT, UR4, 0x18, UPT ;  /* 0x000000180400788c */ /* 0x000fd2000bf05270 */
[----:B------:R-:W-:Y:S05]  /*9b80*/  BRA.U !UP0, `(.L_x_5786) ;  /* 0x0000000108447547 */ /* 0x000fea000b800000 */
.L_x_5762:
        /* <DEDUP_REMOVED lines=16> */
.L_x_5787:
[----:B------:R-:W-:Y:S05]  /*9c90*/  BRA `(.L_x_5763) ;  /* 0x0000000000d07947 */ /* 0x000fea0003800000 */
.L_x_5786:
        /* <DEDUP_REMOVED lines=17> */
.L_x_5789:
[----:B------:R-:W-:Y:S05]  /*9db0*/  BSYNC.RECONVERGENT B0 ;  /* 0x0000000000007941 */ /* 0x000fea0003800200 */
.L_x_5788:
[----:B------:R-:W-:-:S05]  /*9dc0*/  LOP3.LUT R7, R0, 0x80, R7, 0xf8, !PT ;  /* 0x0000008000077812 */ /* 0x000fca00078ef807 */
[----:B------:R0:W-:Y:S01]  /*9dd0*/  STG.E.U8 desc[UR36][R2.64], R7 ;  /* 0x0000000702007986 */ /* 0x0001e2000c101124 */
[----:B------:R-:W-:Y:S05]  /*9de0*/  BRA `(.L_x_5763) ;  /* 0x00000000007c7947 */ /* 0x000fea0003800000 */
.L_x_5785:
        /* <DEDUP_REMOVED lines=16> */
.L_x_5791:
[----:B------:R-:W-:Y:S02]  /*9ef0*/  ISETP.GT.U32.AND P0, PT, R6, 0x7f800000, PT ;  /* 0x7f8000000600780c */ /* 0x000fe40003f04070 */
[----:B------:R-:W-:-:S04]  /*9f00*/  MOV R0, 0x7f ;  /* 0x0000007f00007802 */ /* 0x000fc80000000f00 */
[----:B------:R-:W-:-:S07]  /*9f10*/  SEL R0, R0, 0x7c, P0 ;  /* 0x0000007c00007807 */ /* 0x000fce0000000000 */
.L_x_5792:
[----:B------:R-:W-:Y:S05]  /*9f20*/  BSYNC.RECONVERGENT B0 ;  /* 0x0000000000007941 */ /* 0x000fea0003800200 */
.L_x_5790:
[----:B------:R-:W-:-:S04]  /*9f30*/  SHF.R.U32.HI R5, RZ, 0x18, R7 ;  /* 0x00000018ff057819 */ /* 0x000fc80000011607 */
[----:B------:R-:W-:-:S05]  /*9f40*/  LOP3.LUT R5, R0, 0x80, R5, 0xf8, !PT ;  /* 0x0000008000057812 */ /* 0x000fca00078ef805 */
[----:B------:R0:W-:Y:S01]  /*9f50*/  STG.E.U8 desc[UR36][R2.64], R5 ;  /* 0x0000000502007986 */ /* 0x0001e2000c101124 */
[----:B------:R-:W-:Y:S05]  /*9f60*/  BRA `(.L_x_5763) ;  /* 0x00000000001c7947 */ /* 0x000fea0003800000 */
.L_x_5784:
[----:B------:R-:W-:Y:S01]  /*9f70*/  UMOV UR4, 0xf0000000 ;  /* 0xf000000000047882 */ /* 0x000fe20000000000 */
[----:B------:R-:W-:Y:S01]  /*9f80*/  UMOV UR5, 0x380fffff ;  /* 0x380fffff00057882 */ /* 0x000fe20000000000 */
[----:B------:R-:W0:Y:S01]  /*9f90*/  F2F.F32.F64 R0, R4 ;  /* 0x0000000400007310 */ /* 0x000e220000301000 */
[----:B------:R-:W-:-:S14]  /*9fa0*/  DSETP.GEU.AND P0, PT, |R4|, UR4, PT ;  /* 0x0000000404007e2a */ /* 0x000fdc000bf0e200 */
[----:B0-----:R-:W-:-:S05]  /*9fb0*/  @!P0 FMUL R0, R0, 1.175494350822287508e-38 ;  /* 0x0080000000008820 */ /* 0x001fca0000400000 */
[----:B------:R-:W-:-:S05]  /*9fc0*/  F2FP.BF16.F32.PACK_AB R0, RZ, R0 ;  /* 0x00000000ff00723e */ /* 0x000fca00000010ff */
[----:B------:R0:W-:Y:S02]  /*9fd0*/  STG.E.U16 desc[UR36][R2.64], R0 ;  /* 0x0000000002007986 */ /* 0x0001e4000c101524 */
.L_x_5763:
[----:B------:R-:W-:-:S07]  /*9fe0*/  VIADD R17, R17, 0x80 ;  /* 0x0000008011117836 */ /* 0x000fce0000000000 */
.L_x_5728:
[----:B------:R-:W-:Y:S05]  /*9ff0*/  BSYNC.RECONVERGENT B7 ;  /* 0x0000000000077941 */ /* 0x000fea0003800200 */
.L_x_5727:
[----:B------:R-:W5:Y:S02]  /*a000*/  LDCU UR4, c[0x0][0x380] ;  /* 0x00007000ff0477ac */ /* 0x000f640008000800 */
[----:B-----5:R-:W-:-:S13]  /*a010*/  ISETP.GE.AND P0, PT, R17, UR4, PT ;  /* 0x0000000411007c0c */ /* 0x020fda000bf06270 */
[----:B------:R-:W-:Y:S05]  /*a020*/  @P0 EXIT ;  /* 0x000000000000094d */ /* 0x000fea0003800000 */
[----:B------:R-:W5:Y:S01]  /*a030*/  LDCU UR4, c[0x0][0x390] ;  /* 0x00007200ff0477ac */ /* 0x000f620008000800 */
[----:B0--34-:R-:W-:Y:S01]  /*a040*/  MOV R0, RZ ;  /* 0x000000ff00007202 */ /* 0x019fe20000000f00 */
        /* <DEDUP_REMOVED lines=301> */
.L_x_5793:
[----:B------:R-:W1:Y:S01]  /*b320*/  LDCU.64 UR8, c[0x0][0x590] ;  /* 0x0000b200ff0877ac */ /* 0x000e620008000a00 */
[----:B------:R-:W-:Y:S01]  /*b330*/  BSSY.RECONVERGENT B6, `(.L_x_5794) ;  /* 0x0000107000067945 */ /* 0x000fe20003800200 */
[----:B------:R-:W0:Y:S01]  /*b340*/  LDCU.64 UR6, c[0x0][0x588] ;  /* 0x0000b100ff0677ac */ /* 0x000e220008000a00 */
[----:B------:R-:W-:-:S04]  /*b350*/  UPRMT UR4, UR42, 0x9910, URZ ;  /* 0x000099102a047896 */ /* 0x000fc800080000ff */
[----:B------:R-:W-:Y:S01]  /*b360*/  UISETP.GT.AND UP0, UPT, UR4, 0x9, UPT ;  /* 0x000000090400788c */ /* 0x000fe2000bf04270 */
[----:B-12---:R-:W-:Y:S02]  /*b370*/  IADD3 R2, P1, PT, R0, UR8, RZ ;  /* 0x0000000800027c10 */ /* 0x006fe4000ff3e0ff */
        /* <DEDUP_REMOVED lines=16> */
.L_x_5798:
[----:B------:R-:W2:Y:S01]  /*b480*/  LDG.E.U8 R2, desc[UR36][R2.64] ;  /* 0x0000002402027981 */ /* 0x000ea2000c1e1100 */
[----:B------:R-:W-:Y:S01]  /*b490*/  CS2R R6, SRZ ;  /* 0x0000000000067805 */ /* 0x000fe2000001ff00 */
[----:B--2---:R0:W1:Y:S01]  /*b4a0*/  I2F.F64.U16 R4, R2 ;  /* 0x0000000200047312 */ /* 0x0040620000101800 */
[----:B------:R-:W-:Y:S05]  /*b4b0*/  BRA `(.L_x_5800) ;  /* 0x0000000c00b87947 */ /* 0x000fea0003800000 */
.L_x_5797:
        /* <DEDUP_REMOVED lines=10> */
.L_x_5802:
[----:B------:R-:W2:Y:S01]  /*b560*/  LDG.E R2, desc[UR36][R2.64] ;  /* 0x0000002402027981 */ /* 0x000ea2000c1e1900 */
[----:B------:R-:W-:Y:S01]  /*b570*/  CS2R R6, SRZ ;  /* 0x0000000000067805 */ /* 0x000fe2000001ff00 */
[----:B--2---:R3:W4:Y:S01]  /*b580*/  I2F.F64 R4, R2 ;  /* 0x0000000200047312 */ /* 0x0047220000201c00 */
[----:B------:R-:W-:Y:S05]  /*b590*/  BRA `(.L_x_5800) ;  /* 0x0000000c00807947 */ /* 0x000fea0003800000 */
.L_x_5801:
[----:B------:R-:W2:Y:S01]  /*b5a0*/  LDG.E.U16 R2, desc[UR36][R2.64] ;  /* 0x0000002402027981 */ /* 0x000ea2000c1e1500 */
[----:B------:R-:W-:Y:S01]  /*b5b0*/  CS2R R6, SRZ ;  /* 0x0000000000067805 */ /* 0x000fe2000001ff00 */
[----:B--2---:R0:W1:Y:S01]  /*b5c0*/  I2F.F64.S16 R4, R2 ;  /* 0x0000000200047312 */ /* 0x0040620000101c00 */
[----:B------:R-:W-:Y:S05]  /*b5d0*/  BRA `(.L_x_5800) ;  /* 0x0000000c00707947 */ /* 0x000fea0003800000 */
.L_x_5796:
        /* <DEDUP_REMOVED lines=11> */
.L_x_5804:
[----:B------:R-:W2:Y:S01]  /*b690*/  LDG.E.U16 R0, desc[UR36][R2.64] ;  /* 0x0000002402007981 */ /* 0x000ea2000c1e1500 */
[----:B------:R-:W-:Y:S01]  /*b6a0*/  CS2R R6, SRZ ;  /* 0x0000000000067805 */ /* 0x000fe2000001ff00 */
[----:B--2---:R-:W-:-:S05]  /*b6b0*/  HADD2.F32 R0, -RZ, R0.H0_H0 ;  /* 0x20000000ff007230 */ /* 0x004fca0000004100 */
[----:B------:R-:W-:-:S04]  /*b6c0*/  FMUL.FTZ R0, R0, 1 ;  /* 0x3f80000000007820 */ /* 0x000fc80000410000 */
[----:B------:R0:W1:Y:S01]  /*b6d0*/  F2F.F64.F32 R4, R0 ;  /* 0x0000000000047310 */ /* 0x0000620000201800 */
[----:B------:R-:W-:Y:S05]  /*b6e0*/  BRA `(.L_x_5800) ;  /* 0x0000000c002c7947 */ /* 0x000fea0003800000 */
.L_x_5803:
        /* <DEDUP_REMOVED lines=12> */
.L_x_5806:
        /* <DEDUP_REMOVED lines=8> */
.L_x_5805:
[----:B------:R0:W5:Y:S01]  /*b830*/  LDG.E.64 R4, desc[UR36][R2.64] ;  /* 0x0000002402047981 */ /* 0x000162000c1e1b00 */
[----:B------:R-:W-:Y:S01]  /*b840*/  CS2R R6, SRZ ;  /* 0x0000000000067805 */ /* 0x000fe2000001ff00 */
[----:B------:R-:W-:Y:S06]  /*b850*/  BRA `(.L_x_5800) ;  /* 0x0000000800d07947 */ /* 0x000fec0003800000 */
.L_x_5795:
        /* <DEDUP_REMOVED lines=14> */
.L_x_5809:
[----:B------:R0:W5:Y:S01]  /*b940*/  LDG.E.128 R4, desc[UR36][R2.64] ;  /* 0x0000002402047981 */ /* 0x000162000c1e1d00 */
[----:B------:R-:W-:Y:S05]  /*b950*/  BRA `(.L_x_5800) ;  /* 0x0000000800907947 */ /* 0x000fea0003800000 */
.L_x_5808:
[----:B------:R-:W-:-:S09]  /*b960*/  UISETP.NE.AND UP0, UPT, UR4, 0xf, UPT ;  /* 0x0000000f0400788c */ /* 0x000fd2000bf05270 */
[----:B------:R-:W-:Y:S05]  /*b970*/  BRA.U !UP0, `(.L_x_5810) ;  /* 0x0000000108a47547 */ /* 0x000fea000b800000 */
[----:B------:R-:W-:-:S09]  /*b980*/  UISETP.NE.AND UP0, UPT, UR4, 0x17, UPT ;  /* 0x000000170400788c */ /* 0x000fd2000bf05270 */
[----:B------:R-:W-:Y:S05]  /*b990*/  BRA.U !UP0, `(.L_x_5811) ;  /* 0x0000000108607547 */ /* 0x000fea000b800000 */
[----:B------:R-:W-:-:S09]  /*b9a0*/  UISETP.NE.AND UP0, UPT, UR4, 0x18, UPT ;  /* 0x000000180400788c */ /* 0x000fd2000bf05270 */
[----:B------:R-:W-:Y:S05]  /*b9b0*/  BRA.U UP0, `(.L_x_5799) ;  /* 0x0000000900107547 */ /* 0x000fea000b800000 */
[----:B------:R-:W2:Y:S01]  /*b9c0*/  LDG.E.U8 R0, desc[UR36][R2.64] ;  /* 0x0000002402007981 */ /* 0x000ea2000c1e1100 */
[----:B------:R-:W-:Y:S02]  /*b9d0*/  HFMA2 R6, -RZ, RZ, 0, 1.847743988037109375e-06 ;  /* 0x0000001fff067431 */ /* 0x000fe400000001ff */
        /* <DEDUP_REMOVED lines=20> */
.L_x_5811:
[----:B------:R-:W2:Y:S01]  /*bb20*/  LDG.E.U8 R2, desc[UR36][R2.64] ;  /* 0x0000002402027981 */ /* 0x000ea2000c1e1100 */
[----:B------:R-:W-:Y:S02]  /*bb30*/  CS2R R6, SRZ ;  /* 0x0000000000067805 */ /* 0x000fe4000001ff00 */
        /* <DEDUP_REMOVED lines=13> */
.L_x_5810:
[----:B------:R-:W2:Y:S01]  /*bc10*/  LDG.E.U16 R0, desc[UR36][R2.64] ;  /* 0x0000002402007981 */ /* 0x000ea2000c1e1500 */
[----:B------:R-:W-:Y:S02]  /*bc20*/  CS2R R6, SRZ ;  /* 0x0000000000067805 */ /* 0x000fe4000001ff00 */
[----:B--2---:R-:W-:-:S05]  /*bc30*/  SHF.L.U32 R0, R0, 0x10, RZ ;  /* 0x0000001000007819 */ /* 0x004fca00000006ff */
[----:B------:R-:W-:-:S04]  /*bc40*/  FMUL.FTZ R0, R0, 1 ;  /* 0x3f80000000007820 */ /* 0x000fc80000410000 */
[----:B------:R0:W1:Y:S01]  /*bc50*/  F2F.F64.F32 R4, R0 ;  /* 0x0000000000047310 */ /* 0x0000620000201800 */
[----:B------:R-:W-:Y:S05]  /*bc60*/  BRA `(.L_x_5800) ;  /* 0x0000000400cc7947 */ /* 0x000fea0003800000 */
.L_x_5807:
        /* <DEDUP_REMOVED lines=12> */
.L_x_5814:
        /* <DEDUP_REMOVED lines=22> */
.L_x_5816:
[----:B------:R-:W-:Y:S05]  /*be90*/  BSYNC.RECONVERGENT B0 ;  /* 0x0000000000007941 */ /* 0x000fea0003800200 */
.L_x_5815:
[----:B------:R-:W-:Y:S01]  /*bea0*/  IMAD.SHL.U32 R0, R0, 0x100000, RZ ;  /* 0x0010000000007824 */ /* 0x000fe200078e00ff */
[----:B------:R-:W-:-:S04]  /*beb0*/  LEA R2, R2, 0x3b800000, 0x17 ;  /* 0x3b80000002027811 */ /* 0x000fc800078eb8ff */
[----:B------:R-:W-:-:S05]  /*bec0*/  LOP3.LUT R0, R2, R0, R9, 0xfe, !PT ;  /* 0x0000000002007212 */ /* 0x000fca00078efe09 */
[----:B------:R-:W-:-:S04]  /*bed0*/  FMUL.FTZ R0, R0, 1 ;  /* 0x3f80000000007820 */ /* 0x000fc80000410000 */
[----:B------:R0:W1:Y:S01]  /*bee0*/  F2F.F64.F32 R4, R0 ;  /* 0x0000000000047310 */ /* 0x0000620000201800 */
[----:B------:R-:W-:Y:S05]  /*bef0*/  BRA `(.L_x_5800) ;  /* 0x0000000400287947 */ /* 0x000fea0003800000 */
.L_x_5813:
        /* <DEDUP_REMOVED lines=22> */
.L_x_5818:
[----:B------:R-:W-:Y:S05]  /*c060*/  BSYNC.RECONVERGENT B0 ;  /* 0x0000000000007941 */ /* 0x000fea0003800200 */
.L_x_5817:
[----:B------:R-:W-:Y:S02]  /*c070*/  SHF.L.U32 R0, R0, 0x15, RZ ;  /* 0x0000001500007819 */ /* 0x000fe400000006ff */
[----:B------:R-:W-:-:S04]  /*c080*/  LEA R2, R2, 0x37800000, 0x17 ;  /* 0x3780000002027811 */ /* 0x000fc800078eb8ff */
[----:B------:R-:W-:-:S05]  /*c090*/  LOP3.LUT R0, R2, R0, R9, 0xfe, !PT ;  /* 0x0000000002007212 */ /* 0x000fca00078efe09 */
[----:B------:R-:W-:-:S04]  /*c0a0*/  FMUL.FTZ R0, R0, 1 ;  /* 0x3f80000000007820 */ /* 0x000fc80000410000 */
[----:B------:R0:W1:Y:S01]  /*c0b0*/  F2F.F64.F32 R4, R0 ;  /* 0x0000000000047310 */ /* 0x0000620000201800 */
[----:B------:R-:W-:Y:S05]  /*c0c0*/  BRA `(.L_x_5800) ;  /* 0x0000000000b47947 */ /* 0x000fea0003800000 */
.L_x_5812:
[----:B------:R-:W-:-:S09]  /*c0d0*/  UISETP.NE.AND UP0, UPT, UR4, 0x1c, UPT ;  /* 0x0000001c0400788c */ /* 0x000fd2000bf05270 */
[----:B------:R-:W-:Y:S05]  /*c0e0*/  BRA.U !UP0, `(.L_x_5819) ;  /* 0x0000000108a07547 */ /* 0x000fea000b800000 */
[----:B------:R-:W-:-:S09]  /*c0f0*/  UISETP.NE.AND UP0, UPT, UR4, 0x1d, UPT ;  /* 0x0000001d0400788c */ /* 0x000fd2000bf05270 */
[----:B------:R-:W-:Y:S05]  /*c100*/  BRA.U !UP0, `(.L_x_5820) ;  /* 0x0000000108887547 */ /* 0x000fea000b800000 */
[----:B------:R-:W-:-:S09]  /*c110*/  UISETP.NE.AND UP0, UPT, UR4, 0x2c, UPT ;  /* 0x0000002c0400788c */ /* 0x000fd2000bf05270 */
[----:B------:R-:W-:Y:S05]  /*c120*/  BRA.U UP0, `(.L_x_5799) ;  /* 0x0000000100347547 */ /* 0x000fea000b800000 */
[----:B------:R-:W2:Y:S01]  /*c130*/  LDG.E.U8 R0, desc[UR36][R2.64] ;  /* 0x0000002402007981 */ /* 0x000ea2000c1e1100 */
[----:B------:R-:W-:Y:S01]  /*c140*/  HFMA2 R5, -RZ, RZ, 0.5, 0 ;  /* 0x38000000ff057431 */ /* 0x000fe200000001ff */
        /* <DEDUP_REMOVED lines=11> */
.L_x_5799:
        /* <DEDUP_REMOVED lines=16> */
.L_x_5821:
[----:B------:R-:W-:Y:S02]  /*c300*/  CS2R R4, SRZ ;  /* 0x0000000000047805 */ /* 0x000fe4000001ff00 */
[----:B------:R-:W-:Y:S01]  /*c310*/  CS2R R6, SRZ ;  /* 0x0000000000067805 */ /* 0x000fe2000001ff00 */
[----:B------:R-:W-:Y:S06]  /*c320*/  BRA `(.L_x_5800) ;  /* 0x00000000001c7947 */ /* 0x000fec0003800000 */
.L_x_5820:
[----:B------:R-:W2:Y:S01]  /*c330*/  LDG.E.64 R4, desc[UR36][R2.64] ;  /* 0x0000002402047981 */ /* 0x000ea2000c1e1b00 */
[----:B------:R-:W-:Y:S01]  /*c340*/  CS2R R6, SRZ ;  /* 0x0000000000067805 */ /* 0x000fe2000001ff00 */
[----:B--2---:R-:W0:Y:S01]  /*c350*/  I2F.F64.U64 R4, R4 ;  /* 0x0000000400047312 */ /* 0x004e220000301800 */
[----:B------:R-:W-:Y:S05]  /*c360*/  BRA `(.L_x_5800) ;  /* 0x00000000000c7947 */ /* 0x000fea0003800000 */
.L_x_5819:
[----:B------:R-:W2:Y:S01]  /*c370*/  LDG.E R2, desc[UR36][R2.64] ;  /* 0x0000002402027981 */ /* 0x000ea2000c1e1900 */
[----:B------:R-:W-:Y:S01]  /*c380*/  CS2R R6, SRZ ;  /* 0x0000000000067805 */ /* 0x000fe2000001ff00 */
[----:B--2---:R0:W1:Y:S06]  /*c390*/  I2F.F64.U32 R4, R2 ;  /* 0x0000000200047312 */ /* 0x00406c0000201800 */
.L_x_5800:
[----:B------:R-:W-:Y:S05]  /*c3a0*/  BSYNC.RECONVERGENT B6 ;  /* 0x0000000000067941 */ /* 0x000fea0003800200 */
.L_x_5794:
[----:B------:R-:W0:Y:S01]  /*c3b0*/  LDCU.128 UR8, c[0x0][0x5b0] ;  /* 0x0000b600ff0877ac */ /* 0x000e220008000c00 */
[----:B------:R-:W-:-:S04]  /*c3c0*/  UPRMT UR4, UR41, 0x9910, URZ ;  /* 0x0000991029047896 */ /* 0x000fc800080000ff */
[----:B------:R-:W-:Y:S01]  /*c3d0*/  UISETP.GT.AND UP0, UPT, UR4, 0x9, UPT ;  /* 0x000000090400788c */ /* 0x000fe2000bf04270 */
[----:B0123-5:R-:W-:Y:S02]  /*c3e0*/  DMUL R2, R6, UR10 ;  /* 0x0000000a06027c28 */ /* 0x02ffe40008000000 */
[----:B----4-:R-:W-:-:S06]  /*c3f0*/  DMUL R8, R4, UR10 ;  /* 0x0000000a04087c28 */ /* 0x010fcc0008000000 */
[----:B------:R-:W-:Y:S02]  /*c400*/  DFMA R4, R4, UR8, -R2 ;  /* 0x0000000804047c2b */ /* 0x000fe40008000802 */
[----:B------:R-:W-:Y:S01]  /*c410*/  DFMA R6, R6, UR8, R8 ;  /* 0x0000000806067c2b */ /* 0x000fe20008000008 */
[----:B------:R-:W-:Y:S10]  /*c420*/  BRA.U UP0, `(.L_x_5822) ;  /* 0x0000000500407547 */ /* 0x000ff4000b800000 */
        /* <DEDUP_REMOVED lines=9> */
[----:B0-----:R-:W-:Y:S01]  /*c4c0*/  STG.E.U8 desc[UR36][R16.64], R5 ;  /* 0x0000000510007986 */ /* 0x001fe2000c101124 */
[----:B------:R-:W-:Y:S05]  /*c4d0*/  EXIT ;  /* 0x000000000000794d */ /* 0x000fea0003800000 */
.L_x_5825:
[----:B------:R-:W0:Y:S02]  /*c4e0*/  F2I.S64.F64.TRUNC R4, R4 ;  /* 0x0000000400047311 */ /* 0x000e24000030d900 */
[----:B0-----:R-:W-:-:S05]  /*c4f0*/  IMAD.MOV.U32 R3, RZ, RZ, R4 ;  /* 0x000000ffff037224 */ /* 0x001fca00078e0004 */
[----:B------:R-:W-:Y:S01]  /*c500*/  STG.E.U8 desc[UR36][R16.64], R3 ;  /* 0x0000000310007986 */ /* 0x000fe2000c101124 */
[----:B------:R-:W-:Y:S05]  /*c510*/  EXIT ;  /* 0x000000000000794d */ /* 0x000fea0003800000 */
.L_x_5824:
[----:B------:R-:W-:-:S09]  /*c520*/  UISETP.NE.AND UP0, UPT, UR4, 0x2, UPT ;  /* 0x000000020400788c */ /* 0x000fd2000bf05270 */
[----:B------:R-:W-:Y:S05]  /*c530*/  BRA.U !UP0, `(.L_x_5827) ;  /* 0x0000000108287547 */ /* 0x000fea000b800000 */
[----:B------:R-:W-:-:S09]  /*c540*/  UISETP.NE.AND UP0, UPT, UR4, 0x3, UPT ;  /* 0x000000030400788c */ /* 0x000fd2000bf05270 */
[----:B------:R-:W-:Y:S05]  /*c550*/  BRA.U !UP0, `(.L_x_5828) ;  /* 0x0000000108147547 */ /* 0x000fea000b800000 */
[----:B------:R-:W-:-:S09]  /*c560*/  UISETP.NE.AND UP0, UPT, UR4, 0x4, UPT ;  /* 0x000000040400788c */ /* 0x000fd2000bf05270 */
[----:B------:R-:W-:Y:S05]  /*c570*/  BRA.U UP0, `(.L_x_5826) ;  /* 0x0000000900c47547 */ /* 0x000fea000b800000 */
[----:B------:R-:W0:Y:S02]  /*c580*/  F2I.S64.F64.TRUNC R4, R4 ;  /* 0x0000000400047311 */ /* 0x000e24000030d900 */
[----:B0-----:R-:W-:Y:S01]  /*c590*/  STG.E.64 desc[UR36][R16.64], R4 ;  /* 0x0000000410007986 */ /* 0x001fe2000c101b24 */
[----:B------:R-:W-:Y:S05]  /*c5a0*/  EXIT ;  /* 0x000000000000794d */ /* 0x000fea0003800000 */
.L_x_5828:
[----:B------:R-:W0:Y:S02]  /*c5b0*/  F2I.F64.TRUNC R5, R4 ;  /* 0x0000000400057311 */ /* 0x000e24000030d100 */
[----:B0-----:R-:W-:Y:S01]  /*c5c0*/  STG.E desc[UR36][R16.64], R5 ;  /* 0x0000000510007986 */ /* 0x001fe2000c101924 */
[----:B------:R-:W-:Y:S05]  /*c5d0*/  EXIT ;  /* 0x000000000000794d */ /* 0x000fea0003800000 */
.L_x_5827:
[----:B------:R-:W0:Y:S02]  /*c5e0*/  F2I.F64.TRUNC R5, R4 ;  /* 0x0000000400057311 */ /* 0x000e24000030d100 */
[----:B0-----:R-:W-:Y:S01]  /*c5f0*/  STG.E.U16 desc[UR36][R16.64], R5 ;  /* 0x0000000510007986 */ /* 0x001fe2000c101524 */
[----:B------:R-:W-:Y:S05]  /*c600*/  EXIT ;  /* 0x000000000000794d */ /* 0x000fea0003800000 */
.L_x_5823:
        /* <DEDUP_REMOVED lines=11> */
[----:B------:R-:W-:Y:S01]  /*c6c0*/  STG.E desc[UR36][R16.64], R3 ;  /* 0x0000000310007986 */ /* 0x000fe2000c101924 */
[----:B------:R-:W-:Y:S05]  /*c6d0*/  EXIT ;  /* 0x000000000000794d */ /* 0x000fea0003800000 */
.L_x_5830:
[----:B------:R-:W-:Y:S01]  /*c6e0*/  UMOV UR4, 0xf0000000 ;  /* 0xf000000000047882 */ /* 0x000fe20000000000 */
[----:B------:R-:W-:Y:S01]  /*c6f0*/  UMOV UR5, 0x380fffff ;  /* 0x380fffff00057882 */ /* 0x000fe20000000000 */
[----:B------:R-:W0:Y:S01]  /*c700*/  F2F.F32.F64 R0, R4 ;  /* 0x0000000400007310 */ /* 0x000e220000301000 */
[----:B------:R-:W-:-:S14]  /*c710*/  DSETP.GEU.AND P0, PT, |R4|, UR4, PT ;  /* 0x0000000404007e2a */ /* 0x000fdc000bf0e200 */
[----:B0-----:R-:W-:-:S05]  /*c720*/  @!P0 FMUL R0, R0, 1.175494350822287508e-38 ;  /* 0x0080000000008820 */ /* 0x001fca0000400000 */
[----:B------:R-:W-:-:S05]  /*c730*/  F2FP.F16.F32.PACK_AB R0, RZ, R0 ;  /* 0x00000000ff00723e */ /* 0x000fca00000000ff */
[----:B------:R-:W-:Y:S01]  /*c740*/  STG.E.U16 desc[UR36][R16.64], R0 ;  /* 0x0000000010007986 */ /* 0x000fe2000c101524 */
[----:B------:R-:W-:Y:S05]  /*c750*/  EXIT ;  /* 0x000000000000794d */ /* 0x000fea0003800000 */
.L_x_5829:
        /* <DEDUP_REMOVED lines=14> */
[----:B------:R-:W-:Y:S01]  /*c840*/  STG.E.64 desc[UR36][R16.64], R2 ;  /* 0x0000000210007986 */ /* 0x000fe2000c101b24 */
[----:B------:R-:W-:Y:S05]  /*c850*/  EXIT ;  /* 0x000000000000794d */ /* 0x000fea0003800000 */
.L_x_5832:
        /* <DEDUP_REMOVED lines=9> */
[----:B------:R-:W-:Y:S01]  /*c8f0*/  STG.E desc[UR36][R16.64], R3 ;  /* 0x0000000310007986 */ /* 0x000fe2000c101924 */
[----:B------:R-:W-:Y:S05]  /*c900*/  EXIT ;  /* 0x000000000000794d */ /* 0x000fea0003800000 */
.L_x_5831:
[----:B------:R-:W-:Y:S01]  /*c910*/  STG.E.64 desc[UR36][R16.64], R4 ;  /* 0x0000000410007986 */ /* 0x000fe2000c101b24 */
[----:B------:R-:W-:Y:S05]  /*c920*/  EXIT ;  /* 0x000000000000794d */ /* 0x000fea0003800000 */
.L_x_5822:
        /* <DEDUP_REMOVED lines=11> */
[----:B0-----:R-:W-:Y:S01]  /*c9e0*/  STG.E.U16 desc[UR36][R16.64], R5 ;  /* 0x0000000510007986 */ /* 0x001fe2000c101524 */
[----:B------:R-:W-:Y:S05]  /*c9f0*/  EXIT ;  /* 0x000000000000794d */ /* 0x000fea0003800000 */
.L_x_5836:
        /* <DEDUP_REMOVED lines=21> */
.L_x_5839:
[----:B------:R-:W-:-:S04]  /*cb50*/  SHF.R.U32.HI R3, RZ, 0x18, R3 ;  /* 0x00000018ff037819 */ /* 0x000fc80000011603 */
[----:B------:R-:W-:-:S04]  /*cb60*/  LOP3.LUT R0, R0, 0x80, R3, 0xf8, !PT ;  /* 0x0000008000007812 */ /* 0x000fc800078ef803 */
[----:B------:R-:W-:-:S07]  /*cb70*/  PRMT R8, R0, 0x7610, R8 ;  /* 0x0000761000087816 */ /* 0x000fce0000000008 */
.L_x_5838:
[----:B------:R-:W-:Y:S05]  /*cb80*/  BSYNC.RECONVERGENT B0 ;  /* 0x0000000000007941 */ /* 0x000fea0003800200 */
.L_x_5837:
[----:B------:R-:W-:Y:S01]  /*cb90*/  STG.E.U8 desc[UR36][R16.64], R8 ;  /* 0x0000000810007986 */ /* 0x000fe2000c101124 */
[----:B------:R-:W-:Y:S05]  /*cba0*/  EXIT ;  /* 0x000000000000794d */ /* 0x000fea0003800000 */
.L_x_5835:
        /* <DEDUP_REMOVED lines=21> */
.L_x_5842:
[----:B------:R-:W-:-:S04]  /*cd00*/  SHF.R.U32.HI R3, RZ, 0x18, R3 ;  /* 0x00000018ff037819 */ /* 0x000fc80000011603 */
[----:B------:R-:W-:-:S04]  /*cd10*/  LOP3.LUT R0, R0, 0x80, R3, 0xf8, !PT ;  /* 0x0000008000007812 */ /* 0x000fc800078ef803 */
[----:B------:R-:W-:-:S07]  /*cd20*/  PRMT R8, R0, 0x7610, R8 ;  /* 0x0000761000087816 */ /* 0x000fce0000000008 */
.L_x_5841:
[----:B------:R-:W-:Y:S05]  /*cd30*/  BSYNC.RECONVERGENT B0 ;  /* 0x0000000000007941 */ /* 0x000fea0003800200 */
.L_x_5840:
[----:B------:R-:W-:Y:S01]  /*cd40*/  STG.E.U8 desc[UR36][R16.64], R8 ;  /* 0x0000000810007986 */ /* 0x000fe2000c101124 */
[----:B------:R-:W-:Y:S05]  /*cd50*/  EXIT ;  /* 0x000000000000794d */ /* 0x000fea0003800000 */
.L_x_5834:
        /* <DEDUP_REMOVED lines=26> */
.L_x_5844:
[----:B------:R-:W0:Y:S02]  /*cf00*/  F2I.U64.F64.TRUNC R4, R4 ;  /* 0x0000000400047311 */ /* 0x000e24000030d800 */
[----:B0-----:R-:W-:Y:S01]  /*cf10*/  STG.E.64 desc[UR36][R16.64], R4 ;  /* 0x0000000410007986 */ /* 0x001fe2000c101b24 */
[----:B------:R-:W-:Y:S05]  /*cf20*/  EXIT ;  /* 0x000000000000794d */ /* 0x000fea0003800000 */
.L_x_5843:
[----:B------:R-:W0:Y:S02]  /*cf30*/  F2I.U32.F64.TRUNC R5, R4 ;  /* 0x0000000400057311 */ /* 0x000e24000030d000 */
[----:B0-----:R-:W-:Y:S01]  /*cf40*/  STG.E desc[UR36][R16.64], R5 ;  /* 0x0000000510007986 */ /* 0x001fe2000c101924 */
[----:B------:R-:W-:Y:S05]  /*cf50*/  EXIT ;  /* 0x000000000000794d */ /* 0x000fea0003800000 */
.L_x_5833:
        /* <DEDUP_REMOVED lines=9> */
[----:B------:R-:W-:Y:S01]  /*cff0*/  STG.E.U8 desc[UR36][R16.64], R3 ;  /* 0x0000000310007986 */ /* 0x000fe2000c101124 */
[----:B------:R-:W-:Y:S05]  /*d000*/  EXIT ;  /* 0x000000000000794d */ /* 0x000fea0003800000 */
.L_x_5846:
[----:B------:R-:W-:Y:S01]  /*d010*/  STG.E.128 desc[UR36][R16.64], R4 ;  /* 0x0000000410007986 */ /* 0x000fe2000c101d24 */
[----:B------:R-:W-:Y:S05]  /*d020*/  EXIT ;  /* 0x000000000000794d */ /* 0x000fea0003800000 */
.L_x_5845:
[----:B------:R-:W-:-:S09]  /*d030*/  UISETP.NE.AND UP0, UPT, UR4, 0xf, UPT ;  /* 0x0000000f0400788c */ /* 0x000fd2000bf05270 */
[----:B------:R-:W-:Y:S05]  /*d040*/  BRA.U !UP0, `(.L_x_5847) ;  /* 0x0000000508087547 */ /* 0x000fea000b800000 */
[----:B------:R-:W-:-:S09]  /*d050*/  UISETP.NE.AND UP0, UPT, UR4, 0x17, UPT ;  /* 0x000000170400788c */ /* 0x000fd2000bf05270 */
[----:B------:R-:W-:Y:S05]  /*d060*/  BRA.U !UP0, `(.L_x_5848) ;  /* 0x0000000108a07547 */ /* 0x000fea000b800000 */
[----:B------:R-:W-:-:S09]  /*d070*/  UISETP.NE.AND UP0, UPT, UR4, 0x18, UPT ;  /* 0x000000180400788c */ /* 0x000fd2000bf05270 */
[----:B------:R-:W-:Y:S05]  /*d080*/  BRA.U !UP0, `(.L_x_5849) ;  /* 0x0000000108447547 */ /* 0x000fea000b800000 */
.L_x_5826:
        /* <DEDUP_REMOVED lines=16> */
.L_x_5850:
[----:B------:R-:W-:Y:S05]  /*d190*/  EXIT ;  /* 0x000000000000794d */ /* 0x000fea0003800000 */
.L_x_5849:
        /* <DEDUP_REMOVED lines=17> */
.L_x_5852:
[----:B------:R-:W-:Y:S05]  /*d2b0*/  BSYNC.RECONVERGENT B0 ;  /* 0x0000000000007941 */ /* 0x000fea0003800200 */
.L_x_5851:
[----:B------:R-:W-:-:S05]  /*d2c0*/  LOP3.LUT R3, R0, 0x80, R3, 0xf8, !PT ;  /* 0x0000008000037812 */ /* 0x000fca00078ef803 */
[----:B------:R-:W-:Y:S01]  /*d2d0*/  STG.E.U8 desc[UR36][R16.64], R3 ;  /* 0x0000000310007986 */ /* 0x000fe2000c101124 */
[----:B------:R-:W-:Y:S05]  /*d2e0*/  EXIT ;  /* 0x000000000000794d */ /* 0x000fea0003800000 */
.L_x_5848:
        /* <DEDUP_REMOVED lines=16> */
.L_x_5854:
[----:B------:R-:W-:Y:S02]  /*d3f0*/  ISETP.GT.U32.AND P0, PT, R2, 0x7f800000, PT ;  /* 0x7f8000000200780c */ /* 0x000fe40003f04070 */
[----:B------:R-:W-:-:S04]  /*d400*/  MOV R0, 0x7f ;  /* 0x0000007f00007802 */ /* 0x000fc80000000f00 */
[----:B------:R-:W-:-:S07]  /*d410*/  SEL R0, R0, 0x7c, P0 ;  /* 0x0000007c00007807 */ /* 0x000fce0000000000 */
.L_x_5855:
[----:B------:R-:W-:Y:S05]  /*d420*/  BSYNC.RECONVERGENT B0 ;  /* 0x0000000000007941 */ /* 0x000fea0003800200 */
.L_x_5853:
[----:B------:R-:W-:-:S04]  /*d430*/  SHF.R.U32.HI R3, RZ, 0x18, R3 ;  /* 0x00000018ff037819 */ /* 0x000fc80000011603 */
[----:B------:R-:W-:-:S05]  /*d440*/  LOP3.LUT R3, R0, 0x80, R3, 0xf8, !PT ;  /* 0x0000008000037812 */ /* 0x000fca00078ef803 */
[----:B------:R-:W-:Y:S01]  /*d450*/  STG.E.U8 desc[UR36][R16.64], R3 ;  /* 0x0000000310007986 */ /* 0x000fe2000c101124 */
[----:B------:R-:W-:Y:S05]  /*d460*/  EXIT ;  /* 0x000000000000794d */ /* 0x000fea0003800000 */
.L_x_5847:
[----:B------:R-:W-:Y:S01]  /*d470*/  UMOV UR4, 0xf0000000 ;  /* 0xf000000000047882 */ /* 0x000fe20000000000 */
[----:B------:R-:W-:Y:S01]  /*d480*/  UMOV UR5, 0x380fffff ;  /* 0x380fffff00057882 */ /* 0x000fe20000000000 */
[----:B------:R-:W0:Y:S01]  /*d490*/  F2F.F32.F64 R0, R4 ;  /* 0x0000000400007310 */ /* 0x000e220000301000 */
[----:B------:R-:W-:-:S14]  /*d4a0*/  DSETP.GEU.AND P0, PT, |R4|, UR4, PT ;  /* 0x0000000404007e2a */ /* 0x000fdc000bf0e200 */
[----:B0-----:R-:W-:-:S05]  /*d4b0*/  @!P0 FMUL R0, R0, 1.175494350822287508e-38 ;  /* 0x0080000000008820 */ /* 0x001fca0000400000 */
[----:B------:R-:W-:-:S05]  /*d4c0*/  F2FP.BF16.F32.PACK_AB R0, RZ, R0 ;  /* 0x00000000ff00723e */ /* 0x000fca00000010ff */
[----:B------:R-:W-:Y:S01]  /*d4d0*/  STG.E.U16 desc[UR36][R16.64], R0 ;  /* 0x0000000010007986 */ /* 0x000fe2000c101524 */
[----:B------:R-:W-:Y:S05]  /*d4e0*/  EXIT ;  /* 0x000000000000794d */ /* 0x000fea0003800000 */
.L_x_5856:
        /* <DEDUP_REMOVED lines=9> */
.L_x_17195:


//--------------------- .text._ZN2at6native27unrolled_elementwise_kernelINS0_13AUnaryFunctorIN3c107complexIdEES5_S5_NS0_15binary_internal10MulFunctorIS5_EEEESt5arrayIPcLm2EELi4E23TrivialOffsetCalculatorILi1EjESE_NS0_6memory12LoadWithCastILi1EEENSF_13StoreWithCastILi1EEEEEviT_T0_T2_T3_T4_T5_ --------------------------
	.section	.text._ZN2at6native27unrolled_elementwise_kernelINS0_13AUnaryFunctorIN3c107complexIdEES5_S5_NS0_15binary_internal10MulFunctorIS5_EEEESt5arrayIPcLm2EELi4E23TrivialOffsetCalculatorILi1EjESE_NS0_6memory12LoadWithCastILi1EEENSF_13StoreWithCastILi1EEEEEviT_T0_T2_T3_T4_T5_,"ax",@progbits
	.align	128
        .global         _ZN2at6native27unrolled_elementwise_kernelINS0_13AUnaryFunctorIN3c107complexIdEES5_S5_NS0_15binary_internal10MulFunctorIS5_EEEESt5arrayIPcLm2EELi4E23TrivialOffsetCalculatorILi1EjESE_NS0_6memory12LoadWithCastILi1EEENSF_13StoreWithCastILi1EEEEEviT_T0_T2_T3_T4_T5_
        .type           _ZN2at6native27unrolled_elementwise_kernelINS0_13AUnaryFunctorIN3c107complexIdEES5_S5_NS0_15binary_internal10MulFunctorIS5_EEEESt5arrayIPcLm2EELi4E23TrivialOffsetCalculatorILi1EjESE_NS0_6memory12LoadWithCastILi1EEENSF_13StoreWithCastILi1EEEEEviT_T0_T2_T3_T4_T5_,@function
        .size           _ZN2at6native27unrolled_elementwise_kernelINS0_13AUnaryFunctorIN3c107complexIdEES5_S5_NS0_15binary_internal10MulFunctorIS5_EEEESt5arrayIPcLm2EELi4E23TrivialOffsetCalculatorILi1EjESE_NS0_6memory12LoadWithCastILi1EEENSF_13StoreWithCastILi1EEEEEviT_T0_T2_T3_T4_T5_,(.L_x_17196 - _ZN2at6native27unrolled_elementwise_kernelINS0_13AUnaryFunctorIN3c107complexIdEES5_S5_NS0_15binary_internal10MulFunctorIS5_EEEESt5arrayIPcLm2EELi4E23TrivialOffsetCalculatorILi1EjESE_NS0_6memory12LoadWithCastILi1EEENSF_13StoreWithCastILi1EEEEEviT_T0_T2_T3_T4_T5_)
        .other          _ZN2at6native27unrolled_elementwise_kernelINS0_13AUnaryFunctorIN3c107complexIdEES5_S5_NS0_15binary_internal10MulFunctorIS5_EEEESt5arrayIPcLm2EELi4E23TrivialOffsetCalculatorILi1EjESE_NS0_6memory12LoadWithCastILi1EEENSF_13StoreWithCastILi1EEEEEviT_T0_T2_T3_T4_T5_,@"STO_CUDA_ENTRY STV_DEFAULT"
_ZN2at6native27unrolled_elementwise_kernelINS0_13AUnaryFunctorIN3c107complexIdEES5_S5_NS0_15binary_internal10MulFunctorIS5_EEEESt5arrayIPcLm2EELi4E23TrivialOffsetCalculatorILi1EjESE_NS0_6memory12LoadWithCastILi1EEENSF_13StoreWithCastILi1EEEEEviT_T0_T2_T3_T4_T5_:
.text._ZN2at6native27unrolled_elementwise_kernelINS0_13AUnaryFunctorIN3c107complexIdEES5_S5_NS0_15binary_internal10MulFunctorIS5_EEEESt5arrayIPcLm2EELi4E23TrivialOffsetCalculatorILi1EjESE_NS0_6memory12LoadWithCastILi1EEENSF_13StoreWithCastILi1EEEEEviT_T0_T2_T3_T4_T5_:
        /* <DEDUP_REMOVED lines=35> */
.L_x_5863:
[----:B------:R-:W2:Y:S01]  /*0230*/  LDG.E.U8 R4, desc[UR36][R4.64] ;  /* 0x0000002404047981 */ /* 0x000ea2000c1e1100 */
[----:B------:R-:W-:Y:S01]  /*0240*/  CS2R R30, SRZ ;  /* 0x00000000001e7805 */ /* 0x000fe2000001ff00 */
[----:B--2---:R0:W1:Y:S01]  /*0250*/  I2F.F64.U16 R28, R4 ;  /* 0x00000004001c7312 */ /* 0x0040620000101800 */
[----:B------:R-:W-:Y:S05]  /*0260*/  BRA `(.L_x_5865) ;  /* 0x0000000c00bc7947 */ /* 0x000fea0003800000 */
.L_x_5862:
        /* <DEDUP_REMOVED lines=10> */
.L_x_5867:
[----:B------:R-:W2:Y:S01]  /*0310*/  LDG.E R4, desc[UR36][R4.64] ;  /* 0x0000002404047981 */ /* 0x000ea2000c1e1900 */
[----:B------:R-:W-:Y:S01]  /*0320*/  CS2R R30, SRZ ;  /* 0x00000000001e7805 */ /* 0x000fe2000001ff00 */
[----:B--2---:R1:W2:Y:S01]  /*0330*/  I2F.F64 R28, R4 ;  /* 0x00000004001c7312 */ /* 0x0042a20000201c00 */
[----:B------:R-:W-:Y:S05]  /*0340*/  BRA `(.L_x_5865) ;  /* 0x0000000c00847947 */ /* 0x000fea0003800000 */
.L_x_5866:
[----:B------:R-:W2:Y:S01]  /*0350*/  LDG.E.U16 R4, desc[UR36][R4.64] ;  /* 0x0000002404047981 */ /* 0x000ea2000c1e1500 */
[----:B------:R-:W-:Y:S01]  /*0360*/  CS2R R30, SRZ ;  /* 0x00000000001e7805 */ /* 0x000fe2000001ff00 */
[----:B--2---:R3:W4:Y:S01]  /*0370*/  I2F.F64.S16 R28, R4 ;  /* 0x00000004001c7312 */ /* 0x0047220000101c00 */
[----:B------:R-:W-:Y:S05]  /*0380*/  BRA `(.L_x_5865) ;  /* 0x0000000c00747947 */ /* 0x000fea0003800000 */
.L_x_5861:
        /* <DEDUP_REMOVED lines=11> */
.L_x_5869:
[----:B------:R-:W2:Y:S01]  /*0440*/  LDG.E.U16 R0, desc[UR36][R4.64] ;  /* 0x0000002404007981 */ /* 0x000ea2000c1e1500 */
[----:B------:R-:W-:Y:S01]  /*0450*/  CS2R R30, SRZ ;  /* 0x00000000001e7805 */ /* 0x000fe2000001ff00 */
[----:B--2---:R-:W-:-:S05]  /*0460*/  HADD2.F32 R0, -RZ, R0.H0_H0 ;  /* 0x20000000ff007230 */ /* 0x004fca0000004100 */
[----:B------:R-:W-:-:S04]  /*0470*/  FMUL.FTZ R0, R0, 1 ;  /* 0x3f80000000007820 */ /* 0x000fc80000410000 */
[----:B------:R0:W1:Y:S01]  /*0480*/  F2F.F64.F32 R28, R0 ;  /* 0x00000000001c7310 */ /* 0x0000620000201800 */
[----:B------:R-:W-:Y:S05]  /*0490*/  BRA `(.L_x_5865) ;  /* 0x0000000c00307947 */ /* 0x000fea0003800000 */
.L_x_5868:
        /* <DEDUP_REMOVED lines=12> */
.L_x_5871:
[----:B------:R-:W2:Y:S02]  /*0560*/  LDG.E R3, desc[UR36][R4.64] ;  /* 0x0000002404037981 */ /* 0x000ea4000c1e1900 */
[--C-:B--2---:R-:W-:Y:S02]  /*0570*/  HADD2.F32 R0, -RZ, R3.reuse.H0_H0 ;  /* 0x20000003ff007230 */ /* 0x104fe40000004100 */
[----:B------:R-:W-:-:S03]  /*0580*/  HADD2.F32 R3, -RZ, R3.H1_H1 ;  /* 0x30000003ff037230 */ /* 0x000fc60000004100 */
[----:B------:R-:W-:Y:S02]  /*0590*/  FMUL.FTZ R0, R0, 1 ;  /* 0x3f80000000007820 */ /* 0x000fe40000410000 */
[----:B------:R-:W-:Y:S02]  /*05a0*/  FMUL.FTZ R3, R3, 1 ;  /* 0x3f80000003037820 */ /* 0x000fe40000410000 */
[----:B------:R0:W1:Y:S08]  /*05b0*/  F2F.F64.F32 R28, R0 ;  /* 0x00000000001c7310 */ /* 0x0000700000201800 */
[----:B------:R0:W2:Y:S01]  /*05c0*/  F2F.F64.F32 R30, R3 ;  /* 0x00000003001e7310 */ /* 0x0000a20000201800 */
[----:B------:R-:W-:Y:S05]  /*05d0*/  BRA `(.L_x_5865) ;  /* 0x0000000800e07947 */ /* 0x000fea0003800000 */
.L_x_5870:
[----:B------:R0:W5:Y:S01]  /*05e0*/  LDG.E.64 R28, desc[UR36][R4.64] ;  /* 0x00000024041c7981 */ /* 0x000162000c1e1b00 */
[----:B------:R-:W-:Y:S01]  /*05f0*/  CS2R R30, SRZ ;  /* 0x00000000001e7805 */ /* 0x000fe2000001ff00 */
[----:B------:R-:W-:Y:S06]  /*0600*/  BRA `(.L_x_5865) ;  /* 0x0000000800d47947 */ /* 0x000fec0003800000 */
.L_x_5860:
        /* <DEDUP_REMOVED lines=14> */
.L_x_5874:
[----:B------:R0:W5:Y:S01]  /*06f0*/  LDG.E.128 R28, desc[UR36][R4.64] ;  /* 0x00000024041c7981 */ /* 0x000162000c1e1d00 */
[----:B------:R-:W-:Y:S05]  /*0700*/  BRA `(.L_x_5865) ;  /* 0x0000000800947947 */ /* 0x000fea0003800000 */
.L_x_5873:
        /* <DEDUP_REMOVED lines=8> */
[----:B------:R-:W-:Y:S01]  /*0790*/  CS2R R30, SRZ ;  /* 0x00000000001e7805 */ /* 0x000fe2000001ff00 */
        /* <DEDUP_REMOVED lines=15> */
[----:B------:R-:W-:-:S05]  /*0890*/  LOP3.LUT R3, R3, 0x80000000, R0, 0xf8, !PT ;  /* 0x8000000003037812 */ /* 0x000fca00078ef800 */
[----:B------:R-:W-:-:S04]  /*08a0*/  FMUL.FTZ R3, R3, 1 ;  /* 0x3f80000003037820 */ /* 0x000fc80000410000 */
[----:B------:R0:W1:Y:S01]  /*08b0*/  F2F.F64.F32 R28, R3 ;  /* 0x00000003001c7310 */ /* 0x0000620000201800 */
[----:B------:R-:W-:Y:S05]  /*08c0*/  BRA `(.L_x_5865) ;  /* 0x0000000800247947 */ /* 0x000fea0003800000 */
.L_x_5876:
[----:B------:R-:W2:Y:S01]  /*08d0*/  LDG.E.U8 R4, desc[UR36][R4.64] ;  /* 0x0000002404047981 */ /* 0x000ea2000c1e1100 */
[----:B------:R-:W-:Y:S01]  /*08e0*/  CS2R R30, SRZ ;  /* 0x00000000001e7805 */ /* 0x000fe2000001ff00 */
        /* <DEDUP_REMOVED lines=10> */
[----:B------:R-:W-:-:S05]  /*0990*/  LOP3.LUT R0, R0, 0x80000000, R3, 0xf8, !PT ;  /* 0x8000000000007812 */ /* 0x000fca00078ef803 */
[----:B------:R-:W-:-:S04]  /*09a0*/  FMUL.FTZ R0, R0, 1 ;  /* 0x3f80000000007820 */ /* 0x000fc80000410000 */
[----:B------:R0:W1:Y:S01]  /*09b0*/  F2F.F64.F32 R28, R0 ;  /* 0x00000000001c7310 */ /* 0x0000620000201800 */
[----:B------:R-:W-:Y:S05]  /*09c0*/  BRA `(.L_x_5865) ;  /* 0x0000000400e47947 */ /* 0x000fea0003800000 */
.L_x_5875:
[----:B------:R-:W2:Y:S01]  /*09d0*/  LDG.E.U16 R0, desc[UR36][R4.64] ;  /* 0x0000002404007981 */ /* 0x000ea2000c1e1500 */
[----:B------:R-:W-:Y:S01]  /*09e0*/  CS2R R30, SRZ ;  /* 0x00000000001e7805 */ /* 0x000fe2000001ff00 */
[----:B--2---:R-:W-:-:S04]  /*09f0*/  IMAD.U32 R0, R0, 0x10000, RZ ;  /* 0x0001000000007824 */ /* 0x004fc800078e00ff */
[----:B------:R-:W-:-:S04]  /*0a00*/  FMUL.FTZ R0, R0, 1 ;  /* 0x3f80000000007820 */ /* 0x000fc80000410000 */
[----:B------:R0:W1:Y:S01]  /*0a10*/  F2F.F64.F32 R28, R0 ;  /* 0x00000000001c7310 */ /* 0x0000620000201800 */
[----:B------:R-:W-:Y:S05]  /*0a20*/  BRA `(.L_x_5865) ;  /* 0x0000000400cc7947 */ /* 0x000fea0003800000 */
.L_x_5872:
        /* <DEDUP_REMOVED lines=12> */
.L_x_5879:
        /* <DEDUP_REMOVED lines=22> */
.L_x_5881:
[----:B------:R-:W-:Y:S05]  /*0c50*/  BSYNC.RECONVERGENT B0 ;  /* 0x0000000000007941 */ /* 0x000fea0003800200 */
.L_x_5880:
[----:B------:R-:W-:Y:S01]  /*0c60*/  IMAD.SHL.U32 R0, R0, 0x100000, RZ ;  /* 0x0010000000007824 */ /* 0x000fe200078e00ff */
[----:B------:R-:W-:-:S04]  /*0c70*/  LEA R3, R3, 0x3b800000, 0x17 ;  /* 0x3b80000003037811 */ /* 0x000fc800078eb8ff */
[----:B------:R-:W-:-:S05]  /*0c80*/  LOP3.LUT R0, R3, R0, R7, 0xfe, !PT ;  /* 0x0000000003007212 */ /* 0x000fca00078efe07 */
[----:B------:R-:W-:-:S04]  /*0c90*/  FMUL.FTZ R0, R0, 1 ;  /* 0x3f80000000007820 */ /* 0x000fc80000410000 */
[----:B------:R0:W1:Y:S01]  /*0ca0*/  F2F.F64.F32 R28, R0 ;  /* 0x00000000001c7310 */ /* 0x0000620000201800 */
[----:B------:R-:W-:Y:S05]  /*0cb0*/  BRA `(.L_x_5865) ;  /* 0x0000000400287947 */ /* 0x000fea0003800000 */
.L_x_5878:
        /* <DEDUP_REMOVED lines=22> */
.L_x_5883:
[----:B------:R-:W-:Y:S05]  /*0e20*/  BSYNC.RECONVERGENT B0 ;  /* 0x0000000000007941 */ /* 0x000fea0003800200 */
.L_x_5882:
[----:B------:R-:W-:Y:S01]  /*0e30*/  IMAD.SHL.U32 R0, R0, 0x200000, RZ ;  /* 0x0020000000007824 */ /* 0x000fe200078e00ff */
[----:B------:R-:W-:-:S04]  /*0e40*/  LEA R3, R3, 0x37800000, 0x17 ;  /* 0x3780000003037811 */ /* 0x000fc800078eb8ff */
[----:B------:R-:W-:-:S05]  /*0e50*/  LOP3.LUT R0, R3, R0, R7, 0xfe, !PT ;  /* 0x0000000003007212 */ /* 0x000fca00078efe07 */
[----:B------:R-:W-:-:S04]  /*0e60*/  FMUL.FTZ R0, R0, 1 ;  /* 0x3f80000000007820 */ /* 0x000fc80000410000 */
[----:B------:R0:W1:Y:S01]  /*0e70*/  F2F.F64.F32 R28, R0 ;  /* 0x00000000001c7310 */ /* 0x0000620000201800 */
[----:B------:R-:W-:Y:S05]  /*0e80*/  BRA `(.L_x_5865) ;  /* 0x0000000000b47947 */ /* 0x000fea0003800000 */
.L_x_5877:
[----:B------:R-:W-:-:S09]  /*0e90*/  UISETP.NE.AND UP0, UPT, UR4, 0x1c, UPT ;  /* 0x0000001c0400788c */ /* 0x000fd2000bf05270 */
[----:B------:R-:W-:Y:S05]  /*0ea0*/  BRA.U !UP0, `(.L_x_5884) ;  /* 0x0000000108a07547 */ /* 0x000fea000b800000 */
[----:B------:R-:W-:-:S09]  /*0eb0*/  UISETP.NE.AND UP0, UPT, UR4, 0x1d, UPT ;  /* 0x0000001d0400788c */ /* 0x000fd2000bf05270 */
[----:B------:R-:W-:Y:S05]  /*0ec0*/  BRA.U !UP0, `(.L_x_5885) ;  /* 0x0000000108887547 */ /* 0x000fea000b800000 */
[----:B------:R-:W-:-:S09]  /*0ed0*/  UISETP.NE.AND UP0, UPT, UR4, 0x2c, UPT ;  /* 0x0000002c0400788c */ /* 0x000fd2000bf05270 */
[----:B------:R-:W-:Y:S05]  /*0ee0*/  BRA.U !UP0, `(.L_x_5886) ;  /* 0x00000001084c7547 */ /* 0x000fea000b800000 */
.L_x_5864:
        /* <DEDUP_REMOVED lines=16> */
.L_x_5887:
[----:B------:R-:W-:Y:S02]  /*0ff0*/  CS2R R28, SRZ ;  /* 0x00000000001c7805 */ /* 0x000fe4000001ff00 */
[----:B------:R-:W-:Y:S01]  /*1000*/  CS2R R30, SRZ ;  /* 0x00000000001e7805 */ /* 0x000fe2000001ff00 */
[----:B------:R-:W-:Y:S06]  /*1010*/  BRA `(.L_x_5865) ;  /* 0x0000000000507947 */ /* 0x000fec0003800000 */
.L_x_5886:
[----:B------:R-:W2:Y:S01]  /*1020*/  LDG.E.U8 R0, desc[UR36][R4.64] ;  /* 0x0000002404007981 */ /* 0x000ea2000c1e1100 */
[----:B------:R-:W-:Y:S01]  /*1030*/  CS2R R30, SRZ ;  /* 0x00000000001e7805 */ /* 0x000fe2000001ff00 */
[----:B------:R-:W-:Y:S02]  /*1040*/  IMAD.MOV.U32 R28, RZ, RZ, 0x0 ;  /* 0x00000000ff1c7424 */ /* 0x000fe400078e00ff */
[----:B------:R-:W-:Y:S01]  /*1050*/  IMAD.MOV.U32 R29, RZ, RZ, 0x38000000 ;  /* 0x38000000ff1d7424 */ /* 0x000fe200078e00ff */
[----:B--2---:R-:W-:-:S13]  /*1060*/  ISETP.NE.AND P0, PT, R0, RZ, PT ;  /* 0x000000ff0000720c */ /* 0x004fda0003f05270 */
[----:B------:R-:W-:Y:S05]  /*1070*/  @!P0 BRA `(.L_x_5865) ;  /* 0x0000000000388947 */ /* 0x000fea0003800000 */
[----:B------:R-:W-:-:S13]  /*1080*/  ISETP.NE.AND P0, PT, R0, 0xff, PT ;  /* 0x000000ff0000780c */ /* 0x000fda0003f05270 */
[----:B------:R-:W-:Y:S02]  /*1090*/  @P0 IMAD.SHL.U32 R0, R0, 0x800000, RZ ;  /* 0x0080000000000824 */ /* 0x000fe400078e00ff */
[----:B------:R-:W-:Y:S02]  /*10a0*/  @!P0 IMAD.MOV.U32 R28, RZ, RZ, 0x20000000 ;  /* 0x20000000ff1c8424 */ /* 0x000fe400078e00ff */
[----:B------:R-:W-:Y:S02]  /*10b0*/  @!P0 IMAD.MOV.U32 R29, RZ, RZ, 0x7ff80000 ;  /* 0x7ff80000ff1d8424 */ /* 0x000fe400078e00ff */
[----:B------:R-:W-:-:S04]  /*10c0*/  @P0 FMUL.FTZ R0, R0, 1 ;  /* 0x3f80000000000820 */ /* 0x000fc80000410000 */
[----:B------:R0:W1:Y:S01]  /*10d0*/  @P0 F2F.F64.F32 R28, R0 ;  /* 0x00000000001c0310 */ /* 0x0000620000201800 */
[----:B------:R-:W-:Y:S05]  /*10e0*/  BRA `(.L_x_5865) ;  /* 0x00000000001c7947 */ /* 0x000fea0003800000 */
.L_x_5885:
[----:B------:R-:W2:Y:S01]  /*10f0*/  LDG.E.64 R28, desc[UR36][R4.64] ;  /* 0x00000024041c7981 */ /* 0x000ea2000c1e1b00 */
[----:B------:R-:W-:Y:S01]  /*1100*/  CS2R R30, SRZ ;  /* 0x00000000001e7805 */ /* 0x000fe2000001ff00 */
[----:B--2---:R-:W0:Y:S01]  /*1110*/  I2F.F64.U64 R28, R28 ;  /* 0x0000001c001c7312 */ /* 0x004e220000301800 */
[----:B------:R-:W-:Y:S05]  /*1120*/  BRA `(.L_x_5865) ;  /* 0x00000000000c7947 */ /* 0x000fea0003800000 */
.L_x_5884:
[----:B------:R-:W2:Y:S01]  /*1130*/  LDG.E R4, desc[UR36][R4.64] ;  /* 0x0000002404047981 */ /* 0x000ea2000c1e1900 */
[----:B------:R-:W-:Y:S01]  /*1140*/  CS2R R30, SRZ ;  /* 0x00000000001e7805 */ /* 0x000fe2000001ff00 */
[----:B--2---:R0:W1:Y:S06]  /*1150*/  I2F.F64.U32 R28, R4 ;  /* 0x00000004001c7312 */ /* 0x00406c0000201800 */
.L_x_5865:
[----:B------:R-:W-:Y:S05]  /*1160*/  BSYNC.RECONVERGENT B6 ;  /* 0x0000000000067941 */ /* 0x000fea0003800200 */
.L_x_5859:
[----:B------:R-:W-:-:S07]  /*1170*/  VIADD R35, R33, 0x80 ;  /* 0x0000008021237836 */ /* 0x000fce0000000000 */
.L_x_5858:
[----:B------:R-:W-:Y:S05]  /*1180*/  BSYNC.RECONVERGENT B7 ;  /* 0x0000000000077941 */ /* 0x000fea0003800200 */
.L_x_5857:
[----:B------:R-:W-:Y:S01]  /*1190*/  ISETP.GE.AND P0, PT, R35, R32, PT ;  /* 0x000000202300720c */ /* 0x000fe20003f06270 */
[----:B------:R-:W-:Y:S01]  /*11a0*/  BSSY.RECONVERGENT B7, `(.L_x_5888) ;  /* 0x000010f000077945 */ /* 0x000fe20003800200 */
[----:B------:R-:W-:Y:S02]  /*11b0*/  CS2R R26, SRZ ;  /* 0x00000000001a7805 */ /* 0x000fe4000001ff00 */
[----:B------:R-:W-:-:S09]  /*11c0*/  CS2R R24, SRZ ;  /* 0x0000000000187805 */ /* 0x000fd2000001ff00 */
[----:B------:R-:W-:Y:S05]  /*11d0*/  @P0 BRA `(.L_x_5889) ;  /* 0x00000010002c0947 */ /* 0x000fea0003800000 */
[----:B01-3--:R-:W0:Y:S01]  /*11e0*/  LDC.64 R4, c[0x0][0x3b8] ;  /* 0x0000ee00ff047b82 */ /* 0x00be220000000a00 */
        /* <DEDUP_REMOVED lines=17> */
[----:B------:R-:W3:Y:S01]  /*1300*/  LDG.E.S8 R4, desc[UR36][R4.64] ;  /* 0x0000002404047981 */ /* 0x000ee2000c1e1300 */
[----:B------:R-:W-:Y:S01]  /*1310*/  CS2R R26, SRZ ;  /* 0x00000000001a7805 */ /* 0x000fe2000001ff00 */
[----:B---3--:R0:W1:Y:S01]  /*1320*/  I2F.F64.S16 R24, R4 ;  /* 0x0000000400187312 */ /* 0x0080620000101c00 */
[----:B------:R-:W-:Y:S05]  /*1330*/  BRA `(.L_x_5896) ;  /* 0x0000000c00cc7947 */ /* 0x000fea0003800000 */
.L_x_5894:
[----:B------:R-:W3:Y:S01]  /*1340*/  LDG.E.U8 R4, desc[UR36][R4.64] ;  /* 0x0000002404047981 */ /* 0x000ee2000c1e1100 */
[----:B------:R-:W-:Y:S01]  /*1350*/  CS2R R26, SRZ ;  /* 0x00000000001a7805 */ /* 0x000fe2000001ff00 */
[----:B---3--:R0:W1:Y:S01]  /*1360*/  I2F.F64.U16 R24, R4 ;  /* 0x0000000400187312 */ /* 0x0080620000101800 */
[----:B------:R-:W-:Y:S05]  /*1370*/  BRA `(.L_x_5896) ;  /* 0x0000000c00bc7947 */ /* 0x000fea0003800000 */
.L_x_5893:
[----:B------:R-:W-:-:S09]  /*1380*/  UISETP.NE.AND UP0, UPT, UR4, 0x2, UPT ;  /* 0x000000020400788c */ /* 0x000fd2000bf05270 */
[----:B------:R-:W-:Y:S05]  /*1390*/  BRA.U !UP0, `(.L_x_5897) ;  /* 0x0000000108307547 */ /* 0x000fea000b800000 */
[----:B------:R-:W-:-:S09]  /*13a0*/  UISETP.NE.AND UP0, UPT, UR4, 0x3, UPT ;  /* 0x000000030400788c */ /* 0x000fd2000bf05270 */
[----:B------:R-:W-:Y:S05]  /*13b0*/  BRA.U !UP0, `(.L_x_5898) ;  /* 0x0000000108187547 */ /* 0x000fea000b800000 */
[----:B------:R-:W-:-:S09]  /*13c0*/  UISETP.NE.AND UP0, UPT, UR4, 0x4, UPT ;  /* 0x000000040400788c */ /* 0x000fd2000bf05270 */
[----:B------:R-:W-:Y:S05]  /*13d0*/  BRA.U UP0, `(.L_x_5895) ;  /* 0x0000000d003c7547 */ /* 0x000fea000b800000 */
[----:B------:R-:W3:Y:S01]  /*13e0*/  LDG.E.64 R24, desc[UR36][R4.64] ;  /* 0x0000002404187981 */ /* 0x000ee2000c1e1b00 */
[----:B------:R-:W-:Y:S01]  /*13f0*/  CS2R R26, SRZ ;  /* 0x00000000001a7805 */ /* 0x000fe2000001ff00 */
[----:B---3--:R-:W0:Y:S01]  /*1400*/  I2F.F64.S64 R24, R24 ;  /* 0x0000001800187312 */ /* 0x008e220000301c00 */
[----:B------:R-:W-:Y:S05]  /*1410*/  BRA `(.L_x_5896) ;  /* 0x0000000c00947947 */ /* 0x000fea0003800000 */
.L_x_5898:
[----:B------:R-:W3:Y:S01]  /*1420*/  LDG.E R4, desc[UR36][R4.64] ;  /* 0x0000002404047981 */ /* 0x000ee2000c1e1900 */
[----:B------:R-:W-:Y:S01]  /*1430*/  CS2R R26, SRZ ;  /* 0x00000000001a7805 */ /* 0x000fe2000001ff00 */
[----:B---3--:R0:W1:Y:S01]  /*1440*/  I2F.F64 R24, R4 ;  /* 0x0000000400187312 */ /* 0x0080620000201c00 */
[----:B------:R-:W-:Y:S05]  /*1450*/  BRA `(.L_x_5896) ;  /* 0x0000000c00847947 */ /* 0x000fea0003800000 */
.L_x_5897:
[----:B------:R-:W3:Y:S01]  /*1460*/  LDG.E.U16 R4, desc[UR36][R4.64] ;  /* 0x0000002404047981 */ /* 0x000ee2000c1e1500 */
[----:B------:R-:W-:Y:S01]  /*1470*/  CS2R R26, SRZ ;  /* 0x00000000001a7805 */ /* 0x000fe2000001ff00 */
[----:B---3--:R0:W1:Y:S01]  /*1480*/  I2F.F64.S16 R24, R4 ;  /* 0x0000000400187312 */ /* 0x0080620000101c00 */
[----:B------:R-:W-:Y:S05]  /*1490*/  BRA `(.L_x_5896) ;  /* 0x0000000c00747947 */ /* 0x000fea0003800000 */
.L_x_5892:
[----:B------:R-:W-:-:S09]  /*14a0*/  UISETP.GT.AND UP0, UPT, UR4, 0x6, UPT ;  /* 0x000000060400788c */ /* 0x000fd2000bf04270 */
[----:B------:R-:W-:Y:S05]  /*14b0*/  BRA.U UP0, `(.L_x_5899) ;  /* 0x00000001003c7547 */ /* 0x000fea000b800000 */
[----:B------:R-:W-:-:S09]  /*14c0*/  UISETP.NE.AND UP0, UPT, UR4, 0x5, UPT ;  /* 0x000000050400788c */ /* 0x000fd2000bf05270 */
[----:B------:R-:W-:Y:S05]  /*14d0*/  BRA.U !UP0, `(.L_x_5900) ;  /* 0x00000001081c7547 */ /* 0x000fea000b800000 */
[----:B------:R-:W-:-:S09]  /*14e0*/  UISETP.NE.AND UP0, UPT, UR4, 0x6, UPT ;  /* 0x000000060400788c */ /* 0x000fd2000bf05270 */
[----:B------:R-:W-:Y:S05]  /*14f0*/  BRA.U UP0, `(.L_x_5895) ;  /* 0x0000000900f47547 */ /* 0x000fea000b800000 */
[----:B------:R-:W3:Y:S01]  /*1500*/  LDG.E R24, desc[UR36][R4.64] ;  /* 0x0000002404187981 */ /* 0x000ee2000c1e1900 */
[----:B------:R-:W-:Y:S01]  /*1510*/  CS2R R26, SRZ ;  /* 0x00000000001a7805 */ /* 0x000fe2000001ff00 */
[----:B---3--:R-:W-:-:S06]  /*1520*/  FMUL.FTZ R24, R24, 1 ;  /* 0x3f80000018187820 */ /* 0x008fcc0000410000 */
[----:B------:R-:W3:Y:S01]  /*1530*/  F2F.F64.F32 R24, R24 ;  /* 0x0000001800187310 */ /* 0x000ee20000201800 */
[----:B------:R-:W-:Y:S05]  /*1540*/  BRA `(.L_x_5896) ;  /* 0x0000000c00487947 */ /* 0x000fea0003800000 */
.L_x_5900:
[----:B------:R-:W3:Y:S01]  /*1550*/  LDG.E.U16 R0, desc[UR36][R4.64] ;  /* 0x0000002404007981 */ /* 0x000ee2000c1e1500 */
[----:B------:R-:W-:Y:S01]  /*1560*/  CS2R R26, SRZ ;  /* 0x00000000001a7805 */ /* 0x000fe2000001ff00 */
[----:B---3--:R-:W-:-:S05]  /*1570*/  HADD2.F32 R0, -RZ, R0.H0_H0 ;  /* 0x20000000ff007230 */ /* 0x008fca0000004100 */
[----:B------:R-:W-:-:S04]  /*1580*/  FMUL.FTZ R0, R0, 1 ;  /* 0x3f80000000007820 */ /* 0x000fc80000410000 */
[----:B------:R0:W1:Y:S01]  /*1590*/  F2F.F64.F32 R24, R0 ;  /* 0x0000000000187310 */ /* 0x0000620000201800 */
[----:B------:R-:W-:Y:S05]  /*15a0*/  BRA `(.L_x_5896) ;  /* 0x0000000c00307947 */ /* 0x000fea0003800000 */
.L_x_5899:
[----:B------:R-:W-:-:S09]  /*15b0*/  UISETP.NE.AND UP0, UPT, UR4, 0x7, UPT ;  /* 0x000000070400788c */ /* 0x000fd2000bf05270 */
[----:B------:R-:W-:Y:S05]  /*15c0*/  BRA.U !UP0, `(.L_x_5901) ;  /* 0x0000000108487547 */ /* 0x000fea000b800000 */
[----:B------:R-:W-:-:S09]  /*15d0*/  UISETP.NE.AND UP0, UPT, UR4, 0x8, UPT ;  /* 0x000000080400788c */ /* 0x000fd2000bf05270 */
[----:B------:R-:W-:Y:S05]  /*15e0*/  BRA.U !UP0, `(.L_x_5902) ;  /* 0x0000000108207547 */ /* 0x000fea000b800000 */
[----:B------:R-:W-:-:S09]  /*15f0*/  UISETP.NE.AND UP0, UPT, UR4, 0x9, UPT ;  /* 0x000000090400788c */ /* 0x000fd2000bf05270 */
[----:B------:R-:W-:Y:S05]  /*1600*/  BRA.U UP0, `(.L_x_5895) ;  /* 0x0000000900b07547 */ /* 0x000fea000b800000 */
[----:B------:R-:W3:Y:S02]  /*1610*/  LDG.E.64 R4, desc[UR36][R4.64] ;  /* 0x0000002404047981 */ /* 0x000ee4000c1e1b00 */
[----:B---3--:R-:W-:Y:S01]  /*1620*/  FMUL.FTZ R24, R4, 1 ;  /* 0x3f80000004187820 */ /* 0x008fe20000410000 */
[----:B------:R-:W-:-:S05]  /*1630*/  FMUL.FTZ R26, R5, 1 ;  /* 0x3f800000051a7820 */ /* 0x000fca0000410000 */
[----:B------:R-:W0:Y:S08]  /*1640*/  F2F.F64.F32 R24, R24 ;  /* 0x0000001800187310 */ /* 0x000e300000201800 */
[----:B------:R-:W1:Y:S01]  /*1650*/  F2F.F64.F32 R26, R26 ;  /* 0x0000001a001a7310 */ /* 0x000e620000201800 */
[----:B------:R-:W-:Y:S05]  /*1660*/  BRA `(.L_x_5896) ;  /* 0x0000000c00007947 */ /* 0x000fea0003800000 */
.L_x_5902:
[----:B------:R-:W3:Y:S02]  /*1670*/  LDG.E R3, desc[UR36][R4.64] ;  /* 0x0000002404037981 */ /* 0x000ee4000c1e1900 */
[--C-:B---3--:R-:W-:Y:S02]  /*1680*/  HADD2.F32 R0, -RZ, R3.reuse.H0_H0 ;  /* 0x20000003ff007230 */ /* 0x108fe40000004100 */
[----:B------:R-:W-:-:S03]  /*1690*/  HADD2.F32 R3, -RZ, R3.H1_H1 ;  /* 0x30000003ff037230 */ /* 0x000fc60000004100 */
[----:B------:R-:W-:Y:S02]  /*16a0*/  FMUL.FTZ R0, R0, 1 ;  /* 0x3f80000000007820 */ /* 0x000fe40000410000 */
[----:B------:R-:W-:Y:S02]  /*16b0*/  FMUL.FTZ R3, R3, 1 ;  /* 0x3f80000003037820 */ /* 0x000fe40000410000 */
[----:B------:R0:W1:Y:S08]  /*16c0*/  F2F.F64.F32 R24, R0 ;  /* 0x0000000000187310 */ /* 0x0000700000201800 */
[----:B------:R0:W3:Y:S01]  /*16d0*/  F2F.F64.F32 R26, R3 ;  /* 0x00000003001a7310 */ /* 0x0000e20000201800 */
[----:B------:R-:W-:Y:S05]  /*16e0*/  BRA `(.L_x_5896) ;  /* 0x0000000800e07947 */ /* 0x000fea0003800000 */
.L_x_5901:
[----:B------:R0:W5:Y:S01]  /*16f0*/  LDG.E.64 R24, desc[UR36][R4.64] ;  /* 0x0000002404187981 */ /* 0x000162000c1e1b00 */
[----:B------:R-:W-:Y:S01]  /*1700*/  CS2R R26, SRZ ;  /* 0x00000000001a7805 */ /* 0x000fe2000001ff00 */
[----:B------:R-:W-:Y:S06]  /*1710*/  BRA `(.L_x_5896) ;  /* 0x0000000800d47947 */ /* 0x000fec0003800000 */
.L_x_5891:
        /* <DEDUP_REMOVED lines=8> */
[----:B------:R-:W3:Y:S01]  /*17a0*/  LDG.E.U8 R4, desc[UR36][R4.64] ;  /* 0x0000002404047981 */ /* 0x000ee2000c1e1100 */
[----:B------:R-:W-:Y:S01]  /*17b0*/  CS2R R26, SRZ ;  /* 0x00000000001a7805 */ /* 0x000fe2000001ff00 */
[----:B------:R-:W-:Y:S01]  /*17c0*/  IMAD.MOV.U32 R24, RZ, RZ, RZ ;  /* 0x000000ffff187224 */ /* 0x000fe200078e00ff */
[----:B---3--:R-:W-:-:S04]  /*17d0*/  ISETP.NE.AND P0, PT, R4, RZ, PT ;  /* 0x000000ff0400720c */ /* 0x008fc80003f05270 */
[----:B------:R-:W-:Y:S01]  /*17e0*/  FSEL R25, RZ, 1.875, !P0 ;  /* 0x3ff00000ff197808 */ /* 0x000fe20004000000 */
[----:B------:R-:W-:Y:S08]  /*17f0*/  BRA `(.L_x_5896) ;  /* 0x00000008009c7947 */ /* 0x000ff00003800000 */
.L_x_5905:
[----:B------:R0:W5:Y:S01]  /*1800*/  LDG.E.128 R24, desc[UR36][R4.64] ;  /* 0x0000002404187981 */ /* 0x000162000c1e1d00 */
[----:B------:R-:W-:Y:S05]  /*1810*/  BRA `(.L_x_5896) ;  /* 0x0000000800947947 */ /* 0x000fea0003800000 */
.L_x_5904:
[----:B------:R-:W-:-:S09]  /*1820*/  UISETP.NE.AND UP0, UPT, UR4, 0xf, UPT ;  /* 0x0000000f0400788c */ /* 0x000fd2000bf05270 */
[----:B------:R-:W-:Y:S05]  /*1830*/  BRA.U !UP0, `(.L_x_5906) ;  /* 0x0000000108a87547 */ /* 0x000fea000b800000 */
[----:B------:R-:W-:-:S09]  /*1840*/  UISETP.NE.AND UP0, UPT, UR4, 0x17, UPT ;  /* 0x000000170400788c */ /* 0x000fd2000bf05270 */
[----:B------:R-:W-:Y:S05]  /*1850*/  BRA.U !UP0, `(.L_x_5907) ;  /* 0x0000000108607547 */ /* 0x000fea000b800000 */
[----:B------:R-:W-:-:S09]  /*1860*/  UISETP.NE.AND UP0, UPT, UR4, 0x18, UPT ;  /* 0x000000180400788c */ /* 0x000fd2000bf05270 */
[----:B------:R-:W-:Y:S05]  /*1870*/  BRA.U UP0, `(.L_x_5895) ;  /* 0x0000000900147547 */ /* 0x000fea000b800000 */
[----:B------:R-:W3:Y:S01]  /*1880*/  LDG.E.U8 R0, desc[UR36][R4.64] ;  /* 0x0000002404007981 */ /* 0x000ee2000c1e1100 */
[----:B------:R-:W-:Y:S01]  /*1890*/  IMAD.MOV.U32 R7, RZ, RZ, 0x1f ;  /* 0x0000001fff077424 */ /* 0x000fe200078e00ff */
[----:B------:R-:W-:Y:S01]  /*18a0*/  CS2R R26, SRZ ;  /* 0x00000000001a7805 */ /* 0x000fe2000001ff00 */
[----:B---3--:R-:W-:-:S05]  /*18b0*/  IMAD.SHL.U32 R0, R0, 0x1000000, RZ ;  /* 0x0100000000007824 */ /* 0x008fca00078e00ff */
        /* <DEDUP_REMOVED lines=18> */
.L_x_5907:
[----:B------:R-:W3:Y:S01]  /*19e0*/  LDG.E.U8 R4, desc[UR36][R4.64] ;  /* 0x0000002404047981 */ /* 0x000ee2000c1e1100 */
[----:B------:R-:W-:Y:S01]  /*19f0*/  CS2R R26, SRZ ;  /* 0x00000000001a7805 */ /* 0x000fe2000001ff00 */
[C---:B---3--:R-:W-:Y:S02]  /*1a00*/  IMAD.SHL.U32 R0, R4.reuse, 0x2000000, RZ ;  /* 0x0200000004007824 */ /* 0x048fe400078e00ff */
        /* <DEDUP_REMOVED lines=9> */
[----:B------:R-:W-:-:S05]  /*1aa0*/  LOP3.LUT R0, R0, 0x80000000, R3, 0xf8, !PT ;  /* 0x8000000000007812 */ /* 0x000fca00078ef803 */
[----:B------:R-:W-:-:S04]  /*1ab0*/  FMUL.FTZ R0, R0, 1 ;  /* 0x3f80000000007820 */ /* 0x000fc80000410000 */
[----:B------:R0:W1:Y:S01]  /*1ac0*/  F2F.F64.F32 R24, R0 ;  /* 0x0000000000187310 */ /* 0x0000620000201800 */
[----:B------:R-:W-:Y:S05]  /*1ad0*/  BRA `(.L_x_5896) ;  /* 0x0000000400e47947 */ /* 0x000fea0003800000 */
.L_x_5906:
[----:B------:R-:W3:Y:S01]  /*1ae0*/  LDG.E.U16 R0, desc[UR36][R4.64] ;  /* 0x0000002404007981 */ /* 0x000ee2000c1e1500 */
[----:B------:R-:W-:Y:S01]  /*1af0*/  CS2R R26, SRZ ;  /* 0x00000000001a7805 */ /* 0x000fe2000001ff00 */
[----:B---3--:R-:W-:-:S04]  /*1b00*/  IMAD.U32 R0, R0, 0x10000, RZ ;  /* 0x0001000000007824 */ /* 0x008fc800078e00ff */
[----:B------:R-:W-:-:S04]  /*1b10*/  FMUL.FTZ R0, R0, 1 ;  /* 0x3f80000000007820 */ /* 0x000fc80000410000 */
[----:B------:R0:W1:Y:S01]  /*1b20*/  F2F.F64.F32 R24, R0 ;  /* 0x0000000000187310 */ /* 0x0000620000201800 */
[----:B------:R-:W-:Y:S05]  /*1b30*/  BRA `(.L_x_5896) ;  /* 0x0000000400cc7947 */ /* 0x000fea0003800000 */
.L_x_5903:
        /* <DEDUP_REMOVED lines=8> */
[----:B------:R-:W3:Y:S01]  /*1bc0*/  LDG.E.U16 R4, desc[UR36][R4.64] ;  /* 0x0000002404047981 */ /* 0x000ee2000c1e1500 */
[----:B------:R-:W-:Y:S01]  /*1bd0*/  CS2R R26, SRZ ;  /* 0x00000000001a7805 */ /* 0x000fe2000001ff00 */
[----:B---3--:R0:W1:Y:S01]  /*1be0*/  I2F.F64.U16 R24, R4 ;  /* 0x0000000400187312 */ /* 0x0080620000101800 */
[----:B------:R-:W-:Y:S05]  /*1bf0*/  BRA `(.L_x_5896) ;  /* 0x00000004009c7947 */ /* 0x000fea0003800000 */
.L_x_5910:
[----:B------:R-:W3:Y:S01]  /*1c00*/  LDG.E.U8 R4, desc[UR36][R4.64] ;  /* 0x0000002404047981 */ /* 0x000ee2000c1e1100 */
[----:B------:R-:W-:Y:S02]  /*1c10*/  CS2R R26, SRZ ;  /* 0x00000000001a7805 */ /* 0x000fe4000001ff00 */
[----:B------:R-:W-:Y:S02]  /*1c20*/  CS2R R24, SRZ ;  /* 0x0000000000187805 */ /* 0x000fe4000001ff00 */
[----:B---3--:R-:W-:-:S13]  /*1c30*/  ISETP.NE.AND P0, PT, R4, RZ, PT ;  /* 0x000000ff0400720c */ /* 0x008fda0003f05270 */
        /* <DEDUP_REMOVED lines=18> */
.L_x_5912:
[----:B------:R-:W-:Y:S05]  /*1d60*/  BSYNC.RECONVERGENT B0 ;  /* 0x0000000000007941 */ /* 0x000fea0003800200 */
.L_x_5911:
[----:B------:R-:W-:Y:S01]  /*1d70*/  IMAD.SHL.U32 R0, R0, 0x100000, RZ ;  /* 0x0010000000007824 */ /* 0x000fe200078e00ff */
[----:B------:R-:W-:-:S04]  /*1d80*/  LEA R3, R3, 0x3b800000, 0x17 ;  /* 0x3b80000003037811 */ /* 0x000fc800078eb8ff */
[----:B------:R-:W-:-:S05]  /*1d90*/  LOP3.LUT R0, R3, R0, R7, 0xfe, !PT ;  /* 0x0000000003007212 */ /* 0x000fca00078efe07 */
[----:B------:R-:W-:-:S04]  /*1da0*/  FMUL.FTZ R0, R0, 1 ;  /* 0x3f80000000007820 */ /* 0x000fc80000410000 */
[----:B------:R0:W1:Y:S01]  /*1db0*/  F2F.F64.F32 R24, R0 ;  /* 0x0000000000187310 */ /* 0x0000620000201800 */
[----:B------:R-:W-:Y:S05]  /*1dc0*/  BRA `(.L_x_5896) ;  /* 0x0000000400287947 */ /* 0x000fea0003800000 */
.L_x_5909:
        /* <DEDUP_REMOVED lines=22> */
.L_x_5914:
[----:B------:R-:W-:Y:S05]  /*1f30*/  BSYNC.RECONVERGENT B0 ;  /* 0x0000000000007941 */ /* 0x000fea0003800200 */
.L_x_5913:
[----:B------:R-:W-:Y:S01]  /*1f40*/  IMAD.SHL.U32 R0, R0, 0x200000, RZ ;  /* 0x0020000000007824 */ /* 0x000fe200078e00ff */
[----:B------:R-:W-:-:S04]  /*1f50*/  LEA R3, R3, 0x37800000, 0x17 ;  /* 0x3780000003037811 */ /* 0x000fc800078eb8ff */
[----:B------:R-:W-:-:S05]  /*1f60*/  LOP3.LUT R0, R3, R0, R7, 0xfe, !PT ;  /* 0x0000000003007212 */ /* 0x000fca00078efe07 */
[----:B------:R-:W-:-:S04]  /*1f70*/  FMUL.FTZ R0, R0, 1 ;  /* 0x3f80000000007820 */ /* 0x000fc80000410000 */
[----:B------:R0:W1:Y:S01]  /*1f80*/  F2F.F64.F32 R24, R0 ;  /* 0x0000000000187310 */ /* 0x0000620000201800 */
[----:B------:R-:W-:Y:S05]  /*1f90*/  BRA `(.L_x_5896) ;  /* 0x0000000000b47947 */ /* 0x000fea0003800000 */
.L_x_5908:
[----:B------:R-:W-:-:S09]  /*1fa0*/  UISETP.NE.AND UP0, UPT, UR4, 0x1c, UPT ;  /* 0x0000001c0400788c */ /* 0x000fd2000bf05270 */
[----:B------:R-:W-:Y:S05]  /*1fb0*/  BRA.U !UP0, `(.L_x_5915) ;  /* 0x0000000108a07547 */ /* 0x000fea000b800000 */
[----:B------:R-:W-:-:S09]  /*1fc0*/  UISETP.NE.AND UP0, UPT, UR4, 0x1d, UPT ;  /* 0x0000001d0400788c */ /* 0x000fd2000bf05270 */
[----:B------:R-:W-:Y:S05]  /*1fd0*/  BRA.U !UP0, `(.L_x_5916) ;  /* 0x0000000108887547 */ /* 0x000fea000b800000 */
[----:B------:R-:W-:-:S09]  /*1fe0*/  UISETP.NE.AND UP0, UPT, UR4, 0x2c, UPT ;  /* 0x0000002c0400788c */ /* 0x000fd2000bf05270 */
[----:B------:R-:W-:Y:S05]  /*1ff0*/  BRA.U UP0, `(.L_x_5895) ;  /* 0x0000000100347547 */ /* 0x000fea000b800000 */
[----:B------:R-:W3:Y:S01]  /*2000*/  LDG.E.U8 R0, desc[UR36][R4.64] ;  /* 0x0000002404007981 */ /* 0x000ee2000c1e1100 */
[----:B------:R-:W-:Y:S01]  /*2010*/  CS2R R26, SRZ ;  /* 0x00000000001a7805 */ /* 0x000fe2000001ff00 */
[----:B------:R-:W-:Y:S02]  /*2020*/  IMAD.MOV.U32 R24, RZ, RZ, 0x0 ;  /* 0x00000000ff187424 */ /* 0x000fe400078e00ff */
[----:B------:R-:W-:Y:S01]  /*2030*/  IMAD.MOV.U32 R25, RZ, RZ, 0x38000000 ;  /* 0x38000000ff197424 */ /* 0x000fe200078e00ff */
[----:B---3--:R-:W-:-:S13]  /*2040*/  ISETP.NE.AND P0, PT, R0, RZ, PT ;  /* 0x000000ff0000720c */ /* 0x008fda0003f05270 */
        /* <DEDUP_REMOVED lines=8> */
.L_x_5895:
[----:B------:R-:W-:Y:S01]  /*20d0*/  MOV R14, 0x0 ;  /* 0x00000000000e7802 */ /* 0x000fe20000000f00 */
[----:B------:R-:W0:Y:S01]  /*20e0*/  LDCU.64 UR4, c[0x4][0x1a8] ;  /* 0x01003500ff0477ac */ /* 0x000e220008000a00 */
[----:B------:R-:W-:Y:S02]  /*20f0*/  IMAD.MOV.U32 R8, RZ, RZ, 0x4e ;  /* 0x0000004eff087424 */ /* 0x000fe400078e00ff */
[----:B------:R-:W-:Y:S01]  /*2100*/  IMAD.MOV.U32 R12, RZ, RZ, 0x1 ;  /* 0x00000001ff0c7424 */ /* 0x000fe200078e00ff */
[----:B------:R-:W1:Y:S01]  /*2110*/  LDCU.64 UR6, c[0x4][0x1b0] ;  /* 0x01003600ff0677ac */ /* 0x000e620008000a00 */
[----:B------:R-:W3:Y:S01]  /*2120*/  LDC.64 R14, c[0x4][R14] ;  /* 0x010000000e0e7b82 */ /* 0x000ee20000000a00 */
[----:B------:R-:W-:Y:S01]  /*2130*/  IMAD.MOV.U32 R13, RZ, RZ, RZ ;  /* 0x000000ffff0d7224 */ /* 0x000fe200078e00ff */
[----:B------:R-:W2:Y:S01]  /*2140*/  LDCU.64 UR8, c[0x4][0x80] ;  /* 0x01001000ff0877ac */ /* 0x000ea20008000a00 */
[----:B0-----:R-:W-:Y:S02]  /*2150*/  IMAD.U32 R4, RZ, RZ, UR4 ;  /* 0x00000004ff047e24 */ /* 0x001fe4000f8e00ff */
[----:B------:R-:W-:-:S02]  /*2160*/  IMAD.U32 R5, RZ, RZ, UR5 ;  /* 0x00000005ff057e24 */ /* 0x000fc4000f8e00ff */
[----:B-1----:R-:W-:Y:S02]  /*2170*/  IMAD.U32 R6, RZ, RZ, UR6 ;  /* 0x00000006ff067e24 */ /* 0x002fe4000f8e00ff */
[----:B------:R-:W-:Y:S02]  /*2180*/  IMAD.U32 R7, RZ, RZ, UR7 ;  /* 0x00000007ff077e24 */ /* 0x000fe4000f8e00ff */
[----:B--2---:R-:W-:Y:S02]  /*2190*/  IMAD.U32 R10, RZ, RZ, UR8 ;  /* 0x00000008ff0a7e24 */ /* 0x004fe4000f8e00ff */
[----:B------:R-:W-:-:S07]  /*21a0*/  IMAD.U32 R11, RZ, RZ, UR9 ;  /* 0x00000009ff0b7e24 */ /* 0x000fce000f8e00ff */
[----:B------:R-:W-:-:S07]  /*21b0*/  LEPC R20, `(.L_x_5917) ;  /* 0x000000001014794e */ /* 0x000fce0000000000 */
[----:B---345:R-:W-:Y:S05]  /*21c0*/  CALL.ABS.NOINC R14 ;  /* 0x000000000e007343 */ /* 0x038fea0003c00000 */
.L_x_5917:
[----:B------:R-:W-:Y:S02]  /*21d0*/  CS2R R24, SRZ ;  /* 0x0000000000187805 */ /* 0x000fe4000001ff00 */
[----:B------:R-:W-:Y:S01]  /*21e0*/  CS2R R26, SRZ ;  /* 0x00000000001a7805 */ /* 0x000fe2000001ff00 */
[----:B------:R-:W-:Y:S06]  /*21f0*/  BRA `(.L_x_5896) ;  /* 0x00000000001c7947 */ /* 0x000fec0003800000 */
.L_x_5916:
[----:B------:R-:W3:Y:S01]  /*2200*/  LDG.E.64 R24, desc[UR36][R4.64] ;  /* 0x0000002404187981 */ /* 0x000ee2000c1e1b00 */
[----:B------:R-:W-:Y:S01]  /*2210*/  CS2R R26, SRZ ;  /* 0x00000000001a7805 */ /* 0x000fe2000001ff00 */
[----:B---3--:R-:W0:Y:S01]  /*2220*/  I2F.F64.U64 R24, R24 ;  /* 0x0000001800187312 */ /* 0x008e220000301800 */
[----:B------:R-:W-:Y:S05]  /*2230*/  BRA `(.L_x_5896) ;  /* 0x00000000000c7947 */ /* 0x000fea0003800000 */
.L_x_5915:
[----:B------:R-:W3:Y:S01]  /*2240*/  LDG.E R4, desc[UR36][R4.64] ;  /* 0x0000002404047981 */ /* 0x000ee2000c1e1900 */
[----:B------:R-:W-:Y:S01]  /*2250*/  CS2R R26, SRZ ;  /* 0x00000000001a7805 */ /* 0x000fe2000001ff00 */
[----:B---3--:R0:W1:Y:S06]  /*2260*/  I2F.F64.U32 R24, R4 ;  /* 0x0000000400187312 */ /* 0x00806c0000201800 */
.L_x_5896:
[----:B------:R-:W-:Y:S05]  /*2270*/  BSYNC.RECONVERGENT B6 ;  /* 0x0000000000067941 */ /* 0x000fea0003800200 */
.L_x_5890:
[----:B------:R-:W-:-:S07]  /*2280*/  VIADD R35, R35, 0x80 ;  /* 0x0000008023237836 */ /* 0x000fce0000000000 */
.L_x_5889:
[----:B------:R-:W-:Y:S05]  /*2290*/  BSYNC.RECONVERGENT B7 ;  /* 0x0000000000077941 */ /* 0x000fea0003800200 */
.L_x_5888:
        /* <DEDUP_REMOVED lines=27> */
.L_x_5924:
[----:B------:R-:W3:Y:S01]  /*2450*/  LDG.E.U8 R4, desc[UR36][R4.64] ;  /* 0x0000002404047981 */ /* 0x000ee2000c1e1100 */
[----:B------:R-:W-:Y:S01]  /*2460*/  CS2R R18, SRZ ;  /* 0x0000000000127805 */ /* 0x000fe2000001ff00 */
[----:B---3--:R0:W1:Y:S01]  /*2470*/  I2F.F64.U16 R16, R4 ;  /* 0x0000000400107312 */ /* 0x0080620000101800 */
[----:B------:R-:W-:Y:S05]  /*2480*/  BRA `(.L_x_5926) ;  /* 0x0000000c00bc7947 */ /* 0x000fea0003800000 */
.L_x_5923:
        /* <DEDUP_REMOVED lines=10> */
.L_x_5928:
[----:B------:R-:W3:Y:S01]  /*2530*/  LDG.E R4, desc[UR36][R4.64] ;  /* 0x0000002404047981 */ /* 0x000ee2000c1e1900 */
[----:B------:R-:W-:Y:S01]  /*2540*/  CS2R R18, SRZ ;  /* 0x0000000000127805 */ /* 0x000fe2000001ff00 */
[----:B---3--:R1:W3:Y:S01]  /*2550*/  I2F.F64 R16, R4 ;  /* 0x0000000400107312 */ /* 0x0082e20000201c00 */
[----:B------:R-:W-:Y:S05]  /*2560*/  BRA `(.L_x_5926) ;  /* 0x0000000c00847947 */ /* 0x000fea0003800000 */
.L_x_5927:
[----:B------:R-:W3:Y:S01]  /*2570*/  LDG.E.U16 R4, desc[UR36][R4.64] ;  /* 0x0000002404047981 */ /* 0x000ee2000c1e1500 */
[----:B------:R-:W-:Y:S01]  /*2580*/  CS2R R18, SRZ ;  /* 0x0000000000127805 */ /* 0x000fe2000001ff00 */
[----:B---3--:R0:W1:Y:S01]  /*2590*/  I2F.F64.S16 R16, R4 ;  /* 0x0000000400107312 */ /* 0x0080620000101c00 */
[----:B------:R-:W-:Y:S05]  /*25a0*/  BRA `(.L_x_5926) ;  /* 0x0000000c00747947 */ /* 0x000fea0003800000 */
.L_x_5922:
        /* <DEDUP_REMOVED lines=9> */
[----:B------:R-:W0:Y:S01]  /*2640*/  F2F.F64.F32 R16, R16 ;  /* 0x0000001000107310 */ /* 0x000e220000201800 */
[----:B------:R-:W-:Y:S05]  /*2650*/  BRA `(.L_x_5926) ;  /* 0x0000000c00487947 */ /* 0x000fea0003800000 */
.L_x_5930:
[----:B------:R-:W3:Y:S01]  /*2660*/  LDG.E.U16 R0, desc[UR36][R4.64] ;  /* 0x0000002404007981 */ /* 0x000ee2000c1e1500 */
[----:B------:R-:W-:Y:S01]  /*2670*/  CS2R R18, SRZ ;  /* 0x0000000000127805 */ /* 0x000fe2000001ff00 */
[----:B---3--:R-:W-:-:S05]  /*2680*/  HADD2.F32 R0, -RZ, R0.H0_H0 ;  /* 0x20000000ff007230 */ /* 0x008fca0000004100 */
[----:B------:R-:W-:-:S04]  /*2690*/  FMUL.FTZ R0, R0, 1 ;  /* 0x3f80000000007820 */ /* 0x000fc80000410000 */
[----:B------:R0:W1:Y:S01]  /*26a0*/  F2F.F64.F32 R16, R0 ;  /* 0x0000000000107310 */ /* 0x0000620000201800 */
[----:B------:R-:W-:Y:S05]  /*26b0*/  BRA `(.L_x_5926) ;  /* 0x0000000c00307947 */ /* 0x000fea0003800000 */
.L_x_5929:
        /* <DEDUP_REMOVED lines=12> */
.L_x_5932:
        /* <DEDUP_REMOVED lines=8> */
.L_x_5931:
[----:B------:R0:W5:Y:S01]  /*2800*/  LDG.E.64 R16, desc[UR36][R4.64] ;  /* 0x0000002404107981 */ /* 0x000162000c1e1b00 */
[----:B------:R-:W-:Y:S01]  /*2810*/  CS2R R18, SRZ ;  /* 0x0000000000127805 */ /* 0x000fe2000001ff00 */
[----:B------:R-:W-:Y:S06]  /*2820*/  BRA `(.L_x_5926) ;  /* 0x0000000800d47947 */ /* 0x000fec0003800000 */
.L_x_5921:
        /* <DEDUP_REMOVED lines=14> */
.L_x_5935:
[----:B------:R0:W5:Y:S01]  /*2910*/  LDG.E.128 R16, desc[UR36][R4.64] ;  /* 0x0000002404107981 */ /* 0x000162000c1e1d00 */
[----:B------:R-:W-:Y:S05]  /*2920*/  BRA `(.L_x_5926) ;  /* 0x0000000800947947 */ /* 0x000fea0003800000 */
.L_x_5934:
        /* <DEDUP_REMOVED lines=28> */
.L_x_5937:
        /* <DEDUP_REMOVED lines=16> */
.L_x_5936:
[----:B------:R-:W3:Y:S01]  /*2bf0*/  LDG.E.U16 R0, desc[UR36][R4.64] ;  /* 0x0000002404007981 */ /* 0x000ee2000c1e1500 */
[----:B------:R-:W-:Y:S01]  /*2c00*/  CS2R R18, SRZ ;  /* 0x0000000000127805 */ /* 0x000fe2000001ff00 */
[----:B---3--:R-:W-:-:S04]  /*2c10*/  IMAD.U32 R0, R0, 0x10000, RZ ;  /* 0x0001000000007824 */ /* 0x008fc800078e00ff */
[----:B------:R-:W-:-:S04]  /*2c20*/  FMUL.FTZ R0, R0, 1 ;  /* 0x3f80000000007820 */ /* 0x000fc80000410000 */
[----:B------:R0:W1:Y:S01]  /*2c30*/  F2F.F64.F32 R16, R0 ;  /* 0x0000000000107310 */ /* 0x0000620000201800 */
[----:B------:R-:W-:Y:S05]  /*2c40*/  BRA `(.L_x_5926) ;  /* 0x0000000400cc7947 */ /* 0x000fea0003800000 */
.L_x_5933:
        /* <DEDUP_REMOVED lines=12> */
.L_x_5940:
        /* <DEDUP_REMOVED lines=22> */
.L_x_5942:
[----:B------:R-:W-:Y:S05]  /*2e70*/  BSYNC.RECONVERGENT B0 ;  /* 0x0000000000007941 */ /* 0x000fea0003800200 */
.L_x_5941:
[----:B------:R-:W-:Y:S01]  /*2e80*/  IMAD.SHL.U32 R0, R0, 0x100000, RZ ;  /* 0x0010000000007824 */ /* 0x000fe200078e00ff */
[----:B------:R-:W-:-:S04]  /*2e90*/  LEA R3, R3, 0x3b800000, 0x17 ;  /* 0x3b80000003037811 */ /* 0x000fc800078eb8ff */
[----:B------:R-:W-:-:S05]  /*2ea0*/  LOP3.LUT R0, R3, R0, R7, 0xfe, !PT ;  /* 0x0000000003007212 */ /* 0x000fca00078efe07 */
[----:B------:R-:W-:-:S04]  /*2eb0*/  FMUL.FTZ R0, R0, 1 ;  /* 0x3f80000000007820 */ /* 0x000fc80000410000 */
[----:B------:R0:W1:Y:S01]  /*2ec0*/  F2F.F64.F32 R16, R0 ;  /* 0x0000000000107310 */ /* 0x0000620000201800 */
[----:B------:R-:W-:Y:S05]  /*2ed0*/  BRA `(.L_x_5926) ;  /* 0x0000000400287947 */ /* 0x000fea0003800000 */
.L_x_5939:
        /* <DEDUP_REMOVED lines=22> */
.L_x_5944:
[----:B------:R-:W-:Y:S05]  /*3040*/  BSYNC.RECONVERGENT B0 ;  /* 0x0000000000007941 */ /* 0x000fea0003800200 */
.L_x_5943:
[----:B------:R-:W-:Y:S01]  /*3050*/  IMAD.SHL.U32 R0, R0, 0x200000, RZ ;  /* 0x0020000000007824 */ /* 0x000fe200078e00ff */
[----:B------:R-:W-:-:S04]  /*3060*/  LEA R3, R3, 0x37800000, 0x17 ;  /* 0x3780000003037811 */ /* 0x000fc800078eb8ff */
[----:B------:R-:W-:-:S05]  /*3070*/  LOP3.LUT R0, R3, R0, R7, 0xfe, !PT ;  /* 0x0000000003007212 */ /* 0x000fca00078efe07 */
[----:B------:R-:W-:-:S04]  /*3080*/  FMUL.FTZ R0, R0, 1 ;  /* 0x3f80000000007820 */ /* 0x000fc80000410000 */
[----:B------:R0:W1:Y:S01]  /*3090*/  F2F.F64.F32 R16, R0 ;  /* 0x0000000000107310 */ /* 0x0000620000201800 */
[----:B------:R-:W-:Y:S05]  /*30a0*/  BRA `(.L_x_5926) ;  /* 0x0000000000b47947 */ /* 0x000fea0003800000 */
.L_x_5938:
        /* <DEDUP_REMOVED lines=19> */
.L_x_5925:
        /* <DEDUP_REMOVED lines=16> */
.L_x_5947:
[----:B------:R-:W-:Y:S02]  /*32e0*/  CS2R R16, SRZ ;  /* 0x0000000000107805 */ /* 0x000fe4000001ff00 */
[----:B------:R-:W-:Y:S01]  /*32f0*/  CS2R R18, SRZ ;  /* 0x0000000000127805 */ /* 0x000fe2000001ff00 */
[----:B------:R-:W-:Y:S06]  /*3300*/  BRA `(.L_x_5926) ;  /* 0x00000000001c7947 */ /* 0x000fec0003800000 */
.L_x_5946:
[----:B------:R-:W3:Y:S01]  /*3310*/  LDG.E.64 R16, desc[UR36][R4.64] ;  /* 0x0000002404107981 */ /* 0x000ee2000c1e1b00 */
[----:B------:R-:W-:Y:S01]  /*3320*/  CS2R R18, SRZ ;  /* 0x0000000000127805 */ /* 0x000fe2000001ff00 */
[----:B---3--:R-:W0:Y:S01]  /*3330*/  I2F.F64.U64 R16, R16 ;  /* 0x0000001000107312 */ /* 0x008e220000301800 */
[----:B------:R-:W-:Y:S05]  /*3340*/  BRA `(.L_x_5926) ;  /* 0x00000000000c7947 */ /* 0x000fea0003800000 */
.L_x_5945:
[----:B------:R-:W3:Y:S01]  /*3350*/  LDG.E R4, desc[UR36][R4.64] ;  /* 0x0000002404047981 */ /* 0x000ee2000c1e1900 */
[----:B------:R-:W-:Y:S01]  /*3360*/  CS2R R18, SRZ ;  /* 0x0000000000127805 */ /* 0x000fe2000001ff00 */
[----:B---3--:R0:W1:Y:S06]  /*3370*/  I2F.F64.U32 R16, R4 ;  /* 0x0000000400107312 */ /* 0x00806c0000201800 */
.L_x_5926:
[----:B------:R-:W-:Y:S05]  /*3380*/  BSYNC.RECONVERGENT B6 ;  /* 0x0000000000067941 */ /* 0x000fea0003800200 */
.L_x_5920:
[----:B------:R-:W-:-:S07]  /*3390*/  VIADD R35, R35, 0x80 ;  /* 0x0000008023237836 */ /* 0x000fce0000000000 */
.L_x_5919:
[----:B------:R-:W-:Y:S05]  /*33a0*/  BSYNC.RECONVERGENT B7 ;  /* 0x0000000000077941 */ /* 0x000fea0003800200 */
.L_x_5918:
        /* <DEDUP_REMOVED lines=22> */
[----:B------:R-:W3:Y:S02]  /*3510*/  LDG.E.S8 R4, desc[UR36][R4.64] ;  /* 0x0000002404047981 */ /* 0x000ee4000c1e1300 */
[----:B---3--:R0:W1:Y:S01]  /*3520*/  I2F.F64.S16 R20, R4 ;  /* 0x0000000400147312 */ /* 0x0080620000101c00 */
[----:B------:R-:W-:Y:S05]  /*3530*/  BRA `(.L_x_5949) ;  /* 0x0000000c00847947 */ /* 0x000fea0003800000 */
.L_x_5953:
[----:B------:R-:W3:Y:S02]  /*3540*/  LDG.E.U8 R4, desc[UR36][R4.64] ;  /* 0x0000002404047981 */ /* 0x000ee4000c1e1100 */
[----:B---3--:R0:W1:Y:S01]  /*3550*/  I2F.F64.U16 R20, R4 ;  /* 0x0000000400147312 */ /* 0x0080620000101800 */
[----:B------:R-:W-:Y:S05]  /*3560*/  BRA `(.L_x_5949) ;  /* 0x0000000c00787947 */ /* 0x000fea0003800000 */
.L_x_5952:
[----:B------:R-:W-:-:S09]  /*3570*/  UISETP.NE.AND UP0, UPT, UR4, 0x2, UPT ;  /* 0x000000020400788c */ /* 0x000fd2000bf05270 */
[----:B------:R-:W-:Y:S05]  /*3580*/  BRA.U !UP0, `(.L_x_5955) ;  /* 0x0000000108287547 */ /* 0x000fea000b800000 */
[----:B------:R-:W-:-:S09]  /*3590*/  UISETP.NE.AND UP0, UPT, UR4, 0x3, UPT ;  /* 0x000000030400788c */ /* 0x000fd2000bf05270 */
[----:B------:R-:W-:Y:S05]  /*35a0*/  BRA.U !UP0, `(.L_x_5956) ;  /* 0x0000000108147547 */ /* 0x000fea000b800000 */
[----:B------:R-:W-:-:S09]  /*35b0*/  UISETP.NE.AND UP0, UPT, UR4, 0x4, UPT ;  /* 0x000000040400788c */ /* 0x000fd2000bf05270 */
[----:B------:R-:W-:Y:S05]  /*35c0*/  BRA.U UP0, `(.L_x_5954) ;  /* 0x0000000d00047547 */ /* 0x000fea000b800000 */
[----:B------:R-:W3:Y:S02]  /*35d0*/  LDG.E.64 R20, desc[UR36][R4.64] ;  /* 0x0000002404147981 */ /* 0x000ee4000c1e1b00 */
[----:B---3--:R-:W0:Y:S01]  /*35e0*/  I2F.F64.S64 R20, R20 ;  /* 0x0000001400147312 */ /* 0x008e220000301c00 */
[----:B------:R-:W-:Y:S05]  /*35f0*/  BRA `(.L_x_5949) ;  /* 0x0000000c00547947 */ /* 0x000fea0003800000 */
.L_x_5956:
[----:B------:R-:W3:Y:S02]  /*3600*/  LDG.E R4, desc[UR36][R4.64] ;  /* 0x0000002404047981 */ /* 0x000ee4000c1e1900 */
[----:B---3--:R0:W1:Y:S01]  /*3610*/  I2F.F64 R20, R4 ;  /* 0x0000000400147312 */ /* 0x0080620000201c00 */
[----:B------:R-:W-:Y:S05]  /*3620*/  BRA `(.L_x_5949) ;  /* 0x0000000c00487947 */ /* 0x000fea0003800000 */
.L_x_5955:
[----:B------:R-:W3:Y:S02]  /*3630*/  LDG.E.U16 R4, desc[UR36][R4.64] ;  /* 0x0000002404047981 */ /* 0x000ee4000c1e1500 */
[----:B---3--:R0:W1:Y:S01]  /*3640*/  I2F.F64.S16 R20, R4 ;  /* 0x0000000400147312 */ /* 0x0080620000101c00 */
[----:B------:R-:W-:Y:S05]  /*3650*/  BRA `(.L_x_5949) ;  /* 0x0000000c003c7947 */ /* 0x000fea0003800000 */
.L_x_5951:
[----:B------:R-:W-:-:S09]  /*3660*/  UISETP.GT.AND UP0, UPT, UR4, 0x6, UPT ;  /* 0x000000060400788c */ /* 0x000fd2000bf04270 */
[----:B------:R-:W-:Y:S05]  /*3670*/  BRA.U UP0, `(.L_x_5957) ;  /* 0x0000000100347547 */ /* 0x000fea000b800000 */
[----:B------:R-:W-:-:S09]  /*3680*/  UISETP.NE.AND UP0, UPT, UR4, 0x5, UPT ;  /* 0x000000050400788c */ /* 0x000fd2000bf05270 */
[----:B------:R-:W-:Y:S05]  /*3690*/  BRA.U !UP0, `(.L_x_5958) ;  /* 0x0000000108187547 */ /* 0x000fea000b800000 */
[----:B------:R-:W-:-:S09]  /*36a0*/  UISETP.NE.AND UP0, UPT, UR4, 0x6, UPT ;  /* 0x000000060400788c */ /* 0x000fd2000bf05270 */
[----:B------:R-:W-:Y:S05]  /*36b0*/  BRA.U UP0, `(.L_x_5954) ;  /* 0x0000000900c87547 */ /* 0x000fea000b800000 */
[----:B------:R-:W3:Y:S02]  /*36c0*/  LDG.E R20, desc[UR36][R4.64] ;  /* 0x0000002404147981 */ /* 0x000ee4000c1e1900 */
[----:B---3--:R-:W-:-:S06]  /*36d0*/  FMUL.FTZ R20, R20, 1 ;  /* 0x3f80000014147820 */ /* 0x008fcc0000410000 */
[----:B------:R-:W0:Y:S01]  /*36e0*/  F2F.F64.F32 R20, R20 ;  /* 0x0000001400147310 */ /* 0x000e220000201800 */
[----:B------:R-:W-:Y:S05]  /*36f0*/  BRA `(.L_x_5949) ;  /* 0x0000000c00147947 */ /* 0x000fea0003800000 */
.L_x_5958:
[----:B------:R-:W3:Y:S02]  /*3700*/  LDG.E.U16 R0, desc[UR36][R4.64] ;  /* 0x0000002404007981 */ /* 0x000ee4000c1e1500 */
[----:B---3--:R-:W-:-:S05]  /*3710*/  HADD2.F32 R0, -RZ, R0.H0_H0 ;  /* 0x20000000ff007230 */ /* 0x008fca0000004100 */
[----:B------:R-:W-:-:S04]  /*3720*/  FMUL.FTZ R0, R0, 1 ;  /* 0x3f80000000007820 */ /* 0x000fc80000410000 */
[----:B------:R0:W1:Y:S01]  /*3730*/  F2F.F64.F32 R20, R0 ;  /* 0x0000000000147310 */ /* 0x0000620000201800 */
[----:B------:R-:W-:Y:S05]  /*3740*/  BRA `(.L_x_5949) ;  /* 0x0000000c00007947 */ /* 0x000fea0003800000 */
.L_x_5957:
        /* <DEDUP_REMOVED lines=12> */
.L_x_5960:
        /* <DEDUP_REMOVED lines=8> */
.L_x_5959:
[----:B------:R0:W5:Y:S01]  /*3890*/  LDG.E.64 R20, desc[UR36][R4.64] ;  /* 0x0000002404147981 */ /* 0x000162000c1e1b00 */
[----:B------:R-:W-:Y:S05]  /*38a0*/  BRA `(.L_x_5949) ;  /* 0x0000000800a87947 */ /* 0x000fea0003800000 */
.L_x_5950:
        /* <DEDUP_REMOVED lines=9> */
[----:B------:R-:W-:Y:S01]  /*3940*/  IMAD.MOV.U32 R20, RZ, RZ, RZ ;  /* 0x000000ffff147224 */ /* 0x000fe200078e00ff */
[----:B---3--:R-:W-:-:S04]  /*3950*/  ISETP.NE.AND P0, PT, R4, RZ, PT ;  /* 0x000000ff0400720c */ /* 0x008fc80003f05270 */
[----:B------:R-:W-:Y:S01]  /*3960*/  FSEL R21, RZ, 1.875, !P0 ;  /* 0x3ff00000ff157808 */ /* 0x000fe20004000000 */
[----:B------:R-:W-:Y:S08]  /*3970*/  BRA `(.L_x_5949) ;  /* 0x0000000800747947 */ /* 0x000ff00003800000 */
.L_x_5963:
[----:B------:R0:W5:Y:S01]  /*3980*/  LDG.E.128 R20, desc[UR36][R4.64] ;  /* 0x0000002404147981 */ /* 0x000162000c1e1d00 */
[----:B------:R-:W-:Y:S05]  /*3990*/  BRA `(.L_x_5949) ;  /* 0x00000008006c7947 */ /* 0x000fea0003800000 */
.L_x_5962:
[----:B------:R-:W-:-:S09]  /*39a0*/  UISETP.NE.AND UP0, UPT, UR4, 0xf, UPT ;  /* 0x0000000f0400788c */ /* 0x000fd2000bf05270 */
[----:B------:R-:W-:Y:S05]  /*39b0*/  BRA.U !UP0, `(.L_x_5964) ;  /* 0x0000000108a07547 */ /* 0x000fea000b800000 */
[----:B------:R-:W-:-:S09]  /*39c0*/  UISETP.NE.AND UP0, UPT, UR4, 0x17, UPT ;  /* 0x000000170400788c */ /* 0x000fd2000bf05270 */
[----:B------:R-:W-:Y:S05]  /*39d0*/  BRA.U !UP0, `(.L_x_5965) ;  /* 0x00000001085c7547 */ /* 0x000fea000b800000 */
[----:B------:R-:W-:-:S09]  /*39e0*/  UISETP.NE.AND UP0, UPT, UR4, 0x18, UPT ;  /* 0x000000180400788c */ /* 0x000fd2000bf05270 */
[----:B------:R-:W-:Y:S05]  /*39f0*/  BRA.U UP0, `(.L_x_5954) ;  /* 0x0000000500f87547 */ /* 0x000fea000b800000 */
[----:B------:R-:W3:Y:S01]  /*3a00*/  LDG.E.U8 R0, desc[UR36][R4.64] ;  /* 0x0000002404007981 */ /* 0x000ee2000c1e1100 */
[----:B------:R-:W-:Y:S02]  /*3a10*/  IMAD.MOV.U32 R7, RZ, RZ, 0x1f ;  /* 0x0000001fff077424 */ /* 0x000fe400078e00ff */
        /* <DEDUP_REMOVED lines=19> */
.L_x_5965:
[----:B------:R-:W3:Y:S02]  /*3b50*/  LDG.E.U8 R4, desc[UR36][R4.64] ;  /* 0x0000002404047981 */ /* 0x000ee4000c1e1100 */
        /* <DEDUP_REMOVED lines=14> */
.L_x_5964:
[----:B------:R-:W3:Y:S02]  /*3c40*/  LDG.E.U16 R0, desc[UR36][R4.64] ;  /* 0x0000002404007981 */ /* 0x000ee4000c1e1500 */
[----:B---3--:R-:W-:-:S04]  /*3c50*/  IMAD.U32 R0, R0, 0x10000, RZ ;  /* 0x0001000000007824 */ /* 0x008fc800078e00ff */
[----:B------:R-:W-:-:S04]  /*3c60*/  FMUL.FTZ R0, R0, 1 ;  /* 0x3f80000000007820 */ /* 0x000fc80000410000 */
[----:B------:R0:W1:Y:S01]  /*3c70*/  F2F.F64.F32 R20, R0 ;  /* 0x0000000000147310 */ /* 0x0000620000201800 */
[----:B------:R-:W-:Y:S05]  /*3c80*/  BRA `(.L_x_5949) ;  /* 0x0000000400b07947 */ /* 0x000fea0003800000 */
.L_x_5961:
        /* <DEDUP_REMOVED lines=8> */
[----:B------:R-:W3:Y:S02]  /*3d10*/  LDG.E.U16 R4, desc[UR36][R4.64] ;  /* 0x0000002404047981 */ /* 0x000ee4000c1e1500 */
[----:B---3--:R0:W1:Y:S01]  /*3d20*/  I2F.F64.U16 R20, R4 ;  /* 0x0000000400147312 */ /* 0x0080620000101800 */
[----:B------:R-:W-:Y:S05]  /*3d30*/  BRA `(.L_x_5949) ;  /* 0x0000000400847947 */ /* 0x000fea0003800000 */
.L_x_5968:
[----:B------:R-:W3:Y:S01]  /*3d40*/  LDG.E.U8 R4, desc[UR36][R4.64] ;  /* 0x0000002404047981 */ /* 0x000ee2000c1e1100 */
        /* <DEDUP_REMOVED lines=20> */
.L_x_5970:
[----:B------:R-:W-:Y:S05]  /*3e90*/  BSYNC.RECONVERGENT B0 ;  /* 0x0000000000007941 */ /* 0x000fea0003800200 */
.L_x_5969:
[----:B------:R-:W-:Y:S01]  /*3ea0*/  IMAD.SHL.U32 R0, R0, 0x100000, RZ ;  /* 0x0010000000007824 */ /* 0x000fe200078e00ff */
[----:B------:R-:W-:-:S04]  /*3eb0*/  LEA R3, R3, 0x3b800000, 0x17 ;  /* 0x3b80000003037811 */ /* 0x000fc800078eb8ff */
[----:B------:R-:W-:-:S05]  /*3ec0*/  LOP3.LUT R0, R3, R0, R7, 0xfe, !PT ;  /* 0x0000000003007212 */ /* 0x000fca00078efe07 */
[----:B------:R-:W-:-:S04]  /*3ed0*/  FMUL.FTZ R0, R0, 1 ;  /* 0x3f80000000007820 */ /* 0x000fc80000410000 */
[----:B------:R0:W1:Y:S01]  /*3ee0*/  F2F.F64.F32 R20, R0 ;  /* 0x0000000000147310 */ /* 0x0000620000201800 */
[----:B------:R-:W-:Y:S05]  /*3ef0*/  BRA `(.L_x_5949) ;  /* 0x0000000400147947 */ /* 0x000fea0003800000 */
.L_x_5967:
        /* <DEDUP_REMOVED lines=21> */
.L_x_5972:
[----:B------:R-:W-:Y:S05]  /*4050*/  BSYNC.RECONVERGENT B0 ;  /* 0x0000000000007941 */ /* 0x000fea0003800200 */
.L_x_5971:
[----:B------:R-:W-:Y:S01]  /*4060*/  IMAD.SHL.U32 R0, R0, 0x200000, RZ ;  /* 0x0020000000007824 */ /* 0x000fe200078e00ff */
[----:B------:R-:W-:-:S04]  /*4070*/  LEA R3, R3, 0x37800000, 0x17 ;  /* 0x3780000003037811 */ /* 0x000fc800078eb8ff */
[----:B------:R-:W-:-:S05]  /*4080*/  LOP3.LUT R0, R3, R0, R7, 0xfe, !PT ;  /* 0x0000000003007212 */ /* 0x000fca00078efe07 */
[----:B------:R-:W-:-:S04]  /*4090*/  FMUL.FTZ R0, R0, 1 ;  /* 0x3f80000000007820 */ /* 0x000fc80000410000 */
[----:B------:R0:W1:Y:S01]  /*40a0*/  F2F.F64.F32 R20, R0 ;  /* 0x0000000000147310 */ /* 0x0000620000201800 */
[----:B------:R-:W-:Y:S05]  /*40b0*/  BRA `(.L_x_5949) ;  /* 0x0000000000a47947 */ /* 0x000fea0003800000 */
.L_x_5966:
        /* <DEDUP_REMOVED lines=18> */
.L_x_5954:
        /* <DEDUP_REMOVED lines=16> */
.L_x_5975:
[----:B------:R-:W-:Y:S01]  /*42e0*/  CS2R R20, SRZ ;  /* 0x0000000000147805 */ /* 0x000fe2000001ff00 */
[----:B------:R-:W-:Y:S06]  /*42f0*/  BRA `(.L_x_5949) ;  /* 0x0000000000147947 */ /* 0x000fec0003800000 */
.L_x_5974:
[----:B------:R-:W3:Y:S02]  /*4300*/  LDG.E.64 R20, desc[UR36][R4.64] ;  /* 0x0000002404147981 */ /* 0x000ee4000c1e1b00 */
[----:B---3--:R-:W0:Y:S01]  /*4310*/  I2F.F64.U64 R20, R20 ;  /* 0x0000001400147312 */ /* 0x008e220000301800 */
[----:B------:R-:W-:Y:S05]  /*4320*/  BRA `(.L_x_5949) ;  /* 0x0000000000087947 */ /* 0x000fea0003800000 */
.L_x_5973:
[----:B------:R-:W3:Y:S02]  /*4330*/  LDG.E R4, desc[UR36][R4.64] ;  /* 0x0000002404047981 */ /* 0x000ee4000c1e1900 */
[----:B---3--:R0:W1:Y:S02]  /*4340*/  I2F.F64.U32 R20, R4 ;  /* 0x0000000400147312 */ /* 0x0080640000201800 */
.L_x_5949:
[----:B------:R-:W-:Y:S05]  /*4350*/  BSYNC.RECONVERGENT B6 ;  /* 0x0000000000067941 */ /* 0x000fea0003800200 */
.L_x_5948:
[----:B------:R-:W2:Y:S01]  /*4360*/  LDC.64 R8, c[0x0][0x3a8] ;  /* 0x0000ea00ff087b82 */ /* 0x000ea20000000a00 */
[CC--:B------:R-:W-:Y:S02]  /*4370*/  ISETP.GE.AND P0, PT, R33.reuse, R32.reuse, PT ;  /* 0x000000202100720c */ /* 0x0c0fe40003f06270 */
[----:B01-3--:R-:W-:Y:S01]  /*4380*/  CS2R R4, SRZ ;  /* 0x0000000000047805 */ /* 0x00bfe2000001ff00 */
[C---:B------:R-:W-:Y:S01]  /*4390*/  VIADD R35, R33.reuse, 0x80 ;  /* 0x0000008021237836 */ /* 0x040fe20000000000 */
[----:B------:R-:W-:Y:S01]  /*43a0*/  BSSY.RECONVERGENT B6, `(.L_x_5976) ;  /* 0x0000150000067945 */ /* 0x000fe20003800200 */
[----:B------:R-:W-:Y:S02]  /*43b0*/  VIADD R3, R33, 0x100 ;  /* 0x0000010021037836 */ /* 0x000fe40000000000 */
[----:B------:R-:W4:Y:S01]  /*43c0*/  LDC.64 R10, c[0x0][0x3a0] ;  /* 0x0000e800ff0a7b82 */ /* 0x000f220000000a00 */
[----:B------:R-:W-:-:S07]  /*43d0*/  ISETP.GE.AND P1, PT, R35, R32, PT ;  /* 0x000000202300720c */ /* 0x000fce0003f26270 */
[----:B------:R-:W0:Y:S01]  /*43e0*/  LDC.64 R12, c[0x0][0x3a0] ;  /* 0x0000e800ff0c7b82 */ /* 0x000e220000000a00 */
[----:B--2--5:R-:W-:-:S08]  /*43f0*/  @!P0 DMUL R6, R30, R8 ;  /* 0x000000081e068228 */ /* 0x024fd00000000000 */
[-C--:B----4-:R-:W-:Y:S02]  /*4400*/  @!P0 DFMA R4, R28, R10.reuse, -R6 ;  /* 0x0000000a1c04822b */ /* 0x090fe40000000806 */
[----:B------:R-:W-:Y:S01]  /*4410*/  @!P0 DMUL R30, R30, R10 ;  /* 0x0000000a1e1e8228 */ /* 0x000fe20000000000 */
[----:B------:R-:W-:Y:S01]  /*4420*/  CS2R R6, SRZ ;  /* 0x0000000000067805 */ /* 0x000fe2000001ff00 */
[----:B------:R-:W1:Y:S06]  /*4430*/  LDC.64 R10, c[0x0][0x3a8] ;  /* 0x0000ea00ff0a7b82 */ /* 0x000e6c0000000a00 */
[----:B------:R-:W-:Y:S01]  /*4440*/  @!P0 DFMA R6, R28, R8, R30 ;  /* 0x000000081c06822b */ /* 0x000fe2000000001e */
[----:B------:R-:W-:-:S02]  /*4450*/  CS2R R28, SRZ ;  /* 0x00000000001c7805 */ /* 0x000fc4000001ff00 */
[----:B------:R-:W-:Y:S01]  /*4460*/  CS2R R30, SRZ ;  /* 0x00000000001e7805 */ /* 0x000fe2000001ff00 */
[C---:B-1----:R-:W-:Y:S02]  /*4470*/  @!P1 DMUL R8, R26.reuse, R10 ;  /* 0x0000000a1a089228 */ /* 0x042fe40000000000 */
[----:B0-----:R-:W-:-:S06]  /*4480*/  @!P1 DMUL R26, R26, R12 ;  /* 0x0000000c1a1a9228 */ /* 0x001fcc0000000000 */
[C---:B------:R-:W-:Y:S02]  /*4490*/  @!P1 DFMA R28, R24.reuse, R12, -R8 ;  /* 0x0000000c181c922b */ /* 0x040fe40000000808 */
[----:B------:R-:W0:Y:S01]  /*44a0*/  LDC.64 R8, c[0x0][0x3a8] ;  /* 0x0000ea00ff087b82 */ /* 0x000e220000000a00 */
[----:B------:R-:W-:Y:S01]  /*44b0*/  @!P1 DFMA R30, R24, R10, R26 ;  /* 0x0000000a181e922b */ /* 0x000fe2000000001a */
[----:B------:R-:W-:Y:S02]  /*44c0*/  ISETP.GE.AND P1, PT, R3, R32, PT ;  /* 0x000000200300720c */ /* 0x000fe40003f26270 */
[----:B------:R-:W-:Y:S02]  /*44d0*/  CS2R R26, SRZ ;  /* 0x00000000001a7805 */ /* 0x000fe4000001ff00 */
[----:B------:R-:W-:Y:S01]  /*44e0*/  CS2R R24, SRZ ;  /* 0x0000000000187805 */ /* 0x000fe2000001ff00 */
[----:B------:R-:W-:Y:S01]  /*44f0*/  VIADD R3, R33, 0x180 ;  /* 0x0000018021037836 */ /* 0x000fe20000000000 */
[----:B------:R-:W1:Y:S07]  /*4500*/  LDC.64 R12, c[0x0][0x3a0] ;  /* 0x0000e800ff0c7b82 */ /* 0x000e6e0000000a00 */
[----:B0-----:R-:W-:-:S02]  /*4510*/  @!P1 DMUL R10, R18, R8 ;  /* 0x00000008120a9228 */ /* 0x001fc40000000000 */
[----:B-1----:R-:W-:-:S06]  /*4520*/  @!P1 DMUL R18, R18, R12 ;  /* 0x0000000c12129228 */ /* 0x002fcc0000000000 */
[C---:B------:R-:W-:Y:S01]  /*4530*/  @!P1 DFMA R24, R16.reuse, R12, -R10 ;  /* 0x0000000c1018922b */ /* 0x040fe2000000080a */
[----:B------:R-:W0:Y:S01]  /*4540*/  LDC.64 R12, c[0x0][0x3a0] ;  /* 0x0000e800ff0c7b82 */ /* 0x000e220000000a00 */
[----:B------:R-:W-:Y:S01]  /*4550*/  @!P1 DFMA R26, R16, R8, R18 ;  /* 0x00000008101a922b */ /* 0x000fe20000000012 */
[----:B------:R-:W-:Y:S02]  /*4560*/  ISETP.GE.AND P1, PT, R3, R32, PT ;  /* 0x000000200300720c */ /* 0x000fe40003f26270 */
[----:B------:R-:W-:Y:S02]  /*4570*/  CS2R R18, SRZ ;  /* 0x0000000000127805 */ /* 0x000fe4000001ff00 */
[----:B------:R-:W-:Y:S02]  /*4580*/  CS2R R16, SRZ ;  /* 0x0000000000107805 */ /* 0x000fe4000001ff00 */
[----:B------:R-:W1:Y:S07]  /*4590*/  LDC.64 R8, c[0x0][0x3a8] ;  /* 0x0000ea00ff087b82 */ /* 0x000e6e0000000a00 */
[----:B-1----:R-:W-:-:S02]  /*45a0*/  @!P1 DMUL R10, R22, R8 ;  /* 0x00000008160a9228 */ /* 0x002fc40000000000 */
[----:B0-----:R-:W-:-:S06]  /*45b0*/  @!P1 DMUL R22, R22, R12 ;  /* 0x0000000c16169228 */ /* 0x001fcc0000000000 */
[C---:B------:R-:W-:Y:S02]  /*45c0*/  @!P1 DFMA R16, R20.reuse, R12, -R10 ;  /* 0x0000000c1410922b */ /* 0x040fe4000000080a */
[----:B------:R-:W-:Y:S02]  /*45d0*/  @!P1 DFMA R18, R20, R8, R22 ;  /* 0x000000081412922b */ /* 0x000fe40000000016 */
[----:B------:R-:W0:Y:S01]  /*45e0*/  LDC.U8 R22, c[0x0][0x3cc] ;  /* 0x0000f300ff167b82 */ /* 0x000e220000000000 */
[----:B------:R-:W-:Y:S08]  /*45f0*/  @P0 BRA `(.L_x_5977) ;  /* 0x0000001000a80947 */ /* 0x000ff00003800000 */
[----:B------:R-:W1:Y:S01]  /*4600*/  LDCU UR4, c[0x0][0x3d0] ;  /* 0x00007a00ff0477ac */ /* 0x000e620008000800 */
[----:B------:R-:W2:Y:S01]  /*4610*/  LDC.64 R8, c[0x0][0x3b0] ;  /* 0x0000ec00ff087b82 */ /* 0x000ea20000000a00 */
[----:B------:R-:W-:Y:S01]  /*4620*/  IMAD R0, R2, 0x200, R33 ;  /* 0x0000020002007824 */ /* 0x000fe200078e0221 */
[----:B0-----:R-:W-:-:S03]  /*4630*/  PRMT R10, R22, 0x9910, RZ ;  /* 0x00009910160a7816 */ /* 0x001fc600000000ff */
        /* <DEDUP_REMOVED lines=14> */
[----:B------:R-:W0:Y:S01]  /*4720*/  F2I.F64.TRUNC R5, R4 ;  /* 0x0000000400057311 */ /* 0x000e22000030d100 */
[----:B------:R-:W-:Y:S01]  /*4730*/  IMAD.MOV.U32 R33, RZ, RZ, R35 ;  /* 0x000000ffff217224 */ /* 0x000fe200078e0023 */
[----:B0-----:R0:W-:Y:S01]  /*4740*/  STG.E.U8 desc[UR36][R8.64], R5 ;  /* 0x0000000508007986 */ /* 0x0011e2000c101124 */
[----:B------:R-:W-:Y:S05]  /*4750*/  BRA `(.L_x_5977) ;  /* 0x0000001000507947 */ /* 0x000fea0003800000 */
.L_x_5981:
[----:B------:R-:W0:Y:S01]  /*4760*/  F2I.S64.F64.TRUNC R4, R4 ;  /* 0x0000000400047311 */ /* 0x000e22000030d900 */
[----:B------:R-:W-:Y:S02]  /*4770*/  IMAD.MOV.U32 R33, RZ, RZ, R35 ;  /* 0x000000ffff217224 */ /* 0x000fe400078e0023 */
[----:B0-----:R-:W-:-:S05]  /*4780*/  IMAD.MOV.U32 R3, RZ, RZ, R4 ;  /* 0x000000ffff037224 */ /* 0x001fca00078e0004 */
[----:B------:R0:W-:Y:S01]  /*4790*/  STG.E.U8 desc[UR36][R8.64], R3 ;  /* 0x0000000308007986 */ /* 0x0001e2000c101124 */
[----:B------:R-:W-:Y:S05]  /*47a0*/  BRA `(.L_x_5977) ;  /* 0x00000010003c7947 */ /* 0x000fea0003800000 */
.L_x_5980:
[----:B------:R-:W-:-:S13]  /*47b0*/  ISETP.NE.AND P0, PT, R0, 0x2, PT ;  /* 0x000000020000780c */ /* 0x000fda0003f05270 */
[----:B------:R-:W-:Y:S05]  /*47c0*/  @!P0 BRA `(.L_x_5983) ;  /* 0x0000000000308947 */ /* 0x000fea0003800000 */
[----:B------:R-:W-:-:S13]  /*47d0*/  ISETP.NE.AND P0, PT, R0, 0x3, PT ;  /* 0x000000030000780c */ /* 0x000fda0003f05270 */
[----:B------:R-:W-:Y:S05]  /*47e0*/  @!P0 BRA `(.L_x_5984) ;  /* 0x0000000000188947 */ /* 0x000fea0003800000 */
[----:B------:R-:W-:-:S13]  /*47f0*/  ISETP.NE.AND P0, PT, R0, 0x4, PT ;  /* 0x000000040000780c */ /* 0x000fda0003f05270 */
[----:B------:R-:W-:Y:S05]  /*4800*/  @P0 BRA `(.L_x_5982) ;  /* 0x0000000c006c0947 */ /* 0x000fea0003800000 */
[----:B------:R-:W0:Y:S01]  /*4810*/  F2I.S64.F64.TRUNC R4, R4 ;  /* 0x0000000400047311 */ /* 0x000e22000030d900 */
[----:B------:R-:W-:Y:S01]  /*4820*/  IMAD.MOV.U32 R33, RZ, RZ, R35 ;  /* 0x000000ffff217224 */ /* 0x000fe200078e0023 */
[----:B0-----:R0:W-:Y:S01]  /*4830*/  STG.E.64 desc[UR36][R8.64], R4 ;  /* 0x0000000408007986 */ /* 0x0011e2000c101b24 */
[----:B------:R-:W-:Y:S05]  /*4840*/  BRA `(.L_x_5977) ;  /* 0x0000001000147947 */ /* 0x000fea0003800000 */
.L_x_5984:
[----:B------:R-:W0:Y:S01]  /*4850*/  F2I.F64.TRUNC R5, R4 ;  /* 0x0000000400057311 */ /* 0x000e22000030d100 */
[----:B------:R-:W-:Y:S01]  /*4860*/  IMAD.MOV.U32 R33, RZ, RZ, R35 ;  /* 0x000000ffff217224 */ /* 0x000fe200078e0023 */
[----:B0-----:R0:W-:Y:S01]  /*4870*/  STG.E desc[UR36][R8.64], R5 ;  /* 0x0000000508007986 */ /* 0x0011e2000c101924 */
[----:B------:R-:W-:Y:S05]  /*4880*/  BRA `(.L_x_5977) ;  /* 0x0000001000047947 */ /* 0x000fea0003800000 */
.L_x_5983:
[----:B------:R-:W0:Y:S01]  /*4890*/  F2I.F64.TRUNC R5, R4 ;  /* 0x0000000400057311 */ /* 0x000e22000030d100 */
[----:B------:R-:W-:Y:S01]  /*48a0*/  IMAD.MOV.U32 R33, RZ, RZ, R35 ;  /* 0x000000ffff217224 */ /* 0x000fe200078e0023 */
[----:B0-----:R0:W-:Y:S01]  /*48b0*/  STG.E.U16 desc[UR36][R8.64], R5 ;  /* 0x0000000508007986 */ /* 0x0011e2000c101524 */
[----:B------:R-:W-:Y:S05]  /*48c0*/  BRA `(.L_x_5977) ;  /* 0x0000000c00f47947 */ /* 0x000fea0003800000 */
.L_x_5979:
[----:B------:R-:W-:-:S13]  /*48d0*/  ISETP.GT.AND P0, PT, R0, 0x6, PT ;  /* 0x000000060000780c */ /* 0x000fda0003f04270 */
[----:B------:R-:W-:Y:S05]  /*48e0*/  @P0 BRA `(.L_x_5985) ;  /* 0x0000000000540947 */ /* 0x000fea0003800000 */
[----:B------:R-:W-:-:S13]  /*48f0*/  ISETP.NE.AND P0, PT, R0, 0x5, PT ;  /* 0x000000050000780c */ /* 0x000fda0003f05270 */
[----:B------:R-:W-:Y:S05]  /*4900*/  @!P0 BRA `(.L_x_5986) ;  /* 0x0000000000288947 */ /* 0x000fea0003800000 */
[----:B------:R-:W-:-:S13]  /*4910*/  ISETP.NE.AND P0, PT, R0, 0x6, PT ;  /* 0x000000060000780c */ /* 0x000fda0003f05270 */
[----:B------:R-:W-:Y:S05]  /*4920*/  @P0 BRA `(.L_x_5982) ;  /* 0x0000000c00240947 */ /* 0x000fea0003800000 */
[----:B------:R-:W-:Y:S01]  /*4930*/  UMOV UR4, 0xf0000000 ;  /* 0xf000000000047882 */ /* 0x000fe20000000000 */
[----:B------:R-:W-:Y:S01]  /*4940*/  UMOV UR5, 0x380fffff ;  /* 0x380fffff00057882 */ /* 0x000fe20000000000 */
[----:B------:R-:W0:Y:S01]  /*4950*/  F2F.F32.F64 R3, R4 ;  /* 0x0000000400037310 */ /* 0x000e220000301000 */
[----:B------:R-:W-:Y:S01]  /*4960*/  DSETP.GEU.AND P0, PT, |R4|, UR4, PT ;  /* 0x0000000404007e2a */ /* 0x000fe2000bf0e200 */
[----:B------:R-:W-:-:S13]  /*4970*/  IMAD.MOV.U32 R33, RZ, RZ, R35 ;  /* 0x000000ffff217224 */ /* 0x000fda00078e0023 */
[----:B0-----:R-:W-:-:S05]  /*4980*/  @!P0 FMUL R3, R3, 1.175494350822287508e-38 ;  /* 0x0080000003038820 */ /* 0x001fca0000400000 */
[----:B------:R0:W-:Y:S01]  /*4990*/  STG.E desc[UR36][R8.64], R3 ;  /* 0x0000000308007986 */ /* 0x0001e2000c101924 */
[----:B------:R-:W-:Y:S05]  /*49a0*/  BRA `(.L_x_5977) ;  /* 0x0000000c00bc7947 */ /* 0x000fea0003800000 */
.L_x_5986:
[----:B------:R-:W-:Y:S01]  /*49b0*/  UMOV UR4, 0xf0000000 ;  /* 0xf000000000047882 */ /* 0x000fe20000000000 */
[----:B------:R-:W-:Y:S01]  /*49c0*/  UMOV UR5, 0x380fffff ;  /* 0x380fffff00057882 */ /* 0x000fe20000000000 */
[----:B------:R-:W0:Y:S01]  /*49d0*/  F2F.F32.F64 R0, R4 ;  /* 0x0000000400007310 */ /* 0x000e220000301000 */
[----:B------:R-:W-:Y:S01]  /*49e0*/  DSETP.GEU.AND P0, PT, |R4|, UR4, PT ;  /* 0x0000000404007e2a */ /* 0x000fe2000bf0e200 */
[----:B------:R-:W-:-:S13]  /*49f0*/  IMAD.MOV.U32 R33, RZ, RZ, R35 ;  /* 0x000000ffff217224 */ /* 0x000fda00078e0023 */
[----:B0-----:R-:W-:-:S05]  /*4a00*/  @!P0 FMUL R0, R0, 1.175494350822287508e-38 ;  /* 0x0080000000008820 */ /* 0x001fca0000400000 */
[----:B------:R-:W-:-:S05]  /*4a10*/  F2FP.F16.F32.PACK_AB R0, RZ, R0 ;  /* 0x00000000ff00723e */ /* 0x000fca00000000ff */
[----:B------:R0:W-:Y:S01]  /*4a20*/  STG.E.U16 desc[UR36][R8.64], R0 ;  /* 0x0000000008007986 */ /* 0x0001e2000c101524 */
[----:B------:R-:W-:Y:S05]  /*4a30*/  BRA `(.L_x_5977) ;  /* 0x0000000c00987947 */ /* 0x000fea0003800000 */
.L_x_5985:
[----:B------:R-:W-:-:S13]  /*4a40*/  ISETP.NE.AND P0, PT, R0, 0x7, PT ;  /* 0x000000070000780c */ /* 0x000fda0003f05270 */
[----:B------:R-:W-:Y:S05]  /*4a50*/  @!P0 BRA `(.L_x_5987) ;  /* 0x00000000006c8947 */ /* 0x000fea0003800000 */
        /* <DEDUP_REMOVED lines=8> */
[----:B------:R-:W-:Y:S01]  /*4ae0*/  IMAD.MOV.U32 R33, RZ, RZ, R35 ;  /* 0x000000ffff217224 */ /* 0x000fe200078e0023 */
[----:B------:R-:W-:-:S05]  /*4af0*/  DSETP.GEU.AND P0, PT, |R6|, UR4, PT ;  /* 0x0000000406007e2a */ /* 0x000fca000bf0e200 */
[----:B------:R-:W1:Y:S07]  /*4b00*/  F2F.F32.F64 R11, R6 ;  /* 0x00000006000b7310 */ /* 0x000e6e0000301000 */
[----:B0-----:R-:W-:Y:S02]  /*4b10*/  @!P1 FMUL R10, R10, 1.175494350822287508e-38 ;  /* 0x008000000a0a9820 */ /* 0x001fe40000400000 */
[----:B-1----:R-:W-:-:S05]  /*4b20*/  @!P0 FMUL R11, R11, 1.175494350822287508e-38 ;  /* 0x008000000b0b8820 */ /* 0x002fca0000400000 */
[----:B------:R0:W-:Y:S01]  /*4b30*/  STG.E.64 desc[UR36][R8.64], R10 ;  /* 0x0000000a08007986 */ /* 0x0001e2000c101b24 */
[----:B------:R-:W-:Y:S05]  /*4b40*/  BRA `(.L_x_5977) ;  /* 0x0000000c00547947 */ /* 0x000fea0003800000 */
.L_x_5988:
        /* <DEDUP_REMOVED lines=9> */
[----:B------:R-:W-:-:S05]  /*4be0*/  F2FP.F16.F32.PACK_AB R3, R0, R3 ;  /* 0x000000030003723e */ /* 0x000fca00000000ff */
[----:B------:R0:W-:Y:S01]  /*4bf0*/  STG.E desc[UR36][R8.64], R3 ;  /* 0x0000000308007986 */ /* 0x0001e2000c101924 */
[----:B------:R-:W-:Y:S05]  /*4c00*/  BRA `(.L_x_5977) ;  /* 0x0000000c00247947 */ /* 0x000fea0003800000 */
.L_x_5987:
[----:B------:R0:W-:Y:S01]  /*4c10*/  STG.E.64 desc[UR36][R8.64], R4 ;  /* 0x0000000408007986 */ /* 0x0001e2000c101b24 */
[----:B------:R-:W-:Y:S01]  /*4c20*/  IMAD.MOV.U32 R33, RZ, RZ, R35 ;  /* 0x000000ffff217224 */ /* 0x000fe200078e0023 */
[----:B------:R-:W-:Y:S06]  /*4c30*/  BRA `(.L_x_5977) ;  /* 0x0000000c00187947 */ /* 0x000fec0003800000 */
.L_x_5978:
        /* <DEDUP_REMOVED lines=8> */
[----:B------:R-:W-:Y:S01]  /*4cc0*/  DSETP.NEU.AND P0, PT, R6, RZ, PT ;  /* 0x000000ff0600722a */ /* 0x000fe20003f0d000 */
[----:B------:R-:W-:-:S05]  /*4cd0*/  IMAD.MOV.U32 R33, RZ, RZ, R35 ;  /* 0x000000ffff217224 */ /* 0x000fca00078e0023 */
[----:B------:R-:W-:-:S06]  /*4ce0*/  DSETP.NEU.OR P0, PT, R4, RZ, P0 ;  /* 0x000000ff0400722a */ /* 0x000fcc000070d400 */
[----:B------:R-:W-:-:S05]  /*4cf0*/  SEL R3, RZ, 0x1, !P0 ;  /* 0x00000001ff037807 */ /* 0x000fca0004000000 */
[----:B------:R0:W-:Y:S01]  /*4d00*/  STG.E.U8 desc[UR36][R8.64], R3 ;  /* 0x0000000308007986 */ /* 0x0001e2000c101124 */
[----:B------:R-:W-:Y:S05]  /*4d10*/  BRA `(.L_x_5977) ;  /* 0x0000000800e07947 */ /* 0x000fea0003800000 */
.L_x_5991:
[----:B------:R0:W-:Y:S01]  /*4d20*/  STG.E.128 desc[UR36][R8.64], R4 ;  /* 0x0000000408007986 */ /* 0x0001e2000c101d24 */
[----:B------:R-:W-:Y:S01]  /*4d30*/  IMAD.MOV.U32 R33, RZ, RZ, R35 ;  /* 0x000000ffff217224 */ /* 0x000fe200078e0023 */
[----:B------:R-:W-:Y:S06]  /*4d40*/  BRA `(.L_x_5977) ;  /* 0x0000000800d47947 */ /* 0x000fec0003800000 */
.L_x_5990:
        /* <DEDUP_REMOVED lines=23> */
.L_x_5995:
[----:B------:R-:W-:Y:S05]  /*4ec0*/  BSYNC.RECONVERGENT B0 ;  /* 0x0000000000007941 */ /* 0x000fea0003800200 */
.L_x_5994:
[----:B------:R-:W-:Y:S01]  /*4ed0*/  LOP3.LUT R7, R0, 0x80, R7, 0xf8, !PT ;  /* 0x0000008000077812 */ /* 0x000fe200078ef807 */
[----:B------:R-:W-:-:S04]  /*4ee0*/  IMAD.MOV.U32 R33, RZ, RZ, R35 ;  /* 0x000000ffff217224 */ /* 0x000fc800078e0023 */
[----:B------:R0:W-:Y:S01]  /*4ef0*/  STG.E.U8 desc[UR36][R8.64], R7 ;  /* 0x0000000708007986 */ /* 0x0001e2000c101124 */
[----:B------:R-:W-:Y:S05]  /*4f00*/  BRA `(.L_x_5977) ;  /* 0x0000000800647947 */ /* 0x000fea0003800000 */
.L_x_5993:
        /* <DEDUP_REMOVED lines=19> */
.L_x_5997:
[----:B------:R-:W-:Y:S05]  /*5040*/  BSYNC.RECONVERGENT B0 ;  /* 0x0000000000007941 */ /* 0x000fea0003800200 */
.L_x_5996:
[----:B------:R-:W-:Y:S01]  /*5050*/  LOP3.LUT R7, R0, 0x80, R7, 0xf8, !PT ;  /* 0x0000008000077812 */ /* 0x000fe200078ef807 */
[----:B------:R-:W-:-:S04]  /*5060*/  IMAD.MOV.U32 R33, RZ, RZ, R35 ;  /* 0x000000ffff217224 */ /* 0x000fc800078e0023 */
[----:B------:R0:W-:Y:S01]  /*5070*/  STG.E.U8 desc[UR36][R8.64], R7 ;  /* 0x0000000708007986 */ /* 0x0001e2000c101124 */
[----:B------:R-:W-:Y:S05]  /*5080*/  BRA `(.L_x_5977) ;  /* 0x0000000800047947 */ /* 0x000fea0003800000 */
.L_x_5992:
[----:B------:R-:W-:Y:S01]  /*5090*/  UMOV UR4, 0xf0000000 ;  /* 0xf000000000047882 */ /* 0x000fe20000000000 */
[----:B------:R-:W-:Y:S01]  /*50a0*/  UMOV UR5, 0x380fffff ;  /* 0x380fffff00057882 */ /* 0x000fe20000000000 */
[----:B------:R-:W0:Y:S01]  /*50b0*/  F2F.F32.F64 R0, R4 ;  /* 0x0000000400007310 */ /* 0x000e220000301000 */
[----:B------:R-:W-:Y:S01]  /*50c0*/  DSETP.GEU.AND P0, PT, |R4|, UR4, PT ;  /* 0x0000000404007e2a */ /* 0x000fe2000bf0e200 */
[----:B------:R-:W-:-:S13]  /*50d0*/  IMAD.MOV.U32 R33, RZ, RZ, R35 ;  /* 0x000000ffff217224 */ /* 0x000fda00078e0023 */
[----:B0-----:R-:W-:-:S05]  /*50e0*/  @!P0 FMUL R0, R0, 1.175494350822287508e-38 ;  /* 0x0080000000008820 */ /* 0x001fca0000400000 */
[----:B------:R-:W-:-:S05]  /*50f0*/  F2FP.BF16.F32.PACK_AB R0, RZ, R0 ;  /* 0x00000000ff00723e */ /* 0x000fca00000010ff */
[----:B------:R0:W-:Y:S01]  /*5100*/  STG.E.U16 desc[UR36][R8.64], R0 ;  /* 0x0000000008007986 */ /* 0x0001e2000c101524 */
[----:B------:R-:W-:Y:S05]  /*5110*/  BRA `(.L_x_5977) ;  /* 0x0000000400e07947 */ /* 0x000fea0003800000 */
.L_x_5989:
        /* <DEDUP_REMOVED lines=8> */
[----:B------:R-:W0:Y:S01]  /*51a0*/  F2I.U32.F64.TRUNC R5, R4 ;  /* 0x0000000400057311 */ /* 0x000e22000030d000 */
[----:B------:R-:W-:Y:S01]  /*51b0*/  IMAD.MOV.U32 R33, RZ, RZ, R35 ;  /* 0x000000ffff217224 */ /* 0x000fe200078e0023 */
[----:B0-----:R1:W-:Y:S01]  /*51c0*/  STG.E.U16 desc[UR36][R8.64], R5 ;  /* 0x0000000508007986 */ /* 0x0013e2000c101524 */
[----:B------:R-:W-:Y:S05]  /*51d0*/  BRA `(.L_x_5977) ;  /* 0x0000000400b07947 */ /* 0x000fea0003800000 */
.L_x_6000:
        /* <DEDUP_REMOVED lines=17> */
.L_x_6003:
[----:B------:R-:W-:-:S04]  /*52f0*/  SHF.R.U32.HI R0, RZ, 0x14, R7 ;  /* 0x00000014ff007819 */ /* 0x000fc80000011607 */
[----:B------:R-:W-:-:S04]  /*5300*/  LOP3.LUT R0, R0, 0x1, RZ, 0xc0, !PT ;  /* 0x0000000100007812 */ /* 0x000fc800078ec0ff */
[----:B------:R-:W-:-:S04]  /*5310*/  IADD3 R0, PT, PT, R7, 0x487ffff, R0 ;  /* 0x0487ffff07007810 */ /* 0x000fc80007ffe000 */
[----:B------:R-:W-:-:S04]  /*5320*/  SHF.R.U32.HI R0, RZ, 0x14, R0 ;  /* 0x00000014ff007819 */ /* 0x000fc80000011600 */
[----:B------:R-:W-:-:S07]  /*5330*/  LOP3.LUT R3, R0, 0xff, RZ, 0xc0, !PT ;  /* 0x000000ff00037812 */ /* 0x000fce00078ec0ff */
.L_x_6004:
[----:B------:R-:W-:-:S04]  /*5340*/  SHF.R.U32.HI R0, RZ, 0x18, R7 ;  /* 0x00000018ff007819 */ /* 0x000fc80000011607 */
[----:B------:R-:W-:-:S07]  /*5350*/  LOP3.LUT R0, R3, 0x80, R0, 0xf8, !PT ;  /* 0x0000008003007812 */ /* 0x000fce00078ef800 */
.L_x_6002:
[----:B------:R-:W-:Y:S05]  /*5360*/  BSYNC.RECONVERGENT B0 ;  /* 0x0000000000007941 */ /* 0x000fea0003800200 */
.L_x_6001:
[----:B------:R2:W-:Y:S01]  /*5370*/  STG.E.U8 desc[UR36][R8.64], R0 ;  /* 0x0000000008007986 */ /* 0x0005e2000c101124 */
[----:B------:R-:W-:Y:S01]  /*5380*/  IMAD.MOV.U32 R33, RZ, RZ, R35 ;  /* 0x000000ffff217224 */ /* 0x000fe200078e0023 */
[----:B------:R-:W-:Y:S06]  /*5390*/  BRA `(.L_x_5977) ;  /* 0x0000000400407947 */ /* 0x000fec0003800000 */
.L_x_5999:
        /* <DEDUP_REMOVED lines=17> */
.L_x_6007:
[----:B------:R-:W-:-:S04]  /*54b0*/  SHF.R.U32.HI R0, RZ, 0x15, R7 ;  /* 0x00000015ff007819 */ /* 0x000fc80000011607 */
[----:B------:R-:W-:-:S04]  /*54c0*/  LOP3.LUT R0, R0, 0x1, RZ, 0xc0, !PT ;  /* 0x0000000100007812 */ /* 0x000fc800078ec0ff */
[----:B------:R-:W-:-:S04]  /*54d0*/  IADD3 R0, PT, PT, R7, 0x88fffff, R0 ;  /* 0x088fffff07007810 */ /* 0x000fc80007ffe000 */
[----:B------:R-:W-:-:S04]  /*54e0*/  SHF.R.U32.HI R0, RZ, 0x15, R0 ;  /* 0x00000015ff007819 */ /* 0x000fc80000011600 */
[----:B------:R-:W-:-:S07]  /*54f0*/  LOP3.LUT R3, R0, 0xff, RZ, 0xc0, !PT ;  /* 0x000000ff00037812 */ /* 0x000fce00078ec0ff */
.L_x_6008:
[----:B------:R-:W-:-:S04]  /*5500*/  SHF.R.U32.HI R0, RZ, 0x18, R7 ;  /* 0x00000018ff007819 */ /* 0x000fc80000011607 */
[----:B------:R-:W-:-:S07]  /*5510*/  LOP3.LUT R0, R3, 0x80, R0, 0xf8, !PT ;  /* 0x0000008003007812 */ /* 0x000fce00078ef800 */
.L_x_6006:
[----:B------:R-:W-:Y:S05]  /*5520*/  BSYNC.RECONVERGENT B0 ;  /* 0x0000000000007941 */ /* 0x000fea0003800200 */
.L_x_6005:
[----:B------:R3:W-:Y:S01]  /*5530*/  STG.E.U8 desc[UR36][R8.64], R0 ;  /* 0x0000000008007986 */ /* 0x0007e2000c101124 */
[----:B------:R-:W-:Y:S01]  /*5540*/  IMAD.MOV.U32 R33, RZ, RZ, R35 ;  /* 0x000000ffff217224 */ /* 0x000fe200078e0023 */
[----:B------:R-:W-:Y:S06]  /*5550*/  BRA `(.L_x_5977) ;  /* 0x0000000000d07947 */ /* 0x000fec0003800000 */
.L_x_5998:
[----:B------:R-:W-:-:S13]  /*5560*/  ISETP.NE.AND P0, PT, R0, 0x1c, PT ;  /* 0x0000001c0000780c */ /* 0x000fda0003f05270 */
[----:B------:R-:W-:Y:S05]  /*5570*/  @!P0 BRA `(.L_x_6009) ;  /* 0x0000000000bc8947 */ /* 0x000fea0003800000 */
[----:B------:R-:W-:-:S13]  /*5580*/  ISETP.NE.AND P0, PT, R0, 0x1d, PT ;  /* 0x0000001d0000780c */ /* 0x000fda0003f05270 */
[----:B------:R-:W-:Y:S05]  /*5590*/  @!P0 BRA `(.L_x_6010) ;  /* 0x0000000000a48947 */ /* 0x000fea0003800000 */
[----:B------:R-:W-:-:S13]  /*55a0*/  ISETP.NE.AND P0, PT, R0, 0x2c, PT ;  /* 0x0000002c0000780c */ /* 0x000fda0003f05270 */
[----:B------:R-:W-:Y:S05]  /*55b0*/  @!P0 BRA `(.L_x_6011) ;  /* 0x0000000000488947 */ /* 0x000fea0003800000 */
.L_x_5982:
        /* <DEDUP_REMOVED lines=16> */
.L_x_6012:
[----:B------:R-:W-:Y:S01]  /*56c0*/  IMAD.MOV.U32 R33, RZ, RZ, R35 ;  /* 0x000000ffff217224 */ /* 0x000fe200078e0023 */
[----:B------:R-:W-:Y:S06]  /*56d0*/  BRA `(.L_x_5977) ;  /* 0x0000000000707947 */ /* 0x000fec0003800000 */
.L_x_6011:
[----:B------:R-:W-:Y:S01]  /*56e0*/  UMOV UR4, 0xf0000000 ;  /* 0xf000000000047882 */ /* 0x000fe20000000000 */
[----:B------:R-:W-:Y:S01]  /*56f0*/  UMOV UR5, 0x380fffff ;  /* 0x380fffff00057882 */ /* 0x000fe20000000000 */
[----:B------:R-:W0:Y:S01]  /*5700*/  F2F.F32.F64 R10, R4 ;  /* 0x00000004000a7310 */ /* 0x000e220000301000 */
[----:B------:R-:W-:Y:S01]  /*5710*/  DSETP.GEU.AND P0, PT, |R4|, UR4, PT ;  /* 0x0000000404007e2a */ /* 0x000fe2000bf0e200 */
[----:B------:R-:W-:-:S13]  /*5720*/  IMAD.MOV.U32 R33, RZ, RZ, R35 ;  /* 0x000000ffff217224 */ /* 0x000fda00078e0023 */
[----:B0-----:R-:W-:-:S05]  /*5730*/  @!P0 FMUL R10, R10, 1.175494350822287508e-38 ;  /* 0x008000000a0a8820 */ /* 0x001fca0000400000 */
        /* <DEDUP_REMOVED lines=15> */
.L_x_6010:
[----:B------:R-:W0:Y:S01]  /*5830*/  F2I.U64.F64.TRUNC R4, R4 ;  /* 0x0000000400047311 */ /* 0x000e22000030d800 */
[----:B------:R-:W-:Y:S01]  /*5840*/  IMAD.MOV.U32 R33, RZ, RZ, R35 ;  /* 0x000000ffff217224 */ /* 0x000fe200078e0023 */
[----:B0-----:R0:W-:Y:S01]  /*5850*/  STG.E.64 desc[UR36][R8.64], R4 ;  /* 0x0000000408007986 */ /* 0x0011e2000c101b24 */
[----:B------:R-:W-:Y:S05]  /*5860*/  BRA `(.L_x_5977) ;  /* 0x00000000000c7947 */ /* 0x000fea0003800000 */
.L_x_6009:
[----:B------:R-:W0:Y:S01]  /*5870*/  F2I.U32.F64.TRUNC R5, R4 ;  /* 0x0000000400057311 */ /* 0x000e22000030d000 */
[----:B------:R-:W-:Y:S01]  /*5880*/  IMAD.MOV.U32 R33, RZ, RZ, R35 ;  /* 0x000000ffff217224 */ /* 0x000fe200078e0023 */
[----:B0-----:R4:W-:Y:S06]  /*5890*/  STG.E desc[UR36][R8.64], R5 ;  /* 0x0000000508007986 */ /* 0x0019ec000c101924 */
.L_x_5977:
[----:B------:R-:W-:Y:S05]  /*58a0*/  BSYNC.RECONVERGENT B6 ;  /* 0x0000000000067941 */ /* 0x000fea0003800200 */
.L_x_5976:
[----:B------:R-:W-:Y:S01]  /*58b0*/  ISETP.GE.AND P0, PT, R33, R32, PT ;  /* 0x000000202100720c */ /* 0x000fe20003f06270 */
[----:B------:R-:W-:-:S12]  /*58c0*/  BSSY.RECONVERGENT B6, `(.L_x_6013) ;  /* 0x0000230000067945 */ /* 0x000fd80003800200 */
[----:B------:R-:W-:Y:S05]  /*58d0*/  @P0 BRA `(.L_x_6014) ;  /* 0x0000002000b80947 */ /* 0x000fea0003800000 */
[----:B------:R-:W5:Y:S01]  /*58e0*/  LDCU UR4, c[0x0][0x3d0] ;  /* 0x00007a00ff0477ac */ /* 0x000f620008000800 */
[----:B01--4-:R-:W0:Y:S01]  /*58f0*/  LDC.64 R4, c[0x0][0x3b0] ;  /* 0x0000ec00ff047b82 */ /* 0x013e220000000a00 */
[----:B--23--:R-:W-:Y:S01]  /*5900*/  IMAD R0, R2, 0x200, R33 ;  /* 0x0000020002007824 */ /* 0x00cfe200078e0221 */
        /* <DEDUP_REMOVED lines=15> */
[----:B------:R-:W0:Y:S02]  /*5a00*/  F2I.F64.TRUNC R29, R28 ;  /* 0x0000001c001d7311 */ /* 0x000e24000030d100 */
[----:B0-----:R0:W-:Y:S01]  /*5a10*/  STG.E.U8 desc[UR36][R4.64], R29 ;  /* 0x0000001d04007986 */ /* 0x0011e2000c101124 */
[----:B------:R-:W-:Y:S05]  /*5a20*/  BRA `(.L_x_6020) ;  /* 0x0000001000007947 */ /* 0x000fea0003800000 */
.L_x_6018:
[----:B------:R-:W0:Y:S02]  /*5a30*/  F2I.S64.F64.TRUNC R28, R28 ;  /* 0x0000001c001c7311 */ /* 0x000e24000030d900 */
[----:B0-----:R-:W-:-:S05]  /*5a40*/  IMAD.MOV.U32 R3, RZ, RZ, R28 ;  /* 0x000000ffff037224 */ /* 0x001fca00078e001c */
[----:B------:R0:W-:Y:S01]  /*5a50*/  STG.E.U8 desc[UR36][R4.64], R3 ;  /* 0x0000000304007986 */ /* 0x0001e2000c101124 */
[----:B------:R-:W-:Y:S05]  /*5a60*/  BRA `(.L_x_6020) ;  /* 0x0000000c00f07947 */ /* 0x000fea0003800000 */
.L_x_6017:
[----:B------:R-:W-:-:S13]  /*5a70*/  ISETP.NE.AND P0, PT, R0, 0x2, PT ;  /* 0x000000020000780c */ /* 0x000fda0003f05270 */
[----:B------:R-:W-:Y:S05]  /*5a80*/  @!P0 BRA `(.L_x_6021) ;  /* 0x0000000000288947 */ /* 0x000fea0003800000 */
[----:B------:R-:W-:-:S13]  /*5a90*/  ISETP.NE.AND P0, PT, R0, 0x3, PT ;  /* 0x000000030000780c */ /* 0x000fda0003f05270 */
[----:B------:R-:W-:Y:S05]  /*5aa0*/  @!P0 BRA `(.L_x_6022) ;  /* 0x0000000000148947 */ /* 0x000fea0003800000 */
[----:B------:R-:W-:-:S13]  /*5ab0*/  ISETP.NE.AND P0, PT, R0, 0x4, PT ;  /* 0x000000040000780c */ /* 0x000fda0003f05270 */
[----:B------:R-:W-:Y:S05]  /*5ac0*/  @P0 BRA `(.L_x_6019) ;  /* 0x0000000800c40947 */ /* 0x000fea0003800000 */
[----:B------:R-:W0:Y:S02]  /*5ad0*/  F2I.S64.F64.TRUNC R28, R28 ;  /* 0x0000001c001c7311 */ /* 0x000e24000030d900 */
[----:B0-----:R0:W-:Y:S01]  /*5ae0*/  STG.E.64 desc[UR36][R4.64], R28 ;  /* 0x0000001c04007986 */ /* 0x0011e2000c101b24 */
[----:B------:R-:W-:Y:S05]  /*5af0*/  BRA `(.L_x_6020) ;  /* 0x0000000c00cc7947 */ /* 0x000fea0003800000 */
.L_x_6022:
[----:B------:R-:W0:Y:S02]  /*5b00*/  F2I.F64.TRUNC R29, R28 ;  /* 0x0000001c001d7311 */ /* 0x000e24000030d100 */
[----:B0-----:R0:W-:Y:S01]  /*5b10*/  STG.E desc[UR36][R4.64], R29 ;  /* 0x0000001d04007986 */ /* 0x0011e2000c101924 */
[----:B------:R-:W-:Y:S05]  /*5b20*/  BRA `(.L_x_6020) ;  /* 0x0000000c00c07947 */ /* 0x000fea0003800000 */
.L_x_6021:
[----:B------:R-:W0:Y:S02]  /*5b30*/  F2I.F64.TRUNC R29, R28 ;  /* 0x0000001c001d7311 */ /* 0x000e24000030d100 */
[----:B0-----:R0:W-:Y:S01]  /*5b40*/  STG.E.U16 desc[UR36][R4.64], R29 ;  /* 0x0000001d04007986 */ /* 0x0011e2000c101524 */
[----:B------:R-:W-:Y:S05]  /*5b50*/  BRA `(.L_x_6020) ;  /* 0x0000000c00b47947 */ /* 0x000fea0003800000 */
.L_x_6016:
        /* <DEDUP_REMOVED lines=9> */
[----:B------:R-:W-:-:S14]  /*5bf0*/  DSETP.GEU.AND P0, PT, |R28|, UR4, PT ;  /* 0x000000041c007e2a */ /* 0x000fdc000bf0e200 */
[----:B0-----:R-:W-:-:S05]  /*5c00*/  @!P0 FMUL R3, R3, 1.175494350822287508e-38 ;  /* 0x0080000003038820 */ /* 0x001fca0000400000 */
[----:B------:R0:W-:Y:S01]  /*5c10*/  STG.E desc[UR36][R4.64], R3 ;  /* 0x0000000304007986 */ /* 0x0001e2000c101924 */
[----:B------:R-:W-:Y:S05]  /*5c20*/  BRA `(.L_x_6020) ;  /* 0x0000000c00807947 */ /* 0x000fea0003800000 */
.L_x_6024:
        /* <DEDUP_REMOVED lines=8> */
.L_x_6023:
        /* <DEDUP_REMOVED lines=16> */
.L_x_6026:
        /* <DEDUP_REMOVED lines=11> */
.L_x_6025:
[----:B------:R0:W-:Y:S01]  /*5e60*/  STG.E.64 desc[UR36][R4.64], R28 ;  /* 0x0000001c04007986 */ /* 0x0001e2000c101b24 */
[----:B------:R-:W-:Y:S05]  /*5e70*/  BRA `(.L_x_6020) ;  /* 0x0000000800ec7947 */ /* 0x000fea0003800000 */
.L_x_6015:
        /* <DEDUP_REMOVED lines=10> */
[----:B------:R-:W0:Y:S02]  /*5f20*/  F2I.U32.F64.TRUNC R29, R28 ;  /* 0x0000001c001d7311 */ /* 0x000e24000030d000 */
[----:B0-----:R0:W-:Y:S01]  /*5f30*/  STG.E.U16 desc[UR36][R4.64], R29 ;  /* 0x0000001d04007986 */ /* 0x0011e2000c101524 */
[----:B------:R-:W-:Y:S05]  /*5f40*/  BRA `(.L_x_6020) ;  /* 0x0000000800b87947 */ /* 0x000fea0003800000 */
.L_x_6030:
        /* <DEDUP_REMOVED lines=22> */
.L_x_6033:
[----:B------:R-:W-:-:S04]  /*60b0*/  SHF.R.U32.HI R3, RZ, 0x18, R7 ;  /* 0x00000018ff037819 */ /* 0x000fc80000011607 */
[----:B------:R-:W-:-:S07]  /*60c0*/  LOP3.LUT R0, R0, 0x80, R3, 0xf8, !PT ;  /* 0x0000008000007812 */ /* 0x000fce00078ef803 */
.L_x_6032:
[----:B------:R-:W-:Y:S05]  /*60d0*/  BSYNC.RECONVERGENT B0 ;  /* 0x0000000000007941 */ /* 0x000fea0003800200 */
.L_x_6031:
[----:B------:R0:W-:Y:S01]  /*60e0*/  STG.E.U8 desc[UR36][R4.64], R0 ;  /* 0x0000000004007986 */ /* 0x0001e2000c101124 */
[----:B------:R-:W-:Y:S05]  /*60f0*/  BRA `(.L_x_6020) ;  /* 0x00000008004c7947 */ /* 0x000fea0003800000 */
.L_x_6029:
        /* <DEDUP_REMOVED lines=22> */
.L_x_6036:
[----:B------:R-:W-:-:S04]  /*6260*/  SHF.R.U32.HI R3, RZ, 0x18, R7 ;  /* 0x00000018ff037819 */ /* 0x000fc80000011607 */
[----:B------:R-:W-:-:S07]  /*6270*/  LOP3.LUT R0, R0, 0x80, R3, 0xf8, !PT ;  /* 0x0000008000007812 */ /* 0x000fce00078ef803 */
.L_x_6035:
[----:B------:R-:W-:Y:S05]  /*6280*/  BSYNC.RECONVERGENT B0 ;  /* 0x0000000000007941 */ /* 0x000fea0003800200 */
.L_x_6034:
[----:B------:R0:W-:Y:S01]  /*6290*/  STG.E.U8 desc[UR36][R4.64], R0 ;  /* 0x0000000004007986 */ /* 0x0001e2000c101124 */
[----:B------:R-:W-:Y:S05]  /*62a0*/  BRA `(.L_x_6020) ;  /* 0x0000000400e07947 */ /* 0x000fea0003800000 */
.L_x_6028:
        /* <DEDUP_REMOVED lines=26> */
.L_x_6038:
[----:B------:R-:W0:Y:S02]  /*6450*/  F2I.U64.F64.TRUNC R28, R28 ;  /* 0x0000001c001c7311 */ /* 0x000e24000030d800 */
[----:B0-----:R0:W-:Y:S01]  /*6460*/  STG.E.64 desc[UR36][R4.64], R28 ;  /* 0x0000001c04007986 */ /* 0x0011e2000c101b24 */
[----:B------:R-:W-:Y:S05]  /*6470*/  BRA `(.L_x_6020) ;  /* 0x00000004006c7947 */ /* 0x000fea0003800000 */
.L_x_6037:
[----:B------:R-:W0:Y:S02]  /*6480*/  F2I.U32.F64.TRUNC R29, R28 ;  /* 0x0000001c001d7311 */ /* 0x000e24000030d000 */
[----:B0-----:R0:W-:Y:S01]  /*6490*/  STG.E desc[UR36][R4.64], R29 ;  /* 0x0000001d04007986 */ /* 0x0011e2000c101924 */
[----:B------:R-:W-:Y:S05]  /*64a0*/  BRA `(.L_x_6020) ;  /* 0x0000000400607947 */ /* 0x000fea0003800000 */
.L_x_6027:
[----:B------:R-:W-:-:S13]  /*64b0*/  ISETP.GT.AND P0, PT, R0, 0xe, PT ;  /* 0x0000000e0000780c */ /* 0x000fda0003f04270 */
[----:B------:R-:W-:Y:S05]  /*64c0*/  @P0 BRA `(.L_x_6039) ;  /* 0x00000000002c0947 */ /* 0x000fea0003800000 */
[----:B------:R-:W-:-:S13]  /*64d0*/  ISETP.NE.AND P0, PT, R0, 0xa, PT ;  /* 0x0000000a0000780c */ /* 0x000fda0003f05270 */
[----:B------:R-:W-:Y:S05]  /*64e0*/  @!P0 BRA `(.L_x_6040) ;  /* 0x00000000001c8947 */ /* 0x000fea0003800000 */
[----:B------:R-:W-:-:S13]  /*64f0*/  ISETP.NE.AND P0, PT, R0, 0xb, PT ;  /* 0x0000000b0000780c */ /* 0x000fda0003f05270 */
[----:B------:R-:W-:Y:S05]  /*6500*/  @P0 BRA `(.L_x_6019) ;  /* 0x0000000000340947 */ /* 0x000fea0003800000 */
[----:B------:R-:W-:-:S06]  /*6510*/  DSETP.NEU.AND P0, PT, R30, RZ, PT ;  /* 0x000000ff1e00722a */ /* 0x000fcc0003f0d000 */
[----:B------:R-:W-:-:S06]  /*6520*/  DSETP.NEU.OR P0, PT, R28, RZ, P0 ;  /* 0x000000ff1c00722a */ /* 0x000fcc000070d400 */
[----:B------:R-:W-:-:S05]  /*6530*/  SEL R3, RZ, 0x1, !P0 ;  /* 0x00000001ff037807 */ /* 0x000fca0004000000 */
[----:B------:R4:W-:Y:S01]  /*6540*/  STG.E.U8 desc[UR36][R4.64], R3 ;  /* 0x0000000304007986 */ /* 0x0009e2000c101124 */
[----:B------:R-:W-:Y:S05]  /*6550*/  BRA `(.L_x_6020) ;  /* 0x0000000400347947 */ /* 0x000fea0003800000 */
.L_x_6040:
[----:B------:R3:W-:Y:S01]  /*6560*/  STG.E.128 desc[UR36][R4.64], R28 ;  /* 0x0000001c04007986 */ /* 0x0007e2000c101d24 */
[----:B------:R-:W-:Y:S05]  /*6570*/  BRA `(.L_x_6020) ;  /* 0x00000004002c7947 */ /* 0x000fea0003800000 */
.L_x_6039:
[----:B------:R-:W-:-:S13]  /*6580*/  ISETP.NE.AND P0, PT, R0, 0xf, PT ;  /* 0x0000000f0000780c */ /* 0x000fda0003f05270 */
[----:B------:R-:W-:Y:S05]  /*6590*/  @!P0 BRA `(.L_x_6041) ;  /* 0x0000000400088947 */ /* 0x000fea0003800000 */
[----:B------:R-:W-:-:S13]  /*65a0*/  ISETP.NE.AND P0, PT, R0, 0x17, PT ;  /* 0x000000170000780c */ /* 0x000fda0003f05270 */
[----:B------:R-:W-:Y:S05]  /*65b0*/  @!P0 BRA `(.L_x_6042) ;  /* 0x0000000000a08947 */ /* 0x000fea0003800000 */
[----:B------:R-:W-:-:S13]  /*65c0*/  ISETP.NE.AND P0, PT, R0, 0x18, PT ;  /* 0x000000180000780c */ /* 0x000fda0003f05270 */
[----:B------:R-:W-:Y:S05]  /*65d0*/  @!P0 BRA `(.L_x_6043) ;  /* 0x0000000000448947 */ /* 0x000fea0003800000 */
.L_x_6019:
        /* <DEDUP_REMOVED lines=16> */
.L_x_6044:
[----:B------:R-:W-:Y:S05]  /*66e0*/  BRA `(.L_x_6020) ;  /* 0x0000000000d07947 */ /* 0x000fea0003800000 */
.L_x_6043:
        /* <DEDUP_REMOVED lines=17> */
.L_x_6046:
[----:B------:R-:W-:Y:S05]  /*6800*/  BSYNC.RECONVERGENT B0 ;  /* 0x0000000000007941 */ /* 0x000fea0003800200 */
.L_x_6045:
[----:B------:R-:W-:-:S05]  /*6810*/  LOP3.LUT R3, R0, 0x80, R3, 0xf8, !PT ;  /* 0x0000008000037812 */ /* 0x000fca00078ef803 */
[----:B------:R2:W-:Y:S01]  /*6820*/  STG.E.U8 desc[UR36][R4.64], R3 ;  /* 0x0000000304007986 */ /* 0x0005e2000c101124 */
[----:B------:R-:W-:Y:S05]  /*6830*/  BRA `(.L_x_6020) ;  /* 0x00000000007c7947 */ /* 0x000fea0003800000 */
.L_x_6042:
        /* <DEDUP_REMOVED lines=16> */
.L_x_6048:
[----:B------:R-:W-:Y:S01]  /*6940*/  IMAD.MOV.U32 R0, RZ, RZ, 0x7f ;  /* 0x0000007fff007424 */ /* 0x000fe200078e00ff */
[----:B------:R-:W-:-:S04]  /*6950*/  ISETP.GT.U32.AND P0, PT, R3, 0x7f800000, PT ;  /* 0x7f8000000300780c */ /* 0x000fc80003f04070 */
[----:B------:R-:W-:-:S09]  /*6960*/  SEL R0, R0, 0x7c, P0 ;  /* 0x0000007c00007807 */ /* 0x000fd20000000000 */
.L_x_6049:
[----:B------:R-:W-:Y:S05]  /*6970*/  BSYNC.RECONVERGENT B0 ;  /* 0x0000000000007941 */ /* 0x000fea0003800200 */
.L_x_6047:
[----:B------:R-:W-:-:S04]  /*6980*/  SHF.R.U32.HI R3, RZ, 0x18, R7 ;  /* 0x00000018ff037819 */ /* 0x000fc80000011607 */
[----:B------:R-:W-:-:S05]  /*6990*/  LOP3.LUT R3, R0, 0x80, R3, 0xf8, !PT ;  /* 0x0000008000037812 */ /* 0x000fca00078ef803 */
[----:B------:R1:W-:Y:S01]  /*69a0*/  STG.E.U8 desc[UR36][R4.64], R3 ;  /* 0x0000000304007986 */ /* 0x0003e2000c101124 */
[----:B------:R-:W-:Y:S05]  /*69b0*/  BRA `(.L_x_6020) ;  /* 0x00000000001c7947 */ /* 0x000fea0003800000 */
.L_x_6041:
[----:B------:R-:W-:Y:S01]  /*69c0*/  UMOV UR4, 0xf0000000 ;  /* 0xf000000000047882 */ /* 0x000fe20000000000 */
[----:B------:R-:W-:Y:S01]  /*69d0*/  UMOV UR5, 0x380fffff ;  /* 0x380fffff00057882 */ /* 0x000fe20000000000 */
[----:B------:R-:W0:Y:S01]  /*69e0*/  F2F.F32.F64 R0, R28 ;  /* 0x0000001c00007310 */ /* 0x000e220000301000 */
[----:B------:R-:W-:-:S14]  /*69f0*/  DSETP.GEU.AND P0, PT, |R28|, UR4, PT ;  /* 0x000000041c007e2a */ /* 0x000fdc000bf0e200 */
[----:B0-----:R-:W-:-:S05]  /*6a00*/  @!P0 FMUL R0, R0, 1.175494350822287508e-38 ;  /* 0x0080000000008820 */ /* 0x001fca0000400000 */
[----:B------:R-:W-:-:S05]  /*6a10*/  F2FP.BF16.F32.PACK_AB R0, RZ, R0 ;  /* 0x00000000ff00723e */ /* 0x000fca00000010ff */
[----:B------:R0:W-:Y:S02]  /*6a20*/  STG.E.U16 desc[UR36][R4.64], R0 ;  /* 0x0000000004007986 */ /* 0x0001e4000c101524 */
.L_x_6020:
        /* <DEDUP_REMOVED lines=24> */
.L_x_6053:
[----:B------:R-:W0:Y:S02]  /*6bb0*/  F2I.S64.F64.TRUNC R24, R24 ;  /* 0x0000001800187311 */ /* 0x000e24000030d900 */
[----:B0-----:R-:W-:-:S05]  /*6bc0*/  IMAD.MOV.U32 R3, RZ, RZ, R24 ;  /* 0x000000ffff037224 */ /* 0x001fca00078e0018 */
[----:B------:R3:W-:Y:S01]  /*6bd0*/  STG.E.U8 desc[UR36][R4.64], R3 ;  /* 0x0000000304007986 */ /* 0x0007e2000c101124 */
[----:B------:R-:W-:Y:S05]  /*6be0*/  BRA `(.L_x_6055) ;  /* 0x0000000c00f07947 */ /* 0x000fea0003800000 */
.L_x_6052:
        /* <DEDUP_REMOVED lines=9> */
.L_x_6057:
[----:B------:R-:W0:Y:S02]  /*6c80*/  F2I.F64.TRUNC R25, R24 ;  /* 0x0000001800197311 */ /* 0x000e24000030d100 */
[----:B0-----:R2:W-:Y:S01]  /*6c90*/  STG.E desc[UR36][R4.64], R25 ;  /* 0x0000001904007986 */ /* 0x0015e2000c101924 */
[----:B------:R-:W-:Y:S05]  /*6ca0*/  BRA `(.L_x_6055) ;  /* 0x0000000c00c07947 */ /* 0x000fea0003800000 */
.L_x_6056:
[----:B------:R-:W0:Y:S02]  /*6cb0*/  F2I.F64.TRUNC R25, R24 ;  /* 0x0000001800197311 */ /* 0x000e24000030d100 */
[----:B0-----:R0:W-:Y:S01]  /*6cc0*/  STG.E.U16 desc[UR36][R4.64], R25 ;  /* 0x0000001904007986 */ /* 0x0011e2000c101524 */
[----:B------:R-:W-:Y:S05]  /*6cd0*/  BRA `(.L_x_6055) ;  /* 0x0000000c00b47947 */ /* 0x000fea0003800000 */
.L_x_6051:
        /* <DEDUP_REMOVED lines=13> */
.L_x_6059:
        /* <DEDUP_REMOVED lines=8> */
.L_x_6058:
        /* <DEDUP_REMOVED lines=16> */
.L_x_6061:
        /* <DEDUP_REMOVED lines=11> */
.L_x_6060:
[----:B------:R0:W-:Y:S01]  /*6fe0*/  STG.E.64 desc[UR36][R4.64], R24 ;  /* 0x0000001804007986 */ /* 0x0001e2000c101b24 */
[----:B------:R-:W-:Y:S05]  /*6ff0*/  BRA `(.L_x_6055) ;  /* 0x0000000800ec7947 */ /* 0x000fea0003800000 */
.L_x_6050:
        /* <DEDUP_REMOVED lines=13> */
.L_x_6065:
        /* <DEDUP_REMOVED lines=22> */
.L_x_6068:
[----:B------:R-:W-:-:S04]  /*7230*/  SHF.R.U32.HI R3, RZ, 0x18, R7 ;  /* 0x00000018ff037819 */ /* 0x000fc80000011607 */
[----:B------:R-:W-:-:S07]  /*7240*/  LOP3.LUT R0, R0, 0x80, R3, 0xf8, !PT ;  /* 0x0000008000007812 */ /* 0x000fce00078ef803 */
.L_x_6067:
[----:B------:R-:W-:Y:S05]  /*7250*/  BSYNC.RECONVERGENT B0 ;  /* 0x0000000000007941 */ /* 0x000fea0003800200 */
.L_x_6066:
[----:B------:R0:W-:Y:S01]  /*7260*/  STG.E.U8 desc[UR36][R4.64], R0 ;  /* 0x0000000004007986 */ /* 0x0001e2000c101124 */
[----:B------:R-:W-:Y:S05]  /*7270*/  BRA `(.L_x_6055) ;  /* 0x00000008004c7947 */ /* 0x000fea0003800000 */
.L_x_6064:
        /* <DEDUP_REMOVED lines=22> */
.L_x_6071:
[----:B------:R-:W-:-:S04]  /*73e0*/  SHF.R.U32.HI R3, RZ, 0x18, R7 ;  /* 0x00000018ff037819 */ /* 0x000fc80000011607 */
[----:B------:R-:W-:-:S07]  /*73f0*/  LOP3.LUT R0, R0, 0x80, R3, 0xf8, !PT ;  /* 0x0000008000007812 */ /* 0x000fce00078ef803 */
.L_x_6070:
[----:B------:R-:W-:Y:S05]  /*7400*/  BSYNC.RECONVERGENT B0 ;  /* 0x0000000000007941 */ /* 0x000fea0003800200 */
.L_x_6069:
[----:B------:R0:W-:Y:S01]  /*7410*/  STG.E.U8 desc[UR36][R4.64], R0 ;  /* 0x0000000004007986 */ /* 0x0001e2000c101124 */
[----:B------:R-:W-:Y:S05]  /*7420*/  BRA `(.L_x_6055) ;  /* 0x0000000400e07947 */ /* 0x000fea0003800000 */
.L_x_6063:
        /* <DEDUP_REMOVED lines=26> */
.L_x_6073:
[----:B------:R-:W0:Y:S02]  /*75d0*/  F2I.U64.F64.TRUNC R24, R24 ;  /* 0x0000001800187311 */ /* 0x000e24000030d800 */
[----:B0-----:R0:W-:Y:S01]  /*75e0*/  STG.E.64 desc[UR36][R4.64], R24 ;  /* 0x0000001804007986 */ /* 0x0011e2000c101b24 */
[----:B------:R-:W-:Y:S05]  /*75f0*/  BRA `(.L_x_6055) ;  /* 0x00000004006c7947 */ /* 0x000fea0003800000 */
.L_x_6072:
[----:B------:R-:W0:Y:S02]  /*7600*/  F2I.U32.F64.TRUNC R25, R24 ;  /* 0x0000001800197311 */ /* 0x000e24000030d000 */
[----:B0-----:R0:W-:Y:S01]  /*7610*/  STG.E desc[UR36][R4.64], R25 ;  /* 0x0000001904007986 */ /* 0x0011e2000c101924 */
[----:B------:R-:W-:Y:S05]  /*7620*/  BRA `(.L_x_6055) ;  /* 0x0000000400607947 */ /* 0x000fea0003800000 */
.L_x_6062:
        /* <DEDUP_REMOVED lines=11> */
.L_x_6075:
[----:B------:R0:W-:Y:S01]  /*76e0*/  STG.E.128 desc[UR36][R4.64], R24 ;  /* 0x0000001804007986 */ /* 0x0001e2000c101d24 */
[----:B------:R-:W-:Y:S05]  /*76f0*/  BRA `(.L_x_6055) ;  /* 0x00000004002c7947 */ /* 0x000fea0003800000 */
.L_x_6074:
[----:B------:R-:W-:-:S13]  /*7700*/  ISETP.NE.AND P0, PT, R0, 0xf, PT ;  /* 0x0000000f0000780c */ /* 0x000fda0003f05270 */
[----:B------:R-:W-:Y:S05]  /*7710*/  @!P0 BRA `(.L_x_6076) ;  /* 0x0000000400088947 */ /* 0x000fea0003800000 */
[----:B------:R-:W-:-:S13]  /*7720*/  ISETP.NE.AND P0, PT, R0, 0x17, PT ;  /* 0x000000170000780c */ /* 0x000fda0003f05270 */
[----:B------:R-:W-:Y:S05]  /*7730*/  @!P0 BRA `(.L_x_6077) ;  /* 0x0000000000a08947 */ /* 0x000fea0003800000 */
[----:B------:R-:W-:-:S13]  /*7740*/  ISETP.NE.AND P0, PT, R0, 0x18, PT ;  /* 0x000000180000780c */ /* 0x000fda0003f05270 */
[----:B------:R-:W-:Y:S05]  /*7750*/  @!P0 BRA `(.L_x_6078) ;  /* 0x0000000000448947 */ /* 0x000fea0003800000 */
.L_x_6054:
        /* <DEDUP_REMOVED lines=16> */
.L_x_6079:
[----:B------:R-:W-:Y:S05]  /*7860*/  BRA `(.L_x_6055) ;  /* 0x0000000000d07947 */ /* 0x000fea0003800000 */
.L_x_6078:
        /* <DEDUP_REMOVED lines=17> */
.L_x_6081:
[----:B------:R-:W-:Y:S05]  /*7980*/  BSYNC.RECONVERGENT B0 ;  /* 0x0000000000007941 */ /* 0x000fea0003800200 */
.L_x_6080:
[----:B------:R-:W-:-:S05]  /*7990*/  LOP3.LUT R3, R0, 0x80, R3, 0xf8, !PT ;  /* 0x0000008000037812 */ /* 0x000fca00078ef803 */
[----:B------:R0:W-:Y:S01]  /*79a0*/  STG.E.U8 desc[UR36][R4.64], R3 ;  /* 0x0000000304007986 */ /* 0x0001e2000c101124 */
[----:B------:R-:W-:Y:S05]  /*79b0*/  BRA `(.L_x_6055) ;  /* 0x00000000007c7947 */ /* 0x000fea0003800000 */
.L_x_6077:
        /* <DEDUP_REMOVED lines=16> */
.L_x_6083:
[----:B------:R-:W-:Y:S01]  /*7ac0*/  IMAD.MOV.U32 R0, RZ, RZ, 0x7f ;  /* 0x0000007fff007424 */ /* 0x000fe200078e00ff */
[----:B------:R-:W-:-:S04]  /*7ad0*/  ISETP.GT.U32.AND P0, PT, R3, 0x7f800000, PT ;  /* 0x7f8000000300780c */ /* 0x000fc80003f04070 */
[----:B------:R-:W-:-:S09]  /*7ae0*/  SEL R0, R0, 0x7c, P0 ;  /* 0x0000007c00007807 */ /* 0x000fd20000000000 */
.L_x_6084:
[----:B------:R-:W-:Y:S05]  /*7af0*/  BSYNC.RECONVERGENT B0 ;  /* 0x0000000000007941 */ /* 0x000fea0003800200 */
.L_x_6082:
[----:B------:R-:W-:-:S04]  /*7b00*/  SHF.R.U32.HI R3, RZ, 0x18, R7 ;  /* 0x00000018ff037819 */ /* 0x000fc80000011607 */
[----:B------:R-:W-:-:S05]  /*7b10*/  LOP3.LUT R3, R0, 0x80, R3, 0xf8, !PT ;  /* 0x0000008000037812 */ /* 0x000fca00078ef803 */
[----:B------:R0:W-:Y:S01]  /*7b20*/  STG.E.U8 desc[UR36][R4.64], R3 ;  /* 0x0000000304007986 */ /* 0x0001e2000c101124 */
[----:B------:R-:W-:Y:S05]  /*7b30*/  BRA `(.L_x_6055) ;  /* 0x00000000001c7947 */ /* 0x000fea0003800000 */
.L_x_6076:
[----:B------:R-:W-:Y:S01]  /*7b40*/  UMOV UR4, 0xf0000000 ;  /* 0xf000000000047882 */ /* 0x000fe20000000000 */
[----:B------:R-:W-:Y:S01]  /*7b50*/  UMOV UR5, 0x380fffff ;  /* 0x380fffff00057882 */ /* 0x000fe20000000000 */
[----:B------:R-:W0:Y:S01]  /*7b60*/  F2F.F32.F64 R0, R24 ;  /* 0x0000001800007310 */ /* 0x000e220000301000 */
[----:B------:R-:W-:-:S14]  /*7b70*/  DSETP.GEU.AND P0, PT, |R24|, UR4, PT ;  /* 0x0000000418007e2a */ /* 0x000fdc000bf0e200 */
[----:B0-----:R-:W-:-:S05]  /*7b80*/  @!P0 FMUL R0, R0, 1.175494350822287508e-38 ;  /* 0x0080000000008820 */ /* 0x001fca0000400000 */
[----:B------:R-:W-:-:S05]  /*7b90*/  F2FP.BF16.F32.PACK_AB R0, RZ, R0 ;  /* 0x00000000ff00723e */ /* 0x000fca00000010ff */
[----:B------:R0:W-:Y:S02]  /*7ba0*/  STG.E.U16 desc[UR36][R4.64], R0 ;  /* 0x0000000004007986 */ /* 0x0001e4000c101524 */
.L_x_6055:
[----:B------:R-:W-:-:S07]  /*7bb0*/  VIADD R33, R33, 0x80 ;  /* 0x0000008021217836 */ /* 0x000fce0000000000 */
.L_x_6014:
[----:B------:R-:W-:Y:S05]  /*7bc0*/  BSYNC.RECONVERGENT B6 ;  /* 0x0000000000067941 */ /* 0x000fea0003800200 */
.L_x_6013:
        /* <DEDUP_REMOVED lines=20> */
[----:B0-----:R-:W-:Y:S01]  /*7d10*/  STG.E.U8 desc[UR36][R2.64], R17 ;  /* 0x0000001102007986 */ /* 0x001fe2000c101124 */
[----:B------:R-:W-:Y:S05]  /*7d20*/  EXIT ;  /* 0x000000000000794d */ /* 0x000fea0003800000 */
.L_x_6088:
[----:B------:R-:W0:Y:S02]  /*7d30*/  F2I.S64.F64.TRUNC R16, R16 ;  /* 0x0000001000107311 */ /* 0x000e24000030d900 */
[----:B0-----:R-:W-:-:S05]  /*7d40*/  IMAD.MOV.U32 R5, RZ, RZ, R16 ;  /* 0x000000ffff057224 */ /* 0x001fca00078e0010 */
[----:B------:R-:W-:Y:S01]  /*7d50*/  STG.E.U8 desc[UR36][R2.64], R5 ;  /* 0x0000000502007986 */ /* 0x000fe2000c101124 */
[----:B------:R-:W-:Y:S05]  /*7d60*/  EXIT ;  /* 0x000000000000794d */ /* 0x000fea0003800000 */
.L_x_6087:
[----:B------:R-:W-:-:S13]  /*7d70*/  ISETP.NE.AND P0, PT, R0, 0x2, PT ;  /* 0x000000020000780c */ /* 0x000fda0003f05270 */
[----:B------:R-:W-:Y:S05]  /*7d80*/  @!P0 BRA `(.L_x_6090) ;  /* 0x0000000000288947 */ /* 0x000fea0003800000 */
[----:B------:R-:W-:-:S13]  /*7d90*/  ISETP.NE.AND P0, PT, R0, 0x3, PT ;  /* 0x000000030000780c */ /* 0x000fda0003f05270 */
[----:B------:R-:W-:Y:S05]  /*7da0*/  @!P0 BRA `(.L_x_6091) ;  /* 0x0000000000148947 */ /* 0x000fea0003800000 */
[----:B------:R-:W-:-:S13]  /*7db0*/  ISETP.NE.AND P0, PT, R0, 0x4, PT ;  /* 0x000000040000780c */ /* 0x000fda0003f05270 */
[----:B------:R-:W-:Y:S05]  /*7dc0*/  @P0 BRA `(.L_x_6089) ;  /* 0x0000000800c40947 */ /* 0x000fea0003800000 */
[----:B------:R-:W0:Y:S02]  /*7dd0*/  F2I.S64.F64.TRUNC R16, R16 ;  /* 0x0000001000107311 */ /* 0x000e24000030d900 */
[----:B0-----:R-:W-:Y:S01]  /*7de0*/  STG.E.64 desc[UR36][R2.64], R16 ;  /* 0x0000001002007986 */ /* 0x001fe2000c101b24 */
[----:B------:R-:W-:Y:S05]  /*7df0*/  EXIT ;  /* 0x000000000000794d */ /* 0x000fea0003800000 */
.L_x_6091:
[----:B------:R-:W0:Y:S02]  /*7e00*/  F2I.F64.TRUNC R17, R16 ;  /* 0x0000001000117311 */ /* 0x000e24000030d100 */
[----:B0-----:R-:W-:Y:S01]  /*7e10*/  STG.E desc[UR36][R2.64], R17 ;  /* 0x0000001102007986 */ /* 0x001fe2000c101924 */
[----:B------:R-:W-:Y:S05]  /*7e20*/  EXIT ;  /* 0x000000000000794d */ /* 0x000fea0003800000 */
.L_x_6090:
[----:B------:R-:W0:Y:S02]  /*7e30*/  F2I.F64.TRUNC R17, R16 ;  /* 0x0000001000117311 */ /* 0x000e24000030d100 */
[----:B0-----:R-:W-:Y:S01]  /*7e40*/  STG.E.U16 desc[UR36][R2.64], R17 ;  /* 0x0000001102007986 */ /* 0x001fe2000c101524 */
[----:B------:R-:W-:Y:S05]  /*7e50*/  EXIT ;  /* 0x000000000000794d */ /* 0x000fea0003800000 */
.L_x_6086:
        /* <DEDUP_REMOVED lines=11> */
[----:B------:R-:W-:Y:S01]  /*7f10*/  STG.E desc[UR36][R2.64], R5 ;  /* 0x0000000502007986 */ /* 0x000fe2000c101924 */
[----:B------:R-:W-:Y:S05]  /*7f20*/  EXIT ;  /* 0x000000000000794d */ /* 0x000fea0003800000 */
.L_x_6093:
        /* <DEDUP_REMOVED lines=8> */
.L_x_6092:
        /* <DEDUP_REMOVED lines=16> */
.L_x_6095:
        /* <DEDUP_REMOVED lines=11> */
.L_x_6094:
[----:B------:R-:W-:Y:S01]  /*8160*/  STG.E.64 desc[UR36][R2.64], R16 ;  /* 0x0000001002007986 */ /* 0x000fe2000c101b24 */
[----:B------:R-:W-:Y:S05]  /*8170*/  EXIT ;  /* 0x000000000000794d */ /* 0x000fea0003800000 */
.L_x_6085:
        /* <DEDUP_REMOVED lines=11> */
[----:B0-----:R-:W-:Y:S01]  /*8230*/  STG.E.U16 desc[UR36][R2.64], R17 ;  /* 0x0000001102007986 */ /* 0x001fe2000c101524 */
[----:B------:R-:W-:Y:S05]  /*8240*/  EXIT ;  /* 0x000000000000794d */ /* 0x000fea0003800000 */
.L_x_6099:
        /* <DEDUP_REMOVED lines=22> */
.L_x_6102:
[----:B------:R-:W-:-:S04]  /*83b0*/  SHF.R.U32.HI R5, RZ, 0x18, R5 ;  /* 0x00000018ff057819 */ /* 0x000fc80000011605 */
[----:B------:R-:W-:-:S07]  /*83c0*/  LOP3.LUT R0, R0, 0x80, R5, 0xf8, !PT ;  /* 0x0000008000007812 */ /* 0x000fce00078ef805 */
.L_x_6101:
[----:B------:R-:W-:Y:S05]  /*83d0*/  BSYNC.RECONVERGENT B0 ;  /* 0x0000000000007941 */ /* 0x000fea0003800200 */
.L_x_6100:
[----:B------:R-:W-:Y:S01]  /*83e0*/  STG.E.U8 desc[UR36][R2.64], R0 ;  /* 0x0000000002007986 */ /* 0x000fe2000c101124 */
[----:B------:R-:W-:Y:S05]  /*83f0*/  EXIT ;  /* 0x000000000000794d */ /* 0x000fea0003800000 */
.L_x_6098:
        /* <DEDUP_REMOVED lines=22> */
.L_x_6105:
[----:B------:R-:W-:-:S04]  /*8560*/  SHF.R.U32.HI R5, RZ, 0x18, R5 ;  /* 0x00000018ff057819 */ /* 0x000fc80000011605 */
[----:B------:R-:W-:-:S07]  /*8570*/  LOP3.LUT R0, R0, 0x80, R5, 0xf8, !PT ;  /* 0x0000008000007812 */ /* 0x000fce00078ef805 */
.L_x_6104:
[----:B------:R-:W-:Y:S05]  /*8580*/  BSYNC.RECONVERGENT B0 ;  /* 0x0000000000007941 */ /* 0x000fea0003800200 */
.L_x_6103:
[----:B------:R-:W-:Y:S01]  /*8590*/  STG.E.U8 desc[UR36][R2.64], R0 ;  /* 0x0000000002007986 */ /* 0x000fe2000c101124 */
[----:B------:R-:W-:Y:S05]  /*85a0*/  EXIT ;  /* 0x000000000000794d */ /* 0x000fea0003800000 */
.L_x_6097:
        /* <DEDUP_REMOVED lines=26> */
.L_x_6107:
[----:B------:R-:W0:Y:S02]  /*8750*/  F2I.U64.F64.TRUNC R16, R16 ;  /* 0x0000001000107311 */ /* 0x000e24000030d800 */
[----:B0-----:R-:W-:Y:S01]  /*8760*/  STG.E.64 desc[UR36][R2.64], R16 ;  /* 0x0000001002007986 */ /* 0x001fe2000c101b24 */
[----:B------:R-:W-:Y:S05]  /*8770*/  EXIT ;  /* 0x000000000000794d */ /* 0x000fea0003800000 */
.L_x_6106:
[----:B------:R-:W0:Y:S02]  /*8780*/  F2I.U32.F64.TRUNC R17, R16 ;  /* 0x0000001000117311 */ /* 0x000e24000030d000 */
[----:B0-----:R-:W-:Y:S01]  /*8790*/  STG.E desc[UR36][R2.64], R17 ;  /* 0x0000001102007986 */ /* 0x001fe2000c101924 */
[----:B------:R-:W-:Y:S05]  /*87a0*/  EXIT ;  /* 0x000000000000794d */ /* 0x000fea0003800000 */
.L_x_6096:
        /* <DEDUP_REMOVED lines=9> */
[----:B------:R-:W-:Y:S01]  /*8840*/  STG.E.U8 desc[UR36][R2.64], R5 ;  /* 0x0000000502007986 */ /* 0x000fe2000c101124 */
[----:B------:R-:W-:Y:S05]  /*8850*/  EXIT ;  /* 0x000000000000794d */ /* 0x000fea0003800000 */
.L_x_6109:
[----:B------:R-:W-:Y:S01]  /*8860*/  STG.E.128 desc[UR36][R2.64], R16 ;  /* 0x0000001002007986 */ /* 0x000fe2000c101d24 */
[----:B------:R-:W-:Y:S05]  /*8870*/  EXIT ;  /* 0x000000000000794d */ /* 0x000fea0003800000 */
.L_x_6108:
[----:B------:R-:W-:-:S13]  /*8880*/  ISETP.NE.AND P0, PT, R0, 0xf, PT ;  /* 0x0000000f0000780c */ /* 0x000fda0003f05270 */
[----:B------:R-:W-:Y:S05]  /*8890*/  @!P0 BRA `(.L_x_6110) ;  /* 0x0000000400088947 */ /* 0x000fea0003800000 */
[----:B------:R-:W-:-:S13]  /*88a0*/  ISETP.NE.AND P0, PT, R0, 0x17, PT ;  /* 0x000000170000780c */ /* 0x000fda0003f05270 */
[----:B------:R-:W-:Y:S05]  /*88b0*/  @!P0 BRA `(.L_x_6111) ;  /* 0x0000000000a08947 */ /* 0x000fea0003800000 */
[----:B------:R-:W-:-:S13]  /*88c0*/  ISETP.NE.AND P0, PT, R0, 0x18, PT ;  /* 0x000000180000780c */ /* 0x000fda0003f05270 */
[----:B------:R-:W-:Y:S05]  /*88d0*/  @!P0 BRA `(.L_x_6112) ;  /* 0x0000000000448947 */ /* 0x000fea0003800000 */
.L_x_6089:
        /* <DEDUP_REMOVED lines=16> */
.L_x_6113:
[----:B------:R-:W-:Y:S05]  /*89e0*/  EXIT ;  /* 0x000000000000794d */ /* 0x000fea0003800000 */
.L_x_6112:
        /* <DEDUP_REMOVED lines=17> */
.L_x_6115:
[----:B------:R-:W-:Y:S05]  /*8b00*/  BSYNC.RECONVERGENT B0 ;  /* 0x0000000000007941 */ /* 0x000fea0003800200 */
.L_x_6114:
[----:B------:R-:W-:-:S05]  /*8b10*/  LOP3.LUT R5, R0, 0x80, R5, 0xf8, !PT ;  /* 0x0000008000057812 */ /* 0x000fca00078ef805 */
[----:B------:R-:W-:Y:S01]  /*8b20*/  STG.E.U8 desc[UR36][R2.64], R5 ;  /* 0x0000000502007986 */ /* 0x000fe2000c101124 */
[----:B------:R-:W-:Y:S05]  /*8b30*/  EXIT ;  /* 0x000000000000794d */ /* 0x000fea0003800000 */
.L_x_6111:
        /* <DEDUP_REMOVED lines=16> */
.L_x_6117:
[----:B------:R-:W-:Y:S01]  /*8c40*/  IMAD.MOV.U32 R0, RZ, RZ, 0x7f ;  /* 0x0000007fff007424 */ /* 0x000fe200078e00ff */
[----:B------:R-:W-:-:S04]  /*8c50*/  ISETP.GT.U32.AND P0, PT, R4, 0x7f800000, PT ;  /* 0x7f8000000400780c */ /* 0x000fc80003f04070 */
[----:B------:R-:W-:-:S09]  /*8c60*/  SEL R0, R0, 0x7c, P0 ;  /* 0x0000007c00007807 */ /* 0x000fd20000000000 */
.L_x_6118:
[----:B------:R-:W-:Y:S05]  /*8c70*/  BSYNC.RECONVERGENT B0 ;  /* 0x0000000000007941 */ /* 0x000fea0003800200 */
.L_x_6116:
[----:B------:R-:W-:-:S04]  /*8c80*/  SHF.R.U32.HI R5, RZ, 0x18, R5 ;  /* 0x00000018ff057819 */ /* 0x000fc80000011605 */
[----:B------:R-:W-:-:S05]  /*8c90*/  LOP3.LUT R5, R0, 0x80, R5, 0xf8, !PT ;  /* 0x0000008000057812 */ /* 0x000fca00078ef805 */
[----:B------:R-:W-:Y:S01]  /*8ca0*/  STG.E.U8 desc[UR36][R2.64], R5 ;  /* 0x0000000502007986 */ /* 0x000fe2000c101124 */
[----:B------:R-:W-:Y:S05]  /*8cb0*/  EXIT ;  /* 0x000000000000794d */ /* 0x000fea0003800000 */
.L_x_6110:
        /* <DEDUP_REMOVED lines=8> */
.L_x_6119:
        /* <DEDUP_REMOVED lines=12> */
.L_x_17196:


//--------------------- .text._ZN2at6native18elementwise_kernelILi128ELi2EZNS0_22gpu_kernel_impl_nocastINS0_13AUnaryFunctorIN3c107complexIdEES6_S6_NS0_15binary_internal10MulFunctorIS6_EEEEEEvRNS_18TensorIteratorBaseERKT_EUliE_EEviT1_ --------------------------
	.section	.text._ZN2at6native18elementwise_kernelILi128ELi2EZNS0_22gpu_kernel_impl_nocastINS0_13AUnaryFunctorIN3c107complexIdEES6_S6_NS0_15binary_internal10MulFunctorIS6_EEEEEEvRNS_18TensorIteratorBaseERKT_EUliE_EEviT1_,"ax",@progbits
	.align	128
        .global         _ZN2at6native18elementwise_kernelILi128ELi2EZNS0_22gpu_kernel_impl_nocastINS0_13AUnaryFunctorIN3c107complexIdEES6_S6_NS0_15binary_internal10MulFunctorIS6_EEEEEEvRNS_18TensorIteratorBaseERKT_EUliE_EEviT1_
        .type           _ZN2at6native18elementwise_kernelILi128ELi2EZNS0_22gpu_kernel_impl_nocastINS0_13AUnaryFunctorIN3c107complexIdEES6_S6_NS0_15binary_internal10MulFunctorIS6_EEEEEEvRNS_18TensorIteratorBaseERKT_EUliE_EEviT1_,@function
        .size           _ZN2at6native18elementwise_kernelILi128ELi2EZNS0_22gpu_kernel_impl_nocastINS0_13AUnaryFunctorIN3c107complexIdEES6_S6_NS0_15binary_internal10MulFunctorIS6_EEEEEEvRNS_18TensorIteratorBaseERKT_EUliE_EEviT1_,(.L_x_17197 - _ZN2at6native18elementwise_kernelILi128ELi2EZNS0_22gpu_kernel_impl_nocastINS0_13AUnaryFunctorIN3c107complexIdEES6_S6_NS0_15binary_internal10MulFunctorIS6_EEEEEEvRNS_18TensorIteratorBaseERKT_EUliE_EEviT1_)
        .other          _ZN2at6native18elementwise_kernelILi128ELi2EZNS0_22gpu_kernel_impl_nocastINS0_13AUnaryFunctorIN3c107complexIdEES6_S6_NS0_15binary_internal10MulFunctorIS6_EEEEEEvRNS_18TensorIteratorBaseERKT_EUliE_EEviT1_,@"STO_CUDA_ENTRY STV_DEFAULT"
_ZN2at6native18elementwise_kernelILi128ELi2EZNS0_22gpu_kernel_impl_nocastINS0_13AUnaryFunctorIN3c107complexIdEES6_S6_NS0_15binary_internal10MulFunctorIS6_EEEEEEvRNS_18TensorIteratorBaseERKT_EUliE_EEviT1_:
.text._ZN2at6native18elementwise_kernelILi128ELi2EZNS0_22gpu_kernel_impl_nocastINS0_13AUnaryFunctorIN3c107complexIdEES6_S6_NS0_15binary_internal10MulFunctorIS6_EEEEEEvRNS_18TensorIteratorBaseERKT_EUliE_EEviT1_:
        /* <DEDUP_REMOVED lines=14> */
[----:B------:R-:W1:Y:S01]  /*00e0*/  LDCU.128 UR8, c[0x0][0x5b0] ;  /* 0x0000b600ff0877ac */ /* 0x000e620008000c00 */
[----:B0-----:R-:W1:Y:S06]  /*00f0*/  LDG.E.128 R4, desc[UR6][R4.64] ;  /* 0x0000000604047981 */ /* 0x001e6c000c1e1d00 */
[----:B------:R-:W0:Y:S01]  /*0100*/  LDC.64 R12, c[0x0][0x588] ;  /* 0x00016200ff0c7b82 */ /* 0x000e220000000a00 */
[----:B------:R-:W-:Y:S01]  /*0110*/  IADD3 R3, PT, PT, R3, 0x80, RZ ;  /* 0x0000008003037810 */ /* 0x000fe20007ffe0ff */
[----:B-1----:R-:W-:-:S02]  /*0120*/  DMUL R8, R6, UR10 ;  /* 0x0000000a06087c28 */ /* 0x002fc40008000000 */
[----:B------:R-:W-:-:S06]  /*0130*/  DMUL R10, R4, UR10 ;  /* 0x0000000a040a7c28 */ /* 0x000fcc0008000000 */
[----:B------:R-:W-:Y:S02]  /*0140*/  DFMA R8, R4, UR8, -R8 ;  /* 0x0000000804087c2b */ /* 0x000fe40008000808 */
[----:B------:R-:W-:-:S07]  /*0150*/  DFMA R10, R6, UR8, R10 ;  /* 0x00000008060a7c2b */ /* 0x000fce000800000a */
[----:B0-----:R0:W-:Y:S04]  /*0160*/  STG.E.128 desc[UR6][R12.64], R8 ;  /* 0x000000080c007986 */ /* 0x0011e8000c101d06 */
.L_x_6122:
[----:B------:R-:W-:Y:S05]  /*0170*/  BSYNC.RECONVERGENT B0 ;  /* 0x0000000000007941 */ /* 0x000fea0003800200 */
.L_x_6121:
[----:B------:R-:W-:-:S13]  /*0180*/  ISETP.GE.AND P0, PT, R3, UR4, PT ;  /* 0x0000000403007c0c */ /* 0x000fda000bf06270 */
[----:B------:R-:W-:Y:S05]  /*0190*/  @P0 EXIT ;  /* 0x000000000000094d */ /* 0x000fea0003800000 */
[----:B0-----:R-:W0:Y:S01]  /*01a0*/  LDC.64 R10, c[0x0][0x590] ;  /* 0x00016400ff0a7b82 */ /* 0x001e220000000a00 */
[----:B------:R-:W1:Y:S01]  /*01b0*/  LDCU.128 UR8, c[0x0][0x5b0] ;  /* 0x0000b600ff0877ac */ /* 0x000e620008000c00 */
[----:B0-----:R-:W1:Y:S06]  /*01c0*/  LDG.E.128 R4, desc[UR6][R10.64] ;  /* 0x000000060a047981 */ /* 0x001e6c000c1e1d00 */
[----:B------:R-:W0:Y:S01]  /*01d0*/  LDC.64 R12, c[0x0][0x588] ;  /* 0x00016200ff0c7b82 */ /* 0x000e220000000a00 */
[----:B-1----:R-:W-:Y:S02]  /*01e0*/  DMUL R2, R6, UR10 ;  /* 0x0000000a06027c28 */ /* 0x002fe40008000000 */
[----:B------:R-:W-:-:S06]  /*01f0*/  DMUL R8, R4, UR10 ;  /* 0x0000000a04087c28 */ /* 0x000fcc0008000000 */
[----:B------:R-:W-:Y:S02]  /*0200*/  DFMA R4, R4, UR8, -R2 ;  /* 0x0000000804047c2b */ /* 0x000fe40008000802 */
[----:B------:R-:W-:-:S07]  /*0210*/  DFMA R6, R6, UR8, R8 ;  /* 0x0000000806067c2b */ /* 0x000fce0008000008 */
[----:B0-----:R-:W-:Y:S01]  /*0220*/  STG.E.128 desc[UR6][R12.64], R4 ;  /* 0x000000040c007986 */ /* 0x001fe2000c101d06 */
[----:B------:R-:W-:Y:S05]  /*0230*/  EXIT ;  /* 0x000000000000794d */ /* 0x000fea0003800000 */
.L_x_6120:
        /* <DEDUP_REMOVED lines=8> */
[----:B------:R-:W-:Y:S02]  /*02c0*/  MOV R4, RZ ;  /* 0x000000ff00047202 */ /* 0x000fe40000000f00 */
        /* <DEDUP_REMOVED lines=296> */
.L_x_6125:
[----:B------:R-:W0:Y:S01]  /*1550*/  LDCU.64 UR8, c[0x0][0x590] ;  /* 0x0000b200ff0877ac */ /* 0x000e220008000a00 */
[----:B------:R-:W1:Y:S01]  /*1560*/  LDCU.128 UR12, c[0x0][0x5b0] ;  /* 0x0000b600ff0c77ac */ /* 0x000e620008000c00 */
[----:B0-----:R-:W-:-:S04]  /*1570*/  IADD3 R14, P0, PT, R4, UR8, RZ ;  /* 0x00000008040e7c10 */ /* 0x001fc8000ff1e0ff */
[----:B------:R-:W-:Y:S01]  /*1580*/  IADD3.X R15, PT, PT, RZ, UR9, RZ, P0, !PT ;  /* 0x00000009ff0f7c10 */ /* 0x000fe200087fe4ff */
[----:B------:R-:W0:Y:S04]  /*1590*/  LDCU.64 UR8, c[0x0][0x588] ;  /* 0x0000b100ff0877ac */ /* 0x000e280008000a00 */
[----:B------:R-:W1:Y:S01]  /*15a0*/  LDG.E.128 R4, desc[UR6][R14.64] ;  /* 0x000000060e047981 */ /* 0x000e62000c1e1d00 */
[----:B------:R-:W-:Y:S02]  /*15b0*/  IADD3 R3, PT, PT, R3, 0x80, RZ ;  /* 0x0000008003037810 */ /* 0x000fe40007ffe0ff */
[----:B0-----:R-:W-:-:S05]  /*15c0*/  IADD3 R8, P0, PT, R9, UR8, RZ ;  /* 0x0000000809087c10 */ /* 0x001fca000ff1e0ff */
[----:B------:R-:W-:Y:S01]  /*15d0*/  IMAD.X R9, RZ, RZ, UR9, P0 ;  /* 0x00000009ff097e24 */ /* 0x000fe200080e06ff */
[----:B-1----:R-:W-:Y:S02]  /*15e0*/  DMUL R10, R6, UR14 ;  /* 0x0000000e060a7c28 */ /* 0x002fe40008000000 */
[----:B------:R-:W-:-:S06]  /*15f0*/  DMUL R12, R4, UR14 ;  /* 0x0000000e040c7c28 */ /* 0x000fcc0008000000 */
[----:B------:R-:W-:Y:S02]  /*1600*/  DFMA R4, R4, UR12, -R10 ;  /* 0x0000000c04047c2b */ /* 0x000fe4000800080a */
[----:B------:R-:W-:-:S07]  /*1610*/  DFMA R6, R6, UR12, R12 ;  /* 0x0000000c06067c2b */ /* 0x000fce000800000c */
[----:B------:R0:W-:Y:S04]  /*1620*/  STG.E.128 desc[UR6][R8.64], R4 ;  /* 0x0000000408007986 */ /* 0x0001e8000c101d06 */
.L_x_6124:
[----:B------:R-:W-:Y:S05]  /*1630*/  BSYNC.RECONVERGENT B0 ;  /* 0x0000000000007941 */ /* 0x000fea0003800200 */
.L_x_6123:
[----:B------:R-:W-:-:S13]  /*1640*/  ISETP.GE.AND P0, PT, R3, UR4, PT ;  /* 0x0000000403007c0c */ /* 0x000fda000bf06270 */
[----:B------:R-:W-:Y:S05]  /*1650*/  @P0 EXIT ;  /* 0x000000000000094d */ /* 0x000fea0003800000 */
        /* <DEDUP_REMOVED lines=298> */
.L_x_6126:
[----:B------:R-:W0:Y:S01]  /*2900*/  LDCU.64 UR4, c[0x0][0x590] ;  /* 0x0000b200ff0477ac */ /* 0x000e220008000a00 */
[----:B------:R-:W1:Y:S01]  /*2910*/  LDCU.128 UR8, c[0x0][0x5b0] ;  /* 0x0000b600ff0877ac */ /* 0x000e620008000c00 */
[----:B0-----:R-:W-:-:S04]  /*2920*/  IADD3 R12, P0, PT, R2, UR4, RZ ;  /* 0x00000004020c7c10 */ /* 0x001fc8000ff1e0ff */
[----:B------:R-:W-:Y:S01]  /*2930*/  IADD3.X R13, PT, PT, RZ, UR5, RZ, P0, !PT ;  /* 0x00000005ff0d7c10 */ /* 0x000fe200087fe4ff */
[----:B------:R-:W0:Y:S04]  /*2940*/  LDCU.64 UR4, c[0x0][0x588] ;  /* 0x0000b100ff0477ac */ /* 0x000e280008000a00 */
[----:B------:R-:W1:Y:S01]  /*2950*/  LDG.E.128 R4, desc[UR6][R12.64] ;  /* 0x000000060c047981 */ /* 0x000e62000c1e1d00 */
[----:B0-----:R-:W-:-:S04]  /*2960*/  IADD3 R2, P0, PT, R3, UR4, RZ ;  /* 0x0000000403027c10 */ /* 0x001fc8000ff1e0ff */
[----:B------:R-:W-:Y:S01]  /*2970*/  IADD3.X R3, PT, PT, RZ, UR5, RZ, P0, !PT ;  /* 0x00000005ff037c10 */ /* 0x000fe200087fe4ff */
[----:B-1----:R-:W-:Y:S02]  /*2980*/  DMUL R8, R6, UR10 ;  /* 0x0000000a06087c28 */ /* 0x002fe40008000000 */
[----:B------:R-:W-:-:S06]  /*2990*/  DMUL R10, R4, UR10 ;  /* 0x0000000a040a7c28 */ /* 0x000fcc0008000000 */
[----:B------:R-:W-:Y:S02]  /*29a0*/  DFMA R4, R4, UR8, -R8 ;  /* 0x0000000804047c2b */ /* 0x000fe40008000808 */
[----:B------:R-:W-:-:S07]  /*29b0*/  DFMA R6, R6, UR8, R10 ;  /* 0x0000000806067c2b */ /* 0x000fce000800000a */
[----:B------:R-:W-:Y:S01]  /*29c0*/  STG.E.128 desc[UR6][R2.64], R4 ;  /* 0x0000000402007986 */ /* 0x000fe2000c101d06 */
[----:B------:R-:W-:Y:S05]  /*29d0*/  EXIT ;  /* 0x000000000000794d */ /* 0x000fea0003800000 */
.L_x_6127:
        /* <DEDUP_REMOVED lines=10> */
.L_x_17197:


//--------------------- .text._ZN2at6native27unrolled_elementwise_kernelINS0_13AUnaryFunctorIN3c107complexIdEES5_S5_NS0_15binary_internal10MulFunctorIS5_EEEESt5arrayIPcLm2EELi4E23TrivialOffsetCalculatorILi1EjESE_NS0_6memory15LoadWithoutCastENSF_16StoreWithoutCastEEEviT_T0_T2_T3_T4_T5_ --------------------------
	.section	.text._ZN2at6native27unrolled_elementwise_kernelINS0_13AUnaryFunctorIN3c107complexIdEES5_S5_NS0_15binary_internal10MulFunctorIS5_EEEESt5arrayIPcLm2EELi4E23TrivialOffsetCalculatorILi1EjESE_NS0_6memory15LoadWithoutCastENSF_16StoreWithoutCastEEEviT_T0_T2_T3_T4_T5_,"ax",@progbits
	.align	128
        .global         _ZN2at6native27unrolled_elementwise_kernelINS0_13AUnaryFunctorIN3c107complexIdEES5_S5_NS0_15binary_internal10MulFunctorIS5_EEEESt5arrayIPcLm2EELi4E23TrivialOffsetCalculatorILi1EjESE_NS0_6memory15LoadWithoutCastENSF_16StoreWithoutCastEEEviT_T0_T2_T3_T4_T5_
        .type           _ZN2at6native27unrolled_elementwise_kernelINS0_13AUnaryFunctorIN3c107complexIdEES5_S5_NS0_15binary_internal10MulFunctorIS5_EEEESt5arrayIPcLm2EELi4E23TrivialOffsetCalculatorILi1EjESE_NS0_6memory15LoadWithoutCastENSF_16StoreWithoutCastEEEviT_T0_T2_T3_T4_T5_,@function
        .size           _ZN2at6native27unrolled_elementwise_kernelINS0_13AUnaryFunctorIN3c107complexIdEES5_S5_NS0_15binary_internal10MulFunctorIS5_EEEESt5arrayIPcLm2EELi4E23TrivialOffsetCalculatorILi1EjESE_NS0_6memory15LoadWithoutCastENSF_16StoreWithoutCastEEEviT_T0_T2_T3_T4_T5_,(.L_x_17198 - _ZN2at6native27unrolled_elementwise_kernelINS0_13AUnaryFunctorIN3c107complexIdEES5_S5_NS0_15binary_internal10MulFunctorIS5_EEEESt5arrayIPcLm2EELi4E23TrivialOffsetCalculatorILi1EjESE_NS0_6memory15LoadWithoutCastENSF_16StoreWithoutCastEEEviT_T0_T2_T3_T4_T5_)
        .other          _ZN2at6native27unrolled_elementwise_kernelINS0_13AUnaryFunctorIN3c107complexIdEES5_S5_NS0_15binary_internal10MulFunctorIS5_EEEESt5arrayIPcLm2EELi4E23TrivialOffsetCalculatorILi1EjESE_NS0_6memory15LoadWithoutCastENSF_16StoreWithoutCastEEEviT_T0_T2_T3_T4_T5_,@"STO_CUDA_ENTRY STV_DEFAULT"
_ZN2at6native27unrolled_elementwise_kernelINS0_13AUnaryFunctorIN3c107complexIdEES5_S5_NS0_15binary_internal10MulFunctorIS5_EEEESt5arrayIPcLm2EELi4E23TrivialOffsetCalculatorILi1EjESE_NS0_6memory15LoadWithoutCastENSF_16StoreWithoutCastEEEviT_T0_T2_T3_T4_T5_:
.text._ZN2at6native27unrolled_elementwise_kernelINS0_13AUnaryFunctorIN3c107complexIdEES5_S5_NS0_15binary_internal10MulFunctorIS5_EEEESt5arrayIPcLm2EELi4E23TrivialOffsetCalculatorILi1EjESE_NS0_6memory15LoadWithoutCastENSF_16StoreWithoutCastEEEviT_T0_T2_T3_T4_T5_:
[----:B------:R-:W-:Y:S01]  /*0000*/  LDC R1, c[0x0][0x37c] ;  /* 0x0000df00ff017b82 */ /* 0x000fe20000000800 */
[----:B------:R-:W0:Y:S07]  /*0010*/  S2R R0, SR_CTAID.X ;  /* 0x0000000000007919 */ /* 0x000e2e0000002500 */
[----:B------:R-:W0:Y:S01]  /*0020*/  LDC R3, c[0x0][0x380] ;  /* 0x0000e000ff037b82 */ /* 0x000e220000000800 */
[----:B------:R-:W1:Y:S01]  /*0030*/  LDCU.64 UR4, c[0x0][0x358] ;  /* 0x00006b00ff0477ac */ /* 0x000e620008000a00 */
[----:B------:R-:W-:Y:S01]  /*0040*/  CS2R R10, SRZ ;  /* 0x00000000000a7805 */ /* 0x000fe2000001ff00 */
[----:B------:R-:W2:Y:S01]  /*0050*/  S2R R21, SR_TID.X ;  /* 0x0000000000157919 */ /* 0x000ea20000002100 */
[----:B------:R-:W-:-:S04]  /*0060*/  CS2R R8, SRZ ;  /* 0x0000000000087805 */ /* 0x000fc8000001ff00 */
[----:B------:R-:W3:Y:S01]  /*0070*/  LDC.64 R16, c[0x0][0x3a8] ;  /* 0x0000ea00ff107b82 */ /* 0x000ee20000000a00 */
[----:B------:R-:W-:-:S07]  /*0080*/  CS2R R6, SRZ ;  /* 0x0000000000067805 */ /* 0x000fce000001ff00 */
[----:B------:R-:W4:Y:S08]  /*0090*/  LDC.64 R14, c[0x0][0x3a0] ;  /* 0x0000e800ff0e7b82 */ /* 0x000f300000000a00 */
[----:B------:R-:W4:Y:S01]  /*00a0*/  LDC.64 R22, c[0x0][0x3a8] ;  /* 0x0000ea00ff167b82 */ /* 0x000f220000000a00 */
[----:B0-----:R-:W-:Y:S02]  /*00b0*/  IMAD R20, R0, -0x200, R3 ;  /* 0xfffffe0000147824 */ /* 0x001fe400078e0203 */
[----:B--2---:R-:W-:-:S03]  /*00c0*/  IMAD.MOV.U32 R3, RZ, RZ, R21 ;  /* 0x000000ffff037224 */ /* 0x004fc600078e0015 */
[----:B------:R-:W-:-:S13]  /*00d0*/  ISETP.GE.AND P0, PT, R21, R20, PT ;  /* 0x000000141500720c */ /* 0x000fda0003f06270 */
[----:B------:R-:W0:Y:S01]  /*00e0*/  @!P0 LDC.64 R12, c[0x0][0x3b8] ;  /* 0x0000ee00ff0c8b82 */ /* 0x000e220000000a00 */
[----:B------:R-:W-:Y:S02]  /*00f0*/  @!P0 IMAD R5, R0, 0x200, R3 ;  /* 0x0000020000058824 */ /* 0x000fe400078e0203 */
[----:B------:R-:W-:-:S05]  /*0100*/  @!P0 VIADD R21, R3, 0x80 ;  /* 0x0000008003158836 */ /* 0x000fca0000000000 */
[----:B------:R-:W-:-:S13]  /*0110*/  ISETP.GE.AND P1, PT, R21, R20, PT ;  /* 0x000000141500720c */ /* 0x000fda0003f26270 */
[----:B------:R-:W2:Y:S01]  /*0120*/  @!P1 LDC.64 R18, c[0x0][0x3b8] ;  /* 0x0000ee00ff129b82 */ /* 0x000ea20000000a00 */
[----:B0-----:R-:W-:-:S05]  /*0130*/  @!P0 IMAD.WIDE.U32 R12, R5, 0x10, R12 ;  /* 0x00000010050c8825 */ /* 0x001fca00078e000c */
[----:B-1----:R0:W3:Y:S01]  /*0140*/  @!P0 LDG.E.128 R8, desc[UR4][R12.64] ;  /* 0x000000040c088981 */ /* 0x0020e2000c1e1d00 */
[----:B------:R-:W-:Y:S02]  /*0150*/  @!P1 IMAD R5, R0, 0x200, R21 ;  /* 0x0000020000059824 */ /* 0x000fe400078e0215 */
[----:B------:R-:W-:-:S05]  /*0160*/  @!P1 VIADD R21, R21, 0x80 ;  /* 0x0000008015159836 */ /* 0x000fca0000000000 */
[-C--:B------:R-:W-:Y:S02]  /*0170*/  ISETP.GE.AND P2, PT, R21, R20.reuse, PT ;  /* 0x000000141500720c */ /* 0x080fe40003f46270 */
[----:B------:R-:W-:Y:S01]  /*0180*/  ISETP.GE.AND P0, PT, R3, R20, PT ;  /* 0x000000140300720c */ /* 0x000fe20003f06270 */
[----:B--2---:R-:W-:Y:S01]  /*0190*/  @!P1 IMAD.WIDE.U32 R18, R5, 0x10, R18 ;  /* 0x0000001005129825 */ /* 0x004fe200078e0012 */
[----:B------:R-:W-:-:S09]  /*01a0*/  CS2R R4, SRZ ;  /* 0x0000000000047805 */ /* 0x000fd2000001ff00 */
[----:B------:R-:W1:Y:S01]  /*01b0*/  @!P2 LDC.64 R26, c[0x0][0x3b8] ;  /* 0x0000ee00ff1aab82 */ /* 0x000e620000000a00 */
[----:B------:R2:W4:Y:S01]  /*01c0*/  @!P1 LDG.E.128 R4, desc[UR4][R18.64] ;  /* 0x0000000412049981 */ /* 0x000522000c1e1d00 */
[----:B0-----:R-:W-:Y:S01]  /*01d0*/  CS2R R12, SRZ ;  /* 0x00000000000c7805 */ /* 0x001fe2000001ff00 */
[----:B------:R-:W-:-:S05]  /*01e0*/  VIADD R2, R3, 0x80 ;  /* 0x0000008003027836 */ /* 0x000fca0000000000 */
[----:B------:R-:W-:Y:S02]  /*01f0*/  ISETP.GE.AND P1, PT, R2, R20, PT ;  /* 0x000000140200720c */ /* 0x000fe40003f26270 */
[----:B--2---:R-:W-:Y:S01]  /*0200*/  CS2R R18, SRZ ;  /* 0x0000000000127805 */ /* 0x004fe2000001ff00 */
[C---:B---3--:R-:W-:Y:S02]  /*0210*/  @!P0 DMUL R24, R10.reuse, R16 ;  /* 0x000000100a188228 */ /* 0x048fe40000000000 */
[----:B----4-:R-:W-:-:S06]  /*0220*/  @!P0 DMUL R10, R10, R14 ;  /* 0x0000000e0a0a8228 */ /* 0x010fcc0000000000 */
[C---:B------:R-:W-:Y:S01]  /*0230*/  @!P0 DFMA R12, R8.reuse, R14, -R24 ;  /* 0x0000000e080c822b */ /* 0x040fe20000000818 */
[----:B------:R-:W-:Y:S01]  /*0240*/  CS2R R14, SRZ ;  /* 0x00000000000e7805 */ /* 0x000fe2000001ff00 */
[----:B------:R-:W-:Y:S01]  /*0250*/  @!P0 DFMA R14, R8, R16, R10 ;  /* 0x00000010080e822b */ /* 0x000fe2000000000a */
[----:B------:R-:W0:Y:S01]  /*0260*/  LDC.64 R24, c[0x0][0x3a0] ;  /* 0x0000e800ff187b82 */ /* 0x000e220000000a00 */
[----:B------:R-:W-:Y:S01]  /*0270*/  @!P2 IMAD R17, R0, 0x200, R21 ;  /* 0x000002000011a824 */ /* 0x000fe200078e0215 */
[----:B------:R-:W-:-:S03]  /*0280*/  CS2R R8, SRZ ;  /* 0x0000000000087805 */ /* 0x000fc6000001ff00 */
[----:B-1----:R-:W-:Y:S01]  /*0290*/  @!P2 IMAD.WIDE.U32 R26, R17, 0x10, R26 ;  /* 0x00000010111aa825 */ /* 0x002fe200078e001a */
[----:B------:R-:W-:Y:S01]  /*02a0*/  CS2R R16, SRZ ;  /* 0x0000000000107805 */ /* 0x000fe2000001ff00 */
[----:B------:R-:W-:-:S05]  /*02b0*/  @!P1 DMUL R10, R6, R22 ;  /* 0x00000016060a9228 */ /* 0x000fca0000000000 */
[----:B------:R1:W2:Y:S01]  /*02c0*/  @!P2 LDG.E.128 R16, desc[UR4][R26.64] ;  /* 0x000000041a10a981 */ /* 0x0002a2000c1e1d00 */
[-C--:B0-----:R-:W-:Y:S02]  /*02d0*/  @!P1 DMUL R6, R6, R24.reuse ;  /* 0x0000001806069228 */ /* 0x081fe40000000000 */
[----:B------:R-:W-:Y:S01]  /*02e0*/  @!P1 DFMA R8, R4, R24, -R10 ;  /* 0x000000180408922b */ /* 0x000fe2000000080a */
[----:B------:R-:W2:Y:S01]  /*02f0*/  LDC.64 R24, c[0x0][0x3a8] ;  /* 0x0000ea00ff187b82 */ /* 0x000ea20000000a00 */
[----:B------:R-:W-:-:S04]  /*0300*/  CS2R R10, SRZ ;  /* 0x00000000000a7805 */ /* 0x000fc8000001ff00 */
[----:B------:R-:W-:Y:S01]  /*0310*/  @!P1 DFMA R10, R4, R22, R6 ;  /* 0x00000016040a922b */ /* 0x000fe20000000006 */
[----:B------:R-:W-:Y:S02]  /*0320*/  VIADD R5, R3, 0x100 ;  /* 0x0000010003057836 */ /* 0x000fe40000000000 */
[----:B------:R-:W0:Y:S03]  /*0330*/  LDC.64 R6, c[0x0][0x3a0] ;  /* 0x0000e800ff067b82 */ /* 0x000e260000000a00 */
[----:B------:R-:W-:Y:S01]  /*0340*/  ISETP.GE.AND P1, PT, R5, R20, PT ;  /* 0x000000140500720c */ /* 0x000fe20003f26270 */
[----:B------:R-:W-:-:S05]  /*0350*/  @!P2 VIADD R21, R21, 0x80 ;  /* 0x000000801515a836 */ /* 0x000fca0000000000 */
[----:B------:R-:W-:Y:S02]  /*0360*/  ISETP.GE.AND P2, PT, R21, R20, PT ;  /* 0x000000141500720c */ /* 0x000fe40003f46270 */
[----:B------:R-:W-:-:S11]  /*0370*/  CS2R R4, SRZ ;  /* 0x0000000000047805 */ /* 0x000fd6000001ff00 */
[C---:B------:R-:W-:Y:S02]  /*0380*/  @!P2 IMAD R21, R0.reuse, 0x200, R21 ;  /* 0x000002000015a824 */ /* 0x040fe400078e0215 */
[----:B-1----:R-:W-:Y:S01]  /*0390*/  @!P0 IMAD R27, R0, 0x200, R3 ;  /* 0x00000200001b8824 */ /* 0x002fe200078e0203 */
[----:B------:R-:W-:Y:S01]  /*03a0*/  BSSY.RECONVERGENT B0, `(.L_x_6128) ;  /* 0x000001c000007945 */ /* 0x000fe20003800200 */
[----:B--2---:R-:W-:-:S08]  /*03b0*/  @!P1 DMUL R22, R18, R24 ;  /* 0x0000001812169228 */ /* 0x004fd00000000000 */
[-C--:B0-----:R-:W-:Y:S02]  /*03c0*/  @!P1 DFMA R4, R16, R6.reuse, -R22 ;  /* 0x000000061004922b */ /* 0x081fe40000000816 */
[----:B------:R-:W0:Y:S01]  /*03d0*/  @!P2 LDC.64 R22, c[0x0][0x3b8] ;  /* 0x0000ee00ff16ab82 */ /* 0x000e220000000a00 */
[----:B------:R-:W-:Y:S01]  /*03e0*/  @!P1 DMUL R18, R18, R6 ;  /* 0x0000000612129228 */ /* 0x000fe20000000000 */
[----:B------:R-:W-:-:S07]  /*03f0*/  CS2R R6, SRZ ;  /* 0x0000000000067805 */ /* 0x000fce000001ff00 */
[----:B------:R-:W-:Y:S01]  /*0400*/  @!P1 DFMA R6, R16, R24, R18 ;  /* 0x000000181006922b */ /* 0x000fe20000000012 */
[----:B0-----:R-:W-:Y:S02]  /*0410*/  @!P2 IMAD.WIDE.U32 R24, R21, 0x10, R22 ;  /* 0x000000101518a825 */ /* 0x001fe400078e0016 */
[----:B------:R-:W0:Y:S01]  /*0420*/  @!P0 LDC.64 R22, c[0x0][0x3b0] ;  /* 0x0000ec00ff168b82 */ /* 0x000e220000000a00 */
[----:B------:R-:W-:Y:S02]  /*0430*/  CS2R R18, SRZ ;  /* 0x0000000000127805 */ /* 0x000fe4000001ff00 */
[----:B------:R-:W-:Y:S01]  /*0440*/  CS2R R16, SRZ ;  /* 0x0000000000107805 */ /* 0x000fe2000001ff00 */
[----:B------:R-:W-:Y:S02]  /*0450*/  VIADD R21, R3, 0x180 ;  /* 0x0000018003157836 */ /* 0x000fe40000000000 */
[----:B------:R-:W-:-:S03]  /*0460*/  @!P0 IMAD.MOV.U32 R3, RZ, RZ, R2 ;  /* 0x000000ffff038224 */ /* 0x000fc600078e0002 */
[----:B------:R1:W5:Y:S02]  /*0470*/  @!P2 LDG.E.128 R16, desc[UR4][R24.64] ;  /* 0x000000041810a981 */ /* 0x000364000c1e1d00 */
[----:B------:R-:W-:Y:S01]  /*0480*/  ISETP.GE.AND P1, PT, R3, R20, PT ;  /* 0x000000140300720c */ /* 0x000fe20003f26270 */
[----:B0-----:R-:W-:-:S05]  /*0490*/  @!P0 IMAD.WIDE.U32 R22, R27, 0x10, R22 ;  /* 0x000000101b168825 */ /* 0x001fca00078e0016 */
[----:B------:R1:W-:Y:S07]  /*04a0*/  @!P0 STG.E.128 desc[UR4][R22.64], R12 ;  /* 0x0000000c16008986 */ /* 0x0003ee000c101d04 */
[----:B------:R-:W-:Y:S05]  /*04b0*/  @P1 BRA `(.L_x_6129) ;  /* 0x0000000000281947 */ /* 0x000fea0003800000 */
[----:B-1----:R-:W0:Y:S01]  /*04c0*/  LDC.64 R12, c[0x0][0x3b0] ;  /* 0x0000ec00ff0c7b82 */ /* 0x002e220000000a00 */
[----:B------:R-:W-:Y:S02]  /*04d0*/  IMAD R15, R0, 0x200, R3 ;  /* 0x00000200000f7824 */ /* 0x000fe400078e0203 */
[----:B------:R-:W-:-:S05]  /*04e0*/  VIADD R3, R3, 0x80 ;  /* 0x0000008003037836 */ /* 0x000fca0000000000 */
[----:B------:R-:W-:-:S13]  /*04f0*/  ISETP.GE.AND P0, PT, R3, R20, PT ;  /* 0x000000140300720c */ /* 0x000fda0003f06270 */
[----:B------:R-:W-:Y:S02]  /*0500*/  @!P0 IMAD R23, R0, 0x200, R3 ;  /* 0x0000020000178824 */ /* 0x000fe400078e0203 */
[----:B------:R-:W-:Y:S02]  /*0510*/  @!P0 VIADD R3, R3, 0x80 ;  /* 0x0000008003038836 */ /* 0x000fe40000000000 */
[----:B0-----:R-:W-:-:S04]  /*0520*/  IMAD.WIDE.U32 R14, R15, 0x10, R12 ;  /* 0x000000100f0e7825 */ /* 0x001fc800078e000c */
[----:B------:R-:W-:Y:S01]  /*0530*/  @!P0 IMAD.WIDE.U32 R12, R23, 0x10, R12 ;  /* 0x00000010170c8825 */ /* 0x000fe200078e000c */
[----:B------:R0:W-:Y:S04]  /*0540*/  STG.E.128 desc[UR4][R14.64], R8 ;  /* 0x000000080e007986 */ /* 0x0001e8000c101d04 */
[----:B------:R0:W-:Y:S02]  /*0550*/  @!P0 STG.E.128 desc[UR4][R12.64], R4 ;  /* 0x000000040c008986 */ /* 0x0001e4000c101d04 */
.L_x_6129:
[----:B------:R-:W-:Y:S05]  /*0560*/  BSYNC.RECONVERGENT B0 ;  /* 0x0000000000007941 */ /* 0x000fea0003800200 */
.L_x_6128:
[----:B0-----:R-:W0:Y:S01]  /*0570*/  LDC.64 R10, c[0x0][0x3a8] ;  /* 0x0000ea00ff0a7b82 */ /* 0x001e220000000a00 */
[-C--:B------:R-:W-:Y:S02]  /*0580*/  ISETP.GE.AND P1, PT, R3, R20.reuse, PT ;  /* 0x000000140300720c */ /* 0x080fe40003f26270 */
[----:B------:R-:W-:-:S05]  /*0590*/  ISETP.GE.AND P0, PT, R21, R20, PT ;  /* 0x000000141500720c */ /* 0x000fca0003f06270 */
[----:B-1----:R-:W1:Y:S06]  /*05a0*/  LDC.64 R12, c[0x0][0x3a0] ;  /* 0x0000e800ff0c7b82 */ /* 0x002e6c0000000a00 */
[----:B------:R-:W-:Y:S05]  /*05b0*/  @P1 EXIT ;  /* 0x000000000000194d */ /* 0x000fea0003800000 */
[----:B------:R-:W2:Y:S01]  /*05c0*/  LDC.64 R14, c[0x0][0x3b0] ;  /* 0x0000ec00ff0e7b82 */ /* 0x000ea20000000a00 */
[C---:B0----5:R-:W-:Y:S01]  /*05d0*/  @!P0 DMUL R8, R18.reuse, R10 ;  /* 0x0000000a12088228 */ /* 0x061fe20000000000 */
[----:B------:R-:W-:Y:S01]  /*05e0*/  IMAD R3, R0, 0x200, R3 ;  /* 0x0000020000037824 */ /* 0x000fe200078e0203 */
[----:B-1----:R-:W-:Y:S01]  /*05f0*/  @!P0 DMUL R18, R18, R12 ;  /* 0x0000000c12128228 */ /* 0x002fe20000000000 */
[----:B------:R-:W-:Y:S02]  /*0600*/  CS2R R4, SRZ ;  /* 0x0000000000047805 */ /* 0x000fe4000001ff00 */
[----:B------:R-:W-:-:S03]  /*0610*/  CS2R R6, SRZ ;  /* 0x0000000000067805 */ /* 0x000fc6000001ff00 */
[C---:B------:R-:W-:Y:S02]  /*0620*/  @!P0 DFMA R4, R16.reuse, R12, -R8 ;  /* 0x0000000c1004822b */ /* 0x040fe40000000808 */
[----:B------:R-:W-:Y:S01]  /*0630*/  @!P0 DFMA R6, R16, R10, R18 ;  /* 0x0000000a1006822b */ /* 0x000fe20000000012 */
[----:B--2---:R-:W-:-:S06]  /*0640*/  IMAD.WIDE.U32 R2, R3, 0x10, R14 ;  /* 0x0000001003027825 */ /* 0x004fcc00078e000e */
[----:B------:R-:W-:Y:S01]  /*0650*/  STG.E.128 desc[UR4][R2.64], R4 ;  /* 0x0000000402007986 */ /* 0x000fe2000c101d04 */
[----:B------:R-:W-:Y:S05]  /*0660*/  EXIT ;  /* 0x000000000000794d */ /* 0x000fea0003800000 */
.L_x_6130:
        /* <DEDUP_REMOVED lines=9> */
.L_x_17198:


//--------------------- .text._ZN2at6native29vectorized_elementwise_kernelILi2ENS0_13AUnaryFunctorIN3c107complexIdEES5_S5_NS0_15binary_internal10MulFunctorIS5_EEEESt5arrayIPcLm2EEEEviT0_T1_ --------------------------
	.section	.text._ZN2at6native29vectorized_elementwise_kernelILi2ENS0_13AUnaryFunctorIN3c107complexIdEES5_S5_NS0_15binary_internal10MulFunctorIS5_EEEESt5arrayIPcLm2EEEEviT0_T1_,"ax",@progbits
	.align	128
        .global         _ZN2at6native29vectorized_elementwise_kernelILi2ENS0_13AUnaryFunctorIN3c107complexIdEES5_S5_NS0_15binary_internal10MulFunctorIS5_EEEESt5arrayIPcLm2EEEEviT0_T1_
        .type           _ZN2at6native29vectorized_elementwise_kernelILi2ENS0_13AUnaryFunctorIN3c107complexIdEES5_S5_NS0_15binary_internal10MulFunctorIS5_EEEESt5arrayIPcLm2EEEEviT0_T1_,@function
        .size           _ZN2at6native29vectorized_elementwise_kernelILi2ENS0_13AUnaryFunctorIN3c107complexIdEES5_S5_NS0_15binary_internal10MulFunctorIS5_EEEESt5arrayIPcLm2EEEEviT0_T1_,(.L_x_17199 - _ZN2at6native29vectorized_elementwise_kernelILi2ENS0_13AUnaryFunctorIN3c107complexIdEES5_S5_NS0_15binary_internal10MulFunctorIS5_EEEESt5arrayIPcLm2EEEEviT0_T1_)
        .other          _ZN2at6native29vectorized_elementwise_kernelILi2ENS0_13AUnaryFunctorIN3c107complexIdEES5_S5_NS0_15binary_internal10MulFunctorIS5_EEEESt5arrayIPcLm2EEEEviT0_T1_,@"STO_CUDA_ENTRY STV_DEFAULT"
_ZN2at6native29vectorized_elementwise_kernelILi2ENS0_13AUnaryFunctorIN3c107complexIdEES5_S5_NS0_15binary_internal10MulFunctorIS5_EEEESt5arrayIPcLm2EEEEviT0_T1_:
.text._ZN2at6native29vectorized_elementwise_kernelILi2ENS0_13AUnaryFunctorIN3c107complexIdEES5_S5_NS0_15binary_internal10MulFunctorIS5_EEEESt5arrayIPcLm2EEEEviT0_T1_:
        /* <DEDUP_REMOVED lines=8> */
[----:B------:R-:W-:Y:S02]  /*0080*/  CS2R R10, SRZ ;  /* 0x00000000000a7805 */ /* 0x000fe4000001ff00 */
[----:B------:R-:W-:Y:S02]  /*0090*/  CS2R R14, SRZ ;  /* 0x00000000000e7805 */ /* 0x000fe4000001ff00 */
[----:B------:R-:W-:Y:S01]  /*00a0*/  CS2R R26, SRZ ;  /* 0x00000000001a7805 */ /* 0x000fe2000001ff00 */
[----:B------:R-:W1:Y:S08]  /*00b0*/  LDC.64 R32, c[0x0][0x3a8] ;  /* 0x0000ea00ff207b82 */ /* 0x000e700000000a00 */
[----:B------:R-:W2:Y:S08]  /*00c0*/  LDC.64 R30, c[0x0][0x3a0] ;  /* 0x0000e800ff1e7b82 */ /* 0x000eb00000000a00 */
[----:B------:R-:W3:Y:S01]  /*00d0*/  LDC.64 R40, c[0x0][0x3a8] ;  /* 0x0000ea00ff287b82 */ /* 0x000ee20000000a00 */
[C---:B0-----:R-:W-:Y:S01]  /*00e0*/  ISETP.GE.U32.AND P0, PT, R37.reuse, R2, PT ;  /* 0x000000022500720c */ /* 0x041fe20003f06070 */
[----:B------:R-:W-:-:S02]  /*00f0*/  VIADD R3, R37, 0x80 ;  /* 0x0000008025037836 */ /* 0x000fc40000000000 */
[----:B------:R-:W-:-:S10]  /*0100*/  IMAD.MOV.U32 R39, RZ, RZ, R37 ;  /* 0x000000ffff277224 */ /* 0x000fd400078e0025 */
[----:B------:R-:W-:Y:S01]  /*0110*/  @!P0 IMAD.MOV.U32 R39, RZ, RZ, R3 ;  /* 0x000000ffff278224 */ /* 0x000fe200078e0003 */
[----:B------:R-:W0:Y:S01]  /*0120*/  @!P0 LDC.64 R4, c[0x0][0x3b8] ;  /* 0x0000ee00ff048b82 */ /* 0x000e220000000a00 */
[----:B------:R-:W-:-:S03]  /*0130*/  @!P0 IMAD R9, R0, 0x400, R37 ;  /* 0x0000040000098824 */ /* 0x000fc600078e0225 */
[----:B------:R-:W-:-:S13]  /*0140*/  ISETP.GE.U32.AND P1, PT, R39, R2, PT ;  /* 0x000000022700720c */ /* 0x000fda0003f26070 */
[----:B------:R-:W4:Y:S01]  /*0150*/  @!P1 LDC.64 R6, c[0x0][0x3b8] ;  /* 0x0000ee00ff069b82 */ /* 0x000f220000000a00 */
[----:B------:R-:W-:Y:S02]  /*0160*/  @!P1 IMAD R13, R0, 0x400, R39 ;  /* 0x00000400000d9824 */ /* 0x000fe400078e0227 */
[----:B------:R-:W-:Y:S02]  /*0170*/  @!P1 VIADD R39, R39, 0x80 ;  /* 0x0000008027279836 */ /* 0x000fe40000000000 */
[----:B0-----:R-:W-:Y:S01]  /*0180*/  @!P0 IMAD.WIDE.U32 R4, R9, 0x10, R4 ;  /* 0x0000001009048825 */ /* 0x001fe200078e0004 */
[----:B------:R-:W-:Y:S02]  /*0190*/  CS2R R8, SRZ ;  /* 0x0000000000087805 */ /* 0x000fe4000001ff00 */
[----:B------:R-:W-:-:S04]  /*01a0*/  ISETP.GE.U32.AND P2, PT, R39, R2, PT ;  /* 0x000000022700720c */ /* 0x000fc80003f46070 */
[----:B------:R0:W1:Y:S09]  /*01b0*/  @!P0 LDG.E.128 R8, desc[UR4][R4.64] ;  /* 0x0000000404088981 */ /* 0x000072000c1e1d00 */
[----:B------:R-:W0:Y:S01]  /*01c0*/  @!P2 LDC.64 R16, c[0x0][0x3b8] ;  /* 0x0000ee00ff10ab82 */ /* 0x000e220000000a00 */
[----:B----4-:R-:W-:Y:S01]  /*01d0*/  @!P1 IMAD.WIDE.U32 R6, R13, 0x10, R6 ;  /* 0x000000100d069825 */ /* 0x010fe200078e0006 */
[----:B------:R-:W-:-:S06]  /*01e0*/  CS2R R12, SRZ ;  /* 0x00000000000c7805 */ /* 0x000fcc000001ff00 */
[----:B------:R4:W3:Y:S01]  /*01f0*/  @!P1 LDG.E.128 R12, desc[UR4][R6.64] ;  /* 0x00000004060c9981 */ /* 0x0008e2000c1e1d00 */
[----:B------:R-:W-:Y:S02]  /*0200*/  @!P2 IMAD R19, R0, 0x400, R39 ;  /* 0x000004000013a824 */ /* 0x000fe400078e0227 */
[----:B------:R-:W-:-:S05]  /*0210*/  @!P2 VIADD R39, R39, 0x80 ;  /* 0x000000802727a836 */ /* 0x000fca0000000000 */
[----:B------:R-:W-:Y:S01]  /*0220*/  ISETP.GE.U32.AND P1, PT, R39, R2, PT ;  /* 0x000000022700720c */ /* 0x000fe20003f26070 */
[----:B0-----:R-:W-:Y:S01]  /*0230*/  @!P2 IMAD.WIDE.U32 R4, R19, 0x10, R16 ;  /* 0x000000101304a825 */ /* 0x001fe200078e0010 */
[----:B------:R-:W-:Y:S02]  /*0240*/  CS2R R18, SRZ ;  /* 0x0000000000127805 */ /* 0x000fe4000001ff00 */
[----:B------:R-:W-:-:S09]  /*0250*/  CS2R R16, SRZ ;  /* 0x0000000000107805 */ /* 0x000fd2000001ff00 */
[----:B------:R-:W4:Y:S01]  /*0260*/  @!P1 LDC.64 R20, c[0x0][0x3b8] ;  /* 0x0000ee00ff149b82 */ /* 0x000f220000000a00 */
[----:B------:R0:W5:Y:S01]  /*0270*/  @!P2 LDG.E.128 R16, desc[UR4][R4.64] ;  /* 0x000000040410a981 */ /* 0x000162000c1e1d00 */
[----:B------:R-:W-:Y:S02]  /*0280*/  @!P1 IMAD R23, R0, 0x400, R39 ;  /* 0x0000040000179824 */ /* 0x000fe400078e0227 */
[----:B------:R-:W-:-:S05]  /*0290*/  @!P1 VIADD R39, R39, 0x80 ;  /* 0x0000008027279836 */ /* 0x000fca0000000000 */
[----:B------:R-:W-:-:S13]  /*02a0*/  ISETP.GE.U32.AND P2, PT, R39, R2, PT ;  /* 0x000000022700720c */ /* 0x000fda0003f46070 */
[----:B------:R-:W2:Y:S01]  /*02b0*/  @!P2 LDC.64 R24, c[0x0][0x3b8] ;  /* 0x0000ee00ff18ab82 */ /* 0x000ea20000000a00 */
[----:B----4-:R-:W-:Y:S01]  /*02c0*/  @!P1 IMAD.WIDE.U32 R6, R23, 0x10, R20 ;  /* 0x0000001017069825 */ /* 0x010fe200078e0014 */
[----:B------:R-:W-:Y:S02]  /*02d0*/  CS2R R22, SRZ ;  /* 0x0000000000167805 */ /* 0x000fe4000001ff00 */
[----:B------:R-:W-:-:S06]  /*02e0*/  CS2R R20, SRZ ;  /* 0x0000000000147805 */ /* 0x000fcc000001ff00 */
[----:B------:R4:W5:Y:S01]  /*02f0*/  @!P1 LDG.E.128 R20, desc[UR4][R6.64] ;  /* 0x0000000406149981 */ /* 0x000962000c1e1d00 */
[----:B------:R-:W-:Y:S01]  /*0300*/  @!P2 LEA R43, R0, R39, 0xa ;  /* 0x00000027002ba211 */ /* 0x000fe200078e50ff */
[----:B------:R-:W-:Y:S01]  /*0310*/  @!P2 VIADD R39, R39, 0x80 ;  /* 0x000000802727a836 */ /* 0x000fe20000000000 */
[----:B------:R-:W-:-:S04]  /*0320*/  CS2R R28, SRZ ;  /* 0x00000000001c7805 */ /* 0x000fc8000001ff00 */
[----:B------:R-:W-:Y:S01]  /*0330*/  ISETP.GE.U32.AND P1, PT, R39, R2, PT ;  /* 0x000000022700720c */ /* 0x000fe20003f26070 */
[----:B--2---:R-:W-:Y:S01]  /*0340*/  @!P2 IMAD.WIDE.U32 R42, R43, 0x10, R24 ;  /* 0x000000102b2aa825 */ /* 0x004fe200078e0018 */
[----:B------:R-:W-:-:S11]  /*0350*/  CS2R R24, SRZ ;  /* 0x0000000000187805 */ /* 0x000fd6000001ff00 */
[----:B0-----:R-:W0:Y:S01]  /*0360*/  @!P1 LDC.64 R4, c[0x0][0x3b8] ;  /* 0x0000ee00ff049b82 */ /* 0x001e220000000a00 */
[----:B------:R2:W5:Y:S01]  /*0370*/  @!P2 LDG.E.128 R24, desc[UR4][R42.64] ;  /* 0x000000042a18a981 */ /* 0x000562000c1e1d00 */
[----:B------:R-:W-:Y:S01]  /*0380*/  ISETP.GE.U32.AND P2, PT, R3, R2, PT ;  /* 0x000000020300720c */ /* 0x000fe20003f46070 */
[----:B------:R-:W-:Y:S01]  /*0390*/  @!P1 IMAD R45, R0, 0x400, R39 ;  /* 0x00000400002d9824 */ /* 0x000fe200078e0227 */
[----:B----4-:R-:W-:-:S04]  /*03a0*/  CS2R R6, SRZ ;  /* 0x0000000000067805 */ /* 0x010fc8000001ff00 */
[----:B--2---:R-:W2:Y:S01]  /*03b0*/  LDC.64 R42, c[0x0][0x3a0] ;  /* 0x0000e800ff2a7b82 */ /* 0x004ea20000000a00 */
[----:B------:R-:W-:Y:S02]  /*03c0*/  @!P1 VIADD R39, R39, 0x80 ;  /* 0x0000008027279836 */ /* 0x000fe40000000000 */
[----:B0-----:R-:W-:Y:S01]  /*03d0*/  @!P1 IMAD.WIDE.U32 R44, R45, 0x10, R4 ;  /* 0x000000102d2c9825 */ /* 0x001fe200078e0004 */
[----:B------:R-:W-:-:S06]  /*03e0*/  CS2R R4, SRZ ;  /* 0x0000000000047805 */ /* 0x000fcc000001ff00 */
[----:B------:R0:W4:Y:S01]  /*03f0*/  @!P1 LDG.E.128 R4, desc[UR4][R44.64] ;  /* 0x000000042c049981 */ /* 0x000122000c1e1d00 */
[----:B------:R-:W-:-:S13]  /*0400*/  ISETP.GE.U32.AND P1, PT, R39, R2, PT ;  /* 0x000000022700720c */ /* 0x000fda0003f26070 */
[----:B0-----:R-:W0:Y:S01]  /*0410*/  @!P1 LDC.64 R44, c[0x0][0x3b8] ;  /* 0x0000ee00ff2c9b82 */ /* 0x001e220000000a00 */
[C---:B-1----:R-:W-:Y:S02]  /*0420*/  @!P0 DMUL R34, R10.reuse, R32 ;  /* 0x000000200a228228 */ /* 0x042fe40000000000 */
[----:B------:R-:W-:-:S06]  /*0430*/  @!P0 DMUL R10, R10, R30 ;  /* 0x0000001e0a0a8228 */ /* 0x000fcc0000000000 */
[C---:B------:R-:W-:Y:S01]  /*0440*/  @!P0 DFMA R28, R8.reuse, R30, -R34 ;  /* 0x0000001e081c822b */ /* 0x040fe20000000822 */
[----:B------:R-:W-:Y:S01]  /*0450*/  CS2R R30, SRZ ;  /* 0x00000000001e7805 */ /* 0x000fe2000001ff00 */
[----:B------:R-:W-:Y:S01]  /*0460*/  @!P0 DFMA R30, R8, R32, R10 ;  /* 0x00000020081e822b */ /* 0x000fe2000000000a */
[----:B------:R-:W1:Y:S01]  /*0470*/  LDC.64 R34, c[0x0][0x3a0] ;  /* 0x0000e800ff227b82 */ /* 0x000e620000000a00 */
[----:B------:R-:W-:Y:S01]  /*0480*/  CS2R R8, SRZ ;  /* 0x0000000000087805 */ /* 0x000fe2000001ff00 */
[C---:B---3--:R-:W-:Y:S02]  /*0490*/  @!P2 DMUL R10, R14.reuse, R40 ;  /* 0x000000280e0aa228 */ /* 0x048fe40000000000 */
[----:B--2---:R-:W-:-:S04]  /*04a0*/  @!P2 DMUL R14, R14, R42 ;  /* 0x0000002a0e0ea228 */ /* 0x004fc80000000000 */
[----:B------:R-:W5:Y:S02]  /*04b0*/  LDC.64 R32, c[0x0][0x3a8] ;  /* 0x0000ea00ff207b82 */ /* 0x000f640000000a00 */
[----:B------:R-:W-:Y:S01]  /*04c0*/  @!P2 DFMA R8, R12, R42, -R10 ;  /* 0x0000002a0c08a22b */ /* 0x000fe2000000080a */
[----:B------:R-:W-:-:S05]  /*04d0*/  VIADD R11, R37, 0x100 ;  /* 0x00000100250b7836 */ /* 0x000fca0000000000 */
[----:B------:R-:W2:Y:S01]  /*04e0*/  LDC.64 R42, c[0x0][0x3a0] ;  /* 0x0000e800ff2a7b82 */ /* 0x000ea20000000a00 */
[----:B------:R-:W-:Y:S02]  /*04f0*/  ISETP.GE.U32.AND P3, PT, R11, R2, PT ;  /* 0x000000020b00720c */ /* 0x000fe40003f66070 */
[----:B------:R-:W-:Y:S01]  /*0500*/  CS2R R10, SRZ ;  /* 0x00000000000a7805 */ /* 0x000fe2000001ff00 */
[----:B------:R-:W-:-:S04]  /*0510*/  @!P2 DFMA R10, R12, R40, R14 ;  /* 0x000000280c0aa22b */ /* 0x000fc8000000000e */
[----:B------:R-:W3:Y:S01]  /*0520*/  LDC.64 R40, c[0x0][0x3a8] ;  /* 0x0000ea00ff287b82 */ /* 0x000ee20000000a00 */
[----:B------:R-:W-:-:S05]  /*0530*/  CS2R R12, SRZ ;  /* 0x00000000000c7805 */ /* 0x000fca000001ff00 */
[C---:B-----5:R-:W-:Y:S02]  /*0540*/  @!P3 DMUL R14, R18.reuse, R32 ;  /* 0x00000020120eb228 */ /* 0x060fe40000000000 */
[----:B-1----:R-:W-:-:S06]  /*0550*/  @!P3 DMUL R18, R18, R34 ;  /* 0x000000221212b228 */ /* 0x002fcc0000000000 */
[C---:B------:R-:W-:Y:S01]  /*0560*/  @!P3 DFMA R12, R16.reuse, R34, -R14 ;  /* 0x00000022100cb22b */ /* 0x040fe2000000080e */
[----:B------:R-:W-:Y:S01]  /*0570*/  VIADD R15, R37, 0x180 ;  /* 0x00000180250f7836 */ /* 0x000fe20000000000 */
[----:B------:R-:W1:Y:S04]  /*0580*/  LDC.64 R34, c[0x0][0x3a0] ;  /* 0x0000e800ff227b82 */ /* 0x000e680000000a00 */
[----:B------:R-:W-:Y:S02]  /*0590*/  ISETP.GE.U32.AND P2, PT, R15, R2, PT ;  /* 0x000000020f00720c */ /* 0x000fe40003f46070 */
[----:B------:R-:W-:Y:S01]  /*05a0*/  CS2R R14, SRZ ;  /* 0x00000000000e7805 */ /* 0x000fe2000001ff00 */
[----:B------:R-:W-:Y:S01]  /*05b0*/  @!P3 DFMA R14, R16, R32, R18 ;  /* 0x00000020100eb22b */ /* 0x000fe20000000012 */
[----:B------:R-:W5:Y:S01]  /*05c0*/  LDC.64 R32, c[0x0][0x3a8] ;  /* 0x0000ea00ff207b82 */ /* 0x000f620000000a00 */
[----:B------:R-:W-:-:S08]  /*05d0*/  CS2R R16, SRZ ;  /* 0x0000000000107805 */ /* 0x000fd0000001ff00 */
[C---:B---3--:R-:W-:Y:S02]  /*05e0*/  @!P2 DMUL R18, R22.reuse, R40 ;  /* 0x000000281612a228 */ /* 0x048fe40000000000 */
[----:B--2---:R-:W-:-:S06]  /*05f0*/  @!P2 DMUL R22, R22, R42 ;  /* 0x0000002a1616a228 */ /* 0x004fcc0000000000 */
[----:B------:R-:W-:Y:S01]  /*0600*/  @!P2 DFMA R16, R20, R42, -R18 ;  /* 0x0000002a1410a22b */ /* 0x000fe20000000812 */
[C---:B------:R-:W-:Y:S02]  /*0610*/  VIADD R19, R37.reuse, 0x200 ;  /* 0x0000020025137836 */ /* 0x040fe40000000000 */
[----:B------:R-:W-:-:S03]  /*0620*/  VIADD R43, R37, 0x280 ;  /* 0x00000280252b7836 */ /* 0x000fc60000000000 */
[-C--:B------:R-:W-:Y:S02]  /*0630*/  ISETP.GE.U32.AND P3, PT, R19, R2.reuse, PT ;  /* 0x000000021300720c */ /* 0x080fe40003f66070 */
[----:B------:R-:W-:Y:S01]  /*0640*/  CS2R R18, SRZ ;  /* 0x0000000000127805 */ /* 0x000fe2000001ff00 */
[----:B------:R-:W-:Y:S01]  /*0650*/  @!P2 DFMA R18, R20, R40, R22 ;  /* 0x000000281412a22b */ /* 0x000fe20000000016 */
[----:B------:R-:W-:Y:S02]  /*0660*/  ISETP.GE.U32.AND P2, PT, R43, R2, PT ;  /* 0x000000022b00720c */ /* 0x000fe40003f46070 */
[----:B------:R-:W-:Y:S01]  /*0670*/  CS2R R20, SRZ ;  /* 0x0000000000147805 */ /* 0x000fe2000001ff00 */
[----:B------:R-:W4:Y:S06]  /*0680*/  LDC.64 R40, c[0x0][0x3a8] ;  /* 0x0000ea00ff287b82 */ /* 0x000f2c0000000a00 */
[----:B-----5:R-:W-:-:S02]  /*0690*/  @!P3 DMUL R22, R26, R32 ;  /* 0x000000201a16b228 */ /* 0x020fc40000000000 */
[----:B------:R-:W2:Y:S01]  /*06a0*/  LDC.64 R42, c[0x0][0x3a0] ;  /* 0x0000e800ff2a7b82 */ /* 0x000ea20000000a00 */
[----:B-1----:R-:W-:-:S05]  /*06b0*/  @!P3 DMUL R26, R26, R34 ;  /* 0x000000221a1ab228 */ /* 0x002fca0000000000 */
[C---:B------:R-:W-:Y:S01]  /*06c0*/  @!P3 DFMA R20, R24.reuse, R34, -R22 ;  /* 0x000000221814b22b */ /* 0x040fe20000000816 */
[----:B------:R-:W-:Y:S02]  /*06d0*/  CS2R R22, SRZ ;  /* 0x0000000000167805 */ /* 0x000fe4000001ff00 */
[----:B------:R-:W-:Y:S01]  /*06e0*/  @!P3 DFMA R22, R24, R32, R26 ;  /* 0x000000201816b22b */ /* 0x000fe2000000001a */
[----:B------:R-:W-:Y:S02]  /*06f0*/  CS2R R34, SRZ ;  /* 0x0000000000227805 */ /* 0x000fe4000001ff00 */
[----:B------:R-:W-:Y:S02]  /*0700*/  @!P1 LEA R33, R0, R39, 0xa ;  /* 0x0000002700219211 */ /* 0x000fe400078e50ff */
[----:B------:R-:W-:-:S03]  /*0710*/  CS2R R24, SRZ ;  /* 0x0000000000187805 */ /* 0x000fc6000001ff00 */
[----:B0-----:R-:W-:Y:S01]  /*0720*/  @!P1 IMAD.WIDE.U32 R44, R33, 0x10, R44 ;  /* 0x00000010212c9825 */ /* 0x001fe200078e002c */
[----:B------:R-:W-:Y:S01]  /*0730*/  CS2R R32, SRZ ;  /* 0x0000000000207805 */ /* 0x000fe2000001ff00 */
[----:B----4-:R-:W-:-:S05]  /*0740*/  @!P2 DMUL R26, R6, R40 ;  /* 0x00000028061aa228 */ /* 0x010fca0000000000 */
[----:B------:R-:W3:Y:S01]  /*0750*/  @!P1 LDG.E.128 R32, desc[UR4][R44.64] ;  /* 0x000000042c209981 */ /* 0x000ee2000c1e1d00 */
[-C--:B--2---:R-:W-:Y:S02]  /*0760*/  @!P2 DMUL R6, R6, R42.reuse ;  /* 0x0000002a0606a228 */ /* 0x084fe40000000000 */
[----:B------:R-:W-:Y:S01]  /*0770*/  @!P2 DFMA R24, R4, R42, -R26 ;  /* 0x0000002a0418a22b */ /* 0x000fe2000000081a */
[----:B------:R-:W3:Y:S01]  /*0780*/  LDC.64 R42, c[0x0][0x3a8] ;  /* 0x0000ea00ff2a7b82 */ /* 0x000ee20000000a00 */
[----:B------:R-:W-:-:S04]  /*0790*/  CS2R R26, SRZ ;  /* 0x00000000001a7805 */ /* 0x000fc8000001ff00 */
[----:B------:R-:W-:Y:S01]  /*07a0*/  @!P2 DFMA R26, R4, R40, R6 ;  /* 0x00000028041aa22b */ /* 0x000fe20000000006 */
[----:B------:R-:W-:Y:S02]  /*07b0*/  VIADD R5, R37, 0x300 ;  /* 0x0000030025057836 */ /* 0x000fe40000000000 */
[----:B------:R-:W0:Y:S03]  /*07c0*/  LDC.64 R6, c[0x0][0x3a0] ;  /* 0x0000e800ff067b82 */ /* 0x000e260000000a00 */
[----:B------:R-:W-:Y:S01]  /*07d0*/  ISETP.GE.U32.AND P2, PT, R5, R2, PT ;  /* 0x000000020500720c */ /* 0x000fe20003f46070 */
[----:B------:R-:W-:-:S05]  /*07e0*/  @!P1 VIADD R39, R39, 0x80 ;  /* 0x0000008027279836 */ /* 0x000fca0000000000 */
[----:B------:R-:W-:Y:S02]  /*07f0*/  ISETP.GE.U32.AND P1, PT, R39, R2, PT ;  /* 0x000000022700720c */ /* 0x000fe40003f26070 */
[----:B------:R-:W-:-:S11]  /*0800*/  CS2R R4, SRZ ;  /* 0x0000000000047805 */ /* 0x000fd6000001ff00 */
[----:B------:R-:W-:Y:S01]  /*0810*/  @!P1 IMAD R39, R0, 0x400, R39 ;  /* 0x0000040000279824 */ /* 0x000fe200078e0227 */
[----:B---3--:R-:W-:-:S08]  /*0820*/  @!P2 DMUL R40, R34, R42 ;  /* 0x0000002a2228a228 */ /* 0x008fd00000000000 */
[-C--:B0-----:R-:W-:Y:S02]  /*0830*/  @!P2 DFMA R4, R32, R6.reuse, -R40 ;  /* 0x000000062004a22b */ /* 0x081fe40000000828 */
[----:B------:R-:W0:Y:S01]  /*0840*/  @!P1 LDC.64 R40, c[0x0][0x3b8] ;  /* 0x0000ee00ff289b82 */ /* 0x000e220000000a00 */
[----:B------:R-:W-:Y:S01]  /*0850*/  @!P2 DMUL R34, R34, R6 ;  /* 0x000000062222a228 */ /* 0x000fe20000000000 */
[----:B------:R-:W-:-:S07]  /*0860*/  CS2R R6, SRZ ;  /* 0x0000000000067805 */ /* 0x000fce000001ff00 */
[----:B------:R-:W-:Y:S01]  /*0870*/  @!P2 DFMA R6, R32, R42, R34 ;  /* 0x0000002a2006a22b */ /* 0x000fe20000000022 */
[----:B------:R-:W-:Y:S02]  /*0880*/  CS2R R34, SRZ ;  /* 0x0000000000227805 */ /* 0x000fe4000001ff00 */
[----:B------:R-:W-:Y:S01]  /*0890*/  CS2R R32, SRZ ;  /* 0x0000000000207805 */ /* 0x000fe2000001ff00 */
[----:B------:R-:W1:Y:S01]  /*08a0*/  @!P0 LDC.64 R42, c[0x0][0x3b0] ;  /* 0x0000ec00ff2a8b82 */ /* 0x000e620000000a00 */
[----:B0-----:R-:W-:-:S05]  /*08b0*/  @!P1 IMAD.WIDE.U32 R40, R39, 0x10, R40 ;  /* 0x0000001027289825 */ /* 0x001fca00078e0028 */
[----:B------:R0:W2:Y:S01]  /*08c0*/  @!P1 LDG.E.128 R32, desc[UR4][R40.64] ;  /* 0x0000000428209981 */ /* 0x0000a2000c1e1d00 */
[----:B------:R-:W-:Y:S02]  /*08d0*/  VIADD R39, R37, 0x380 ;  /* 0x0000038025277836 */ /* 0x000fe40000000000 */
[----:B------:R-:W-:-:S03]  /*08e0*/  @!P0 IMAD.SHL.U32 R36, R0, 0x400, RZ ;  /* 0x0000040000248824 */ /* 0x000fc600078e00ff */
[----:B------:R-:W-:Y:S02]  /*08f0*/  ISETP.GE.U32.AND P1, PT, R39, R2, PT ;  /* 0x000000022700720c */ /* 0x000fe40003f26070 */
[----:B------:R-:W3:Y:S01]  /*0900*/  LDC.64 R38, c[0x0][0x3a0] ;  /* 0x0000e800ff267b82 */ /* 0x000ee20000000a00 */
[----:B------:R-:W-:-:S07]  /*0910*/  @!P0 LOP3.LUT R45, R37, R36, RZ, 0xfc, !PT ;  /* 0x00000024252d8212 */ /* 0x000fce00078efcff */
[----:B0-----:R-:W2:Y:S01]  /*0920*/  LDC.64 R40, c[0x0][0x3a8] ;  /* 0x0000ea00ff287b82 */ /* 0x001ea20000000a00 */
[----:B-1----:R-:W-:-:S05]  /*0930*/  @!P0 IMAD.WIDE.U32 R42, R45, 0x10, R42 ;  /* 0x000000102d2a8825 */ /* 0x002fca00078e002a */
[----:B------:R0:W-:Y:S01]  /*0940*/  @!P0 STG.E.128 desc[UR4][R42.64], R28 ;  /* 0x0000001c2a008986 */ /* 0x0001e2000c101d04 */
[----:B------:R-:W-:Y:S01]  /*0950*/  BSSY.RECONVERGENT B0, `(.L_x_6132) ;  /* 0x0000035000007945 */ /* 0x000fe20003800200 */
[----:B0-----:R-:W-:Y:S02]  /*0960*/  IMAD.MOV.U32 R29, RZ, RZ, R37 ;  /* 0x000000ffff1d7224 */ /* 0x001fe400078e0025 */
[----:B------:R-:W-:-:S05]  /*0970*/  @!P0 IMAD.MOV.U32 R29, RZ, RZ, R3 ;  /* 0x000000ffff1d8224 */ /* 0x000fca00078e0003 */
[----:B------:R-:W-:Y:S02]  /*0980*/  ISETP.GE.U32.AND P0, PT, R29, R2, PT ;  /* 0x000000021d00720c */ /* 0x000fe40003f06070 */
[----:B------:R-:W-:Y:S01]  /*0990*/  CS2R R36, SRZ ;  /* 0x0000000000247805 */ /* 0x000fe2000001ff00 */
[----:B------:R-:W-:Y:S01]  /*09a0*/  BSSY.RELIABLE B1, `(.L_x_6133) ;  /* 0x0000029000017945 */ /* 0x000fe20003800100 */
[C---:B--2---:R-:W-:Y:S02]  /*09b0*/  @!P1 DMUL R44, R34.reuse, R40 ;  /* 0x00000028222c9228 */ /* 0x044fe40000000000 */
[----:B---3--:R-:W-:-:S06]  /*09c0*/  @!P1 DMUL R34, R34, R38 ;  /* 0x0000002622229228 */ /* 0x008fcc0000000000 */
[C---:B------:R-:W-:Y:S01]  /*09d0*/  @!P1 DFMA R36, R32.reuse, R38, -R44 ;  /* 0x000000262024922b */ /* 0x040fe2000000082c */
[----:B------:R-:W-:Y:S01]  /*09e0*/  CS2R R38, SRZ ;  /* 0x0000000000267805 */ /* 0x000fe2000001ff00 */
[----:B------:R-:W-:Y:S01]  /*09f0*/  @!P1 DFMA R38, R32, R40, R34 ;  /* 0x000000282026922b */ /* 0x000fe20000000022 */
[----:B------:R-:W-:Y:S10]  /*0a00*/  @P0 BRA `(.L_x_6134) ;  /* 0x0000000000300947 */ /* 0x000ff40003800000 */
[----:B------:R-:W0:Y:S01]  /*0a10*/  LDC.64 R30, c[0x0][0x3b0] ;  /* 0x0000ec00ff1e7b82 */ /* 0x000e220000000a00 */
[----:B------:R-:W-:Y:S01]  /*0a20*/  LEA R3, R0, R29, 0xa ;  /* 0x0000001d00037211 */ /* 0x000fe200078e50ff */
[----:B------:R-:W-:-:S05]  /*0a30*/  VIADD R29, R29, 0x80 ;  /* 0x000000801d1d7836 */ /* 0x000fca0000000000 */
[----:B------:R-:W-:Y:S01]  /*0a40*/  ISETP.GE.U32.AND P0, PT, R29, R2, PT ;  /* 0x000000021d00720c */ /* 0x000fe20003f06070 */
[----:B0-----:R-:W-:-:S05]  /*0a50*/  IMAD.WIDE.U32 R30, R3, 0x10, R30 ;  /* 0x00000010031e7825 */ /* 0x001fca00078e001e */
[----:B------:R0:W-:Y:S07]  /*0a60*/  STG.E.128 desc[UR4][R30.64], R8 ;  /* 0x000000081e007986 */ /* 0x0001ee000c101d04 */
[----:B------:R-:W-:Y:S05]  /*0a70*/  @P0 BRA `(.L_x_6135) ;  /* 0x0000000000300947 */ /* 0x000fea0003800000 */
[----:B0-----:R-:W0:Y:S01]  /*0a80*/  LDC.64 R8, c[0x0][0x3b0] ;  /* 0x0000ec00ff087b82 */ /* 0x001e220000000a00 */
[----:B------:R-:W-:Y:S02]  /*0a90*/  IMAD R3, R0, 0x400, R29 ;  /* 0x0000040000037824 */ /* 0x000fe400078e021d */
[----:B------:R-:W-:Y:S02]  /*0aa0*/  VIADD R29, R29, 0x80 ;  /* 0x000000801d1d7836 */ /* 0x000fe40000000000 */
[----:B0-----:R-:W-:-:S05]  /*0ab0*/  IMAD.WIDE.U32 R8, R3, 0x10, R8 ;  /* 0x0000001003087825 */ /* 0x001fca00078e0008 */
[----:B------:R0:W-:Y:S02]  /*0ac0*/  STG.E.128 desc[UR4][R8.64], R12 ;  /* 0x0000000c08007986 */ /* 0x0001e4000c101d04 */
.L_x_6134:
[----:B------:R-:W-:-:S13]  /*0ad0*/  ISETP.GE.U32.AND P0, PT, R29, R2, PT ;  /* 0x000000021d00720c */ /* 0x000fda0003f06070 */
[----:B------:R-:W-:Y:S05]  /*0ae0*/  @P0 BRA `(.L_x_6136) ;  /* 0x0000000000300947 */ /* 0x000fea0003800000 */
[----:B0-----:R-:W0:Y:S01]  /*0af0*/  LDC.64 R8, c[0x0][0x3b0] ;  /* 0x0000ec00ff087b82 */ /* 0x001e220000000a00 */
[----:B------:R-:W-:Y:S02]  /*0b00*/  IMAD R3, R0, 0x400, R29 ;  /* 0x0000040000037824 */ /* 0x000fe400078e021d */
[----:B------:R-:W-:Y:S02]  /*0b10*/  VIADD R29, R29, 0x80 ;  /* 0x000000801d1d7836 */ /* 0x000fe40000000000 */
[----:B0-----:R-:W-:-:S05]  /*0b20*/  IMAD.WIDE.U32 R8, R3, 0x10, R8 ;  /* 0x0000001003087825 */ /* 0x001fca00078e0008 */
[----:B------:R1:W-:Y:S02]  /*0b30*/  STG.E.128 desc[UR4][R8.64], R16 ;  /* 0x0000001008007986 */ /* 0x0003e4000c101d04 */
.L_x_6135:
[----:B------:R-:W-:-:S13]  /*0b40*/  ISETP.GE.U32.AND P0, PT, R29, R2, PT ;  /* 0x000000021d00720c */ /* 0x000fda0003f06070 */
[----:B------:R-:W-:Y:S05]  /*0b50*/  @P0 BRA `(.L_x_6137) ;  /* 0x0000000000340947 */ /* 0x000fea0003800000 */
[----:B01----:R-:W0:Y:S01]  /*0b60*/  LDC.64 R8, c[0x0][0x3b0] ;  /* 0x0000ec00ff087b82 */ /* 0x003e220000000a00 */
[----:B------:R-:W-:Y:S02]  /*0b70*/  IMAD R3, R0, 0x400, R29 ;  /* 0x0000040000037824 */ /* 0x000fe400078e021d */
[----:B------:R-:W-:Y:S02]  /*0b80*/  VIADD R29, R29, 0x80 ;  /* 0x000000801d1d7836 */ /* 0x000fe40000000000 */
[----:B0-----:R-:W-:-:S05]  /*0b90*/  IMAD.WIDE.U32 R8, R3, 0x10, R8 ;  /* 0x0000001003087825 */ /* 0x001fca00078e0008 */
[----:B------:R1:W-:Y:S02]  /*0ba0*/  STG.E.128 desc[UR4][R8.64], R20 ;  /* 0x0000001408007986 */ /* 0x0003e4000c101d04 */
.L_x_6136:
[----:B------:R-:W-:-:S13]  /*0bb0*/  ISETP.GE.U32.AND P0, PT, R29, R2, PT ;  /* 0x000000021d00720c */ /* 0x000fda0003f06070 */
[----:B------:R-:W-:Y:S05]  /*0bc0*/  @P0 BREAK.RELIABLE B1 ;  /* 0x0000000000010942 */ /* 0x000fea0003800100 */
[----:B------:R-:W-:Y:S05]  /*0bd0*/  @P0 BRA `(.L_x_6138) ;  /* 0x0000000000300947 */ /* 0x000fea0003800000 */
[----:B01----:R-:W0:Y:S01]  /*0be0*/  LDC.64 R8, c[0x0][0x3b0] ;  /* 0x0000ec00ff087b82 */ /* 0x003e220000000a00 */
[----:B------:R-:W-:Y:S01]  /*0bf0*/  LEA R3, R0, R29, 0xa ;  /* 0x0000001d00037211 */ /* 0x000fe200078e50ff */
[----:B------:R-:W-:-:S04]  /*0c00*/  VIADD R29, R29, 0x80 ;  /* 0x000000801d1d7836 */ /* 0x000fc80000000000 */
[----:B0-----:R-:W-:-:S05]  /*0c10*/  IMAD.WIDE.U32 R8, R3, 0x10, R8 ;  /* 0x0000001003087825 */ /* 0x001fca00078e0008 */
[----:B------:R2:W-:Y:S02]  /*0c20*/  STG.E.128 desc[UR4][R8.64], R24 ;  /* 0x0000001808007986 */ /* 0x0005e4000c101d04 */
.L_x_6137:
[----:B------:R-:W-:Y:S05]  /*0c30*/  BSYNC.RELIABLE B1 ;  /* 0x0000000000017941 */ /* 0x000fea0003800100 */
.L_x_6133:
[----:B------:R-:W-:-:S13]  /*0c40*/  ISETP.GE.U32.AND P0, PT, R29, R2, PT ;  /* 0x000000021d00720c */ /* 0x000fda0003f06070 */
[----:B012---:R-:W0:Y:S01]  /*0c50*/  @!P0 LDC.64 R8, c[0x0][0x3b0] ;  /* 0x0000ec00ff088b82 */ /* 0x007e220000000a00 */
[----:B------:R-:W-:Y:S02]  /*0c60*/  @!P0 IMAD R3, R0, 0x400, R29 ;  /* 0x0000040000038824 */ /* 0x000fe400078e021d */
[----:B------:R-:W-:Y:S02]  /*0c70*/  @!P0 VIADD R29, R29, 0x80 ;  /* 0x000000801d1d8836 */ /* 0x000fe40000000000 */
[----:B0-----:R-:W-:-:S05]  /*0c80*/  @!P0 IMAD.WIDE.U32 R8, R3, 0x10, R8 ;  /* 0x0000001003088825 */ /* 0x001fca00078e0008 */
[----:B------:R2:W-:Y:S02]  /*0c90*/  @!P0 STG.E.128 desc[UR4][R8.64], R4 ;  /* 0x0000000408008986 */ /* 0x0005e4000c101d04 */
.L_x_6138:
[----:B------:R-:W-:Y:S05]  /*0ca0*/  BSYNC.RECONVERGENT B0 ;  /* 0x0000000000007941 */ /* 0x000fea0003800200 */
.L_x_6132:
[----:B------:R-:W-:Y:S05]  /*0cb0*/  WARPSYNC.ALL ;  /* 0x0000000000007948 */ /* 0x000fea0003800000 */
[----:B------:R-:W-:-:S13]  /*0cc0*/  ISETP.GE.U32.AND P0, PT, R29, R2, PT ;  /* 0x000000021d00720c */ /* 0x000fda0003f06070 */
[----:B------:R-:W-:Y:S05]  /*0cd0*/  @P0 EXIT ;  /* 0x000000000000094d */ /* 0x000fea0003800000 */
[----:B------:R-:W3:Y:S01]  /*0ce0*/  LDC.64 R2, c[0x0][0x3b0] ;  /* 0x0000ec00ff027b82 */ /* 0x000ee20000000a00 */
[----:B------:R-:W-:-:S04]  /*0cf0*/  IMAD R29, R0, 0x400, R29 ;  /* 0x00000400001d7824 */ /* 0x000fc800078e021d */
[----:B---3--:R-:W-:-:S05]  /*0d00*/  IMAD.WIDE.U32 R2, R29, 0x10, R2 ;  /* 0x000000101d027825 */ /* 0x008fca00078e0002 */
[----:B------:R-:W-:Y:S01]  /*0d10*/  STG.E.128 desc[UR4][R2.64], R36 ;  /* 0x0000002402007986 */ /* 0x000fe2000c101d04 */
[----:B------:R-:W-:Y:S05]  /*0d20*/  EXIT ;  /* 0x000000000000794d */ /* 0x000fea0003800000 */
.L_x_6131:
[----:B------:R-:W0:Y:S01]  /*0d30*/  S2R R5, SR_TID.X ;  /* 0x0000000000057919 */ /* 0x000e220000002100 */
[----:B------:R-:W1:Y:S01]  /*0d40*/  LDC.64 R2, c[0x0][0x3b8] ;  /* 0x0000ee00ff027b82 */ /* 0x000e620000000a00 */
[----:B------:R-:W-:Y:S01]  /*0d50*/  IMAD.SHL.U32 R0, R0, 0x400, RZ ;  /* 0x0000040000007824 */ /* 0x000fe200078e00ff */
[----:B------:R-:W2:Y:S06]  /*0d60*/  LDCU.128 UR8, c[0x0][0x3a0] ;  /* 0x00007400ff0877ac */ /* 0x000eac0008000c00 */
[----:B------:R-:W3:Y:S01]  /*0d70*/  LDC.64 R40, c[0x0][0x3b0] ;  /* 0x0000ec00ff287b82 */ /* 0x000ee20000000a00 */
[----:B-1----:R-:W-:-:S04]  /*0d80*/  IMAD.WIDE.U32 R2, R0, 0x10, R2 ;  /* 0x0000001000027825 */ /* 0x002fc800078e0002 */
[----:B0-----:R-:W-:-:S05]  /*0d90*/  IMAD.WIDE.U32 R2, R5, 0x20, R2 ;  /* 0x0000002005027825 */ /* 0x001fca00078e0002 */
[----:B------:R-:W2:Y:S04]  /*0da0*/  LDG.E.ENL2.256 R8, R20, desc[UR4][R2.64] ;  /* 0xfe0000040214797e */ /* 0x000ea80008121908 */
[----:B------:R-:W4:Y:S04]  /*0db0*/  LDG.E.ENL2.256 R36, R12, desc[UR4][R2.64+0x1000] ;  /* 0xfe008004020c797e */ /* 0x000f280008121924 */
[----:B------:R-:W5:Y:S04]  /*0dc0*/  LDG.E.ENL2.256 R28, R32, desc[UR4][R2.64+0x2000] ;  /* 0xfe0100040220797e */ /* 0x000f68000812191c */
[----:B------:R0:W5:Y:S01]  /*0dd0*/  LDG.E.ENL2.256 R24, R4, desc[UR4][R2.64+0x3000] ;  /* 0xfe0180040204797e */ /* 0x0001620008121918 */
[----:B---3--:R-:W-:Y:S01]  /*0de0*/  IMAD.WIDE.U32 R40, R0, 0x10, R40 ;  /* 0x0000001000287825 */ /* 0x008fe200078e0028 */
[----:B0-----:R-:W0:Y:S03]  /*0df0*/  S2R R2, SR_TID.X ;  /* 0x0000000000027919 */ /* 0x001e260000002100 */
[----:B0-----:R-:W-:Y:S01]  /*0e00*/  IMAD.WIDE.U32 R2, R2, 0x20, R40 ;  /* 0x0000002002027825 */ /* 0x001fe200078e0028 */
[----:B--2---:R-:W-:-:S02]  /*0e10*/  DMUL R16, R22, UR10 ;  /* 0x0000000a16107c28 */ /* 0x004fc40008000000 */
[----:B------:R-:W-:Y:S02]  /*0e20*/  DMUL R18, R22, UR8 ;  /* 0x0000000816127c28 */ /* 0x000fe40008000000 */
[C---:B------:R-:W-:Y:S02]  /*0e30*/  DMUL R22, R10.reuse, UR10 ;  /* 0x0000000a0a167c28 */ /* 0x040fe40008000000 */
[----:B------:R-:W-:Y:S02]  /*0e40*/  DMUL R10, R10, UR8 ;  /* 0x000000080a0a7c28 */ /* 0x000fe40008000000 */
[C---:B------:R-:W-:Y:S02]  /*0e50*/  DFMA R16, R20.reuse, UR8, -R16 ;  /* 0x0000000814107c2b */ /* 0x040fe40008000810 */
[----:B------:R-:W-:Y:S02]  /*0e60*/  DFMA R18, R20, UR10, R18 ;  /* 0x0000000a14127c2b */ /* 0x000fe40008000012 */
[----:B------:R-:W-:-:S02]  /*0e70*/  DFMA R20, R8, UR8, -R22 ;  /* 0x0000000808147c2b */ /* 0x000fc40008000816 */
[----:B------:R-:W-:Y:S02]  /*0e80*/  DFMA R22, R8, UR10, R10 ;  /* 0x0000000a08167c2b */ /* 0x000fe4000800000a */
[C---:B----4-:R-:W-:Y:S02]  /*0e90*/  DMUL R8, R14.reuse, UR10 ;  /* 0x0000000a0e087c28 */ /* 0x050fe40008000000 */
[----:B------:R-:W-:Y:S02]  /*0ea0*/  DMUL R10, R14, UR8 ;  /* 0x000000080e0a7c28 */ /* 0x000fe40008000000 */
[C---:B------:R-:W-:Y:S01]  /*0eb0*/  DMUL R14, R38.reuse, UR10 ;  /* 0x0000000a260e7c28 */ /* 0x040fe20008000000 */
[----:B------:R-:W-:Y:S01]  /*0ec0*/  STG.E.ENL2.256 desc[UR4][R2.64], R16, R20 ;  /* 0xf80000100214797f */ /* 0x000fe2000f121804 */
[----:B------:R-:W-:Y:S02]  /*0ed0*/  DMUL R38, R38, UR8 ;  /* 0x0000000826267c28 */ /* 0x000fe40008000000 */
[----:B------:R-:W-:-:S02]  /*0ee0*/  DFMA R8, R12, UR8, -R8 ;  /* 0x000000080c087c2b */ /* 0x000fc40008000808 */
[----:B------:R-:W-:Y:S02]  /*0ef0*/  DFMA R10, R12, UR10, R10 ;  /* 0x0000000a0c0a7c2b */ /* 0x000fe4000800000a */
[C---:B------:R-:W-:Y:S02]  /*0f00*/  DFMA R12, R36.reuse, UR8, -R14 ;  /* 0x00000008240c7c2b */ /* 0x040fe4000800080e */
[----:B------:R-:W-:Y:S02]  /*0f10*/  DFMA R14, R36, UR10, R38 ;  /* 0x0000000a240e7c2b */ /* 0x000fe40008000026 */
[C---:B-----5:R-:W-:Y:S02]  /*0f20*/  DMUL R36, R34.reuse, UR10 ;  /* 0x0000000a22247c28 */ /* 0x060fe40008000000 */
[----:B------:R-:W-:Y:S02]  /*0f30*/  DMUL R38, R34, UR8 ;  /* 0x0000000822267c28 */ /* 0x000fe40008000000 */
[C---:B------:R-:W-:Y:S01]  /*0f40*/  DMUL R34, R30.reuse, UR10 ;  /* 0x0000000a1e227c28 */ /* 0x040fe20008000000 */
[----:B------:R-:W-:Y:S01]  /*0f50*/  STG.E.ENL2.256 desc[UR4][R2.64+0x1000], R8, R12 ;  /* 0xf8008008020c797f */ /* 0x000fe2000f121804 */
[----:B------:R-:W-:-:S02]  /*0f60*/  DMUL R30, R30, UR8 ;  /* 0x000000081e1e7c28 */ /* 0x000fc40008000000 */
[C---:B------:R-:W-:Y:S02]  /*0f70*/  DFMA R36, R32.reuse, UR8, -R36 ;  /* 0x0000000820247c2b */ /* 0x040fe40008000824 */
[----:B------:R-:W-:Y:S02]  /*0f80*/  DFMA R38, R32, UR10, R38 ;  /* 0x0000000a20267c2b */ /* 0x000fe40008000026 */
[C---:B------:R-:W-:Y:S02]  /*0f90*/  DFMA R32, R28.reuse, UR8, -R34 ;  /* 0x000000081c207c2b */ /* 0x040fe40008000822 */
[----:B------:R-:W-:Y:S02]  /*0fa0*/  DFMA R34, R28, UR10, R30 ;  /* 0x0000000a1c227c2b */ /* 0x000fe4000800001e */
[C---:B------:R-:W-:Y:S02]  /*0fb0*/  DMUL R28, R6.reuse, UR10 ;  /* 0x0000000a061c7c28 */ /* 0x040fe40008000000 */
[----:B------:R-:W-:-:S02]  /*0fc0*/  DMUL R30, R6, UR8 ;  /* 0x00000008061e7c28 */ /* 0x000fc40008000000 */
[C---:B------:R-:W-:Y:S01]  /*0fd0*/  DMUL R6, R26.reuse, UR10 ;  /* 0x0000000a1a067c28 */ /* 0x040fe20008000000 */
[----:B------:R-:W-:Y:S01]  /*0fe0*/  STG.E.ENL2.256 desc[UR4][R2.64+0x2000], R36, R32 ;  /* 0xf80100240220797f */ /* 0x000fe2000f121804 */
[----:B------:R-:W-:Y:S02]  /*0ff0*/  DMUL R26, R26, UR8 ;  /* 0x000000081a1a7c28 */ /* 0x000fe40008000000 */
[C---:B------:R-:W-:Y:S02]  /*1000*/  DFMA R28, R4.reuse, UR8, -R28 ;  /* 0x00000008041c7c2b */ /* 0x040fe4000800081c */
[----:B------:R-:W-:Y:S02]  /*1010*/  DFMA R30, R4, UR10, R30 ;  /* 0x0000000a041e7c2b */ /* 0x000fe4000800001e */
[C---:B------:R-:W-:Y:S02]  /*1020*/  DFMA R4, R24.reuse, UR8, -R6 ;  /* 0x0000000818047c2b */ /* 0x040fe40008000806 */
[----:B------:R-:W-:-:S07]  /*1030*/  DFMA R6, R24, UR10, R26 ;  /* 0x0000000a18067c2b */ /* 0x000fce000800001a */
[----:B------:R-:W-:Y:S01]  /*1040*/  STG.E.ENL2.256 desc[UR4][R2.64+0x3000], R28, R4 ;  /* 0xf801801c0204797f */ /* 0x000fe2000f121804 */
[----:B------:R-:W-:Y:S05]  /*1050*/  EXIT ;  /* 0x000000000000794d */ /* 0x000fea0003800000 */
.L_x_6139:
        /* <DEDUP_REMOVED lines=10> */
.L_x_17199:


//--------------------- .text._ZN2at6native29vectorized_elementwise_kernelILi4ENS0_13AUnaryFunctorIN3c107complexIdEES5_S5_NS0_15binary_internal10MulFunctorIS5_EEEESt5arrayIPcLm2EEEEviT0_T1_ --------------------------
	.section	.text._ZN2at6native29vectorized_elementwise_kernelILi4ENS0_13AUnaryFunctorIN3c107complexIdEES5_S5_NS0_15binary_internal10MulFunctorIS5_EEEESt5arrayIPcLm2EEEEviT0_T1_,"ax",@progbits
	.align	128
        .global         _ZN2at6native29vectorized_elementwise_kernelILi4ENS0_13AUnaryFunctorIN3c107complexIdEES5_S5_NS0_15binary_internal10MulFunctorIS5_EEEESt5arrayIPcLm2EEEEviT0_T1_
        .type           _ZN2at6native29vectorized_elementwise_kernelILi4ENS0_13AUnaryFunctorIN3c107complexIdEES5_S5_NS0_15binary_internal10MulFunctorIS5_EEEESt5arrayIPcLm2EEEEviT0_T1_,@function
        .size           _ZN2at6native29vectorized_elementwise_kernelILi4ENS0_13AUnaryFunctorIN3c107complexIdEES5_S5_NS0_15binary_internal10MulFunctorIS5_EEEESt5arrayIPcLm2EEEEviT0_T1_,(.L_x_17200 - _ZN2at6native29vectorized_elementwise_kernelILi4ENS0_13AUnaryFunctorIN3c107complexIdEES5_S5_NS0_15binary_internal10MulFunctorIS5_EEEESt5arrayIPcLm2EEEEviT0_T1_)
        .other          _ZN2at6native29vectorized_elementwise_kernelILi4ENS0_13AUnaryFunctorIN3c107complexIdEES5_S5_NS0_15binary_internal10MulFunctorIS5_EEEESt5arrayIPcLm2EEEEviT0_T1_,@"STO_CUDA_ENTRY STV_DEFAULT"
_ZN2at6native29vectorized_elementwise_kernelILi4ENS0_13AUnaryFunctorIN3c107complexIdEES5_S5_NS0_15binary_internal10MulFunctorIS5_EEEESt5arrayIPcLm2EEEEviT0_T1_:
.text._ZN2at6native29vectorized_elementwise_kernelILi4ENS0_13AUnaryFunctorIN3c107complexIdEES5_S5_NS0_15binary_internal10MulFunctorIS5_EEEESt5arrayIPcLm2EEEEviT0_T1_:
        /* <DEDUP_REMOVED lines=173> */
.L_x_6143:
[----:B------:R-:W-:-:S13]  /*0ad0*/  ISETP.GE.U32.AND P0, PT, R29, R2, PT ;  /* 0x000000021d00720c */ /* 0x000fda0003f06070 */
[----:B------:R-:W-:Y:S05]  /*0ae0*/  @P0 BRA `(.L_x_6145) ;  /* 0x0000000000300947 */ /* 0x000fea0003800000 */
[----:B0-----:R-:W0:Y:S01]  /*0af0*/  LDC.64 R8, c[0x0][0x3b0] ;  /* 0x0000ec00ff087b82 */ /* 0x001e220000000a00 */
[----:B------:R-:W-:Y:S02]  /*0b00*/  IMAD R3, R0, 0x400, R29 ;  /* 0x0000040000037824 */ /* 0x000fe400078e021d */
[----:B------:R-:W-:Y:S02]  /*0b10*/  VIADD R29, R29, 0x80 ;  /* 0x000000801d1d7836 */ /* 0x000fe40000000000 */
[----:B0-----:R-:W-:-:S05]  /*0b20*/  IMAD.WIDE.U32 R8, R3, 0x10, R8 ;  /* 0x0000001003087825 */ /* 0x001fca00078e0008 */
[----:B------:R1:W-:Y:S02]  /*0b30*/  STG.E.128 desc[UR4][R8.64], R16 ;  /* 0x0000001008007986 */ /* 0x0003e4000c101d04 */
.L_x_6144:
[----:B------:R-:W-:-:S13]  /*0b40*/  ISETP.GE.U32.AND P0, PT, R29, R2, PT ;  /* 0x000000021d00720c */ /* 0x000fda0003f06070 */
[----:B------:R-:W-:Y:S05]  /*0b50*/  @P0 BRA `(.L_x_6146) ;  /* 0x0000000000340947 */ /* 0x000fea0003800000 */
[----:B01----:R-:W0:Y:S01]  /*0b60*/  LDC.64 R8, c[0x0][0x3b0] ;  /* 0x0000ec00ff087b82 */ /* 0x003e220000000a00 */
[----:B------:R-:W-:Y:S02]  /*0b70*/  IMAD R3, R0, 0x400, R29 ;  /* 0x0000040000037824 */ /* 0x000fe400078e021d */
[----:B------:R-:W-:Y:S02]  /*0b80*/  VIADD R29, R29, 0x80 ;  /* 0x000000801d1d7836 */ /* 0x000fe40000000000 */
[----:B0-----:R-:W-:-:S05]  /*0b90*/  IMAD.WIDE.U32 R8, R3, 0x10, R8 ;  /* 0x0000001003087825 */ /* 0x001fca00078e0008 */
[----:B------:R1:W-:Y:S02]  /*0ba0*/  STG.E.128 desc[UR4][R8.64], R20 ;  /* 0x0000001408007986 */ /* 0x0003e4000c101d04 */
.L_x_6145:
        /* <DEDUP_REMOVED lines=8> */
.L_x_6146:
[----:B------:R-:W-:Y:S05]  /*0c30*/  BSYNC.RELIABLE B1 ;  /* 0x0000000000017941 */ /* 0x000fea0003800100 */
.L_x_6142:
[----:B------:R-:W-:-:S13]  /*0c40*/  ISETP.GE.U32.AND P0, PT, R29, R2, PT ;  /* 0x000000021d00720c */ /* 0x000fda0003f06070 */
[----:B012---:R-:W0:Y:S01]  /*0c50*/  @!P0 LDC.64 R8, c[0x0][0x3b0] ;  /* 0x0000ec00ff088b82 */ /* 0x007e220000000a00 */
[----:B------:R-:W-:Y:S02]  /*0c60*/  @!P0 IMAD R3, R0, 0x400, R29 ;  /* 0x0000040000038824 */ /* 0x000fe400078e021d */
[----:B------:R-:W-:Y:S02]  /*0c70*/  @!P0 VIADD R29, R29, 0x80 ;  /* 0x000000801d1d8836 */ /* 0x000fe40000000000 */
[----:B0-----:R-:W-:-:S05]  /*0c80*/  @!P0 IMAD.WIDE.U32 R8, R3, 0x10, R8 ;  /* 0x0000001003088825 */ /* 0x001fca00078e0008 */
[----:B------:R2:W-:Y:S02]  /*0c90*/  @!P0 STG.E.128 desc[UR4][R8.64], R4 ;  /* 0x0000000408008986 */ /* 0x0005e4000c101d04 */
.L_x_6147:
[----:B------:R-:W-:Y:S05]  /*0ca0*/  BSYNC.RECONVERGENT B0 ;  /* 0x0000000000007941 */ /* 0x000fea0003800200 */
.L_x_6141:
        /* <DEDUP_REMOVED lines=8> */
.L_x_6140:
        /* <DEDUP_REMOVED lines=51> */
.L_x_6148:
        /* <DEDUP_REMOVED lines=10> */
.L_x_17200:


//--------------------- .text._ZN2at6native29vectorized_elementwise_kernelILi8ENS0_13AUnaryFunctorIN3c107complexIdEES5_S5_NS0_15binary_internal10MulFunctorIS5_EEEESt5arrayIPcLm2EEEEviT0_T1_ --------------------------
	.section	.text._ZN2at6native29vectorized_elementwise_kernelILi8ENS0_13AUnaryFunctorIN3c107complexIdEES5_S5_NS0_15binary_internal10MulFunctorIS5_EEEESt5arrayIPcLm2EEEEviT0_T1_,"ax",@progbits
	.align	128
        .global         _ZN2at6native29vectorized_elementwise_kernelILi8ENS0_13AUnaryFunctorIN3c107complexIdEES5_S5_NS0_15binary_internal10MulFunctorIS5_EEEESt5arrayIPcLm2EEEEviT0_T1_
        .type           _ZN2at6native29vectorized_elementwise_kernelILi8ENS0_13AUnaryFunctorIN3c107complexIdEES5_S5_NS0_15binary_internal10MulFunctorIS5_EEEESt5arrayIPcLm2EEEEviT0_T1_,@function
        .size           _ZN2at6native29vectorized_elementwise_kernelILi8ENS0_13AUnaryFunctorIN3c107complexIdEES5_S5_NS0_15binary_internal10MulFunctorIS5_EEEESt5arrayIPcLm2EEEEviT0_T1_,(.L_x_17201 - _ZN2at6native29vectorized_elementwise_kernelILi8ENS0_13AUnaryFunctorIN3c107complexIdEES5_S5_NS0_15binary_internal10MulFunctorIS5_EEEESt5arrayIPcLm2EEEEviT0_T1_)
        .other          _ZN2at6native29vectorized_elementwise_kernelILi8ENS0_13AUnaryFunctorIN3c107complexIdEES5_S5_NS0_15binary_internal10MulFunctorIS5_EEEESt5arrayIPcLm2EEEEviT0_T1_,@"STO_CUDA_ENTRY STV_DEFAULT"
_ZN2at6native29vectorized_elementwise_kernelILi8ENS0_13AUnaryFunctorIN3c107complexIdEES5_S5_NS0_15binary_internal10MulFunctorIS5_EEEESt5arrayIPcLm2EEEEviT0_T1_:
.text._ZN2at6native29vectorized_elementwise_kernelILi8ENS0_13AUnaryFunctorIN3c107complexIdEES5_S5_NS0_15binary_internal10MulFunctorIS5_EEEESt5arrayIPcLm2EEEEviT0_T1_:
        /* <DEDUP_REMOVED lines=173> */
.L_x_6152:
[----:B------:R-:W-:-:S13]  /*0ad0*/  ISETP.GE.U32.AND P0, PT, R29, R2, PT ;  /* 0x000000021d00720c */ /* 0x000fda0003f06070 */
[----:B------:R-:W-:Y:S05]  /*0ae0*/  @P0 BRA `(.L_x_6154) ;  /* 0x0000000000300947 */ /* 0x000fea0003800000 */
[----:B0-----:R-:W0:Y:S01]  /*0af0*/  LDC.64 R8, c[0x0][0x3b0] ;  /* 0x0000ec00ff087b82 */ /* 0x001e220000000a00 */
[----:B------:R-:W-:Y:S02]  /*0b00*/  IMAD R3, R0, 0x400, R29 ;  /* 0x0000040000037824 */ /* 0x000fe400078e021d */
[----:B------:R-:W-:Y:S02]  /*0b10*/  VIADD R29, R29, 0x80 ;  /* 0x000000801d1d7836 */ /* 0x000fe40000000000 */
[----:B0-----:R-:W-:-:S05]  /*0b20*/  IMAD.WIDE.U32 R8, R3, 0x10, R8 ;  /* 0x0000001003087825 */ /* 0x001fca00078e0008 */
[----:B------:R1:W-:Y:S02]  /*0b30*/  STG.E.128 desc[UR4][R8.64], R16 ;  /* 0x0000001008007986 */ /* 0x0003e4000c101d04 */
.L_x_6153:
[----:B------:R-:W-:-:S13]  /*0b40*/  ISETP.GE.U32.AND P0, PT, R29, R2, PT ;  /* 0x000000021d00720c */ /* 0x000fda0003f06070 */
[----:B------:R-:W-:Y:S05]  /*0b50*/  @P0 BRA `(.L_x_6155) ;  /* 0x0000000000340947 */ /* 0x000fea0003800000 */
[----:B01----:R-:W0:Y:S01]  /*0b60*/  LDC.64 R8, c[0x0][0x3b0] ;  /* 0x0000ec00ff087b82 */ /* 0x003e220000000a00 */
[----:B------:R-:W-:Y:S02]  /*0b70*/  IMAD R3, R0, 0x400, R29 ;  /* 0x0000040000037824 */ /* 0x000fe400078e021d */
[----:B------:R-:W-:Y:S02]  /*0b80*/  VIADD R29, R29, 0x80 ;  /* 0x000000801d1d7836 */ /* 0x000fe40000000000 */
[----:B0-----:R-:W-:-:S05]  /*0b90*/  IMAD.WIDE.U32 R8, R3, 0x10, R8 ;  /* 0x0000001003087825 */ /* 0x001fca00078e0008 */
[----:B------:R1:W-:Y:S02]  /*0ba0*/  STG.E.128 desc[UR4][R8.64], R20 ;  /* 0x0000001408007986 */ /* 0x0003e4000c101d04 */
.L_x_6154:
        /* <DEDUP_REMOVED lines=8> */
.L_x_6155:
[----:B------:R-:W-:Y:S05]  /*0c30*/  BSYNC.RELIABLE B1 ;  /* 0x0000000000017941 */ /* 0x000fea0003800100 */
.L_x_6151:
[----:B------:R-:W-:-:S13]  /*0c40*/  ISETP.GE.U32.AND P0, PT, R29, R2, PT ;  /* 0x000000021d00720c */ /* 0x000fda0003f06070 */
[----:B012---:R-:W0:Y:S01]  /*0c50*/  @!P0 LDC.64 R8, c[0x0][0x3b0] ;  /* 0x0000ec00ff088b82 */ /* 0x007e220000000a00 */
[----:B------:R-:W-:Y:S02]  /*0c60*/  @!P0 IMAD R3, R0, 0x400, R29 ;  /* 0x0000040000038824 */ /* 0x000fe400078e021d */
[----:B------:R-:W-:Y:S02]  /*0c70*/  @!P0 VIADD R29, R29, 0x80 ;  /* 0x000000801d1d8836 */ /* 0x000fe40000000000 */
[----:B0-----:R-:W-:-:S05]  /*0c80*/  @!P0 IMAD.WIDE.U32 R8, R3, 0x10, R8 ;  /* 0x0000001003088825 */ /* 0x001fca00078e0008 */
[----:B------:R2:W-:Y:S02]  /*0c90*/  @!P0 STG.E.128 desc[UR4][R8.64], R4 ;  /* 0x0000000408008986 */ /* 0x0005e4000c101d04 */
.L_x_6156:
[----:B------:R-:W-:Y:S05]  /*0ca0*/  BSYNC.RECONVERGENT B0 ;  /* 0x0000000000007941 */ /* 0x000fea0003800200 */
.L_x_6150:
        /* <DEDUP_REMOVED lines=8> */
.L_x_6149:
        /* <DEDUP_REMOVED lines=24> */
[C---:B-----5:R-:W-:Y:S01]  /*0eb0*/  DMUL R10, R38.reuse, UR10 ;  /* 0x0000000a260a7c28 */ /* 0x060fe20008000000 */
[----:B------:R-:W-:Y:S01]  /*0ec0*/  STG.E.ENL2.256 desc[UR4][R2.64+0x20], R16, R20 ;  /* 0xf80001100214797f */ /* 0x000fe2000f121804 */
[----:B------:R-:W-:Y:S02]  /*0ed0*/  DMUL R38, R38, UR8 ;  /* 0x0000000826267c28 */ /* 0x000fe40008000000 */
[----:B------:R-:W-:-:S02]  /*0ee0*/  DFMA R4, R8, UR8, -R4 ;  /* 0x0000000808047c2b */ /* 0x000fc40008000804 */
[----:B------:R-:W-:Y:S02]  /*0ef0*/  DFMA R6, R8, UR10, R6 ;  /* 0x0000000a08067c2b */ /* 0x000fe40008000006 */
[C---:B------:R-:W-:Y:S02]  /*0f00*/  DFMA R8, R36.reuse, UR8, -R10 ;  /* 0x0000000824087c2b */ /* 0x040fe4000800080a */
[----:B------:R-:W-:Y:S02]  /*0f10*/  DFMA R10, R36, UR10, R38 ;  /* 0x0000000a240a7c2b */ /* 0x000fe40008000026 */
[C---:B------:R-:W-:Y:S02]  /*0f20*/  DMUL R36, R34.reuse, UR10 ;  /* 0x0000000a22247c28 */ /* 0x040fe40008000000 */
[----:B------:R-:W-:Y:S02]  /*0f30*/  DMUL R38, R34, UR8 ;  /* 0x0000000822267c28 */ /* 0x000fe40008000000 */
[----:B------:R-:W-:-:S02]  /*0f40*/  DMUL R34, R30, UR10 ;  /* 0x0000000a1e227c28 */ /* 0x000fc40008000000 */
[----:B------:R-:W-:Y:S02]  /*0f50*/  DMUL R30, R30, UR8 ;  /* 0x000000081e1e7c28 */ /* 0x000fe40008000000 */
[C---:B------:R-:W-:Y:S02]  /*0f60*/  DFMA R36, R32.reuse, UR8, -R36 ;  /* 0x0000000820247c2b */ /* 0x040fe40008000824 */
[----:B------:R-:W-:Y:S02]  /*0f70*/  DFMA R38, R32, UR10, R38 ;  /* 0x0000000a20267c2b */ /* 0x000fe40008000026 */
[C---:B------:R-:W-:Y:S02]  /*0f80*/  DFMA R32, R28.reuse, UR8, -R34 ;  /* 0x000000081c207c2b */ /* 0x040fe40008000822 */
[----:B------:R-:W-:Y:S02]  /*0f90*/  DFMA R34, R28, UR10, R30 ;  /* 0x0000000a1c227c2b */ /* 0x000fe4000800001e */
[C---:B------:R-:W-:Y:S01]  /*0fa0*/  DMUL R28, R14.reuse, UR10 ;  /* 0x0000000a0e1c7c28 */ /* 0x040fe20008000000 */
[----:B------:R-:W-:Y:S01]  /*0fb0*/  STG.E.ENL2.256 desc[UR4][R2.64+0x40], R8, R36 ;  /* 0xf80002080224797f */ /* 0x000fe2000f121804 */
[----:B------:R-:W-:-:S02]  /*0fc0*/  DMUL R30, R14, UR8 ;  /* 0x000000080e1e7c28 */ /* 0x000fc40008000000 */
[C---:B------:R-:W-:Y:S02]  /*0fd0*/  DMUL R14, R26.reuse, UR10 ;  /* 0x0000000a1a0e7c28 */ /* 0x040fe40008000000 */
[----:B------:R-:W-:Y:S02]  /*0fe0*/  DMUL R26, R26, UR8 ;  /* 0x000000081a1a7c28 */ /* 0x000fe40008000000 */
[C---:B------:R-:W-:Y:S02]  /*0ff0*/  DFMA R28, R12.reuse, UR8, -R28 ;  /* 0x000000080c1c7c2b */ /* 0x040fe4000800081c */
[----:B------:R-:W-:Y:S02]  /*1000*/  DFMA R30, R12, UR10, R30 ;  /* 0x0000000a0c1e7c2b */ /* 0x000fe4000800001e */
[C---:B------:R-:W-:Y:S02]  /*1010*/  DFMA R12, R24.reuse, UR8, -R14 ;  /* 0x00000008180c7c2b */ /* 0x040fe4000800080e */
[----:B------:R-:W-:-:S03]  /*1020*/  DFMA R14, R24, UR10, R26 ;  /* 0x0000000a180e7c2b */ /* 0x000fc6000800001a */
[----:B------:R-:W-:Y:S04]  /*1030*/  STG.E.ENL2.256 desc[UR4][R2.64], R32, R28 ;  /* 0xf8000020021c797f */ /* 0x000fe8000f121804 */
[----:B------:R-:W-:Y:S01]  /*1040*/  STG.E.ENL2.256 desc[UR4][R2.64+0x60], R4, R12 ;  /* 0xf8000304020c797f */ /* 0x000fe2000f121804 */
[----:B------:R-:W-:Y:S05]  /*1050*/  EXIT ;  /* 0x000000000000794d */ /* 0x000fea0003800000 */
.L_x_6157:
        /* <DEDUP_REMOVED lines=10> */
.L_x_17201:


//--------------------- .text._ZN2at6native18elementwise_kernelILi128ELi4EZNS0_15gpu_kernel_implINS0_13BinaryFunctorIN3c107complexIdEES6_S6_NS0_15binary_internal10MulFunctorIS6_EEEEEEvRNS_18TensorIteratorBaseERKT_EUliE_EEviT1_ --------------------------
	.section	.text._ZN2at6native18elementwise_kernelILi128ELi4EZNS0_15gpu_kernel_implINS0_13BinaryFunctorIN3c107complexIdEES6_S6_NS0_15binary_internal10MulFunctorIS6_EEEEEEvRNS_18TensorIteratorBaseERKT_EUliE_EEviT1_,"ax",@progbits
	.align	128
        .global         _ZN2at6native18elementwise_kernelILi128ELi4EZNS0_15gpu_kernel_implINS0_13BinaryFunctorIN3c107complexIdEES6_S6_NS0_15binary_internal10MulFunctorIS6_EEEEEEvRNS_18TensorIteratorBaseERKT_EUliE_EEviT1_
        .type           _ZN2at6native18elementwise_kernelILi128ELi4EZNS0_15gpu_kernel_implINS0_13BinaryFunctorIN3c107complexIdEES6_S6_NS0_15binary_internal10MulFunctorIS6_EEEEEEvRNS_18TensorIteratorBaseERKT_EUliE_EEviT1_,@function
        .size           _ZN2at6native18elementwise_kernelILi128ELi4EZNS0_15gpu_kernel_implINS0_13BinaryFunctorIN3c107complexIdEES6_S6_NS0_15binary_internal10MulFunctorIS6_EEEEEEvRNS_18TensorIteratorBaseERKT_EUliE_EEviT1_,(.L_x_17202 - _ZN2at6native18elementwise_kernelILi128ELi4EZNS0_15gpu_kernel_implINS0_13BinaryFunctorIN3c107complexIdEES6_S6_NS0_15binary_internal10MulFunctorIS6_EEEEEEvRNS_18TensorIteratorBaseERKT_EUliE_EEviT1_)
        .other          _ZN2at6native18elementwise_kernelILi128ELi4EZNS0_15gpu_kernel_implINS0_13BinaryFunctorIN3c107complexIdEES6_S6_NS0_15binary_internal10MulFunctorIS6_EEEEEEvRNS_18TensorIteratorBaseERKT_EUliE_EEviT1_,@"STO_CUDA_ENTRY STV_DEFAULT"
_ZN2at6native18elementwise_kernelILi128ELi4EZNS0_15gpu_kernel_implINS0_13BinaryFunctorIN3c107complexIdEES6_S6_NS0_15binary_internal10MulFunctorIS6_EEEEEEvRNS_18TensorIteratorBaseERKT_EUliE_EEviT1_:
.text._ZN2at6native18elementwise_kernelILi128ELi4EZNS0_15gpu_kernel_implINS0_13BinaryFunctorIN3c107complexIdEES6_S6_NS0_15binary_internal10MulFunctorIS6_EEEEEEvRNS_18TensorIteratorBaseERKT_EUliE_EEviT1_:
        /* <DEDUP_REMOVED lines=371> */
.L_x_6160:
        /* <DEDUP_REMOVED lines=19> */
.L_x_6165:
[----:B------:R-:W2:Y:S01]  /*1860*/  LDG.E.U8 R2, desc[UR36][R2.64] ;  /* 0x0000002402027981 */ /* 0x000ea2000c1e1100 */
[----:B------:R-:W-:Y:S01]  /*1870*/  CS2R R18, SRZ ;  /* 0x0000000000127805 */ /* 0x000fe2000001ff00 */
[----:B--2---:R0:W1:Y:S01]  /*1880*/  I2F.F64.U16 R16, R2 ;  /* 0x0000000200107312 */ /* 0x0040620000101800 */
[----:B------:R-:W-:Y:S05]  /*1890*/  BRA `(.L_x_6167) ;  /* 0x0000000c00b87947 */ /* 0x000fea0003800000 */
.L_x_6164:
        /* <DEDUP_REMOVED lines=10> */
.L_x_6169:
[----:B------:R-:W2:Y:S01]  /*1940*/  LDG.E R2, desc[UR36][R2.64] ;  /* 0x0000002402027981 */ /* 0x000ea2000c1e1900 */
[----:B------:R-:W-:Y:S01]  /*1950*/  CS2R R18, SRZ ;  /* 0x0000000000127805 */ /* 0x000fe2000001ff00 */
[----:B--2---:R0:W1:Y:S01]  /*1960*/  I2F.F64 R16, R2 ;  /* 0x0000000200107312 */ /* 0x0040620000201c00 */
[----:B------:R-:W-:Y:S05]  /*1970*/  BRA `(.L_x_6167) ;  /* 0x0000000c00807947 */ /* 0x000fea0003800000 */
.L_x_6168:
[----:B------:R-:W2:Y:S01]  /*1980*/  LDG.E.U16 R2, desc[UR36][R2.64] ;  /* 0x0000002402027981 */ /* 0x000ea2000c1e1500 */
[----:B------:R-:W-:Y:S01]  /*1990*/  CS2R R18, SRZ ;  /* 0x0000000000127805 */ /* 0x000fe2000001ff00 */
[----:B--2---:R0:W1:Y:S01]  /*19a0*/  I2F.F64.S16 R16, R2 ;  /* 0x0000000200107312 */ /* 0x0040620000101c00 */
[----:B------:R-:W-:Y:S05]  /*19b0*/  BRA `(.L_x_6167) ;  /* 0x0000000c00707947 */ /* 0x000fea0003800000 */
.L_x_6163:
        /* <DEDUP_REMOVED lines=11> */
.L_x_6171:
[----:B------:R-:W2:Y:S01]  /*1a70*/  LDG.E.U16 R0, desc[UR36][R2.64] ;  /* 0x0000002402007981 */ /* 0x000ea2000c1e1500 */
[----:B------:R-:W-:Y:S01]  /*1a80*/  CS2R R18, SRZ ;  /* 0x0000000000127805 */ /* 0x000fe2000001ff00 */
[----:B--2---:R-:W-:-:S05]  /*1a90*/  HADD2.F32 R0, -RZ, R0.H0_H0 ;  /* 0x20000000ff007230 */ /* 0x004fca0000004100 */
[----:B------:R-:W-:-:S04]  /*1aa0*/  FMUL.FTZ R0, R0, 1 ;  /* 0x3f80000000007820 */ /* 0x000fc80000410000 */
[----:B------:R0:W1:Y:S01]  /*1ab0*/  F2F.F64.F32 R16, R0 ;  /* 0x0000000000107310 */ /* 0x0000620000201800 */
[----:B------:R-:W-:Y:S05]  /*1ac0*/  BRA `(.L_x_6167) ;  /* 0x0000000c002c7947 */ /* 0x000fea0003800000 */
.L_x_6170:
        /* <DEDUP_REMOVED lines=12> */
.L_x_6173:
        /* <DEDUP_REMOVED lines=8> */
.L_x_6172:
[----:B------:R0:W5:Y:S01]  /*1c10*/  LDG.E.64 R16, desc[UR36][R2.64] ;  /* 0x0000002402107981 */ /* 0x000162000c1e1b00 */
[----:B------:R-:W-:Y:S01]  /*1c20*/  CS2R R18, SRZ ;  /* 0x0000000000127805 */ /* 0x000fe2000001ff00 */
[----:B------:R-:W-:Y:S06]  /*1c30*/  BRA `(.L_x_6167) ;  /* 0x0000000800d07947 */ /* 0x000fec0003800000 */
.L_x_6162:
        /* <DEDUP_REMOVED lines=14> */
.L_x_6176:
[----:B------:R0:W5:Y:S01]  /*1d20*/  LDG.E.128 R16, desc[UR36][R2.64] ;  /* 0x0000002402107981 */ /* 0x000162000c1e1d00 */
[----:B------:R-:W-:Y:S05]  /*1d30*/  BRA `(.L_x_6167) ;  /* 0x0000000800907947 */ /* 0x000fea0003800000 */
.L_x_6175:
[----:B------:R-:W-:-:S09]  /*1d40*/  UISETP.NE.AND UP0, UPT, UR4, 0xf, UPT ;  /* 0x0000000f0400788c */ /* 0x000fd2000bf05270 */
[----:B------:R-:W-:Y:S05]  /*1d50*/  BRA.U !UP0, `(.L_x_6177) ;  /* 0x0000000108a47547 */ /* 0x000fea000b800000 */
[----:B------:R-:W-:-:S09]  /*1d60*/  UISETP.NE.AND UP0, UPT, UR4, 0x17, UPT ;  /* 0x000000170400788c */ /* 0x000fd2000bf05270 */
[----:B------:R-:W-:Y:S05]  /*1d70*/  BRA.U !UP0, `(.L_x_6178) ;  /* 0x0000000108607547 */ /* 0x000fea000b800000 */
[----:B------:R-:W-:-:S09]  /*1d80*/  UISETP.NE.AND UP0, UPT, UR4, 0x18, UPT ;  /* 0x000000180400788c */ /* 0x000fd2000bf05270 */
[----:B------:R-:W-:Y:S05]  /*1d90*/  BRA.U UP0, `(.L_x_6166) ;  /* 0x0000000500dc7547 */ /* 0x000fea000b800000 */
[----:B------:R-:W2:Y:S01]  /*1da0*/  LDG.E.U8 R0, desc[UR36][R2.64] ;  /* 0x0000002402007981 */ /* 0x000ea2000c1e1100 */
[----:B------:R-:W-:Y:S02]  /*1db0*/  MOV R6, 0x1f ;  /* 0x0000001f00067802 */ /* 0x000fe40000000f00 */
[----:B------:R-:W-:Y:S01]  /*1dc0*/  CS2R R18, SRZ ;  /* 0x0000000000127805 */ /* 0x000fe2000001ff00 */
        /* <DEDUP_REMOVED lines=19> */
.L_x_6178:
[----:B------:R-:W2:Y:S01]  /*1f00*/  LDG.E.U8 R2, desc[UR36][R2.64] ;  /* 0x0000002402027981 */ /* 0x000ea2000c1e1100 */
[----:B------:R-:W-:Y:S02]  /*1f10*/  CS2R R18, SRZ ;  /* 0x0000000000127805 */ /* 0x000fe4000001ff00 */
        /* <DEDUP_REMOVED lines=13> */
.L_x_6177:
[----:B------:R-:W2:Y:S01]  /*1ff0*/  LDG.E.U16 R0, desc[UR36][R2.64] ;  /* 0x0000002402007981 */ /* 0x000ea2000c1e1500 */
[----:B------:R-:W-:Y:S01]  /*2000*/  CS2R R18, SRZ ;  /* 0x0000000000127805 */ /* 0x000fe2000001ff00 */
[----:B--2---:R-:W-:-:S04]  /*2010*/  IMAD.U32 R0, R0, 0x10000, RZ ;  /* 0x0001000000007824 */ /* 0x004fc800078e00ff */
[----:B------:R-:W-:-:S04]  /*2020*/  FMUL.FTZ R0, R0, 1 ;  /* 0x3f80000000007820 */ /* 0x000fc80000410000 */
[----:B------:R0:W1:Y:S01]  /*2030*/  F2F.F64.F32 R16, R0 ;  /* 0x0000000000107310 */ /* 0x0000620000201800 */
[----:B------:R-:W-:Y:S05]  /*2040*/  BRA `(.L_x_6167) ;  /* 0x0000000400cc7947 */ /* 0x000fea0003800000 */
.L_x_6174:
        /* <DEDUP_REMOVED lines=12> */
.L_x_6181:
        /* <DEDUP_REMOVED lines=22> */
.L_x_6183:
[----:B------:R-:W-:Y:S05]  /*2270*/  BSYNC.RECONVERGENT B0 ;  /* 0x0000000000007941 */ /* 0x000fea0003800200 */
.L_x_6182:
[----:B------:R-:W-:Y:S01]  /*2280*/  IMAD.SHL.U32 R0, R0, 0x100000, RZ ;  /* 0x0010000000007824 */ /* 0x000fe200078e00ff */
[----:B------:R-:W-:-:S04]  /*2290*/  LEA R2, R2, 0x3b800000, 0x17 ;  /* 0x3b80000002027811 */ /* 0x000fc800078eb8ff */
[----:B------:R-:W-:-:S05]  /*22a0*/  LOP3.LUT R0, R2, R0, R7, 0xfe, !PT ;  /* 0x0000000002007212 */ /* 0x000fca00078efe07 */
[----:B------:R-:W-:-:S04]  /*22b0*/  FMUL.FTZ R0, R0, 1 ;  /* 0x3f80000000007820 */ /* 0x000fc80000410000 */
[----:B------:R0:W1:Y:S01]  /*22c0*/  F2F.F64.F32 R16, R0 ;  /* 0x0000000000107310 */ /* 0x0000620000201800 */
[----:B------:R-:W-:Y:S05]  /*22d0*/  BRA `(.L_x_6167) ;  /* 0x0000000400287947 */ /* 0x000fea0003800000 */
.L_x_6180:
        /* <DEDUP_REMOVED lines=22> */
.L_x_6185:
[----:B------:R-:W-:Y:S05]  /*2440*/  BSYNC.RECONVERGENT B0 ;  /* 0x0000000000007941 */ /* 0x000fea0003800200 */
.L_x_6184:
[----:B------:R-:W-:Y:S02]  /*2450*/  SHF.L.U32 R0, R0, 0x15, RZ ;  /* 0x0000001500007819 */ /* 0x000fe400000006ff */
[----:B------:R-:W-:-:S04]  /*2460*/  LEA R2, R2, 0x37800000, 0x17 ;  /* 0x3780000002027811 */ /* 0x000fc800078eb8ff */
[----:B------:R-:W-:-:S05]  /*2470*/  LOP3.LUT R0, R2, R0, R7, 0xfe, !PT ;  /* 0x0000000002007212 */ /* 0x000fca00078efe07 */
[----:B------:R-:W-:-:S04]  /*2480*/  FMUL.FTZ R0, R0, 1 ;  /* 0x3f80000000007820 */ /* 0x000fc80000410000 */
[----:B------:R0:W1:Y:S01]  /*2490*/  F2F.F64.F32 R16, R0 ;  /* 0x0000000000107310 */ /* 0x0000620000201800 */
[----:B------:R-:W-:Y:S05]  /*24a0*/  BRA `(.L_x_6167) ;  /* 0x0000000000b47947 */ /* 0x000fea0003800000 */
.L_x_6179:
[----:B------:R-:W-:-:S09]  /*24b0*/  UISETP.NE.AND UP0, UPT, UR4, 0x1c, UPT ;  /* 0x0000001c0400788c */ /* 0x000fd2000bf05270 */
[----:B------:R-:W-:Y:S05]  /*24c0*/  BRA.U !UP0, `(.L_x_6186) ;  /* 0x0000000108a07547 */ /* 0x000fea000b800000 */
[----:B------:R-:W-:-:S09]  /*24d0*/  UISETP.NE.AND UP0, UPT, UR4, 0x1d, UPT ;  /* 0x0000001d0400788c */ /* 0x000fd2000bf05270 */
[----:B------:R-:W-:Y:S05]  /*24e0*/  BRA.U !UP0, `(.L_x_6187) ;  /* 0x0000000108887547 */ /* 0x000fea000b800000 */
[----:B------:R-:W-:-:S09]  /*24f0*/  UISETP.NE.AND UP0, UPT, UR4, 0x2c, UPT ;  /* 0x0000002c0400788c */ /* 0x000fd2000bf05270 */
[----:B------:R-:W-:Y:S05]  /*2500*/  BRA.U !UP0, `(.L_x_6188) ;  /* 0x00000001084c7547 */ /* 0x000fea000b800000 */
.L_x_6166:
        /* <DEDUP_REMOVED lines=16> */
.L_x_6189:
[----:B------:R-:W-:Y:S02]  /*2610*/  CS2R R16, SRZ ;  /* 0x0000000000107805 */ /* 0x000fe4000001ff00 */
[----:B------:R-:W-:Y:S01]  /*2620*/  CS2R R18, SRZ ;  /* 0x0000000000127805 */ /* 0x000fe2000001ff00 */
[----:B------:R-:W-:Y:S06]  /*2630*/  BRA `(.L_x_6167) ;  /* 0x0000000000507947 */ /* 0x000fec0003800000 */
.L_x_6188:
[----:B------:R-:W2:Y:S01]  /*2640*/  LDG.E.U8 R0, desc[UR36][R2.64] ;  /* 0x0000002402007981 */ /* 0x000ea2000c1e1100 */
[----:B------:R-:W-:Y:S01]  /*2650*/  CS2R R18, SRZ ;  /* 0x0000000000127805 */ /* 0x000fe2000001ff00 */
[----:B------:R-:W-:Y:S02]  /*2660*/  IMAD.MOV.U32 R16, RZ, RZ, 0x0 ;  /* 0x00000000ff107424 */ /* 0x000fe400078e00ff */
[----:B------:R-:W-:Y:S01]  /*2670*/  IMAD.MOV.U32 R17, RZ, RZ, 0x38000000 ;  /* 0x38000000ff117424 */ /* 0x000fe200078e00ff */
[----:B--2---:R-:W-:-:S13]  /*2680*/  ISETP.NE.AND P0, PT, R0, RZ, PT ;  /* 0x000000ff0000720c */ /* 0x004fda0003f05270 */
[----:B------:R-:W-:Y:S05]  /*2690*/  @!P0 BRA `(.L_x_6167) ;  /* 0x0000000000388947 */ /* 0x000fea0003800000 */
[----:B------:R-:W-:-:S13]  /*26a0*/  ISETP.NE.AND P0, PT, R0, 0xff, PT ;  /* 0x000000ff0000780c */ /* 0x000fda0003f05270 */
[----:B------:R-:W-:Y:S01]  /*26b0*/  @P0 SHF.L.U32 R0, R0, 0x17, RZ ;  /* 0x0000001700000819 */ /* 0x000fe200000006ff */
[----:B------:R-:W-:Y:S02]  /*26c0*/  @!P0 IMAD.MOV.U32 R16, RZ, RZ, 0x20000000 ;  /* 0x20000000ff108424 */ /* 0x000fe400078e00ff */
[----:B------:R-:W-:Y:S02]  /*26d0*/  @!P0 IMAD.MOV.U32 R17, RZ, RZ, 0x7ff80000 ;  /* 0x7ff80000ff118424 */ /* 0x000fe400078e00ff */
[----:B------:R-:W-:-:S04]  /*26e0*/  @P0 FMUL.FTZ R0, R0, 1 ;  /* 0x3f80000000000820 */ /* 0x000fc80000410000 */
[----:B------:R2:W3:Y:S01]  /*26f0*/  @P0 F2F.F64.F32 R16, R0 ;  /* 0x0000000000100310 */ /* 0x0004e20000201800 */
[----:B------:R-:W-:Y:S05]  /*2700*/  BRA `(.L_x_6167) ;  /* 0x00000000001c7947 */ /* 0x000fea0003800000 */
.L_x_6187:
[----:B------:R-:W2:Y:S01]  /*2710*/  LDG.E.64 R16, desc[UR36][R2.64] ;  /* 0x0000002402107981 */ /* 0x000ea2000c1e1b00 */
[----:B------:R-:W-:Y:S01]  /*2720*/  CS2R R18, SRZ ;  /* 0x0000000000127805 */ /* 0x000fe2000001ff00 */
[----:B--2---:R-:W4:Y:S01]  /*2730*/  I2F.F64.U64 R16, R16 ;  /* 0x0000001000107312 */ /* 0x004f220000301800 */
[----:B------:R-:W-:Y:S05]  /*2740*/  BRA `(.L_x_6167) ;  /* 0x00000000000c7947 */ /* 0x000fea0003800000 */
.L_x_6186:
[----:B------:R-:W2:Y:S01]  /*2750*/  LDG.E R2, desc[UR36][R2.64] ;  /* 0x0000002402027981 */ /* 0x000ea2000c1e1900 */
[----:B------:R-:W-:Y:S01]  /*2760*/  CS2R R18, SRZ ;  /* 0x0000000000127805 */ /* 0x000fe2000001ff00 */
[----:B--2---:R0:W1:Y:S06]  /*2770*/  I2F.F64.U32 R16, R2 ;  /* 0x0000000200107312 */ /* 0x00406c0000201800 */
.L_x_6167:
[----:B------:R-:W-:Y:S05]  /*2780*/  BSYNC.RECONVERGENT B6 ;  /* 0x0000000000067941 */ /* 0x000fea0003800200 */
.L_x_6161:
        /* <DEDUP_REMOVED lines=17> */
[----:B--2---:R-:W0:Y:S01]  /*28a0*/  I2F.F64.S16 R4, R4 ;  /* 0x0000000400047312 */ /* 0x004e220000101c00 */
[----:B------:R-:W-:Y:S05]  /*28b0*/  BRA `(.L_x_6196) ;  /* 0x0000000c00c87947 */ /* 0x000fea0003800000 */
.L_x_6194:
[----:B------:R-:W2:Y:S01]  /*28c0*/  LDG.E.U8 R4, desc[UR36][R24.64] ;  /* 0x0000002418047981 */ /* 0x000ea2000c1e1100 */
[----:B------:R-:W-:Y:S01]  /*28d0*/  CS2R R6, SRZ ;  /* 0x0000000000067805 */ /* 0x000fe2000001ff00 */
[----:B--2---:R-:W0:Y:S01]  /*28e0*/  I2F.F64.U16 R4, R4 ;  /* 0x0000000400047312 */ /* 0x004e220000101800 */
[----:B------:R-:W-:Y:S05]  /*28f0*/  BRA `(.L_x_6196) ;  /* 0x0000000c00b87947 */ /* 0x000fea0003800000 */
.L_x_6193:
        /* <DEDUP_REMOVED lines=10> */
.L_x_6198:
[----:B------:R-:W2:Y:S01]  /*29a0*/  LDG.E R4, desc[UR36][R24.64] ;  /* 0x0000002418047981 */ /* 0x000ea2000c1e1900 */
[----:B------:R-:W-:Y:S01]  /*29b0*/  CS2R R6, SRZ ;  /* 0x0000000000067805 */ /* 0x000fe2000001ff00 */
[----:B--2---:R-:W0:Y:S01]  /*29c0*/  I2F.F64 R4, R4 ;  /* 0x0000000400047312 */ /* 0x004e220000201c00 */
[----:B------:R-:W-:Y:S05]  /*29d0*/  BRA `(.L_x_6196) ;  /* 0x0000000c00807947 */ /* 0x000fea0003800000 */
.L_x_6197:
[----:B------:R-:W2:Y:S01]  /*29e0*/  LDG.E.U16 R4, desc[UR36][R24.64] ;  /* 0x0000002418047981 */ /* 0x000ea2000c1e1500 */
[----:B------:R-:W-:Y:S01]  /*29f0*/  CS2R R6, SRZ ;  /* 0x0000000000067805 */ /* 0x000fe2000001ff00 */
[----:B--2---:R-:W0:Y:S01]  /*2a00*/  I2F.F64.S16 R4, R4 ;  /* 0x0000000400047312 */ /* 0x004e220000101c00 */
[----:B------:R-:W-:Y:S05]  /*2a10*/  BRA `(.L_x_6196) ;  /* 0x0000000c00707947 */ /* 0x000fea0003800000 */
.L_x_6192:
        /* <DEDUP_REMOVED lines=11> */
.L_x_6200:
[----:B--2---:R-:W2:Y:S01]  /*2ad0*/  LDG.E.U16 R0, desc[UR36][R24.64] ;  /* 0x0000002418007981 */ /* 0x004ea2000c1e1500 */
[----:B------:R-:W-:Y:S01]  /*2ae0*/  CS2R R6, SRZ ;  /* 0x0000000000067805 */ /* 0x000fe2000001ff00 */
[----:B--2---:R-:W-:-:S05]  /*2af0*/  HADD2.F32 R0, -RZ, R0.H0_H0 ;  /* 0x20000000ff007230 */ /* 0x004fca0000004100 */
[----:B------:R-:W-:-:S04]  /*2b00*/  FMUL.FTZ R0, R0, 1 ;  /* 0x3f80000000007820 */ /* 0x000fc80000410000 */
[----:B------:R0:W2:Y:S01]  /*2b10*/  F2F.F64.F32 R4, R0 ;  /* 0x0000000000047310 */ /* 0x0000a20000201800 */
[----:B------:R-:W-:Y:S05]  /*2b20*/  BRA `(.L_x_6196) ;  /* 0x0000000c002c7947 */ /* 0x000fea0003800000 */
.L_x_6199:
        /* <DEDUP_REMOVED lines=10> */
[----:B------:R-:W2:Y:S01]  /*2bd0*/  F2F.F64.F32 R6, R6 ;  /* 0x0000000600067310 */ /* 0x000ea20000201800 */
[----:B------:R-:W-:Y:S05]  /*2be0*/  BRA `(.L_x_6196) ;  /* 0x0000000800fc7947 */ /* 0x000fea0003800000 */
.L_x_6202:
[----:B------:R-:W2:Y:S02]  /*2bf0*/  LDG.E R2, desc[UR36][R24.64] ;  /* 0x0000002418027981 */ /* 0x000ea4000c1e1900 */
[--C-:B--2---:R-:W-:Y:S02]  /*2c00*/  HADD2.F32 R0, -RZ, R2.reuse.H0_H0 ;  /* 0x20000002ff007230 */ /* 0x104fe40000004100 */
[----:B------:R-:W-:-:S03]  /*2c10*/  HADD2.F32 R2, -RZ, R2.H1_H1 ;  /* 0x30000002ff027230 */ /* 0x000fc60000004100 */
[----:B------:R-:W-:Y:S02]  /*2c20*/  FMUL.FTZ R0, R0, 1 ;  /* 0x3f80000000007820 */ /* 0x000fe40000410000 */
[----:B------:R-:W-:Y:S02]  /*2c30*/  FMUL.FTZ R2, R2, 1 ;  /* 0x3f80000002027820 */ /* 0x000fe40000410000 */
[----:B------:R0:W2:Y:S08]  /*2c40*/  F2F.F64.F32 R4, R0 ;  /* 0x0000000000047310 */ /* 0x0000b00000201800 */
[----:B------:R0:W0:Y:S01]  /*2c50*/  F2F.F64.F32 R6, R2 ;  /* 0x0000000200067310 */ /* 0x0000220000201800 */
[----:B------:R-:W-:Y:S05]  /*2c60*/  BRA `(.L_x_6196) ;  /* 0x0000000800dc7947 */ /* 0x000fea0003800000 */
.L_x_6201:
[----:B------:R0:W5:Y:S01]  /*2c70*/  LDG.E.64 R4, desc[UR36][R24.64] ;  /* 0x0000002418047981 */ /* 0x000162000c1e1b00 */
[----:B------:R-:W-:Y:S01]  /*2c80*/  CS2R R6, SRZ ;  /* 0x0000000000067805 */ /* 0x000fe2000001ff00 */
[----:B------:R-:W-:Y:S06]  /*2c90*/  BRA `(.L_x_6196) ;  /* 0x0000000800d07947 */ /* 0x000fec0003800000 */
.L_x_6191:
        /* <DEDUP_REMOVED lines=14> */
.L_x_6205:
[----:B------:R0:W5:Y:S01]  /*2d80*/  LDG.E.128 R4, desc[UR36][R24.64] ;  /* 0x0000002418047981 */ /* 0x000162000c1e1d00 */
[----:B------:R-:W-:Y:S05]  /*2d90*/  BRA `(.L_x_6196) ;  /* 0x0000000800907947 */ /* 0x000fea0003800000 */
.L_x_6204:
[----:B------:R-:W-:-:S09]  /*2da0*/  UISETP.NE.AND UP0, UPT, UR4, 0xf, UPT ;  /* 0x0000000f0400788c */ /* 0x000fd2000bf05270 */
[----:B------:R-:W-:Y:S05]  /*2db0*/  BRA.U !UP0, `(.L_x_6206) ;  /* 0x0000000108a47547 */ /* 0x000fea000b800000 */
[----:B------:R-:W-:-:S09]  /*2dc0*/  UISETP.NE.AND UP0, UPT, UR4, 0x17, UPT ;  /* 0x000000170400788c */ /* 0x000fd2000bf05270 */
[----:B------:R-:W-:Y:S05]  /*2dd0*/  BRA.U !UP0, `(.L_x_6207) ;  /* 0x0000000108607547 */ /* 0x000fea000b800000 */
[----:B------:R-:W-:-:S09]  /*2de0*/  UISETP.NE.AND UP0, UPT, UR4, 0x18, UPT ;  /* 0x000000180400788c */ /* 0x000fd2000bf05270 */
[----:B------:R-:W-:Y:S05]  /*2df0*/  BRA.U UP0, `(.L_x_6195) ;  /* 0x0000000500dc7547 */ /* 0x000fea000b800000 */
[----:B--2---:R-:W2:Y:S01]  /*2e00*/  LDG.E.U8 R0, desc[UR36][R24.64] ;  /* 0x0000002418007981 */ /* 0x004ea2000c1e1100 */
        /* <DEDUP_REMOVED lines=19> */
[----:B------:R0:W2:Y:S01]  /*2f40*/  F2F.F64.F32 R4, R3 ;  /* 0x0000000300047310 */ /* 0x0000a20000201800 */
[----:B------:R-:W-:Y:S05]  /*2f50*/  BRA `(.L_x_6196) ;  /* 0x0000000800207947 */ /* 0x000fea0003800000 */
.L_x_6207:
        /* <DEDUP_REMOVED lines=13> */
[----:B------:R0:W2:Y:S01]  /*3030*/  F2F.F64.F32 R4, R0 ;  /* 0x0000000000047310 */ /* 0x0000a20000201800 */
[----:B------:R-:W-:Y:S05]  /*3040*/  BRA `(.L_x_6196) ;  /* 0x0000000400e47947 */ /* 0x000fea0003800000 */
.L_x_6206:
[----:B--2---:R-:W2:Y:S01]  /*3050*/  LDG.E.U16 R0, desc[UR36][R24.64] ;  /* 0x0000002418007981 */ /* 0x004ea2000c1e1500 */
[----:B------:R-:W-:Y:S01]  /*3060*/  CS2R R6, SRZ ;  /* 0x0000000000067805 */ /* 0x000fe2000001ff00 */
[----:B--2---:R-:W-:-:S04]  /*3070*/  IMAD.U32 R0, R0, 0x10000, RZ ;  /* 0x0001000000007824 */ /* 0x004fc800078e00ff */
[----:B------:R-:W-:-:S04]  /*3080*/  FMUL.FTZ R0, R0, 1 ;  /* 0x3f80000000007820 */ /* 0x000fc80000410000 */
[----:B------:R0:W2:Y:S01]  /*3090*/  F2F.F64.F32 R4, R0 ;  /* 0x0000000000047310 */ /* 0x0000a20000201800 */
[----:B------:R-:W-:Y:S05]  /*30a0*/  BRA `(.L_x_6196) ;  /* 0x0000000400cc7947 */ /* 0x000fea0003800000 */
.L_x_6203:
        /* <DEDUP_REMOVED lines=10> */
[----:B--2---:R-:W0:Y:S01]  /*3150*/  I2F.F64.U16 R4, R4 ;  /* 0x0000000400047312 */ /* 0x004e220000101800 */
[----:B------:R-:W-:Y:S05]  /*3160*/  BRA `(.L_x_6196) ;  /* 0x00000004009c7947 */ /* 0x000fea0003800000 */
.L_x_6210:
        /* <DEDUP_REMOVED lines=22> */
.L_x_6212:
[----:B------:R-:W-:Y:S05]  /*32d0*/  BSYNC.RECONVERGENT B0 ;  /* 0x0000000000007941 */ /* 0x000fea0003800200 */
.L_x_6211:
[----:B------:R-:W-:Y:S01]  /*32e0*/  IMAD.SHL.U32 R0, R0, 0x100000, RZ ;  /* 0x0010000000007824 */ /* 0x000fe200078e00ff */
[----:B------:R-:W-:-:S04]  /*32f0*/  LEA R2, R2, 0x3b800000, 0x17 ;  /* 0x3b80000002027811 */ /* 0x000fc800078eb8ff */
[----:B------:R-:W-:-:S05]  /*3300*/  LOP3.LUT R0, R2, R0, R9, 0xfe, !PT ;  /* 0x0000000002007212 */ /* 0x000fca00078efe09 */
[----:B------:R-:W-:-:S04]  /*3310*/  FMUL.FTZ R0, R0, 1 ;  /* 0x3f80000000007820 */ /* 0x000fc80000410000 */
[----:B------:R0:W2:Y:S01]  /*3320*/  F2F.F64.F32 R4, R0 ;  /* 0x0000000000047310 */ /* 0x0000a20000201800 */
[----:B------:R-:W-:Y:S05]  /*3330*/  BRA `(.L_x_6196) ;  /* 0x0000000400287947 */ /* 0x000fea0003800000 */
.L_x_6209:
        /* <DEDUP_REMOVED lines=22> */
.L_x_6214:
[----:B------:R-:W-:Y:S05]  /*34a0*/  BSYNC.RECONVERGENT B0 ;  /* 0x0000000000007941 */ /* 0x000fea0003800200 */
.L_x_6213:
[----:B------:R-:W-:Y:S02]  /*34b0*/  SHF.L.U32 R0, R0, 0x15, RZ ;  /* 0x0000001500007819 */ /* 0x000fe400000006ff */
[----:B------:R-:W-:-:S04]  /*34c0*/  LEA R2, R2, 0x37800000, 0x17 ;  /* 0x3780000002027811 */ /* 0x000fc800078eb8ff */
[----:B------:R-:W-:-:S05]  /*34d0*/  LOP3.LUT R0, R2, R0, R9, 0xfe, !PT ;  /* 0x0000000002007212 */ /* 0x000fca00078efe09 */
[----:B------:R-:W-:-:S04]  /*34e0*/  FMUL.FTZ R0, R0, 1 ;  /* 0x3f80000000007820 */ /* 0x000fc80000410000 */
[----:B------:R0:W2:Y:S01]  /*34f0*/  F2F.F64.F32 R4, R0 ;  /* 0x0000000000047310 */ /* 0x0000a20000201800 */
[----:B------:R-:W-:Y:S05]  /*3500*/  BRA `(.L_x_6196) ;  /* 0x0000000000b47947 */ /* 0x000fea0003800000 */
.L_x_6208:
[----:B------:R-:W-:-:S09]  /*3510*/  UISETP.NE.AND UP0, UPT, UR4, 0x1c, UPT ;  /* 0x0000001c0400788c */ /* 0x000fd2000bf05270 */
[----:B------:R-:W-:Y:S05]  /*3520*/  BRA.U !UP0, `(.L_x_6215) ;  /* 0x0000000108a07547 */ /* 0x000fea000b800000 */
[----:B------:R-:W-:-:S09]  /*3530*/  UISETP.NE.AND UP0, UPT, UR4, 0x1d, UPT ;  /* 0x0000001d0400788c */ /* 0x000fd2000bf05270 */
[----:B------:R-:W-:Y:S05]  /*3540*/  BRA.U !UP0, `(.L_x_6216) ;  /* 0x0000000108887547 */ /* 0x000fea000b800000 */
[----:B------:R-:W-:-:S09]  /*3550*/  UISETP.NE.AND UP0, UPT, UR4, 0x2c, UPT ;  /* 0x0000002c0400788c */ /* 0x000fd2000bf05270 */
[----:B------:R-:W-:Y:S05]  /*3560*/  BRA.U !UP0, `(.L_x_6217) ;  /* 0x00000001084c7547 */ /* 0x000fea000b800000 */
.L_x_6195:
        /* <DEDUP_REMOVED lines=15> */
[----:B--2-45:R-:W-:Y:S05]  /*3660*/  CALL.ABS.NOINC R2 ;  /* 0x0000000002007343 */ /* 0x034fea0003c00000 */
.L_x_6218:
[----:B------:R-:W-:Y:S02]  /*3670*/  CS2R R4, SRZ ;  /* 0x0000000000047805 */ /* 0x000fe4000001ff00 */
[----:B------:R-:W-:Y:S01]  /*3680*/  CS2R R6, SRZ ;  /* 0x0000000000067805 */ /* 0x000fe2000001ff00 */
[----:B------:R-:W-:Y:S06]  /*3690*/  BRA `(.L_x_6196) ;  /* 0x0000000000507947 */ /* 0x000fec0003800000 */
.L_x_6217:
[----:B--2---:R-:W2:Y:S01]  /*36a0*/  LDG.E.U8 R0, desc[UR36][R24.64] ;  /* 0x0000002418007981 */ /* 0x004ea2000c1e1100 */
        /* <DEDUP_REMOVED lines=10> */
[----:B------:R2:W0:Y:S01]  /*3750*/  @P0 F2F.F64.F32 R4, R0 ;  /* 0x0000000000040310 */ /* 0x0004220000201800 */
[----:B------:R-:W-:Y:S05]  /*3760*/  BRA `(.L_x_6196) ;  /* 0x00000000001c7947 */ /* 0x000fea0003800000 */
.L_x_6216:
[----:B------:R-:W2:Y:S01]  /*3770*/  LDG.E.64 R4, desc[UR36][R24.64] ;  /* 0x0000002418047981 */ /* 0x000ea2000c1e1b00 */
[----:B------:R-:W-:Y:S01]  /*3780*/  CS2R R6, SRZ ;  /* 0x0000000000067805 */ /* 0x000fe2000001ff00 */
[----:B--2---:R-:W0:Y:S01]  /*3790*/  I2F.F64.U64 R4, R4 ;  /* 0x0000000400047312 */ /* 0x004e220000301800 */
[----:B------:R-:W-:Y:S05]  /*37a0*/  BRA `(.L_x_6196) ;  /* 0x00000000000c7947 */ /* 0x000fea0003800000 */
.L_x_6215:
[----:B------:R-:W2:Y:S01]  /*37b0*/  LDG.E R4, desc[UR36][R24.64] ;  /* 0x0000002418047981 */ /* 0x000ea2000c1e1900 */
[----:B------:R-:W-:Y:S01]  /*37c0*/  CS2R R6, SRZ ;  /* 0x0000000000067805 */ /* 0x000fe2000001ff00 */
[----:B--2---:R-:W0:Y:S06]  /*37d0*/  I2F.F64.U32 R4, R4 ;  /* 0x0000000400047312 */ /* 0x004e2c0000201800 */
.L_x_6196:
[----:B------:R-:W-:Y:S05]  /*37e0*/  BSYNC.RECONVERGENT B6 ;  /* 0x0000000000067941 */ /* 0x000fea0003800200 */
.L_x_6190:
[----:B------:R-:W3:Y:S01]  /*37f0*/  LDCU.64 UR6, c[0x0][0x5e8] ;  /* 0x0000bd00ff0677ac */ /* 0x000ee20008000a00 */
[C---:B012--5:R-:W-:Y:S02]  /*3800*/  DMUL R2, R6.reuse, R18 ;  /* 0x0000001206027228 */ /* 0x067fe40000000000 */
[----:B---34-:R-:W-:Y:S01]  /*3810*/  DMUL R6, R6, R16 ;  /* 0x0000001006067228 */ /* 0x018fe20000000000 */
[----:B------:R-:W-:-:S04]  /*3820*/  UPRMT UR4, UR43, 0x9910, URZ ;  /* 0x000099102b047896 */ /* 0x000fc800080000ff */
[----:B------:R-:W-:Y:S01]  /*3830*/  UISETP.GT.AND UP0, UPT, UR4, 0x9, UPT ;  /* 0x000000090400788c */ /* 0x000fe2000bf04270 */
[C---:B------:R-:W-:Y:S02]  /*3840*/  DFMA R16, R4.reuse, R16, -R2 ;  /* 0x000000100410722b */ /* 0x040fe40000000802 */
[----:B------:R-:W-:Y:S01]  /*3850*/  DFMA R18, R4, R18, R6 ;  /* 0x000000120412722b */ /* 0x000fe20000000006 */
[----:B------:R-:W-:-:S04]  /*3860*/  IADD3 R2, P0, PT, R22, UR6, RZ ;  /* 0x0000000616027c10 */ /* 0x000fc8000ff1e0ff */
        /* <DEDUP_REMOVED lines=13> */
.L_x_6222:
[----:B------:R-:W0:Y:S02]  /*3940*/  F2I.S64.F64.TRUNC R16, R16 ;  /* 0x0000001000107311 */ /* 0x000e24000030d900 */
[----:B0-----:R-:W-:-:S05]  /*3950*/  IMAD.MOV.U32 R5, RZ, RZ, R16 ;  /* 0x000000ffff057224 */ /* 0x001fca00078e0010 */
[----:B------:R0:W-:Y:S01]  /*3960*/  STG.E.U8 desc[UR36][R2.64], R5 ;  /* 0x0000000502007986 */ /* 0x0001e2000c101124 */
[----:B------:R-:W-:Y:S05]  /*3970*/  BRA `(.L_x_6224) ;  /* 0x0000000c00f47947 */ /* 0x000fea0003800000 */
.L_x_6221:
        /* <DEDUP_REMOVED lines=9> */
.L_x_6226:
[----:B------:R-:W0:Y:S02]  /*3a10*/  F2I.F64.TRUNC R17, R16 ;  /* 0x0000001000117311 */ /* 0x000e24000030d100 */
[----:B0-----:R0:W-:Y:S01]  /*3a20*/  STG.E desc[UR36][R2.64], R17 ;  /* 0x0000001102007986 */ /* 0x0011e2000c101924 */
[----:B------:R-:W-:Y:S05]  /*3a30*/  BRA `(.L_x_6224) ;  /* 0x0000000c00c47947 */ /* 0x000fea0003800000 */
.L_x_6225:
[----:B------:R-:W0:Y:S02]  /*3a40*/  F2I.F64.TRUNC R17, R16 ;  /* 0x0000001000117311 */ /* 0x000e24000030d100 */
[----:B0-----:R0:W-:Y:S01]  /*3a50*/  STG.E.U16 desc[UR36][R2.64], R17 ;  /* 0x0000001102007986 */ /* 0x0011e2000c101524 */
[----:B------:R-:W-:Y:S05]  /*3a60*/  BRA `(.L_x_6224) ;  /* 0x0000000c00b87947 */ /* 0x000fea0003800000 */
.L_x_6220:
        /* <DEDUP_REMOVED lines=13> */
.L_x_6228:
        /* <DEDUP_REMOVED lines=8> */
.L_x_6227:
        /* <DEDUP_REMOVED lines=16> */
.L_x_6230:
        /* <DEDUP_REMOVED lines=11> */
.L_x_6229:
[----:B------:R4:W-:Y:S01]  /*3d70*/  STG.E.64 desc[UR36][R2.64], R16 ;  /* 0x0000001002007986 */ /* 0x0009e2000c101b24 */
[----:B------:R-:W-:Y:S05]  /*3d80*/  BRA `(.L_x_6224) ;  /* 0x0000000800f07947 */ /* 0x000fea0003800000 */
.L_x_6219:
        /* <DEDUP_REMOVED lines=13> */
.L_x_6233:
[----:B------:R0:W-:Y:S01]  /*3e60*/  STG.E.128 desc[UR36][R2.64], R16 ;  /* 0x0000001002007986 */ /* 0x0001e2000c101d24 */
[----:B------:R-:W-:Y:S05]  /*3e70*/  BRA `(.L_x_6224) ;  /* 0x0000000800b47947 */ /* 0x000fea0003800000 */
.L_x_6232:
        /* <DEDUP_REMOVED lines=23> */
.L_x_6237:
[----:B------:R-:W-:Y:S05]  /*3ff0*/  BSYNC.RECONVERGENT B0 ;  /* 0x0000000000007941 */ /* 0x000fea0003800200 */
.L_x_6236:
[----:B------:R-:W-:-:S05]  /*4000*/  LOP3.LUT R5, R0, 0x80, R5, 0xf8, !PT ;  /* 0x0000008000057812 */ /* 0x000fca00078ef805 */
[----:B------:R0:W-:Y:S01]  /*4010*/  STG.E.U8 desc[UR36][R2.64], R5 ;  /* 0x0000000502007986 */ /* 0x0001e2000c101124 */
[----:B------:R-:W-:Y:S05]  /*4020*/  BRA `(.L_x_6224) ;  /* 0x0000000800487947 */ /* 0x000fea0003800000 */
.L_x_6235:
        /* <DEDUP_REMOVED lines=9> */
[----:B------:R-:W-:Y:S02]  /*40c0*/  @P1 ISETP.GT.U32.AND P0, PT, R6, 0x7f800000, PT ;  /* 0x7f8000000600180c */ /* 0x000fe40003f04070 */
[----:B------:R-:W-:-:S04]  /*40d0*/  @P1 MOV R0, 0x7f ;  /* 0x0000007f00001802 */ /* 0x000fc80000000f00 */
[----:B------:R-:W-:Y:S01]  /*40e0*/  @P1 SEL R0, R0, 0x7c, P0 ;  /* 0x0000007c00001807 */ /* 0x000fe20000000000 */
[----:B------:R-:W-:Y:S06]  /*40f0*/  @P1 BRA `(.L_x_6239) ;  /* 0x0000000000181947 */ /* 0x000fec0003800000 */
[----:B------:R-:W-:-:S13]  /*4100*/  ISETP.GT.U32.AND P0, PT, R6, 0x387fffff, PT ;  /* 0x387fffff0600780c */ /* 0x000fda0003f04070 */
[----:B------:R-:W-:-:S04]  /*4110*/  @P0 SHF.R.U32.HI R0, RZ, 0x15, R7 ;  /* 0x00000015ff000819 */ /* 0x000fc80000011607 */
[----:B------:R-:W-:Y:S01]  /*4120*/  @P0 LOP3.LUT R4, R0, 0x1, RZ, 0xc0, !PT ;  /* 0x0000000100040812 */ /* 0x000fe200078ec0ff */
[----:B------:R-:W-:-:S03]  /*4130*/  @!P0 FADD.FTZ R0, R6, 128 ;  /* 0x4300000006008421 */ /* 0x000fc60000010000 */
[----:B------:R-:W-:-:S04]  /*4140*/  @P0 IADD3 R4, PT, PT, R7, 0x80fffff, R4 ;  /* 0x080fffff07040810 */ /* 0x000fc80007ffe004 */
[----:B------:R-:W-:-:S07]  /*4150*/  @P0 SHF.R.U32.HI R0, RZ, 0x15, R4 ;  /* 0x00000015ff000819 */ /* 0x000fce0000011604 */
.L_x_6239:
[----:B------:R-:W-:Y:S05]  /*4160*/  BSYNC.RECONVERGENT B0 ;  /* 0x0000000000007941 */ /* 0x000fea0003800200 */
.L_x_6238:
[----:B------:R-:W-:-:S05]  /*4170*/  LOP3.LUT R5, R0, 0x80, R5, 0xf8, !PT ;  /* 0x0000008000057812 */ /* 0x000fca00078ef805 */
[----:B------:R0:W-:Y:S01]  /*4180*/  STG.E.U8 desc[UR36][R2.64], R5 ;  /* 0x0000000502007986 */ /* 0x0001e2000c101124 */
[----:B------:R-:W-:Y:S05]  /*4190*/  BRA `(.L_x_6224) ;  /* 0x0000000400ec7947 */ /* 0x000fea0003800000 */
.L_x_6234:
        /* <DEDUP_REMOVED lines=8> */
.L_x_6231:
        /* <DEDUP_REMOVED lines=11> */
.L_x_6242:
        /* <DEDUP_REMOVED lines=17> */
.L_x_6245:
[----:B------:R-:W-:-:S04]  /*43e0*/  SHF.R.U32.HI R0, RZ, 0x14, R5 ;  /* 0x00000014ff007819 */ /* 0x000fc80000011605 */
[----:B------:R-:W-:-:S04]  /*43f0*/  LOP3.LUT R0, R0, 0x1, RZ, 0xc0, !PT ;  /* 0x0000000100007812 */ /* 0x000fc800078ec0ff */
[----:B------:R-:W-:-:S04]  /*4400*/  IADD3 R0, PT, PT, R5, 0x487ffff, R0 ;  /* 0x0487ffff05007810 */ /* 0x000fc80007ffe000 */
[----:B------:R-:W-:-:S04]  /*4410*/  SHF.R.U32.HI R0, RZ, 0x14, R0 ;  /* 0x00000014ff007819 */ /* 0x000fc80000011600 */
[----:B------:R-:W-:-:S07]  /*4420*/  LOP3.LUT R4, R0, 0xff, RZ, 0xc0, !PT ;  /* 0x000000ff00047812 */ /* 0x000fce00078ec0ff */
.L_x_6246:
[----:B------:R-:W-:-:S04]  /*4430*/  SHF.R.U32.HI R5, RZ, 0x18, R5 ;  /* 0x00000018ff057819 */ /* 0x000fc80000011605 */
[----:B------:R-:W-:-:S04]  /*4440*/  LOP3.LUT R4, R4, 0x80, R5, 0xf8, !PT ;  /* 0x0000008004047812 */ /* 0x000fc800078ef805 */
[----:B------:R-:W-:-:S07]  /*4450*/  PRMT R0, R4, 0x7610, R0 ;  /* 0x0000761004007816 */ /* 0x000fce0000000000 */
.L_x_6244:
[----:B------:R-:W-:Y:S05]  /*4460*/  BSYNC.RECONVERGENT B0 ;  /* 0x0000000000007941 */ /* 0x000fea0003800200 */
.L_x_6243:
[----:B------:R0:W-:Y:S01]  /*4470*/  STG.E.U8 desc[UR36][R2.64], R0 ;  /* 0x0000000002007986 */ /* 0x0001e2000c101124 */
[----:B------:R-:W-:Y:S05]  /*4480*/  BRA `(.L_x_6224) ;  /* 0x0000000400307947 */ /* 0x000fea0003800000 */
.L_x_6241:
        /* <DEDUP_REMOVED lines=17> */
.L_x_6249:
[----:B------:R-:W-:-:S04]  /*45a0*/  SHF.R.U32.HI R0, RZ, 0x15, R5 ;  /* 0x00000015ff007819 */ /* 0x000fc80000011605 */
[----:B------:R-:W-:-:S04]  /*45b0*/  LOP3.LUT R0, R0, 0x1, RZ, 0xc0, !PT ;  /* 0x0000000100007812 */ /* 0x000fc800078ec0ff */
[----:B------:R-:W-:-:S04]  /*45c0*/  IADD3 R0, PT, PT, R5, 0x88fffff, R0 ;  /* 0x088fffff05007810 */ /* 0x000fc80007ffe000 */
[----:B------:R-:W-:-:S04]  /*45d0*/  SHF.R.U32.HI R0, RZ, 0x15, R0 ;  /* 0x00000015ff007819 */ /* 0x000fc80000011600 */
[----:B------:R-:W-:-:S07]  /*45e0*/  LOP3.LUT R4, R0, 0xff, RZ, 0xc0, !PT ;  /* 0x000000ff00047812 */ /* 0x000fce00078ec0ff */
.L_x_6250:
[----:B------:R-:W-:-:S04]  /*45f0*/  SHF.R.U32.HI R5, RZ, 0x18, R5 ;  /* 0x00000018ff057819 */ /* 0x000fc80000011605 */
[----:B------:R-:W-:-:S04]  /*4600*/  LOP3.LUT R4, R4, 0x80, R5, 0xf8, !PT ;  /* 0x0000008004047812 */ /* 0x000fc800078ef805 */
[----:B------:R-:W-:-:S07]  /*4610*/  PRMT R0, R4, 0x7610, R0 ;  /* 0x0000761004007816 */ /* 0x000fce0000000000 */
.L_x_6248:
[----:B------:R-:W-:Y:S05]  /*4620*/  BSYNC.RECONVERGENT B0 ;  /* 0x0000000000007941 */ /* 0x000fea0003800200 */
.L_x_6247:
[----:B------:R0:W-:Y:S01]  /*4630*/  STG.E.U8 desc[UR36][R2.64], R0 ;  /* 0x0000000002007986 */ /* 0x0001e2000c101124 */
[----:B------:R-:W-:Y:S05]  /*4640*/  BRA `(.L_x_6224) ;  /* 0x0000000000c07947 */ /* 0x000fea0003800000 */
.L_x_6240:
[----:B------:R-:W-:-:S09]  /*4650*/  UISETP.NE.AND UP0, UPT, UR4, 0x1c, UPT ;  /* 0x0000001c0400788c */ /* 0x000fd2000bf05270 */
[----:B------:R-:W-:Y:S05]  /*4660*/  BRA.U !UP0, `(.L_x_6251) ;  /* 0x0000000108b07547 */ /* 0x000fea000b800000 */
[----:B------:R-:W-:-:S09]  /*4670*/  UISETP.NE.AND UP0, UPT, UR4, 0x1d, UPT ;  /* 0x0000001d0400788c */ /* 0x000fd2000bf05270 */
[----:B------:R-:W-:Y:S05]  /*4680*/  BRA.U !UP0, `(.L_x_6252) ;  /* 0x00000001089c7547 */ /* 0x000fea000b800000 */
[----:B------:R-:W-:-:S09]  /*4690*/  UISETP.NE.AND UP0, UPT, UR4, 0x2c, UPT ;  /* 0x0000002c0400788c */ /* 0x000fd2000bf05270 */
[----:B------:R-:W-:Y:S05]  /*46a0*/  BRA.U !UP0, `(.L_x_6253) ;  /* 0x0000000108447547 */ /* 0x000fea000b800000 */
.L_x_6223:
        /* <DEDUP_REMOVED lines=16> */
.L_x_6254:
[----:B------:R-:W-:Y:S05]  /*47b0*/  BRA `(.L_x_6224) ;  /* 0x0000000000647947 */ /* 0x000fea0003800000 */
.L_x_6253:
        /* <DEDUP_REMOVED lines=20> */
.L_x_6252:
[----:B------:R-:W0:Y:S02]  /*4900*/  F2I.U64.F64.TRUNC R16, R16 ;  /* 0x0000001000107311 */ /* 0x000e24000030d800 */
[----:B0-----:R0:W-:Y:S01]  /*4910*/  STG.E.64 desc[UR36][R2.64], R16 ;  /* 0x0000001002007986 */ /* 0x0011e2000c101b24 */
[----:B------:R-:W-:Y:S05]  /*4920*/  BRA `(.L_x_6224) ;  /* 0x0000000000087947 */ /* 0x000fea0003800000 */
.L_x_6251:
[----:B------:R-:W0:Y:S02]  /*4930*/  F2I.U32.F64.TRUNC R17, R16 ;  /* 0x0000001000117311 */ /* 0x000e24000030d000 */
[----:B0-----:R0:W-:Y:S02]  /*4940*/  STG.E desc[UR36][R2.64], R17 ;  /* 0x0000001102007986 */ /* 0x0011e4000c101924 */
.L_x_6224:
[----:B------:R-:W-:-:S07]  /*4950*/  VIADD R23, R23, 0x80 ;  /* 0x0000008017177836 */ /* 0x000fce0000000000 */
.L_x_6159:
[----:B------:R-:W-:Y:S05]  /*4960*/  BSYNC.RECONVERGENT B7 ;  /* 0x0000000000077941 */ /* 0x000fea0003800200 */
.L_x_6158:
        /* <DEDUP_REMOVED lines=358> */
.L_x_6257:
        /* <DEDUP_REMOVED lines=19> */
.L_x_6262:
[----:B------:R-:W2:Y:S01]  /*6100*/  LDG.E.U8 R2, desc[UR36][R2.64] ;  /* 0x0000002402027981 */ /* 0x000ea2000c1e1100 */
[----:B------:R-:W-:Y:S01]  /*6110*/  CS2R R18, SRZ ;  /* 0x0000000000127805 */ /* 0x000fe2000001ff00 */
[----:B--2---:R0:W1:Y:S01]  /*6120*/  I2F.F64.U16 R16, R2 ;  /* 0x0000000200107312 */ /* 0x0040620000101800 */
[----:B------:R-:W-:Y:S05]  /*6130*/  BRA `(.L_x_6264) ;  /* 0x0000000c00b87947 */ /* 0x000fea0003800000 */
.L_x_6261:
        /* <DEDUP_REMOVED lines=10> */
.L_x_6266:
[----:B------:R-:W2:Y:S01]  /*61e0*/  LDG.E R2, desc[UR36][R2.64] ;  /* 0x0000002402027981 */ /* 0x000ea2000c1e1900 */
[----:B------:R-:W-:Y:S01]  /*61f0*/  CS2R R18, SRZ ;  /* 0x0000000000127805 */ /* 0x000fe2000001ff00 */
[----:B--2---:R3:W4:Y:S01]  /*6200*/  I2F.F64 R16, R2 ;  /* 0x0000000200107312 */ /* 0x0047220000201c00 */
[----:B------:R-:W-:Y:S05]  /*6210*/  BRA `(.L_x_6264) ;  /* 0x0000000c00807947 */ /* 0x000fea0003800000 */
.L_x_6265:
[----:B------:R-:W2:Y:S01]  /*6220*/  LDG.E.U16 R2, desc[UR36][R2.64] ;  /* 0x0000002402027981 */ /* 0x000ea2000c1e1500 */
[----:B------:R-:W-:Y:S01]  /*6230*/  CS2R R18, SRZ ;  /* 0x0000000000127805 */ /* 0x000fe2000001ff00 */
[----:B--2---:R0:W1:Y:S01]  /*6240*/  I2F.F64.S16 R16, R2 ;  /* 0x0000000200107312 */ /* 0x0040620000101c00 */
[----:B------:R-:W-:Y:S05]  /*6250*/  BRA `(.L_x_6264) ;  /* 0x0000000c00707947 */ /* 0x000fea0003800000 */
.L_x_6260:
        /* <DEDUP_REMOVED lines=11> */
.L_x_6268:
[----:B------:R-:W2:Y:S01]  /*6310*/  LDG.E.U16 R0, desc[UR36][R2.64] ;  /* 0x0000002402007981 */ /* 0x000ea2000c1e1500 */
[----:B------:R-:W-:Y:S01]  /*6320*/  CS2R R18, SRZ ;  /* 0x0000000000127805 */ /* 0x000fe2000001ff00 */
[----:B--2---:R-:W-:-:S05]  /*6330*/  HADD2.F32 R0, -RZ, R0.H0_H0 ;  /* 0x20000000ff007230 */ /* 0x004fca0000004100 */
[----:B------:R-:W-:-:S04]  /*6340*/  FMUL.FTZ R0, R0, 1 ;  /* 0x3f80000000007820 */ /* 0x000fc80000410000 */
[----:B------:R0:W1:Y:S01]  /*6350*/  F2F.F64.F32 R16, R0 ;  /* 0x0000000000107310 */ /* 0x0000620000201800 */
[----:B------:R-:W-:Y:S05]  /*6360*/  BRA `(.L_x_6264) ;  /* 0x0000000c002c7947 */ /* 0x000fea0003800000 */
.L_x_6267:
        /* <DEDUP_REMOVED lines=12> */
.L_x_6270:
        /* <DEDUP_REMOVED lines=8> */
.L_x_6269:
[----:B------:R0:W5:Y:S01]  /*64b0*/  LDG.E.64 R16, desc[UR36][R2.64] ;  /* 0x0000002402107981 */ /* 0x000162000c1e1b00 */
[----:B------:R-:W-:Y:S01]  /*64c0*/  CS2R R18, SRZ ;  /* 0x0000000000127805 */ /* 0x000fe2000001ff00 */
[----:B------:R-:W-:Y:S06]  /*64d0*/  BRA `(.L_x_6264) ;  /* 0x0000000800d07947 */ /* 0x000fec0003800000 */
.L_x_6259:
        /* <DEDUP_REMOVED lines=14> */
.L_x_6273:
[----:B------:R0:W5:Y:S01]  /*65c0*/  LDG.E.128 R16, desc[UR36][R2.64] ;  /* 0x0000002402107981 */ /* 0x000162000c1e1d00 */
[----:B------:R-:W-:Y:S05]  /*65d0*/  BRA `(.L_x_6264) ;  /* 0x0000000800907947 */ /* 0x000fea0003800000 */
.L_x_6272:
        /* <DEDUP_REMOVED lines=8> */
[----:B------:R-:W-:Y:S02]  /*6660*/  CS2R R18, SRZ ;  /* 0x0000000000127805 */ /* 0x000fe4000001ff00 */
        /* <DEDUP_REMOVED lines=15> */
[----:B------:R-:W-:-:S05]  /*6760*/  LOP3.LUT R5, R5, 0x80000000, R0, 0xf8, !PT ;  /* 0x8000000005057812 */ /* 0x000fca00078ef800 */
[----:B------:R-:W-:-:S04]  /*6770*/  FMUL.FTZ R5, R5, 1 ;  /* 0x3f80000005057820 */ /* 0x000fc80000410000 */
[----:B------:R0:W1:Y:S01]  /*6780*/  F2F.F64.F32 R16, R5 ;  /* 0x0000000500107310 */ /* 0x0000620000201800 */
[----:B------:R-:W-:Y:S05]  /*6790*/  BRA `(.L_x_6264) ;  /* 0x0000000800207947 */ /* 0x000fea0003800000 */
.L_x_6275:
[----:B------:R-:W2:Y:S01]  /*67a0*/  LDG.E.U8 R2, desc[UR36][R2.64] ;  /* 0x0000002402027981 */ /* 0x000ea2000c1e1100 */
[----:B------:R-:W-:Y:S01]  /*67b0*/  CS2R R18, SRZ ;  /* 0x0000000000127805 */ /* 0x000fe2000001ff00 */
        /* <DEDUP_REMOVED lines=13> */
.L_x_6274:
[----:B------:R-:W2:Y:S01]  /*6890*/  LDG.E.U16 R0, desc[UR36][R2.64] ;  /* 0x0000002402007981 */ /* 0x000ea2000c1e1500 */
[----:B------:R-:W-:Y:S02]  /*68a0*/  CS2R R18, SRZ ;  /* 0x0000000000127805 */ /* 0x000fe4000001ff00 */
[----:B--2---:R-:W-:-:S05]  /*68b0*/  SHF.L.U32 R0, R0, 0x10, RZ ;  /* 0x0000001000007819 */ /* 0x004fca00000006ff */
[----:B------:R-:W-:-:S04]  /*68c0*/  FMUL.FTZ R0, R0, 1 ;  /* 0x3f80000000007820 */ /* 0x000fc80000410000 */
[----:B------:R0:W1:Y:S01]  /*68d0*/  F2F.F64.F32 R16, R0 ;  /* 0x0000000000107310 */ /* 0x0000620000201800 */
[----:B------:R-:W-:Y:S05]  /*68e0*/  BRA `(.L_x_6264) ;  /* 0x0000000400cc7947 */ /* 0x000fea0003800000 */
.L_x_6271:
        /* <DEDUP_REMOVED lines=12> */
.L_x_6278:
        /* <DEDUP_REMOVED lines=22> */
.L_x_6280:
[----:B------:R-:W-:Y:S05]  /*6b10*/  BSYNC.RECONVERGENT B0 ;  /* 0x0000000000007941 */ /* 0x000fea0003800200 */
.L_x_6279:
[----:B------:R-:W-:Y:S01]  /*6b20*/  IMAD.SHL.U32 R0, R0, 0x100000, RZ ;  /* 0x0010000000007824 */ /* 0x000fe200078e00ff */
[----:B------:R-:W-:-:S04]  /*6b30*/  LEA R2, R2, 0x3b800000, 0x17 ;  /* 0x3b80000002027811 */ /* 0x000fc800078eb8ff */
[----:B------:R-:W-:-:S05]  /*6b40*/  LOP3.LUT R0, R2, R0, R7, 0xfe, !PT ;  /* 0x0000000002007212 */ /* 0x000fca00078efe07 */
[----:B------:R-:W-:-:S04]  /*6b50*/  FMUL.FTZ R0, R0, 1 ;  /* 0x3f80000000007820 */ /* 0x000fc80000410000 */
[----:B------:R0:W1:Y:S01]  /*6b60*/  F2F.F64.F32 R16, R0 ;  /* 0x0000000000107310 */ /* 0x0000620000201800 */
[----:B------:R-:W-:Y:S05]  /*6b70*/  BRA `(.L_x_6264) ;  /* 0x0000000400287947 */ /* 0x000fea0003800000 */
.L_x_6277:
        /* <DEDUP_REMOVED lines=22> */
.L_x_6282:
[----:B------:R-:W-:Y:S05]  /*6ce0*/  BSYNC.RECONVERGENT B0 ;  /* 0x0000000000007941 */ /* 0x000fea0003800200 */
.L_x_6281:
[----:B------:R-:W-:Y:S01]  /*6cf0*/  IMAD.SHL.U32 R0, R0, 0x200000, RZ ;  /* 0x0020000000007824 */ /* 0x000fe200078e00ff */
[----:B------:R-:W-:-:S04]  /*6d00*/  LEA R2, R2, 0x37800000, 0x17 ;  /* 0x3780000002027811 */ /* 0x000fc800078eb8ff */
[----:B------:R-:W-:-:S05]  /*6d10*/  LOP3.LUT R0, R2, R0, R7, 0xfe, !PT ;  /* 0x0000000002007212 */ /* 0x000fca00078efe07 */
[----:B------:R-:W-:-:S04]  /*6d20*/  FMUL.FTZ R0, R0, 1 ;  /* 0x3f80000000007820 */ /* 0x000fc80000410000 */
[----:B------:R0:W1:Y:S01]  /*6d30*/  F2F.F64.F32 R16, R0 ;  /* 0x0000000000107310 */ /* 0x0000620000201800 */
[----:B------:R-:W-:Y:S05]  /*6d40*/  BRA `(.L_x_6264) ;  /* 0x0000000000b47947 */ /* 0x000fea0003800000 */
.L_x_6276:
        /* <DEDUP_REMOVED lines=19> */
.L_x_6263:
        /* <DEDUP_REMOVED lines=16> */
.L_x_6285:
[----:B------:R-:W-:Y:S02]  /*6f80*/  CS2R R16, SRZ ;  /* 0x0000000000107805 */ /* 0x000fe4000001ff00 */
[----:B------:R-:W-:Y:S01]  /*6f90*/  CS2R R18, SRZ ;  /* 0x0000000000127805 */ /* 0x000fe2000001ff00 */
[----:B------:R-:W-:Y:S06]  /*6fa0*/  BRA `(.L_x_6264) ;  /* 0x00000000001c7947 */ /* 0x000fec0003800000 */
.L_x_6284:
[----:B------:R-:W2:Y:S01]  /*6fb0*/  LDG.E.64 R16, desc[UR36][R2.64] ;  /* 0x0000002402107981 */ /* 0x000ea2000c1e1b00 */
[----:B------:R-:W-:Y:S01]  /*6fc0*/  CS2R R18, SRZ ;  /* 0x0000000000127805 */ /* 0x000fe2000001ff00 */
[----:B--2---:R-:W0:Y:S01]  /*6fd0*/  I2F.F64.U64 R16, R16 ;  /* 0x0000001000107312 */ /* 0x004e220000301800 */
[----:B------:R-:W-:Y:S05]  /*6fe0*/  BRA `(.L_x_6264) ;  /* 0x00000000000c7947 */ /* 0x000fea0003800000 */
.L_x_6283:
[----:B------:R-:W2:Y:S01]  /*6ff0*/  LDG.E R2, desc[UR36][R2.64] ;  /* 0x0000002402027981 */ /* 0x000ea2000c1e1900 */
[----:B------:R-:W-:Y:S01]  /*7000*/  CS2R R18, SRZ ;  /* 0x0000000000127805 */ /* 0x000fe2000001ff00 */
[----:B--2---:R0:W1:Y:S06]  /*7010*/  I2F.F64.U32 R16, R2 ;  /* 0x0000000200107312 */ /* 0x00406c0000201800 */
.L_x_6264:
[----:B------:R-:W-:Y:S05]  /*7020*/  BSYNC.RECONVERGENT B6 ;  /* 0x0000000000067941 */ /* 0x000fea0003800200 */
.L_x_6258:
[----:B------:R-:W3:Y:S01]  /*7030*/  LDCU.64 UR6, c[0x0][0x5f8] ;  /* 0x0000bf00ff0677ac */ /* 0x000ee20008000a00 */
[----:B------:R-:W-:Y:S01]  /*7040*/  BSSY.RECONVERGENT B6, `(.L_x_6286) ;  /* 0x0000104000067945 */ /* 0x000fe20003800200 */
[----:B------:R-:W-:-:S04]  /*7050*/  UPRMT UR4, UR42, 0x9910, URZ ;  /* 0x000099102a047896 */ /* 0x000fc800080000ff */
[----:B------:R-:W-:Y:S01]  /*7060*/  UISETP.GT.AND UP0, UPT, UR4, 0x9, UPT ;  /* 0x000000090400788c */ /* 0x000fe2000bf04270 */
[----:B---3--:R-:W-:-:S05]  /*7070*/  IADD3 R24, P0, PT, R24, UR6, RZ ;  /* 0x0000000618187c10 */ /* 0x008fca000ff1e0ff */
        /* <DEDUP_REMOVED lines=10> */
[----:B0-----:R-:W3:Y:S01]  /*7120*/  LDG.E.S8 R4, desc[UR36][R24.64] ;  /* 0x0000002418047981 */ /* 0x001ee2000c1e1300 */
[----:B------:R-:W-:Y:S01]  /*7130*/  CS2R R6, SRZ ;  /* 0x0000000000067805 */ /* 0x000fe2000001ff00 */
[----:B---3--:R-:W0:Y:S01]  /*7140*/  I2F.F64.S16 R4, R4 ;  /* 0x0000000400047312 */ /* 0x008e220000101c00 */
[----:B------:R-:W-:Y:S05]  /*7150*/  BRA `(.L_x_6292) ;  /* 0x0000000c00c87947 */ /* 0x000fea0003800000 */
.L_x_6290:
[----:B0-----:R-:W3:Y:S01]  /*7160*/  LDG.E.U8 R4, desc[UR36][R24.64] ;  /* 0x0000002418047981 */ /* 0x001ee2000c1e1100 */
[----:B------:R-:W-:Y:S01]  /*7170*/  CS2R R6, SRZ ;  /* 0x0000000000067805 */ /* 0x000fe2000001ff00 */
[----:B---3--:R-:W0:Y:S01]  /*7180*/  I2F.F64.U16 R4, R4 ;  /* 0x0000000400047312 */ /* 0x008e220000101800 */
[----:B------:R-:W-:Y:S05]  /*7190*/  BRA `(.L_x_6292) ;  /* 0x0000000c00b87947 */ /* 0x000fea0003800000 */
.L_x_6289:
[----:B------:R-:W-:-:S09]  /*71a0*/  UISETP.NE.AND UP0, UPT, UR4, 0x2, UPT ;  /* 0x000000020400788c */ /* 0x000fd2000bf05270 */
[----:B------:R-:W-:Y:S05]  /*71b0*/  BRA.U !UP0, `(.L_x_6293) ;  /* 0x0000000108307547 */ /* 0x000fea000b800000 */
[----:B------:R-:W-:-:S09]  /*71c0*/  UISETP.NE.AND UP0, UPT, UR4, 0x3, UPT ;  /* 0x000000030400788c */ /* 0x000fd2000bf05270 */
[----:B------:R-:W-:Y:S05]  /*71d0*/  BRA.U !UP0, `(.L_x_6294) ;  /* 0x0000000108187547 */ /* 0x000fea000b800000 */
[----:B------:R-:W-:-:S09]  /*71e0*/  UISETP.NE.AND UP0, UPT, UR4, 0x4, UPT ;  /* 0x000000040400788c */ /* 0x000fd2000bf05270 */
[----:B------:R-:W-:Y:S05]  /*71f0*/  BRA.U UP0, `(.L_x_6291) ;  /* 0x0000000d00387547 */ /* 0x000fea000b800000 */
[----:B0-----:R-:W3:Y:S01]  /*7200*/  LDG.E.64 R4, desc[UR36][R24.64] ;  /* 0x0000002418047981 */ /* 0x001ee2000c1e1b00 */
[----:B------:R-:W-:Y:S01]  /*7210*/  CS2R R6, SRZ ;  /* 0x0000000000067805 */ /* 0x000fe2000001ff00 */
[----:B---3--:R-:W0:Y:S01]  /*7220*/  I2F.F64.S64 R4, R4 ;  /* 0x0000000400047312 */ /* 0x008e220000301c00 */
[----:B------:R-:W-:Y:S05]  /*7230*/  BRA `(.L_x_6292) ;  /* 0x0000000c00907947 */ /* 0x000fea0003800000 */
.L_x_6294:
[----:B0-----:R-:W3:Y:S01]  /*7240*/  LDG.E R4, desc[UR36][R24.64] ;  /* 0x0000002418047981 */ /* 0x001ee2000c1e1900 */
[----:B------:R-:W-:Y:S01]  /*7250*/  CS2R R6, SRZ ;  /* 0x0000000000067805 */ /* 0x000fe2000001ff00 */
[----:B---3--:R-:W0:Y:S01]  /*7260*/  I2F.F64 R4, R4 ;  /* 0x0000000400047312 */ /* 0x008e220000201c00 */
[----:B------:R-:W-:Y:S05]  /*7270*/  BRA `(.L_x_6292) ;  /* 0x0000000c00807947 */ /* 0x000fea0003800000 */
.L_x_6293:
[----:B0-----:R-:W3:Y:S01]  /*7280*/  LDG.E.U16 R4, desc[UR36][R24.64] ;  /* 0x0000002418047981 */ /* 0x001ee2000c1e1500 */
[----:B------:R-:W-:Y:S01]  /*7290*/  CS2R R6, SRZ ;  /* 0x0000000000067805 */ /* 0x000fe2000001ff00 */
[----:B---3--:R-:W0:Y:S01]  /*72a0*/  I2F.F64.S16 R4, R4 ;  /* 0x0000000400047312 */ /* 0x008e220000101c00 */
[----:B------:R-:W-:Y:S05]  /*72b0*/  BRA `(.L_x_6292) ;  /* 0x0000000c00707947 */ /* 0x000fea0003800000 */
.L_x_6288:
[----:B------:R-:W-:-:S09]  /*72c0*/  UISETP.GT.AND UP0, UPT, UR4, 0x6, UPT ;  /* 0x000000060400788c */ /* 0x000fd2000bf04270 */
[----:B------:R-:W-:Y:S05]  /*72d0*/  BRA.U UP0, `(.L_x_6295) ;  /* 0x00000001003c7547 */ /* 0x000fea000b800000 */
[----:B------:R-:W-:-:S09]  /*72e0*/  UISETP.NE.AND UP0, UPT, UR4, 0x5, UPT ;  /* 0x000000050400788c */ /* 0x000fd2000bf05270 */
[----:B------:R-:W-:Y:S05]  /*72f0*/  BRA.U !UP0, `(.L_x_6296) ;  /* 0x00000001081c7547 */ /* 0x000fea000b800000 */
[----:B------:R-:W-:-:S09]  /*7300*/  UISETP.NE.AND UP0, UPT, UR4, 0x6, UPT ;  /* 0x000000060400788c */ /* 0x000fd2000bf05270 */
[----:B------:R-:W-:Y:S05]  /*7310*/  BRA.U UP0, `(.L_x_6291) ;  /* 0x0000000900f07547 */ /* 0x000fea000b800000 */
[----:B0-----:R-:W3:Y:S01]  /*7320*/  LDG.E R4, desc[UR36][R24.64] ;  /* 0x0000002418047981 */ /* 0x001ee2000c1e1900 */
[----:B------:R-:W-:Y:S01]  /*7330*/  CS2R R6, SRZ ;  /* 0x0000000000067805 */ /* 0x000fe2000001ff00 */
[----:B---3--:R-:W-:-:S06]  /*7340*/  FMUL.FTZ R4, R4, 1 ;  /* 0x3f80000004047820 */ /* 0x008fcc0000410000 */
[----:B------:R-:W0:Y:S01]  /*7350*/  F2F.F64.F32 R4, R4 ;  /* 0x0000000400047310 */ /* 0x000e220000201800 */
[----:B------:R-:W-:Y:S05]  /*7360*/  BRA `(.L_x_6292) ;  /* 0x0000000c00447947 */ /* 0x000fea0003800000 */
.L_x_6296:
[----:B0-----:R-:W3:Y:S01]  /*7370*/  LDG.E.U16 R0, desc[UR36][R24.64] ;  /* 0x0000002418007981 */ /* 0x001ee2000c1e1500 */
[----:B------:R-:W-:Y:S01]  /*7380*/  CS2R R6, SRZ ;  /* 0x0000000000067805 */ /* 0x000fe2000001ff00 */
[----:B---3--:R-:W-:-:S05]  /*7390*/  HADD2.F32 R0, -RZ, R0.H0_H0 ;  /* 0x20000000ff007230 */ /* 0x008fca0000004100 */
[----:B------:R-:W-:-:S04]  /*73a0*/  FMUL.FTZ R0, R0, 1 ;  /* 0x3f80000000007820 */ /* 0x000fc80000410000 */
[----:B------:R0:W3:Y:S01]  /*73b0*/  F2F.F64.F32 R4, R0 ;  /* 0x0000000000047310 */ /* 0x0000e20000201800 */
[----:B------:R-:W-:Y:S05]  /*73c0*/  BRA `(.L_x_6292) ;  /* 0x0000000c002c7947 */ /* 0x000fea0003800000 */
.L_x_6295:
[----:B------:R-:W-:-:S09]  /*73d0*/  UISETP.NE.AND UP0, UPT, UR4, 0x7, UPT ;  /* 0x000000070400788c */ /* 0x000fd2000bf05270 */
[----:B------:R-:W-:Y:S05]  /*73e0*/  BRA.U !UP0, `(.L_x_6297) ;  /* 0x0000000108487547 */ /* 0x000fea000b800000 */
[----:B------:R-:W-:-:S09]  /*73f0*/  UISETP.NE.AND UP0, UPT, UR4, 0x8, UPT ;  /* 0x000000080400788c */ /* 0x000fd2000bf05270 */
[----:B------:R-:W-:Y:S05]  /*7400*/  BRA.U !UP0, `(.L_x_6298) ;  /* 0x0000000108207547 */ /* 0x000fea000b800000 */
[----:B------:R-:W-:-:S09]  /*7410*/  UISETP.NE.AND UP0, UPT, UR4, 0x9, UPT ;  /* 0x000000090400788c */ /* 0x000fd2000bf05270 */
[----:B------:R-:W-:Y:S05]  /*7420*/  BRA.U UP0, `(.L_x_6291) ;  /* 0x0000000900ac7547 */ /* 0x000fea000b800000 */
[----:B------:R-:W0:Y:S02]  /*7430*/  LDG.E.64 R24, desc[UR36][R24.64] ;  /* 0x0000002418187981 */ /* 0x000e24000c1e1b00 */
[----:B0-----:R-:W-:Y:S01]  /*7440*/  FMUL.FTZ R4, R24, 1 ;  /* 0x3f80000018047820 */ /* 0x001fe20000410000 */
[----:B------:R-:W-:-:S05]  /*7450*/  FMUL.FTZ R6, R25, 1 ;  /* 0x3f80000019067820 */ /* 0x000fca0000410000 */
[----:B------:R-:W0:Y:S08]  /*7460*/  F2F.F64.F32 R4, R4 ;  /* 0x0000000400047310 */ /* 0x000e300000201800 */
[----:B------:R-:W3:Y:S01]  /*7470*/  F2F.F64.F32 R6, R6 ;  /* 0x0000000600067310 */ /* 0x000ee20000201800 */
[----:B------:R-:W-:Y:S05]  /*7480*/  BRA `(.L_x_6292) ;  /* 0x0000000800fc7947 */ /* 0x000fea0003800000 */
.L_x_6298:
[----:B0-----:R-:W3:Y:S02]  /*7490*/  LDG.E R2, desc[UR36][R24.64] ;  /* 0x0000002418027981 */ /* 0x001ee4000c1e1900 */
[--C-:B---3--:R-:W-:Y:S02]  /*74a0*/  HADD2.F32 R0, -RZ, R2.reuse.H0_H0 ;  /* 0x20000002ff007230 */ /* 0x108fe40000004100 */
[----:B------:R-:W-:-:S03]  /*74b0*/  HADD2.F32 R2, -RZ, R2.H1_H1 ;  /* 0x30000002ff027230 */ /* 0x000fc60000004100 */
[----:B------:R-:W-:Y:S02]  /*74c0*/  FMUL.FTZ R0, R0, 1 ;  /* 0x3f80000000007820 */ /* 0x000fe40000410000 */
[----:B------:R-:W-:Y:S02]  /*74d0*/  FMUL.FTZ R2, R2, 1 ;  /* 0x3f80000002027820 */ /* 0x000fe40000410000 */
[----:B------:R0:W3:Y:S08]  /*74e0*/  F2F.F64.F32 R4, R0 ;  /* 0x0000000000047310 */ /* 0x0000f00000201800 */
[----:B------:R0:W0:Y:S01]  /*74f0*/  F2F.F64.F32 R6, R2 ;  /* 0x0000000200067310 */ /* 0x0000220000201800 */
[----:B------:R-:W-:Y:S05]  /*7500*/  BRA `(.L_x_6292) ;  /* 0x0000000800dc7947 */ /* 0x000fea0003800000 */
.L_x_6297:
[----:B0-----:R0:W5:Y:S01]  /*7510*/  LDG.E.64 R4, desc[UR36][R24.64] ;  /* 0x0000002418047981 */ /* 0x001162000c1e1b00 */
[----:B------:R-:W-:Y:S01]  /*7520*/  CS2R R6, SRZ ;  /* 0x0000000000067805 */ /* 0x000fe2000001ff00 */
[----:B------:R-:W-:Y:S06]  /*7530*/  BRA `(.L_x_6292) ;  /* 0x0000000800d07947 */ /* 0x000fec0003800000 */
.L_x_6287:
        /* <DEDUP_REMOVED lines=10> */
[----:B0-----:R-:W-:Y:S01]  /*75e0*/  IMAD.MOV.U32 R4, RZ, RZ, RZ ;  /* 0x000000ffff047224 */ /* 0x001fe200078e00ff */
[----:B---3--:R-:W-:-:S04]  /*75f0*/  ISETP.NE.AND P0, PT, R24, RZ, PT ;  /* 0x000000ff1800720c */ /* 0x008fc80003f05270 */
[----:B------:R-:W-:Y:S01]  /*7600*/  FSEL R5, RZ, 1.875, !P0 ;  /* 0x3ff00000ff057808 */ /* 0x000fe20004000000 */
[----:B------:R-:W-:Y:S08]  /*7610*/  BRA `(.L_x_6292) ;  /* 0x0000000800987947 */ /* 0x000ff00003800000 */
.L_x_6301:
[----:B0-----:R0:W5:Y:S01]  /*7620*/  LDG.E.128 R4, desc[UR36][R24.64] ;  /* 0x0000002418047981 */ /* 0x001162000c1e1d00 */
[----:B------:R-:W-:Y:S05]  /*7630*/  BRA `(.L_x_6292) ;  /* 0x0000000800907947 */ /* 0x000fea0003800000 */
.L_x_6300:
[----:B------:R-:W-:-:S09]  /*7640*/  UISETP.NE.AND UP0, UPT, UR4, 0xf, UPT ;  /* 0x0000000f0400788c */ /* 0x000fd2000bf05270 */
[----:B------:R-:W-:Y:S05]  /*7650*/  BRA.U !UP0, `(.L_x_6302) ;  /* 0x0000000108a47547 */ /* 0x000fea000b800000 */
[----:B------:R-:W-:-:S09]  /*7660*/  UISETP.NE.AND UP0, UPT, UR4, 0x17, UPT ;  /* 0x000000170400788c */ /* 0x000fd2000bf05270 */
[----:B------:R-:W-:Y:S05]  /*7670*/  BRA.U !UP0, `(.L_x_6303) ;  /* 0x0000000108607547 */ /* 0x000fea000b800000 */
[----:B------:R-:W-:-:S09]  /*7680*/  UISETP.NE.AND UP0, UPT, UR4, 0x18, UPT ;  /* 0x000000180400788c */ /* 0x000fd2000bf05270 */
[----:B------:R-:W-:Y:S05]  /*7690*/  BRA.U UP0, `(.L_x_6291) ;  /* 0x0000000900107547 */ /* 0x000fea000b800000 */
[----:B0-----:R-:W3:Y:S01]  /*76a0*/  LDG.E.U8 R0, desc[UR36][R24.64] ;  /* 0x0000002418007981 */ /* 0x001ee2000c1e1100 */
[----:B------:R-:W-:Y:S01]  /*76b0*/  IMAD.MOV.U32 R4, RZ, RZ, 0x1f ;  /* 0x0000001fff047424 */ /* 0x000fe200078e00ff */
[----:B------:R-:W-:Y:S02]  /*76c0*/  CS2R R6, SRZ ;  /* 0x0000000000067805 */ /* 0x000fe4000001ff00 */
[----:B---3--:R-:W-:-:S04]  /*76d0*/  SHF.L.U32 R0, R0, 0x18, RZ ;  /* 0x0000001800007819 */ /* 0x008fc800000006ff */
        /* <DEDUP_REMOVED lines=16> */
[----:B------:R0:W3:Y:S01]  /*77e0*/  F2F.F64.F32 R4, R3 ;  /* 0x0000000300047310 */ /* 0x0000e20000201800 */
[----:B------:R-:W-:Y:S05]  /*77f0*/  BRA `(.L_x_6292) ;  /* 0x0000000800207947 */ /* 0x000fea0003800000 */
.L_x_6303:
[----:B0-----:R-:W3:Y:S01]  /*7800*/  LDG.E.U8 R3, desc[UR36][R24.64] ;  /* 0x0000002418037981 */ /* 0x001ee2000c1e1100 */
[----:B------:R-:W-:Y:S01]  /*7810*/  CS2R R6, SRZ ;  /* 0x0000000000067805 */ /* 0x000fe2000001ff00 */
[C---:B---3--:R-:W-:Y:S02]  /*7820*/  IMAD.SHL.U32 R0, R3.reuse, 0x2000000, RZ ;  /* 0x0200000003007824 */ /* 0x048fe400078e00ff */
        /* <DEDUP_REMOVED lines=10> */
[----:B------:R0:W3:Y:S01]  /*78d0*/  F2F.F64.F32 R4, R0 ;  /* 0x0000000000047310 */ /* 0x0000e20000201800 */
[----:B------:R-:W-:Y:S05]  /*78e0*/  BRA `(.L_x_6292) ;  /* 0x0000000400e47947 */ /* 0x000fea0003800000 */
.L_x_6302:
[----:B0-----:R-:W3:Y:S01]  /*78f0*/  LDG.E.U16 R0, desc[UR36][R24.64] ;  /* 0x0000002418007981 */ /* 0x001ee2000c1e1500 */
[----:B------:R-:W-:Y:S02]  /*7900*/  CS2R R6, SRZ ;  /* 0x0000000000067805 */ /* 0x000fe4000001ff00 */
[----:B---3--:R-:W-:-:S05]  /*7910*/  SHF.L.U32 R0, R0, 0x10, RZ ;  /* 0x0000001000007819 */ /* 0x008fca00000006ff */
[----:B------:R-:W-:-:S04]  /*7920*/  FMUL.FTZ R0, R0, 1 ;  /* 0x3f80000000007820 */ /* 0x000fc80000410000 */
[----:B------:R0:W3:Y:S01]  /*7930*/  F2F.F64.F32 R4, R0 ;  /* 0x0000000000047310 */ /* 0x0000e20000201800 */
[----:B------:R-:W-:Y:S05]  /*7940*/  BRA `(.L_x_6292) ;  /* 0x0000000400cc7947 */ /* 0x000fea0003800000 */
.L_x_6299:
        /* <DEDUP_REMOVED lines=8> */
[----:B0-----:R-:W3:Y:S01]  /*79d0*/  LDG.E.U16 R4, desc[UR36][R24.64] ;  /* 0x0000002418047981 */ /* 0x001ee2000c1e1500 */
[----:B------:R-:W-:Y:S01]  /*79e0*/  CS2R R6, SRZ ;  /* 0x0000000000067805 */ /* 0x000fe2000001ff00 */
[----:B---3--:R-:W0:Y:S01]  /*79f0*/  I2F.F64.U16 R4, R4 ;  /* 0x0000000400047312 */ /* 0x008e220000101800 */
[----:B------:R-:W-:Y:S05]  /*7a00*/  BRA `(.L_x_6292) ;  /* 0x00000004009c7947 */ /* 0x000fea0003800000 */
.L_x_6306:
[----:B------:R-:W3:Y:S01]  /*7a10*/  LDG.E.U8 R24, desc[UR36][R24.64] ;  /* 0x0000002418187981 */ /* 0x000ee2000c1e1100 */
[----:B------:R-:W-:Y:S02]  /*7a20*/  CS2R R6, SRZ ;  /* 0x0000000000067805 */ /* 0x000fe4000001ff00 */
[----:B0-----:R-:W-:Y:S02]  /*7a30*/  CS2R R4, SRZ ;  /* 0x0000000000047805 */ /* 0x001fe4000001ff00 */
        /* <DEDUP_REMOVED lines=19> */
.L_x_6308:
[----:B------:R-:W-:Y:S05]  /*7b70*/  BSYNC.RECONVERGENT B0 ;  /* 0x0000000000007941 */ /* 0x000fea0003800200 */
.L_x_6307:
[----:B------:R-:W-:Y:S01]  /*7b80*/  IMAD.SHL.U32 R0, R0, 0x100000, RZ ;  /* 0x0010000000007824 */ /* 0x000fe200078e00ff */
[----:B------:R-:W-:-:S04]  /*7b90*/  LEA R2, R2, 0x3b800000, 0x17 ;  /* 0x3b80000002027811 */ /* 0x000fc800078eb8ff */
[----:B------:R-:W-:-:S05]  /*7ba0*/  LOP3.LUT R0, R2, R0, R9, 0xfe, !PT ;  /* 0x0000000002007212 */ /* 0x000fca00078efe09 */
[----:B------:R-:W-:-:S04]  /*7bb0*/  FMUL.FTZ R0, R0, 1 ;  /* 0x3f80000000007820 */ /* 0x000fc80000410000 */
[----:B------:R0:W3:Y:S01]  /*7bc0*/  F2F.F64.F32 R4, R0 ;  /* 0x0000000000047310 */ /* 0x0000e20000201800 */
[----:B------:R-:W-:Y:S05]  /*7bd0*/  BRA `(.L_x_6292) ;  /* 0x0000000400287947 */ /* 0x000fea0003800000 */
.L_x_6305:
[----:B------:R-:W3:Y:S01]  /*7be0*/  LDG.E.U8 R24, desc[UR36][R24.64] ;  /* 0x0000002418187981 */ /* 0x000ee2000c1e1100 */
[----:B------:R-:W-:Y:S02]  /*7bf0*/  CS2R R6, SRZ ;  /* 0x0000000000067805 */ /* 0x000fe4000001ff00 */
[----:B0-----:R-:W-:Y:S02]  /*7c00*/  CS2R R4, SRZ ;  /* 0x0000000000047805 */ /* 0x001fe4000001ff00 */
[----:B---3--:R-:W-:-:S13]  /*7c10*/  ISETP.NE.AND P0, PT, R24, RZ, PT ;  /* 0x000000ff1800720c */ /* 0x008fda0003f05270 */
        /* <DEDUP_REMOVED lines=18> */
.L_x_6310:
[----:B------:R-:W-:Y:S05]  /*7d40*/  BSYNC.RECONVERGENT B0 ;  /* 0x0000000000007941 */ /* 0x000fea0003800200 */
.L_x_6309:
[----:B------:R-:W-:Y:S01]  /*7d50*/  IMAD.SHL.U32 R0, R0, 0x200000, RZ ;  /* 0x0020000000007824 */ /* 0x000fe200078e00ff */
[----:B------:R-:W-:-:S04]  /*7d60*/  LEA R2, R2, 0x37800000, 0x17 ;  /* 0x3780000002027811 */ /* 0x000fc800078eb8ff */
[----:B------:R-:W-:-:S05]  /*7d70*/  LOP3.LUT R0, R2, R0, R9, 0xfe, !PT ;  /* 0x0000000002007212 */ /* 0x000fca00078efe09 */
[----:B------:R-:W-:-:S04]  /*7d80*/  FMUL.FTZ R0, R0, 1 ;  /* 0x3f80000000007820 */ /* 0x000fc80000410000 */
[----:B------:R0:W3:Y:S01]  /*7d90*/  F2F.F64.F32 R4, R0 ;  /* 0x0000000000047310 */ /* 0x0000e20000201800 */
[----:B------:R-:W-:Y:S05]  /*7da0*/  BRA `(.L_x_6292) ;  /* 0x0000000000b47947 */ /* 0x000fea0003800000 */
.L_x_6304:
[----:B------:R-:W-:-:S09]  /*7db0*/  UISETP.NE.AND UP0, UPT, UR4, 0x1c, UPT ;  /* 0x0000001c0400788c */ /* 0x000fd2000bf05270 */
[----:B------:R-:W-:Y:S05]  /*7dc0*/  BRA.U !UP0, `(.L_x_6311) ;  /* 0x0000000108a07547 */ /* 0x000fea000b800000 */
[----:B------:R-:W-:-:S09]  /*7dd0*/  UISETP.NE.AND UP0, UPT, UR4, 0x1d, UPT ;  /* 0x0000001d0400788c */ /* 0x000fd2000bf05270 */
[----:B------:R-:W-:Y:S05]  /*7de0*/  BRA.U !UP0, `(.L_x_6312) ;  /* 0x0000000108887547 */ /* 0x000fea000b800000 */
[----:B------:R-:W-:-:S09]  /*7df0*/  UISETP.NE.AND UP0, UPT, UR4, 0x2c, UPT ;  /* 0x0000002c0400788c */ /* 0x000fd2000bf05270 */
[----:B------:R-:W-:Y:S05]  /*7e00*/  BRA.U UP0, `(.L_x_6291) ;  /* 0x0000000100347547 */ /* 0x000fea000b800000 */
[----:B0-----:R-:W3:Y:S01]  /*7e10*/  LDG.E.U8 R0, desc[UR36][R24.64] ;  /* 0x0000002418007981 */ /* 0x001ee2000c1e1100 */
[----:B------:R-:W-:Y:S01]  /*7e20*/  HFMA2 R5, -RZ, RZ, 0.5, 0 ;  /* 0x38000000ff057431 */ /* 0x000fe200000001ff */
[----:B------:R-:W-:Y:S01]  /*7e30*/  CS2R R6, SRZ ;  /* 0x0000000000067805 */ /* 0x000fe2000001ff00 */
[----:B------:R-:W-:Y:S01]  /*7e40*/  IMAD.MOV.U32 R4, RZ, RZ, 0x0 ;  /* 0x00000000ff047424 */ /* 0x000fe200078e00ff */
[----:B---3--:R-:W-:-:S13]  /*7e50*/  ISETP.NE.AND P0, PT, R0, RZ, PT ;  /* 0x000000ff0000720c */ /* 0x008fda0003f05270 */
        /* <DEDUP_REMOVED lines=8> */
.L_x_6291:
[----:B0-----:R-:W-:Y:S01]  /*7ee0*/  MOV R2, 0x0 ;  /* 0x0000000000027802 */ /* 0x001fe20000000f00 */
[----:B------:R-:W0:Y:S01]  /*7ef0*/  LDCU.64 UR4, c[0x4][0x1a8] ;  /* 0x01003500ff0477ac */ /* 0x000e220008000a00 */
[----:B------:R-:W-:Y:S02]  /*7f00*/  HFMA2 R13, -RZ, RZ, 0, 0 ;  /* 0x00000000ff0d7431 */ /* 0x000fe400000001ff */
[----:B------:R-:W-:Y:S01]  /*7f10*/  IMAD.MOV.U32 R8, RZ, RZ, 0x4e ;  /* 0x0000004eff087424 */ /* 0x000fe200078e00ff */
[----:B------:R-:W3:Y:S01]  /*7f20*/  LDCU.64 UR6, c[0x4][0x1b0] ;  /* 0x01003600ff0677ac */ /* 0x000ee20008000a00 */
[----:B------:R-:W1:Y:S01]  /*7f30*/  LDC.64 R2, c[0x4][R2] ;  /* 0x0100000002027b82 */ /* 0x000e620000000a00 */
[----:B------:R-:W-:Y:S01]  /*7f40*/  IMAD.MOV.U32 R12, RZ, RZ, 0x1 ;  /* 0x00000001ff0c7424 */ /* 0x000fe200078e00ff */
[----:B------:R-:W2:Y:S01]  /*7f50*/  LDCU.64 UR8, c[0x4][0x80] ;  /* 0x01001000ff0877ac */ /* 0x000ea20008000a00 */
[----:B0-----:R-:W-:Y:S02]  /*7f60*/  IMAD.U32 R4, RZ, RZ, UR4 ;  /* 0x00000004ff047e24 */ /* 0x001fe4000f8e00ff */
[----:B------:R-:W-:Y:S01]  /*7f70*/  IMAD.U32 R5, RZ, RZ, UR5 ;  /* 0x00000005ff057e24 */ /* 0x000fe2000f8e00ff */
[----:B---3--:R-:W-:Y:S01]  /*7f80*/  MOV R6, UR6 ;  /* 0x0000000600067c02 */ /* 0x008fe20008000f00 */
[----:B------:R-:W-:-:S02]  /*7f90*/  IMAD.U32 R7, RZ, RZ, UR7 ;  /* 0x00000007ff077e24 */ /* 0x000fc4000f8e00ff */
[----:B--2---:R-:W-:Y:S01]  /*7fa0*/  IMAD.U32 R10, RZ, RZ, UR8 ;  /* 0x00000008ff0a7e24 */ /* 0x004fe2000f8e00ff */
[----:B------:R-:W-:-:S07]  /*7fb0*/  MOV R11, UR9 ;  /* 0x00000009000b7c02 */ /* 0x000fce0008000f00 */
[----:B------:R-:W-:-:S07]  /*7fc0*/  LEPC R20, `(.L_x_6313) ;  /* 0x000000001014794e */ /* 0x000fce0000000000 */
[----:B-1--45:R-:W-:Y:S05]  /*7fd0*/  CALL.ABS.NOINC R2 ;  /* 0x0000000002007343 */ /* 0x032fea0003c00000 */
.L_x_6313:
[----:B------:R-:W-:Y:S02]  /*7fe0*/  CS2R R4, SRZ ;  /* 0x0000000000047805 */ /* 0x000fe4000001ff00 */
[----:B------:R-:W-:Y:S01]  /*7ff0*/  CS2R R6, SRZ ;  /* 0x0000000000067805 */ /* 0x000fe2000001ff00 */
[----:B------:R-:W-:Y:S06]  /*8000*/  BRA `(.L_x_6292) ;  /* 0x00000000001c7947 */ /* 0x000fec0003800000 */
.L_x_6312:
[----:B0-----:R-:W3:Y:S01]  /*8010*/  LDG.E.64 R4, desc[UR36][R24.64] ;  /* 0x0000002418047981 */ /* 0x001ee2000c1e1b00 */
[----:B------:R-:W-:Y:S01]  /*8020*/  CS2R R6, SRZ ;  /* 0x0000000000067805 */ /* 0x000fe2000001ff00 */
[----:B---3--:R-:W0:Y:S01]  /*8030*/  I2F.F64.U64 R4, R4 ;  /* 0x0000000400047312 */ /* 0x008e220000301800 */
[----:B------:R-:W-:Y:S05]  /*8040*/  BRA `(.L_x_6292) ;  /* 0x00000000000c7947 */ /* 0x000fea0003800000 */
.L_x_6311:
[----:B0-----:R-:W3:Y:S01]  /*8050*/  LDG.E R4, desc[UR36][R24.64] ;  /* 0x0000002418047981 */ /* 0x001ee2000c1e1900 */
[----:B------:R-:W-:Y:S01]  /*8060*/  CS2R R6, SRZ ;  /* 0x0000000000067805 */ /* 0x000fe2000001ff00 */
[----:B---3--:R-:W0:Y:S06]  /*8070*/  I2F.F64.U32 R4, R4 ;  /* 0x0000000400047312 */ /* 0x008e2c0000201800 */
.L_x_6292:
[----:B------:R-:W-:Y:S05]  /*8080*/  BSYNC.RECONVERGENT B6 ;  /* 0x0000000000067941 */ /* 0x000fea0003800200 */
.L_x_6286:
[----:B------:R-:W4:Y:S01]  /*8090*/  LDCU.64 UR6, c[0x0][0x5e8] ;  /* 0x0000bd00ff0677ac */ /* 0x000f220008000a00 */
[C---:B0123-5:R-:W-:Y:S02]  /*80a0*/  DMUL R2, R6.reuse, R18 ;  /* 0x0000001206027228 */ /* 0x06ffe40000000000 */
[----:B----4-:R-:W-:Y:S01]  /*80b0*/  DMUL R6, R6, R16 ;  /* 0x0000001006067228 */ /* 0x010fe20000000000 */
[----:B------:R-:W-:-:S04]  /*80c0*/  UPRMT UR4, UR43, 0x9910, URZ ;  /* 0x000099102b047896 */ /* 0x000fc800080000ff */
[----:B------:R-:W-:Y:S01]  /*80d0*/  UISETP.GT.AND UP0, UPT, UR4, 0x9, UPT ;  /* 0x000000090400788c */ /* 0x000fe2000bf04270 */
[C---:B------:R-:W-:Y:S02]  /*80e0*/  DFMA R16, R4.reuse, R16, -R2 ;  /* 0x000000100410722b */ /* 0x040fe40000000802 */
[----:B------:R-:W-:Y:S01]  /*80f0*/  DFMA R18, R4, R18, R6 ;  /* 0x000000120412722b */ /* 0x000fe20000000006 */
[----:B------:R-:W-:-:S05]  /*8100*/  IADD3 R2, P0, PT, R22, UR6, RZ ;  /* 0x0000000616027c10 */ /* 0x000fca000ff1e0ff */
        /* <DEDUP_REMOVED lines=13> */
.L_x_6317:
[----:B------:R-:W0:Y:S02]  /*81e0*/  F2I.S64.F64.TRUNC R16, R16 ;  /* 0x0000001000107311 */ /* 0x000e24000030d900 */
[----:B0-----:R-:W-:-:S05]  /*81f0*/  IMAD.MOV.U32 R5, RZ, RZ, R16 ;  /* 0x000000ffff057224 */ /* 0x001fca00078e0010 */
[----:B------:R0:W-:Y:S01]  /*8200*/  STG.E.U8 desc[UR36][R2.64], R5 ;  /* 0x0000000502007986 */ /* 0x0001e2000c101124 */
[----:B------:R-:W-:Y:S05]  /*8210*/  BRA `(.L_x_6319) ;  /* 0x0000000c00f07947 */ /* 0x000fea0003800000 */
.L_x_6316:
        /* <DEDUP_REMOVED lines=9> */
.L_x_6321:
[----:B------:R-:W0:Y:S02]  /*82b0*/  F2I.F64.TRUNC R17, R16 ;  /* 0x0000001000117311 */ /* 0x000e24000030d100 */
[----:B0-----:R0:W-:Y:S01]  /*82c0*/  STG.E desc[UR36][R2.64], R17 ;  /* 0x0000001102007986 */ /* 0x0011e2000c101924 */
[----:B------:R-:W-:Y:S05]  /*82d0*/  BRA `(.L_x_6319) ;  /* 0x0000000c00c07947 */ /* 0x000fea0003800000 */
.L_x_6320:
[----:B------:R-:W0:Y:S02]  /*82e0*/  F2I.F64.TRUNC R17, R16 ;  /* 0x0000001000117311 */ /* 0x000e24000030d100 */
[----:B0-----:R0:W-:Y:S01]  /*82f0*/  STG.E.U16 desc[UR36][R2.64], R17 ;  /* 0x0000001102007986 */ /* 0x0011e2000c101524 */
[----:B------:R-:W-:Y:S05]  /*8300*/  BRA `(.L_x_6319) ;  /* 0x0000000c00b47947 */ /* 0x000fea0003800000 */
.L_x_6315:
        /* <DEDUP_REMOVED lines=13> */
.L_x_6323:
        /* <DEDUP_REMOVED lines=8> */
.L_x_6322:
        /* <DEDUP_REMOVED lines=16> */
.L_x_6325:
        /* <DEDUP_REMOVED lines=11> */
.L_x_6324:
[----:B------:R0:W-:Y:S01]  /*8610*/  STG.E.64 desc[UR36][R2.64], R16 ;  /* 0x0000001002007986 */ /* 0x0001e2000c101b24 */
[----:B------:R-:W-:Y:S05]  /*8620*/  BRA `(.L_x_6319) ;  /* 0x0000000800ec7947 */ /* 0x000fea0003800000 */
.L_x_6314:
        /* <DEDUP_REMOVED lines=13> */
.L_x_6329:
        /* <DEDUP_REMOVED lines=22> */
.L_x_6332:
[----:B------:R-:W-:-:S04]  /*8860*/  SHF.R.U32.HI R5, RZ, 0x18, R5 ;  /* 0x00000018ff057819 */ /* 0x000fc80000011605 */
[----:B------:R-:W-:-:S07]  /*8870*/  LOP3.LUT R0, R0, 0x80, R5, 0xf8, !PT ;  /* 0x0000008000007812 */ /* 0x000fce00078ef805 */
.L_x_6331:
[----:B------:R-:W-:Y:S05]  /*8880*/  BSYNC.RECONVERGENT B0 ;  /* 0x0000000000007941 */ /* 0x000fea0003800200 */
.L_x_6330:
[----:B------:R0:W-:Y:S01]  /*8890*/  STG.E.U8 desc[UR36][R2.64], R0 ;  /* 0x0000000002007986 */ /* 0x0001e2000c101124 */
[----:B------:R-:W-:Y:S05]  /*88a0*/  BRA `(.L_x_6319) ;  /* 0x00000008004c7947 */ /* 0x000fea0003800000 */
.L_x_6328:
        /* <DEDUP_REMOVED lines=22> */
.L_x_6335:
[----:B------:R-:W-:-:S04]  /*8a10*/  SHF.R.U32.HI R5, RZ, 0x18, R5 ;  /* 0x00000018ff057819 */ /* 0x000fc80000011605 */
[----:B------:R-:W-:-:S07]  /*8a20*/  LOP3.LUT R0, R0, 0x80, R5, 0xf8, !PT ;  /* 0x0000008000007812 */ /* 0x000fce00078ef805 */
.L_x_6334:
[----:B------:R-:W-:Y:S05]  /*8a30*/  BSYNC.RECONVERGENT B0 ;  /* 0x0000000000007941 */ /* 0x000fea0003800200 */
.L_x_6333:
[----:B------:R0:W-:Y:S01]  /*8a40*/  STG.E.U8 desc[UR36][R2.64], R0 ;  /* 0x0000000002007986 */ /* 0x0001e2000c101124 */
[----:B------:R-:W-:Y:S05]  /*8a50*/  BRA `(.L_x_6319) ;  /* 0x0000000400e07947 */ /* 0x000fea0003800000 */
.L_x_6327:
        /* <DEDUP_REMOVED lines=26> */
.L_x_6337:
[----:B------:R-:W0:Y:S02]  /*8c00*/  F2I.U64.F64.TRUNC R16, R16 ;  /* 0x0000001000107311 */ /* 0x000e24000030d800 */
[----:B0-----:R0:W-:Y:S01]  /*8c10*/  STG.E.64 desc[UR36][R2.64], R16 ;  /* 0x0000001002007986 */ /* 0x0011e2000c101b24 */
[----:B------:R-:W-:Y:S05]  /*8c20*/  BRA `(.L_x_6319) ;  /* 0x00000004006c7947 */ /* 0x000fea0003800000 */
.L_x_6336:
[----:B------:R-:W0:Y:S02]  /*8c30*/  F2I.U32.F64.TRUNC R17, R16 ;  /* 0x0000001000117311 */ /* 0x000e24000030d000 */
[----:B0-----:R0:W-:Y:S01]  /*8c40*/  STG.E desc[UR36][R2.64], R17 ;  /* 0x0000001102007986 */ /* 0x0011e2000c101924 */
[----:B------:R-:W-:Y:S05]  /*8c50*/  BRA `(.L_x_6319) ;  /* 0x0000000400607947 */ /* 0x000fea0003800000 */
.L_x_6326:
        /* <DEDUP_REMOVED lines=11> */
.L_x_6339:
[----:B------:R4:W-:Y:S01]  /*8d10*/  STG.E.128 desc[UR36][R2.64], R16 ;  /* 0x0000001002007986 */ /* 0x0009e2000c101d24 */
[----:B------:R-:W-:Y:S05]  /*8d20*/  BRA `(.L_x_6319) ;  /* 0x00000004002c7947 */ /* 0x000fea0003800000 */
.L_x_6338:
[----:B------:R-:W-:-:S09]  /*8d30*/  UISETP.NE.AND UP0, UPT, UR4, 0xf, UPT ;  /* 0x0000000f0400788c */ /* 0x000fd2000bf05270 */
[----:B------:R-:W-:Y:S05]  /*8d40*/  BRA.U !UP0, `(.L_x_6340) ;  /* 0x0000000508087547 */ /* 0x000fea000b800000 */
[----:B------:R-:W-:-:S09]  /*8d50*/  UISETP.NE.AND UP0, UPT, UR4, 0x17, UPT ;  /* 0x000000170400788c */ /* 0x000fd2000bf05270 */
[----:B------:R-:W-:Y:S05]  /*8d60*/  BRA.U !UP0, `(.L_x_6341) ;  /* 0x0000000108a07547 */ /* 0x000fea000b800000 */
[----:B------:R-:W-:-:S09]  /*8d70*/  UISETP.NE.AND UP0, UPT, UR4, 0x18, UPT ;  /* 0x000000180400788c */ /* 0x000fd2000bf05270 */
[----:B------:R-:W-:Y:S05]  /*8d80*/  BRA.U !UP0, `(.L_x_6342) ;  /* 0x0000000108447547 */ /* 0x000fea000b800000 */
.L_x_6318:
        /* <DEDUP_REMOVED lines=16> */
.L_x_6343:
[----:B------:R-:W-:Y:S05]  /*8e90*/  BRA `(.L_x_6319) ;  /* 0x0000000000d07947 */ /* 0x000fea0003800000 */
.L_x_6342:
        /* <DEDUP_REMOVED lines=17> */
.L_x_6345:
[----:B------:R-:W-:Y:S05]  /*8fb0*/  BSYNC.RECONVERGENT B0 ;  /* 0x0000000000007941 */ /* 0x000fea0003800200 */
.L_x_6344:
[----:B------:R-:W-:-:S05]  /*8fc0*/  LOP3.LUT R5, R0, 0x80, R5, 0xf8, !PT ;  /* 0x0000008000057812 */ /* 0x000fca00078ef805 */
[----:B------:R2:W-:Y:S01]  /*8fd0*/  STG.E.U8 desc[UR36][R2.64], R5 ;  /* 0x0000000502007986 */ /* 0x0005e2000c101124 */
[----:B------:R-:W-:Y:S05]  /*8fe0*/  BRA `(.L_x_6319) ;  /* 0x00000000007c7947 */ /* 0x000fea0003800000 */
.L_x_6341:
        /* <DEDUP_REMOVED lines=16> */
.L_x_6347:
[----:B------:R-:W-:Y:S02]  /*90f0*/  ISETP.GT.U32.AND P0, PT, R4, 0x7f800000, PT ;  /* 0x7f8000000400780c */ /* 0x000fe40003f04070 */
[----:B------:R-:W-:-:S04]  /*9100*/  MOV R0, 0x7f ;  /* 0x0000007f00007802 */ /* 0x000fc80000000f00 */
[----:B------:R-:W-:-:S07]  /*9110*/  SEL R0, R0, 0x7c, P0 ;  /* 0x0000007c00007807 */ /* 0x000fce0000000000 */
.L_x_6348:
[----:B------:R-:W-:Y:S05]  /*9120*/  BSYNC.RECONVERGENT B0 ;  /* 0x0000000000007941 */ /* 0x000fea0003800200 */
.L_x_6346:
[----:B------:R-:W-:-:S04]  /*9130*/  SHF.R.U32.HI R5, RZ, 0x18, R5 ;  /* 0x00000018ff057819 */ /* 0x000fc80000011605 */
[----:B------:R-:W-:-:S05]  /*9140*/  LOP3.LUT R5, R0, 0x80, R5, 0xf8, !PT ;  /* 0x0000008000057812 */ /* 0x000fca00078ef805 */
[----:B------:R1:W-:Y:S01]  /*9150*/  STG.E.U8 desc[UR36][R2.64], R5 ;  /* 0x0000000502007986 */ /* 0x0003e2000c101124 */
[----:B------:R-:W-:Y:S05]  /*9160*/  BRA `(.L_x_6319) ;  /* 0x00000000001c7947 */ /* 0x000fea0003800000 */
.L_x_6340:
[----:B------:R-:W-:Y:S01]  /*9170*/  UMOV UR4, 0xf0000000 ;  /* 0xf000000000047882 */ /* 0x000fe20000000000 */
[----:B------:R-:W-:Y:S01]  /*9180*/  UMOV UR5, 0x380fffff ;  /* 0x380fffff00057882 */ /* 0x000fe20000000000 */
[----:B------:R-:W0:Y:S01]  /*9190*/  F2F.F32.F64 R0, R16 ;  /* 0x0000001000007310 */ /* 0x000e220000301000 */
[----:B------:R-:W-:-:S14]  /*91a0*/  DSETP.GEU.AND P0, PT, |R16|, UR4, PT ;  /* 0x0000000410007e2a */ /* 0x000fdc000bf0e200 */
[----:B0-----:R-:W-:-:S05]  /*91b0*/  @!P0 FMUL R0, R0, 1.175494350822287508e-38 ;  /* 0x0080000000008820 */ /* 0x001fca0000400000 */
[----:B------:R-:W-:-:S05]  /*91c0*/  F2FP.BF16.F32.PACK_AB R0, RZ, R0 ;  /* 0x00000000ff00723e */ /* 0x000fca00000010ff */
[----:B------:R0:W-:Y:S02]  /*91d0*/  STG.E.U16 desc[UR36][R2.64], R0 ;  /* 0x0000000002007986 */ /* 0x0001e4000c101524 */
.L_x_6319:
[----:B------:R-:W-:-:S07]  /*91e0*/  VIADD R23, R23, 0x80 ;  /* 0x0000008017177836 */ /* 0x000fce0000000000 */
.L_x_6256:
[----:B------:R-:W-:Y:S05]  /*91f0*/  BSYNC.RECONVERGENT B7 ;  /* 0x0000000000077941 */ /* 0x000fea0003800200 */
.L_x_6255:
        /* <DEDUP_REMOVED lines=358> */
.L_x_6351:
        /* <DEDUP_REMOVED lines=19> */
.L_x_6356:
[----:B------:R-:W2:Y:S01]  /*a990*/  LDG.E.U8 R2, desc[UR36][R2.64] ;  /* 0x0000002402027981 */ /* 0x000ea2000c1e1100 */
[----:B------:R-:W-:Y:S01]  /*a9a0*/  CS2R R18, SRZ ;  /* 0x0000000000127805 */ /* 0x000fe2000001ff00 */
[----:B--2---:R0:W1:Y:S01]  /*a9b0*/  I2F.F64.U16 R16, R2 ;  /* 0x0000000200107312 */ /* 0x0040620000101800 */
[----:B------:R-:W-:Y:S05]  /*a9c0*/  BRA `(.L_x_6358) ;  /* 0x0000000c00b87947 */ /* 0x000fea0003800000 */
.L_x_6355:
        /* <DEDUP_REMOVED lines=10> */
.L_x_6360:
[----:B------:R-:W2:Y:S01]  /*aa70*/  LDG.E R2, desc[UR36][R2.64] ;  /* 0x0000002402027981 */ /* 0x000ea2000c1e1900 */
[----:B------:R-:W-:Y:S01]  /*aa80*/  CS2R R18, SRZ ;  /* 0x0000000000127805 */ /* 0x000fe2000001ff00 */
[----:B--2---:R0:W1:Y:S01]  /*aa90*/  I2F.F64 R16, R2 ;  /* 0x0000000200107312 */ /* 0x0040620000201c00 */
[----:B------:R-:W-:Y:S05]  /*aaa0*/  BRA `(.L_x_6358) ;  /* 0x0000000c00807947 */ /* 0x000fea0003800000 */
.L_x_6359:
[----:B------:R-:W2:Y:S01]  /*aab0*/  LDG.E.U16 R2, desc[UR36][R2.64] ;  /* 0x0000002402027981 */ /* 0x000ea2000c1e1500 */
[----:B------:R-:W-:Y:S01]  /*aac0*/  CS2R R18, SRZ ;  /* 0x0000000000127805 */ /* 0x000fe2000001ff00 */
[----:B--2---:R0:W1:Y:S01]  /*aad0*/  I2F.F64.S16 R16, R2 ;  /* 0x0000000200107312 */ /* 0x0040620000101c00 */
[----:B------:R-:W-:Y:S05]  /*aae0*/  BRA `(.L_x_6358) ;  /* 0x0000000c00707947 */ /* 0x000fea0003800000 */
.L_x_6354:
        /* <DEDUP_REMOVED lines=11> */
.L_x_6362:
[----:B------:R-:W2:Y:S01]  /*aba0*/  LDG.E.U16 R0, desc[UR36][R2.64] ;  /* 0x0000002402007981 */ /* 0x000ea2000c1e1500 */
[----:B------:R-:W-:Y:S01]  /*abb0*/  CS2R R18, SRZ ;  /* 0x0000000000127805 */ /* 0x000fe2000001ff00 */
[----:B--2---:R-:W-:-:S05]  /*abc0*/  HADD2.F32 R0, -RZ, R0.H0_H0 ;  /* 0x20000000ff007230 */ /* 0x004fca0000004100 */
[----:B------:R-:W-:-:S04]  /*abd0*/  FMUL.FTZ R0, R0, 1 ;  /* 0x3f80000000007820 */ /* 0x000fc80000410000 */
[----:B------:R0:W1:Y:S01]  /*abe0*/  F2F.F64.F32 R16, R0 ;  /* 0x0000000000107310 */ /* 0x0000620000201800 */
[----:B------:R-:W-:Y:S05]  /*abf0*/  BRA `(.L_x_6358) ;  /* 0x0000000c002c7947 */ /* 0x000fea0003800000 */
.L_x_6361:
        /* <DEDUP_REMOVED lines=12> */
.L_x_6364:
        /* <DEDUP_REMOVED lines=8> */
.L_x_6363:
[----:B------:R0:W5:Y:S01]  /*ad40*/  LDG.E.64 R16, desc[UR36][R2.64] ;  /* 0x0000002402107981 */ /* 0x000162000c1e1b00 */
[----:B------:R-:W-:Y:S01]  /*ad50*/  CS2R R18, SRZ ;  /* 0x0000000000127805 */ /* 0x000fe2000001ff00 */
[----:B------:R-:W-:Y:S06]  /*ad60*/  BRA `(.L_x_6358) ;  /* 0x0000000800d07947 */ /* 0x000fec0003800000 */
.L_x_6353:
        /* <DEDUP_REMOVED lines=14> */
.L_x_6367:
[----:B------:R0:W5:Y:S01]  /*ae50*/  LDG.E.128 R16, desc[UR36][R2.64] ;  /* 0x0000002402107981 */ /* 0x000162000c1e1d00 */
[----:B------:R-:W-:Y:S05]  /*ae60*/  BRA `(.L_x_6358) ;  /* 0x0000000800907947 */ /* 0x000fea0003800000 */
.L_x_6366:
        /* <DEDUP_REMOVED lines=28> */
.L_x_6369:
        /* <DEDUP_REMOVED lines=15> */
.L_x_6368:
[----:B------:R-:W2:Y:S01]  /*b120*/  LDG.E.U16 R0, desc[UR36][R2.64] ;  /* 0x0000002402007981 */ /* 0x000ea2000c1e1500 */
[----:B------:R-:W-:Y:S02]  /*b130*/  CS2R R18, SRZ ;  /* 0x0000000000127805 */ /* 0x000fe4000001ff00 */
[----:B--2---:R-:W-:-:S05]  /*b140*/  SHF.L.U32 R0, R0, 0x10, RZ ;  /* 0x0000001000007819 */ /* 0x004fca00000006ff */
[----:B------:R-:W-:-:S04]  /*b150*/  FMUL.FTZ R0, R0, 1 ;  /* 0x3f80000000007820 */ /* 0x000fc80000410000 */
[----:B------:R0:W1:Y:S01]  /*b160*/  F2F.F64.F32 R16, R0 ;  /* 0x0000000000107310 */ /* 0x0000620000201800 */
[----:B------:R-:W-:Y:S05]  /*b170*/  BRA `(.L_x_6358) ;  /* 0x0000000400cc7947 */ /* 0x000fea0003800000 */
.L_x_6365:
        /* <DEDUP_REMOVED lines=12> */
.L_x_6372:
        /* <DEDUP_REMOVED lines=22> */
.L_x_6374:
[----:B------:R-:W-:Y:S05]  /*b3a0*/  BSYNC.RECONVERGENT B0 ;  /* 0x0000000000007941 */ /* 0x000fea0003800200 */
.L_x_6373:
[----:B------:R-:W-:Y:S01]  /*b3b0*/  IMAD.SHL.U32 R0, R0, 0x100000, RZ ;  /* 0x0010000000007824 */ /* 0x000fe200078e00ff */
[----:B------:R-:W-:-:S04]  /*b3c0*/  LEA R2, R2, 0x3b800000, 0x17 ;  /* 0x3b80000002027811 */ /* 0x000fc800078eb8ff */
[----:B------:R-:W-:-:S05]  /*b3d0*/  LOP3.LUT R0, R2, R0, R7, 0xfe, !PT ;  /* 0x0000000002007212 */ /* 0x000fca00078efe07 */
[----:B------:R-:W-:-:S04]  /*b3e0*/  FMUL.FTZ R0, R0, 1 ;  /* 0x3f80000000007820 */ /* 0x000fc80000410000 */
[----:B------:R0:W1:Y:S01]  /*b3f0*/  F2F.F64.F32 R16, R0 ;  /* 0x0000000000107310 */ /* 0x0000620000201800 */
[----:B------:R-:W-:Y:S05]  /*b400*/  BRA `(.L_x_6358) ;  /* 0x0000000400287947 */ /* 0x000fea0003800000 */
.L_x_6371:
        /* <DEDUP_REMOVED lines=22> */
.L_x_6376:
[----:B------:R-:W-:Y:S05]  /*b570*/  BSYNC.RECONVERGENT B0 ;  /* 0x0000000000007941 */ /* 0x000fea0003800200 */
.L_x_6375:
[----:B------:R-:W-:Y:S01]  /*b580*/  IMAD.SHL.U32 R0, R0, 0x200000, RZ ;  /* 0x0020000000007824 */ /* 0x000fe200078e00ff */
[----:B------:R-:W-:-:S04]  /*b590*/  LEA R2, R2, 0x37800000, 0x17 ;  /* 0x3780000002027811 */ /* 0x000fc800078eb8ff */
[----:B------:R-:W-:-:S05]  /*b5a0*/  LOP3.LUT R0, R2, R0, R7, 0xfe, !PT ;  /* 0x0000000002007212 */ /* 0x000fca00078efe07 */
[----:B------:R-:W-:-:S04]  /*b5b0*/  FMUL.FTZ R0, R0, 1 ;  /* 0x3f80000000007820 */ /* 0x000fc80000410000 */
[----:B------:R0:W1:Y:S01]  /*b5c0*/  F2F.F64.F32 R16, R0 ;  /* 0x0000000000107310 */ /* 0x0000620000201800 */
[----:B------:R-:W-:Y:S05]  /*b5d0*/  BRA `(.L_x_6358) ;  /* 0x0000000000b47947 */ /* 0x000fea0003800000 */
.L_x_6370:
        /* <DEDUP_REMOVED lines=17> */
[----:B------:R1:W2:Y:S01]  /*b6f0*/  @P0 F2F.F64.F32 R16, R0 ;  /* 0x0000000000100310 */ /* 0x0002a20000201800 */
[----:B------:R-:W-:Y:S05]  /*b700*/  BRA `(.L_x_6358) ;  /* 0x0000000000687947 */ /* 0x000fea0003800000 */
.L_x_6357:
        /* <DEDUP_REMOVED lines=16> */
.L_x_6379:
[----:B------:R-:W-:Y:S02]  /*b810*/  CS2R R16, SRZ ;  /* 0x0000000000107805 */ /* 0x000fe4000001ff00 */
[----:B------:R-:W-:Y:S01]  /*b820*/  CS2R R18, SRZ ;  /* 0x0000000000127805 */ /* 0x000fe2000001ff00 */
[----:B------:R-:W-:Y:S06]  /*b830*/  BRA `(.L_x_6358) ;  /* 0x00000000001c7947 */ /* 0x000fec0003800000 */
.L_x_6378:
[----:B------:R-:W2:Y:S01]  /*b840*/  LDG.E.64 R16, desc[UR36][R2.64] ;  /* 0x0000002402107981 */ /* 0x000ea2000c1e1b00 */
[----:B------:R-:W-:Y:S01]  /*b850*/  CS2R R18, SRZ ;  /* 0x0000000000127805 */ /* 0x000fe2000001ff00 */
[----:B--2---:R-:W0:Y:S01]  /*b860*/  I2F.F64.U64 R16, R16 ;  /* 0x0000001000107312 */ /* 0x004e220000301800 */
[----:B------:R-:W-:Y:S05]  /*b870*/  BRA `(.L_x_6358) ;  /* 0x00000000000c7947 */ /* 0x000fea0003800000 */
.L_x_6377:
[----:B------:R-:W2:Y:S01]  /*b880*/  LDG.E R2, desc[UR36][R2.64] ;  /* 0x0000002402027981 */ /* 0x000ea2000c1e1900 */
[----:B------:R-:W-:Y:S01]  /*b890*/  CS2R R18, SRZ ;  /* 0x0000000000127805 */ /* 0x000fe2000001ff00 */
[----:B--2---:R3:W4:Y:S06]  /*b8a0*/  I2F.F64.U32 R16, R2 ;  /* 0x0000000200107312 */ /* 0x00472c0000201800 */
.L_x_6358:
[----:B------:R-:W-:Y:S05]  /*b8b0*/  BSYNC.RECONVERGENT B6 ;  /* 0x0000000000067941 */ /* 0x000fea0003800200 */
.L_x_6352:
        /* <DEDUP_REMOVED lines=19> */
.L_x_6384:
[----:B0-----:R-:W3:Y:S01]  /*b9f0*/  LDG.E.U8 R4, desc[UR36][R24.64] ;  /* 0x0000002418047981 */ /* 0x001ee2000c1e1100 */
[----:B------:R-:W-:Y:S01]  /*ba00*/  CS2R R6, SRZ ;  /* 0x0000000000067805 */ /* 0x000fe2000001ff00 */
[----:B---3--:R-:W0:Y:S01]  /*ba10*/  I2F.F64.U16 R4, R4 ;  /* 0x0000000400047312 */ /* 0x008e220000101800 */
[----:B------:R-:W-:Y:S05]  /*ba20*/  BRA `(.L_x_6386) ;  /* 0x0000000c00b87947 */ /* 0x000fea0003800000 */
.L_x_6383:
        /* <DEDUP_REMOVED lines=10> */
.L_x_6388:
[----:B0-----:R-:W3:Y:S01]  /*bad0*/  LDG.E R4, desc[UR36][R24.64] ;  /* 0x0000002418047981 */ /* 0x001ee2000c1e1900 */
[----:B------:R-:W-:Y:S01]  /*bae0*/  CS2R R6, SRZ ;  /* 0x0000000000067805 */ /* 0x000fe2000001ff00 */
[----:B---3--:R-:W0:Y:S01]  /*baf0*/  I2F.F64 R4, R4 ;  /* 0x0000000400047312 */ /* 0x008e220000201c00 */
[----:B------:R-:W-:Y:S05]  /*bb00*/  BRA `(.L_x_6386) ;  /* 0x0000000c00807947 */ /* 0x000fea0003800000 */
.L_x_6387:
[----:B0-----:R-:W3:Y:S01]  /*bb10*/  LDG.E.U16 R4, desc[UR36][R24.64] ;  /* 0x0000002418047981 */ /* 0x001ee2000c1e1500 */
[----:B------:R-:W-:Y:S01]  /*bb20*/  CS2R R6, SRZ ;  /* 0x0000000000067805 */ /* 0x000fe2000001ff00 */
[----:B---3--:R-:W0:Y:S01]  /*bb30*/  I2F.F64.S16 R4, R4 ;  /* 0x0000000400047312 */ /* 0x008e220000101c00 */
[----:B------:R-:W-:Y:S05]  /*bb40*/  BRA `(.L_x_6386) ;  /* 0x0000000c00707947 */ /* 0x000fea0003800000 */
.L_x_6382:
        /* <DEDUP_REMOVED lines=11> */
.L_x_6390:
[----:B01----:R-:W3:Y:S01]  /*bc00*/  LDG.E.U16 R0, desc[UR36][R24.64] ;  /* 0x0000002418007981 */ /* 0x003ee2000c1e1500 */
[----:B------:R-:W-:Y:S01]  /*bc10*/  CS2R R6, SRZ ;  /* 0x0000000000067805 */ /* 0x000fe2000001ff00 */
[----:B---3--:R-:W-:-:S05]  /*bc20*/  HADD2.F32 R0, -RZ, R0.H0_H0 ;  /* 0x20000000ff007230 */ /* 0x008fca0000004100 */
[----:B------:R-:W-:-:S04]  /*bc30*/  FMUL.FTZ R0, R0, 1 ;  /* 0x3f80000000007820 */ /* 0x000fc80000410000 */
[----:B------:R0:W1:Y:S01]  /*bc40*/  F2F.F64.F32 R4, R0 ;  /* 0x0000000000047310 */ /* 0x0000620000201800 */
[----:B------:R-:W-:Y:S05]  /*bc50*/  BRA `(.L_x_6386) ;  /* 0x0000000c002c7947 */ /* 0x000fea0003800000 */
.L_x_6389:
        /* <DEDUP_REMOVED lines=9> */
[----:B------:R-:W3:Y:S08]  /*bcf0*/  F2F.F64.F32 R4, R4 ;  /* 0x0000000400047310 */ /* 0x000ef00000201800 */
[----:B------:R-:W0:Y:S01]  /*bd00*/  F2F.F64.F32 R6, R6 ;  /* 0x0000000600067310 */ /* 0x000e220000201800 */
[----:B------:R-:W-:Y:S05]  /*bd10*/  BRA `(.L_x_6386) ;  /* 0x0000000800fc7947 */ /* 0x000fea0003800000 */
.L_x_6392:
[----:B0-----:R-:W1:Y:S02]  /*bd20*/  LDG.E R2, desc[UR36][R24.64] ;  /* 0x0000002418027981 */ /* 0x001e64000c1e1900 */
[--C-:B-1----:R-:W-:Y:S02]  /*bd30*/  HADD2.F32 R0, -RZ, R2.reuse.H0_H0 ;  /* 0x20000002ff007230 */ /* 0x102fe40000004100 */
[----:B------:R-:W-:-:S03]  /*bd40*/  HADD2.F32 R2, -RZ, R2.H1_H1 ;  /* 0x30000002ff027230 */ /* 0x000fc60000004100 */
[----:B------:R-:W-:Y:S02]  /*bd50*/  FMUL.FTZ R0, R0, 1 ;  /* 0x3f80000000007820 */ /* 0x000fe40000410000 */
[----:B------:R-:W-:Y:S02]  /*bd60*/  FMUL.FTZ R2, R2, 1 ;  /* 0x3f80000002027820 */ /* 0x000fe40000410000 */
[----:B------:R0:W1:Y:S08]  /*bd70*/  F2F.F64.F32 R4, R0 ;  /* 0x0000000000047310 */ /* 0x0000700000201800 */
[----:B------:R0:W3:Y:S01]  /*bd80*/  F2F.F64.F32 R6, R2 ;  /* 0x0000000200067310 */ /* 0x0000e20000201800 */
[----:B------:R-:W-:Y:S05]  /*bd90*/  BRA `(.L_x_6386) ;  /* 0x0000000800dc7947 */ /* 0x000fea0003800000 */
.L_x_6391:
[----:B0-----:R0:W5:Y:S01]  /*bda0*/  LDG.E.64 R4, desc[UR36][R24.64] ;  /* 0x0000002418047981 */ /* 0x001162000c1e1b00 */
[----:B------:R-:W-:Y:S01]  /*bdb0*/  CS2R R6, SRZ ;  /* 0x0000000000067805 */ /* 0x000fe2000001ff00 */
[----:B------:R-:W-:Y:S06]  /*bdc0*/  BRA `(.L_x_6386) ;  /* 0x0000000800d07947 */ /* 0x000fec0003800000 */
.L_x_6381:
        /* <DEDUP_REMOVED lines=14> */
.L_x_6395:
[----:B0-----:R0:W5:Y:S01]  /*beb0*/  LDG.E.128 R4, desc[UR36][R24.64] ;  /* 0x0000002418047981 */ /* 0x001162000c1e1d00 */
[----:B------:R-:W-:Y:S05]  /*bec0*/  BRA `(.L_x_6386) ;  /* 0x0000000800907947 */ /* 0x000fea0003800000 */
.L_x_6394:
[----:B------:R-:W-:-:S09]  /*bed0*/  UISETP.NE.AND UP0, UPT, UR4, 0xf, UPT ;  /* 0x0000000f0400788c */ /* 0x000fd2000bf05270 */
[----:B------:R-:W-:Y:S05]  /*bee0*/  BRA.U !UP0, `(.L_x_6396) ;  /* 0x0000000108a47547 */ /* 0x000fea000b800000 */
[----:B------:R-:W-:-:S09]  /*bef0*/  UISETP.NE.AND UP0, UPT, UR4, 0x17, UPT ;  /* 0x000000170400788c */ /* 0x000fd2000bf05270 */
[----:B------:R-:W-:Y:S05]  /*bf00*/  BRA.U !UP0, `(.L_x_6397) ;  /* 0x0000000108607547 */ /* 0x000fea000b800000 */
[----:B------:R-:W-:-:S09]  /*bf10*/  UISETP.NE.AND UP0, UPT, UR4, 0x18, UPT ;  /* 0x000000180400788c */ /* 0x000fd2000bf05270 */
[----:B------:R-:W-:Y:S05]  /*bf20*/  BRA.U UP0, `(.L_x_6385) ;  /* 0x0000000900107547 */ /* 0x000fea000b800000 */
[----:B01----:R-:W3:Y:S01]  /*bf30*/  LDG.E.U8 R0, desc[UR36][R24.64] ;  /* 0x0000002418007981 */ /* 0x003ee2000c1e1100 */
        /* <DEDUP_REMOVED lines=21> */
.L_x_6397:
[----:B0-----:R-:W1:Y:S01]  /*c090*/  LDG.E.U8 R3, desc[UR36][R24.64] ;  /* 0x0000002418037981 */ /* 0x001e62000c1e1100 */
[----:B------:R-:W-:Y:S01]  /*c0a0*/  CS2R R6, SRZ ;  /* 0x0000000000067805 */ /* 0x000fe2000001ff00 */
[C---:B-1----:R-:W-:Y:S02]  /*c0b0*/  IMAD.SHL.U32 R0, R3.reuse, 0x2000000, RZ ;  /* 0x0200000003007824 */ /* 0x042fe400078e00ff */
        /* <DEDUP_REMOVED lines=12> */
.L_x_6396:
[----:B01----:R-:W3:Y:S01]  /*c180*/  LDG.E.U16 R0, desc[UR36][R24.64] ;  /* 0x0000002418007981 */ /* 0x003ee2000c1e1500 */
[----:B------:R-:W-:Y:S02]  /*c190*/  CS2R R6, SRZ ;  /* 0x0000000000067805 */ /* 0x000fe4000001ff00 */
[----:B---3--:R-:W-:-:S05]  /*c1a0*/  SHF.L.U32 R0, R0, 0x10, RZ ;  /* 0x0000001000007819 */ /* 0x008fca00000006ff */
[----:B------:R-:W-:-:S04]  /*c1b0*/  FMUL.FTZ R0, R0, 1 ;  /* 0x3f80000000007820 */ /* 0x000fc80000410000 */
[----:B------:R0:W1:Y:S01]  /*c1c0*/  F2F.F64.F32 R4, R0 ;  /* 0x0000000000047310 */ /* 0x0000620000201800 */
[----:B------:R-:W-:Y:S05]  /*c1d0*/  BRA `(.L_x_6386) ;  /* 0x0000000400cc7947 */ /* 0x000fea0003800000 */
.L_x_6393:
        /* <DEDUP_REMOVED lines=12> */
.L_x_6400:
        /* <DEDUP_REMOVED lines=9> */
[--C-:B-1----:R-:W-:Y:S01]  /*c330*/  SHF.R.U32.HI R0, RZ, 0x3, R24.reuse ;  /* 0x00000003ff007819 */ /* 0x102fe20000011618 */
        /* <DEDUP_REMOVED lines=12> */
.L_x_6402:
[----:B------:R-:W-:Y:S05]  /*c400*/  BSYNC.RECONVERGENT B0 ;  /* 0x0000000000007941 */ /* 0x000fea0003800200 */
.L_x_6401:
[----:B------:R-:W-:Y:S01]  /*c410*/  IMAD.SHL.U32 R0, R0, 0x100000, RZ ;  /* 0x0010000000007824 */ /* 0x000fe200078e00ff */
[----:B------:R-:W-:-:S04]  /*c420*/  LEA R2, R2, 0x3b800000, 0x17 ;  /* 0x3b80000002027811 */ /* 0x000fc800078eb8ff */
[----:B------:R-:W-:-:S05]  /*c430*/  LOP3.LUT R0, R2, R0, R9, 0xfe, !PT ;  /* 0x0000000002007212 */ /* 0x000fca00078efe09 */
[----:B------:R-:W-:-:S04]  /*c440*/  FMUL.FTZ R0, R0, 1 ;  /* 0x3f80000000007820 */ /* 0x000fc80000410000 */
[----:B------:R0:W1:Y:S01]  /*c450*/  F2F.F64.F32 R4, R0 ;  /* 0x0000000000047310 */ /* 0x0000620000201800 */
[----:B------:R-:W-:Y:S05]  /*c460*/  BRA `(.L_x_6386) ;  /* 0x0000000400287947 */ /* 0x000fea0003800000 */
.L_x_6399:
        /* <DEDUP_REMOVED lines=9> */
[--C-:B-1----:R-:W-:Y:S01]  /*c500*/  SHF.R.U32.HI R0, RZ, 0x2, R24.reuse ;  /* 0x00000002ff007819 */ /* 0x102fe20000011618 */
        /* <DEDUP_REMOVED lines=12> */
.L_x_6404:
[----:B------:R-:W-:Y:S05]  /*c5d0*/  BSYNC.RECONVERGENT B0 ;  /* 0x0000000000007941 */ /* 0x000fea0003800200 */
.L_x_6403:
[----:B------:R-:W-:Y:S01]  /*c5e0*/  IMAD.SHL.U32 R0, R0, 0x200000, RZ ;  /* 0x0020000000007824 */ /* 0x000fe200078e00ff */
[----:B------:R-:W-:-:S04]  /*c5f0*/  LEA R2, R2, 0x37800000, 0x17 ;  /* 0x3780000002027811 */ /* 0x000fc800078eb8ff */
[----:B------:R-:W-:-:S05]  /*c600*/  LOP3.LUT R0, R2, R0, R9, 0xfe, !PT ;  /* 0x0000000002007212 */ /* 0x000fca00078efe09 */
[----:B------:R-:W-:-:S04]  /*c610*/  FMUL.FTZ R0, R0, 1 ;  /* 0x3f80000000007820 */ /* 0x000fc80000410000 */
[----:B------:R0:W1:Y:S01]  /*c620*/  F2F.F64.F32 R4, R0 ;  /* 0x0000000000047310 */ /* 0x0000620000201800 */
[----:B------:R-:W-:Y:S05]  /*c630*/  BRA `(.L_x_6386) ;  /* 0x0000000000b47947 */ /* 0x000fea0003800000 */
.L_x_6398:
[----:B------:R-:W-:-:S09]  /*c640*/  UISETP.NE.AND UP0, UPT, UR4, 0x1c, UPT ;  /* 0x0000001c0400788c */ /* 0x000fd2000bf05270 */
[----:B------:R-:W-:Y:S05]  /*c650*/  BRA.U !UP0, `(.L_x_6405) ;  /* 0x0000000108a07547 */ /* 0x000fea000b800000 */
[----:B------:R-:W-:-:S09]  /*c660*/  UISETP.NE.AND UP0, UPT, UR4, 0x1d, UPT ;  /* 0x0000001d0400788c */ /* 0x000fd2000bf05270 */
[----:B------:R-:W-:Y:S05]  /*c670*/  BRA.U !UP0, `(.L_x_6406) ;  /* 0x0000000108887547 */ /* 0x000fea000b800000 */
[----:B------:R-:W-:-:S09]  /*c680*/  UISETP.NE.AND UP0, UPT, UR4, 0x2c, UPT ;  /* 0x0000002c0400788c */ /* 0x000fd2000bf05270 */
[----:B------:R-:W-:Y:S05]  /*c690*/  BRA.U UP0, `(.L_x_6385) ;  /* 0x0000000100347547 */ /* 0x000fea000b800000 */
[----:B01----:R-:W3:Y:S01]  /*c6a0*/  LDG.E.U8 R0, desc[UR36][R24.64] ;  /* 0x0000002418007981 */ /* 0x003ee2000c1e1100 */
        /* <DEDUP_REMOVED lines=12> */
.L_x_6385:
        /* <DEDUP_REMOVED lines=16> */
.L_x_6407:
[----:B------:R-:W-:Y:S02]  /*c870*/  CS2R R4, SRZ ;  /* 0x0000000000047805 */ /* 0x000fe4000001ff00 */
[----:B------:R-:W-:Y:S01]  /*c880*/  CS2R R6, SRZ ;  /* 0x0000000000067805 */ /* 0x000fe2000001ff00 */
[----:B------:R-:W-:Y:S06]  /*c890*/  BRA `(.L_x_6386) ;  /* 0x00000000001c7947 */ /* 0x000fec0003800000 */
.L_x_6406:
[----:B0-----:R-:W3:Y:S01]  /*c8a0*/  LDG.E.64 R4, desc[UR36][R24.64] ;  /* 0x0000002418047981 */ /* 0x001ee2000c1e1b00 */
[----:B------:R-:W-:Y:S01]  /*c8b0*/  CS2R R6, SRZ ;  /* 0x0000000000067805 */ /* 0x000fe2000001ff00 */
[----:B---3--:R-:W0:Y:S01]  /*c8c0*/  I2F.F64.U64 R4, R4 ;  /* 0x0000000400047312 */ /* 0x008e220000301800 */
[----:B------:R-:W-:Y:S05]  /*c8d0*/  BRA `(.L_x_6386) ;  /* 0x00000000000c7947 */ /* 0x000fea0003800000 */
.L_x_6405:
[----:B0-----:R-:W3:Y:S01]  /*c8e0*/  LDG.E R4, desc[UR36][R24.64] ;  /* 0x0000002418047981 */ /* 0x001ee2000c1e1900 */
[----:B------:R-:W-:Y:S01]  /*c8f0*/  CS2R R6, SRZ ;  /* 0x0000000000067805 */ /* 0x000fe2000001ff00 */
[----:B---3--:R-:W0:Y:S06]  /*c900*/  I2F.F64.U32 R4, R4 ;  /* 0x0000000400047312 */ /* 0x008e2c0000201800 */
.L_x_6386:
[----:B------:R-:W-:Y:S05]  /*c910*/  BSYNC.RECONVERGENT B6 ;  /* 0x0000000000067941 */ /* 0x000fea0003800200 */
.L_x_6380:
        /* <DEDUP_REMOVED lines=21> */
.L_x_6411:
[----:B------:R-:W0:Y:S02]  /*ca70*/  F2I.S64.F64.TRUNC R16, R16 ;  /* 0x0000001000107311 */ /* 0x000e24000030d900 */
[----:B0-----:R-:W-:-:S05]  /*ca80*/  IMAD.MOV.U32 R5, RZ, RZ, R16 ;  /* 0x000000ffff057224 */ /* 0x001fca00078e0010 */
[----:B------:R0:W-:Y:S01]  /*ca90*/  STG.E.U8 desc[UR36][R2.64], R5 ;  /* 0x0000000502007986 */ /* 0x0001e2000c101124 */
[----:B------:R-:W-:Y:S05]  /*caa0*/  BRA `(.L_x_6413) ;  /* 0x0000000c00f07947 */ /* 0x000fea0003800000 */
.L_x_6410:
        /* <DEDUP_REMOVED lines=9> */
.L_x_6415:
[----:B------:R-:W0:Y:S02]  /*cb40*/  F2I.F64.TRUNC R17, R16 ;  /* 0x0000001000117311 */ /* 0x000e24000030d100 */
[----:B0-----:R0:W-:Y:S01]  /*cb50*/  STG.E desc[UR36][R2.64], R17 ;  /* 0x0000001102007986 */ /* 0x0011e2000c101924 */
[----:B------:R-:W-:Y:S05]  /*cb60*/  BRA `(.L_x_6413) ;  /* 0x0000000c00c07947 */ /* 0x000fea0003800000 */
.L_x_6414:
[----:B------:R-:W0:Y:S02]  /*cb70*/  F2I.F64.TRUNC R17, R16 ;  /* 0x0000001000117311 */ /* 0x000e24000030d100 */
[----:B0-----:R0:W-:Y:S01]  /*cb80*/  STG.E.U16 desc[UR36][R2.64], R17 ;  /* 0x0000001102007986 */ /* 0x0011e2000c101524 */
[----:B------:R-:W-:Y:S05]  /*cb90*/  BRA `(.L_x_6413) ;  /* 0x0000000c00b47947 */ /* 0x000fea0003800000 */
.L_x_6409:
        /* <DEDUP_REMOVED lines=13> */
.L_x_6417:
        /* <DEDUP_REMOVED lines=8> */
.L_x_6416:
        /* <DEDUP_REMOVED lines=16> */
.L_x_6419:
        /* <DEDUP_REMOVED lines=11> */
.L_x_6418:
[----:B------:R4:W-:Y:S01]  /*cea0*/  STG.E.64 desc[UR36][R2.64], R16 ;  /* 0x0000001002007986 */ /* 0x0009e2000c101b24 */
[----:B------:R-:W-:Y:S05]  /*ceb0*/  BRA `(.L_x_6413) ;  /* 0x0000000800ec7947 */ /* 0x000fea0003800000 */
.L_x_6408:
        /* <DEDUP_REMOVED lines=13> */
.L_x_6423:
        /* <DEDUP_REMOVED lines=22> */
.L_x_6426:
[----:B------:R-:W-:-:S04]  /*d0f0*/  SHF.R.U32.HI R5, RZ, 0x18, R5 ;  /* 0x00000018ff057819 */ /* 0x000fc80000011605 */
[----:B------:R-:W-:-:S07]  /*d100*/  LOP3.LUT R0, R0, 0x80, R5, 0xf8, !PT ;  /* 0x0000008000007812 */ /* 0x000fce00078ef805 */
.L_x_6425:
[----:B------:R-:W-:Y:S05]  /*d110*/  BSYNC.RECONVERGENT B0 ;  /* 0x0000000000007941 */ /* 0x000fea0003800200 */
.L_x_6424:
[----:B------:R0:W-:Y:S01]  /*d120*/  STG.E.U8 desc[UR36][R2.64], R0 ;  /* 0x0000000002007986 */ /* 0x0001e2000c101124 */
[----:B------:R-:W-:Y:S05]  /*d130*/  BRA `(.L_x_6413) ;  /* 0x00000008004c7947 */ /* 0x000fea0003800000 */
.L_x_6422:
        /* <DEDUP_REMOVED lines=22> */
.L_x_6429:
[----:B------:R-:W-:-:S04]  /*d2a0*/  SHF.R.U32.HI R5, RZ, 0x18, R5 ;  /* 0x00000018ff057819 */ /* 0x000fc80000011605 */
[----:B------:R-:W-:-:S07]  /*d2b0*/  LOP3.LUT R0, R0, 0x80, R5, 0xf8, !PT ;  /* 0x0000008000007812 */ /* 0x000fce00078ef805 */
.L_x_6428:
[----:B------:R-:W-:Y:S05]  /*d2c0*/  BSYNC.RECONVERGENT B0 ;  /* 0x0000000000007941 */ /* 0x000fea0003800200 */
.L_x_6427:
[----:B------:R0:W-:Y:S01]  /*d2d0*/  STG.E.U8 desc[UR36][R2.64], R0 ;  /* 0x0000000002007986 */ /* 0x0001e2000c101124 */
[----:B------:R-:W-:Y:S05]  /*d2e0*/  BRA `(.L_x_6413) ;  /* 0x0000000400e07947 */ /* 0x000fea0003800000 */
.L_x_6421:
        /* <DEDUP_REMOVED lines=26> */
.L_x_6431:
[----:B------:R-:W0:Y:S02]  /*d490*/  F2I.U64.F64.TRUNC R16, R16 ;  /* 0x0000001000107311 */ /* 0x000e24000030d800 */
[----:B0-----:R0:W-:Y:S01]  /*d4a0*/  STG.E.64 desc[UR36][R2.64], R16 ;  /* 0x0000001002007986 */ /* 0x0011e2000c101b24 */
[----:B------:R-:W-:Y:S05]  /*d4b0*/  BRA `(.L_x_6413) ;  /* 0x00000004006c7947 */ /* 0x000fea0003800000 */
.L_x_6430:
[----:B------:R-:W0:Y:S02]  /*d4c0*/  F2I.U32.F64.TRUNC R17, R16 ;  /* 0x0000001000117311 */ /* 0x000e24000030d000 */
[----:B0-----:R0:W-:Y:S01]  /*d4d0*/  STG.E desc[UR36][R2.64], R17 ;  /* 0x0000001102007986 */ /* 0x0011e2000c101924 */
[----:B------:R-:W-:Y:S05]  /*d4e0*/  BRA `(.L_x_6413) ;  /* 0x0000000400607947 */ /* 0x000fea0003800000 */
.L_x_6420:
        /* <DEDUP_REMOVED lines=11> */
.L_x_6433:
[----:B------:R0:W-:Y:S01]  /*d5a0*/  STG.E.128 desc[UR36][R2.64], R16 ;  /* 0x0000001002007986 */ /* 0x0001e2000c101d24 */
[----:B------:R-:W-:Y:S05]  /*d5b0*/  BRA `(.L_x_6413) ;  /* 0x00000004002c7947 */ /* 0x000fea0003800000 */
.L_x_6432:
[----:B------:R-:W-:-:S09]  /*d5c0*/  UISETP.NE.AND UP0, UPT, UR4, 0xf, UPT ;  /* 0x0000000f0400788c */ /* 0x000fd2000bf05270 */
[----:B------:R-:W-:Y:S05]  /*d5d0*/  BRA.U !UP0, `(.L_x_6434) ;  /* 0x0000000508087547 */ /* 0x000fea000b800000 */
[----:B------:R-:W-:-:S09]  /*d5e0*/  UISETP.NE.AND UP0, UPT, UR4, 0x17, UPT ;  /* 0x000000170400788c */ /* 0x000fd2000bf05270 */
[----:B------:R-:W-:Y:S05]  /*d5f0*/  BRA.U !UP0, `(.L_x_6435) ;  /* 0x0000000108a07547 */ /* 0x000fea000b800000 */
[----:B------:R-:W-:-:S09]  /*d600*/  UISETP.NE.AND UP0, UPT, UR4, 0x18, UPT ;  /* 0x000000180400788c */ /* 0x000fd2000bf05270 */
[----:B------:R-:W-:Y:S05]  /*d610*/  BRA.U !UP0, `(.L_x_6436) ;  /* 0x0000000108447547 */ /* 0x000fea000b800000 */
.L_x_6412:
        /* <DEDUP_REMOVED lines=16> */
.L_x_6437:
[----:B------:R-:W-:Y:S05]  /*d720*/  BRA `(.L_x_6413) ;  /* 0x0000000000d07947 */ /* 0x000fea0003800000 */
.L_x_6436:
        /* <DEDUP_REMOVED lines=17> */
.L_x_6439:
[----:B------:R-:W-:Y:S05]  /*d840*/  BSYNC.RECONVERGENT B0 ;  /* 0x0000000000007941 */ /* 0x000fea0003800200 */
.L_x_6438:
[----:B------:R-:W-:-:S05]  /*d850*/  LOP3.LUT R5, R0, 0x80, R5, 0xf8, !PT ;  /* 0x0000008000057812 */ /* 0x000fca00078ef805 */
[----:B------:R0:W-:Y:S01]  /*d860*/  STG.E.U8 desc[UR36][R2.64], R5 ;  /* 0x0000000502007986 */ /* 0x0001e2000c101124 */
[----:B------:R-:W-:Y:S05]  /*d870*/  BRA `(.L_x_6413) ;  /* 0x00000000007c7947 */ /* 0x000fea0003800000 */
.L_x_6435:
        /* <DEDUP_REMOVED lines=16> */
.L_x_6441:
[----:B------:R-:W-:Y:S02]  /*d980*/  ISETP.GT.U32.AND P0, PT, R4, 0x7f800000, PT ;  /* 0x7f8000000400780c */ /* 0x000fe40003f04070 */
[----:B------:R-:W-:-:S04]  /*d990*/  MOV R0, 0x7f ;  /* 0x0000007f00007802 */ /* 0x000fc80000000f00 */
[----:B------:R-:W-:-:S07]  /*d9a0*/  SEL R0, R0, 0x7c, P0 ;  /* 0x0000007c00007807 */ /* 0x000fce0000000000 */
.L_x_6442:
[----:B------:R-:W-:Y:S05]  /*d9b0*/  BSYNC.RECONVERGENT B0 ;  /* 0x0000000000007941 */ /* 0x000fea0003800200 */
.L_x_6440:
[----:B------:R-:W-:-:S04]  /*d9c0*/  SHF.R.U32.HI R5, RZ, 0x18, R5 ;  /* 0x00000018ff057819 */ /* 0x000fc80000011605 */
[----:B------:R-:W-:-:S05]  /*d9d0*/  LOP3.LUT R5, R0, 0x80, R5, 0xf8, !PT ;  /* 0x0000008000057812 */ /* 0x000fca00078ef805 */
[----:B------:R0:W-:Y:S01]  /*d9e0*/  STG.E.U8 desc[UR36][R2.64], R5 ;  /* 0x0000000502007986 */ /* 0x0001e2000c101124 */
[----:B------:R-:W-:Y:S05]  /*d9f0*/  BRA `(.L_x_6413) ;  /* 0x00000000001c7947 */ /* 0x000fea0003800000 */
.L_x_6434:
[----:B------:R-:W-:Y:S01]  /*da00*/  UMOV UR4, 0xf0000000 ;  /* 0xf000000000047882 */ /* 0x000fe20000000000 */
[----:B------:R-:W-:Y:S01]  /*da10*/  UMOV UR5, 0x380fffff ;  /* 0x380fffff00057882 */ /* 0x000fe20000000000 */
[----:B------:R-:W0:Y:S01]  /*da20*/  F2F.F32.F64 R0, R16 ;  /* 0x0000001000007310 */ /* 0x000e220000301000 */
[----:B------:R-:W-:-:S14]  /*da30*/  DSETP.GEU.AND P0, PT, |R16|, UR4, PT ;  /* 0x0000000410007e2a */ /* 0x000fdc000bf0e200 */
[----:B0-----:R-:W-:-:S05]  /*da40*/  @!P0 FMUL R0, R0, 1.175494350822287508e-38 ;  /* 0x0080000000008820 */ /* 0x001fca0000400000 */
[----:B------:R-:W-:-:S05]  /*da50*/  F2FP.BF16.F32.PACK_AB R0, RZ, R0 ;  /* 0x00000000ff00723e */ /* 0x000fca00000010ff */
[----:B------:R0:W-:Y:S02]  /*da60*/  STG.E.U16 desc[UR36][R2.64], R0 ;  /* 0x0000000002007986 */ /* 0x0001e4000c101524 */
.L_x_6413:
[----:B------:R-:W-:-:S07]  /*da70*/  VIADD R23, R23, 0x80 ;  /* 0x0000008017177836 */ /* 0x000fce0000000000 */
.L_x_6350:
[----:B------:R-:W-:Y:S05]  /*da80*/  BSYNC.RECONVERGENT B7 ;  /* 0x0000000000077941 */ /* 0x000fea0003800200 */
.L_x_6349:
[----:B------:R-:W5:Y:S02]  /*da90*/  LDCU UR4, c[0x0][0x380] ;  /* 0x00007000ff0477ac */ /* 0x000f640008000800 */
[----:B-----5:R-:W-:-:S13]  /*daa0*/  ISETP.GE.AND P0, PT, R23, UR4, PT ;  /* 0x0000000417007c0c */ /* 0x020fda000bf06270 */
[----:B------:R-:W-:Y:S05]  /*dab0*/  @P0 EXIT ;  /* 0x000000000000094d */ /* 0x000fea0003800000 */
        /* <DEDUP_REMOVED lines=354> */
.L_x_6443:
[----:B------:R-:W0:Y:S01]  /*f0e0*/  LDCU.64 UR6, c[0x0][0x5e8] ;  /* 0x0000bd00ff0677ac */ /* 0x000e220008000a00 */
[----:B------:R-:W-:Y:S01]  /*f0f0*/  BSSY.RECONVERGENT B6, `(.L_x_6444) ;  /* 0x0000107000067945 */ /* 0x000fe20003800200 */
[----:B------:R-:W1:Y:S01]  /*f100*/  LDCU.64 UR8, c[0x0][0x5f0] ;  /* 0x0000be00ff0877ac */ /* 0x000e620008000a00 */
[----:B------:R-:W-:-:S04]  /*f110*/  UPRMT UR4, UR39, 0x9910, URZ ;  /* 0x0000991027047896 */ /* 0x000fc800080000ff */
[----:B------:R-:W-:Y:S01]  /*f120*/  UISETP.GT.AND UP0, UPT, UR4, 0x9, UPT ;  /* 0x000000090400788c */ /* 0x000fe2000bf04270 */
[----:B0-----:R-:W-:Y:S02]  /*f130*/  IADD3 R22, P0, PT, R22, UR6, RZ ;  /* 0x0000000616167c10 */ /* 0x001fe4000ff1e0ff */
[----:B-1234-:R-:W-:-:S03]  /*f140*/  IADD3 R2, P1, PT, R0, UR8, RZ ;  /* 0x0000000800027c10 */ /* 0x01efc6000ff3e0ff */
        /* <DEDUP_REMOVED lines=15> */
.L_x_6448:
[----:B------:R-:W2:Y:S01]  /*f240*/  LDG.E.U8 R2, desc[UR36][R2.64] ;  /* 0x0000002402027981 */ /* 0x000ea2000c1e1100 */
[----:B------:R-:W-:Y:S01]  /*f250*/  CS2R R18, SRZ ;  /* 0x0000000000127805 */ /* 0x000fe2000001ff00 */
[----:B--2---:R0:W1:Y:S01]  /*f260*/  I2F.F64.U16 R16, R2 ;  /* 0x0000000200107312 */ /* 0x0040620000101800 */
[----:B------:R-:W-:Y:S05]  /*f270*/  BRA `(.L_x_6450) ;  /* 0x0000000c00b87947 */ /* 0x000fea0003800000 */
.L_x_6447:
        /* <DEDUP_REMOVED lines=10> */
.L_x_6452:
[----:B------:R-:W2:Y:S01]  /*f320*/  LDG.E R2, desc[UR36][R2.64] ;  /* 0x0000002402027981 */ /* 0x000ea2000c1e1900 */
[----:B------:R-:W-:Y:S01]  /*f330*/  CS2R R18, SRZ ;  /* 0x0000000000127805 */ /* 0x000fe2000001ff00 */
[----:B--2---:R0:W1:Y:S01]  /*f340*/  I2F.F64 R16, R2 ;  /* 0x0000000200107312 */ /* 0x0040620000201c00 */
[----:B------:R-:W-:Y:S05]  /*f350*/  BRA `(.L_x_6450) ;  /* 0x0000000c00807947 */ /* 0x000fea0003800000 */
.L_x_6451:
[----:B------:R-:W2:Y:S01]  /*f360*/  LDG.E.U16 R2, desc[UR36][R2.64] ;  /* 0x0000002402027981 */ /* 0x000ea2000c1e1500 */
[----:B------:R-:W-:Y:S01]  /*f370*/  CS2R R18, SRZ ;  /* 0x0000000000127805 */ /* 0x000fe2000001ff00 */
[----:B--2---:R0:W1:Y:S01]  /*f380*/  I2F.F64.S16 R16, R2 ;  /* 0x0000000200107312 */ /* 0x0040620000101c00 */
[----:B------:R-:W-:Y:S05]  /*f390*/  BRA `(.L_x_6450) ;  /* 0x0000000c00707947 */ /* 0x000fea0003800000 */
.L_x_6446:
        /* <DEDUP_REMOVED lines=11> */
.L_x_6454:
[----:B------:R-:W2:Y:S01]  /*f450*/  LDG.E.U16 R0, desc[UR36][R2.64] ;  /* 0x0000002402007981 */ /* 0x000ea2000c1e1500 */
[----:B------:R-:W-:Y:S01]  /*f460*/  CS2R R18, SRZ ;  /* 0x0000000000127805 */ /* 0x000fe2000001ff00 */
[----:B--2---:R-:W-:-:S05]  /*f470*/  HADD2.F32 R0, -RZ, R0.H0_H0 ;  /* 0x20000000ff007230 */ /* 0x004fca0000004100 */
[----:B------:R-:W-:-:S04]  /*f480*/  FMUL.FTZ R0, R0, 1 ;  /* 0x3f80000000007820 */ /* 0x000fc80000410000 */
[----:B------:R1:W2:Y:S01]  /*f490*/  F2F.F64.F32 R16, R0 ;  /* 0x0000000000107310 */ /* 0x0002a20000201800 */
[----:B------:R-:W-:Y:S05]  /*f4a0*/  BRA `(.L_x_6450) ;  /* 0x0000000c002c7947 */ /* 0x000fea0003800000 */
.L_x_6453:
        /* <DEDUP_REMOVED lines=9> */
[----:B------:R-:W4:Y:S08]  /*f540*/  F2F.F64.F32 R16, R16 ;  /* 0x0000001000107310 */ /* 0x000f300000201800 */
[----:B------:R-:W0:Y:S01]  /*f550*/  F2F.F64.F32 R18, R18 ;  /* 0x0000001200127310 */ /* 0x000e220000201800 */
[----:B------:R-:W-:Y:S05]  /*f560*/  BRA `(.L_x_6450) ;  /* 0x0000000800fc7947 */ /* 0x000fea0003800000 */
.L_x_6456:
        /* <DEDUP_REMOVED lines=8> */
.L_x_6455:
[----:B------:R3:W5:Y:S01]  /*f5f0*/  LDG.E.64 R16, desc[UR36][R2.64] ;  /* 0x0000002402107981 */ /* 0x000762000c1e1b00 */
[----:B------:R-:W-:Y:S01]  /*f600*/  CS2R R18, SRZ ;  /* 0x0000000000127805 */ /* 0x000fe2000001ff00 */
[----:B------:R-:W-:Y:S06]  /*f610*/  BRA `(.L_x_6450) ;  /* 0x0000000800d07947 */ /* 0x000fec0003800000 */
.L_x_6445:
        /* <DEDUP_REMOVED lines=9> */
[----:B------:R-:W-:Y:S01]  /*f6b0*/  HFMA2 R16, -RZ, RZ, 0, 0 ;  /* 0x00000000ff107431 */ /* 0x000fe200000001ff */
[----:B------:R-:W-:Y:S02]  /*f6c0*/  CS2R R18, SRZ ;  /* 0x0000000000127805 */ /* 0x000fe4000001ff00 */
[----:B--2---:R-:W-:-:S04]  /*f6d0*/  ISETP.NE.AND P0, PT, R2, RZ, PT ;  /* 0x000000ff0200720c */ /* 0x004fc80003f05270 */
[----:B------:R-:W-:Y:S01]  /*f6e0*/  FSEL R17, RZ, 1.875, !P0 ;  /* 0x3ff00000ff117808 */ /* 0x000fe20004000000 */
[----:B------:R-:W-:Y:S08]  /*f6f0*/  BRA `(.L_x_6450) ;  /* 0x0000000800987947 */ /* 0x000ff00003800000 */
.L_x_6459:
[----:B------:R0:W5:Y:S01]  /*f700*/  LDG.E.128 R16, desc[UR36][R2.64] ;  /* 0x0000002402107981 */ /* 0x000162000c1e1d00 */
[----:B------:R-:W-:Y:S05]  /*f710*/  BRA `(.L_x_6450) ;  /* 0x0000000800907947 */ /* 0x000fea0003800000 */
.L_x_6458:
        /* <DEDUP_REMOVED lines=28> */
.L_x_6461:
        /* <DEDUP_REMOVED lines=15> */
.L_x_6460:
[----:B------:R-:W2:Y:S01]  /*f9d0*/  LDG.E.U16 R0, desc[UR36][R2.64] ;  /* 0x0000002402007981 */ /* 0x000ea2000c1e1500 */
[----:B------:R-:W-:Y:S01]  /*f9e0*/  CS2R R18, SRZ ;  /* 0x0000000000127805 */ /* 0x000fe2000001ff00 */
[----:B--2---:R-:W-:-:S04]  /*f9f0*/  IMAD.U32 R0, R0, 0x10000, RZ ;  /* 0x0001000000007824 */ /* 0x004fc800078e00ff */
[----:B------:R-:W-:-:S04]  /*fa00*/  FMUL.FTZ R0, R0, 1 ;  /* 0x3f80000000007820 */ /* 0x000fc80000410000 */
[----:B------:R0:W1:Y:S01]  /*fa10*/  F2F.F64.F32 R16, R0 ;  /* 0x0000000000107310 */ /* 0x0000620000201800 */
[----:B------:R-:W-:Y:S05]  /*fa20*/  BRA `(.L_x_6450) ;  /* 0x0000000400cc7947 */ /* 0x000fea0003800000 */
.L_x_6457:
        /* <DEDUP_REMOVED lines=12> */
.L_x_6464:
        /* <DEDUP_REMOVED lines=22> */
.L_x_6466:
[----:B------:R-:W-:Y:S05]  /*fc50*/  BSYNC.RECONVERGENT B0 ;  /* 0x0000000000007941 */ /* 0x000fea0003800200 */
.L_x_6465:
[----:B------:R-:W-:Y:S02]  /*fc60*/  SHF.L.U32 R0, R0, 0x14, RZ ;  /* 0x0000001400007819 */ /* 0x000fe400000006ff */
[----:B------:R-:W-:-:S04]  /*fc70*/  LEA R2, R2, 0x3b800000, 0x17 ;  /* 0x3b80000002027811 */ /* 0x000fc800078eb8ff */
[----:B------:R-:W-:-:S05]  /*fc80*/  LOP3.LUT R0, R2, R0, R7, 0xfe, !PT ;  /* 0x0000000002007212 */ /* 0x000fca00078efe07 */
[----:B------:R-:W-:-:S04]  /*fc90*/  FMUL.FTZ R0, R0, 1 ;  /* 0x3f80000000007820 */ /* 0x000fc80000410000 */
[----:B------:R0:W1:Y:S01]  /*fca0*/  F2F.F64.F32 R16, R0 ;  /* 0x0000000000107310 */ /* 0x0000620000201800 */
[----:B------:R-:W-:Y:S05]  /*fcb0*/  BRA `(.L_x_6450) ;  /* 0x0000000400287947 */ /* 0x000fea0003800000 */
.L_x_6463:
        /* <DEDUP_REMOVED lines=22> */
.L_x_6468:
[----:B------:R-:W-:Y:S05]  /*fe20*/  BSYNC.RECONVERGENT B0 ;  /* 0x0000000000007941 */ /* 0x000fea0003800200 */
.L_x_6467:
[----:B------:R-:W-:Y:S01]  /*fe30*/  IMAD.SHL.U32 R0, R0, 0x200000, RZ ;  /* 0x0020000000007824 */ /* 0x000fe200078e00ff */
[----:B------:R-:W-:-:S04]  /*fe40*/  LEA R2, R2, 0x37800000, 0x17 ;  /* 0x3780000002027811 */ /* 0x000fc800078eb8ff */
[----:B------:R-:W-:-:S05]  /*fe50*/  LOP3.LUT R0, R2, R0, R7, 0xfe, !PT ;  /* 0x0000000002007212 */ /* 0x000fca00078efe07 */
[----:B------:R-:W-:-:S04]  /*fe60*/  FMUL.FTZ R0, R0, 1 ;  /* 0x3f80000000007820 */ /* 0x000fc80000410000 */
[----:B------:R0:W1:Y:S01]  /*fe70*/  F2F.F64.F32 R16, R0 ;  /* 0x0000000000107310 */ /* 0x0000620000201800 */
[----:B------:R-:W-:Y:S05]  /*fe80*/  BRA `(.L_x_6450) ;  /* 0x0000000000b47947 */ /* 0x000fea0003800000 */
.L_x_6462:
        /* <DEDUP_REMOVED lines=19> */
.L_x_6449:
        /* <DEDUP_REMOVED lines=16> */
.L_x_6471:
[----:B------:R-:W-:Y:S02]  /*100c0*/  CS2R R16, SRZ ;  /* 0x0000000000107805 */ /* 0x000fe4000001ff00 */
[----:B------:R-:W-:Y:S01]  /*100d0*/  CS2R R18, SRZ ;  /* 0x0000000000127805 */ /* 0x000fe2000001ff00 */
[----:B------:R-:W-:Y:S06]  /*100e0*/  BRA `(.L_x_6450) ;  /* 0x00000000001c7947 */ /* 0x000fec0003800000 */
.L_x_6470:
[----:B------:R-:W2:Y:S01]  /*100f0*/  LDG.E.64 R16, desc[UR36][R2.64] ;  /* 0x0000002402107981 */ /* 0x000ea2000c1e1b00 */
[----:B------:R-:W-:Y:S01]  /*10100*/  CS2R R18, SRZ ;  /* 0x0000000000127805 */ /* 0x000fe2000001ff00 */
[----:B--2---:R-:W0:Y:S01]  /*10110*/  I2F.F64.U64 R16, R16 ;  /* 0x0000001000107312 */ /* 0x004e220000301800 */
[----:B------:R-:W-:Y:S05]  /*10120*/  BRA `(.L_x_6450) ;  /* 0x00000000000c7947 */ /* 0x000fea0003800000 */
.L_x_6469:
[----:B------:R-:W2:Y:S01]  /*10130*/  LDG.E R2, desc[UR36][R2.64] ;  /* 0x0000002402027981 */ /* 0x000ea2000c1e1900 */
[----:B------:R-:W-:Y:S01]  /*10140*/  CS2R R18, SRZ ;  /* 0x0000000000127805 */ /* 0x000fe2000001ff00 */
[----:B--2---:R0:W1:Y:S06]  /*10150*/  I2F.F64.U32 R16, R2 ;  /* 0x0000000200107312 */ /* 0x00406c0000201800 */
.L_x_6450:
[----:B------:R-:W-:Y:S05]  /*10160*/  BSYNC.RECONVERGENT B6 ;  /* 0x0000000000067941 */ /* 0x000fea0003800200 */
.L_x_6444:
        /* <DEDUP_REMOVED lines=19> */
.L_x_6476:
[----:B0-----:R-:W3:Y:S01]  /*102a0*/  LDG.E.U8 R4, desc[UR36][R24.64] ;  /* 0x0000002418047981 */ /* 0x001ee2000c1e1100 */
[----:B------:R-:W-:Y:S01]  /*102b0*/  CS2R R6, SRZ ;  /* 0x0000000000067805 */ /* 0x000fe2000001ff00 */
[----:B---3--:R-:W0:Y:S01]  /*102c0*/  I2F.F64.U16 R4, R4 ;  /* 0x0000000400047312 */ /* 0x008e220000101800 */
[----:B------:R-:W-:Y:S05]  /*102d0*/  BRA `(.L_x_6478) ;  /* 0x0000000c00b87947 */ /* 0x000fea0003800000 */
.L_x_6475:
        /* <DEDUP_REMOVED lines=10> */
.L_x_6480:
[----:B0-----:R-:W3:Y:S01]  /*10380*/  LDG.E R4, desc[UR36][R24.64] ;  /* 0x0000002418047981 */ /* 0x001ee2000c1e1900 */
[----:B------:R-:W-:Y:S01]  /*10390*/  CS2R R6, SRZ ;  /* 0x0000000000067805 */ /* 0x000fe2000001ff00 */
[----:B---3--:R-:W0:Y:S01]  /*103a0*/  I2F.F64 R4, R4 ;  /* 0x0000000400047312 */ /* 0x008e220000201c00 */
[----:B------:R-:W-:Y:S05]  /*103b0*/  BRA `(.L_x_6478) ;  /* 0x0000000c00807947 */ /* 0x000fea0003800000 */
.L_x_6479:
[----:B0-----:R-:W3:Y:S01]  /*103c0*/  LDG.E.U16 R4, desc[UR36][R24.64] ;  /* 0x0000002418047981 */ /* 0x001ee2000c1e1500 */
[----:B------:R-:W-:Y:S01]  /*103d0*/  CS2R R6, SRZ ;  /* 0x0000000000067805 */ /* 0x000fe2000001ff00 */
[----:B---3--:R-:W0:Y:S01]  /*103e0*/  I2F.F64.S16 R4, R4 ;  /* 0x0000000400047312 */ /* 0x008e220000101c00 */
[----:B------:R-:W-:Y:S05]  /*103f0*/  BRA `(.L_x_6478) ;  /* 0x0000000c00707947 */ /* 0x000fea0003800000 */
.L_x_6474:
        /* <DEDUP_REMOVED lines=11> */
.L_x_6482:
[----:B01----:R-:W3:Y:S01]  /*104b0*/  LDG.E.U16 R0, desc[UR36][R24.64] ;  /* 0x0000002418007981 */ /* 0x003ee2000c1e1500 */
[----:B------:R-:W-:Y:S01]  /*104c0*/  CS2R R6, SRZ ;  /* 0x0000000000067805 */ /* 0x000fe2000001ff00 */
[----:B---3--:R-:W-:-:S05]  /*104d0*/  HADD2.F32 R0, -RZ, R0.H0_H0 ;  /* 0x20000000ff007230 */ /* 0x008fca0000004100 */
[----:B------:R-:W-:-:S04]  /*104e0*/  FMUL.FTZ R0, R0, 1 ;  /* 0x3f80000000007820 */ /* 0x000fc80000410000 */
[----:B------:R3:W0:Y:S01]  /*104f0*/  F2F.F64.F32 R4, R0 ;  /* 0x0000000000047310 */ /* 0x0006220000201800 */
[----:B------:R-:W-:Y:S05]  /*10500*/  BRA `(.L_x_6478) ;  /* 0x0000000c002c7947 */ /* 0x000fea0003800000 */
.L_x_6481:
        /* <DEDUP_REMOVED lines=12> */
.L_x_6484:
        /* <DEDUP_REMOVED lines=8> */
.L_x_6483:
[----:B0-----:R0:W5:Y:S01]  /*10650*/  LDG.E.64 R4, desc[UR36][R24.64] ;  /* 0x0000002418047981 */ /* 0x001162000c1e1b00 */
[----:B------:R-:W-:Y:S01]  /*10660*/  CS2R R6, SRZ ;  /* 0x0000000000067805 */ /* 0x000fe2000001ff00 */
[----:B------:R-:W-:Y:S06]  /*10670*/  BRA `(.L_x_6478) ;  /* 0x0000000800d07947 */ /* 0x000fec0003800000 */
.L_x_6473:
        /* <DEDUP_REMOVED lines=9> */
[----:B------:R-:W-:Y:S02]  /*10710*/  CS2R R6, SRZ ;  /* 0x0000000000067805 */ /* 0x000fe4000001ff00 */
[----:B0-----:R-:W-:Y:S02]  /*10720*/  MOV R4, RZ ;  /* 0x000000ff00047202 */ /* 0x001fe40000000f00 */
[----:B---3--:R-:W-:-:S04]  /*10730*/  ISETP.NE.AND P0, PT, R24, RZ, PT ;  /* 0x000000ff1800720c */ /* 0x008fc80003f05270 */
[----:B------:R-:W-:Y:S01]  /*10740*/  FSEL R5, RZ, 1.875, !P0 ;  /* 0x3ff00000ff057808 */ /* 0x000fe20004000000 */
[----:B------:R-:W-:Y:S08]  /*10750*/  BRA `(.L_x_6478) ;  /* 0x0000000800987947 */ /* 0x000ff00003800000 */
.L_x_6487:
[----:B0-----:R0:W5:Y:S01]  /*10760*/  LDG.E.128 R4, desc[UR36][R24.64] ;  /* 0x0000002418047981 */ /* 0x001162000c1e1d00 */
[----:B------:R-:W-:Y:S05]  /*10770*/  BRA `(.L_x_6478) ;  /* 0x0000000800907947 */ /* 0x000fea0003800000 */
.L_x_6486:
        /* <DEDUP_REMOVED lines=8> */
[----:B------:R-:W-:Y:S01]  /*10800*/  CS2R R6, SRZ ;  /* 0x0000000000067805 */ /* 0x000fe2000001ff00 */
[----:B---3--:R-:W-:-:S05]  /*10810*/  IMAD.SHL.U32 R0, R0, 0x1000000, RZ ;  /* 0x0100000000007824 */ /* 0x008fca00078e00ff */
        /* <DEDUP_REMOVED lines=18> */
.L_x_6489:
[----:B0-----:R-:W1:Y:S01]  /*10940*/  LDG.E.U8 R3, desc[UR36][R24.64] ;  /* 0x0000002418037981 */ /* 0x001e62000c1e1100 */
[----:B------:R-:W-:Y:S01]  /*10950*/  CS2R R6, SRZ ;  /* 0x0000000000067805 */ /* 0x000fe2000001ff00 */
[C---:B-1----:R-:W-:Y:S01]  /*10960*/  IMAD.SHL.U32 R0, R3.reuse, 0x2000000, RZ ;  /* 0x0200000003007824 */ /* 0x042fe200078e00ff */
        /* <DEDUP_REMOVED lines=12> */
.L_x_6488:
[----:B01----:R-:W3:Y:S01]  /*10a30*/  LDG.E.U16 R0, desc[UR36][R24.64] ;  /* 0x0000002418007981 */ /* 0x003ee2000c1e1500 */
[----:B------:R-:W-:Y:S01]  /*10a40*/  CS2R R6, SRZ ;  /* 0x0000000000067805 */ /* 0x000fe2000001ff00 */
[----:B---3--:R-:W-:-:S04]  /*10a50*/  IMAD.U32 R0, R0, 0x10000, RZ ;  /* 0x0001000000007824 */ /* 0x008fc800078e00ff */
[----:B------:R-:W-:-:S04]  /*10a60*/  FMUL.FTZ R0, R0, 1 ;  /* 0x3f80000000007820 */ /* 0x000fc80000410000 */
[----:B------:R0:W1:Y:S01]  /*10a70*/  F2F.F64.F32 R4, R0 ;  /* 0x0000000000047310 */ /* 0x0000620000201800 */
[----:B------:R-:W-:Y:S05]  /*10a80*/  BRA `(.L_x_6478) ;  /* 0x0000000400cc7947 */ /* 0x000fea0003800000 */
.L_x_6485:
        /* <DEDUP_REMOVED lines=12> */
.L_x_6492:
[----:B------:R-:W3:Y:S01]  /*10b50*/  LDG.E.U8 R24, desc[UR36][R24.64] ;  /* 0x0000002418187981 */ /* 0x000ee2000c1e1100 */
[----:B------:R-:W-:Y:S02]  /*10b60*/  CS2R R6, SRZ ;  /* 0x0000000000067805 */ /* 0x000fe4000001ff00 */
[----:B0-----:R-:W-:Y:S02]  /*10b70*/  CS2R R4, SRZ ;  /* 0x0000000000047805 */ /* 0x001fe4000001ff00 */
[----:B---3--:R-:W-:-:S13]  /*10b80*/  ISETP.NE.AND P0, PT, R24, RZ, PT ;  /* 0x000000ff1800720c */ /* 0x008fda0003f05270 */
[----:B------:R-:W-:Y:S05]  /*10b90*/  @!P0 BRA `(.L_x_6478) ;  /* 0x0000000400888947 */ /* 0x000fea0003800000 */
[----:B------:R-:W-:-:S13]  /*10ba0*/  ISETP.NE.AND P0, PT, R24, 0x80, PT ;  /* 0x000000801800780c */ /* 0x000fda0003f05270 */
[----:B------:R-:W-:Y:S01]  /*10bb0*/  @!P0 IMAD.MOV.U32 R4, RZ, RZ, 0x20000000 ;  /* 0x20000000ff048424 */ /* 0x000fe200078e00ff */
[----:B------:R-:W-:Y:S01]  /*10bc0*/  @!P0 MOV R5, 0x7ff80000 ;  /* 0x7ff8000000058802 */ /* 0x000fe20000000f00 */
        /* <DEDUP_REMOVED lines=14> */
.L_x_6494:
[----:B------:R-:W-:Y:S05]  /*10cb0*/  BSYNC.RECONVERGENT B0 ;  /* 0x0000000000007941 */ /* 0x000fea0003800200 */
.L_x_6493:
[----:B------:R-:W-:Y:S02]  /*10cc0*/  SHF.L.U32 R0, R0, 0x14, RZ ;  /* 0x0000001400007819 */ /* 0x000fe400000006ff */
[----:B------:R-:W-:-:S04]  /*10cd0*/  LEA R2, R2, 0x3b800000, 0x17 ;  /* 0x3b80000002027811 */ /* 0x000fc800078eb8ff */
[----:B------:R-:W-:-:S05]  /*10ce0*/  LOP3.LUT R0, R2, R0, R9, 0xfe, !PT ;  /* 0x0000000002007212 */ /* 0x000fca00078efe09 */
[----:B------:R-:W-:-:S04]  /*10cf0*/  FMUL.FTZ R0, R0, 1 ;  /* 0x3f80000000007820 */ /* 0x000fc80000410000 */
[----:B------:R0:W1:Y:S01]  /*10d00*/  F2F.F64.F32 R4, R0 ;  /* 0x0000000000047310 */ /* 0x0000620000201800 */
[----:B------:R-:W-:Y:S05]  /*10d10*/  BRA `(.L_x_6478) ;  /* 0x0000000400287947 */ /* 0x000fea0003800000 */
.L_x_6491:
        /* <DEDUP_REMOVED lines=22> */
.L_x_6496:
[----:B------:R-:W-:Y:S05]  /*10e80*/  BSYNC.RECONVERGENT B0 ;  /* 0x0000000000007941 */ /* 0x000fea0003800200 */
.L_x_6495:
[----:B------:R-:W-:Y:S01]  /*10e90*/  IMAD.SHL.U32 R0, R0, 0x200000, RZ ;  /* 0x0020000000007824 */ /* 0x000fe200078e00ff */
[----:B------:R-:W-:-:S04]  /*10ea0*/  LEA R2, R2, 0x37800000, 0x17 ;  /* 0x3780000002027811 */ /* 0x000fc800078eb8ff */
[----:B------:R-:W-:-:S05]  /*10eb0*/  LOP3.LUT R0, R2, R0, R9, 0xfe, !PT ;  /* 0x0000000002007212 */ /* 0x000fca00078efe09 */
[----:B------:R-:W-:-:S04]  /*10ec0*/  FMUL.FTZ R0, R0, 1 ;  /* 0x3f80000000007820 */ /* 0x000fc80000410000 */
[----:B------:R0:W1:Y:S01]  /*10ed0*/  F2F.F64.F32 R4, R0 ;  /* 0x0000000000047310 */ /* 0x0000620000201800 */
[----:B------:R-:W-:Y:S05]  /*10ee0*/  BRA `(.L_x_6478) ;  /* 0x0000000000b47947 */ /* 0x000fea0003800000 */
.L_x_6490:
[----:B------:R-:W-:-:S09]  /*10ef0*/  UISETP.NE.AND UP0, UPT, UR4, 0x1c, UPT ;  /* 0x0000001c0400788c */ /* 0x000fd2000bf05270 */
[----:B------:R-:W-:Y:S05]  /*10f00*/  BRA.U !UP0, `(.L_x_6497) ;  /* 0x0000000108a07547 */ /* 0x000fea000b800000 */
[----:B------:R-:W-:-:S09]  /*10f10*/  UISETP.NE.AND UP0, UPT, UR4, 0x1d, UPT ;  /* 0x0000001d0400788c */ /* 0x000fd2000bf05270 */
[----:B------:R-:W-:Y:S05]  /*10f20*/  BRA.U !UP0, `(.L_x_6498) ;  /* 0x0000000108887547 */ /* 0x000fea000b800000 */
[----:B------:R-:W-:-:S09]  /*10f30*/  UISETP.NE.AND UP0, UPT, UR4, 0x2c, UPT ;  /* 0x0000002c0400788c */ /* 0x000fd2000bf05270 */
[----:B------:R-:W-:Y:S05]  /*10f40*/  BRA.U UP0, `(.L_x_6477) ;  /* 0x0000000100347547 */ /* 0x000fea000b800000 */
[----:B01----:R-:W3:Y:S01]  /*10f50*/  LDG.E.U8 R0, desc[UR36][R24.64] ;  /* 0x0000002418007981 */ /* 0x003ee2000c1e1100 */
[----:B------:R-:W-:Y:S01]  /*10f60*/  HFMA2 R4, -RZ, RZ, 0, 0 ;  /* 0x00000000ff047431 */ /* 0x000fe200000001ff */
        /* <DEDUP_REMOVED lines=11> */
.L_x_6477:
[----:B0-----:R-:W-:Y:S01]  /*11020*/  MOV R2, 0x0 ;  /* 0x0000000000027802 */ /* 0x001fe20000000f00 */
[----:B------:R-:W0:Y:S01]  /*11030*/  LDCU.64 UR4, c[0x4][0x1a8] ;  /* 0x01003500ff0477ac */ /* 0x000e220008000a00 */
[----:B------:R-:W-:Y:S02]  /*11040*/  HFMA2 R12, -RZ, RZ, 0, 5.9604644775390625e-08 ;  /* 0x00000001ff0c7431 */ /* 0x000fe400000001ff */
[----:B------:R-:W-:Y:S01]  /*11050*/  IMAD.MOV.U32 R8, RZ, RZ, 0x4e ;  /* 0x0000004eff087424 */ /* 0x000fe200078e00ff */
[----:B------:R-:W3:Y:S01]  /*11060*/  LDCU.64 UR6, c[0x4][0x1b0] ;  /* 0x01003600ff0677ac */ /* 0x000ee20008000a00 */
[----:B------:R-:W1:Y:S01]  /*11070*/  LDC.64 R2, c[0x4][R2] ;  /* 0x0100000002027b82 */ /* 0x000e620000000a00 */
[----:B------:R-:W-:Y:S01]  /*11080*/  IMAD.MOV.U32 R13, RZ, RZ, RZ ;  /* 0x000000ffff0d7224 */ /* 0x000fe200078e00ff */
[----:B------:R-:W2:Y:S01]  /*11090*/  LDCU.64 UR8, c[0x4][0x80] ;  /* 0x01001000ff0877ac */ /* 0x000ea20008000a00 */
[----:B0-----:R-:W-:Y:S01]  /*110a0*/  IMAD.U32 R4, RZ, RZ, UR4 ;  /* 0x00000004ff047e24 */ /* 0x001fe2000f8e00ff */
[----:B------:R-:W-:Y:S01]  /*110b0*/  MOV R5, UR5 ;  /* 0x0000000500057c02 */ /* 0x000fe20008000f00 */
[----:B---3--:R-:W-:-:S02]  /*110c0*/  IMAD.U32 R6, RZ, RZ, UR6 ;  /* 0x00000006ff067e24 */ /* 0x008fc4000f8e00ff */
[----:B------:R-:W-:Y:S01]  /*110d0*/  IMAD.U32 R7, RZ, RZ, UR7 ;  /* 0x00000007ff077e24 */ /* 0x000fe2000f8e00ff */
[----:B--2---:R-:W-:Y:S01]  /*110e0*/  MOV R10, UR8 ;  /* 0x00000008000a7c02 */ /* 0x004fe20008000f00 */
[----:B------:R-:W-:-:S07]  /*110f0*/  IMAD.U32 R11, RZ, RZ, UR9 ;  /* 0x00000009ff0b7e24 */ /* 0x000fce000f8e00ff */
[----:B------:R-:W-:-:S07]  /*11100*/  LEPC R20, `(.L_x_6499) ;  /* 0x000000001014794e */ /* 0x000fce0000000000 */
[----:B-1--45:R-:W-:Y:S05]  /*11110*/  CALL.ABS.NOINC R2 ;  /* 0x0000000002007343 */ /* 0x032fea0003c00000 */
.L_x_6499:
[----:B------:R-:W-:Y:S02]  /*11120*/  CS2R R4, SRZ ;  /* 0x0000000000047805 */ /* 0x000fe4000001ff00 */
[----:B------:R-:W-:Y:S01]  /*11130*/  CS2R R6, SRZ ;  /* 0x0000000000067805 */ /* 0x000fe2000001ff00 */
[----:B------:R-:W-:Y:S06]  /*11140*/  BRA `(.L_x_6478) ;  /* 0x00000000001c7947 */ /* 0x000fec0003800000 */
.L_x_6498:
[----:B0-----:R-:W3:Y:S01]  /*11150*/  LDG.E.64 R4, desc[UR36][R24.64] ;  /* 0x0000002418047981 */ /* 0x001ee2000c1e1b00 */
[----:B------:R-:W-:Y:S01]  /*11160*/  CS2R R6, SRZ ;  /* 0x0000000000067805 */ /* 0x000fe2000001ff00 */
[----:B---3--:R-:W0:Y:S01]  /*11170*/  I2F.F64.U64 R4, R4 ;  /* 0x0000000400047312 */ /* 0x008e220000301800 */
[----:B------:R-:W-:Y:S05]  /*11180*/  BRA `(.L_x_6478) ;  /* 0x00000000000c7947 */ /* 0x000fea0003800000 */
.L_x_6497:
[----:B0-----:R-:W3:Y:S01]  /*11190*/  LDG.E R4, desc[UR36][R24.64] ;  /* 0x0000002418047981 */ /* 0x001ee2000c1e1900 */
[----:B------:R-:W-:Y:S01]  /*111a0*/  CS2R R6, SRZ ;  /* 0x0000000000067805 */ /* 0x000fe2000001ff00 */
[----:B---3--:R-:W0:Y:S06]  /*111b0*/  I2F.F64.U32 R4, R4 ;  /* 0x0000000400047312 */ /* 0x008e2c0000201800 */
.L_x_6478:
[----:B------:R-:W-:Y:S05]  /*111c0*/  BSYNC.RECONVERGENT B6 ;  /* 0x0000000000067941 */ /* 0x000fea0003800200 */
.L_x_6472:
[----:B------:R-:W-:Y:S01]  /*111d0*/  UPRMT UR4, UR43, 0x9910, URZ ;  /* 0x000099102b047896 */ /* 0x000fe200080000ff */
[C---:B0-23-5:R-:W-:Y:S02]  /*111e0*/  DMUL R2, R6.reuse, R18 ;  /* 0x0000001206027228 */ /* 0x06dfe40000000000 */
[----:B-1--4-:R-:W-:Y:S01]  /*111f0*/  DMUL R6, R6, R16 ;  /* 0x0000001006067228 */ /* 0x012fe20000000000 */
[----:B------:R-:W-:-:S05]  /*11200*/  UISETP.GT.AND UP0, UPT, UR4, 0x9, UPT ;  /* 0x000000090400788c */ /* 0x000fca000bf04270 */
[C---:B------:R-:W-:Y:S02]  /*11210*/  DFMA R16, R4.reuse, R16, -R2 ;  /* 0x000000100410722b */ /* 0x040fe40000000802 */
[----:B------:R-:W-:Y:S02]  /*11220*/  DFMA R18, R4, R18, R6 ;  /* 0x000000120412722b */ /* 0x000fe40000000006 */
[----:B------:R-:W-:Y:S09]  /*11230*/  BRA.U UP0, `(.L_x_6500) ;  /* 0x0000000500407547 */ /* 0x000ff2000b800000 */
        /* <DEDUP_REMOVED lines=11> */
.L_x_6503:
[----:B------:R-:W0:Y:S02]  /*112f0*/  F2I.S64.F64.TRUNC R16, R16 ;  /* 0x0000001000107311 */ /* 0x000e24000030d900 */
[----:B0-----:R-:W-:-:S05]  /*11300*/  IMAD.MOV.U32 R3, RZ, RZ, R16 ;  /* 0x000000ffff037224 */ /* 0x001fca00078e0010 */
[----:B------:R-:W-:Y:S01]  /*11310*/  STG.E.U8 desc[UR36][R22.64], R3 ;  /* 0x0000000316007986 */ /* 0x000fe2000c101124 */
[----:B------:R-:W-:Y:S05]  /*11320*/  EXIT ;  /* 0x000000000000794d */ /* 0x000fea0003800000 */
.L_x_6502:
        /* <DEDUP_REMOVED lines=9> */
.L_x_6506:
[----:B------:R-:W0:Y:S02]  /*113c0*/  F2I.F64.TRUNC R17, R16 ;  /* 0x0000001000117311 */ /* 0x000e24000030d100 */
[----:B0-----:R-:W-:Y:S01]  /*113d0*/  STG.E desc[UR36][R22.64], R17 ;  /* 0x0000001116007986 */ /* 0x001fe2000c101924 */
[----:B------:R-:W-:Y:S05]  /*113e0*/  EXIT ;  /* 0x000000000000794d */ /* 0x000fea0003800000 */
.L_x_6505:
[----:B------:R-:W0:Y:S02]  /*113f0*/  F2I.F64.TRUNC R17, R16 ;  /* 0x0000001000117311 */ /* 0x000e24000030d100 */
[----:B0-----:R-:W-:Y:S01]  /*11400*/  STG.E.U16 desc[UR36][R22.64], R17 ;  /* 0x0000001116007986 */ /* 0x001fe2000c101524 */
[----:B------:R-:W-:Y:S05]  /*11410*/  EXIT ;  /* 0x000000000000794d */ /* 0x000fea0003800000 */
.L_x_6501:
        /* <DEDUP_REMOVED lines=13> */
.L_x_6508:
        /* <DEDUP_REMOVED lines=8> */
.L_x_6507:
        /* <DEDUP_REMOVED lines=16> */
.L_x_6510:
        /* <DEDUP_REMOVED lines=11> */
.L_x_6509:
[----:B------:R-:W-:Y:S01]  /*11720*/  STG.E.64 desc[UR36][R22.64], R16 ;  /* 0x0000001016007986 */ /* 0x000fe2000c101b24 */
[----:B------:R-:W-:Y:S05]  /*11730*/  EXIT ;  /* 0x000000000000794d */ /* 0x000fea0003800000 */
.L_x_6500:
        /* <DEDUP_REMOVED lines=13> */
.L_x_6514:
        /* <DEDUP_REMOVED lines=21> */
.L_x_6517:
[----:B------:R-:W-:-:S04]  /*11960*/  SHF.R.U32.HI R3, RZ, 0x18, R3 ;  /* 0x00000018ff037819 */ /* 0x000fc80000011603 */
[----:B------:R-:W-:-:S04]  /*11970*/  LOP3.LUT R0, R0, 0x80, R3, 0xf8, !PT ;  /* 0x0000008000007812 */ /* 0x000fc800078ef803 */
[----:B------:R-:W-:-:S07]  /*11980*/  PRMT R11, R0, 0x7610, R11 ;  /* 0x00007610000b7816 */ /* 0x000fce000000000b */
.L_x_6516:
[----:B------:R-:W-:Y:S05]  /*11990*/  BSYNC.RECONVERGENT B0 ;  /* 0x0000000000007941 */ /* 0x000fea0003800200 */
.L_x_6515:
[----:B------:R-:W-:Y:S01]  /*119a0*/  STG.E.U8 desc[UR36][R22.64], R11 ;  /* 0x0000000b16007986 */ /* 0x000fe2000c101124 */
[----:B------:R-:W-:Y:S05]  /*119b0*/  EXIT ;  /* 0x000000000000794d */ /* 0x000fea0003800000 */
.L_x_6513:
        /* <DEDUP_REMOVED lines=21> */
.L_x_6520:
[----:B------:R-:W-:-:S04]  /*11b10*/  SHF.R.U32.HI R3, RZ, 0x18, R3 ;  /* 0x00000018ff037819 */ /* 0x000fc80000011603 */
[----:B------:R-:W-:-:S04]  /*11b20*/  LOP3.LUT R0, R0, 0x80, R3, 0xf8, !PT ;  /* 0x0000008000007812 */ /* 0x000fc800078ef803 */
[----:B------:R-:W-:-:S07]  /*11b30*/  PRMT R11, R0, 0x7610, R11 ;  /* 0x00007610000b7816 */ /* 0x000fce000000000b */
.L_x_6519:
[----:B------:R-:W-:Y:S05]  /*11b40*/  BSYNC.RECONVERGENT B0 ;  /* 0x0000000000007941 */ /* 0x000fea0003800200 */
.L_x_6518:
[----:B------:R-:W-:Y:S01]  /*11b50*/  STG.E.U8 desc[UR36][R22.64], R11 ;  /* 0x0000000b16007986 */ /* 0x000fe2000c101124 */
[----:B------:R-:W-:Y:S05]  /*11b60*/  EXIT ;  /* 0x000000000000794d */ /* 0x000fea0003800000 */
.L_x_6512:
        /* <DEDUP_REMOVED lines=26> */
.L_x_6522:
[----:B------:R-:W0:Y:S02]  /*11d10*/  F2I.U64.F64.TRUNC R16, R16 ;  /* 0x0000001000107311 */ /* 0x000e24000030d800 */
[----:B0-----:R-:W-:Y:S01]  /*11d20*/  STG.E.64 desc[UR36][R22.64], R16 ;  /* 0x0000001016007986 */ /* 0x001fe2000c101b24 */
[----:B------:R-:W-:Y:S05]  /*11d30*/  EXIT ;  /* 0x000000000000794d */ /* 0x000fea0003800000 */
.L_x_6521:
[----:B------:R-:W0:Y:S02]  /*11d40*/  F2I.U32.F64.TRUNC R17, R16 ;  /* 0x0000001000117311 */ /* 0x000e24000030d000 */
[----:B0-----:R-:W-:Y:S01]  /*11d50*/  STG.E desc[UR36][R22.64], R17 ;  /* 0x0000001116007986 */ /* 0x001fe2000c101924 */
[----:B------:R-:W-:Y:S05]  /*11d60*/  EXIT ;  /* 0x000000000000794d */ /* 0x000fea0003800000 */
.L_x_6511:
        /* <DEDUP_REMOVED lines=11> */
.L_x_6524:
[----:B------:R-:W-:Y:S01]  /*11e20*/  STG.E.128 desc[UR36][R22.64], R16 ;  /* 0x0000001016007986 */ /* 0x000fe2000c101d24 */
[----:B------:R-:W-:Y:S05]  /*11e30*/  EXIT ;  /* 0x000000000000794d */ /* 0x000fea0003800000 */
.L_x_6523:
[----:B------:R-:W-:-:S09]  /*11e40*/  UISETP.NE.AND UP0, UPT, UR4, 0xf, UPT ;  /* 0x0000000f0400788c */ /* 0x000fd2000bf05270 */
[----:B------:R-:W-:Y:S05]  /*11e50*/  BRA.U !UP0, `(.L_x_6525) ;  /* 0x0000000508087547 */ /* 0x000fea000b800000 */
[----:B------:R-:W-:-:S09]  /*11e60*/  UISETP.NE.AND UP0, UPT, UR4, 0x17, UPT ;  /* 0x000000170400788c */ /* 0x000fd2000bf05270 */
[----:B------:R-:W-:Y:S05]  /*11e70*/  BRA.U !UP0, `(.L_x_6526) ;  /* 0x0000000108a07547 */ /* 0x000fea000b800000 */
[----:B------:R-:W-:-:S09]  /*11e80*/  UISETP.NE.AND UP0, UPT, UR4, 0x18, UPT ;  /* 0x000000180400788c */ /* 0x000fd2000bf05270 */
[----:B------:R-:W-:Y:S05]  /*11e90*/  BRA.U !UP0, `(.L_x_6527) ;  /* 0x0000000108447547 */ /* 0x000fea000b800000 */
.L_x_6504:
        /* <DEDUP_REMOVED lines=16> */
.L_x_6528:
[----:B------:R-:W-:Y:S05]  /*11fa0*/  EXIT ;  /* 0x000000000000794d */ /* 0x000fea0003800000 */
.L_x_6527:
        /* <DEDUP_REMOVED lines=17> */
.L_x_6530:
[----:B------:R-:W-:Y:S05]  /*120c0*/  BSYNC.RECONVERGENT B0 ;  /* 0x0000000000007941 */ /* 0x000fea0003800200 */
.L_x_6529:
[----:B------:R-:W-:-:S05]  /*120d0*/  LOP3.LUT R3, R0, 0x80, R3, 0xf8, !PT ;  /* 0x0000008000037812 */ /* 0x000fca00078ef803 */
[----:B------:R-:W-:Y:S01]  /*120e0*/  STG.E.U8 desc[UR36][R22.64], R3 ;  /* 0x0000000316007986 */ /* 0x000fe2000c101124 */
[----:B------:R-:W-:Y:S05]  /*120f0*/  EXIT ;  /* 0x000000000000794d */ /* 0x000fea0003800000 */
.L_x_6526:
        /* <DEDUP_REMOVED lines=16> */
.L_x_6532:
[----:B------:R-:W-:Y:S02]  /*12200*/  ISETP.GT.U32.AND P0, PT, R2, 0x7f800000, PT ;  /* 0x7f8000000200780c */ /* 0x000fe40003f04070 */
[----:B------:R-:W-:-:S04]  /*12210*/  MOV R0, 0x7f ;  /* 0x0000007f00007802 */ /* 0x000fc80000000f00 */
[----:B------:R-:W-:-:S07]  /*12220*/  SEL R0, R0, 0x7c, P0 ;  /* 0x0000007c00007807 */ /* 0x000fce0000000000 */
.L_x_6533:
[----:B------:R-:W-:Y:S05]  /*12230*/  BSYNC.RECONVERGENT B0 ;  /* 0x0000000000007941 */ /* 0x000fea0003800200 */
.L_x_6531:
[----:B------:R-:W-:-:S04]  /*12240*/  SHF.R.U32.HI R3, RZ, 0x18, R3 ;  /* 0x00000018ff037819 */ /* 0x000fc80000011603 */
[----:B------:R-:W-:-:S05]  /*12250*/  LOP3.LUT R3, R0, 0x80, R3, 0xf8, !PT ;  /* 0x0000008000037812 */ /* 0x000fca00078ef803 */
[----:B------:R-:W-:Y:S01]  /*12260*/  STG.E.U8 desc[UR36][R22.64], R3 ;  /* 0x0000000316007986 */ /* 0x000fe2000c101124 */
[----:B------:R-:W-:Y:S05]  /*12270*/  EXIT ;  /* 0x000000000000794d */ /* 0x000fea0003800000 */
.L_x_6525:
        /* <DEDUP_REMOVED lines=8> */
.L_x_6534:
        /* <DEDUP_REMOVED lines=16> */
.L_x_17202:


//--------------------- .text._ZN2at6native27unrolled_elementwise_kernelINS0_13BinaryFunctorIN3c107complexIdEES5_S5_NS0_15binary_internal10MulFunctorIS5_EEEESt5arrayIPcLm3EELi4E23TrivialOffsetCalculatorILi2EjESD_ILi1EjENS0_6memory12LoadWithCastILi2EEENSG_13StoreWithCastILi1EEEEEviT_T0_T2_T3_T4_T5_ --------------------------
	.section	.text._ZN2at6native27unrolled_elementwise_kernelINS0_13BinaryFunctorIN3c107complexIdEES5_S5_NS0_15binary_internal10MulFunctorIS5_EEEESt5arrayIPcLm3EELi4E23TrivialOffsetCalculatorILi2EjESD_ILi1EjENS0_6memory12LoadWithCastILi2EEENSG_13StoreWithCastILi1EEEEEviT_T0_T2_T3_T4_T5_,"ax",@progbits
	.align	128
        .global         _ZN2at6native27unrolled_elementwise_kernelINS0_13BinaryFunctorIN3c107complexIdEES5_S5_NS0_15binary_internal10MulFunctorIS5_EEEESt5arrayIPcLm3EELi4E23TrivialOffsetCalculatorILi2EjESD_ILi1EjENS0_6memory12LoadWithCastILi2EEENSG_13StoreWithCastILi1EEEEEviT_T0_T2_T3_T4_T5_
        .type           _ZN2at6native27unrolled_elementwise_kernelINS0_13BinaryFunctorIN3c107complexIdEES5_S5_NS0_15binary_internal10MulFunctorIS5_EEEESt5arrayIPcLm3EELi4E23TrivialOffsetCalculatorILi2EjESD_ILi1EjENS0_6memory12LoadWithCastILi2EEENSG_13StoreWithCastILi1EEEEEviT_T0_T2_T3_T4_T5_,@function
        .size           _ZN2at6native27unrolled_elementwise_kernelINS0_13BinaryFunctorIN3c107complexIdEES5_S5_NS0_15binary_internal10MulFunctorIS5_EEEESt5arrayIPcLm3EELi4E23TrivialOffsetCalculatorILi2EjESD_ILi1EjENS0_6memory12LoadWithCastILi2EEENSG_13StoreWithCastILi1EEEEEviT_T0_T2_T3_T4_T5_,(.L_x_17203 - _ZN2at6native27unrolled_elementwise_kernelINS0_13BinaryFunctorIN3c107complexIdEES5_S5_NS0_15binary_internal10MulFunctorIS5_EEEESt5arrayIPcLm3EELi4E23TrivialOffsetCalculatorILi2EjESD_ILi1EjENS0_6memory12LoadWithCastILi2EEENSG_13StoreWithCastILi1EEEEEviT_T0_T2_T3_T4_T5_)
        .other          _ZN2at6native27unrolled_elementwise_kernelINS0_13BinaryFunctorIN3c107complexIdEES5_S5_NS0_15binary_internal10MulFunctorIS5_EEEESt5arrayIPcLm3EELi4E23TrivialOffsetCalculatorILi2EjESD_ILi1EjENS0_6memory12LoadWithCastILi2EEENSG_13StoreWithCastILi1EEEEEviT_T0_T2_T3_T4_T5_,@"STO_CUDA_ENTRY STV_DEFAULT"
_ZN2at6native27unrolled_elementwise_kernelINS0_13BinaryFunctorIN3c107complexIdEES5_S5_NS0_15binary_internal10MulFunctorIS5_EEEESt5arrayIPcLm3EELi4E23TrivialOffsetCalculatorILi2EjESD_ILi1EjENS0_6memory12LoadWithCastILi2EEENSG_13StoreWithCastILi1EEEEEviT_T0_T2_T3_T4_T5_:
.text._ZN2at6native27unrolled_elementwise_kernelINS0_13BinaryFunctorIN3c107complexIdEES5_S5_NS0_15binary_internal10MulFunctorIS5_EEEESt5arrayIPcLm3EELi4E23TrivialOffsetCalculatorILi2EjESD_ILi1EjENS0_6memory12LoadWithCastILi2EEENSG_13StoreWithCastILi1EEEEEviT_T0_T2_T3_T4_T5_:
        /* <DEDUP_REMOVED lines=8> */
[----:B------:R-:W-:-:S02]  /*0080*/  CS2R R48, SRZ ;  /* 0x0000000000307805 */ /* 0x000fc4000001ff00 */
[----:B------:R-:W-:Y:S02]  /*0090*/  CS2R R46, SRZ ;  /* 0x00000000002e7805 */ /* 0x000fe4000001ff00 */
[----:B------:R-:W-:Y:S01]  /*00a0*/  CS2R R44, SRZ ;  /* 0x00000000002c7805 */ /* 0x000fe2000001ff00 */
[----:B------:R-:W0:Y:S01]  /*00b0*/  LDCU.U8 UR39, c[0x0][0x3a5] ;  /* 0x000074a0ff2777ac */ /* 0x000e220008000000 */
[----:B-1----:R-:W-:-:S05]  /*00c0*/  IMAD R2, R22, -0x200, R3 ;  /* 0xfffffe0016027824 */ /* 0x002fca00078e0203 */
[----:B---3--:R-:W-:-:S13]  /*00d0*/  ISETP.GE.AND P0, PT, R23, R2, PT ;  /* 0x000000021700720c */ /* 0x008fda0003f06270 */
        /* <DEDUP_REMOVED lines=23> */
.L_x_6541:
[----:B------:R-:W2:Y:S01]  /*0250*/  LDG.E.U8 R4, desc[UR36][R4.64] ;  /* 0x0000002404047981 */ /* 0x000ea2000c1e1100 */
[----:B------:R-:W-:Y:S01]  /*0260*/  CS2R R50, SRZ ;  /* 0x0000000000327805 */ /* 0x000fe2000001ff00 */
[----:B--2---:R0:W1:Y:S01]  /*0270*/  I2F.F64.U16 R48, R4 ;  /* 0x0000000400307312 */ /* 0x0040620000101800 */
[----:B------:R-:W-:Y:S05]  /*0280*/  BRA `(.L_x_6543) ;  /* 0x0000000c00bc7947 */ /* 0x000fea0003800000 */
.L_x_6540:
        /* <DEDUP_REMOVED lines=10> */
.L_x_6545:
[----:B------:R-:W2:Y:S01]  /*0330*/  LDG.E R4, desc[UR36][R4.64] ;  /* 0x0000002404047981 */ /* 0x000ea2000c1e1900 */
[----:B------:R-:W-:Y:S01]  /*0340*/  CS2R R50, SRZ ;  /* 0x0000000000327805 */ /* 0x000fe2000001ff00 */
[----:B--2---:R1:W2:Y:S01]  /*0350*/  I2F.F64 R48, R4 ;  /* 0x0000000400307312 */ /* 0x0042a20000201c00 */
[----:B------:R-:W-:Y:S05]  /*0360*/  BRA `(.L_x_6543) ;  /* 0x0000000c00847947 */ /* 0x000fea0003800000 */
.L_x_6544:
[----:B------:R-:W2:Y:S01]  /*0370*/  LDG.E.U16 R4, desc[UR36][R4.64] ;  /* 0x0000002404047981 */ /* 0x000ea2000c1e1500 */
[----:B------:R-:W-:Y:S01]  /*0380*/  CS2R R50, SRZ ;  /* 0x0000000000327805 */ /* 0x000fe2000001ff00 */
[----:B--2---:R3:W4:Y:S01]  /*0390*/  I2F.F64.S16 R48, R4 ;  /* 0x0000000400307312 */ /* 0x0047220000101c00 */
[----:B------:R-:W-:Y:S05]  /*03a0*/  BRA `(.L_x_6543) ;  /* 0x0000000c00747947 */ /* 0x000fea0003800000 */
.L_x_6539:
        /* <DEDUP_REMOVED lines=11> */
.L_x_6547:
[----:B------:R-:W2:Y:S01]  /*0460*/  LDG.E.U16 R0, desc[UR36][R4.64] ;  /* 0x0000002404007981 */ /* 0x000ea2000c1e1500 */
[----:B------:R-:W-:Y:S01]  /*0470*/  CS2R R50, SRZ ;  /* 0x0000000000327805 */ /* 0x000fe2000001ff00 */
[----:B--2---:R-:W-:-:S05]  /*0480*/  HADD2.F32 R0, -RZ, R0.H0_H0 ;  /* 0x20000000ff007230 */ /* 0x004fca0000004100 */
[----:B------:R-:W-:-:S04]  /*0490*/  FMUL.FTZ R0, R0, 1 ;  /* 0x3f80000000007820 */ /* 0x000fc80000410000 */
[----:B------:R0:W1:Y:S01]  /*04a0*/  F2F.F64.F32 R48, R0 ;  /* 0x0000000000307310 */ /* 0x0000620000201800 */
[----:B------:R-:W-:Y:S05]  /*04b0*/  BRA `(.L_x_6543) ;  /* 0x0000000c00307947 */ /* 0x000fea0003800000 */
.L_x_6546:
        /* <DEDUP_REMOVED lines=12> */
.L_x_6549:
        /* <DEDUP_REMOVED lines=8> */
.L_x_6548:
[----:B------:R0:W5:Y:S01]  /*0600*/  LDG.E.64 R48, desc[UR36][R4.64] ;  /* 0x0000002404307981 */ /* 0x000162000c1e1b00 */
[----:B------:R-:W-:Y:S01]  /*0610*/  CS2R R50, SRZ ;  /* 0x0000000000327805 */ /* 0x000fe2000001ff00 */
[----:B------:R-:W-:Y:S06]  /*0620*/  BRA `(.L_x_6543) ;  /* 0x0000000800d47947 */ /* 0x000fec0003800000 */
.L_x_6538:
        /* <DEDUP_REMOVED lines=14> */
.L_x_6552:
[----:B------:R0:W5:Y:S01]  /*0710*/  LDG.E.128 R48, desc[UR36][R4.64] ;  /* 0x0000002404307981 */ /* 0x000162000c1e1d00 */
[----:B------:R-:W-:Y:S05]  /*0720*/  BRA `(.L_x_6543) ;  /* 0x0000000800947947 */ /* 0x000fea0003800000 */
.L_x_6551:
        /* <DEDUP_REMOVED lines=28> */
.L_x_6554:
        /* <DEDUP_REMOVED lines=16> */
.L_x_6553:
[----:B------:R-:W2:Y:S01]  /*09f0*/  LDG.E.U16 R0, desc[UR36][R4.64] ;  /* 0x0000002404007981 */ /* 0x000ea2000c1e1500 */
[----:B------:R-:W-:Y:S01]  /*0a00*/  CS2R R50, SRZ ;  /* 0x0000000000327805 */ /* 0x000fe2000001ff00 */
[----:B--2---:R-:W-:-:S04]  /*0a10*/  IMAD.U32 R0, R0, 0x10000, RZ ;  /* 0x0001000000007824 */ /* 0x004fc800078e00ff */
[----:B------:R-:W-:-:S04]  /*0a20*/  FMUL.FTZ R0, R0, 1 ;  /* 0x3f80000000007820 */ /* 0x000fc80000410000 */
[----:B------:R0:W1:Y:S01]  /*0a30*/  F2F.F64.F32 R48, R0 ;  /* 0x0000000000307310 */ /* 0x0000620000201800 */
[----:B------:R-:W-:Y:S05]  /*0a40*/  BRA `(.L_x_6543) ;  /* 0x0000000400cc7947 */ /* 0x000fea0003800000 */
.L_x_6550:
        /* <DEDUP_REMOVED lines=12> */
.L_x_6557:
        /* <DEDUP_REMOVED lines=22> */
.L_x_6559:
[----:B------:R-:W-:Y:S05]  /*0c70*/  BSYNC.RECONVERGENT B0 ;  /* 0x0000000000007941 */ /* 0x000fea0003800200 */
.L_x_6558:
[----:B------:R-:W-:Y:S01]  /*0c80*/  IMAD.SHL.U32 R0, R0, 0x100000, RZ ;  /* 0x0010000000007824 */ /* 0x000fe200078e00ff */
[----:B------:R-:W-:-:S04]  /*0c90*/  LEA R3, R3, 0x3b800000, 0x17 ;  /* 0x3b80000003037811 */ /* 0x000fc800078eb8ff */
[----:B------:R-:W-:-:S05]  /*0ca0*/  LOP3.LUT R0, R3, R0, R7, 0xfe, !PT ;  /* 0x0000000003007212 */ /* 0x000fca00078efe07 */
[----:B------:R-:W-:-:S04]  /*0cb0*/  FMUL.FTZ R0, R0, 1 ;  /* 0x3f80000000007820 */ /* 0x000fc80000410000 */
[----:B------:R0:W1:Y:S01]  /*0cc0*/  F2F.F64.F32 R48, R0 ;  /* 0x0000000000307310 */ /* 0x0000620000201800 */
[----:B------:R-:W-:Y:S05]  /*0cd0*/  BRA `(.L_x_6543) ;  /* 0x0000000400287947 */ /* 0x000fea0003800000 */
.L_x_6556:
        /* <DEDUP_REMOVED lines=22> */
.L_x_6561:
[----:B------:R-:W-:Y:S05]  /*0e40*/  BSYNC.RECONVERGENT B0 ;  /* 0x0000000000007941 */ /* 0x000fea0003800200 */
.L_x_6560:
[----:B------:R-:W-:Y:S01]  /*0e50*/  IMAD.SHL.U32 R0, R0, 0x200000, RZ ;  /* 0x0020000000007824 */ /* 0x000fe200078e00ff */
[----:B------:R-:W-:-:S04]  /*0e60*/  LEA R3, R3, 0x37800000, 0x17 ;  /* 0x3780000003037811 */ /* 0x000fc800078eb8ff */
[----:B------:R-:W-:-:S05]  /*0e70*/  LOP3.LUT R0, R3, R0, R7, 0xfe, !PT ;  /* 0x0000000003007212 */ /* 0x000fca00078efe07 */
[----:B------:R-:W-:-:S04]  /*0e80*/  FMUL.FTZ R0, R0, 1 ;  /* 0x3f80000000007820 */ /* 0x000fc80000410000 */
[----:B------:R0:W1:Y:S01]  /*0e90*/  F2F.F64.F32 R48, R0 ;  /* 0x0000000000307310 */ /* 0x0000620000201800 */
[----:B------:R-:W-:Y:S05]  /*0ea0*/  BRA `(.L_x_6543) ;  /* 0x0000000000b47947 */ /* 0x000fea0003800000 */
.L_x_6555:
[----:B------:R-:W-:-:S09]  /*0eb0*/  UISETP.NE.AND UP0, UPT, UR4, 0x1c, UPT ;  /* 0x0000001c0400788c */ /* 0x000fd2000bf05270 */
[----:B------:R-:W-:Y:S05]  /*0ec0*/  BRA.U !UP0, `(.L_x_6562) ;  /* 0x0000000108a07547 */ /* 0x000fea000b800000 */
[----:B------:R-:W-:-:S09]  /*0ed0*/  UISETP.NE.AND UP0, UPT, UR4, 0x1d, UPT ;  /* 0x0000001d0400788c */ /* 0x000fd2000bf05270 */
[----:B------:R-:W-:Y:S05]  /*0ee0*/  BRA.U !UP0, `(.L_x_6563) ;  /* 0x0000000108887547 */ /* 0x000fea000b800000 */
[----:B------:R-:W-:-:S09]  /*0ef0*/  UISETP.NE.AND UP0, UPT, UR4, 0x2c, UPT ;  /* 0x0000002c0400788c */ /* 0x000fd2000bf05270 */
[----:B------:R-:W-:Y:S05]  /*0f00*/  BRA.U !UP0, `(.L_x_6564) ;  /* 0x00000001084c7547 */ /* 0x000fea000b800000 */
.L_x_6542:
        /* <DEDUP_REMOVED lines=16> */
.L_x_6565:
[----:B------:R-:W-:Y:S02]  /*1010*/  CS2R R48, SRZ ;  /* 0x0000000000307805 */ /* 0x000fe4000001ff00 */
[----:B------:R-:W-:Y:S01]  /*1020*/  CS2R R50, SRZ ;  /* 0x0000000000327805 */ /* 0x000fe2000001ff00 */
[----:B------:R-:W-:Y:S06]  /*1030*/  BRA `(.L_x_6543) ;  /* 0x0000000000507947 */ /* 0x000fec0003800000 */
.L_x_6564:
        /* <DEDUP_REMOVED lines=13> */
.L_x_6563:
[----:B------:R-:W2:Y:S01]  /*1110*/  LDG.E.64 R48, desc[UR36][R4.64] ;  /* 0x0000002404307981 */ /* 0x000ea2000c1e1b00 */
[----:B------:R-:W-:Y:S01]  /*1120*/  CS2R R50, SRZ ;  /* 0x0000000000327805 */ /* 0x000fe2000001ff00 */
[----:B--2---:R-:W0:Y:S01]  /*1130*/  I2F.F64.U64 R48, R48 ;  /* 0x0000003000307312 */ /* 0x004e220000301800 */
[----:B------:R-:W-:Y:S05]  /*1140*/  BRA `(.L_x_6543) ;  /* 0x00000000000c7947 */ /* 0x000fea0003800000 */
.L_x_6562:
[----:B------:R-:W2:Y:S01]  /*1150*/  LDG.E R4, desc[UR36][R4.64] ;  /* 0x0000002404047981 */ /* 0x000ea2000c1e1900 */
[----:B------:R-:W-:Y:S01]  /*1160*/  CS2R R50, SRZ ;  /* 0x0000000000327805 */ /* 0x000fe2000001ff00 */
[----:B--2---:R0:W1:Y:S06]  /*1170*/  I2F.F64.U32 R48, R4 ;  /* 0x0000000400307312 */ /* 0x00406c0000201800 */
.L_x_6543:
[----:B------:R-:W-:Y:S05]  /*1180*/  BSYNC.RECONVERGENT B6 ;  /* 0x0000000000067941 */ /* 0x000fea0003800200 */
.L_x_6537:
[----:B01-3--:R-:W0:Y:S01]  /*1190*/  LDC.64 R4, c[0x0][0x398] ;  /* 0x0000e600ff047b82 */ /* 0x00be220000000a00 */
        /* <DEDUP_REMOVED lines=20> */
.L_x_6570:
[----:B------:R-:W3:Y:S01]  /*12e0*/  LDG.E.U8 R4, desc[UR36][R4.64] ;  /* 0x0000002404047981 */ /* 0x000ee2000c1e1100 */
[----:B------:R-:W-:Y:S01]  /*12f0*/  CS2R R46, SRZ ;  /* 0x00000000002e7805 */ /* 0x000fe2000001ff00 */
[----:B---3--:R0:W1:Y:S01]  /*1300*/  I2F.F64.U16 R44, R4 ;  /* 0x00000004002c7312 */ /* 0x0080620000101800 */
[----:B------:R-:W-:Y:S05]  /*1310*/  BRA `(.L_x_6572) ;  /* 0x0000000c00bc7947 */ /* 0x000fea0003800000 */
.L_x_6569:
        /* <DEDUP_REMOVED lines=10> */
.L_x_6574:
[----:B------:R-:W3:Y:S01]  /*13c0*/  LDG.E R4, desc[UR36][R4.64] ;  /* 0x0000002404047981 */ /* 0x000ee2000c1e1900 */
[----:B------:R-:W-:Y:S01]  /*13d0*/  CS2R R46, SRZ ;  /* 0x00000000002e7805 */ /* 0x000fe2000001ff00 */
[----:B---3--:R0:W1:Y:S01]  /*13e0*/  I2F.F64 R44, R4 ;  /* 0x00000004002c7312 */ /* 0x0080620000201c00 */
[----:B------:R-:W-:Y:S05]  /*13f0*/  BRA `(.L_x_6572) ;  /* 0x0000000c00847947 */ /* 0x000fea0003800000 */
.L_x_6573:
[----:B------:R-:W3:Y:S01]  /*1400*/  LDG.E.U16 R4, desc[UR36][R4.64] ;  /* 0x0000002404047981 */ /* 0x000ee2000c1e1500 */
[----:B------:R-:W-:Y:S01]  /*1410*/  CS2R R46, SRZ ;  /* 0x00000000002e7805 */ /* 0x000fe2000001ff00 */
[----:B---3--:R0:W1:Y:S01]  /*1420*/  I2F.F64.S16 R44, R4 ;  /* 0x00000004002c7312 */ /* 0x0080620000101c00 */
[----:B------:R-:W-:Y:S05]  /*1430*/  BRA `(.L_x_6572) ;  /* 0x0000000c00747947 */ /* 0x000fea0003800000 */
.L_x_6568:
        /* <DEDUP_REMOVED lines=11> */
.L_x_6576:
[----:B------:R-:W3:Y:S01]  /*14f0*/  LDG.E.U16 R0, desc[UR36][R4.64] ;  /* 0x0000002404007981 */ /* 0x000ee2000c1e1500 */
[----:B------:R-:W-:Y:S01]  /*1500*/  CS2R R46, SRZ ;  /* 0x00000000002e7805 */ /* 0x000fe2000001ff00 */
[----:B---3--:R-:W-:-:S05]  /*1510*/  HADD2.F32 R0, -RZ, R0.H0_H0 ;  /* 0x20000000ff007230 */ /* 0x008fca0000004100 */
[----:B------:R-:W-:-:S04]  /*1520*/  FMUL.FTZ R0, R0, 1 ;  /* 0x3f80000000007820 */ /* 0x000fc80000410000 */
[----:B------:R0:W1:Y:S01]  /*1530*/  F2F.F64.F32 R44, R0 ;  /* 0x00000000002c7310 */ /* 0x0000620000201800 */
[----:B------:R-:W-:Y:S05]  /*1540*/  BRA `(.L_x_6572) ;  /* 0x0000000c00307947 */ /* 0x000fea0003800000 */
.L_x_6575:
        /* <DEDUP_REMOVED lines=12> */
.L_x_6578:
        /* <DEDUP_REMOVED lines=8> */
.L_x_6577:
[----:B------:R0:W5:Y:S01]  /*1690*/  LDG.E.64 R44, desc[UR36][R4.64] ;  /* 0x00000024042c7981 */ /* 0x000162000c1e1b00 */
[----:B------:R-:W-:Y:S01]  /*16a0*/  CS2R R46, SRZ ;  /* 0x00000000002e7805 */ /* 0x000fe2000001ff00 */
[----:B------:R-:W-:Y:S06]  /*16b0*/  BRA `(.L_x_6572) ;  /* 0x0000000800d47947 */ /* 0x000fec0003800000 */
.L_x_6567:
        /* <DEDUP_REMOVED lines=14> */
.L_x_6581:
[----:B------:R0:W5:Y:S01]  /*17a0*/  LDG.E.128 R44, desc[UR36][R4.64] ;  /* 0x00000024042c7981 */ /* 0x000162000c1e1d00 */
[----:B------:R-:W-:Y:S05]  /*17b0*/  BRA `(.L_x_6572) ;  /* 0x0000000800947947 */ /* 0x000fea0003800000 */
.L_x_6580:
        /* <DEDUP_REMOVED lines=28> */
.L_x_6583:
[----:B------:R-:W3:Y:S01]  /*1980*/  LDG.E.U8 R4, desc[UR36][R4.64] ;  /* 0x0000002404047981 */ /* 0x000ee2000c1e1100 */
[----:B------:R-:W-:Y:S01]  /*1990*/  CS2R R46, SRZ ;  /* 0x00000000002e7805 */ /* 0x000fe2000001ff00 */
[C---:B---3--:R-:W-:Y:S02]  /*19a0*/  IMAD.SHL.U32 R3, R4.reuse, 0x2000000, RZ ;  /* 0x0200000004037824 */ /* 0x048fe400078e00ff */
        /* <DEDUP_REMOVED lines=11> */
[----:B------:R3:W0:Y:S01]  /*1a60*/  F2F.F64.F32 R44, R0 ;  /* 0x00000000002c7310 */ /* 0x0006220000201800 */
[----:B------:R-:W-:Y:S05]  /*1a70*/  BRA `(.L_x_6572) ;  /* 0x0000000400e47947 */ /* 0x000fea0003800000 */
.L_x_6582:
[----:B------:R-:W3:Y:S01]  /*1a80*/  LDG.E.U16 R0, desc[UR36][R4.64] ;  /* 0x0000002404007981 */ /* 0x000ee2000c1e1500 */
[----:B------:R-:W-:Y:S01]  /*1a90*/  CS2R R46, SRZ ;  /* 0x00000000002e7805 */ /* 0x000fe2000001ff00 */
[----:B---3--:R-:W-:-:S04]  /*1aa0*/  IMAD.U32 R0, R0, 0x10000, RZ ;  /* 0x0001000000007824 */ /* 0x008fc800078e00ff */
[----:B------:R-:W-:-:S04]  /*1ab0*/  FMUL.FTZ R0, R0, 1 ;  /* 0x3f80000000007820 */ /* 0x000fc80000410000 */
[----:B------:R0:W1:Y:S01]  /*1ac0*/  F2F.F64.F32 R44, R0 ;  /* 0x00000000002c7310 */ /* 0x0000620000201800 */
[----:B------:R-:W-:Y:S05]  /*1ad0*/  BRA `(.L_x_6572) ;  /* 0x0000000400cc7947 */ /* 0x000fea0003800000 */
.L_x_6579:
        /* <DEDUP_REMOVED lines=12> */
.L_x_6586:
        /* <DEDUP_REMOVED lines=22> */
.L_x_6588:
[----:B------:R-:W-:Y:S05]  /*1d00*/  BSYNC.RECONVERGENT B0 ;  /* 0x0000000000007941 */ /* 0x000fea0003800200 */
.L_x_6587:
[----:B------:R-:W-:Y:S01]  /*1d10*/  IMAD.SHL.U32 R0, R0, 0x100000, RZ ;  /* 0x0010000000007824 */ /* 0x000fe200078e00ff */
[----:B------:R-:W-:-:S04]  /*1d20*/  LEA R3, R3, 0x3b800000, 0x17 ;  /* 0x3b80000003037811 */ /* 0x000fc800078eb8ff */
[----:B------:R-:W-:-:S05]  /*1d30*/  LOP3.LUT R0, R3, R0, R7, 0xfe, !PT ;  /* 0x0000000003007212 */ /* 0x000fca00078efe07 */
[----:B------:R-:W-:-:S04]  /*1d40*/  FMUL.FTZ R0, R0, 1 ;  /* 0x3f80000000007820 */ /* 0x000fc80000410000 */
[----:B------:R0:W1:Y:S01]  /*1d50*/  F2F.F64.F32 R44, R0 ;  /* 0x00000000002c7310 */ /* 0x0000620000201800 */
[----:B------:R-:W-:Y:S05]  /*1d60*/  BRA `(.L_x_6572) ;  /* 0x0000000400287947 */ /* 0x000fea0003800000 */
.L_x_6585:
        /* <DEDUP_REMOVED lines=22> */
.L_x_6590:
[----:B------:R-:W-:Y:S05]  /*1ed0*/  BSYNC.RECONVERGENT B0 ;  /* 0x0000000000007941 */ /* 0x000fea0003800200 */
.L_x_6589:
[----:B------:R-:W-:Y:S01]  /*1ee0*/  IMAD.SHL.U32 R0, R0, 0x200000, RZ ;  /* 0x0020000000007824 */ /* 0x000fe200078e00ff */
[----:B------:R-:W-:-:S04]  /*1ef0*/  LEA R3, R3, 0x37800000, 0x17 ;  /* 0x3780000003037811 */ /* 0x000fc800078eb8ff */
[----:B------:R-:W-:-:S05]  /*1f00*/  LOP3.LUT R0, R3, R0, R7, 0xfe, !PT ;  /* 0x0000000003007212 */ /* 0x000fca00078efe07 */
[----:B------:R-:W-:-:S04]  /*1f10*/  FMUL.FTZ R0, R0, 1 ;  /* 0x3f80000000007820 */ /* 0x000fc80000410000 */
[----:B------:R0:W1:Y:S01]  /*1f20*/  F2F.F64.F32 R44, R0 ;  /* 0x00000000002c7310 */ /* 0x0000620000201800 */
[----:B------:R-:W-:Y:S05]  /*1f30*/  BRA `(.L_x_6572) ;  /* 0x0000000000b47947 */ /* 0x000fea0003800000 */
.L_x_6584:
[----:B------:R-:W-:-:S09]  /*1f40*/  UISETP.NE.AND UP0, UPT, UR4, 0x1c, UPT ;  /* 0x0000001c0400788c */ /* 0x000fd2000bf05270 */
[----:B------:R-:W-:Y:S05]  /*1f50*/  BRA.U !UP0, `(.L_x_6591) ;  /* 0x0000000108a07547 */ /* 0x000fea000b800000 */
[----:B------:R-:W-:-:S09]  /*1f60*/  UISETP.NE.AND UP0, UPT, UR4, 0x1d, UPT ;  /* 0x0000001d0400788c */ /* 0x000fd2000bf05270 */
[----:B------:R-:W-:Y:S05]  /*1f70*/  BRA.U !UP0, `(.L_x_6592) ;  /* 0x0000000108887547 */ /* 0x000fea000b800000 */
[----:B------:R-:W-:-:S09]  /*1f80*/  UISETP.NE.AND UP0, UPT, UR4, 0x2c, UPT ;  /* 0x0000002c0400788c */ /* 0x000fd2000bf05270 */
[----:B------:R-:W-:Y:S05]  /*1f90*/  BRA.U !UP0, `(.L_x_6593) ;  /* 0x00000001084c7547 */ /* 0x000fea000b800000 */
.L_x_6571:
[----:B------:R-:W-:Y:S01]  /*1fa0*/  MOV R0, 0x0 ;  /* 0x0000000000007802 */ /* 0x000fe20000000f00 */
[----:B------:R-:W0:Y:S01]  /*1fb0*/  LDCU.64 UR4, c[0x4][0x1a8] ;  /* 0x01003500ff0477ac */ /* 0x000e220008000a00 */
[----:B------:R-:W-:Y:S02]  /*1fc0*/  IMAD.MOV.U32 R8, RZ, RZ, 0x4e ;  /* 0x0000004eff087424 */ /* 0x000fe400078e00ff */
[----:B------:R1:W3:Y:S01]  /*1fd0*/  LDC.64 R14, c[0x4][R0] ;  /* 0x01000000000e7b82 */ /* 0x0002e20000000a00 */
[----:B------:R-:W2:Y:S01]  /*1fe0*/  LDCU.64 UR6, c[0x4][0x1b0] ;  /* 0x01003600ff0677ac */ /* 0x000ea20008000a00 */
[----:B------:R-:W-:Y:S02]  /*1ff0*/  IMAD.MOV.U32 R12, RZ, RZ, 0x1 ;  /* 0x00000001ff0c7424 */ /* 0x000fe400078e00ff */
[----:B------:R-:W-:Y:S01]  /*2000*/  IMAD.MOV.U32 R13, RZ, RZ, RZ ;  /* 0x000000ffff0d7224 */ /* 0x000fe200078e00ff */
[----:B------:R-:W4:Y:S01]  /*2010*/  LDCU.64 UR8, c[0x4][0x80] ;  /* 0x01001000ff0877ac */ /* 0x000f220008000a00 */
[----:B0-----:R-:W-:-:S02]  /*2020*/  IMAD.U32 R4, RZ, RZ, UR4 ;  /* 0x00000004ff047e24 */ /* 0x001fc4000f8e00ff */
[----:B------:R-:W-:Y:S02]  /*2030*/  IMAD.U32 R5, RZ, RZ, UR5 ;  /* 0x00000005ff057e24 */ /* 0x000fe4000f8e00ff */
[----:B--2---:R-:W-:Y:S02]  /*2040*/  IMAD.U32 R6, RZ, RZ, UR6 ;  /* 0x00000006ff067e24 */ /* 0x004fe4000f8e00ff */
[----:B------:R-:W-:Y:S02]  /*2050*/  IMAD.U32 R7, RZ, RZ, UR7 ;  /* 0x00000007ff077e24 */ /* 0x000fe4000f8e00ff */
[----:B----4-:R-:W-:Y:S02]  /*2060*/  IMAD.U32 R10, RZ, RZ, UR8 ;  /* 0x00000008ff0a7e24 */ /* 0x010fe4000f8e00ff */
[----:B-1----:R-:W-:-:S07]  /*2070*/  IMAD.U32 R11, RZ, RZ, UR9 ;  /* 0x00000009ff0b7e24 */ /* 0x002fce000f8e00ff */
[----:B------:R-:W-:-:S07]  /*2080*/  LEPC R20, `(.L_x_6594) ;  /* 0x000000001014794e */ /* 0x000fce0000000000 */
[----:B---3-5:R-:W-:Y:S05]  /*2090*/  CALL.ABS.NOINC R14 ;  /* 0x000000000e007343 */ /* 0x028fea0003c00000 */
.L_x_6594:
[----:B------:R-:W-:Y:S02]  /*20a0*/  CS2R R44, SRZ ;  /* 0x00000000002c7805 */ /* 0x000fe4000001ff00 */
[----:B------:R-:W-:Y:S01]  /*20b0*/  CS2R R46, SRZ ;  /* 0x00000000002e7805 */ /* 0x000fe2000001ff00 */
[----:B------:R-:W-:Y:S06]  /*20c0*/  BRA `(.L_x_6572) ;  /* 0x0000000000507947 */ /* 0x000fec0003800000 */
.L_x_6593:
        /* <DEDUP_REMOVED lines=13> */
.L_x_6592:
[----:B------:R-:W3:Y:S01]  /*21a0*/  LDG.E.64 R44, desc[UR36][R4.64] ;  /* 0x00000024042c7981 */ /* 0x000ee2000c1e1b00 */
[----:B------:R-:W-:Y:S01]  /*21b0*/  CS2R R46, SRZ ;  /* 0x00000000002e7805 */ /* 0x000fe2000001ff00 */
[----:B---3--:R-:W0:Y:S01]  /*21c0*/  I2F.F64.U64 R44, R44 ;  /* 0x0000002c002c7312 */ /* 0x008e220000301800 */
[----:B------:R-:W-:Y:S05]  /*21d0*/  BRA `(.L_x_6572) ;  /* 0x00000000000c7947 */ /* 0x000fea0003800000 */
.L_x_6591:
[----:B------:R-:W3:Y:S01]  /*21e0*/  LDG.E R4, desc[UR36][R4.64] ;  /* 0x0000002404047981 */ /* 0x000ee2000c1e1900 */
[----:B------:R-:W-:Y:S01]  /*21f0*/  CS2R R46, SRZ ;  /* 0x00000000002e7805 */ /* 0x000fe2000001ff00 */
[----:B---3--:R0:W1:Y:S06]  /*2200*/  I2F.F64.U32 R44, R4 ;  /* 0x00000004002c7312 */ /* 0x00806c0000201800 */
.L_x_6572:
[----:B------:R-:W-:Y:S05]  /*2210*/  BSYNC.RECONVERGENT B6 ;  /* 0x0000000000067941 */ /* 0x000fea0003800200 */
.L_x_6566:
[----:B------:R-:W-:-:S07]  /*2220*/  VIADD R23, R23, 0x80 ;  /* 0x0000008017177836 */ /* 0x000fce0000000000 */
.L_x_6536:
[----:B------:R-:W-:Y:S05]  /*2230*/  BSYNC.RECONVERGENT B7 ;  /* 0x0000000000077941 */ /* 0x000fea0003800200 */
.L_x_6535:
[----:B------:R-:W-:Y:S01]  /*2240*/  ISETP.GE.AND P0, PT, R23, R2, PT ;  /* 0x000000021700720c */ /* 0x000fe20003f06270 */
[----:B------:R-:W-:Y:S01]  /*2250*/  BSSY.RECONVERGENT B7, `(.L_x_6595) ;  /* 0x000021a000077945 */ /* 0x000fe20003800200 */
[----:B------:R-:W-:Y:S02]  /*2260*/  CS2R R42, SRZ ;  /* 0x00000000002a7805 */ /* 0x000fe4000001ff00 */
[----:B------:R-:W-:Y:S02]  /*2270*/  CS2R R40, SRZ ;  /* 0x0000000000287805 */ /* 0x000fe4000001ff00 */
[----:B------:R-:W-:Y:S02]  /*2280*/  CS2R R38, SRZ ;  /* 0x0000000000267805 */ /* 0x000fe4000001ff00 */
[----:B------:R-:W-:-:S05]  /*2290*/  CS2R R36, SRZ ;  /* 0x0000000000247805 */ /* 0x000fca000001ff00 */
[----:B------:R-:W-:Y:S05]  /*22a0*/  @P0 BRA `(.L_x_6596) ;  /* 0x0000002000500947 */ /* 0x000fea0003800000 */
[----:B0-----:R-:W0:Y:S01]  /*22b0*/  LDC.64 R4, c[0x0][0x390] ;  /* 0x0000e400ff047b82 */ /* 0x001e220000000a00 */
        /* <DEDUP_REMOVED lines=21> */
.L_x_6601:
[----:B------:R-:W2:Y:S01]  /*2410*/  LDG.E.U8 R4, desc[UR36][R4.64] ;  /* 0x0000002404047981 */ /* 0x000ea2000c1e1100 */
[----:B------:R-:W-:Y:S01]  /*2420*/  CS2R R42, SRZ ;  /* 0x00000000002a7805 */ /* 0x000fe2000001ff00 */
[----:B--2---:R0:W1:Y:S01]  /*2430*/  I2F.F64.U16 R40, R4 ;  /* 0x0000000400287312 */ /* 0x0040620000101800 */
[----:B------:R-:W-:Y:S05]  /*2440*/  BRA `(.L_x_6603) ;  /* 0x0000000c00bc7947 */ /* 0x000fea0003800000 */
.L_x_6600:
        /* <DEDUP_REMOVED lines=10> */
.L_x_6605:
[----:B------:R-:W2:Y:S01]  /*24f0*/  LDG.E R4, desc[UR36][R4.64] ;  /* 0x0000002404047981 */ /* 0x000ea2000c1e1900 */
[----:B------:R-:W-:Y:S01]  /*2500*/  CS2R R42, SRZ ;  /* 0x00000000002a7805 */ /* 0x000fe2000001ff00 */
[----:B--2---:R0:W1:Y:S01]  /*2510*/  I2F.F64 R40, R4 ;  /* 0x0000000400287312 */ /* 0x0040620000201c00 */
[----:B------:R-:W-:Y:S05]  /*2520*/  BRA `(.L_x_6603) ;  /* 0x0000000c00847947 */ /* 0x000fea0003800000 */
.L_x_6604:
[----:B------:R-:W2:Y:S01]  /*2530*/  LDG.E.U16 R4, desc[UR36][R4.64] ;  /* 0x0000002404047981 */ /* 0x000ea2000c1e1500 */
[----:B------:R-:W-:Y:S01]  /*2540*/  CS2R R42, SRZ ;  /* 0x00000000002a7805 */ /* 0x000fe2000001ff00 */
[----:B--2---:R0:W1:Y:S01]  /*2550*/  I2F.F64.S16 R40, R4 ;  /* 0x0000000400287312 */ /* 0x0040620000101c00 */
[----:B------:R-:W-:Y:S05]  /*2560*/  BRA `(.L_x_6603) ;  /* 0x0000000c00747947 */ /* 0x000fea0003800000 */
.L_x_6599:
        /* <DEDUP_REMOVED lines=11> */
.L_x_6607:
[----:B---3--:R-:W3:Y:S01]  /*2620*/  LDG.E.U16 R0, desc[UR36][R4.64] ;  /* 0x0000002404007981 */ /* 0x008ee2000c1e1500 */
[----:B------:R-:W-:Y:S01]  /*2630*/  CS2R R42, SRZ ;  /* 0x00000000002a7805 */ /* 0x000fe2000001ff00 */
[----:B---3--:R-:W-:-:S05]  /*2640*/  HADD2.F32 R0, -RZ, R0.H0_H0 ;  /* 0x20000000ff007230 */ /* 0x008fca0000004100 */
[----:B------:R-:W-:-:S04]  /*2650*/  FMUL.FTZ R0, R0, 1 ;  /* 0x3f80000000007820 */ /* 0x000fc80000410000 */
[----:B------:R0:W1:Y:S01]  /*2660*/  F2F.F64.F32 R40, R0 ;  /* 0x0000000000287310 */ /* 0x0000620000201800 */
[----:B------:R-:W-:Y:S05]  /*2670*/  BRA `(.L_x_6603) ;  /* 0x0000000c00307947 */ /* 0x000fea0003800000 */
.L_x_6606:
        /* <DEDUP_REMOVED lines=12> */
.L_x_6609:
        /* <DEDUP_REMOVED lines=8> */
.L_x_6608:
[----:B------:R0:W5:Y:S01]  /*27c0*/  LDG.E.64 R40, desc[UR36][R4.64] ;  /* 0x0000002404287981 */ /* 0x000162000c1e1b00 */
[----:B------:R-:W-:Y:S01]  /*27d0*/  CS2R R42, SRZ ;  /* 0x00000000002a7805 */ /* 0x000fe2000001ff00 */
[----:B------:R-:W-:Y:S06]  /*27e0*/  BRA `(.L_x_6603) ;  /* 0x0000000800d47947 */ /* 0x000fec0003800000 */
.L_x_6598:
        /* <DEDUP_REMOVED lines=14> */
.L_x_6612:
[----:B------:R0:W5:Y:S01]  /*28d0*/  LDG.E.128 R40, desc[UR36][R4.64] ;  /* 0x0000002404287981 */ /* 0x000162000c1e1d00 */
[----:B------:R-:W-:Y:S05]  /*28e0*/  BRA `(.L_x_6603) ;  /* 0x0000000800947947 */ /* 0x000fea0003800000 */
.L_x_6611:
[----:B------:R-:W-:-:S09]  /*28f0*/  UISETP.NE.AND UP0, UPT, UR4, 0xf, UPT ;  /* 0x0000000f0400788c */ /* 0x000fd2000bf05270 */
[----:B------:R-:W-:Y:S05]  /*2900*/  BRA.U !UP0, `(.L_x_6613) ;  /* 0x0000000108a87547 */ /* 0x000fea000b800000 */
[----:B------:R-:W-:-:S09]  /*2910*/  UISETP.NE.AND UP0, UPT, UR4, 0x17, UPT ;  /* 0x000000170400788c */ /* 0x000fd2000bf05270 */
[----:B------:R-:W-:Y:S05]  /*2920*/  BRA.U !UP0, `(.L_x_6614) ;  /* 0x0000000108607547 */ /* 0x000fea000b800000 */
[----:B------:R-:W-:-:S09]  /*2930*/  UISETP.NE.AND UP0, UPT, UR4, 0x18, UPT ;  /* 0x000000180400788c */ /* 0x000fd2000bf05270 */
[----:B------:R-:W-:Y:S05]  /*2940*/  BRA.U UP0, `(.L_x_6602) ;  /* 0x0000000900147547 */ /* 0x000fea000b800000 */
[----:B---3--:R-:W3:Y:S01]  /*2950*/  LDG.E.U8 R0, desc[UR36][R4.64] ;  /* 0x0000002404007981 */ /* 0x008ee2000c1e1100 */
        /* <DEDUP_REMOVED lines=21> */
.L_x_6614:
        /* <DEDUP_REMOVED lines=16> */
.L_x_6613:
[----:B---3--:R-:W3:Y:S01]  /*2bb0*/  LDG.E.U16 R0, desc[UR36][R4.64] ;  /* 0x0000002404007981 */ /* 0x008ee2000c1e1500 */
[----:B------:R-:W-:Y:S01]  /*2bc0*/  CS2R R42, SRZ ;  /* 0x00000000002a7805 */ /* 0x000fe2000001ff00 */
[----:B---3--:R-:W-:-:S04]  /*2bd0*/  IMAD.U32 R0, R0, 0x10000, RZ ;  /* 0x0001000000007824 */ /* 0x008fc800078e00ff */
[----:B------:R-:W-:-:S04]  /*2be0*/  FMUL.FTZ R0, R0, 1 ;  /* 0x3f80000000007820 */ /* 0x000fc80000410000 */
[----:B------:R0:W1:Y:S01]  /*2bf0*/  F2F.F64.F32 R40, R0 ;  /* 0x0000000000287310 */ /* 0x0000620000201800 */
[----:B------:R-:W-:Y:S05]  /*2c00*/  BRA `(.L_x_6603) ;  /* 0x0000000400cc7947 */ /* 0x000fea0003800000 */
.L_x_6610:
        /* <DEDUP_REMOVED lines=12> */
.L_x_6617:
        /* <DEDUP_REMOVED lines=9> */
[--C-:B---3--:R-:W-:Y:S01]  /*2d60*/  SHF.R.U32.HI R0, RZ, 0x3, R4.reuse ;  /* 0x00000003ff007819 */ /* 0x108fe20000011604 */
        /* <DEDUP_REMOVED lines=12> */
.L_x_6619:
[----:B------:R-:W-:Y:S05]  /*2e30*/  BSYNC.RECONVERGENT B0 ;  /* 0x0000000000007941 */ /* 0x000fea0003800200 */
.L_x_6618:
[----:B------:R-:W-:Y:S01]  /*2e40*/  IMAD.SHL.U32 R0, R0, 0x100000, RZ ;  /* 0x0010000000007824 */ /* 0x000fe200078e00ff */
[----:B------:R-:W-:-:S04]  /*2e50*/  LEA R3, R3, 0x3b800000, 0x17 ;  /* 0x3b80000003037811 */ /* 0x000fc800078eb8ff */
[----:B------:R-:W-:-:S05]  /*2e60*/  LOP3.LUT R0, R3, R0, R7, 0xfe, !PT ;  /* 0x0000000003007212 */ /* 0x000fca00078efe07 */
[----:B------:R-:W-:-:S04]  /*2e70*/  FMUL.FTZ R0, R0, 1 ;  /* 0x3f80000000007820 */ /* 0x000fc80000410000 */
[----:B------:R0:W1:Y:S01]  /*2e80*/  F2F.F64.F32 R40, R0 ;  /* 0x0000000000287310 */ /* 0x0000620000201800 */
[----:B------:R-:W-:Y:S05]  /*2e90*/  BRA `(.L_x_6603) ;  /* 0x0000000400287947 */ /* 0x000fea0003800000 */
.L_x_6616:
        /* <DEDUP_REMOVED lines=22> */
.L_x_6621:
[----:B------:R-:W-:Y:S05]  /*3000*/  BSYNC.RECONVERGENT B0 ;  /* 0x0000000000007941 */ /* 0x000fea0003800200 */
.L_x_6620:
[----:B------:R-:W-:Y:S01]  /*3010*/  IMAD.SHL.U32 R0, R0, 0x200000, RZ ;  /* 0x0020000000007824 */ /* 0x000fe200078e00ff */
[----:B------:R-:W-:-:S04]  /*3020*/  LEA R3, R3, 0x37800000, 0x17 ;  /* 0x3780000003037811 */ /* 0x000fc800078eb8ff */
[----:B------:R-:W-:-:S05]  /*3030*/  LOP3.LUT R0, R3, R0, R7, 0xfe, !PT ;  /* 0x0000000003007212 */ /* 0x000fca00078efe07 */
[----:B------:R-:W-:-:S04]  /*3040*/  FMUL.FTZ R0, R0, 1 ;  /* 0x3f80000000007820 */ /* 0x000fc80000410000 */
[----:B------:R0:W1:Y:S01]  /*3050*/  F2F.F64.F32 R40, R0 ;  /* 0x0000000000287310 */ /* 0x0000620000201800 */
[----:B------:R-:W-:Y:S05]  /*3060*/  BRA `(.L_x_6603) ;  /* 0x0000000000b47947 */ /* 0x000fea0003800000 */
.L_x_6615:
[----:B------:R-:W-:-:S09]  /*3070*/  UISETP.NE.AND UP0, UPT, UR4, 0x1c, UPT ;  /* 0x0000001c0400788c */ /* 0x000fd2000bf05270 */
[----:B------:R-:W-:Y:S05]  /*3080*/  BRA.U !UP0, `(.L_x_6622) ;  /* 0x0000000108a07547 */ /* 0x000fea000b800000 */
[----:B------:R-:W-:-:S09]  /*3090*/  UISETP.NE.AND UP0, UPT, UR4, 0x1d, UPT ;  /* 0x0000001d0400788c */ /* 0x000fd2000bf05270 */
[----:B------:R-:W-:Y:S05]  /*30a0*/  BRA.U !UP0, `(.L_x_6623) ;  /* 0x0000000108887547 */ /* 0x000fea000b800000 */
[----:B------:R-:W-:-:S09]  /*30b0*/  UISETP.NE.AND UP0, UPT, UR4, 0x2c, UPT ;  /* 0x0000002c0400788c */ /* 0x000fd2000bf05270 */
[----:B------:R-:W-:Y:S05]  /*30c0*/  BRA.U UP0, `(.L_x_6602) ;  /* 0x0000000100347547 */ /* 0x000fea000b800000 */
[----:B---3--:R-:W3:Y:S01]  /*30d0*/  LDG.E.U8 R0, desc[UR36][R4.64] ;  /* 0x0000002404007981 */ /* 0x008ee2000c1e1100 */
        /* <DEDUP_REMOVED lines=10> */
[----:B------:R1:W0:Y:S01]  /*3180*/  @P0 F2F.F64.F32 R40, R0 ;  /* 0x0000000000280310 */ /* 0x0002220000201800 */
[----:B------:R-:W-:Y:S05]  /*3190*/  BRA `(.L_x_6603) ;  /* 0x0000000000687947 */ /* 0x000fea0003800000 */
.L_x_6602:
[----:B---3--:R-:W-:Y:S01]  /*31a0*/  MOV R0, 0x0 ;  /* 0x0000000000007802 */ /* 0x008fe20000000f00 */
        /* <DEDUP_REMOVED lines=15> */
.L_x_6624:
[----:B------:R-:W-:Y:S02]  /*32a0*/  CS2R R40, SRZ ;  /* 0x0000000000287805 */ /* 0x000fe4000001ff00 */
[----:B------:R-:W-:Y:S01]  /*32b0*/  CS2R R42, SRZ ;  /* 0x00000000002a7805 */ /* 0x000fe2000001ff00 */
[----:B------:R-:W-:Y:S06]  /*32c0*/  BRA `(.L_x_6603) ;  /* 0x00000000001c7947 */ /* 0x000fec0003800000 */
.L_x_6623:
[----:B------:R-:W2:Y:S01]  /*32d0*/  LDG.E.64 R40, desc[UR36][R4.64] ;  /* 0x0000002404287981 */ /* 0x000ea2000c1e1b00 */
[----:B------:R-:W-:Y:S01]  /*32e0*/  CS2R R42, SRZ ;  /* 0x00000000002a7805 */ /* 0x000fe2000001ff00 */
[----:B--2---:R-:W0:Y:S01]  /*32f0*/  I2F.F64.U64 R40, R40 ;  /* 0x0000002800287312 */ /* 0x004e220000301800 */
[----:B------:R-:W-:Y:S05]  /*3300*/  BRA `(.L_x_6603) ;  /* 0x00000000000c7947 */ /* 0x000fea0003800000 */
.L_x_6622:
[----:B------:R-:W2:Y:S01]  /*3310*/  LDG.E R4, desc[UR36][R4.64] ;  /* 0x0000002404047981 */ /* 0x000ea2000c1e1900 */
[----:B------:R-:W-:Y:S01]  /*3320*/  CS2R R42, SRZ ;  /* 0x00000000002a7805 */ /* 0x000fe2000001ff00 */
[----:B--2---:R0:W1:Y:S06]  /*3330*/  I2F.F64.U32 R40, R4 ;  /* 0x0000000400287312 */ /* 0x00406c0000201800 */
.L_x_6603:
[----:B------:R-:W-:Y:S05]  /*3340*/  BSYNC.RECONVERGENT B6 ;  /* 0x0000000000067941 */ /* 0x000fea0003800200 */
.L_x_6597:
[----:B0-----:R-:W0:Y:S01]  /*3350*/  LDC.64 R4, c[0x0][0x398] ;  /* 0x0000e600ff047b82 */ /* 0x001e220000000a00 */
        /* <DEDUP_REMOVED lines=18> */
[----:B--2---:R0:W2:Y:S01]  /*3480*/  I2F.F64.S16 R36, R4 ;  /* 0x0000000400247312 */ /* 0x0040a20000101c00 */
[----:B------:R-:W-:Y:S05]  /*3490*/  BRA `(.L_x_6631) ;  /* 0x0000000c00cc7947 */ /* 0x000fea0003800000 */
.L_x_6629:
[----:B------:R-:W2:Y:S01]  /*34a0*/  LDG.E.U8 R4, desc[UR36][R4.64] ;  /* 0x0000002404047981 */ /* 0x000ea2000c1e1100 */
[----:B------:R-:W-:Y:S01]  /*34b0*/  CS2R R38, SRZ ;  /* 0x0000000000267805 */ /* 0x000fe2000001ff00 */
[----:B--2---:R0:W2:Y:S01]  /*34c0*/  I2F.F64.U16 R36, R4 ;  /* 0x0000000400247312 */ /* 0x0040a20000101800 */
[----:B------:R-:W-:Y:S05]  /*34d0*/  BRA `(.L_x_6631) ;  /* 0x0000000c00bc7947 */ /* 0x000fea0003800000 */
.L_x_6628:
        /* <DEDUP_REMOVED lines=10> */
.L_x_6633:
[----:B------:R-:W2:Y:S01]  /*3580*/  LDG.E R4, desc[UR36][R4.64] ;  /* 0x0000002404047981 */ /* 0x000ea2000c1e1900 */
[----:B------:R-:W-:Y:S01]  /*3590*/  CS2R R38, SRZ ;  /* 0x0000000000267805 */ /* 0x000fe2000001ff00 */
[----:B--2---:R0:W2:Y:S01]  /*35a0*/  I2F.F64 R36, R4 ;  /* 0x0000000400247312 */ /* 0x0040a20000201c00 */
[----:B------:R-:W-:Y:S05]  /*35b0*/  BRA `(.L_x_6631) ;  /* 0x0000000c00847947 */ /* 0x000fea0003800000 */
.L_x_6632:
[----:B------:R-:W2:Y:S01]  /*35c0*/  LDG.E.U16 R4, desc[UR36][R4.64] ;  /* 0x0000002404047981 */ /* 0x000ea2000c1e1500 */
[----:B------:R-:W-:Y:S01]  /*35d0*/  CS2R R38, SRZ ;  /* 0x0000000000267805 */ /* 0x000fe2000001ff00 */
[----:B--2---:R0:W2:Y:S01]  /*35e0*/  I2F.F64.S16 R36, R4 ;  /* 0x0000000400247312 */ /* 0x0040a20000101c00 */
[----:B------:R-:W-:Y:S05]  /*35f0*/  BRA `(.L_x_6631) ;  /* 0x0000000c00747947 */ /* 0x000fea0003800000 */
.L_x_6627:
        /* <DEDUP_REMOVED lines=11> */
.L_x_6635:
[----:B-1-3--:R-:W2:Y:S01]  /*36b0*/  LDG.E.U16 R0, desc[UR36][R4.64] ;  /* 0x0000002404007981 */ /* 0x00aea2000c1e1500 */
[----:B------:R-:W-:Y:S01]  /*36c0*/  CS2R R38, SRZ ;  /* 0x0000000000267805 */ /* 0x000fe2000001ff00 */
[----:B--2---:R-:W-:-:S05]  /*36d0*/  HADD2.F32 R0, -RZ, R0.H0_H0 ;  /* 0x20000000ff007230 */ /* 0x004fca0000004100 */
[----:B------:R-:W-:-:S04]  /*36e0*/  FMUL.FTZ R0, R0, 1 ;  /* 0x3f80000000007820 */ /* 0x000fc80000410000 */
[----:B------:R0:W1:Y:S01]  /*36f0*/  F2F.F64.F32 R36, R0 ;  /* 0x0000000000247310 */ /* 0x0000620000201800 */
[----:B------:R-:W-:Y:S05]  /*3700*/  BRA `(.L_x_6631) ;  /* 0x0000000c00307947 */ /* 0x000fea0003800000 */
.L_x_6634:
        /* <DEDUP_REMOVED lines=12> */
.L_x_6637:
[----:B------:R-:W1:Y:S02]  /*37d0*/  LDG.E R3, desc[UR36][R4.64] ;  /* 0x0000002404037981 */ /* 0x000e64000c1e1900 */
[--C-:B-1-3--:R-:W-:Y:S02]  /*37e0*/  HADD2.F32 R0, -RZ, R3.reuse.H0_H0 ;  /* 0x20000003ff007230 */ /* 0x10afe40000004100 */
[----:B------:R-:W-:-:S03]  /*37f0*/  HADD2.F32 R3, -RZ, R3.H1_H1 ;  /* 0x30000003ff037230 */ /* 0x000fc60000004100 */
[----:B------:R-:W-:Y:S02]  /*3800*/  FMUL.FTZ R0, R0, 1 ;  /* 0x3f80000000007820 */ /* 0x000fe40000410000 */
[----:B------:R-:W-:Y:S02]  /*3810*/  FMUL.FTZ R3, R3, 1 ;  /* 0x3f80000003037820 */ /* 0x000fe40000410000 */
[----:B------:R0:W1:Y:S08]  /*3820*/  F2F.F64.F32 R36, R0 ;  /* 0x0000000000247310 */ /* 0x0000700000201800 */
[----:B------:R0:W2:Y:S01]  /*3830*/  F2F.F64.F32 R38, R3 ;  /* 0x0000000300267310 */ /* 0x0000a20000201800 */
[----:B------:R-:W-:Y:S05]  /*3840*/  BRA `(.L_x_6631) ;  /* 0x0000000800e07947 */ /* 0x000fea0003800000 */
.L_x_6636:
[----:B------:R0:W5:Y:S01]  /*3850*/  LDG.E.64 R36, desc[UR36][R4.64] ;  /* 0x0000002404247981 */ /* 0x000162000c1e1b00 */
[----:B------:R-:W-:Y:S01]  /*3860*/  CS2R R38, SRZ ;  /* 0x0000000000267805 */ /* 0x000fe2000001ff00 */
[----:B------:R-:W-:Y:S06]  /*3870*/  BRA `(.L_x_6631) ;  /* 0x0000000800d47947 */ /* 0x000fec0003800000 */
.L_x_6626:
        /* <DEDUP_REMOVED lines=14> */
.L_x_6640:
[----:B------:R0:W5:Y:S01]  /*3960*/  LDG.E.128 R36, desc[UR36][R4.64] ;  /* 0x0000002404247981 */ /* 0x000162000c1e1d00 */
[----:B------:R-:W-:Y:S05]  /*3970*/  BRA `(.L_x_6631) ;  /* 0x0000000800947947 */ /* 0x000fea0003800000 */
.L_x_6639:
[----:B------:R-:W-:-:S09]  /*3980*/  UISETP.NE.AND UP0, UPT, UR4, 0xf, UPT ;  /* 0x0000000f0400788c */ /* 0x000fd2000bf05270 */
[----:B------:R-:W-:Y:S05]  /*3990*/  BRA.U !UP0, `(.L_x_6641) ;  /* 0x0000000108a87547 */ /* 0x000fea000b800000 */
[----:B------:R-:W-:-:S09]  /*39a0*/  UISETP.NE.AND UP0, UPT, UR4, 0x17, UPT ;  /* 0x000000170400788c */ /* 0x000fd2000bf05270 */
[----:B------:R-:W-:Y:S05]  /*39b0*/  BRA.U !UP0, `(.L_x_6642) ;  /* 0x0000000108607547 */ /* 0x000fea000b800000 */
[----:B------:R-:W-:-:S09]  /*39c0*/  UISETP.NE.AND UP0, UPT, UR4, 0x18, UPT ;  /* 0x000000180400788c */ /* 0x000fd2000bf05270 */
[----:B------:R-:W-:Y:S05]  /*39d0*/  BRA.U UP0, `(.L_x_6630) ;  /* 0x0000000900147547 */ /* 0x000fea000b800000 */
[----:B-1-3--:R-:W2:Y:S01]  /*39e0*/  LDG.E.U8 R0, desc[UR36][R4.64] ;  /* 0x0000002404007981 */ /* 0x00aea2000c1e1100 */
        /* <DEDUP_REMOVED lines=21> */
.L_x_6642:
[----:B------:R-:W1:Y:S01]  /*3b40*/  LDG.E.U8 R4, desc[UR36][R4.64] ;  /* 0x0000002404047981 */ /* 0x000e62000c1e1100 */
[----:B------:R-:W-:Y:S01]  /*3b50*/  CS2R R38, SRZ ;  /* 0x0000000000267805 */ /* 0x000fe2000001ff00 */
[C---:B-1-3--:R-:W-:Y:S02]  /*3b60*/  IMAD.SHL.U32 R0, R4.reuse, 0x2000000, RZ ;  /* 0x0200000004007824 */ /* 0x04afe400078e00ff */
        /* <DEDUP_REMOVED lines=13> */
.L_x_6641:
[----:B-1-3--:R-:W2:Y:S01]  /*3c40*/  LDG.E.U16 R0, desc[UR36][R4.64] ;  /* 0x0000002404007981 */ /* 0x00aea2000c1e1500 */
[----:B------:R-:W-:Y:S01]  /*3c50*/  CS2R R38, SRZ ;  /* 0x0000000000267805 */ /* 0x000fe2000001ff00 */
[----:B--2---:R-:W-:-:S04]  /*3c60*/  IMAD.U32 R0, R0, 0x10000, RZ ;  /* 0x0001000000007824 */ /* 0x004fc800078e00ff */
[----:B------:R-:W-:-:S04]  /*3c70*/  FMUL.FTZ R0, R0, 1 ;  /* 0x3f80000000007820 */ /* 0x000fc80000410000 */
[----:B------:R0:W1:Y:S01]  /*3c80*/  F2F.F64.F32 R36, R0 ;  /* 0x0000000000247310 */ /* 0x0000620000201800 */
[----:B------:R-:W-:Y:S05]  /*3c90*/  BRA `(.L_x_6631) ;  /* 0x0000000400cc7947 */ /* 0x000fea0003800000 */
.L_x_6638:
        /* <DEDUP_REMOVED lines=10> */
[----:B--2---:R0:W2:Y:S01]  /*3d40*/  I2F.F64.U16 R36, R4 ;  /* 0x0000000400247312 */ /* 0x0040a20000101800 */
[----:B------:R-:W-:Y:S05]  /*3d50*/  BRA `(.L_x_6631) ;  /* 0x00000004009c7947 */ /* 0x000fea0003800000 */
.L_x_6645:
        /* <DEDUP_REMOVED lines=9> */
[--C-:B-1-3--:R-:W-:Y:S01]  /*3df0*/  SHF.R.U32.HI R0, RZ, 0x3, R4.reuse ;  /* 0x00000003ff007819 */ /* 0x10afe20000011604 */
        /* <DEDUP_REMOVED lines=12> */
.L_x_6647:
[----:B------:R-:W-:Y:S05]  /*3ec0*/  BSYNC.RECONVERGENT B0 ;  /* 0x0000000000007941 */ /* 0x000fea0003800200 */
.L_x_6646:
[----:B------:R-:W-:Y:S01]  /*3ed0*/  IMAD.SHL.U32 R0, R0, 0x100000, RZ ;  /* 0x0010000000007824 */ /* 0x000fe200078e00ff */
[----:B------:R-:W-:-:S04]  /*3ee0*/  LEA R3, R3, 0x3b800000, 0x17 ;  /* 0x3b80000003037811 */ /* 0x000fc800078eb8ff */
[----:B------:R-:W-:-:S05]  /*3ef0*/  LOP3.LUT R0, R3, R0, R7, 0xfe, !PT ;  /* 0x0000000003007212 */ /* 0x000fca00078efe07 */
[----:B------:R-:W-:-:S04]  /*3f00*/  FMUL.FTZ R0, R0, 1 ;  /* 0x3f80000000007820 */ /* 0x000fc80000410000 */
[----:B------:R0:W1:Y:S01]  /*3f10*/  F2F.F64.F32 R36, R0 ;  /* 0x0000000000247310 */ /* 0x0000620000201800 */
[----:B------:R-:W-:Y:S05]  /*3f20*/  BRA `(.L_x_6631) ;  /* 0x0000000400287947 */ /* 0x000fea0003800000 */
.L_x_6644:
        /* <DEDUP_REMOVED lines=22> */
.L_x_6649:
[----:B------:R-:W-:Y:S05]  /*4090*/  BSYNC.RECONVERGENT B0 ;  /* 0x0000000000007941 */ /* 0x000fea0003800200 */
.L_x_6648:
[----:B------:R-:W-:Y:S01]  /*40a0*/  IMAD.SHL.U32 R0, R0, 0x200000, RZ ;  /* 0x0020000000007824 */ /* 0x000fe200078e00ff */
[----:B------:R-:W-:-:S04]  /*40b0*/  LEA R3, R3, 0x37800000, 0x17 ;  /* 0x3780000003037811 */ /* 0x000fc800078eb8ff */
[----:B------:R-:W-:-:S05]  /*40c0*/  LOP3.LUT R0, R3, R0, R7, 0xfe, !PT ;  /* 0x0000000003007212 */ /* 0x000fca00078efe07 */
[----:B------:R-:W-:-:S04]  /*40d0*/  FMUL.FTZ R0, R0, 1 ;  /* 0x3f80000000007820 */ /* 0x000fc80000410000 */
[----:B------:R0:W1:Y:S01]  /*40e0*/  F2F.F64.F32 R36, R0 ;  /* 0x0000000000247310 */ /* 0x0000620000201800 */
[----:B------:R-:W-:Y:S05]  /*40f0*/  BRA `(.L_x_6631) ;  /* 0x0000000000b47947 */ /* 0x000fea0003800000 */
.L_x_6643:
[----:B------:R-:W-:-:S09]  /*4100*/  UISETP.NE.AND UP0, UPT, UR4, 0x1c, UPT ;  /* 0x0000001c0400788c */ /* 0x000fd2000bf05270 */
[----:B------:R-:W-:Y:S05]  /*4110*/  BRA.U !UP0, `(.L_x_6650) ;  /* 0x0000000108a07547 */ /* 0x000fea000b800000 */
[----:B------:R-:W-:-:S09]  /*4120*/  UISETP.NE.AND UP0, UPT, UR4, 0x1d, UPT ;  /* 0x0000001d0400788c */ /* 0x000fd2000bf05270 */
[----:B------:R-:W-:Y:S05]  /*4130*/  BRA.U !UP0, `(.L_x_6651) ;  /* 0x0000000108887547 */ /* 0x000fea000b800000 */
[----:B------:R-:W-:-:S09]  /*4140*/  UISETP.NE.AND UP0, UPT, UR4, 0x2c, UPT ;  /* 0x0000002c0400788c */ /* 0x000fd2000bf05270 */
[----:B------:R-:W-:Y:S05]  /*4150*/  BRA.U UP0, `(.L_x_6630) ;  /* 0x0000000100347547 */ /* 0x000fea000b800000 */
[----:B-1-3--:R-:W2:Y:S01]  /*4160*/  LDG.E.U8 R0, desc[UR36][R4.64] ;  /* 0x0000002404007981 */ /* 0x00aea2000c1e1100 */
        /* <DEDUP_REMOVED lines=12> */
.L_x_6630:
[----:B-1-3--:R-:W-:Y:S01]  /*4230*/  MOV R0, 0x0 ;  /* 0x0000000000007802 */ /* 0x00afe20000000f00 */
        /* <DEDUP_REMOVED lines=14> */
[----:B--2--5:R-:W-:Y:S05]  /*4320*/  CALL.ABS.NOINC R14 ;  /* 0x000000000e007343 */ /* 0x024fea0003c00000 */
.L_x_6652:
[----:B------:R-:W-:Y:S02]  /*4330*/  CS2R R36, SRZ ;  /* 0x0000000000247805 */ /* 0x000fe4000001ff00 */
[----:B------:R-:W-:Y:S01]  /*4340*/  CS2R R38, SRZ ;  /* 0x0000000000267805 */ /* 0x000fe2000001ff00 */
[----:B------:R-:W-:Y:S06]  /*4350*/  BRA `(.L_x_6631) ;  /* 0x00000000001c7947 */ /* 0x000fec0003800000 */
.L_x_6651:
[----:B------:R-:W2:Y:S01]  /*4360*/  LDG.E.64 R36, desc[UR36][R4.64] ;  /* 0x0000002404247981 */ /* 0x000ea2000c1e1b00 */
[----:B------:R-:W-:Y:S01]  /*4370*/  CS2R R38, SRZ ;  /* 0x0000000000267805 */ /* 0x000fe2000001ff00 */
[----:B--2---:R-:W0:Y:S01]  /*4380*/  I2F.F64.U64 R36, R36 ;  /* 0x0000002400247312 */ /* 0x004e220000301800 */
[----:B------:R-:W-:Y:S05]  /*4390*/  BRA `(.L_x_6631) ;  /* 0x00000000000c7947 */ /* 0x000fea0003800000 */
.L_x_6650:
[----:B------:R-:W2:Y:S01]  /*43a0*/  LDG.E R4, desc[UR36][R4.64] ;  /* 0x0000002404047981 */ /* 0x000ea2000c1e1900 */
[----:B------:R-:W-:Y:S01]  /*43b0*/  CS2R R38, SRZ ;  /* 0x0000000000267805 */ /* 0x000fe2000001ff00 */
[----:B--2---:R0:W2:Y:S06]  /*43c0*/  I2F.F64.U32 R36, R4 ;  /* 0x0000000400247312 */ /* 0x0040ac0000201800 */
.L_x_6631:
[----:B------:R-:W-:Y:S05]  /*43d0*/  BSYNC.RECONVERGENT B6 ;  /* 0x0000000000067941 */ /* 0x000fea0003800200 */
.L_x_6625:
[----:B------:R-:W-:-:S07]  /*43e0*/  VIADD R23, R23, 0x80 ;  /* 0x0000008017177836 */ /* 0x000fce0000000000 */
.L_x_6596:
[----:B------:R-:W-:Y:S05]  /*43f0*/  BSYNC.RECONVERGENT B7 ;  /* 0x0000000000077941 */ /* 0x000fea0003800200 */
.L_x_6595:
        /* <DEDUP_REMOVED lines=29> */
.L_x_6659:
[----:B------:R-:W2:Y:S01]  /*45d0*/  LDG.E.U8 R4, desc[UR36][R4.64] ;  /* 0x0000002404047981 */ /* 0x000ea2000c1e1100 */
[----:B------:R-:W-:Y:S01]  /*45e0*/  CS2R R34, SRZ ;  /* 0x0000000000227805 */ /* 0x000fe2000001ff00 */
[----:B--2---:R0:W1:Y:S01]  /*45f0*/  I2F.F64.U16 R32, R4 ;  /* 0x0000000400207312 */ /* 0x0040620000101800 */
[----:B------:R-:W-:Y:S05]  /*4600*/  BRA `(.L_x_6661) ;  /* 0x0000000c00bc7947 */ /* 0x000fea0003800000 */
.L_x_6658:
        /* <DEDUP_REMOVED lines=10> */
.L_x_6663:
[----:B------:R-:W2:Y:S01]  /*46b0*/  LDG.E R4, desc[UR36][R4.64] ;  /* 0x0000002404047981 */ /* 0x000ea2000c1e1900 */
[----:B------:R-:W-:Y:S01]  /*46c0*/  CS2R R34, SRZ ;  /* 0x0000000000227805 */ /* 0x000fe2000001ff00 */
[----:B--2---:R0:W1:Y:S01]  /*46d0*/  I2F.F64 R32, R4 ;  /* 0x0000000400207312 */ /* 0x0040620000201c00 */
[----:B------:R-:W-:Y:S05]  /*46e0*/  BRA `(.L_x_6661) ;  /* 0x0000000c00847947 */ /* 0x000fea0003800000 */
.L_x_6662:
[----:B------:R-:W2:Y:S01]  /*46f0*/  LDG.E.U16 R4, desc[UR36][R4.64] ;  /* 0x0000002404047981 */ /* 0x000ea2000c1e1500 */
[----:B------:R-:W-:Y:S01]  /*4700*/  CS2R R34, SRZ ;  /* 0x0000000000227805 */ /* 0x000fe2000001ff00 */
[----:B--2---:R0:W1:Y:S01]  /*4710*/  I2F.F64.S16 R32, R4 ;  /* 0x0000000400207312 */ /* 0x0040620000101c00 */
[----:B------:R-:W-:Y:S05]  /*4720*/  BRA `(.L_x_6661) ;  /* 0x0000000c00747947 */ /* 0x000fea0003800000 */
.L_x_6657:
        /* <DEDUP_REMOVED lines=11> */
.L_x_6665:
[----:B---3--:R-:W3:Y:S01]  /*47e0*/  LDG.E.U16 R0, desc[UR36][R4.64] ;  /* 0x0000002404007981 */ /* 0x008ee2000c1e1500 */
[----:B------:R-:W-:Y:S01]  /*47f0*/  CS2R R34, SRZ ;  /* 0x0000000000227805 */ /* 0x000fe2000001ff00 */
[----:B---3--:R-:W-:-:S05]  /*4800*/  HADD2.F32 R0, -RZ, R0.H0_H0 ;  /* 0x20000000ff007230 */ /* 0x008fca0000004100 */
[----:B------:R-:W-:-:S04]  /*4810*/  FMUL.FTZ R0, R0, 1 ;  /* 0x3f80000000007820 */ /* 0x000fc80000410000 */
[----:B------:R0:W1:Y:S01]  /*4820*/  F2F.F64.F32 R32, R0 ;  /* 0x0000000000207310 */ /* 0x0000620000201800 */
[----:B------:R-:W-:Y:S05]  /*4830*/  BRA `(.L_x_6661) ;  /* 0x0000000c00307947 */ /* 0x000fea0003800000 */
.L_x_6664:
        /* <DEDUP_REMOVED lines=12> */
.L_x_6667:
        /* <DEDUP_REMOVED lines=8> */
.L_x_6666:
[----:B------:R0:W5:Y:S01]  /*4980*/  LDG.E.64 R32, desc[UR36][R4.64] ;  /* 0x0000002404207981 */ /* 0x000162000c1e1b00 */
[----:B------:R-:W-:Y:S01]  /*4990*/  CS2R R34, SRZ ;  /* 0x0000000000227805 */ /* 0x000fe2000001ff00 */
[----:B------:R-:W-:Y:S06]  /*49a0*/  BRA `(.L_x_6661) ;  /* 0x0000000800d47947 */ /* 0x000fec0003800000 */
.L_x_6656:
        /* <DEDUP_REMOVED lines=14> */
.L_x_6670:
[----:B------:R0:W5:Y:S01]  /*4a90*/  LDG.E.128 R32, desc[UR36][R4.64] ;  /* 0x0000002404207981 */ /* 0x000162000c1e1d00 */
[----:B------:R-:W-:Y:S05]  /*4aa0*/  BRA `(.L_x_6661) ;  /* 0x0000000800947947 */ /* 0x000fea0003800000 */
.L_x_6669:
        /* <DEDUP_REMOVED lines=28> */
.L_x_6672:
        /* <DEDUP_REMOVED lines=16> */
.L_x_6671:
[----:B---3--:R-:W3:Y:S01]  /*4d70*/  LDG.E.U16 R0, desc[UR36][R4.64] ;  /* 0x0000002404007981 */ /* 0x008ee2000c1e1500 */
[----:B------:R-:W-:Y:S01]  /*4d80*/  CS2R R34, SRZ ;  /* 0x0000000000227805 */ /* 0x000fe2000001ff00 */
[----:B---3--:R-:W-:-:S04]  /*4d90*/  IMAD.U32 R0, R0, 0x10000, RZ ;  /* 0x0001000000007824 */ /* 0x008fc800078e00ff */
[----:B------:R-:W-:-:S04]  /*4da0*/  FMUL.FTZ R0, R0, 1 ;  /* 0x3f80000000007820 */ /* 0x000fc80000410000 */
[----:B------:R0:W1:Y:S01]  /*4db0*/  F2F.F64.F32 R32, R0 ;  /* 0x0000000000207310 */ /* 0x0000620000201800 */
[----:B------:R-:W-:Y:S05]  /*4dc0*/  BRA `(.L_x_6661) ;  /* 0x0000000400cc7947 */ /* 0x000fea0003800000 */
.L_x_6668:
        /* <DEDUP_REMOVED lines=12> */
.L_x_6675:
        /* <DEDUP_REMOVED lines=22> */
.L_x_6677:
[----:B------:R-:W-:Y:S05]  /*4ff0*/  BSYNC.RECONVERGENT B0 ;  /* 0x0000000000007941 */ /* 0x000fea0003800200 */
.L_x_6676:
[----:B------:R-:W-:Y:S01]  /*5000*/  IMAD.SHL.U32 R0, R0, 0x100000, RZ ;  /* 0x0010000000007824 */ /* 0x000fe200078e00ff */
[----:B------:R-:W-:-:S04]  /*5010*/  LEA R3, R3, 0x3b800000, 0x17 ;  /* 0x3b80000003037811 */ /* 0x000fc800078eb8ff */
[----:B------:R-:W-:-:S05]  /*5020*/  LOP3.LUT R0, R3, R0, R7, 0xfe, !PT ;  /* 0x0000000003007212 */ /* 0x000fca00078efe07 */
[----:B------:R-:W-:-:S04]  /*5030*/  FMUL.FTZ R0, R0, 1 ;  /* 0x3f80000000007820 */ /* 0x000fc80000410000 */
[----:B------:R0:W1:Y:S01]  /*5040*/  F2F.F64.F32 R32, R0 ;  /* 0x0000000000207310 */ /* 0x0000620000201800 */
[----:B------:R-:W-:Y:S05]  /*5050*/  BRA `(.L_x_6661) ;  /* 0x0000000400287947 */ /* 0x000fea0003800000 */
.L_x_6674:
        /* <DEDUP_REMOVED lines=22> */
.L_x_6679:
[----:B------:R-:W-:Y:S05]  /*51c0*/  BSYNC.RECONVERGENT B0 ;  /* 0x0000000000007941 */ /* 0x000fea0003800200 */
.L_x_6678:
[----:B------:R-:W-:Y:S01]  /*51d0*/  IMAD.SHL.U32 R0, R0, 0x200000, RZ ;  /* 0x0020000000007824 */ /* 0x000fe200078e00ff */
[----:B------:R-:W-:-:S04]  /*51e0*/  LEA R3, R3, 0x37800000, 0x17 ;  /* 0x3780000003037811 */ /* 0x000fc800078eb8ff */
[----:B------:R-:W-:-:S05]  /*51f0*/  LOP3.LUT R0, R3, R0, R7, 0xfe, !PT ;  /* 0x0000000003007212 */ /* 0x000fca00078efe07 */
[----:B------:R-:W-:-:S04]  /*5200*/  FMUL.FTZ R0, R0, 1 ;  /* 0x3f80000000007820 */ /* 0x000fc80000410000 */
[----:B------:R0:W1:Y:S01]  /*5210*/  F2F.F64.F32 R32, R0 ;  /* 0x0000000000207310 */ /* 0x0000620000201800 */
[----:B------:R-:W-:Y:S05]  /*5220*/  BRA `(.L_x_6661) ;  /* 0x0000000000b47947 */ /* 0x000fea0003800000 */
.L_x_6673:
        /* <DEDUP_REMOVED lines=19> */
.L_x_6660:
        /* <DEDUP_REMOVED lines=16> */
.L_x_6682:
[----:B------:R-:W-:Y:S02]  /*5460*/  CS2R R32, SRZ ;  /* 0x0000000000207805 */ /* 0x000fe4000001ff00 */
[----:B------:R-:W-:Y:S01]  /*5470*/  CS2R R34, SRZ ;  /* 0x0000000000227805 */ /* 0x000fe2000001ff00 */
[----:B------:R-:W-:Y:S06]  /*5480*/  BRA `(.L_x_6661) ;  /* 0x00000000001c7947 */ /* 0x000fec0003800000 */
.L_x_6681:
[----:B------:R-:W2:Y:S01]  /*5490*/  LDG.E.64 R32, desc[UR36][R4.64] ;  /* 0x0000002404207981 */ /* 0x000ea2000c1e1b00 */
[----:B------:R-:W-:Y:S01]  /*54a0*/  CS2R R34, SRZ ;  /* 0x0000000000227805 */ /* 0x000fe2000001ff00 */
[----:B--2---:R-:W0:Y:S01]  /*54b0*/  I2F.F64.U64 R32, R32 ;  /* 0x0000002000207312 */ /* 0x004e220000301800 */
[----:B------:R-:W-:Y:S05]  /*54c0*/  BRA `(.L_x_6661) ;  /* 0x00000000000c7947 */ /* 0x000fea0003800000 */
.L_x_6680:
[----:B------:R-:W2:Y:S01]  /*54d0*/  LDG.E R4, desc[UR36][R4.64] ;  /* 0x0000002404047981 */ /* 0x000ea2000c1e1900 */
[----:B------:R-:W-:Y:S01]  /*54e0*/  CS2R R34, SRZ ;  /* 0x0000000000227805 */ /* 0x000fe2000001ff00 */
[----:B--2---:R0:W1:Y:S06]  /*54f0*/  I2F.F64.U32 R32, R4 ;  /* 0x0000000400207312 */ /* 0x00406c0000201800 */
.L_x_6661:
[----:B------:R-:W-:Y:S05]  /*5500*/  BSYNC.RECONVERGENT B6 ;  /* 0x0000000000067941 */ /* 0x000fea0003800200 */
.L_x_6655:
[----:B0-----:R-:W0:Y:S01]  /*5510*/  LDC.64 R4, c[0x0][0x398] ;  /* 0x0000e600ff047b82 */ /* 0x001e220000000a00 */
        /* <DEDUP_REMOVED lines=17> */
[----:B------:R-:W-:Y:S01]  /*5630*/  CS2R R30, SRZ ;  /* 0x00000000001e7805 */ /* 0x000fe2000001ff00 */
[----:B----4-:R0:W4:Y:S01]  /*5640*/  I2F.F64.S16 R28, R4 ;  /* 0x00000004001c7312 */ /* 0x0101220000101c00 */
[----:B------:R-:W-:Y:S05]  /*5650*/  BRA `(.L_x_6689) ;  /* 0x0000000c00cc7947 */ /* 0x000fea0003800000 */
.L_x_6687:
[----:B------:R-:W4:Y:S01]  /*5660*/  LDG.E.U8 R4, desc[UR36][R4.64] ;  /* 0x0000002404047981 */ /* 0x000f22000c1e1100 */
[----:B------:R-:W-:Y:S01]  /*5670*/  CS2R R30, SRZ ;  /* 0x00000000001e7805 */ /* 0x000fe2000001ff00 */
[----:B----4-:R0:W4:Y:S01]  /*5680*/  I2F.F64.U16 R28, R4 ;  /* 0x00000004001c7312 */ /* 0x0101220000101800 */
[----:B------:R-:W-:Y:S05]  /*5690*/  BRA `(.L_x_6689) ;  /* 0x0000000c00bc7947 */ /* 0x000fea0003800000 */
.L_x_6686:
[----:B------:R-:W-:-:S09]  /*56a0*/  UISETP.NE.AND UP0, UPT, UR4, 0x2, UPT ;  /* 0x000000020400788c */ /* 0x000fd2000bf05270 */
[----:B------:R-:W-:Y:S05]  /*56b0*/  BRA.U !UP0, `(.L_x_6690) ;  /* 0x0000000108307547 */ /* 0x000fea000b800000 */
[----:B------:R-:W-:-:S09]  /*56c0*/  UISETP.NE.AND UP0, UPT, UR4, 0x3, UPT ;  /* 0x000000030400788c */ /* 0x000fd2000bf05270 */
[----:B------:R-:W-:Y:S05]  /*56d0*/  BRA.U !UP0, `(.L_x_6691) ;  /* 0x0000000108187547 */ /* 0x000fea000b800000 */
[----:B------:R-:W-:-:S09]  /*56e0*/  UISETP.NE.AND UP0, UPT, UR4, 0x4, UPT ;  /* 0x000000040400788c */ /* 0x000fd2000bf05270 */
[----:B------:R-:W-:Y:S05]  /*56f0*/  BRA.U UP0, `(.L_x_6688) ;  /* 0x0000000d003c7547 */ /* 0x000fea000b800000 */
[----:B------:R-:W4:Y:S01]  /*5700*/  LDG.E.64 R28, desc[UR36][R4.64] ;  /* 0x00000024041c7981 */ /* 0x000f22000c1e1b00 */
[----:B------:R-:W-:Y:S01]  /*5710*/  CS2R R30, SRZ ;  /* 0x00000000001e7805 */ /* 0x000fe2000001ff00 */
[----:B----4-:R-:W0:Y:S01]  /*5720*/  I2F.F64.S64 R28, R28 ;  /* 0x0000001c001c7312 */ /* 0x010e220000301c00 */
[----:B------:R-:W-:Y:S05]  /*5730*/  BRA `(.L_x_6689) ;  /* 0x0000000c00947947 */ /* 0x000fea0003800000 */
.L_x_6691:
[----:B------:R-:W4:Y:S01]  /*5740*/  LDG.E R4, desc[UR36][R4.64] ;  /* 0x0000002404047981 */ /* 0x000f22000c1e1900 */
[----:B------:R-:W-:Y:S01]  /*5750*/  CS2R R30, SRZ ;  /* 0x00000000001e7805 */ /* 0x000fe2000001ff00 */
[----:B----4-:R0:W4:Y:S01]  /*5760*/  I2F.F64 R28, R4 ;  /* 0x00000004001c7312 */ /* 0x0101220000201c00 */
[----:B------:R-:W-:Y:S05]  /*5770*/  BRA `(.L_x_6689) ;  /* 0x0000000c00847947 */ /* 0x000fea0003800000 */
.L_x_6690:
[----:B------:R-:W4:Y:S01]  /*5780*/  LDG.E.U16 R4, desc[UR36][R4.64] ;  /* 0x0000002404047981 */ /* 0x000f22000c1e1500 */
[----:B------:R-:W-:Y:S01]  /*5790*/  CS2R R30, SRZ ;  /* 0x00000000001e7805 */ /* 0x000fe2000001ff00 */
[----:B----4-:R0:W4:Y:S01]  /*57a0*/  I2F.F64.S16 R28, R4 ;  /* 0x00000004001c7312 */ /* 0x0101220000101c00 */
[----:B------:R-:W-:Y:S05]  /*57b0*/  BRA `(.L_x_6689) ;  /* 0x0000000c00747947 */ /* 0x000fea0003800000 */
.L_x_6685:
[----:B------:R-:W-:-:S09]  /*57c0*/  UISETP.GT.AND UP0, UPT, UR4, 0x6, UPT ;  /* 0x000000060400788c */ /* 0x000fd2000bf04270 */
[----:B------:R-:W-:Y:S05]  /*57d0*/  BRA.U UP0, `(.L_x_6692) ;  /* 0x00000001003c7547 */ /* 0x000fea000b800000 */
[----:B------:R-:W-:-:S09]  /*57e0*/  UISETP.NE.AND UP0, UPT, UR4, 0x5, UPT ;  /* 0x000000050400788c */ /* 0x000fd2000bf05270 */
[----:B------:R-:W-:Y:S05]  /*57f0*/  BRA.U !UP0, `(.L_x_6693) ;  /* 0x00000001081c7547 */ /* 0x000fea000b800000 */
[----:B------:R-:W-:-:S09]  /*5800*/  UISETP.NE.AND UP0, UPT, UR4, 0x6, UPT ;  /* 0x000000060400788c */ /* 0x000fd2000bf05270 */
[----:B------:R-:W-:Y:S05]  /*5810*/  BRA.U UP0, `(.L_x_6688) ;  /* 0x0000000900f47547 */ /* 0x000fea000b800000 */
[----:B------:R-:W4:Y:S01]  /*5820*/  LDG.E R28, desc[UR36][R4.64] ;  /* 0x00000024041c7981 */ /* 0x000f22000c1e1900 */
[----:B------:R-:W-:Y:S01]  /*5830*/  CS2R R30, SRZ ;  /* 0x00000000001e7805 */ /* 0x000fe2000001ff00 */
[----:B----4-:R-:W-:-:S06]  /*5840*/  FMUL.FTZ R28, R28, 1 ;  /* 0x3f8000001c1c7820 */ /* 0x010fcc0000410000 */
[----:B------:R-:W0:Y:S01]  /*5850*/  F2F.F64.F32 R28, R28 ;  /* 0x0000001c001c7310 */ /* 0x000e220000201800 */
[----:B------:R-:W-:Y:S05]  /*5860*/  BRA `(.L_x_6689) ;  /* 0x0000000c00487947 */ /* 0x000fea0003800000 */
.L_x_6693:
[----:B---3--:R-:W3:Y:S01]  /*5870*/  LDG.E.U16 R0, desc[UR36][R4.64] ;  /* 0x0000002404007981 */ /* 0x008ee2000c1e1500 */
[----:B------:R-:W-:Y:S01]  /*5880*/  CS2R R30, SRZ ;  /* 0x00000000001e7805 */ /* 0x000fe2000001ff00 */
[----:B---3--:R-:W-:-:S05]  /*5890*/  HADD2.F32 R0, -RZ, R0.H0_H0 ;  /* 0x20000000ff007230 */ /* 0x008fca0000004100 */
[----:B------:R-:W-:-:S04]  /*58a0*/  FMUL.FTZ R0, R0, 1 ;  /* 0x3f80000000007820 */ /* 0x000fc80000410000 */
[----:B------:R0:W3:Y:S01]  /*58b0*/  F2F.F64.F32 R28, R0 ;  /* 0x00000000001c7310 */ /* 0x0000e20000201800 */
[----:B------:R-:W-:Y:S05]  /*58c0*/  BRA `(.L_x_6689) ;  /* 0x0000000c00307947 */ /* 0x000fea0003800000 */
.L_x_6692:
[----:B------:R-:W-:-:S09]  /*58d0*/  UISETP.NE.AND UP0, UPT, UR4, 0x7, UPT ;  /* 0x000000070400788c */ /* 0x000fd2000bf05270 */
[----:B------:R-:W-:Y:S05]  /*58e0*/  BRA.U !UP0, `(.L_x_6694) ;  /* 0x0000000108487547 */ /* 0x000fea000b800000 */
[----:B------:R-:W-:-:S09]  /*58f0*/  UISETP.NE.AND UP0, UPT, UR4, 0x8, UPT ;  /* 0x000000080400788c */ /* 0x000fd2000bf05270 */
[----:B------:R-:W-:Y:S05]  /*5900*/  BRA.U !UP0, `(.L_x_6695) ;  /* 0x0000000108207547 */ /* 0x000fea000b800000 */
[----:B------:R-:W-:-:S09]  /*5910*/  UISETP.NE.AND UP0, UPT, UR4, 0x9, UPT ;  /* 0x000000090400788c */ /* 0x000fd2000bf05270 */
[----:B------:R-:W-:Y:S05]  /*5920*/  BRA.U UP0, `(.L_x_6688) ;  /* 0x0000000900b07547 */ /* 0x000fea000b800000 */
[----:B------:R-:W4:Y:S02]  /*5930*/  LDG.E.64 R4, desc[UR36][R4.64] ;  /* 0x0000002404047981 */ /* 0x000f24000c1e1b00 */
[----:B----4-:R-:W-:Y:S01]  /*5940*/  FMUL.FTZ R28, R4, 1 ;  /* 0x3f800000041c7820 */ /* 0x010fe20000410000 */
[----:B------:R-:W-:-:S05]  /*5950*/  FMUL.FTZ R30, R5, 1 ;  /* 0x3f800000051e7820 */ /* 0x000fca0000410000 */
[----:B------:R-:W0:Y:S08]  /*5960*/  F2F.F64.F32 R28, R28 ;  /* 0x0000001c001c7310 */ /* 0x000e300000201800 */
[----:B------:R-:W4:Y:S01]  /*5970*/  F2F.F64.F32 R30, R30 ;  /* 0x0000001e001e7310 */ /* 0x000f220000201800 */
[----:B------:R-:W-:Y:S05]  /*5980*/  BRA `(.L_x_6689) ;  /* 0x0000000c00007947 */ /* 0x000fea0003800000 */
.L_x_6695:
[----:B------:R-:W3:Y:S02]  /*5990*/  LDG.E R3, desc[UR36][R4.64] ;  /* 0x0000002404037981 */ /* 0x000ee4000c1e1900 */
[--C-:B---3--:R-:W-:Y:S02]  /*59a0*/  HADD2.F32 R0, -RZ, R3.reuse.H0_H0 ;  /* 0x20000003ff007230 */ /* 0x108fe40000004100 */
[----:B------:R-:W-:-:S03]  /*59b0*/  HADD2.F32 R3, -RZ, R3.H1_H1 ;  /* 0x30000003ff037230 */ /* 0x000fc60000004100 */
[----:B------:R-:W-:Y:S02]  /*59c0*/  FMUL.FTZ R0, R0, 1 ;  /* 0x3f80000000007820 */ /* 0x000fe40000410000 */
[----:B------:R-:W-:Y:S02]  /*59d0*/  FMUL.FTZ R3, R3, 1 ;  /* 0x3f80000003037820 */ /* 0x000fe40000410000 */
[----:B------:R0:W3:Y:S08]  /*59e0*/  F2F.F64.F32 R28, R0 ;  /* 0x00000000001c7310 */ /* 0x0000f00000201800 */
[----:B------:R0:W4:Y:S01]  /*59f0*/  F2F.F64.F32 R30, R3 ;  /* 0x00000003001e7310 */ /* 0x0001220000201800 */
[----:B------:R-:W-:Y:S05]  /*5a00*/  BRA `(.L_x_6689) ;  /* 0x0000000800e07947 */ /* 0x000fea0003800000 */
.L_x_6694:
[----:B------:R0:W5:Y:S01]  /*5a10*/  LDG.E.64 R28, desc[UR36][R4.64] ;  /* 0x00000024041c7981 */ /* 0x000162000c1e1b00 */
[----:B------:R-:W-:Y:S01]  /*5a20*/  CS2R R30, SRZ ;  /* 0x00000000001e7805 */ /* 0x000fe2000001ff00 */
[----:B------:R-:W-:Y:S06]  /*5a30*/  BRA `(.L_x_6689) ;  /* 0x0000000800d47947 */ /* 0x000fec0003800000 */
.L_x_6684:
        /* <DEDUP_REMOVED lines=9> */
[----:B------:R-:W-:Y:S01]  /*5ad0*/  CS2R R30, SRZ ;  /* 0x00000000001e7805 */ /* 0x000fe2000001ff00 */
[----:B------:R-:W-:Y:S01]  /*5ae0*/  IMAD.MOV.U32 R28, RZ, RZ, RZ ;  /* 0x000000ffff1c7224 */ /* 0x000fe200078e00ff */
[----:B----4-:R-:W-:-:S04]  /*5af0*/  ISETP.NE.AND P0, PT, R4, RZ, PT ;  /* 0x000000ff0400720c */ /* 0x010fc80003f05270 */
[----:B------:R-:W-:Y:S01]  /*5b00*/  FSEL R29, RZ, 1.875, !P0 ;  /* 0x3ff00000ff1d7808 */ /* 0x000fe20004000000 */
[----:B------:R-:W-:Y:S08]  /*5b10*/  BRA `(.L_x_6689) ;  /* 0x00000008009c7947 */ /* 0x000ff00003800000 */
.L_x_6698:
[----:B------:R0:W5:Y:S01]  /*5b20*/  LDG.E.128 R28, desc[UR36][R4.64] ;  /* 0x00000024041c7981 */ /* 0x000162000c1e1d00 */
[----:B------:R-:W-:Y:S05]  /*5b30*/  BRA `(.L_x_6689) ;  /* 0x0000000800947947 */ /* 0x000fea0003800000 */
.L_x_6697:
        /* <DEDUP_REMOVED lines=26> */
[----:B------:R4:W0:Y:S01]  /*5ce0*/  F2F.F64.F32 R28, R3 ;  /* 0x00000003001c7310 */ /* 0x0008220000201800 */
[----:B------:R-:W-:Y:S05]  /*5cf0*/  BRA `(.L_x_6689) ;  /* 0x0000000800247947 */ /* 0x000fea0003800000 */
.L_x_6700:
        /* <DEDUP_REMOVED lines=14> */
[----:B------:R0:W3:Y:S01]  /*5de0*/  F2F.F64.F32 R28, R0 ;  /* 0x00000000001c7310 */ /* 0x0000e20000201800 */
[----:B------:R-:W-:Y:S05]  /*5df0*/  BRA `(.L_x_6689) ;  /* 0x0000000400e47947 */ /* 0x000fea0003800000 */
.L_x_6699:
[----:B---3--:R-:W3:Y:S01]  /*5e00*/  LDG.E.U16 R0, desc[UR36][R4.64] ;  /* 0x0000002404007981 */ /* 0x008ee2000c1e1500 */
[----:B------:R-:W-:Y:S01]  /*5e10*/  CS2R R30, SRZ ;  /* 0x00000000001e7805 */ /* 0x000fe2000001ff00 */
[----:B---3--:R-:W-:-:S04]  /*5e20*/  IMAD.U32 R0, R0, 0x10000, RZ ;  /* 0x0001000000007824 */ /* 0x008fc800078e00ff */
[----:B------:R-:W-:-:S04]  /*5e30*/  FMUL.FTZ R0, R0, 1 ;  /* 0x3f80000000007820 */ /* 0x000fc80000410000 */
[----:B------:R0:W3:Y:S01]  /*5e40*/  F2F.F64.F32 R28, R0 ;  /* 0x00000000001c7310 */ /* 0x0000e20000201800 */
[----:B------:R-:W-:Y:S05]  /*5e50*/  BRA `(.L_x_6689) ;  /* 0x0000000400cc7947 */ /* 0x000fea0003800000 */
.L_x_6696:
        /* <DEDUP_REMOVED lines=9> */
[----:B------:R-:W-:Y:S01]  /*5ef0*/  CS2R R30, SRZ ;  /* 0x00000000001e7805 */ /* 0x000fe2000001ff00 */
[----:B----4-:R0:W4:Y:S01]  /*5f00*/  I2F.F64.U16 R28, R4 ;  /* 0x00000004001c7312 */ /* 0x0101220000101800 */
[----:B------:R-:W-:Y:S05]  /*5f10*/  BRA `(.L_x_6689) ;  /* 0x00000004009c7947 */ /* 0x000fea0003800000 */
.L_x_6703:
[----:B------:R-:W4:Y:S01]  /*5f20*/  LDG.E.U8 R4, desc[UR36][R4.64] ;  /* 0x0000002404047981 */ /* 0x000f22000c1e1100 */
[----:B------:R-:W-:Y:S02]  /*5f30*/  CS2R R30, SRZ ;  /* 0x00000000001e7805 */ /* 0x000fe4000001ff00 */
[----:B------:R-:W-:Y:S02]  /*5f40*/  CS2R R28, SRZ ;  /* 0x00000000001c7805 */ /* 0x000fe4000001ff00 */
[----:B----4-:R-:W-:-:S13]  /*5f50*/  ISETP.NE.AND P0, PT, R4, RZ, PT ;  /* 0x000000ff0400720c */ /* 0x010fda0003f05270 */
        /* <DEDUP_REMOVED lines=18> */
.L_x_6705:
[----:B------:R-:W-:Y:S05]  /*6080*/  BSYNC.RECONVERGENT B0 ;  /* 0x0000000000007941 */ /* 0x000fea0003800200 */
.L_x_6704:
[----:B------:R-:W-:Y:S01]  /*6090*/  IMAD.SHL.U32 R0, R0, 0x100000, RZ ;  /* 0x0010000000007824 */ /* 0x000fe200078e00ff */
[----:B------:R-:W-:-:S04]  /*60a0*/  LEA R3, R3, 0x3b800000, 0x17 ;  /* 0x3b80000003037811 */ /* 0x000fc800078eb8ff */
[----:B------:R-:W-:-:S05]  /*60b0*/  LOP3.LUT R0, R3, R0, R7, 0xfe, !PT ;  /* 0x0000000003007212 */ /* 0x000fca00078efe07 */
[----:B------:R-:W-:-:S04]  /*60c0*/  FMUL.FTZ R0, R0, 1 ;  /* 0x3f80000000007820 */ /* 0x000fc80000410000 */
[----:B------:R0:W3:Y:S01]  /*60d0*/  F2F.F64.F32 R28, R0 ;  /* 0x00000000001c7310 */ /* 0x0000e20000201800 */
[----:B------:R-:W-:Y:S05]  /*60e0*/  BRA `(.L_x_6689) ;  /* 0x0000000400287947 */ /* 0x000fea0003800000 */
.L_x_6702:
        /* <DEDUP_REMOVED lines=22> */
.L_x_6707:
[----:B------:R-:W-:Y:S05]  /*6250*/  BSYNC.RECONVERGENT B0 ;  /* 0x0000000000007941 */ /* 0x000fea0003800200 */
.L_x_6706:
[----:B------:R-:W-:Y:S01]  /*6260*/  IMAD.SHL.U32 R0, R0, 0x200000, RZ ;  /* 0x0020000000007824 */ /* 0x000fe200078e00ff */
[----:B------:R-:W-:-:S04]  /*6270*/  LEA R3, R3, 0x37800000, 0x17 ;  /* 0x3780000003037811 */ /* 0x000fc800078eb8ff */
[----:B------:R-:W-:-:S05]  /*6280*/  LOP3.LUT R0, R3, R0, R7, 0xfe, !PT ;  /* 0x0000000003007212 */ /* 0x000fca00078efe07 */
[----:B------:R-:W-:-:S04]  /*6290*/  FMUL.FTZ R0, R0, 1 ;  /* 0x3f80000000007820 */ /* 0x000fc80000410000 */
[----:B------:R0:W3:Y:S01]  /*62a0*/  F2F.F64.F32 R28, R0 ;  /* 0x00000000001c7310 */ /* 0x0000e20000201800 */
[----:B------:R-:W-:Y:S05]  /*62b0*/  BRA `(.L_x_6689) ;  /* 0x0000000000b47947 */ /* 0x000fea0003800000 */
.L_x_6701:
        /* <DEDUP_REMOVED lines=17> */
[----:B------:R0:W3:Y:S01]  /*63d0*/  @P0 F2F.F64.F32 R28, R0 ;  /* 0x00000000001c0310 */ /* 0x0000e20000201800 */
[----:B------:R-:W-:Y:S05]  /*63e0*/  BRA `(.L_x_6689) ;  /* 0x0000000000687947 */ /* 0x000fea0003800000 */
.L_x_6688:
        /* <DEDUP_REMOVED lines=16> */
.L_x_6710:
[----:B------:R-:W-:Y:S02]  /*64f0*/  CS2R R28, SRZ ;  /* 0x00000000001c7805 */ /* 0x000fe4000001ff00 */
[----:B------:R-:W-:Y:S01]  /*6500*/  CS2R R30, SRZ ;  /* 0x00000000001e7805 */ /* 0x000fe2000001ff00 */
[----:B------:R-:W-:Y:S06]  /*6510*/  BRA `(.L_x_6689) ;  /* 0x00000000001c7947 */ /* 0x000fec0003800000 */
.L_x_6709:
[----:B------:R-:W4:Y:S01]  /*6520*/  LDG.E.64 R28, desc[UR36][R4.64] ;  /* 0x00000024041c7981 */ /* 0x000f22000c1e1b00 */
[----:B------:R-:W-:Y:S01]  /*6530*/  CS2R R30, SRZ ;  /* 0x00000000001e7805 */ /* 0x000fe2000001ff00 */
[----:B----4-:R-:W0:Y:S01]  /*6540*/  I2F.F64.U64 R28, R28 ;  /* 0x0000001c001c7312 */ /* 0x010e220000301800 */
[----:B------:R-:W-:Y:S05]  /*6550*/  BRA `(.L_x_6689) ;  /* 0x00000000000c7947 */ /* 0x000fea0003800000 */
.L_x_6708:
[----:B------:R-:W4:Y:S01]  /*6560*/  LDG.E R4, desc[UR36][R4.64] ;  /* 0x0000002404047981 */ /* 0x000f22000c1e1900 */
[----:B------:R-:W-:Y:S01]  /*6570*/  CS2R R30, SRZ ;  /* 0x00000000001e7805 */ /* 0x000fe2000001ff00 */
[----:B----4-:R0:W4:Y:S06]  /*6580*/  I2F.F64.U32 R28, R4 ;  /* 0x00000004001c7312 */ /* 0x01012c0000201800 */
.L_x_6689:
[----:B------:R-:W-:Y:S05]  /*6590*/  BSYNC.RECONVERGENT B6 ;  /* 0x0000000000067941 */ /* 0x000fea0003800200 */
.L_x_6683:
[----:B------:R-:W-:-:S07]  /*65a0*/  VIADD R23, R23, 0x80 ;  /* 0x0000008017177836 */ /* 0x000fce0000000000 */
.L_x_6654:
[----:B------:R-:W-:Y:S05]  /*65b0*/  BSYNC.RECONVERGENT B7 ;  /* 0x0000000000077941 */ /* 0x000fea0003800200 */
.L_x_6653:
        /* <DEDUP_REMOVED lines=29> */
.L_x_6717:
[----:B------:R-:W4:Y:S01]  /*6790*/  LDG.E.U8 R4, desc[UR36][R4.64] ;  /* 0x0000002404047981 */ /* 0x000f22000c1e1100 */
[----:B------:R-:W-:Y:S01]  /*67a0*/  CS2R R26, SRZ ;  /* 0x00000000001a7805 */ /* 0x000fe2000001ff00 */
[----:B----4-:R0:W4:Y:S01]  /*67b0*/  I2F.F64.U16 R24, R4 ;  /* 0x0000000400187312 */ /* 0x0101220000101800 */
[----:B------:R-:W-:Y:S05]  /*67c0*/  BRA `(.L_x_6719) ;  /* 0x0000000c00bc7947 */ /* 0x000fea0003800000 */
.L_x_6716:
        /* <DEDUP_REMOVED lines=10> */
.L_x_6721:
[----:B------:R-:W4:Y:S01]  /*6870*/  LDG.E R4, desc[UR36][R4.64] ;  /* 0x0000002404047981 */ /* 0x000f22000c1e1900 */
[----:B------:R-:W-:Y:S01]  /*6880*/  CS2R R26, SRZ ;  /* 0x00000000001a7805 */ /* 0x000fe2000001ff00 */
[----:B----4-:R0:W4:Y:S01]  /*6890*/  I2F.F64 R24, R4 ;  /* 0x0000000400187312 */ /* 0x0101220000201c00 */
[----:B------:R-:W-:Y:S05]  /*68a0*/  BRA `(.L_x_6719) ;  /* 0x0000000c00847947 */ /* 0x000fea0003800000 */
.L_x_6720:
[----:B------:R-:W4:Y:S01]  /*68b0*/  LDG.E.U16 R4, desc[UR36][R4.64] ;  /* 0x0000002404047981 */ /* 0x000f22000c1e1500 */
[----:B------:R-:W-:Y:S01]  /*68c0*/  CS2R R26, SRZ ;  /* 0x00000000001a7805 */ /* 0x000fe2000001ff00 */
[----:B----4-:R0:W4:Y:S01]  /*68d0*/  I2F.F64.S16 R24, R4 ;  /* 0x0000000400187312 */ /* 0x0101220000101c00 */
[----:B------:R-:W-:Y:S05]  /*68e0*/  BRA `(.L_x_6719) ;  /* 0x0000000c00747947 */ /* 0x000fea0003800000 */
.L_x_6715:
        /* <DEDUP_REMOVED lines=11> */
.L_x_6723:
[----:B-1-3--:R-:W3:Y:S01]  /*69a0*/  LDG.E.U16 R0, desc[UR36][R4.64] ;  /* 0x0000002404007981 */ /* 0x00aee2000c1e1500 */
[----:B------:R-:W-:Y:S01]  /*69b0*/  CS2R R26, SRZ ;  /* 0x00000000001a7805 */ /* 0x000fe2000001ff00 */
[----:B---3--:R-:W-:-:S05]  /*69c0*/  HADD2.F32 R0, -RZ, R0.H0_H0 ;  /* 0x20000000ff007230 */ /* 0x008fca0000004100 */
[----:B------:R-:W-:-:S04]  /*69d0*/  FMUL.FTZ R0, R0, 1 ;  /* 0x3f80000000007820 */ /* 0x000fc80000410000 */
[----:B------:R0:W1:Y:S01]  /*69e0*/  F2F.F64.F32 R24, R0 ;  /* 0x0000000000187310 */ /* 0x0000620000201800 */
[----:B------:R-:W-:Y:S05]  /*69f0*/  BRA `(.L_x_6719) ;  /* 0x0000000c00307947 */ /* 0x000fea0003800000 */
.L_x_6722:
        /* <DEDUP_REMOVED lines=12> */
.L_x_6725:
[----:B------:R-:W1:Y:S02]  /*6ac0*/  LDG.E R3, desc[UR36][R4.64] ;  /* 0x0000002404037981 */ /* 0x000e64000c1e1900 */
[--C-:B-1-3--:R-:W-:Y:S02]  /*6ad0*/  HADD2.F32 R0, -RZ, R3.reuse.H0_H0 ;  /* 0x20000003ff007230 */ /* 0x10afe40000004100 */
[----:B------:R-:W-:-:S03]  /*6ae0*/  HADD2.F32 R3, -RZ, R3.H1_H1 ;  /* 0x30000003ff037230 */ /* 0x000fc60000004100 */
[----:B------:R-:W-:Y:S02]  /*6af0*/  FMUL.FTZ R0, R0, 1 ;  /* 0x3f80000000007820 */ /* 0x000fe40000410000 */
[----:B------:R-:W-:Y:S02]  /*6b00*/  FMUL.FTZ R3, R3, 1 ;  /* 0x3f80000003037820 */ /* 0x000fe40000410000 */
[----:B------:R0:W1:Y:S08]  /*6b10*/  F2F.F64.F32 R24, R0 ;  /* 0x0000000000187310 */ /* 0x0000700000201800 */
[----:B------:R0:W3:Y:S01]  /*6b20*/  F2F.F64.F32 R26, R3 ;  /* 0x00000003001a7310 */ /* 0x0000e20000201800 */
[----:B------:R-:W-:Y:S05]  /*6b30*/  BRA `(.L_x_6719) ;  /* 0x0000000800e07947 */ /* 0x000fea0003800000 */
.L_x_6724:
[----:B------:R0:W5:Y:S01]  /*6b40*/  LDG.E.64 R24, desc[UR36][R4.64] ;  /* 0x0000002404187981 */ /* 0x000162000c1e1b00 */
[----:B------:R-:W-:Y:S01]  /*6b50*/  CS2R R26, SRZ ;  /* 0x00000000001a7805 */ /* 0x000fe2000001ff00 */
[----:B------:R-:W-:Y:S06]  /*6b60*/  BRA `(.L_x_6719) ;  /* 0x0000000800d47947 */ /* 0x000fec0003800000 */
.L_x_6714:
        /* <DEDUP_REMOVED lines=14> */
.L_x_6728:
[----:B------:R0:W5:Y:S01]  /*6c50*/  LDG.E.128 R24, desc[UR36][R4.64] ;  /* 0x0000002404187981 */ /* 0x000162000c1e1d00 */
[----:B------:R-:W-:Y:S05]  /*6c60*/  BRA `(.L_x_6719) ;  /* 0x0000000800947947 */ /* 0x000fea0003800000 */
.L_x_6727:
[----:B------:R-:W-:-:S09]  /*6c70*/  UISETP.NE.AND UP0, UPT, UR4, 0xf, UPT ;  /* 0x0000000f0400788c */ /* 0x000fd2000bf05270 */
[----:B------:R-:W-:Y:S05]  /*6c80*/  BRA.U !UP0, `(.L_x_6729) ;  /* 0x0000000108a87547 */ /* 0x000fea000b800000 */
[----:B------:R-:W-:-:S09]  /*6c90*/  UISETP.NE.AND UP0, UPT, UR4, 0x17, UPT ;  /* 0x000000170400788c */ /* 0x000fd2000bf05270 */
[----:B------:R-:W-:Y:S05]  /*6ca0*/  BRA.U !UP0, `(.L_x_6730) ;  /* 0x0000000108607547 */ /* 0x000fea000b800000 */
[----:B------:R-:W-:-:S09]  /*6cb0*/  UISETP.NE.AND UP0, UPT, UR4, 0x18, UPT ;  /* 0x000000180400788c */ /* 0x000fd2000bf05270 */
[----:B------:R-:W-:Y:S05]  /*6cc0*/  BRA.U UP0, `(.L_x_6718) ;  /* 0x0000000900147547 */ /* 0x000fea000b800000 */
[----:B-1-3--:R-:W3:Y:S01]  /*6cd0*/  LDG.E.U8 R0, desc[UR36][R4.64] ;  /* 0x0000002404007981 */ /* 0x00aee2000c1e1100 */
        /* <DEDUP_REMOVED lines=21> */
.L_x_6730:
        /* <DEDUP_REMOVED lines=16> */
.L_x_6729:
[----:B-1-3--:R-:W3:Y:S01]  /*6f30*/  LDG.E.U16 R0, desc[UR36][R4.64] ;  /* 0x0000002404007981 */ /* 0x00aee2000c1e1500 */
[----:B------:R-:W-:Y:S01]  /*6f40*/  CS2R R26, SRZ ;  /* 0x00000000001a7805 */ /* 0x000fe2000001ff00 */
[----:B---3--:R-:W-:-:S04]  /*6f50*/  IMAD.U32 R0, R0, 0x10000, RZ ;  /* 0x0001000000007824 */ /* 0x008fc800078e00ff */
[----:B------:R-:W-:-:S04]  /*6f60*/  FMUL.FTZ R0, R0, 1 ;  /* 0x3f80000000007820 */ /* 0x000fc80000410000 */
[----:B------:R0:W1:Y:S01]  /*6f70*/  F2F.F64.F32 R24, R0 ;  /* 0x0000000000187310 */ /* 0x0000620000201800 */
[----:B------:R-:W-:Y:S05]  /*6f80*/  BRA `(.L_x_6719) ;  /* 0x0000000400cc7947 */ /* 0x000fea0003800000 */
.L_x_6726:
        /* <DEDUP_REMOVED lines=12> */
.L_x_6733:
        /* <DEDUP_REMOVED lines=22> */
.L_x_6735:
[----:B------:R-:W-:Y:S05]  /*71b0*/  BSYNC.RECONVERGENT B0 ;  /* 0x0000000000007941 */ /* 0x000fea0003800200 */
.L_x_6734:
[----:B------:R-:W-:Y:S01]  /*71c0*/  IMAD.SHL.U32 R0, R0, 0x100000, RZ ;  /* 0x0010000000007824 */ /* 0x000fe200078e00ff */
[----:B------:R-:W-:-:S04]  /*71d0*/  LEA R3, R3, 0x3b800000, 0x17 ;  /* 0x3b80000003037811 */ /* 0x000fc800078eb8ff */
[----:B------:R-:W-:-:S05]  /*71e0*/  LOP3.LUT R0, R3, R0, R7, 0xfe, !PT ;  /* 0x0000000003007212 */ /* 0x000fca00078efe07 */
[----:B------:R-:W-:-:S04]  /*71f0*/  FMUL.FTZ R0, R0, 1 ;  /* 0x3f80000000007820 */ /* 0x000fc80000410000 */
[----:B------:R0:W1:Y:S01]  /*7200*/  F2F.F64.F32 R24, R0 ;  /* 0x0000000000187310 */ /* 0x0000620000201800 */
[----:B------:R-:W-:Y:S05]  /*7210*/  BRA `(.L_x_6719) ;  /* 0x0000000400287947 */ /* 0x000fea0003800000 */
.L_x_6732:
        /* <DEDUP_REMOVED lines=22> */
.L_x_6737:
[----:B------:R-:W-:Y:S05]  /*7380*/  BSYNC.RECONVERGENT B0 ;  /* 0x0000000000007941 */ /* 0x000fea0003800200 */
.L_x_6736:
[----:B------:R-:W-:Y:S01]  /*7390*/  IMAD.SHL.U32 R0, R0, 0x200000, RZ ;  /* 0x0020000000007824 */ /* 0x000fe200078e00ff */
[----:B------:R-:W-:-:S04]  /*73a0*/  LEA R3, R3, 0x37800000, 0x17 ;  /* 0x3780000003037811 */ /* 0x000fc800078eb8ff */
[----:B------:R-:W-:-:S05]  /*73b0*/  LOP3.LUT R0, R3, R0, R7, 0xfe, !PT ;  /* 0x0000000003007212 */ /* 0x000fca00078efe07 */
[----:B------:R-:W-:-:S04]  /*73c0*/  FMUL.FTZ R0, R0, 1 ;  /* 0x3f80000000007820 */ /* 0x000fc80000410000 */
[----:B------:R0:W1:Y:S01]  /*73d0*/  F2F.F64.F32 R24, R0 ;  /* 0x0000000000187310 */ /* 0x0000620000201800 */
[----:B------:R-:W-:Y:S05]  /*73e0*/  BRA `(.L_x_6719) ;  /* 0x0000000000b47947 */ /* 0x000fea0003800000 */
.L_x_6731:
[----:B------:R-:W-:-:S09]  /*73f0*/  UISETP.NE.AND UP0, UPT, UR4, 0x1c, UPT ;  /* 0x0000001c0400788c */ /* 0x000fd2000bf05270 */
[----:B------:R-:W-:Y:S05]  /*7400*/  BRA.U !UP0, `(.L_x_6738) ;  /* 0x0000000108a07547 */ /* 0x000fea000b800000 */
[----:B------:R-:W-:-:S09]  /*7410*/  UISETP.NE.AND UP0, UPT, UR4, 0x1d, UPT ;  /* 0x0000001d0400788c */ /* 0x000fd2000bf05270 */
[----:B------:R-:W-:Y:S05]  /*7420*/  BRA.U !UP0, `(.L_x_6739) ;  /* 0x0000000108887547 */ /* 0x000fea000b800000 */
[----:B------:R-:W-:-:S09]  /*7430*/  UISETP.NE.AND UP0, UPT, UR4, 0x2c, UPT ;  /* 0x0000002c0400788c */ /* 0x000fd2000bf05270 */
[----:B------:R-:W-:Y:S05]  /*7440*/  BRA.U UP0, `(.L_x_6718) ;  /* 0x0000000100347547 */ /* 0x000fea000b800000 */
[----:B-1-3--:R-:W3:Y:S01]  /*7450*/  LDG.E.U8 R0, desc[UR36][R4.64] ;  /* 0x0000002404007981 */ /* 0x00aee2000c1e1100 */
        /* <DEDUP_REMOVED lines=12> */
.L_x_6718:
        /* <DEDUP_REMOVED lines=16> */
.L_x_6740:
[----:B------:R-:W-:Y:S02]  /*7620*/  CS2R R24, SRZ ;  /* 0x0000000000187805 */ /* 0x000fe4000001ff00 */
[----:B------:R-:W-:Y:S01]  /*7630*/  CS2R R26, SRZ ;  /* 0x00000000001a7805 */ /* 0x000fe2000001ff00 */
[----:B------:R-:W-:Y:S06]  /*7640*/  BRA `(.L_x_6719) ;  /* 0x00000000001c7947 */ /* 0x000fec0003800000 */
.L_x_6739:
[----:B------:R-:W4:Y:S01]  /*7650*/  LDG.E.64 R24, desc[UR36][R4.64] ;  /* 0x0000002404187981 */ /* 0x000f22000c1e1b00 */
[----:B------:R-:W-:Y:S01]  /*7660*/  CS2R R26, SRZ ;  /* 0x00000000001a7805 */ /* 0x000fe2000001ff00 */
[----:B----4-:R-:W0:Y:S01]  /*7670*/  I2F.F64.U64 R24, R24 ;  /* 0x0000001800187312 */ /* 0x010e220000301800 */
[----:B------:R-:W-:Y:S05]  /*7680*/  BRA `(.L_x_6719) ;  /* 0x00000000000c7947 */ /* 0x000fea0003800000 */
.L_x_6738:
[----:B------:R-:W4:Y:S01]  /*7690*/  LDG.E R4, desc[UR36][R4.64] ;  /* 0x0000002404047981 */ /* 0x000f22000c1e1900 */
[----:B------:R-:W-:Y:S01]  /*76a0*/  CS2R R26, SRZ ;  /* 0x00000000001a7805 */ /* 0x000fe2000001ff00 */
[----:B----4-:R0:W4:Y:S06]  /*76b0*/  I2F.F64.U32 R24, R4 ;  /* 0x0000000400187312 */ /* 0x01012c0000201800 */
.L_x_6719:
[----:B------:R-:W-:Y:S05]  /*76c0*/  BSYNC.RECONVERGENT B6 ;  /* 0x0000000000067941 */ /* 0x000fea0003800200 */
.L_x_6713:
[----:B0-----:R-:W0:Y:S01]  /*76d0*/  LDC.64 R4, c[0x0][0x398] ;  /* 0x0000e600ff047b82 */ /* 0x001e220000000a00 */
[----:B------:R-:W2:Y:S01]  /*76e0*/  LDCU UR5, c[0x0][0x3ac] ;  /* 0x00007580ff0577ac */ /* 0x000ea20008000800 */
        /* <DEDUP_REMOVED lines=15> */
[----:B--2---:R0:W2:Y:S01]  /*77e0*/  I2F.F64.S16 R16, R6 ;  /* 0x0000000600107312 */ /* 0x0040a20000101c00 */
[----:B------:R-:W-:Y:S05]  /*77f0*/  BRA `(.L_x_6712) ;  /* 0x0000001000007947 */ /* 0x000fea0003800000 */
.L_x_6744:
[----:B------:R-:W2:Y:S02]  /*7800*/  LDG.E.U8 R6, desc[UR36][R6.64] ;  /* 0x0000002406067981 */ /* 0x000ea4000c1e1100 */
[----:B--2---:R0:W2:Y:S01]  /*7810*/  I2F.F64.U16 R16, R6 ;  /* 0x0000000600107312 */ /* 0x0040a20000101800 */
[----:B------:R-:W-:Y:S05]  /*7820*/  BRA `(.L_x_6712) ;  /* 0x0000000c00f47947 */ /* 0x000fea0003800000 */
.L_x_6743:
[----:B------:R-:W-:-:S09]  /*7830*/  UISETP.NE.AND UP0, UPT, UR4, 0x2, UPT ;  /* 0x000000020400788c */ /* 0x000fd2000bf05270 */
[----:B------:R-:W-:Y:S05]  /*7840*/  BRA.U !UP0, `(.L_x_6746) ;  /* 0x0000000108387547 */ /* 0x000fea000b800000 */
[----:B------:R-:W-:-:S09]  /*7850*/  UISETP.NE.AND UP0, UPT, UR4, 0x3, UPT ;  /* 0x000000030400788c */ /* 0x000fd2000bf05270 */
[----:B------:R-:W-:Y:S05]  /*7860*/  BRA.U !UP0, `(.L_x_6747) ;  /* 0x0000000108247547 */ /* 0x000fea000b800000 */
[----:B------:R-:W-:-:S09]  /*7870*/  UISETP.NE.AND UP0, UPT, UR4, 0x4, UPT ;  /* 0x000000040400788c */ /* 0x000fd2000bf05270 */
[----:B------:R-:W-:Y:S05]  /*7880*/  BRA.U UP0, `(.L_x_6745) ;  /* 0x0000000d00707547 */ /* 0x000fea000b800000 */
[----:B------:R-:W-:-:S04]  /*7890*/  IMAD R22, R22, 0x200, R23 ;  /* 0x0000020016167824 */ /* 0x000fc800078e0217 */
[----:B------:R-:W-:-:S05]  /*78a0*/  IMAD R3, R22, UR5, RZ ;  /* 0x0000000516037c24 */ /* 0x000fca000f8e02ff */
[----:B------:R-:W-:-:S05]  /*78b0*/  IADD3 R4, P0, PT, R3, R4, RZ ;  /* 0x0000000403047210 */ /* 0x000fca0007f1e0ff */
[----:B------:R-:W-:-:S05]  /*78c0*/  IMAD.X R5, RZ, RZ, R5, P0 ;  /* 0x000000ffff057224 */ /* 0x000fca00000e0605 */
[----:B------:R-:W2:Y:S02]  /*78d0*/  LDG.E.64 R16, desc[UR36][R4.64] ;  /* 0x0000002404107981 */ /* 0x000ea4000c1e1b00 */
[----:B--2---:R-:W0:Y:S01]  /*78e0*/  I2F.F64.S64 R16, R16 ;  /* 0x0000001000107312 */ /* 0x004e220000301c00 */
[----:B------:R-:W-:Y:S05]  /*78f0*/  BRA `(.L_x_6712) ;  /* 0x0000000c00c07947 */ /* 0x000fea0003800000 */
.L_x_6747:
[----:B------:R-:W2:Y:S02]  /*7900*/  LDG.E R6, desc[UR36][R6.64] ;  /* 0x0000002406067981 */ /* 0x000ea4000c1e1900 */
[----:B--2---:R0:W2:Y:S01]  /*7910*/  I2F.F64 R16, R6 ;  /* 0x0000000600107312 */ /* 0x0040a20000201c00 */
[----:B------:R-:W-:Y:S05]  /*7920*/  BRA `(.L_x_6712) ;  /* 0x0000000c00b47947 */ /* 0x000fea0003800000 */
.L_x_6746:
[----:B------:R-:W2:Y:S02]  /*7930*/  LDG.E.U16 R6, desc[UR36][R6.64] ;  /* 0x0000002406067981 */ /* 0x000ea4000c1e1500 */
[----:B--2---:R0:W2:Y:S01]  /*7940*/  I2F.F64.S16 R16, R6 ;  /* 0x0000000600107312 */ /* 0x0040a20000101c00 */
[----:B------:R-:W-:Y:S05]  /*7950*/  BRA `(.L_x_6712) ;  /* 0x0000000c00a87947 */ /* 0x000fea0003800000 */
.L_x_6742:
[----:B------:R-:W-:-:S09]  /*7960*/  UISETP.GT.AND UP0, UPT, UR4, 0x6, UPT ;  /* 0x000000060400788c */ /* 0x000fd2000bf04270 */
[----:B------:R-:W-:Y:S05]  /*7970*/  BRA.U UP0, `(.L_x_6748) ;  /* 0x0000000100347547 */ /* 0x000fea000b800000 */
[----:B------:R-:W-:-:S09]  /*7980*/  UISETP.NE.AND UP0, UPT, UR4, 0x5, UPT ;  /* 0x000000050400788c */ /* 0x000fd2000bf05270 */
[----:B------:R-:W-:Y:S05]  /*7990*/  BRA.U !UP0, `(.L_x_6749) ;  /* 0x0000000108187547 */ /* 0x000fea000b800000 */
[----:B------:R-:W-:-:S09]  /*79a0*/  UISETP.NE.AND UP0, UPT, UR4, 0x6, UPT ;  /* 0x000000060400788c */ /* 0x000fd2000bf05270 */
[----:B------:R-:W-:Y:S05]  /*79b0*/  BRA.U UP0, `(.L_x_6745) ;  /* 0x0000000d00247547 */ /* 0x000fea000b800000 */
[----:B------:R-:W2:Y:S02]  /*79c0*/  LDG.E R16, desc[UR36][R6.64] ;  /* 0x0000002406107981 */ /* 0x000ea4000c1e1900 */
[----:B--2---:R-:W-:-:S06]  /*79d0*/  FMUL.FTZ R16, R16, 1 ;  /* 0x3f80000010107820 */ /* 0x004fcc0000410000 */
[----:B------:R-:W0:Y:S01]  /*79e0*/  F2F.F64.F32 R16, R16 ;  /* 0x0000001000107310 */ /* 0x000e220000201800 */
[----:B------:R-:W-:Y:S05]  /*79f0*/  BRA `(.L_x_6712) ;  /* 0x0000000c00807947 */ /* 0x000fea0003800000 */
.L_x_6749:
[----:B-1-3--:R-:W2:Y:S02]  /*7a00*/  LDG.E.U16 R0, desc[UR36][R6.64] ;  /* 0x0000002406007981 */ /* 0x00aea4000c1e1500 */
[----:B--2---:R-:W-:-:S05]  /*7a10*/  HADD2.F32 R0, -RZ, R0.H0_H0 ;  /* 0x20000000ff007230 */ /* 0x004fca0000004100 */
[----:B------:R-:W-:-:S04]  /*7a20*/  FMUL.FTZ R0, R0, 1 ;  /* 0x3f80000000007820 */ /* 0x000fc80000410000 */
[----:B------:R0:W1:Y:S01]  /*7a30*/  F2F.F64.F32 R16, R0 ;  /* 0x0000000000107310 */ /* 0x0000620000201800 */
[----:B------:R-:W-:Y:S05]  /*7a40*/  BRA `(.L_x_6712) ;  /* 0x0000000c006c7947 */ /* 0x000fea0003800000 */
.L_x_6748:
        /* <DEDUP_REMOVED lines=9> */
[----:B------:R-:W-:-:S06]  /*7ae0*/  IMAD.X R5, RZ, RZ, R5, P0 ;  /* 0x000000ffff057224 */ /* 0x000fcc00000e0605 */
[----:B------:R-:W2:Y:S02]  /*7af0*/  LDG.E.64 R4, desc[UR36][R4.64] ;  /* 0x0000002404047981 */ /* 0x000ea4000c1e1b00 */
[----:B--2---:R-:W-:Y:S01]  /*7b00*/  FMUL.FTZ R16, R4, 1 ;  /* 0x3f80000004107820 */ /* 0x004fe20000410000 */
[----:B------:R-:W-:-:S05]  /*7b10*/  FMUL.FTZ R18, R5, 1 ;  /* 0x3f80000005127820 */ /* 0x000fca0000410000 */
[----:B------:R-:W0:Y:S08]  /*7b20*/  F2F.F64.F32 R16, R16 ;  /* 0x0000001000107310 */ /* 0x000e300000201800 */
[----:B------:R-:W2:Y:S01]  /*7b30*/  F2F.F64.F32 R18, R18 ;  /* 0x0000001200127310 */ /* 0x000ea20000201800 */
[----:B------:R-:W-:Y:S05]  /*7b40*/  BRA `(.L_x_6712) ;  /* 0x0000000c002c7947 */ /* 0x000fea0003800000 */
.L_x_6751:
[----:B------:R-:W-:-:S04]  /*7b50*/  IMAD R22, R22, 0x200, R23 ;  /* 0x0000020016167824 */ /* 0x000fc800078e0217 */
[----:B------:R-:W-:-:S05]  /*7b60*/  IMAD R3, R22, UR5, RZ ;  /* 0x0000000516037c24 */ /* 0x000fca000f8e02ff */
[----:B------:R-:W-:-:S05]  /*7b70*/  IADD3 R4, P0, PT, R3, R4, RZ ;  /* 0x0000000403047210 */ /* 0x000fca0007f1e0ff */
[----:B------:R-:W-:-:S05]  /*7b80*/  IMAD.X R5, RZ, RZ, R5, P0 ;  /* 0x000000ffff057224 */ /* 0x000fca00000e0605 */
        /* <DEDUP_REMOVED lines=8> */
.L_x_6750:
[----:B------:R-:W-:-:S04]  /*7c10*/  IMAD R22, R22, 0x200, R23 ;  /* 0x0000020016167824 */ /* 0x000fc800078e0217 */
[----:B------:R-:W-:-:S05]  /*7c20*/  IMAD R3, R22, UR5, RZ ;  /* 0x0000000516037c24 */ /* 0x000fca000f8e02ff */
[----:B------:R-:W-:-:S05]  /*7c30*/  IADD3 R4, P0, PT, R3, R4, RZ ;  /* 0x0000000403047210 */ /* 0x000fca0007f1e0ff */
[----:B------:R-:W-:-:S05]  /*7c40*/  IMAD.X R5, RZ, RZ, R5, P0 ;  /* 0x000000ffff057224 */ /* 0x000fca00000e0605 */
[----:B------:R0:W5:Y:S01]  /*7c50*/  LDG.E.64 R16, desc[UR36][R4.64] ;  /* 0x0000002404107981 */ /* 0x000162000c1e1b00 */
[----:B------:R-:W-:Y:S05]  /*7c60*/  BRA `(.L_x_6712) ;  /* 0x0000000800e47947 */ /* 0x000fea0003800000 */
.L_x_6741:
        /* <DEDUP_REMOVED lines=11> */
[----:B------:R-:W-:Y:S01]  /*7d20*/  FSEL R17, RZ, 1.875, !P0 ;  /* 0x3ff00000ff117808 */ /* 0x000fe20004000000 */
[----:B------:R-:W-:Y:S08]  /*7d30*/  BRA `(.L_x_6712) ;  /* 0x0000000800b07947 */ /* 0x000ff00003800000 */
.L_x_6754:
[----:B------:R-:W-:-:S04]  /*7d40*/  IMAD R22, R22, 0x200, R23 ;  /* 0x0000020016167824 */ /* 0x000fc800078e0217 */
[----:B------:R-:W-:-:S05]  /*7d50*/  IMAD R3, R22, UR5, RZ ;  /* 0x0000000516037c24 */ /* 0x000fca000f8e02ff */
[----:B------:R-:W-:-:S05]  /*7d60*/  IADD3 R4, P0, PT, R3, R4, RZ ;  /* 0x0000000403047210 */ /* 0x000fca0007f1e0ff */
[----:B------:R-:W-:-:S05]  /*7d70*/  IMAD.X R5, RZ, RZ, R5, P0 ;  /* 0x000000ffff057224 */ /* 0x000fca00000e0605 */
[----:B------:R0:W5:Y:S01]  /*7d80*/  LDG.E.128 R16, desc[UR36][R4.64] ;  /* 0x0000002404107981 */ /* 0x000162000c1e1d00 */
[----:B------:R-:W-:Y:S05]  /*7d90*/  BRA `(.L_x_6712) ;  /* 0x0000000800987947 */ /* 0x000fea0003800000 */
.L_x_6753:
[----:B------:R-:W-:-:S09]  /*7da0*/  UISETP.NE.AND UP0, UPT, UR4, 0xf, UPT ;  /* 0x0000000f0400788c */ /* 0x000fd2000bf05270 */
[----:B------:R-:W-:Y:S05]  /*7db0*/  BRA.U !UP0, `(.L_x_6755) ;  /* 0x0000000108b47547 */ /* 0x000fea000b800000 */
[----:B------:R-:W-:-:S09]  /*7dc0*/  UISETP.NE.AND UP0, UPT, UR4, 0x17, UPT ;  /* 0x000000170400788c */ /* 0x000fd2000bf05270 */
[----:B------:R-:W-:Y:S05]  /*7dd0*/  BRA.U !UP0, `(.L_x_6756) ;  /* 0x0000000108707547 */ /* 0x000fea000b800000 */
[----:B------:R-:W-:-:S09]  /*7de0*/  UISETP.NE.AND UP0, UPT, UR4, 0x18, UPT ;  /* 0x000000180400788c */ /* 0x000fd2000bf05270 */
[----:B------:R-:W-:Y:S05]  /*7df0*/  BRA.U UP0, `(.L_x_6745) ;  /* 0x0000000900147547 */ /* 0x000fea000b800000 */
[----:B-1-3--:R-:W0:Y:S02]  /*7e00*/  S2R R0, SR_CTAID.X ;  /* 0x0000000000007919 */ /* 0x00ae240000002500 */
[----:B0-----:R-:W-:-:S04]  /*7e10*/  IMAD R0, R0, 0x200, R23 ;  /* 0x0000020000007824 */ /* 0x001fc800078e0217 */
[----:B------:R-:W-:-:S05]  /*7e20*/  IMAD R3, R0, UR5, RZ ;  /* 0x0000000500037c24 */ /* 0x000fca000f8e02ff */
[----:B------:R-:W-:-:S05]  /*7e30*/  IADD3 R4, P0, PT, R3, R4, RZ ;  /* 0x0000000403047210 */ /* 0x000fca0007f1e0ff */
[----:B------:R-:W-:-:S05]  /*7e40*/  IMAD.X R5, RZ, RZ, R5, P0 ;  /* 0x000000ffff057224 */ /* 0x000fca00000e0605 */
        /* <DEDUP_REMOVED lines=21> */
.L_x_6756:
[----:B------:R-:W1:Y:S02]  /*7fa0*/  LDG.E.U8 R4, desc[UR36][R6.64] ;  /* 0x0000002406047981 */ /* 0x000e64000c1e1100 */
        /* <DEDUP_REMOVED lines=14> */
.L_x_6755:
[----:B-1-3--:R-:W2:Y:S02]  /*8090*/  LDG.E.U16 R0, desc[UR36][R6.64] ;  /* 0x0000002406007981 */ /* 0x00aea4000c1e1500 */
[----:B--2---:R-:W-:-:S04]  /*80a0*/  IMAD.U32 R0, R0, 0x10000, RZ ;  /* 0x0001000000007824 */ /* 0x004fc800078e00ff */
[----:B------:R-:W-:-:S04]  /*80b0*/  FMUL.FTZ R0, R0, 1 ;  /* 0x3f80000000007820 */ /* 0x000fc80000410000 */
[----:B------:R0:W1:Y:S01]  /*80c0*/  F2F.F64.F32 R16, R0 ;  /* 0x0000000000107310 */ /* 0x0000620000201800 */
[----:B------:R-:W-:Y:S05]  /*80d0*/  BRA `(.L_x_6712) ;  /* 0x0000000400c87947 */ /* 0x000fea0003800000 */
.L_x_6752:
        /* <DEDUP_REMOVED lines=9> */
[----:B--2---:R0:W2:Y:S01]  /*8170*/  I2F.F64.U16 R16, R6 ;  /* 0x0000000600107312 */ /* 0x0040a20000101800 */
[----:B------:R-:W-:Y:S05]  /*8180*/  BRA `(.L_x_6712) ;  /* 0x00000004009c7947 */ /* 0x000fea0003800000 */
.L_x_6759:
[----:B-1-3--:R-:W2:Y:S01]  /*8190*/  LDG.E.U8 R0, desc[UR36][R6.64] ;  /* 0x0000002406007981 */ /* 0x00aea2000c1e1100 */
        /* <DEDUP_REMOVED lines=8> */
[----:B------:R-:W-:Y:S01]  /*8220*/  BSSY.RECONVERGENT B0, `(.L_x_6760) ;  /* 0x000000d000007945 */ /* 0x000fe20003800200 */
[----:B------:R-:W-:Y:S02]  /*8230*/  SHF.R.U32.HI R5, RZ, 0x7, R0 ;  /* 0x00000007ff057819 */ /* 0x000fe40000011600 */
[----:B------:R-:W-:Y:S02]  /*8240*/  LOP3.LUT P0, R4, R3, 0xf, RZ, 0xc0, !PT ;  /* 0x0000000f03047812 */ /* 0x000fe4000780c0ff */
[----:B------:R-:W-:Y:S01]  /*8250*/  LOP3.LUT R0, R0, 0x7, RZ, 0xc0, !PT ;  /* 0x0000000700007812 */ /* 0x000fe200078ec0ff */
[----:B------:R-:W-:-:S10]  /*8260*/  IMAD.U32 R7, R5, -0x80000000, RZ ;  /* 0x8000000005077824 */ /* 0x000fd400078e00ff */
[----:B------:R-:W-:Y:S05]  /*8270*/  @P0 BRA `(.L_x_6761) ;  /* 0x00000000001c0947 */ /* 0x000fea0003800000 */
[----:B------:R-:W0:Y:S01]  /*8280*/  FLO.U32 R4, R0 ;  /* 0x0000000000047300 */ /* 0x000e2200000e0000 */
[----:B------:R-:W-:Y:S02]  /*8290*/  LOP3.LUT R3, R3, 0xf, RZ, 0xc0, !PT ;  /* 0x0000000f03037812 */ /* 0x000fe400078ec0ff */
[----:B0-----:R-:W-:-:S05]  /*82a0*/  IADD3 R4, PT, PT, -R4, 0x1f, RZ ;  /* 0x0000001f04047810 */ /* 0x001fca0007ffe1ff */
[----:B------:R-:W-:Y:S01]  /*82b0*/  VIADD R5, R4, 0xffffffe4 ;  /* 0xffffffe404057836 */ /* 0x000fe20000000000 */
[----:B------:R-:W-:-:S04]  /*82c0*/  IADD3 R4, PT, PT, R3, 0x1d, -R4 ;  /* 0x0000001d03047810 */ /* 0x000fc80007ffe804 */
[----:B------:R-:W-:-:S04]  /*82d0*/  SHF.L.U32 R5, R0, R5, RZ ;  /* 0x0000000500057219 */ /* 0x000fc800000006ff */
[----:B------:R-:W-:-:S07]  /*82e0*/  LOP3.LUT R0, R5, 0x7, RZ, 0xc0, !PT ;  /* 0x0000000705007812 */ /* 0x000fce00078ec0ff */
.L_x_6761:
[----:B------:R-:W-:Y:S05]  /*82f0*/  BSYNC.RECONVERGENT B0 ;  /* 0x0000000000007941 */ /* 0x000fea0003800200 */
.L_x_6760:
[----:B------:R-:W-:Y:S01]  /*8300*/  IMAD.SHL.U32 R0, R0, 0x100000, RZ ;  /* 0x0010000000007824 */ /* 0x000fe200078e00ff */
[----:B------:R-:W-:-:S04]  /*8310*/  LEA R4, R4, 0x3b800000, 0x17 ;  /* 0x3b80000004047811 */ /* 0x000fc800078eb8ff */
[----:B------:R-:W-:-:S05]  /*8320*/  LOP3.LUT R0, R4, R0, R7, 0xfe, !PT ;  /* 0x0000000004007212 */ /* 0x000fca00078efe07 */
[----:B------:R-:W-:-:S04]  /*8330*/  FMUL.FTZ R0, R0, 1 ;  /* 0x3f80000000007820 */ /* 0x000fc80000410000 */
[----:B------:R0:W1:Y:S01]  /*8340*/  F2F.F64.F32 R16, R0 ;  /* 0x0000000000107310 */ /* 0x0000620000201800 */
[----:B------:R-:W-:Y:S05]  /*8350*/  BRA `(.L_x_6712) ;  /* 0x0000000400287947 */ /* 0x000fea0003800000 */
.L_x_6758:
        /* <DEDUP_REMOVED lines=22> */
.L_x_6763:
[----:B------:R-:W-:Y:S05]  /*84c0*/  BSYNC.RECONVERGENT B0 ;  /* 0x0000000000007941 */ /* 0x000fea0003800200 */
.L_x_6762:
[----:B------:R-:W-:Y:S01]  /*84d0*/  IMAD.SHL.U32 R0, R0, 0x200000, RZ ;  /* 0x0020000000007824 */ /* 0x000fe200078e00ff */
[----:B------:R-:W-:-:S04]  /*84e0*/  LEA R4, R4, 0x37800000, 0x17 ;  /* 0x3780000004047811 */ /* 0x000fc800078eb8ff */
[----:B------:R-:W-:-:S05]  /*84f0*/  LOP3.LUT R0, R4, R0, R7, 0xfe, !PT ;  /* 0x0000000004007212 */ /* 0x000fca00078efe07 */
[----:B------:R-:W-:-:S04]  /*8500*/  FMUL.FTZ R0, R0, 1 ;  /* 0x3f80000000007820 */ /* 0x000fc80000410000 */
[----:B------:R0:W1:Y:S01]  /*8510*/  F2F.F64.F32 R16, R0 ;  /* 0x0000000000107310 */ /* 0x0000620000201800 */
[----:B------:R-:W-:Y:S05]  /*8520*/  BRA `(.L_x_6712) ;  /* 0x0000000000b47947 */ /* 0x000fea0003800000 */
.L_x_6757:
[----:B------:R-:W-:-:S09]  /*8530*/  UISETP.NE.AND UP0, UPT, UR4, 0x1c, UPT ;  /* 0x0000001c0400788c */ /* 0x000fd2000bf05270 */
[----:B------:R-:W-:Y:S05]  /*8540*/  BRA.U !UP0, `(.L_x_6764) ;  /* 0x0000000108a47547 */ /* 0x000fea000b800000 */
[----:B------:R-:W-:-:S09]  /*8550*/  UISETP.NE.AND UP0, UPT, UR4, 0x1d, UPT ;  /* 0x0000001d0400788c */ /* 0x000fd2000bf05270 */
[----:B------:R-:W-:Y:S05]  /*8560*/  BRA.U !UP0, `(.L_x_6765) ;  /* 0x0000000108807547 */ /* 0x000fea000b800000 */
[----:B------:R-:W-:-:S09]  /*8570*/  UISETP.NE.AND UP0, UPT, UR4, 0x2c, UPT ;  /* 0x0000002c0400788c */ /* 0x000fd2000bf05270 */
[----:B------:R-:W-:Y:S05]  /*8580*/  BRA.U UP0, `(.L_x_6745) ;  /* 0x0000000100307547 */ /* 0x000fea000b800000 */
[----:B-1-3--:R-:W2:Y:S01]  /*8590*/  LDG.E.U8 R0, desc[UR36][R6.64] ;  /* 0x0000002406007981 */ /* 0x00aea2000c1e1100 */
        /* <DEDUP_REMOVED lines=11> */
.L_x_6745:
[----:B------:R-:W-:Y:S01]  /*8650*/  MOV R14, 0x0 ;  /* 0x00000000000e7802 */ /* 0x000fe20000000f00 */
[----:B------:R-:W0:Y:S01]  /*8660*/  LDCU.64 UR4, c[0x4][0x1a8] ;  /* 0x01003500ff0477ac */ /* 0x000e220008000a00 */
[----:B------:R-:W-:Y:S02]  /*8670*/  IMAD.MOV.U32 R8, RZ, RZ, 0x4e ;  /* 0x0000004eff087424 */ /* 0x000fe400078e00ff */
[----:B------:R-:W-:Y:S01]  /*8680*/  IMAD.MOV.U32 R12, RZ, RZ, 0x1 ;  /* 0x00000001ff0c7424 */ /* 0x000fe200078e00ff */
[----:B------:R-:W2:Y:S01]  /*8690*/  LDCU.64 UR6, c[0x4][0x1b0] ;  /* 0x01003600ff0677ac */ /* 0x000ea20008000a00 */
[----:B------:R-:W1:Y:S01]  /*86a0*/  LDC.64 R14, c[0x4][R14] ;  /* 0x010000000e0e7b82 */ /* 0x000e620000000a00 */
[----:B------:R-:W-:Y:S01]  /*86b0*/  IMAD.MOV.U32 R13, RZ, RZ, RZ ;  /* 0x000000ffff0d7224 */ /* 0x000fe200078e00ff */
[----:B------:R-:W3:Y:S01]  /*86c0*/  LDCU.64 UR8, c[0x4][0x80] ;  /* 0x01001000ff0877ac */ /* 0x000ee20008000a00 */
[----:B0-----:R-:W-:Y:S02]  /*86d0*/  IMAD.U32 R4, RZ, RZ, UR4 ;  /* 0x00000004ff047e24 */ /* 0x001fe4000f8e00ff */
[----:B------:R-:W-:-:S02]  /*86e0*/  IMAD.U32 R5, RZ, RZ, UR5 ;  /* 0x00000005ff057e24 */ /* 0x000fc4000f8e00ff */
[----:B--2---:R-:W-:Y:S02]  /*86f0*/  IMAD.U32 R6, RZ, RZ, UR6 ;  /* 0x00000006ff067e24 */ /* 0x004fe4000f8e00ff */
[----:B------:R-:W-:Y:S02]  /*8700*/  IMAD.U32 R7, RZ, RZ, UR7 ;  /* 0x00000007ff077e24 */ /* 0x000fe4000f8e00ff */
[----:B---3--:R-:W-:Y:S02]  /*8710*/  IMAD.U32 R10, RZ, RZ, UR8 ;  /* 0x00000008ff0a7e24 */ /* 0x008fe4000f8e00ff */
[----:B------:R-:W-:-:S07]  /*8720*/  IMAD.U32 R11, RZ, RZ, UR9 ;  /* 0x00000009ff0b7e24 */ /* 0x000fce000f8e00ff */
[----:B------:R-:W-:-:S07]  /*8730*/  LEPC R20, `(.L_x_6766) ;  /* 0x000000001014794e */ /* 0x000fce0000000000 */
[----:B-1--45:R-:W-:Y:S05]  /*8740*/  CALL.ABS.NOINC R14 ;  /* 0x000000000e007343 */ /* 0x032fea0003c00000 */
.L_x_6766:
[----:B------:R-:W-:Y:S01]  /*8750*/  CS2R R16, SRZ ;  /* 0x0000000000107805 */ /* 0x000fe2000001ff00 */
[----:B------:R-:W-:Y:S06]  /*8760*/  BRA `(.L_x_6712) ;  /* 0x0000000000247947 */ /* 0x000fec0003800000 */
.L_x_6765:
[----:B------:R-:W-:-:S04]  /*8770*/  IMAD R22, R22, 0x200, R23 ;  /* 0x0000020016167824 */ /* 0x000fc800078e0217 */
[----:B------:R-:W-:-:S05]  /*8780*/  IMAD R3, R22, UR5, RZ ;  /* 0x0000000516037c24 */ /* 0x000fca000f8e02ff */
[----:B------:R-:W-:-:S05]  /*8790*/  IADD3 R4, P0, PT, R3, R4, RZ ;  /* 0x0000000403047210 */ /* 0x000fca0007f1e0ff */
[----:B------:R-:W-:-:S05]  /*87a0*/  IMAD.X R5, RZ, RZ, R5, P0 ;  /* 0x000000ffff057224 */ /* 0x000fca00000e0605 */
[----:B------:R-:W2:Y:S02]  /*87b0*/  LDG.E.64 R16, desc[UR36][R4.64] ;  /* 0x0000002404107981 */ /* 0x000ea4000c1e1b00 */
[----:B--2---:R-:W0:Y:S01]  /*87c0*/  I2F.F64.U64 R16, R16 ;  /* 0x0000001000107312 */ /* 0x004e220000301800 */
[----:B------:R-:W-:Y:S05]  /*87d0*/  BRA `(.L_x_6712) ;  /* 0x0000000000087947 */ /* 0x000fea0003800000 */
.L_x_6764:
[----:B------:R-:W2:Y:S02]  /*87e0*/  LDG.E R6, desc[UR36][R6.64] ;  /* 0x0000002406067981 */ /* 0x000ea4000c1e1900 */
[----:B--2---:R0:W2:Y:S02]  /*87f0*/  I2F.F64.U32 R16, R6 ;  /* 0x0000000600107312 */ /* 0x0040a40000201800 */
.L_x_6712:
[----:B------:R-:W-:Y:S05]  /*8800*/  BSYNC.RECONVERGENT B7 ;  /* 0x0000000000077941 */ /* 0x000fea0003800200 */
.L_x_6711:
[----:B------:R-:W3:Y:S01]  /*8810*/  S2R R23, SR_TID.X ;  /* 0x0000000000177919 */ /* 0x000ee20000002100 */
[----:B0---4-:R-:W0:Y:S01]  /*8820*/  LDC R3, c[0x0][0x380] ;  /* 0x0000e000ff037b82 */ /* 0x011e220000000800 */
[----:B------:R-:W-:Y:S01]  /*8830*/  CS2R R4, SRZ ;  /* 0x0000000000047805 */ /* 0x000fe2000001ff00 */
[----:B------:R-:W-:Y:S01]  /*8840*/  BSSY.RECONVERGENT B7, `(.L_x_6767) ;  /* 0x0000382000077945 */ /* 0x000fe20003800200 */
[----:B------:R-:W0:Y:S03]  /*8850*/  S2R R22, SR_CTAID.X ;  /* 0x0000000000167919 */ /* 0x000e260000002500 */
[----:B------:R-:W-:Y:S01]  /*8860*/  BSSY.RELIABLE B6, `(.L_x_6768) ;  /* 0x0000269000067945 */ /* 0x000fe20003800100 */
[C---:B---3--:R-:W-:Y:S01]  /*8870*/  ISETP.GE.AND P0, PT, R23.reuse, R2, PT ;  /* 0x000000021700720c */ /* 0x048fe20003f06270 */
[C---:B------:R-:W-:Y:S02]  /*8880*/  VIADD R53, R23.reuse, 0x80 ;  /* 0x0000008017357836 */ /* 0x040fe40000000000 */
[----:B------:R-:W-:-:S02]  /*8890*/  VIADD R11, R23, 0x180 ;  /* 0x00000180170b7836 */ /* 0x000fc40000000000 */
[----:B0-----:R-:W-:Y:S02]  /*88a0*/  IMAD R2, R22, -0x200, R3 ;  /* 0xfffffe0016027824 */ /* 0x001fe400078e0203 */
[----:B------:R-:W-:-:S03]  /*88b0*/  VIADD R3, R23, 0x100 ;  /* 0x0000010017037836 */ /* 0x000fc60000000000 */
[-C--:B------:R-:W-:Y:S02]  /*88c0*/  ISETP.GE.AND P1, PT, R53, R2.reuse, PT ;  /* 0x000000023500720c */ /* 0x080fe40003f26270 */
[----:B------:R-:W-:Y:S01]  /*88d0*/  ISETP.GE.AND P2, PT, R3, R2, PT ;  /* 0x000000020300720c */ /* 0x000fe20003f46270 */
[C---:B-12--5:R-:W-:Y:S02]  /*88e0*/  @!P0 DMUL R6, R46.reuse, R50 ;  /* 0x000000322e068228 */ /* 0x066fe40000000000 */
[----:B------:R-:W-:-:S06]  /*88f0*/  @!P0 DMUL R46, R46, R48 ;  /* 0x000000302e2e8228 */ /* 0x000fcc0000000000 */
[C---:B------:R-:W-:Y:S01]  /*8900*/  @!P0 DFMA R4, R44.reuse, R48, -R6 ;  /* 0x000000302c04822b */ /* 0x040fe20000000806 */
[----:B------:R-:W-:Y:S01]  /*8910*/  CS2R R6, SRZ ;  /* 0x0000000000067805 */ /* 0x000fe2000001ff00 */
[----:B------:R-:W-:Y:S01]  /*8920*/  @!P0 DFMA R6, R44, R50, R46 ;  /* 0x000000322c06822b */ /* 0x000fe2000000002e */
[----:B------:R-:W-:Y:S01]  /*8930*/  ISETP.GE.AND P0, PT, R11, R2, PT ;  /* 0x000000020b00720c */ /* 0x000fe20003f06270 */
[C---:B------:R-:W-:Y:S01]  /*8940*/  @!P1 DMUL R8, R38.reuse, R42 ;  /* 0x0000002a26089228 */ /* 0x040fe20000000000 */
[----:B------:R-:W0:Y:S01]  /*8950*/  LDC.U8 R48, c[0x0][0x3b0] ;  /* 0x0000ec00ff307b82 */ /* 0x000e220000000000 */
[----:B------:R-:W-:Y:S01]  /*8960*/  @!P1 DMUL R38, R38, R40 ;  /* 0x0000002826269228 */ /* 0x000fe20000000000 */
[----:B------:R-:W-:Y:S02]  /*8970*/  CS2R R44, SRZ ;  /* 0x00000000002c7805 */ /* 0x000fe4000001ff00 */
[----:B------:R-:W-:Y:S01]  /*8980*/  CS2R R46, SRZ ;  /* 0x00000000002e7805 */ /* 0x000fe2000001ff00 */
[----:B------:R-:W-:-:S02]  /*8990*/  @!P2 DMUL R10, R30, R34 ;  /* 0x000000221e0aa228 */ /* 0x000fc40000000000 */
[----:B------:R-:W-:Y:S02]  /*89a0*/  @!P2 DMUL R30, R30, R32 ;  /* 0x000000201e1ea228 */ /* 0x000fe40000000000 */
[C---:B------:R-:W-:Y:S02]  /*89b0*/  @!P1 DFMA R44, R36.reuse, R40, -R8 ;  /* 0x00000028242c922b */ /* 0x040fe40000000808 */
[----:B------:R-:W-:Y:S01]  /*89c0*/  @!P1 DFMA R46, R36, R42, R38 ;  /* 0x0000002a242e922b */ /* 0x000fe20000000026 */
[----:B------:R-:W-:Y:S01]  /*89d0*/  ISETP.GE.AND P1, PT, R23, R2, PT ;  /* 0x000000021700720c */ /* 0x000fe20003f26270 */
[-C--:B------:R-:W-:Y:S01]  /*89e0*/  @!P0 DMUL R8, R26, R18.reuse ;  /* 0x000000121a088228 */ /* 0x080fe20000000000 */
[----:B------:R-:W-:Y:S01]  /*89f0*/  CS2R R40, SRZ ;  /* 0x0000000000287805 */ /* 0x000fe2000001ff00 */
[----:B------:R-:W-:Y:S01]  /*8a00*/  @!P0 DMUL R18, R24, R18 ;  /* 0x0000001218128228 */ /* 0x000fe20000000000 */
[----:B------:R-:W-:Y:S02]  /*8a10*/  CS2R R42, SRZ ;  /* 0x00000000002a7805 */ /* 0x000fe4000001ff00 */
[----:B------:R-:W-:-:S02]  /*8a20*/  CS2R R36, SRZ ;  /* 0x0000000000247805 */ /* 0x000fc4000001ff00 */
[----:B------:R-:W-:Y:S01]  /*8a30*/  CS2R R38, SRZ ;  /* 0x0000000000267805 */ /* 0x000fe2000001ff00 */
[C---:B------:R-:W-:Y:S02]  /*8a40*/  @!P2 DFMA R40, R28.reuse, R32, -R10 ;  /* 0x000000201c28a22b */ /* 0x040fe4000000080a */
[----:B------:R-:W-:Y:S02]  /*8a50*/  @!P2 DFMA R42, R28, R34, R30 ;  /* 0x000000221c2aa22b */ /* 0x000fe4000000001e */
[C---:B------:R-:W-:Y:S02]  /*8a60*/  @!P0 DFMA R36, R16.reuse, R24, -R8 ;  /* 0x000000181024822b */ /* 0x040fe40000000808 */
[----:B------:R-:W-:Y:S01]  /*8a70*/  @!P0 DFMA R38, R16, R26, R18 ;  /* 0x0000001a1026822b */ /* 0x000fe20000000012 */
[----:B------:R-:W-:Y:S10]  /*8a80*/  @P1 BRA `(.L_x_6769) ;  /* 0x00000024000c1947 */ /* 0x000ff40003800000 */
        /* <DEDUP_REMOVED lines=22> */
.L_x_6773:
[----:B------:R-:W0:Y:S01]  /*8bf0*/  F2I.S64.F64.TRUNC R4, R4 ;  /* 0x0000000400047311 */ /* 0x000e22000030d900 */
[----:B------:R-:W-:Y:S02]  /*8c00*/  IMAD.MOV.U32 R23, RZ, RZ, R53 ;  /* 0x000000ffff177224 */ /* 0x000fe400078e0035 */
[----:B0-----:R-:W-:-:S05]  /*8c10*/  IMAD.MOV.U32 R3, RZ, RZ, R4 ;  /* 0x000000ffff037224 */ /* 0x001fca00078e0004 */
[----:B------:R0:W-:Y:S01]  /*8c20*/  STG.E.U8 desc[UR36][R8.64], R3 ;  /* 0x0000000308007986 */ /* 0x0001e2000c101124 */
[----:B------:R-:W-:Y:S05]  /*8c30*/  BRA `(.L_x_6775) ;  /* 0x00000010003c7947 */ /* 0x000fea0003800000 */
.L_x_6772:
        /* <DEDUP_REMOVED lines=10> */
.L_x_6777:
[----:B------:R-:W0:Y:S01]  /*8ce0*/  F2I.F64.TRUNC R5, R4 ;  /* 0x0000000400057311 */ /* 0x000e22000030d100 */
[----:B------:R-:W-:Y:S01]  /*8cf0*/  IMAD.MOV.U32 R23, RZ, RZ, R53 ;  /* 0x000000ffff177224 */ /* 0x000fe200078e0035 */
[----:B0-----:R0:W-:Y:S01]  /*8d00*/  STG.E desc[UR36][R8.64], R5 ;  /* 0x0000000508007986 */ /* 0x0011e2000c101924 */
[----:B------:R-:W-:Y:S05]  /*8d10*/  BRA `(.L_x_6775) ;  /* 0x0000001000047947 */ /* 0x000fea0003800000 */
.L_x_6776:
[----:B------:R-:W0:Y:S01]  /*8d20*/  F2I.F64.TRUNC R5, R4 ;  /* 0x0000000400057311 */ /* 0x000e22000030d100 */
[----:B------:R-:W-:Y:S01]  /*8d30*/  IMAD.MOV.U32 R23, RZ, RZ, R53 ;  /* 0x000000ffff177224 */ /* 0x000fe200078e0035 */
[----:B0-----:R0:W-:Y:S01]  /*8d40*/  STG.E.U16 desc[UR36][R8.64], R5 ;  /* 0x0000000508007986 */ /* 0x0011e2000c101524 */
[----:B------:R-:W-:Y:S05]  /*8d50*/  BRA `(.L_x_6775) ;  /* 0x0000000c00f47947 */ /* 0x000fea0003800000 */
.L_x_6771:
        /* <DEDUP_REMOVED lines=14> */
.L_x_6779:
        /* <DEDUP_REMOVED lines=9> */
.L_x_6778:
        /* <DEDUP_REMOVED lines=17> */
.L_x_6781:
        /* <DEDUP_REMOVED lines=12> */
.L_x_6780:
[----:B------:R0:W-:Y:S01]  /*90a0*/  STG.E.64 desc[UR36][R8.64], R4 ;  /* 0x0000000408007986 */ /* 0x0001e2000c101b24 */
[----:B------:R-:W-:Y:S01]  /*90b0*/  IMAD.MOV.U32 R23, RZ, RZ, R53 ;  /* 0x000000ffff177224 */ /* 0x000fe200078e0035 */
[----:B------:R-:W-:Y:S06]  /*90c0*/  BRA `(.L_x_6775) ;  /* 0x0000000c00187947 */ /* 0x000fec0003800000 */
.L_x_6770:
        /* <DEDUP_REMOVED lines=14> */
.L_x_6784:
[----:B------:R0:W-:Y:S01]  /*91b0*/  STG.E.128 desc[UR36][R8.64], R4 ;  /* 0x0000000408007986 */ /* 0x0001e2000c101d24 */
[----:B------:R-:W-:Y:S01]  /*91c0*/  IMAD.MOV.U32 R23, RZ, RZ, R53 ;  /* 0x000000ffff177224 */ /* 0x000fe200078e0035 */
[----:B------:R-:W-:Y:S06]  /*91d0*/  BRA `(.L_x_6775) ;  /* 0x0000000800d47947 */ /* 0x000fec0003800000 */
.L_x_6783:
        /* <DEDUP_REMOVED lines=23> */
.L_x_6788:
[----:B------:R-:W-:Y:S05]  /*9350*/  BSYNC.RECONVERGENT B0 ;  /* 0x0000000000007941 */ /* 0x000fea0003800200 */
.L_x_6787:
[----:B------:R-:W-:Y:S01]  /*9360*/  LOP3.LUT R7, R0, 0x80, R7, 0xf8, !PT ;  /* 0x0000008000077812 */ /* 0x000fe200078ef807 */
[----:B------:R-:W-:-:S04]  /*9370*/  IMAD.MOV.U32 R23, RZ, RZ, R53 ;  /* 0x000000ffff177224 */ /* 0x000fc800078e0035 */
[----:B------:R0:W-:Y:S01]  /*9380*/  STG.E.U8 desc[UR36][R8.64], R7 ;  /* 0x0000000708007986 */ /* 0x0001e2000c101124 */
[----:B------:R-:W-:Y:S05]  /*9390*/  BRA `(.L_x_6775) ;  /* 0x0000000800647947 */ /* 0x000fea0003800000 */
.L_x_6786:
        /* <DEDUP_REMOVED lines=19> */
.L_x_6790:
[----:B------:R-:W-:Y:S05]  /*94d0*/  BSYNC.RECONVERGENT B0 ;  /* 0x0000000000007941 */ /* 0x000fea0003800200 */
.L_x_6789:
[----:B------:R-:W-:Y:S01]  /*94e0*/  LOP3.LUT R7, R0, 0x80, R7, 0xf8, !PT ;  /* 0x0000008000077812 */ /* 0x000fe200078ef807 */
[----:B------:R-:W-:-:S04]  /*94f0*/  IMAD.MOV.U32 R23, RZ, RZ, R53 ;  /* 0x000000ffff177224 */ /* 0x000fc800078e0035 */
[----:B------:R0:W-:Y:S01]  /*9500*/  STG.E.U8 desc[UR36][R8.64], R7 ;  /* 0x0000000708007986 */ /* 0x0001e2000c101124 */
[----:B------:R-:W-:Y:S05]  /*9510*/  BRA `(.L_x_6775) ;  /* 0x0000000800047947 */ /* 0x000fea0003800000 */
.L_x_6785:
        /* <DEDUP_REMOVED lines=9> */
.L_x_6782:
        /* <DEDUP_REMOVED lines=12> */
.L_x_6793:
        /* <DEDUP_REMOVED lines=17> */
.L_x_6796:
[----:B------:R-:W-:-:S04]  /*9780*/  SHF.R.U32.HI R0, RZ, 0x14, R7 ;  /* 0x00000014ff007819 */ /* 0x000fc80000011607 */
[----:B------:R-:W-:-:S04]  /*9790*/  LOP3.LUT R0, R0, 0x1, RZ, 0xc0, !PT ;  /* 0x0000000100007812 */ /* 0x000fc800078ec0ff */
[----:B------:R-:W-:-:S04]  /*97a0*/  IADD3 R0, PT, PT, R7, 0x487ffff, R0 ;  /* 0x0487ffff07007810 */ /* 0x000fc80007ffe000 */
[----:B------:R-:W-:-:S04]  /*97b0*/  SHF.R.U32.HI R0, RZ, 0x14, R0 ;  /* 0x00000014ff007819 */ /* 0x000fc80000011600 */
[----:B------:R-:W-:-:S07]  /*97c0*/  LOP3.LUT R3, R0, 0xff, RZ, 0xc0, !PT ;  /* 0x000000ff00037812 */ /* 0x000fce00078ec0ff */
.L_x_6797:
[----:B------:R-:W-:-:S04]  /*97d0*/  SHF.R.U32.HI R0, RZ, 0x18, R7 ;  /* 0x00000018ff007819 */ /* 0x000fc80000011607 */
[----:B------:R-:W-:-:S07]  /*97e0*/  LOP3.LUT R0, R3, 0x80, R0, 0xf8, !PT ;  /* 0x0000008003007812 */ /* 0x000fce00078ef800 */
.L_x_6795:
[----:B------:R-:W-:Y:S05]  /*97f0*/  BSYNC.RECONVERGENT B0 ;  /* 0x0000000000007941 */ /* 0x000fea0003800200 */
.L_x_6794:
[----:B------:R0:W-:Y:S01]  /*9800*/  STG.E.U8 desc[UR36][R8.64], R0 ;  /* 0x0000000008007986 */ /* 0x0001e2000c101124 */
[----:B------:R-:W-:Y:S01]  /*9810*/  IMAD.MOV.U32 R23, RZ, RZ, R53 ;  /* 0x000000ffff177224 */ /* 0x000fe200078e0035 */
[----:B------:R-:W-:Y:S06]  /*9820*/  BRA `(.L_x_6775) ;  /* 0x0000000400407947 */ /* 0x000fec0003800000 */
.L_x_6792:
        /* <DEDUP_REMOVED lines=17> */
.L_x_6800:
[----:B------:R-:W-:-:S04]  /*9940*/  SHF.R.U32.HI R0, RZ, 0x15, R7 ;  /* 0x00000015ff007819 */ /* 0x000fc80000011607 */
[----:B------:R-:W-:-:S04]  /*9950*/  LOP3.LUT R0, R0, 0x1, RZ, 0xc0, !PT ;  /* 0x0000000100007812 */ /* 0x000fc800078ec0ff */
[----:B------:R-:W-:-:S04]  /*9960*/  IADD3 R0, PT, PT, R7, 0x88fffff, R0 ;  /* 0x088fffff07007810 */ /* 0x000fc80007ffe000 */
[----:B------:R-:W-:-:S04]  /*9970*/  SHF.R.U32.HI R0, RZ, 0x15, R0 ;  /* 0x00000015ff007819 */ /* 0x000fc80000011600 */
[----:B------:R-:W-:-:S07]  /*9980*/  LOP3.LUT R3, R0, 0xff, RZ, 0xc0, !PT ;  /* 0x000000ff00037812 */ /* 0x000fce00078ec0ff */
.L_x_6801:
[----:B------:R-:W-:-:S04]  /*9990*/  SHF.R.U32.HI R0, RZ, 0x18, R7 ;  /* 0x00000018ff007819 */ /* 0x000fc80000011607 */
[----:B------:R-:W-:-:S07]  /*99a0*/  LOP3.LUT R0, R3, 0x80, R0, 0xf8, !PT ;  /* 0x0000008003007812 */ /* 0x000fce00078ef800 */
.L_x_6799:
[----:B------:R-:W-:Y:S05]  /*99b0*/  BSYNC.RECONVERGENT B0 ;  /* 0x0000000000007941 */ /* 0x000fea0003800200 */
.L_x_6798:
[----:B------:R0:W-:Y:S01]  /*99c0*/  STG.E.U8 desc[UR36][R8.64], R0 ;  /* 0x0000000008007986 */ /* 0x0001e2000c101124 */
[----:B------:R-:W-:Y:S01]  /*99d0*/  IMAD.MOV.U32 R23, RZ, RZ, R53 ;  /* 0x000000ffff177224 */ /* 0x000fe200078e0035 */
[----:B------:R-:W-:Y:S06]  /*99e0*/  BRA `(.L_x_6775) ;  /* 0x0000000000d07947 */ /* 0x000fec0003800000 */
.L_x_6791:
[----:B------:R-:W-:-:S13]  /*99f0*/  ISETP.NE.AND P0, PT, R0, 0x1c, PT ;  /* 0x0000001c0000780c */ /* 0x000fda0003f05270 */
[----:B------:R-:W-:Y:S05]  /*9a00*/  @!P0 BRA `(.L_x_6802) ;  /* 0x0000000000bc8947 */ /* 0x000fea0003800000 */
[----:B------:R-:W-:-:S13]  /*9a10*/  ISETP.NE.AND P0, PT, R0, 0x1d, PT ;  /* 0x0000001d0000780c */ /* 0x000fda0003f05270 */
[----:B------:R-:W-:Y:S05]  /*9a20*/  @!P0 BRA `(.L_x_6803) ;  /* 0x0000000000a48947 */ /* 0x000fea0003800000 */
[----:B------:R-:W-:-:S13]  /*9a30*/  ISETP.NE.AND P0, PT, R0, 0x2c, PT ;  /* 0x0000002c0000780c */ /* 0x000fda0003f05270 */
[----:B------:R-:W-:Y:S05]  /*9a40*/  @!P0 BRA `(.L_x_6804) ;  /* 0x0000000000488947 */ /* 0x000fea0003800000 */
.L_x_6774:
        /* <DEDUP_REMOVED lines=16> */
.L_x_6805:
[----:B------:R-:W-:Y:S01]  /*9b50*/  IMAD.MOV.U32 R23, RZ, RZ, R53 ;  /* 0x000000ffff177224 */ /* 0x000fe200078e0035 */
[----:B------:R-:W-:Y:S06]  /*9b60*/  BRA `(.L_x_6775) ;  /* 0x0000000000707947 */ /* 0x000fec0003800000 */
.L_x_6804:
        /* <DEDUP_REMOVED lines=21> */
.L_x_6803:
[----:B------:R-:W0:Y:S01]  /*9cc0*/  F2I.U64.F64.TRUNC R4, R4 ;  /* 0x0000000400047311 */ /* 0x000e22000030d800 */
[----:B------:R-:W-:Y:S01]  /*9cd0*/  IMAD.MOV.U32 R23, RZ, RZ, R53 ;  /* 0x000000ffff177224 */ /* 0x000fe200078e0035 */
[----:B0-----:R0:W-:Y:S01]  /*9ce0*/  STG.E.64 desc[UR36][R8.64], R4 ;  /* 0x0000000408007986 */ /* 0x0011e2000c101b24 */
[----:B------:R-:W-:Y:S05]  /*9cf0*/  BRA `(.L_x_6775) ;  /* 0x00000000000c7947 */ /* 0x000fea0003800000 */
.L_x_6802:
[----:B------:R-:W0:Y:S01]  /*9d00*/  F2I.U32.F64.TRUNC R5, R4 ;  /* 0x0000000400057311 */ /* 0x000e22000030d000 */
[----:B------:R-:W-:Y:S01]  /*9d10*/  IMAD.MOV.U32 R23, RZ, RZ, R53 ;  /* 0x000000ffff177224 */ /* 0x000fe200078e0035 */
[----:B0-----:R0:W-:Y:S06]  /*9d20*/  STG.E desc[UR36][R8.64], R5 ;  /* 0x0000000508007986 */ /* 0x0011ec000c101924 */
.L_x_6775:
[----:B------:R-:W-:-:S13]  /*9d30*/  ISETP.GE.AND P0, PT, R23, R2, PT ;  /* 0x000000021700720c */ /* 0x000fda0003f06270 */
[----:B------:R-:W-:Y:S05]  /*9d40*/  @P0 BREAK.RELIABLE B6 ;  /* 0x0000000000060942 */ /* 0x000fea0003800100 */
[----:B------:R-:W-:Y:S05]  /*9d50*/  @P0 BRA `(.L_x_6806) ;  /* 0x0000002000c00947 */ /* 0x000fea0003800000 */
[----:B------:R-:W2:Y:S01]  /*9d60*/  LDCU UR4, c[0x0][0x3b4] ;  /* 0x00007680ff0477ac */ /* 0x000ea20008000800 */
[----:B0-----:R-:W0:Y:S01]  /*9d70*/  LDC.64 R4, c[0x0][0x388] ;  /* 0x0000e200ff047b82 */ /* 0x001e220000000a00 */
[----:B----4-:R-:W-:Y:S01]  /*9d80*/  IMAD R0, R22, 0x200, R23 ;  /* 0x0000020016007824 */ /* 0x010fe200078e0217 */
[----:B------:R-:W-:-:S03]  /*9d90*/  PRMT R6, R48, 0x9910, RZ ;  /* 0x0000991030067816 */ /* 0x000fc600000000ff */
[----:B--23--:R-:W-:Y:S02]  /*9da0*/  IMAD R3, R0, UR4, RZ ;  /* 0x0000000400037c24 */ /* 0x00cfe4000f8e02ff */
        /* <DEDUP_REMOVED lines=16> */
.L_x_6810:
[----:B------:R-:W0:Y:S02]  /*9eb0*/  F2I.S64.F64.TRUNC R44, R44 ;  /* 0x0000002c002c7311 */ /* 0x000e24000030d900 */
[----:B0-----:R-:W-:-:S05]  /*9ec0*/  IMAD.MOV.U32 R3, RZ, RZ, R44 ;  /* 0x000000ffff037224 */ /* 0x001fca00078e002c */
[----:B------:R0:W-:Y:S01]  /*9ed0*/  STG.E.U8 desc[UR36][R4.64], R3 ;  /* 0x0000000304007986 */ /* 0x0001e2000c101124 */
[----:B------:R-:W-:Y:S05]  /*9ee0*/  BRA `(.L_x_6812) ;  /* 0x0000000c00f07947 */ /* 0x000fea0003800000 */
.L_x_6809:
        /* <DEDUP_REMOVED lines=9> */
.L_x_6814:
[----:B------:R-:W0:Y:S02]  /*9f80*/  F2I.F64.TRUNC R45, R44 ;  /* 0x0000002c002d7311 */ /* 0x000e24000030d100 */
[----:B0-----:R0:W-:Y:S01]  /*9f90*/  STG.E desc[UR36][R4.64], R45 ;  /* 0x0000002d04007986 */ /* 0x0011e2000c101924 */
[----:B------:R-:W-:Y:S05]  /*9fa0*/  BRA `(.L_x_6812) ;  /* 0x0000000c00c07947 */ /* 0x000fea0003800000 */
.L_x_6813:
[----:B------:R-:W0:Y:S02]  /*9fb0*/  F2I.F64.TRUNC R45, R44 ;  /* 0x0000002c002d7311 */ /* 0x000e24000030d100 */
[----:B0-----:R0:W-:Y:S01]  /*9fc0*/  STG.E.U16 desc[UR36][R4.64], R45 ;  /* 0x0000002d04007986 */ /* 0x0011e2000c101524 */
[----:B------:R-:W-:Y:S05]  /*9fd0*/  BRA `(.L_x_6812) ;  /* 0x0000000c00b47947 */ /* 0x000fea0003800000 */
.L_x_6808:
        /* <DEDUP_REMOVED lines=13> */
.L_x_6816:
        /* <DEDUP_REMOVED lines=8> */
.L_x_6815:
        /* <DEDUP_REMOVED lines=11> */
[----:B------:R-:W2:Y:S07]  /*a1e0*/  F2F.F32.F64 R7, R46 ;  /* 0x0000002e00077310 */ /* 0x000eae0000301000 */
[----:B0-----:R-:W-:Y:S02]  /*a1f0*/  @!P1 FMUL R6, R6, 1.175494350822287508e-38 ;  /* 0x0080000006069820 */ /* 0x001fe40000400000 */
[----:B--2---:R-:W-:-:S05]  /*a200*/  @!P0 FMUL R7, R7, 1.175494350822287508e-38 ;  /* 0x0080000007078820 */ /* 0x004fca0000400000 */
[----:B------:R0:W-:Y:S01]  /*a210*/  STG.E.64 desc[UR36][R4.64], R6 ;  /* 0x0000000604007986 */ /* 0x0001e2000c101b24 */
[----:B------:R-:W-:Y:S05]  /*a220*/  BRA `(.L_x_6812) ;  /* 0x0000000c00207947 */ /* 0x000fea0003800000 */
.L_x_6818:
        /* <DEDUP_REMOVED lines=8> */
[----:B------:R-:W-:-:S05]  /*a2b0*/  F2FP.F16.F32.PACK_AB R3, R0, R3 ;  /* 0x000000030003723e */ /* 0x000fca00000000ff */
[----:B------:R0:W-:Y:S01]  /*a2c0*/  STG.E desc[UR36][R4.64], R3 ;  /* 0x0000000304007986 */ /* 0x0001e2000c101924 */
[----:B------:R-:W-:Y:S05]  /*a2d0*/  BRA `(.L_x_6812) ;  /* 0x0000000800f47947 */ /* 0x000fea0003800000 */
.L_x_6817:
[----:B------:R0:W-:Y:S01]  /*a2e0*/  STG.E.64 desc[UR36][R4.64], R44 ;  /* 0x0000002c04007986 */ /* 0x0001e2000c101b24 */
[----:B------:R-:W-:Y:S05]  /*a2f0*/  BRA `(.L_x_6812) ;  /* 0x0000000800ec7947 */ /* 0x000fea0003800000 */
.L_x_6807:
        /* <DEDUP_REMOVED lines=13> */
.L_x_6822:
        /* <DEDUP_REMOVED lines=22> */
.L_x_6825:
[----:B------:R-:W-:-:S04]  /*a530*/  SHF.R.U32.HI R3, RZ, 0x18, R7 ;  /* 0x00000018ff037819 */ /* 0x000fc80000011607 */
[----:B------:R-:W-:-:S07]  /*a540*/  LOP3.LUT R0, R0, 0x80, R3, 0xf8, !PT ;  /* 0x0000008000007812 */ /* 0x000fce00078ef803 */
.L_x_6824:
[----:B------:R-:W-:Y:S05]  /*a550*/  BSYNC.RECONVERGENT B0 ;  /* 0x0000000000007941 */ /* 0x000fea0003800200 */
.L_x_6823:
[----:B------:R0:W-:Y:S01]  /*a560*/  STG.E.U8 desc[UR36][R4.64], R0 ;  /* 0x0000000004007986 */ /* 0x0001e2000c101124 */
[----:B------:R-:W-:Y:S05]  /*a570*/  BRA `(.L_x_6812) ;  /* 0x00000008004c7947 */ /* 0x000fea0003800000 */
.L_x_6821:
        /* <DEDUP_REMOVED lines=22> */
.L_x_6828:
[----:B------:R-:W-:-:S04]  /*a6e0*/  SHF.R.U32.HI R3, RZ, 0x18, R7 ;  /* 0x00000018ff037819 */ /* 0x000fc80000011607 */
[----:B------:R-:W-:-:S07]  /*a6f0*/  LOP3.LUT R0, R0, 0x80, R3, 0xf8, !PT ;  /* 0x0000008000007812 */ /* 0x000fce00078ef803 */
.L_x_6827:
[----:B------:R-:W-:Y:S05]  /*a700*/  BSYNC.RECONVERGENT B0 ;  /* 0x0000000000007941 */ /* 0x000fea0003800200 */
.L_x_6826:
[----:B------:R0:W-:Y:S01]  /*a710*/  STG.E.U8 desc[UR36][R4.64], R0 ;  /* 0x0000000004007986 */ /* 0x0001e2000c101124 */
[----:B------:R-:W-:Y:S05]  /*a720*/  BRA `(.L_x_6812) ;  /* 0x0000000400e07947 */ /* 0x000fea0003800000 */
.L_x_6820:
        /* <DEDUP_REMOVED lines=8> */
[----:B-1----:R-:W0:Y:S01]  /*a7b0*/  F2F.F32.F64 R8, R44 ;  /* 0x0000002c00087310 */ /* 0x002e220000301000 */
        /* <DEDUP_REMOVED lines=17> */
.L_x_6830:
[----:B------:R-:W0:Y:S02]  /*a8d0*/  F2I.U64.F64.TRUNC R44, R44 ;  /* 0x0000002c002c7311 */ /* 0x000e24000030d800 */
[----:B0-----:R0:W-:Y:S01]  /*a8e0*/  STG.E.64 desc[UR36][R4.64], R44 ;  /* 0x0000002c04007986 */ /* 0x0011e2000c101b24 */
[----:B------:R-:W-:Y:S05]  /*a8f0*/  BRA `(.L_x_6812) ;  /* 0x00000004006c7947 */ /* 0x000fea0003800000 */
.L_x_6829:
[----:B------:R-:W0:Y:S02]  /*a900*/  F2I.U32.F64.TRUNC R45, R44 ;  /* 0x0000002c002d7311 */ /* 0x000e24000030d000 */
[----:B0-----:R0:W-:Y:S01]  /*a910*/  STG.E desc[UR36][R4.64], R45 ;  /* 0x0000002d04007986 */ /* 0x0011e2000c101924 */
[----:B------:R-:W-:Y:S05]  /*a920*/  BRA `(.L_x_6812) ;  /* 0x0000000400607947 */ /* 0x000fea0003800000 */
.L_x_6819:
        /* <DEDUP_REMOVED lines=11> */
.L_x_6832:
[----:B------:R2:W-:Y:S01]  /*a9e0*/  STG.E.128 desc[UR36][R4.64], R44 ;  /* 0x0000002c04007986 */ /* 0x0005e2000c101d24 */
[----:B------:R-:W-:Y:S05]  /*a9f0*/  BRA `(.L_x_6812) ;  /* 0x00000004002c7947 */ /* 0x000fea0003800000 */
.L_x_6831:
[----:B------:R-:W-:-:S13]  /*aa00*/  ISETP.NE.AND P0, PT, R0, 0xf, PT ;  /* 0x0000000f0000780c */ /* 0x000fda0003f05270 */
[----:B------:R-:W-:Y:S05]  /*aa10*/  @!P0 BRA `(.L_x_6833) ;  /* 0x0000000400088947 */ /* 0x000fea0003800000 */
[----:B------:R-:W-:-:S13]  /*aa20*/  ISETP.NE.AND P0, PT, R0, 0x17, PT ;  /* 0x000000170000780c */ /* 0x000fda0003f05270 */
[----:B------:R-:W-:Y:S05]  /*aa30*/  @!P0 BRA `(.L_x_6834) ;  /* 0x0000000000a08947 */ /* 0x000fea0003800000 */
[----:B------:R-:W-:-:S13]  /*aa40*/  ISETP.NE.AND P0, PT, R0, 0x18, PT ;  /* 0x000000180000780c */ /* 0x000fda0003f05270 */
[----:B------:R-:W-:Y:S05]  /*aa50*/  @!P0 BRA `(.L_x_6835) ;  /* 0x0000000000448947 */ /* 0x000fea0003800000 */
.L_x_6811:
[----:B------:R-:W-:Y:S01]  /*aa60*/  MOV R0, 0x0 ;  /* 0x0000000000007802 */ /* 0x000fe20000000f00 */
[----:B------:R-:W0:Y:S01]  /*aa70*/  LDCU.64 UR4, c[0x4][0x1a8] ;  /* 0x01003500ff0477ac */ /* 0x000e220008000a00 */
[----:B-1----:R-:W-:Y:S02]  /*aa80*/  IMAD.MOV.U32 R8, RZ, RZ, 0x65 ;  /* 0x00000065ff087424 */ /* 0x002fe400078e00ff */
        /* <DEDUP_REMOVED lines=13> */
.L_x_6836:
[----:B------:R-:W-:Y:S05]  /*ab60*/  BRA `(.L_x_6812) ;  /* 0x0000000000d07947 */ /* 0x000fea0003800000 */
.L_x_6835:
        /* <DEDUP_REMOVED lines=17> */
.L_x_6838:
[----:B------:R-:W-:Y:S05]  /*ac80*/  BSYNC.RECONVERGENT B0 ;  /* 0x0000000000007941 */ /* 0x000fea0003800200 */
.L_x_6837:
[----:B------:R-:W-:-:S05]  /*ac90*/  LOP3.LUT R3, R0, 0x80, R3, 0xf8, !PT ;  /* 0x0000008000037812 */ /* 0x000fca00078ef803 */
[----:B------:R4:W-:Y:S01]  /*aca0*/  STG.E.U8 desc[UR36][R4.64], R3 ;  /* 0x0000000304007986 */ /* 0x0009e2000c101124 */
[----:B------:R-:W-:Y:S05]  /*acb0*/  BRA `(.L_x_6812) ;  /* 0x00000000007c7947 */ /* 0x000fea0003800000 */
.L_x_6834:
        /* <DEDUP_REMOVED lines=16> */
.L_x_6840:
[----:B------:R-:W-:Y:S01]  /*adc0*/  IMAD.MOV.U32 R0, RZ, RZ, 0x7f ;  /* 0x0000007fff007424 */ /* 0x000fe200078e00ff */
[----:B------:R-:W-:-:S04]  /*add0*/  ISETP.GT.U32.AND P0, PT, R3, 0x7f800000, PT ;  /* 0x7f8000000300780c */ /* 0x000fc80003f04070 */
[----:B------:R-:W-:-:S09]  /*ade0*/  SEL R0, R0, 0x7c, P0 ;  /* 0x0000007c00007807 */ /* 0x000fd20000000000 */
.L_x_6841:
[----:B------:R-:W-:Y:S05]  /*adf0*/  BSYNC.RECONVERGENT B0 ;  /* 0x0000000000007941 */ /* 0x000fea0003800200 */
.L_x_6839:
[----:B------:R-:W-:-:S04]  /*ae00*/  SHF.R.U32.HI R3, RZ, 0x18, R7 ;  /* 0x00000018ff037819 */ /* 0x000fc80000011607 */
[----:B------:R-:W-:-:S05]  /*ae10*/  LOP3.LUT R3, R0, 0x80, R3, 0xf8, !PT ;  /* 0x0000008000037812 */ /* 0x000fca00078ef803 */
[----:B------:R3:W-:Y:S01]  /*ae20*/  STG.E.U8 desc[UR36][R4.64], R3 ;  /* 0x0000000304007986 */ /* 0x0007e2000c101124 */
[----:B------:R-:W-:Y:S05]  /*ae30*/  BRA `(.L_x_6812) ;  /* 0x00000000001c7947 */ /* 0x000fea0003800000 */
.L_x_6833:
[----:B------:R-:W-:Y:S01]  /*ae40*/  UMOV UR4, 0xf0000000 ;  /* 0xf000000000047882 */ /* 0x000fe20000000000 */
[----:B------:R-:W-:Y:S01]  /*ae50*/  UMOV UR5, 0x380fffff ;  /* 0x380fffff00057882 */ /* 0x000fe20000000000 */
[----:B------:R-:W0:Y:S01]  /*ae60*/  F2F.F32.F64 R0, R44 ;  /* 0x0000002c00007310 */ /* 0x000e220000301000 */
[----:B------:R-:W-:-:S14]  /*ae70*/  DSETP.GEU.AND P0, PT, |R44|, UR4, PT ;  /* 0x000000042c007e2a */ /* 0x000fdc000bf0e200 */
[----:B0-----:R-:W-:-:S05]  /*ae80*/  @!P0 FMUL R0, R0, 1.175494350822287508e-38 ;  /* 0x0080000000008820 */ /* 0x001fca0000400000 */
[----:B------:R-:W-:-:S05]  /*ae90*/  F2FP.BF16.F32.PACK_AB R0, RZ, R0 ;  /* 0x00000000ff00723e */ /* 0x000fca00000010ff */
[----:B------:R0:W-:Y:S02]  /*aea0*/  STG.E.U16 desc[UR36][R4.64], R0 ;  /* 0x0000000004007986 */ /* 0x0001e4000c101524 */
.L_x_6812:
[----:B------:R-:W-:-:S07]  /*aeb0*/  VIADD R23, R23, 0x80 ;  /* 0x0000008017177836 */ /* 0x000fce0000000000 */
.L_x_6769:
[----:B------:R-:W-:-:S13]  /*aec0*/  ISETP.GE.AND P0, PT, R23, R2, PT ;  /* 0x000000021700720c */ /* 0x000fda0003f06270 */
[----:B------:R-:W-:Y:S05]  /*aed0*/  @P0 BREAK.RELIABLE B6 ;  /* 0x0000000000060942 */ /* 0x000fea0003800100 */
[----:B------:R-:W-:Y:S05]  /*aee0*/  @P0 BRA `(.L_x_6806) ;  /* 0x00000010005c0947 */ /* 0x000fea0003800000 */
[----:B------:R-:W-:Y:S05]  /*aef0*/  BSYNC.RELIABLE B6 ;  /* 0x0000000000067941 */ /* 0x000fea0003800100 */
.L_x_6768:
[----:B------:R-:W5:Y:S01]  /*af00*/  LDCU UR4, c[0x0][0x3b4] ;  /* 0x00007680ff0477ac */ /* 0x000f620008000800 */
[----:B0-234-:R-:W0:Y:S01]  /*af10*/  LDC.64 R4, c[0x0][0x388] ;  /* 0x0000e200ff047b82 */ /* 0x01de220000000a00 */
        /* <DEDUP_REMOVED lines=19> */
.L_x_6845:
[----:B------:R-:W0:Y:S02]  /*b050*/  F2I.S64.F64.TRUNC R40, R40 ;  /* 0x0000002800287311 */ /* 0x000e24000030d900 */
[----:B0-----:R-:W-:-:S05]  /*b060*/  IMAD.MOV.U32 R3, RZ, RZ, R40 ;  /* 0x000000ffff037224 */ /* 0x001fca00078e0028 */
[----:B------:R0:W-:Y:S01]  /*b070*/  STG.E.U8 desc[UR36][R4.64], R3 ;  /* 0x0000000304007986 */ /* 0x0001e2000c101124 */
[----:B------:R-:W-:Y:S05]  /*b080*/  BRA `(.L_x_6847) ;  /* 0x0000000c00f07947 */ /* 0x000fea0003800000 */
.L_x_6844:
        /* <DEDUP_REMOVED lines=9> */
.L_x_6849:
[----:B------:R-:W0:Y:S02]  /*b120*/  F2I.F64.TRUNC R41, R40 ;  /* 0x0000002800297311 */ /* 0x000e24000030d100 */
[----:B0-----:R0:W-:Y:S01]  /*b130*/  STG.E desc[UR36][R4.64], R41 ;  /* 0x0000002904007986 */ /* 0x0011e2000c101924 */
[----:B------:R-:W-:Y:S05]  /*b140*/  BRA `(.L_x_6847) ;  /* 0x0000000c00c07947 */ /* 0x000fea0003800000 */
.L_x_6848:
[----:B------:R-:W0:Y:S02]  /*b150*/  F2I.F64.TRUNC R41, R40 ;  /* 0x0000002800297311 */ /* 0x000e24000030d100 */
[----:B0-----:R0:W-:Y:S01]  /*b160*/  STG.E.U16 desc[UR36][R4.64], R41 ;  /* 0x0000002904007986 */ /* 0x0011e2000c101524 */
[----:B------:R-:W-:Y:S05]  /*b170*/  BRA `(.L_x_6847) ;  /* 0x0000000c00b47947 */ /* 0x000fea0003800000 */
.L_x_6843:
        /* <DEDUP_REMOVED lines=13> */
.L_x_6851:
        /* <DEDUP_REMOVED lines=8> */
.L_x_6850:
        /* <DEDUP_REMOVED lines=16> */
.L_x_6853:
        /* <DEDUP_REMOVED lines=11> */
.L_x_6852:
[----:B------:R0:W-:Y:S01]  /*b480*/  STG.E.64 desc[UR36][R4.64], R40 ;  /* 0x0000002804007986 */ /* 0x0001e2000c101b24 */
[----:B------:R-:W-:Y:S05]  /*b490*/  BRA `(.L_x_6847) ;  /* 0x0000000800ec7947 */ /* 0x000fea0003800000 */
.L_x_6842:
        /* <DEDUP_REMOVED lines=13> */
.L_x_6857:
        /* <DEDUP_REMOVED lines=22> */
.L_x_6860:
[----:B------:R-:W-:-:S04]  /*b6d0*/  SHF.R.U32.HI R3, RZ, 0x18, R7 ;  /* 0x00000018ff037819 */ /* 0x000fc80000011607 */
[----:B------:R-:W-:-:S07]  /*b6e0*/  LOP3.LUT R0, R0, 0x80, R3, 0xf8, !PT ;  /* 0x0000008000007812 */ /* 0x000fce00078ef803 */
.L_x_6859:
[----:B------:R-:W-:Y:S05]  /*b6f0*/  BSYNC.RECONVERGENT B0 ;  /* 0x0000000000007941 */ /* 0x000fea0003800200 */
.L_x_6858:
[----:B------:R0:W-:Y:S01]  /*b700*/  STG.E.U8 desc[UR36][R4.64], R0 ;  /* 0x0000000004007986 */ /* 0x0001e2000c101124 */
[----:B------:R-:W-:Y:S05]  /*b710*/  BRA `(.L_x_6847) ;  /* 0x00000008004c7947 */ /* 0x000fea0003800000 */
.L_x_6856:
        /* <DEDUP_REMOVED lines=22> */
.L_x_6863:
[----:B------:R-:W-:-:S04]  /*b880*/  SHF.R.U32.HI R3, RZ, 0x18, R7 ;  /* 0x00000018ff037819 */ /* 0x000fc80000011607 */
[----:B------:R-:W-:-:S07]  /*b890*/  LOP3.LUT R0, R0, 0x80, R3, 0xf8, !PT ;  /* 0x0000008000007812 */ /* 0x000fce00078ef803 */
.L_x_6862:
[----:B------:R-:W-:Y:S05]  /*b8a0*/  BSYNC.RECONVERGENT B0 ;  /* 0x0000000000007941 */ /* 0x000fea0003800200 */
.L_x_6861:
[----:B------:R0:W-:Y:S01]  /*b8b0*/  STG.E.U8 desc[UR36][R4.64], R0 ;  /* 0x0000000004007986 */ /* 0x0001e2000c101124 */
[----:B------:R-:W-:Y:S05]  /*b8c0*/  BRA `(.L_x_6847) ;  /* 0x0000000400e07947 */ /* 0x000fea0003800000 */
.L_x_6855:
        /* <DEDUP_REMOVED lines=26> */
.L_x_6865:
[----:B------:R-:W0:Y:S02]  /*ba70*/  F2I.U64.F64.TRUNC R40, R40 ;  /* 0x0000002800287311 */ /* 0x000e24000030d800 */
[----:B0-----:R0:W-:Y:S01]  /*ba80*/  STG.E.64 desc[UR36][R4.64], R40 ;  /* 0x0000002804007986 */ /* 0x0011e2000c101b24 */
[----:B------:R-:W-:Y:S05]  /*ba90*/  BRA `(.L_x_6847) ;  /* 0x00000004006c7947 */ /* 0x000fea0003800000 */
.L_x_6864:
[----:B------:R-:W0:Y:S02]  /*baa0*/  F2I.U32.F64.TRUNC R41, R40 ;  /* 0x0000002800297311 */ /* 0x000e24000030d000 */
[----:B0-----:R0:W-:Y:S01]  /*bab0*/  STG.E desc[UR36][R4.64], R41 ;  /* 0x0000002904007986 */ /* 0x0011e2000c101924 */
[----:B------:R-:W-:Y:S05]  /*bac0*/  BRA `(.L_x_6847) ;  /* 0x0000000400607947 */ /* 0x000fea0003800000 */
.L_x_6854:
        /* <DEDUP_REMOVED lines=11> */
.L_x_6867:
[----:B------:R0:W-:Y:S01]  /*bb80*/  STG.E.128 desc[UR36][R4.64], R40 ;  /* 0x0000002804007986 */ /* 0x0001e2000c101d24 */
[----:B------:R-:W-:Y:S05]  /*bb90*/  BRA `(.L_x_6847) ;  /* 0x00000004002c7947 */ /* 0x000fea0003800000 */
.L_x_6866:
[----:B------:R-:W-:-:S13]  /*bba0*/  ISETP.NE.AND P0, PT, R0, 0xf, PT ;  /* 0x0000000f0000780c */ /* 0x000fda0003f05270 */
[----:B------:R-:W-:Y:S05]  /*bbb0*/  @!P0 BRA `(.L_x_6868) ;  /* 0x0000000400088947 */ /* 0x000fea0003800000 */
[----:B------:R-:W-:-:S13]  /*bbc0*/  ISETP.NE.AND P0, PT, R0, 0x17, PT ;  /* 0x000000170000780c */ /* 0x000fda0003f05270 */
[----:B------:R-:W-:Y:S05]  /*bbd0*/  @!P0 BRA `(.L_x_6869) ;  /* 0x0000000000a08947 */ /* 0x000fea0003800000 */
[----:B------:R-:W-:-:S13]  /*bbe0*/  ISETP.NE.AND P0, PT, R0, 0x18, PT ;  /* 0x000000180000780c */ /* 0x000fda0003f05270 */
[----:B------:R-:W-:Y:S05]  /*bbf0*/  @!P0 BRA `(.L_x_6870) ;  /* 0x0000000000448947 */ /* 0x000fea0003800000 */
.L_x_6846:
        /* <DEDUP_REMOVED lines=16> */
.L_x_6871:
[----:B------:R-:W-:Y:S05]  /*bd00*/  BRA `(.L_x_6847) ;  /* 0x0000000000d07947 */ /* 0x000fea0003800000 */
.L_x_6870:
        /* <DEDUP_REMOVED lines=17> */
.L_x_6873:
[----:B------:R-:W-:Y:S05]  /*be20*/  BSYNC.RECONVERGENT B0 ;  /* 0x0000000000007941 */ /* 0x000fea0003800200 */
.L_x_6872:
[----:B------:R-:W-:-:S05]  /*be30*/  LOP3.LUT R3, R0, 0x80, R3, 0xf8, !PT ;  /* 0x0000008000037812 */ /* 0x000fca00078ef803 */
[----:B------:R2:W-:Y:S01]  /*be40*/  STG.E.U8 desc[UR36][R4.64], R3 ;  /* 0x0000000304007986 */ /* 0x0005e2000c101124 */
[----:B------:R-:W-:Y:S05]  /*be50*/  BRA `(.L_x_6847) ;  /* 0x00000000007c7947 */ /* 0x000fea0003800000 */
.L_x_6869:
        /* <DEDUP_REMOVED lines=16> */
.L_x_6875:
[----:B------:R-:W-:Y:S01]  /*bf60*/  IMAD.MOV.U32 R0, RZ, RZ, 0x7f ;  /* 0x0000007fff007424 */ /* 0x000fe200078e00ff */
[----:B------:R-:W-:-:S04]  /*bf70*/  ISETP.GT.U32.AND P0, PT, R3, 0x7f800000, PT ;  /* 0x7f8000000300780c */ /* 0x000fc80003f04070 */
[----:B------:R-:W-:-:S09]  /*bf80*/  SEL R0, R0, 0x7c, P0 ;  /* 0x0000007c00007807 */ /* 0x000fd20000000000 */
.L_x_6876:
[----:B------:R-:W-:Y:S05]  /*bf90*/  BSYNC.RECONVERGENT B0 ;  /* 0x0000000000007941 */ /* 0x000fea0003800200 */
.L_x_6874:
[----:B------:R-:W-:-:S04]  /*bfa0*/  SHF.R.U32.HI R3, RZ, 0x18, R7 ;  /* 0x00000018ff037819 */ /* 0x000fc80000011607 */
[----:B------:R-:W-:-:S05]  /*bfb0*/  LOP3.LUT R3, R0, 0x80, R3, 0xf8, !PT ;  /* 0x0000008000037812 */ /* 0x000fca00078ef803 */
[----:B------:R0:W-:Y:S01]  /*bfc0*/  STG.E.U8 desc[UR36][R4.64], R3 ;  /* 0x0000000304007986 */ /* 0x0001e2000c101124 */
[----:B------:R-:W-:Y:S05]  /*bfd0*/  BRA `(.L_x_6847) ;  /* 0x00000000001c7947 */ /* 0x000fea0003800000 */
.L_x_6868:
[----:B------:R-:W-:Y:S01]  /*bfe0*/  UMOV UR4, 0xf0000000 ;  /* 0xf000000000047882 */ /* 0x000fe20000000000 */
[----:B------:R-:W-:Y:S01]  /*bff0*/  UMOV UR5, 0x380fffff ;  /* 0x380fffff00057882 */ /* 0x000fe20000000000 */
[----:B------:R-:W0:Y:S01]  /*c000*/  F2F.F32.F64 R0, R40 ;  /* 0x0000002800007310 */ /* 0x000e220000301000 */
[----:B------:R-:W-:-:S14]  /*c010*/  DSETP.GEU.AND P0, PT, |R40|, UR4, PT ;  /* 0x0000000428007e2a */ /* 0x000fdc000bf0e200 */
[----:B0-----:R-:W-:-:S05]  /*c020*/  @!P0 FMUL R0, R0, 1.175494350822287508e-38 ;  /* 0x0080000000008820 */ /* 0x001fca0000400000 */
[----:B------:R-:W-:-:S05]  /*c030*/  F2FP.BF16.F32.PACK_AB R0, RZ, R0 ;  /* 0x00000000ff00723e */ /* 0x000fca00000010ff */
[----:B------:R3:W-:Y:S02]  /*c040*/  STG.E.U16 desc[UR36][R4.64], R0 ;  /* 0x0000000004007986 */ /* 0x0007e4000c101524 */
.L_x_6847:
[----:B------:R-:W-:-:S07]  /*c050*/  VIADD R23, R23, 0x80 ;  /* 0x0000008017177836 */ /* 0x000fce0000000000 */
.L_x_6806:
[----:B------:R-:W-:Y:S05]  /*c060*/  BSYNC.RECONVERGENT B7 ;  /* 0x0000000000077941 */ /* 0x000fea0003800200 */
.L_x_6767:
[----:B------:R-:W-:-:S13]  /*c070*/  ISETP.GE.AND P0, PT, R23, R2, PT ;  /* 0x000000021700720c */ /* 0x000fda0003f06270 */
[----:B------:R-:W-:Y:S05]  /*c080*/  @P0 EXIT ;  /* 0x000000000000094d */ /* 0x000fea0003800000 */
[----:B0-234-:R-:W0:Y:S01]  /*c090*/  LDC.64 R2, c[0x0][0x388] ;  /* 0x0000e200ff027b82 */ /* 0x01de220000000a00 */
        /* <DEDUP_REMOVED lines=19> */
.L_x_6880:
[----:B------:R-:W0:Y:S02]  /*c1d0*/  F2I.S64.F64.TRUNC R36, R36 ;  /* 0x0000002400247311 */ /* 0x000e24000030d900 */
[----:B0-----:R-:W-:-:S05]  /*c1e0*/  IMAD.MOV.U32 R5, RZ, RZ, R36 ;  /* 0x000000ffff057224 */ /* 0x001fca00078e0024 */
[----:B------:R-:W-:Y:S01]  /*c1f0*/  STG.E.U8 desc[UR36][R2.64], R5 ;  /* 0x0000000502007986 */ /* 0x000fe2000c101124 */
[----:B------:R-:W-:Y:S05]  /*c200*/  EXIT ;  /* 0x000000000000794d */ /* 0x000fea0003800000 */
.L_x_6879:
        /* <DEDUP_REMOVED lines=9> */
.L_x_6883:
[----:B------:R-:W0:Y:S02]  /*c2a0*/  F2I.F64.TRUNC R37, R36 ;  /* 0x0000002400257311 */ /* 0x000e24000030d100 */
[----:B0-----:R-:W-:Y:S01]  /*c2b0*/  STG.E desc[UR36][R2.64], R37 ;  /* 0x0000002502007986 */ /* 0x001fe2000c101924 */
[----:B------:R-:W-:Y:S05]  /*c2c0*/  EXIT ;  /* 0x000000000000794d */ /* 0x000fea0003800000 */
.L_x_6882:
[----:B------:R-:W0:Y:S02]  /*c2d0*/  F2I.F64.TRUNC R37, R36 ;  /* 0x0000002400257311 */ /* 0x000e24000030d100 */
[----:B0-----:R-:W-:Y:S01]  /*c2e0*/  STG.E.U16 desc[UR36][R2.64], R37 ;  /* 0x0000002502007986 */ /* 0x001fe2000c101524 */
[----:B------:R-:W-:Y:S05]  /*c2f0*/  EXIT ;  /* 0x000000000000794d */ /* 0x000fea0003800000 */
.L_x_6878:
        /* <DEDUP_REMOVED lines=13> */
.L_x_6885:
        /* <DEDUP_REMOVED lines=8> */
.L_x_6884:
        /* <DEDUP_REMOVED lines=14> */
[----:B------:R-:W-:Y:S01]  /*c530*/  STG.E.64 desc[UR36][R2.64], R4 ;  /* 0x0000000402007986 */ /* 0x000fe2000c101b24 */
[----:B------:R-:W-:Y:S05]  /*c540*/  EXIT ;  /* 0x000000000000794d */ /* 0x000fea0003800000 */
.L_x_6887:
        /* <DEDUP_REMOVED lines=9> */
[----:B------:R-:W-:Y:S01]  /*c5e0*/  STG.E desc[UR36][R2.64], R5 ;  /* 0x0000000502007986 */ /* 0x000fe2000c101924 */
[----:B------:R-:W-:Y:S05]  /*c5f0*/  EXIT ;  /* 0x000000000000794d */ /* 0x000fea0003800000 */
.L_x_6886:
[----:B------:R-:W-:Y:S01]  /*c600*/  STG.E.64 desc[UR36][R2.64], R36 ;  /* 0x0000002402007986 */ /* 0x000fe2000c101b24 */
[----:B------:R-:W-:Y:S05]  /*c610*/  EXIT ;  /* 0x000000000000794d */ /* 0x000fea0003800000 */
.L_x_6877:
        /* <DEDUP_REMOVED lines=13> */
.L_x_6891:
        /* <DEDUP_REMOVED lines=22> */
.L_x_6894:
[----:B------:R-:W-:-:S04]  /*c850*/  SHF.R.U32.HI R5, RZ, 0x18, R5 ;  /* 0x00000018ff057819 */ /* 0x000fc80000011605 */
[----:B------:R-:W-:-:S07]  /*c860*/  LOP3.LUT R0, R0, 0x80, R5, 0xf8, !PT ;  /* 0x0000008000007812 */ /* 0x000fce00078ef805 */
.L_x_6893:
[----:B------:R-:W-:Y:S05]  /*c870*/  BSYNC.RECONVERGENT B0 ;  /* 0x0000000000007941 */ /* 0x000fea0003800200 */
.L_x_6892:
[----:B------:R-:W-:Y:S01]  /*c880*/  STG.E.U8 desc[UR36][R2.64], R0 ;  /* 0x0000000002007986 */ /* 0x000fe2000c101124 */
[----:B------:R-:W-:Y:S05]  /*c890*/  EXIT ;  /* 0x000000000000794d */ /* 0x000fea0003800000 */
.L_x_6890:
        /* <DEDUP_REMOVED lines=22> */
.L_x_6897:
[----:B------:R-:W-:-:S04]  /*ca00*/  SHF.R.U32.HI R5, RZ, 0x18, R5 ;  /* 0x00000018ff057819 */ /* 0x000fc80000011605 */
[----:B------:R-:W-:-:S07]  /*ca10*/  LOP3.LUT R0, R0, 0x80, R5, 0xf8, !PT ;  /* 0x0000008000007812 */ /* 0x000fce00078ef805 */
.L_x_6896:
[----:B------:R-:W-:Y:S05]  /*ca20*/  BSYNC.RECONVERGENT B0 ;  /* 0x0000000000007941 */ /* 0x000fea0003800200 */
.L_x_6895:
[----:B------:R-:W-:Y:S01]  /*ca30*/  STG.E.U8 desc[UR36][R2.64], R0 ;  /* 0x0000000002007986 */ /* 0x000fe2000c101124 */
[----:B------:R-:W-:Y:S05]  /*ca40*/  EXIT ;  /* 0x000000000000794d */ /* 0x000fea0003800000 */
.L_x_6889:
        /* <DEDUP_REMOVED lines=26> */
.L_x_6899:
[----:B------:R-:W0:Y:S02]  /*cbf0*/  F2I.U64.F64.TRUNC R36, R36 ;  /* 0x0000002400247311 */ /* 0x000e24000030d800 */
[----:B0-----:R-:W-:Y:S01]  /*cc00*/  STG.E.64 desc[UR36][R2.64], R36 ;  /* 0x0000002402007986 */ /* 0x001fe2000c101b24 */
[----:B------:R-:W-:Y:S05]  /*cc10*/  EXIT ;  /* 0x000000000000794d */ /* 0x000fea0003800000 */
.L_x_6898:
[----:B------:R-:W0:Y:S02]  /*cc20*/  F2I.U32.F64.TRUNC R37, R36 ;  /* 0x0000002400257311 */ /* 0x000e24000030d000 */
[----:B0-----:R-:W-:Y:S01]  /*cc30*/  STG.E desc[UR36][R2.64], R37 ;  /* 0x0000002502007986 */ /* 0x001fe2000c101924 */
[----:B------:R-:W-:Y:S05]  /*cc40*/  EXIT ;  /* 0x000000000000794d */ /* 0x000fea0003800000 */
.L_x_6888:
        /* <DEDUP_REMOVED lines=11> */
.L_x_6901:
[----:B------:R-:W-:Y:S01]  /*cd00*/  STG.E.128 desc[UR36][R2.64], R36 ;  /* 0x0000002402007986 */ /* 0x000fe2000c101d24 */
[----:B------:R-:W-:Y:S05]  /*cd10*/  EXIT ;  /* 0x000000000000794d */ /* 0x000fea0003800000 */
.L_x_6900:
[----:B------:R-:W-:-:S13]  /*cd20*/  ISETP.NE.AND P0, PT, R0, 0xf, PT ;  /* 0x0000000f0000780c */ /* 0x000fda0003f05270 */
[----:B------:R-:W-:Y:S05]  /*cd30*/  @!P0 BRA `(.L_x_6902) ;  /* 0x0000000400088947 */ /* 0x000fea0003800000 */
[----:B------:R-:W-:-:S13]  /*cd40*/  ISETP.NE.AND P0, PT, R0, 0x17, PT ;  /* 0x000000170000780c */ /* 0x000fda0003f05270 */
[----:B------:R-:W-:Y:S05]  /*cd50*/  @!P0 BRA `(.L_x_6903) ;  /* 0x0000000000a08947 */ /* 0x000fea0003800000 */
[----:B------:R-:W-:-:S13]  /*cd60*/  ISETP.NE.AND P0, PT, R0, 0x18, PT ;  /* 0x000000180000780c */ /* 0x000fda0003f05270 */
[----:B------:R-:W-:Y:S05]  /*cd70*/  @!P0 BRA `(.L_x_6904) ;  /* 0x0000000000448947 */ /* 0x000fea0003800000 */
.L_x_6881:
        /* <DEDUP_REMOVED lines=16> */
.L_x_6905:
[----:B------:R-:W-:Y:S05]  /*ce80*/  EXIT ;  /* 0x000000000000794d */ /* 0x000fea0003800000 */
.L_x_6904:
        /* <DEDUP_REMOVED lines=17> */
.L_x_6907:
[----:B------:R-:W-:Y:S05]  /*cfa0*/  BSYNC.RECONVERGENT B0 ;  /* 0x0000000000007941 */ /* 0x000fea0003800200 */
.L_x_6906:
[----:B------:R-:W-:-:S05]  /*cfb0*/  LOP3.LUT R5, R0, 0x80, R5, 0xf8, !PT ;  /* 0x0000008000057812 */ /* 0x000fca00078ef805 */
[----:B------:R-:W-:Y:S01]  /*cfc0*/  STG.E.U8 desc[UR36][R2.64], R5 ;  /* 0x0000000502007986 */ /* 0x000fe2000c101124 */
[----:B------:R-:W-:Y:S05]  /*cfd0*/  EXIT ;  /* 0x000000000000794d */ /* 0x000fea0003800000 */
.L_x_6903:
        /* <DEDUP_REMOVED lines=16> */
.L_x_6909:
[----:B------:R-:W-:Y:S01]  /*d0e0*/  IMAD.MOV.U32 R0, RZ, RZ, 0x7f ;  /* 0x0000007fff007424 */ /* 0x000fe200078e00ff */
[----:B------:R-:W-:-:S04]  /*d0f0*/  ISETP.GT.U32.AND P0, PT, R4, 0x7f800000, PT ;  /* 0x7f8000000400780c */ /* 0x000fc80003f04070 */
[----:B------:R-:W-:-:S09]  /*d100*/  SEL R0, R0, 0x7c, P0 ;  /* 0x0000007c00007807 */ /* 0x000fd20000000000 */
.L_x_6910:
[----:B------:R-:W-:Y:S05]  /*d110*/  BSYNC.RECONVERGENT B0 ;  /* 0x0000000000007941 */ /* 0x000fea0003800200 */
.L_x_6908:
[----:B------:R-:W-:-:S04]  /*d120*/  SHF.R.U32.HI R5, RZ, 0x18, R5 ;  /* 0x00000018ff057819 */ /* 0x000fc80000011605 */
[----:B------:R-:W-:-:S05]  /*d130*/  LOP3.LUT R5, R0, 0x80, R5, 0xf8, !PT ;  /* 0x0000008000057812 */ /* 0x000fca00078ef805 */
[----:B------:R-:W-:Y:S01]  /*d140*/  STG.E.U8 desc[UR36][R2.64], R5 ;  /* 0x0000000502007986 */ /* 0x000fe2000c101124 */
[----:B------:R-:W-:Y:S05]  /*d150*/  EXIT ;  /* 0x000000000000794d */ /* 0x000fea0003800000 */
.L_x_6902:
        /* <DEDUP_REMOVED lines=8> */
.L_x_6911:
        /* <DEDUP_REMOVED lines=10> */
.L_x_17203:


//--------------------- .text._ZN2at6native18elementwise_kernelILi128ELi2EZNS0_22gpu_kernel_impl_nocastINS0_13BinaryFunctorIN3c107complexIdEES6_S6_NS0_15binary_internal10MulFunctorIS6_EEEEEEvRNS_18TensorIteratorBaseERKT_EUliE_EEviT1_ --------------------------
	.section	.text._ZN2at6native18elementwise_kernelILi128ELi2EZNS0_22gpu_kernel_impl_nocastINS0_13BinaryFunctorIN3c107complexIdEES6_S6_NS0_15binary_internal10MulFunctorIS6_EEEEEEvRNS_18TensorIteratorBaseERKT_EUliE_EEviT1_,"ax",@progbits
	.align	128
        .global         _ZN2at6native18elementwise_kernelILi128ELi2EZNS0_22gpu_kernel_impl_nocastINS0_13BinaryFunctorIN3c107complexIdEES6_S6_NS0_15binary_internal10MulFunctorIS6_EEEEEEvRNS_18TensorIteratorBaseERKT_EUliE_EEviT1_
        .type           _ZN2at6native18elementwise_kernelILi128ELi2EZNS0_22gpu_kernel_impl_nocastINS0_13BinaryFunctorIN3c107complexIdEES6_S6_NS0_15binary_internal10MulFunctorIS6_EEEEEEvRNS_18TensorIteratorBaseERKT_EUliE_EEviT1_,@function
        .size           _ZN2at6native18elementwise_kernelILi128ELi2EZNS0_22gpu_kernel_impl_nocastINS0_13BinaryFunctorIN3c107complexIdEES6_S6_NS0_15binary_internal10MulFunctorIS6_EEEEEEvRNS_18TensorIteratorBaseERKT_EUliE_EEviT1_,(.L_x_17204 - _ZN2at6native18elementwise_kernelILi128ELi2EZNS0_22gpu_kernel_impl_nocastINS0_13BinaryFunctorIN3c107complexIdEES6_S6_NS0_15binary_internal10MulFunctorIS6_EEEEEEvRNS_18TensorIteratorBaseERKT_EUliE_EEviT1_)
        .other          _ZN2at6native18elementwise_kernelILi128ELi2EZNS0_22gpu_kernel_impl_nocastINS0_13BinaryFunctorIN3c107complexIdEES6_S6_NS0_15binary_internal10MulFunctorIS6_EEEEEEvRNS_18TensorIteratorBaseERKT_EUliE_EEviT1_,@"STO_CUDA_ENTRY STV_DEFAULT"
_ZN2at6native18elementwise_kernelILi128ELi2EZNS0_22gpu_kernel_impl_nocastINS0_13BinaryFunctorIN3c107complexIdEES6_S6_NS0_15binary_internal10MulFunctorIS6_EEEEEEvRNS_18TensorIteratorBaseERKT_EUliE_EEviT1_:
.text._ZN2at6native18elementwise_kernelILi128ELi2EZNS0_22gpu_kernel_impl_nocastINS0_13BinaryFunctorIN3c107complexIdEES6_S6_NS0_15binary_internal10MulFunctorIS6_EEEEEEvRNS_18TensorIteratorBaseERKT_EUliE_EEviT1_:
        /* <DEDUP_REMOVED lines=15> */
[----:B0-----:R-:W2:Y:S04]  /*00f0*/  LDG.E.128 R8, desc[UR6][R8.64] ;  /* 0x0000000608087981 */ /* 0x001ea8000c1e1d00 */
[----:B-1----:R-:W2:Y:S03]  /*0100*/  LDG.E.128 R4, desc[UR6][R4.64] ;  /* 0x0000000604047981 */ /* 0x002ea6000c1e1d00 */
[----:B------:R-:W0:Y:S01]  /*0110*/  LDC.64 R16, c[0x0][0x5e8] ;  /* 0x00017a00ff107b82 */ /* 0x000e220000000a00 */
[----:B------:R-:W-:Y:S01]  /*0120*/  IADD3 R3, PT, PT, R3, 0x80, RZ ;  /* 0x0000008003037810 */ /* 0x000fe20007ffe0ff */
[----:B--2---:R-:W-:-:S02]  /*0130*/  DMUL R12, R10, R6 ;  /* 0x000000060a0c7228 */ /* 0x004fc40000000000 */
[----:B------:R-:W-:-:S06]  /*0140*/  DMUL R14, R8, R6 ;  /* 0x00000006080e7228 */ /* 0x000fcc0000000000 */
[-C--:B------:R-:W-:Y:S02]  /*0150*/  DFMA R12, R8, R4.reuse, -R12 ;  /* 0x00000004080c722b */ /* 0x080fe4000000080c */
[----:B------:R-:W-:-:S07]  /*0160*/  DFMA R14, R10, R4, R14 ;  /* 0x000000040a0e722b */ /* 0x000fce000000000e */
[----:B0-----:R0:W-:Y:S04]  /*0170*/  STG.E.128 desc[UR6][R16.64], R12 ;  /* 0x0000000c10007986 */ /* 0x0011e8000c101d06 */
.L_x_6914:
[----:B------:R-:W-:Y:S05]  /*0180*/  BSYNC.RECONVERGENT B0 ;  /* 0x0000000000007941 */ /* 0x000fea0003800200 */
.L_x_6913:
[----:B------:R-:W-:-:S13]  /*0190*/  ISETP.GE.AND P0, PT, R3, UR4, PT ;  /* 0x0000000403007c0c */ /* 0x000fda000bf06270 */
[----:B------:R-:W-:Y:S05]  /*01a0*/  @P0 EXIT ;  /* 0x000000000000094d */ /* 0x000fea0003800000 */
[----:B0-----:R-:W0:Y:S08]  /*01b0*/  LDC.64 R12, c[0x0][0x5f0] ;  /* 0x00017c00ff0c7b82 */ /* 0x001e300000000a00 */
[----:B------:R-:W1:Y:S01]  /*01c0*/  LDC.64 R8, c[0x0][0x5f8] ;  /* 0x00017e00ff087b82 */ /* 0x000e620000000a00 */
[----:B0-----:R-:W2:Y:S04]  /*01d0*/  LDG.E.128 R4, desc[UR6][R12.64] ;  /* 0x000000060c047981 */ /* 0x001ea8000c1e1d00 */
[----:B-1----:R-:W2:Y:S03]  /*01e0*/  LDG.E.128 R8, desc[UR6][R8.64] ;  /* 0x0000000608087981 */ /* 0x002ea6000c1e1d00 */
[----:B------:R-:W0:Y:S01]  /*01f0*/  LDC.64 R14, c[0x0][0x5e8] ;  /* 0x00017a00ff0e7b82 */ /* 0x000e220000000a00 */
[----:B--2---:R-:W-:-:S02]  /*0200*/  DMUL R2, R6, R10 ;  /* 0x0000000a06027228 */ /* 0x004fc40000000000 */
[----:B------:R-:W-:-:S06]  /*0210*/  DMUL R10, R4, R10 ;  /* 0x0000000a040a7228 */ /* 0x000fcc0000000000 */
[-C--:B------:R-:W-:Y:S02]  /*0220*/  DFMA R4, R4, R8.reuse, -R2 ;  /* 0x000000080404722b */ /* 0x080fe40000000802 */
[----:B------:R-:W-:-:S07]  /*0230*/  DFMA R6, R6, R8, R10 ;  /* 0x000000080606722b */ /* 0x000fce000000000a */
[----:B0-----:R-:W-:Y:S01]  /*0240*/  STG.E.128 desc[UR6][R14.64], R4 ;  /* 0x000000040e007986 */ /* 0x001fe2000c101d06 */
[----:B------:R-:W-:Y:S05]  /*0250*/  EXIT ;  /* 0x000000000000794d */ /* 0x000fea0003800000 */
.L_x_6912:
        /* <DEDUP_REMOVED lines=332> */
[----:B------:R-:W-:Y:S01]  /*1720*/  MOV R8, RZ ;  /* 0x000000ff00087202 */ /* 0x000fe20000000f00 */
        /* <DEDUP_REMOVED lines=22> */
.L_x_6917:
[----:B------:R-:W0:Y:S02]  /*1890*/  LDCU.128 UR8, c[0x0][0x5f0] ;  /* 0x0000be00ff0877ac */ /* 0x000e240008000c00 */
[----:B0-----:R-:W-:Y:S02]  /*18a0*/  IADD3 R4, P1, PT, R4, UR10, RZ ;  /* 0x0000000a04047c10 */ /* 0x001fe4000ff3e0ff */
[----:B------:R-:W-:Y:S02]  /*18b0*/  IADD3 R16, P0, PT, R6, UR8, RZ ;  /* 0x0000000806107c10 */ /* 0x000fe4000ff1e0ff */
[----:B------:R-:W-:Y:S02]  /*18c0*/  IADD3.X R5, PT, PT, RZ, UR11, RZ, P1, !PT ;  /* 0x0000000bff057c10 */ /* 0x000fe40008ffe4ff */
[----:B------:R-:W-:Y:S01]  /*18d0*/  IADD3.X R17, PT, PT, RZ, UR9, RZ, P0, !PT ;  /* 0x00000009ff117c10 */ /* 0x000fe200087fe4ff */
[----:B------:R-:W0:Y:S03]  /*18e0*/  LDCU.64 UR8, c[0x0][0x5e8] ;  /* 0x0000bd00ff0877ac */ /* 0x000e260008000a00 */
[----:B------:R-:W2:Y:S04]  /*18f0*/  LDG.E.128 R4, desc[UR6][R4.64] ;  /* 0x0000000604047981 */ /* 0x000ea8000c1e1d00 */
[----:B------:R-:W2:Y:S01]  /*1900*/  LDG.E.128 R8, desc[UR6][R16.64] ;  /* 0x0000000610087981 */ /* 0x000ea2000c1e1d00 */
[----:B0-----:R-:W-:-:S04]  /*1910*/  IADD3 R12, P0, PT, R13, UR8, RZ ;  /* 0x000000080d0c7c10 */ /* 0x001fc8000ff1e0ff */
[----:B------:R-:W-:Y:S02]  /*1920*/  IADD3.X R13, PT, PT, RZ, UR9, RZ, P0, !PT ;  /* 0x00000009ff0d7c10 */ /* 0x000fe400087fe4ff */
[----:B------:R-:W-:Y:S01]  /*1930*/  IADD3 R3, PT, PT, R3, 0x80, RZ ;  /* 0x0000008003037810 */ /* 0x000fe20007ffe0ff */
[-C--:B--2---:R-:W-:Y:S02]  /*1940*/  DMUL R14, R10, R6.reuse ;  /* 0x000000060a0e7228 */ /* 0x084fe40000000000 */
[----:B------:R-:W-:-:S06]  /*1950*/  DMUL R6, R8, R6 ;  /* 0x0000000608067228 */ /* 0x000fcc0000000000 */
[-C--:B------:R-:W-:Y:S02]  /*1960*/  DFMA R8, R8, R4.reuse, -R14 ;  /* 0x000000040808722b */ /* 0x080fe4000000080e */
[----:B------:R-:W-:-:S07]  /*1970*/  DFMA R10, R10, R4, R6 ;  /* 0x000000040a0a722b */ /* 0x000fce0000000006 */
[----:B------:R0:W-:Y:S04]  /*1980*/  STG.E.128 desc[UR6][R12.64], R8 ;  /* 0x000000080c007986 */ /* 0x0001e8000c101d06 */
.L_x_6916:
[----:B------:R-:W-:Y:S05]  /*1990*/  BSYNC.RECONVERGENT B0 ;  /* 0x0000000000007941 */ /* 0x000fea0003800200 */
.L_x_6915:
[----:B------:R-:W-:-:S13]  /*19a0*/  ISETP.GE.AND P0, PT, R3, UR4, PT ;  /* 0x0000000403007c0c */ /* 0x000fda000bf06270 */
[----:B------:R-:W-:Y:S05]  /*19b0*/  @P0 EXIT ;  /* 0x000000000000094d */ /* 0x000fea0003800000 */
[----:B------:R-:W1:Y:S01]  /*19c0*/  LDCU.64 UR4, c[0x0][0x390] ;  /* 0x00007200ff0477ac */ /* 0x000e620008000a00 */
[----:B------:R-:W-:Y:S02]  /*19d0*/  MOV R4, RZ ;  /* 0x000000ff00047202 */ /* 0x000fe40000000f00 */
[----:B------:R-:W-:Y:S01]  /*19e0*/  MOV R5, R3 ;  /* 0x0000000300057202 */ /* 0x000fe20000000f00 */
[----:B------:R-:W2:Y:S01]  /*19f0*/  LDCU UR8, c[0x0][0x38c] ;  /* 0x00007180ff0877ac */ /* 0x000ea20008000800 */
[----:B------:R-:W-:Y:S01]  /*1a00*/  ISETP.NE.AND P0, PT, R2, RZ, PT ;  /* 0x000000ff0200720c */ /* 0x000fe20003f05270 */
[----:B------:R-:W3:Y:S01]  /*1a10*/  LDCU.64 UR10, c[0x0][0x4b8] ;  /* 0x00009700ff0a77ac */ /* 0x000ee20008000a00 */
[----:B-1----:R-:W-:Y:S01]  /*1a20*/  IMAD.HI.U32 R6, R3, UR4, R4 ;  /* 0x0000000403067c27 */ /* 0x002fe2000f8e0004 */
[----:B------:R-:W1:Y:S04]  /*1a30*/  LDCU UR4, c[0x0][0x4c0] ;  /* 0x00009800ff0477ac */ /* 0x000e680008000800 */
[----:B------:R-:W-:-:S04]  /*1a40*/  SHF.R.U32.HI R7, RZ, UR5, R6 ;  /* 0x00000005ff077c19 */ /* 0x000fc80008011606 */
[----:B------:R-:W-:-:S05]  /*1a50*/  IADD3 R4, PT, PT, -R7, RZ, RZ ;  /* 0x000000ff07047210 */ /* 0x000fca0007ffe1ff */
[----:B--2---:R-:W-:-:S04]  /*1a60*/  IMAD R2, R4, UR8, R3 ;  /* 0x0000000804027c24 */ /* 0x004fc8000f8e0203 */
[C---:B---3--:R-:W-:Y:S02]  /*1a70*/  IMAD R3, R2.reuse, UR10, RZ ;  /* 0x0000000a02037c24 */ /* 0x048fe4000f8e02ff */
[C---:B------:R-:W-:Y:S02]  /*1a80*/  IMAD R4, R2.reuse, UR11, RZ ;  /* 0x0000000b02047c24 */ /* 0x040fe4000f8e02ff */
[----:B-1----:R-:W-:Y:S01]  /*1a90*/  IMAD R2, R2, UR4, RZ ;  /* 0x0000000402027c24 */ /* 0x002fe2000f8e02ff */
        /* <DEDUP_REMOVED lines=334> */
.L_x_6918:
[----:B------:R-:W1:Y:S01]  /*2f80*/  LDCU.128 UR8, c[0x0][0x5f0] ;  /* 0x0000be00ff0877ac */ /* 0x000e620008000c00 */
[----:B------:R-:W2:Y:S01]  /*2f90*/  LDCU.64 UR4, c[0x0][0x5e8] ;  /* 0x0000bd00ff0477ac */ /* 0x000ea20008000a00 */
[----:B-1----:R-:W-:Y:S02]  /*2fa0*/  IADD3 R14, P0, PT, R4, UR8, RZ ;  /* 0x00000008040e7c10 */ /* 0x002fe4000ff1e0ff */
[----:B------:R-:W-:Y:S02]  /*2fb0*/  IADD3 R4, P1, PT, R2, UR10, RZ ;  /* 0x0000000a02047c10 */ /* 0x000fe4000ff3e0ff */
[----:B------:R-:W-:Y:S02]  /*2fc0*/  IADD3.X R15, PT, PT, RZ, UR9, RZ, P0, !PT ;  /* 0x00000009ff0f7c10 */ /* 0x000fe400087fe4ff */
[----:B------:R-:W-:-:S03]  /*2fd0*/  IADD3.X R5, PT, PT, RZ, UR11, RZ, P1, !PT ;  /* 0x0000000bff057c10 */ /* 0x000fc60008ffe4ff */
[----:B0-----:R-:W3:Y:S04]  /*2fe0*/  LDG.E.128 R8, desc[UR6][R14.64] ;  /* 0x000000060e087981 */ /* 0x001ee8000c1e1d00 */
[----:B------:R-:W3:Y:S01]  /*2ff0*/  LDG.E.128 R4, desc[UR6][R4.64] ;  /* 0x0000000604047981 */ /* 0x000ee2000c1e1d00 */
[----:B--2---:R-:W-:-:S04]  /*3000*/  IADD3 R2, P0, PT, R3, UR4, RZ ;  /* 0x0000000403027c10 */ /* 0x004fc8000ff1e0ff */
[----:B------:R-:W-:Y:S01]  /*3010*/  IADD3.X R3, PT, PT, RZ, UR5, RZ, P0, !PT ;  /* 0x00000005ff037c10 */ /* 0x000fe200087fe4ff */
[-C--:B---3--:R-:W-:Y:S02]  /*3020*/  DMUL R12, R10, R6.reuse ;  /* 0x000000060a0c7228 */ /* 0x088fe40000000000 */
[----:B------:R-:W-:-:S06]  /*3030*/  DMUL R6, R8, R6 ;  /* 0x0000000608067228 */ /* 0x000fcc0000000000 */
[-C--:B------:R-:W-:Y:S02]  /*3040*/  DFMA R8, R8, R4.reuse, -R12 ;  /* 0x000000040808722b */ /* 0x080fe4000000080c */
[----:B------:R-:W-:-:S07]  /*3050*/  DFMA R10, R10, R4, R6 ;  /* 0x000000040a0a722b */ /* 0x000fce0000000006 */
[----:B------:R-:W-:Y:S01]  /*3060*/  STG.E.128 desc[UR6][R2.64], R8 ;  /* 0x0000000802007986 */ /* 0x000fe2000c101d06 */
[----:B------:R-:W-:Y:S05]  /*3070*/  EXIT ;  /* 0x000000000000794d */ /* 0x000fea0003800000 */
.L_x_6919:
        /* <DEDUP_REMOVED lines=16> */
.L_x_17204:


//--------------------- .text._ZN2at6native27unrolled_elementwise_kernelINS0_13BinaryFunctorIN3c107complexIdEES5_S5_NS0_15binary_internal10MulFunctorIS5_EEEESt5arrayIPcLm3EELi4E23TrivialOffsetCalculatorILi2EjESD_ILi1EjENS0_6memory15LoadWithoutCastENSG_16StoreWithoutCastEEEviT_T0_T2_T3_T4_T5_ --------------------------
	.section	.text._ZN2at6native27unrolled_elementwise_kernelINS0_13BinaryFunctorIN3c107complexIdEES5_S5_NS0_15binary_internal10MulFunctorIS5_EEEESt5arrayIPcLm3EELi4E23TrivialOffsetCalculatorILi2EjESD_ILi1EjENS0_6memory15LoadWithoutCastENSG_16StoreWithoutCastEEEviT_T0_T2_T3_T4_T5_,"ax",@progbits
	.align	128
        .global         _ZN2at6native27unrolled_elementwise_kernelINS0_13BinaryFunctorIN3c107complexIdEES5_S5_NS0_15binary_internal10MulFunctorIS5_EEEESt5arrayIPcLm3EELi4E23TrivialOffsetCalculatorILi2EjESD_ILi1EjENS0_6memory15LoadWithoutCastENSG_16StoreWithoutCastEEEviT_T0_T2_T3_T4_T5_
        .type           _ZN2at6native27unrolled_elementwise_kernelINS0_13BinaryFunctorIN3c107complexIdEES5_S5_NS0_15binary_internal10MulFunctorIS5_EEEESt5arrayIPcLm3EELi4E23TrivialOffsetCalculatorILi2EjESD_ILi1EjENS0_6memory15LoadWithoutCastENSG_16StoreWithoutCastEEEviT_T0_T2_T3_T4_T5_,@function
        .size           _ZN2at6native27unrolled_elementwise_kernelINS0_13BinaryFunctorIN3c107complexIdEES5_S5_NS0_15binary_internal10MulFunctorIS5_EEEESt5arrayIPcLm3EELi4E23TrivialOffsetCalculatorILi2EjESD_ILi1EjENS0_6memory15LoadWithoutCastENSG_16StoreWithoutCastEEEviT_T0_T2_T3_T4_T5_,(.L_x_17205 - _ZN2at6native27unrolled_elementwise_kernelINS0_13BinaryFunctorIN3c107complexIdEES5_S5_NS0_15binary_internal10MulFunctorIS5_EEEESt5arrayIPcLm3EELi4E23TrivialOffsetCalculatorILi2EjESD_ILi1EjENS0_6memory15LoadWithoutCastENSG_16StoreWithoutCastEEEviT_T0_T2_T3_T4_T5_)
        .other          _ZN2at6native27unrolled_elementwise_kernelINS0_13BinaryFunctorIN3c107complexIdEES5_S5_NS0_15binary_internal10MulFunctorIS5_EEEESt5arrayIPcLm3EELi4E23TrivialOffsetCalculatorILi2EjESD_ILi1EjENS0_6memory15LoadWithoutCastENSG_16StoreWithoutCastEEEviT_T0_T2_T3_T4_T5_,@"STO_CUDA_ENTRY STV_DEFAULT"
_ZN2at6native27unrolled_elementwise_kernelINS0_13BinaryFunctorIN3c107complexIdEES5_S5_NS0_15binary_internal10MulFunctorIS5_EEEESt5arrayIPcLm3EELi4E23TrivialOffsetCalculatorILi2EjESD_ILi1EjENS0_6memory15LoadWithoutCastENSG_16StoreWithoutCastEEEviT_T0_T2_T3_T4_T5_:
.text._ZN2at6native27unrolled_elementwise_kernelINS0_13BinaryFunctorIN3c107complexIdEES5_S5_NS0_15binary_internal10MulFunctorIS5_EEEESt5arrayIPcLm3EELi4E23TrivialOffsetCalculatorILi2EjESD_ILi1EjENS0_6memory15LoadWithoutCastENSG_16StoreWithoutCastEEEviT_T0_T2_T3_T4_T5_:
[----:B------:R-:W-:Y:S01]  /*0000*/  LDC R1, c[0x0][0x37c] ;  /* 0x0000df00ff017b82 */ /* 0x000fe20000000800 */
[----:B------:R-:W0:Y:S07]  /*0010*/  S2R R0, SR_CTAID.X ;  /* 0x0000000000007919 */ /* 0x000e2e0000002500 */
[----:B------:R-:W0:Y:S01]  /*0020*/  LDC R7, c[0x0][0x380] ;  /* 0x0000e000ff077b82 */ /* 0x000e220000000800 */
[----:B------:R-:W1:Y:S01]  /*0030*/  LDCU.64 UR4, c[0x0][0x358] ;  /* 0x00006b00ff0477ac */ /* 0x000e620008000a00 */
[----:B------:R-:W-:Y:S01]  /*0040*/  CS2R R10, SRZ ;  /* 0x00000000000a7805 */ /* 0x000fe2000001ff00 */
[----:B------:R-:W2:Y:S01]  /*0050*/  S2R R25, SR_TID.X ;  /* 0x0000000000197919 */ /* 0x000ea20000002100 */
[----:B------:R-:W-:-:S02]  /*0060*/  CS2R R8, SRZ ;  /* 0x0000000000087805 */ /* 0x000fc4000001ff00 */
[----:B------:R-:W-:Y:S02]  /*0070*/  CS2R R22, SRZ ;  /* 0x0000000000167805 */ /* 0x000fe4000001ff00 */
[----:B------:R-:W-:Y:S01]  /*0080*/  CS2R R20, SRZ ;  /* 0x0000000000147805 */ /* 0x000fe2000001ff00 */
[----:B------:R-:W3:Y:S08]  /*0090*/  LDC.64 R2, c[0x0][0x390] ;  /* 0x0000e400ff027b82 */ /* 0x000ef00000000a00 */
[----:B------:R-:W4:Y:S08]  /*00a0*/  LDC.64 R4, c[0x0][0x398] ;  /* 0x0000e600ff047b82 */ /* 0x000f300000000a00 */
[----:B------:R-:W5:Y:S01]  /*00b0*/  LDC.64 R26, c[0x0][0x390] ;  /* 0x0000e400ff1a7b82 */ /* 0x000f620000000a00 */
[----:B0-----:R-:W-:-:S05]  /*00c0*/  IMAD R28, R0, -0x200, R7 ;  /* 0xfffffe00001c7824 */ /* 0x001fca00078e0207 */
[----:B--2---:R-:W-:-:S13]  /*00d0*/  ISETP.GE.AND P1, PT, R25, R28, PT ;  /* 0x0000001c1900720c */ /* 0x004fda0003f26270 */
[----:B------:R-:W-:Y:S02]  /*00e0*/  @!P1 IMAD R7, R0, 0x200, R25 ;  /* 0x0000020000079824 */ /* 0x000fe400078e0219 */
[----:B------:R-:W-:Y:S02]  /*00f0*/  @!P1 VIADD R25, R25, 0x80 ;  /* 0x0000008019199836 */ /* 0x000fe40000000000 */
[----:B---3--:R-:W-:-:S03]  /*0100*/  @!P1 IMAD.WIDE.U32 R2, R7, 0x10, R2 ;  /* 0x0000001007029825 */ /* 0x008fc600078e0002 */
[----:B------:R-:W-:Y:S01]  /*0110*/  ISETP.GE.AND P2, PT, R25, R28, PT ;  /* 0x0000001c1900720c */ /* 0x000fe20003f46270 */
[----:B----4-:R-:W-:Y:S01]  /*0120*/  @!P1 IMAD.WIDE.U32 R4, R7, 0x10, R4 ;  /* 0x0000001007049825 */ /* 0x010fe200078e0004 */
[----:B-1----:R0:W2:Y:S01]  /*0130*/  @!P1 LDG.E.128 R8, desc[UR4][R2.64] ;  /* 0x0000000402089981 */ /* 0x0020a2000c1e1d00 */
[----:B------:R-:W1:Y:S03]  /*0140*/  LDC.64 R6, c[0x0][0x398] ;  /* 0x0000e600ff067b82 */ /* 0x000e660000000a00 */
[----:B------:R3:W2:Y:S01]  /*0150*/  @!P1 LDG.E.128 R20, desc[UR4][R4.64] ;  /* 0x0000000404149981 */ /* 0x0006a2000c1e1d00 */
[----:B------:R-:W-:Y:S02]  /*0160*/  CS2R R14, SRZ ;  /* 0x00000000000e7805 */ /* 0x000fe4000001ff00 */
[----:B------:R-:W-:-:S04]  /*0170*/  CS2R R18, SRZ ;  /* 0x0000000000127805 */ /* 0x000fc8000001ff00 */
[----:B------:R-:W-:Y:S01]  /*0180*/  @!P2 IMAD R13, R0, 0x200, R25 ;  /* 0x00000200000da824 */ /* 0x000fe200078e0219 */
[----:B------:R-:W-:-:S03]  /*0190*/  CS2R R16, SRZ ;  /* 0x0000000000107805 */ /* 0x000fc6000001ff00 */
[----:B-----5:R-:W-:-:S04]  /*01a0*/  @!P2 IMAD.WIDE.U32 R26, R13, 0x10, R26 ;  /* 0x000000100d1aa825 */ /* 0x020fc800078e001a */
[----:B-1----:R-:W-:Y:S01]  /*01b0*/  @!P2 IMAD.WIDE.U32 R6, R13, 0x10, R6 ;  /* 0x000000100d06a825 */ /* 0x002fe200078e0006 */
[----:B------:R-:W-:-:S04]  /*01c0*/  CS2R R12, SRZ ;  /* 0x00000000000c7805 */ /* 0x000fc8000001ff00 */
[----:B------:R-:W4:Y:S04]  /*01d0*/  @!P2 LDG.E.128 R16, desc[UR4][R6.64] ;  /* 0x000000040610a981 */ /* 0x000f28000c1e1d00 */
[----:B------:R1:W4:Y:S01]  /*01e0*/  @!P2 LDG.E.128 R12, desc[UR4][R26.64] ;  /* 0x000000041a0ca981 */ /* 0x000322000c1e1d00 */
[----:B0-----:R-:W0:Y:S01]  /*01f0*/  S2R R3, SR_TID.X ;  /* 0x0000000000037919 */ /* 0x001e220000002100 */
[----:B---3--:R-:W-:Y:S01]  /*0200*/  CS2R R4, SRZ ;  /* 0x0000000000047805 */ /* 0x008fe2000001ff00 */
[----:B------:R-:W-:Y:S01]  /*0210*/  @!P2 VIADD R25, R25, 0x80 ;  /* 0x000000801919a836 */ /* 0x000fe20000000000 */
[----:B-1----:R-:W1:Y:S01]  /*0220*/  LDC.64 R26, c[0x0][0x398] ;  /* 0x0000e600ff1a7b82 */ /* 0x002e620000000a00 */
[----:B0-----:R-:W-:-:S05]  /*0230*/  VIADD R2, R3, 0x80 ;  /* 0x0000008003027836 */ /* 0x001fca0000000000 */
[----:B------:R-:W-:Y:S01]  /*0240*/  ISETP.GE.AND P0, PT, R2, R28, PT ;  /* 0x0000001c0200720c */ /* 0x000fe20003f06270 */
[----:B--2---:R-:W-:-:S08]  /*0250*/  @!P1 DMUL R6, R22, R10 ;  /* 0x0000000a16069228 */ /* 0x004fd00000000000 */
[-C--:B------:R-:W-:Y:S02]  /*0260*/  @!P1 DFMA R4, R20, R8.reuse, -R6 ;  /* 0x000000081404922b */ /* 0x080fe40000000806 */
[----:B------:R-:W-:Y:S01]  /*0270*/  @!P1 DMUL R8, R22, R8 ;  /* 0x0000000816089228 */ /* 0x000fe20000000000 */
[----:B------:R-:W-:-:S07]  /*0280*/  CS2R R6, SRZ ;  /* 0x0000000000067805 */ /* 0x000fce000001ff00 */
[----:B------:R-:W-:Y:S01]  /*0290*/  @!P1 DFMA R6, R20, R10, R8 ;  /* 0x0000000a1406922b */ /* 0x000fe20000000008 */
[----:B------:R-:W0:Y:S01]  /*02a0*/  LDC.64 R20, c[0x0][0x390] ;  /* 0x0000e400ff147b82 */ /* 0x000e220000000a00 */
[----:B------:R-:W-:Y:S02]  /*02b0*/  ISETP.GE.AND P1, PT, R25, R28, PT ;  /* 0x0000001c1900720c */ /* 0x000fe40003f26270 */
[----:B------:R-:W-:Y:S01]  /*02c0*/  CS2R R8, SRZ ;  /* 0x0000000000087805 */ /* 0x000fe2000001ff00 */
[----:B----4-:R-:W-:-:S08]  /*02d0*/  @!P0 DMUL R10, R18, R14 ;  /* 0x0000000e120a8228 */ /* 0x010fd00000000000 */
[-C--:B------:R-:W-:Y:S02]  /*02e0*/  @!P0 DFMA R8, R16, R12.reuse, -R10 ;  /* 0x0000000c1008822b */ /* 0x080fe4000000080a */
[----:B------:R-:W-:Y:S01]  /*02f0*/  @!P0 DMUL R12, R18, R12 ;  /* 0x0000000c120c8228 */ /* 0x000fe20000000000 */
[----:B------:R-:W-:Y:S01]  /*0300*/  @!P1 IMAD R19, R0, 0x200, R25 ;  /* 0x0000020000139824 */ /* 0x000fe200078e0219 */
[----:B------:R-:W-:Y:S02]  /*0310*/  CS2R R10, SRZ ;  /* 0x00000000000a7805 */ /* 0x000fe4000001ff00 */
[----:B------:R-:W-:Y:S01]  /*0320*/  CS2R R22, SRZ ;  /* 0x0000000000167805 */ /* 0x000fe2000001ff00 */
[----:B-1----:R-:W-:-:S03]  /*0330*/  @!P1 IMAD.WIDE.U32 R26, R19, 0x10, R26 ;  /* 0x00000010131a9825 */ /* 0x002fc600078e001a */
[----:B------:R-:W-:Y:S01]  /*0340*/  @!P0 DFMA R10, R16, R14, R12 ;  /* 0x0000000e100a822b */ /* 0x000fe2000000000c */
[----:B0-----:R-:W-:Y:S01]  /*0350*/  @!P1 IMAD.WIDE.U32 R14, R19, 0x10, R20 ;  /* 0x00000010130e9825 */ /* 0x001fe200078e0014 */
[----:B------:R-:W-:Y:S02]  /*0360*/  CS2R R18, SRZ ;  /* 0x0000000000127805 */ /* 0x000fe4000001ff00 */
[----:B------:R-:W-:Y:S02]  /*0370*/  CS2R R16, SRZ ;  /* 0x0000000000107805 */ /* 0x000fe4000001ff00 */
[----:B------:R-:W-:-:S04]  /*0380*/  CS2R R20, SRZ ;  /* 0x0000000000147805 */ /* 0x000fc8000001ff00 */
[----:B------:R-:W2:Y:S04]  /*0390*/  @!P1 LDG.E.128 R16, desc[UR4][R14.64] ;  /* 0x000000040e109981 */ /* 0x000ea8000c1e1d00 */
[----:B------:R-:W2:Y:S01]  /*03a0*/  @!P1 LDG.E.128 R20, desc[UR4][R26.64] ;  /* 0x000000041a149981 */ /* 0x000ea2000c1e1d00 */
[----:B------:R-:W-:-:S05]  /*03b0*/  VIADD R13, R3, 0x100 ;  /* 0x00000100030d7836 */ /* 0x000fca0000000000 */
[----:B------:R-:W-:Y:S02]  /*03c0*/  ISETP.GE.AND P0, PT, R13, R28, PT ;  /* 0x0000001c0d00720c */ /* 0x000fe40003f06270 */
[----:B------:R-:W-:Y:S01]  /*03d0*/  CS2R R12, SRZ ;  /* 0x00000000000c7805 */ /* 0x000fe2000001ff00 */
[----:B------:R-:W-:-:S10]  /*03e0*/  @!P1 VIADD R25, R25, 0x80 ;  /* 0x0000008019199836 */ /* 0x000fd40000000000 */
[C---:B--2---:R-:W-:Y:S02]  /*03f0*/  @!P0 DMUL R14, R22.reuse, R18 ;  /* 0x00000012160e8228 */ /* 0x044fe40000000000 */
[----:B------:R-:W-:-:S06]  /*0400*/  @!P0 DMUL R22, R22, R16 ;  /* 0x0000001016168228 */ /* 0x000fcc0000000000 */
[C---:B------:R-:W-:Y:S01]  /*0410*/  @!P0 DFMA R12, R20.reuse, R16, -R14 ;  /* 0x00000010140c822b */ /* 0x040fe2000000080e */
[----:B------:R-:W0:Y:S01]  /*0420*/  LDC.64 R16, c[0x0][0x390] ;  /* 0x0000e400ff107b82 */ /* 0x000e220000000a00 */
[----:B------:R-:W-:Y:S01]  /*0430*/  CS2R R14, SRZ ;  /* 0x00000000000e7805 */ /* 0x000fe2000001ff00 */
[----:B------:R-:W-:Y:S01]  /*0440*/  @!P0 DFMA R14, R20, R18, R22 ;  /* 0x00000012140e822b */ /* 0x000fe20000000016 */
[----:B------:R-:W-:-:S05]  /*0450*/  ISETP.GE.AND P0, PT, R25, R28, PT ;  /* 0x0000001c1900720c */ /* 0x000fca0003f06270 */
[----:B------:R-:W1:Y:S01]  /*0460*/  LDC.64 R18, c[0x0][0x398] ;  /* 0x0000e600ff127b82 */ /* 0x000e620000000a00 */
[----:B------:R-:W-:Y:S02]  /*0470*/  CS2R R22, SRZ ;  /* 0x0000000000167805 */ /* 0x000fe4000001ff00 */
[----:B------:R-:W-:-:S05]  /*0480*/  CS2R R20, SRZ ;  /* 0x0000000000147805 */ /* 0x000fca000001ff00 */
[----:B------:R-:W-:-:S04]  /*0490*/  @!P0 IMAD R27, R0, 0x200, R25 ;  /* 0x00000200001b8824 */ /* 0x000fc800078e0219 */
[----:B0-----:R-:W-:-:S05]  /*04a0*/  @!P0 IMAD.WIDE.U32 R24, R27, 0x10, R16 ;  /* 0x000000101b188825 */ /* 0x001fca00078e0010 */
[----:B------:R0:W2:Y:S01]  /*04b0*/  @!P0 LDG.E.128 R20, desc[UR4][R24.64] ;  /* 0x0000000418148981 */ /* 0x0000a2000c1e1d00 */
[----:B-1----:R-:W-:Y:S01]  /*04c0*/  @!P0 IMAD.WIDE.U32 R16, R27, 0x10, R18 ;  /* 0x000000101b108825 */ /* 0x002fe200078e0012 */
[----:B------:R-:W-:Y:S02]  /*04d0*/  CS2R R26, SRZ ;  /* 0x00000000001a7805 */ /* 0x000fe4000001ff00 */
[----:B0-----:R-:W-:-:S06]  /*04e0*/  CS2R R24, SRZ ;  /* 0x0000000000187805 */ /* 0x001fcc000001ff00 */
[----:B------:R0:W2:Y:S01]  /*04f0*/  @!P0 LDG.E.128 R24, desc[UR4][R16.64] ;  /* 0x0000000410188981 */ /* 0x0000a2000c1e1d00 */
[----:B------:R-:W-:-:S05]  /*0500*/  VIADD R19, R3, 0x180 ;  /* 0x0000018003137836 */ /* 0x000fca0000000000 */
[----:B------:R-:W-:Y:S02]  /*0510*/  ISETP.GE.AND P0, PT, R19, R28, PT ;  /* 0x0000001c1300720c */ /* 0x000fe40003f06270 */
[----:B0-----:R-:W-:Y:S01]  /*0520*/  CS2R R16, SRZ ;  /* 0x0000000000107805 */ /* 0x001fe2000001ff00 */
[----:B------:R-:W-:Y:S04]  /*0530*/  BSSY.RECONVERGENT B0, `(.L_x_6920) ;  /* 0x000001d000007945 */ /* 0x000fe80003800200 */
[----:B------:R-:W-:Y:S06]  /*0540*/  BSSY.RELIABLE B1, `(.L_x_6921) ;  /* 0x0000015000017945 */ /* 0x000fec0003800100 */
[----:B--2---:R-:W-:-:S08]  /*0550*/  @!P0 DMUL R18, R26, R22 ;  /* 0x000000161a128228 */ /* 0x004fd00000000000 */
[-C--:B------:R-:W-:Y:S02]  /*0560*/  @!P0 DFMA R16, R24, R20.reuse, -R18 ;  /* 0x000000141810822b */ /* 0x080fe40000000812 */
[----:B------:R-:W-:Y:S01]  /*0570*/  @!P0 DMUL R20, R26, R20 ;  /* 0x000000141a148228 */ /* 0x000fe20000000000 */
[----:B------:R-:W-:-:S07]  /*0580*/  CS2R R18, SRZ ;  /* 0x0000000000127805 */ /* 0x000fce000001ff00 */
[----:B------:R-:W-:Y:S01]  /*0590*/  @!P0 DFMA R18, R24, R22, R20 ;  /* 0x000000161812822b */ /* 0x000fe20000000014 */
[----:B------:R-:W-:-:S13]  /*05a0*/  ISETP.GE.AND P0, PT, R3, R28, PT ;  /* 0x0000001c0300720c */ /* 0x000fda0003f06270 */
[----:B------:R-:W-:Y:S05]  /*05b0*/  @P0 BRA `(.L_x_6922) ;  /* 0x0000000000340947 */ /* 0x000fea0003800000 */
[----:B------:R-:W0:Y:S01]  /*05c0*/  LDC.64 R20, c[0x0][0x388] ;  /* 0x0000e200ff147b82 */ /* 0x000e220000000a00 */
[----:B------:R-:W-:-:S04]  /*05d0*/  IMAD R3, R0, 0x200, R3 ;  /* 0x0000020000037824 */ /* 0x000fc800078e0203 */
[----:B0-----:R-:W-:-:S04]  /*05e0*/  IMAD.WIDE.U32 R20, R3, 0x10, R20 ;  /* 0x0000001003147825 */ /* 0x001fc800078e0014 */
[----:B------:R-:W-:Y:S01]  /*05f0*/  IMAD.MOV.U32 R3, RZ, RZ, R2 ;  /* 0x000000ffff037224 */ /* 0x000fe200078e0002 */
[----:B------:R0:W-:Y:S04]  /*0600*/  STG.E.128 desc[UR4][R20.64], R4 ;  /* 0x0000000414007986 */ /* 0x0001e8000c101d04 */
[----:B------:R-:W-:-:S13]  /*0610*/  ISETP.GE.AND P0, PT, R3, R28, PT ;  /* 0x0000001c0300720c */ /* 0x000fda0003f06270 */
[----:B------:R-:W-:Y:S05]  /*0620*/  @P0 BREAK.RELIABLE B1 ;  /* 0x0000000000010942 */ /* 0x000fea0003800100 */
[----:B0-----:R-:W-:Y:S05]  /*0630*/  @P0 BRA `(.L_x_6923) ;  /* 0x0000000000300947 */ /* 0x001fea0003800000 */
[----:B------:R-:W0:Y:S01]  /*0640*/  LDC.64 R4, c[0x0][0x388] ;  /* 0x0000e200ff047b82 */ /* 0x000e220000000a00 */
[----:B------:R-:W-:Y:S02]  /*0650*/  IMAD R7, R0, 0x200, R3 ;  /* 0x0000020000077824 */ /* 0x000fe400078e0203 */
[----:B------:R-:W-:Y:S02]  /*0660*/  VIADD R3, R3, 0x80 ;  /* 0x0000008003037836 */ /* 0x000fe40000000000 */
[----:B0-----:R-:W-:-:S05]  /*0670*/  IMAD.WIDE.U32 R4, R7, 0x10, R4 ;  /* 0x0000001007047825 */ /* 0x001fca00078e0004 */
[----:B------:R0:W-:Y:S02]  /*0680*/  STG.E.128 desc[UR4][R4.64], R8 ;  /* 0x0000000804007986 */ /* 0x0001e4000c101d04 */
.L_x_6922:
[----:B------:R-:W-:Y:S05]  /*0690*/  BSYNC.RELIABLE B1 ;  /* 0x0000000000017941 */ /* 0x000fea0003800100 */
.L_x_6921:
[----:B------:R-:W-:-:S13]  /*06a0*/  ISETP.GE.AND P0, PT, R3, R28, PT ;  /* 0x0000001c0300720c */ /* 0x000fda0003f06270 */
[----:B0-----:R-:W0:Y:S01]  /*06b0*/  @!P0 LDC.64 R4, c[0x0][0x388] ;  /* 0x0000e200ff048b82 */ /* 0x001e220000000a00 */
[----:B------:R-:W-:Y:S02]  /*06c0*/  @!P0 IMAD R7, R0, 0x200, R3 ;  /* 0x0000020000078824 */ /* 0x000fe400078e0203 */
[----:B------:R-:W-:Y:S02]  /*06d0*/  @!P0 VIADD R3, R3, 0x80 ;  /* 0x0000008003038836 */ /* 0x000fe40000000000 */
[----:B0-----:R-:W-:-:S05]  /*06e0*/  @!P0 IMAD.WIDE.U32 R4, R7, 0x10, R4 ;  /* 0x0000001007048825 */ /* 0x001fca00078e0004 */
[----:B------:R0:W-:Y:S02]  /*06f0*/  @!P0 STG.E.128 desc[UR4][R4.64], R12 ;  /* 0x0000000c04008986 */ /* 0x0001e4000c101d04 */
.L_x_6923:
[----:B------:R-:W-:Y:S05]  /*0700*/  BSYNC.RECONVERGENT B0 ;  /* 0x0000000000007941 */ /* 0x000fea0003800200 */
.L_x_6920:
[----:B------:R-:W-:Y:S05]  /*0710*/  WARPSYNC.ALL ;  /* 0x0000000000007948 */ /* 0x000fea0003800000 */
[----:B------:R-:W-:-:S13]  /*0720*/  ISETP.GE.AND P0, PT, R3, R28, PT ;  /* 0x0000001c0300720c */ /* 0x000fda0003f06270 */
[----:B------:R-:W-:Y:S05]  /*0730*/  @P0 EXIT ;  /* 0x000000000000094d */ /* 0x000fea0003800000 */
[----:B0-----:R-:W0:Y:S01]  /*0740*/  LDC.64 R4, c[0x0][0x388] ;  /* 0x0000e200ff047b82 */ /* 0x001e220000000a00 */
[----:B------:R-:W-:-:S04]  /*0750*/  IMAD R3, R0, 0x200, R3 ;  /* 0x0000020000037824 */ /* 0x000fc800078e0203 */
[----:B0-----:R-:W-:-:S05]  /*0760*/  IMAD.WIDE.U32 R2, R3, 0x10, R4 ;  /* 0x0000001003027825 */ /* 0x001fca00078e0004 */
[----:B------:R-:W-:Y:S01]  /*0770*/  STG.E.128 desc[UR4][R2.64], R16 ;  /* 0x0000001002007986 */ /* 0x000fe2000c101d04 */
[----:B------:R-:W-:Y:S05]  /*0780*/  EXIT ;  /* 0x000000000000794d */ /* 0x000fea0003800000 */
.L_x_6924:
        /* <DEDUP_REMOVED lines=15> */
.L_x_17205:


//--------------------- .text._ZN2at6native29vectorized_elementwise_kernelILi2ENS0_13BinaryFunctorIN3c107complexIdEES5_S5_NS0_15binary_internal10MulFunctorIS5_EEEESt5arrayIPcLm3EEEEviT0_T1_ --------------------------
	.section	.text._ZN2at6native29vectorized_elementwise_kernelILi2ENS0_13BinaryFunctorIN3c107complexIdEES5_S5_NS0_15binary_internal10MulFunctorIS5_EEEESt5arrayIPcLm3EEEEviT0_T1_,"ax",@progbits
	.align	128
        .global         _ZN2at6native29vectorized_elementwise_kernelILi2ENS0_13BinaryFunctorIN3c107complexIdEES5_S5_NS0_15binary_internal10MulFunctorIS5_EEEESt5arrayIPcLm3EEEEviT0_T1_
        .type           _ZN2at6native29vectorized_elementwise_kernelILi2ENS0_13BinaryFunctorIN3c107complexIdEES5_S5_NS0_15binary_internal10MulFunctorIS5_EEEESt5arrayIPcLm3EEEEviT0_T1_,@function
        .size           _ZN2at6native29vectorized_elementwise_kernelILi2ENS0_13BinaryFunctorIN3c107complexIdEES5_S5_NS0_15binary_internal10MulFunctorIS5_EEEESt5arrayIPcLm3EEEEviT0_T1_,(.L_x_17206 - _ZN2at6native29vectorized_elementwise_kernelILi2ENS0_13BinaryFunctorIN3c107complexIdEES5_S5_NS0_15binary_internal10MulFunctorIS5_EEEESt5arrayIPcLm3EEEEviT0_T1_)
        .other          _ZN2at6native29vectorized_elementwise_kernelILi2ENS0_13BinaryFunctorIN3c107complexIdEES5_S5_NS0_15binary_internal10MulFunctorIS5_EEEESt5arrayIPcLm3EEEEviT0_T1_,@"STO_CUDA_ENTRY STV_DEFAULT"
_ZN2at6native29vectorized_elementwise_kernelILi2ENS0_13BinaryFunctorIN3c107complexIdEES5_S5_NS0_15binary_internal10MulFunctorIS5_EEEESt5arrayIPcLm3EEEEviT0_T1_:
.text._ZN2at6native29vectorized_elementwise_kernelILi2ENS0_13BinaryFunctorIN3c107complexIdEES5_S5_NS0_15binary_internal10MulFunctorIS5_EEEESt5arrayIPcLm3EEEEviT0_T1_:
        /* <DEDUP_REMOVED lines=9> */
[----:B------:R-:W-:Y:S02]  /*0090*/  CS2R R10, SRZ ;  /* 0x00000000000a7805 */ /* 0x000fe4000001ff00 */
[----:B------:R-:W-:Y:S02]  /*00a0*/  CS2R R22, SRZ ;  /* 0x0000000000167805 */ /* 0x000fe4000001ff00 */
[----:B------:R-:W-:-:S03]  /*00b0*/  CS2R R20, SRZ ;  /* 0x0000000000147805 */ /* 0x000fc6000001ff00 */
[----:B------:R-:W2:Y:S08]  /*00c0*/  LDC.64 R14, c[0x0][0x398] ;  /* 0x0000e600ff0e7b82 */ /* 0x000eb00000000a00 */
[----:B------:R-:W3:Y:S08]  /*00d0*/  LDC.64 R4, c[0x0][0x390] ;  /* 0x0000e400ff047b82 */ /* 0x000ef00000000a00 */
[----:B------:R-:W4:Y:S01]  /*00e0*/  LDC.64 R6, c[0x0][0x398] ;  /* 0x0000e600ff067b82 */ /* 0x000f220000000a00 */
[----:B0-----:R-:W-:Y:S01]  /*00f0*/  ISETP.GE.U32.AND P2, PT, R3, R48, PT ;  /* 0x000000300300720c */ /* 0x001fe20003f46070 */
[----:B------:R-:W-:Y:S01]  /*0100*/  IMAD.MOV.U32 R49, RZ, RZ, R3 ;  /* 0x000000ffff317224 */ /* 0x000fe200078e0003 */
[----:B------:R-:W-:-:S02]  /*0110*/  CS2R R18, SRZ ;  /* 0x0000000000127805 */ /* 0x000fc4000001ff00 */
[----:B------:R-:W-:-:S03]  /*0120*/  CS2R R16, SRZ ;  /* 0x0000000000107805 */ /* 0x000fc6000001ff00 */
[----:B------:R-:W0:Y:S08]  /*0130*/  LDC.64 R28, c[0x0][0x390] ;  /* 0x0000e400ff1c7b82 */ /* 0x000e300000000a00 */
[----:B------:R-:W5:Y:S01]  /*0140*/  LDC.64 R30, c[0x0][0x398] ;  /* 0x0000e600ff1e7b82 */ /* 0x000f620000000a00 */
[----:B------:R-:W-:Y:S02]  /*0150*/  @!P2 IMAD R9, R0, 0x400, R49 ;  /* 0x000004000009a824 */ /* 0x000fe400078e0231 */
[----:B------:R-:W-:-:S02]  /*0160*/  @!P2 VIADD R49, R49, 0x80 ;  /* 0x000000803131a836 */ /* 0x000fc40000000000 */
[----:B-1----:R-:W-:-:S03]  /*0170*/  @!P2 IMAD.WIDE.U32 R12, R9, 0x10, R12 ;  /* 0x00000010090ca825 */ /* 0x002fc600078e000c */
[----:B------:R-:W-:Y:S01]  /*0180*/  ISETP.GE.U32.AND P0, PT, R49, R48, PT ;  /* 0x000000303100720c */ /* 0x000fe20003f06070 */
[----:B--2---:R-:W-:Y:S01]  /*0190*/  @!P2 IMAD.WIDE.U32 R14, R9, 0x10, R14 ;  /* 0x00000010090ea825 */ /* 0x004fe200078e000e */
[----:B------:R-:W-:Y:S02]  /*01a0*/  CS2R R8, SRZ ;  /* 0x0000000000087805 */ /* 0x000fe4000001ff00 */
[----:B------:R-:W-:Y:S02]  /*01b0*/  CS2R R42, SRZ ;  /* 0x00000000002a7805 */ /* 0x000fe4000001ff00 */
[----:B------:R-:W-:Y:S02]  /*01c0*/  CS2R R40, SRZ ;  /* 0x0000000000287805 */ /* 0x000fe4000001ff00 */
[----:B------:R-:W-:Y:S01]  /*01d0*/  CS2R R46, SRZ ;  /* 0x00000000002e7805 */ /* 0x000fe2000001ff00 */
[----:B------:R-:W2:Y:S01]  /*01e0*/  @!P2 LDG.E.128 R20, desc[UR4][R14.64] ;  /* 0x000000040e14a981 */ /* 0x000ea2000c1e1d00 */
[----:B------:R-:W-:Y:S01]  /*01f0*/  CS2R R44, SRZ ;  /* 0x00000000002c7805 */ /* 0x000fe2000001ff00 */
[----:B------:R-:W1:Y:S02]  /*0200*/  LDC.64 R36, c[0x0][0x390] ;  /* 0x0000e400ff247b82 */ /* 0x000e640000000a00 */
[----:B------:R-:W2:Y:S01]  /*0210*/  @!P2 LDG.E.128 R8, desc[UR4][R12.64] ;  /* 0x000000040c08a981 */ /* 0x000ea2000c1e1d00 */
[----:B------:R-:W-:-:S05]  /*0220*/  @!P0 IMAD R27, R0, 0x400, R49 ;  /* 0x00000400001b8824 */ /* 0x000fca00078e0231 */
[----:B------:R-:W1:Y:S01]  /*0230*/  LDC.64 R38, c[0x0][0x398] ;  /* 0x0000e600ff267b82 */ /* 0x000e620000000a00 */
[----:B---3--:R-:W-:Y:S01]  /*0240*/  @!P0 IMAD.WIDE.U32 R24, R27, 0x10, R4 ;  /* 0x000000101b188825 */ /* 0x008fe200078e0004 */
[----:B------:R-:W-:-:S03]  /*0250*/  CS2R R4, SRZ ;  /* 0x0000000000047805 */ /* 0x000fc6000001ff00 */
[----:B----4-:R-:W-:Y:S01]  /*0260*/  @!P0 IMAD.WIDE.U32 R26, R27, 0x10, R6 ;  /* 0x000000101b1a8825 */ /* 0x010fe200078e0006 */
[----:B------:R-:W-:Y:S02]  /*0270*/  CS2R R6, SRZ ;  /* 0x0000000000067805 */ /* 0x000fe4000001ff00 */
[----:B------:R-:W3:Y:S02]  /*0280*/  LDC.64 R52, c[0x0][0x390] ;  /* 0x0000e400ff347b82 */ /* 0x000ee40000000a00 */
[----:B------:R-:W4:Y:S04]  /*0290*/  @!P0 LDG.E.128 R16, desc[UR4][R26.64] ;  /* 0x000000041a108981 */ /* 0x000f28000c1e1d00 */
[----:B------:R0:W4:Y:S01]  /*02a0*/  @!P0 LDG.E.128 R4, desc[UR4][R24.64] ;  /* 0x0000000418048981 */ /* 0x000122000c1e1d00 */
[----:B------:R-:W-:Y:S01]  /*02b0*/  @!P0 VIADD R49, R49, 0x80 ;  /* 0x0000008031318836 */ /* 0x000fe20000000000 */
[----:B------:R-:W3:Y:S04]  /*02c0*/  LDC.64 R50, c[0x0][0x398] ;  /* 0x0000e600ff327b82 */ /* 0x000ee80000000a00 */
[----:B------:R-:W-:Y:S01]  /*02d0*/  ISETP.GE.U32.AND P0, PT, R49, R48, PT ;  /* 0x000000303100720c */ /* 0x000fe20003f06070 */
[----:B------:R-:W-:-:S03]  /*02e0*/  VIADD R2, R3, 0x80 ;  /* 0x0000008003027836 */ /* 0x000fc60000000000 */
[----:B0-----:R-:W0:Y:S08]  /*02f0*/  LDC.64 R24, c[0x0][0x398] ;  /* 0x0000e600ff187b82 */ /* 0x001e300000000a00 */
[----:B------:R-:W3:Y:S01]  /*0300*/  LDC.64 R26, c[0x0][0x390] ;  /* 0x0000e400ff1a7b82 */ /* 0x000ee20000000a00 */
[----:B------:R-:W-:-:S04]  /*0310*/  @!P0 IMAD R13, R0, 0x400, R49 ;  /* 0x00000400000d8824 */ /* 0x000fc800078e0231 */
[----:B------:R-:W-:-:S04]  /*0320*/  @!P0 IMAD.WIDE.U32 R28, R13, 0x10, R28 ;  /* 0x000000100d1c8825 */ /* 0x000fc800078e001c */
[----:B-----5:R-:W-:Y:S01]  /*0330*/  @!P0 IMAD.WIDE.U32 R30, R13, 0x10, R30 ;  /* 0x000000100d1e8825 */ /* 0x020fe200078e001e */
[----:B------:R5:W3:Y:S04]  /*0340*/  @!P0 LDG.E.128 R40, desc[UR4][R28.64] ;  /* 0x000000041c288981 */ /* 0x000ae8000c1e1d00 */
[----:B------:R4:W3:Y:S01]  /*0350*/  @!P0 LDG.E.128 R44, desc[UR4][R30.64] ;  /* 0x000000041e2c8981 */ /* 0x0008e2000c1e1d00 */
[----:B------:R-:W-:-:S05]  /*0360*/  @!P0 VIADD R49, R49, 0x80 ;  /* 0x0000008031318836 */ /* 0x000fca0000000000 */
[-C--:B------:R-:W-:Y:S02]  /*0370*/  ISETP.GE.U32.AND P0, PT, R49, R48.reuse, PT ;  /* 0x000000303100720c */ /* 0x080fe40003f06070 */
[----:B------:R-:W-:-:S11]  /*0380*/  ISETP.GE.U32.AND P3, PT, R2, R48, PT ;  /* 0x000000300200720c */ /* 0x000fd60003f66070 */
[----:B-----5:R-:W-:Y:S02]  /*0390*/  @!P0 IMAD R29, R0, 0x400, R49 ;  /* 0x00000400001d8824 */ /* 0x020fe400078e0231 */
[----:B------:R-:W-:-:S05]  /*03a0*/  @!P0 VIADD R49, R49, 0x80 ;  /* 0x0000008031318836 */ /* 0x000fca0000000000 */
[----:B------:R-:W-:Y:S02]  /*03b0*/  ISETP.GE.U32.AND P1, PT, R49, R48, PT ;  /* 0x000000303100720c */ /* 0x000fe40003f26070 */
[----:B------:R-:W-:Y:S02]  /*03c0*/  CS2R R12, SRZ ;  /* 0x00000000000c7805 */ /* 0x000fe4000001ff00 */
[----:B------:R-:W-:Y:S01]  /*03d0*/  CS2R R14, SRZ ;  /* 0x00000000000e7805 */ /* 0x000fe2000001ff00 */
[----:B-1----:R-:W-:Y:S01]  /*03e0*/  @!P0 IMAD.WIDE.U32 R38, R29, 0x10, R38 ;  /* 0x000000101d268825 */ /* 0x002fe200078e0026 */
[----:B------:R-:W-:Y:S01]  /*03f0*/  CS2R R34, SRZ ;  /* 0x0000000000227805 */ /* 0x000fe2000001ff00 */
[C---:B--2---:R-:W-:Y:S02]  /*0400*/  @!P2 DMUL R32, R22.reuse, R10 ;  /* 0x0000000a1620a228 */ /* 0x044fe40000000000 */
[----:B------:R-:W-:-:S06]  /*0410*/  @!P2 DMUL R22, R22, R8 ;  /* 0x000000081616a228 */ /* 0x000fcc0000000000 */
[C---:B------:R-:W-:Y:S01]  /*0420*/  @!P2 DFMA R12, R20.reuse, R8, -R32 ;  /* 0x00000008140ca22b */ /* 0x040fe20000000820 */
[----:B------:R-:W-:Y:S01]  /*0430*/  CS2R R8, SRZ ;  /* 0x0000000000087805 */ /* 0x000fe2000001ff00 */
[----:B------:R-:W-:Y:S02]  /*0440*/  @!P2 DFMA R14, R20, R10, R22 ;  /* 0x0000000a140ea22b */ /* 0x000fe40000000016 */
[C---:B----4-:R-:W-:Y:S02]  /*0450*/  @!P3 DMUL R30, R18.reuse, R6 ;  /* 0x00000006121eb228 */ /* 0x050fe40000000000 */
[----:B------:R-:W-:Y:S01]  /*0460*/  @!P3 DMUL R18, R18, R4 ;  /* 0x000000041212b228 */ /* 0x000fe20000000000 */
[----:B------:R-:W-:Y:S01]  /*0470*/  @!P1 IMAD R21, R0, 0x400, R49 ;  /* 0x0000040000159824 */ /* 0x000fe200078e0231 */
[----:B------:R-:W-:-:S04]  /*0480*/  CS2R R10, SRZ ;  /* 0x00000000000a7805 */ /* 0x000fc8000001ff00 */
[C---:B------:R-:W-:Y:S01]  /*0490*/  @!P3 DFMA R8, R16.reuse, R4, -R30 ;  /* 0x000000041008b22b */ /* 0x040fe2000000081e */
[----:B------:R-:W-:Y:S01]  /*04a0*/  VIADD R5, R3, 0x100 ;  /* 0x0000010003057836 */ /* 0x000fe20000000000 */
[----:B------:R-:W-:Y:S01]  /*04b0*/  @!P3 DFMA R10, R16, R6, R18 ;  /* 0x00000006100ab22b */ /* 0x000fe20000000012 */
[----:B------:R-:W-:Y:S01]  /*04c0*/  @!P1 IMAD.WIDE.U32 R36, R21, 0x10, R36 ;  /* 0x0000001015249825 */ /* 0x000fe200078e0024 */
[----:B------:R-:W-:Y:S02]  /*04d0*/  CS2R R18, SRZ ;  /* 0x0000000000127805 */ /* 0x000fe4000001ff00 */
[----:B------:R-:W-:Y:S02]  /*04e0*/  CS2R R16, SRZ ;  /* 0x0000000000107805 */ /* 0x000fe4000001ff00 */
[----:B------:R-:W-:Y:S01]  /*04f0*/  ISETP.GE.U32.AND P2, PT, R5, R48, PT ;  /* 0x000000300500720c */ /* 0x000fe20003f46070 */
[----:B0-----:R-:W-:Y:S01]  /*0500*/  @!P1 IMAD.WIDE.U32 R6, R21, 0x10, R24 ;  /* 0x0000001015069825 */ /* 0x001fe200078e0018 */
[----:B------:R-:W-:-:S02]  /*0510*/  CS2R R22, SRZ ;  /* 0x0000000000167805 */ /* 0x000fc4000001ff00 */
[----:B------:R-:W-:Y:S01]  /*0520*/  CS2R R20, SRZ ;  /* 0x0000000000147805 */ /* 0x000fe2000001ff00 */
[----:B---3--:R-:W-:-:S04]  /*0530*/  @!P0 IMAD.WIDE.U32 R4, R29, 0x10, R26 ;  /* 0x000000101d048825 */ /* 0x008fc800078e001a */
[----:B------:R-:W-:Y:S01]  /*0540*/  @!P1 VIADD R49, R49, 0x80 ;  /* 0x0000008031319836 */ /* 0x000fe20000000000 */
[----:B------:R0:W2:Y:S04]  /*0550*/  @!P0 LDG.E.128 R16, desc[UR4][R4.64] ;  /* 0x0000000404108981 */ /* 0x0000a8000c1e1d00 */
[----:B------:R1:W2:Y:S01]  /*0560*/  @!P0 LDG.E.128 R20, desc[UR4][R38.64] ;  /* 0x0000000426148981 */ /* 0x0002a2000c1e1d00 */
[----:B------:R-:W-:Y:S02]  /*0570*/  ISETP.GE.U32.AND P3, PT, R49, R48, PT ;  /* 0x000000303100720c */ /* 0x000fe40003f66070 */
[----:B------:R-:W-:Y:S02]  /*0580*/  CS2R R26, SRZ ;  /* 0x00000000001a7805 */ /* 0x000fe4000001ff00 */
[----:B------:R-:W-:-:S02]  /*0590*/  CS2R R24, SRZ ;  /* 0x0000000000187805 */ /* 0x000fc4000001ff00 */
[----:B------:R-:W-:Y:S02]  /*05a0*/  CS2R R30, SRZ ;  /* 0x00000000001e7805 */ /* 0x000fe4000001ff00 */
[----:B------:R-:W-:Y:S02]  /*05b0*/  CS2R R28, SRZ ;  /* 0x00000000001c7805 */ /* 0x000fe4000001ff00 */
[----:B------:R3:W4:Y:S01]  /*05c0*/  @!P1 LDG.E.128 R24, desc[UR4][R36.64] ;  /* 0x0000000424189981 */ /* 0x000722000c1e1d00 */
[----:B0-----:R-:W-:-:S03]  /*05d0*/  CS2R R4, SRZ ;  /* 0x0000000000047805 */ /* 0x001fc6000001ff00 */
[----:B------:R0:W4:Y:S01]  /*05e0*/  @!P1 LDG.E.128 R28, desc[UR4][R6.64] ;  /* 0x00000004061c9981 */ /* 0x000122000c1e1d00 */
[----:B-1----:R-:W-:Y:S01]  /*05f0*/  @!P3 IMAD R39, R0, 0x400, R49 ;  /* 0x000004000027b824 */ /* 0x002fe200078e0231 */
[----:B---3--:R-:W-:-:S03]  /*0600*/  @!P2 DMUL R36, R46, R42 ;  /* 0x0000002a2e24a228 */ /* 0x008fc60000000000 */
[----:B------:R-:W-:Y:S01]  /*0610*/  @!P3 IMAD.WIDE.U32 R52, R39, 0x10, R52 ;  /* 0x000000102734b825 */ /* 0x000fe200078e0034 */
[----:B------:R-:W-:-:S03]  /*0620*/  CS2R R32, SRZ ;  /* 0x0000000000207805 */ /* 0x000fc6000001ff00 */
[----:B------:R-:W-:Y:S01]  /*0630*/  @!P3 IMAD.WIDE.U32 R50, R39, 0x10, R50 ;  /* 0x000000102732b825 */ /* 0x000fe200078e0032 */
[----:B------:R-:W-:Y:S01]  /*0640*/  CS2R R38, SRZ ;  /* 0x0000000000267805 */ /* 0x000fe2000001ff00 */
[----:B------:R-:W-:Y:S01]  /*0650*/  @!P2 DFMA R4, R44, R40, -R36 ;  /* 0x000000282c04a22b */ /* 0x000fe20000000824 */
[----:B------:R-:W3:Y:S01]  /*0660*/  @!P3 LDG.E.128 R32, desc[UR4][R52.64] ;  /* 0x000000043420b981 */ /* 0x000ee2000c1e1d00 */
[----:B------:R-:W-:-:S06]  /*0670*/  CS2R R36, SRZ ;  /* 0x0000000000247805 */ /* 0x000fcc000001ff00 */
[----:B------:R1:W3:Y:S01]  /*0680*/  @!P3 LDG.E.128 R36, desc[UR4][R50.64] ;  /* 0x000000043224b981 */ /* 0x0002e2000c1e1d00 */
[----:B0-----:R-:W-:Y:S01]  /*0690*/  VIADD R7, R3, 0x180 ;  /* 0x0000018003077836 */ /* 0x001fe20000000000 */
[----:B------:R-:W-:Y:S01]  /*06a0*/  @!P2 DMUL R40, R46, R40 ;  /* 0x000000282e28a228 */ /* 0x000fe20000000000 */
[----:B------:R-:W-:Y:S01]  /*06b0*/  @!P3 VIADD R49, R49, 0x80 ;  /* 0x000000803131b836 */ /* 0x000fe20000000000 */
[----:B------:R-:W0:Y:S02]  /*06c0*/  LDC.64 R46, c[0x0][0x390] ;  /* 0x0000e400ff2e7b82 */ /* 0x000e240000000a00 */
[----:B------:R-:W-:Y:S02]  /*06d0*/  ISETP.GE.U32.AND P0, PT, R7, R48, PT ;  /* 0x000000300700720c */ /* 0x000fe40003f06070 */
[----:B------:R-:W-:Y:S02]  /*06e0*/  CS2R R6, SRZ ;  /* 0x0000000000067805 */ /* 0x000fe4000001ff00 */
[----:B------:R-:W-:Y:S01]  /*06f0*/  @!P2 DFMA R6, R44, R42, R40 ;  /* 0x0000002a2c06a22b */ /* 0x000fe20000000028 */
[----:B------:R-:W-:Y:S01]  /*0700*/  VIADD R45, R3, 0x200 ;  /* 0x00000200032d7836 */ /* 0x000fe20000000000 */
[----:B------:R-:W-:-:S04]  /*0710*/  CS2R R40, SRZ ;  /* 0x0000000000287805 */ /* 0x000fc8000001ff00 */
[-C--:B------:R-:W-:Y:S02]  /*0720*/  ISETP.GE.U32.AND P2, PT, R45, R48.reuse, PT ;  /* 0x000000302d00720c */ /* 0x080fe40003f46070 */
[----:B------:R-:W5:Y:S01]  /*0730*/  LDC.64 R44, c[0x0][0x390] ;  /* 0x0000e400ff2c7b82 */ /* 0x000f620000000a00 */
[----:B------:R-:W-:-:S13]  /*0740*/  ISETP.GE.U32.AND P3, PT, R49, R48, PT ;  /* 0x000000303100720c */ /* 0x000fda0003f66070 */
[----:B-1----:R-:W-:Y:S02]  /*0750*/  @!P3 IMAD R51, R0, 0x400, R49 ;  /* 0x000004000033b824 */ /* 0x002fe400078e0231 */
[----:B------:R-:W-:Y:S02]  /*0760*/  @!P3 VIADD R49, R49, 0x80 ;  /* 0x000000803131b836 */ /* 0x000fe40000000000 */
[----:B-----5:R-:W-:Y:S01]  /*0770*/  @!P3 IMAD.WIDE.U32 R44, R51, 0x10, R44 ;  /* 0x00000010332cb825 */ /* 0x020fe200078e002c */
[C---:B--2---:R-:W-:Y:S02]  /*0780*/  @!P0 DMUL R42, R22.reuse, R18 ;  /* 0x00000012162a8228 */ /* 0x044fe40000000000 */
[----:B------:R-:W-:-:S06]  /*0790*/  @!P0 DMUL R22, R22, R16 ;  /* 0x0000001016168228 */ /* 0x000fcc0000000000 */
[C---:B------:R-:W-:Y:S01]  /*07a0*/  @!P0 DFMA R40, R20.reuse, R16, -R42 ;  /* 0x000000101428822b */ /* 0x040fe2000000082a */
[----:B------:R-:W-:Y:S01]  /*07b0*/  VIADD R17, R3, 0x280 ;  /* 0x0000028003117836 */ /* 0x000fe20000000000 */
[----:B------:R-:W-:Y:S01]  /*07c0*/  CS2R R42, SRZ ;  /* 0x00000000002a7805 */ /* 0x000fe2000001ff00 */
[----:B------:R-:W-:Y:S01]  /*07d0*/  @!P0 DFMA R42, R20, R18, R22 ;  /* 0x00000012142a822b */ /* 0x000fe20000000016 */
[----:B------:R-:W1:Y:S02]  /*07e0*/  LDC.64 R22, c[0x0][0x398] ;  /* 0x0000e600ff167b82 */ /* 0x000e640000000a00 */
[----:B------:R-:W-:Y:S01]  /*07f0*/  ISETP.GE.U32.AND P1, PT, R17, R48, PT ;  /* 0x000000301100720c */ /* 0x000fe20003f26070 */
[C---:B----4-:R-:W-:Y:S01]  /*0800*/  @!P2 DMUL R18, R30.reuse, R26 ;  /* 0x0000001a1e12a228 */ /* 0x050fe20000000000 */
[----:B------:R-:W-:Y:S01]  /*0810*/  CS2R R16, SRZ ;  /* 0x0000000000107805 */ /* 0x000fe2000001ff00 */
[----:B------:R-:W-:-:S06]  /*0820*/  @!P2 DMUL R30, R30, R24 ;  /* 0x000000181e1ea228 */ /* 0x000fcc0000000000 */
[----:B------:R-:W-:Y:S01]  /*0830*/  @!P2 DFMA R16, R28, R24, -R18 ;  /* 0x000000181c10a22b */ /* 0x000fe20000000812 */
[----:B------:R-:W-:Y:S02]  /*0840*/  CS2R R20, SRZ ;  /* 0x0000000000147805 */ /* 0x000fe4000001ff00 */
[----:B------:R-:W-:Y:S01]  /*0850*/  CS2R R18, SRZ ;  /* 0x0000000000127805 */ /* 0x000fe2000001ff00 */
[C---:B---3--:R-:W-:Y:S02]  /*0860*/  @!P1 DMUL R24, R38.reuse, R34 ;  /* 0x0000002226189228 */ /* 0x048fe40000000000 */
[----:B------:R-:W-:Y:S02]  /*0870*/  @!P1 DMUL R38, R38, R32 ;  /* 0x0000002026269228 */ /* 0x000fe40000000000 */
[----:B------:R-:W-:Y:S01]  /*0880*/  @!P2 DFMA R18, R28, R26, R30 ;  /* 0x0000001a1c12a22b */ /* 0x000fe2000000001e */
[----:B-1----:R-:W-:Y:S01]  /*0890*/  @!P3 IMAD.WIDE.U32 R50, R51, 0x10, R22 ;  /* 0x000000103332b825 */ /* 0x002fe200078e0016 */
[----:B------:R-:W-:-:S02]  /*08a0*/  CS2R R26, SRZ ;  /* 0x00000000001a7805 */ /* 0x000fc4000001ff00 */
[----:B------:R-:W-:Y:S01]  /*08b0*/  @!P1 DFMA R20, R36, R32, -R24 ;  /* 0x000000202414922b */ /* 0x000fe20000000818 */
[----:B------:R-:W-:Y:S01]  /*08c0*/  CS2R R30, SRZ ;  /* 0x00000000001e7805 */ /* 0x000fe2000001ff00 */
[----:B------:R-:W1:Y:S01]  /*08d0*/  LDC.64 R32, c[0x0][0x398] ;  /* 0x0000e600ff207b82 */ /* 0x000e620000000a00 */
[----:B------:R-:W-:Y:S02]  /*08e0*/  CS2R R24, SRZ ;  /* 0x0000000000187805 */ /* 0x000fe4000001ff00 */
[----:B------:R-:W-:Y:S02]  /*08f0*/  CS2R R28, SRZ ;  /* 0x00000000001c7805 */ /* 0x000fe4000001ff00 */
[----:B------:R-:W-:Y:S02]  /*0900*/  ISETP.GE.U32.AND P0, PT, R49, R48, PT ;  /* 0x000000303100720c */ /* 0x000fe40003f06070 */
[----:B------:R2:W3:Y:S04]  /*0910*/  @!P3 LDG.E.128 R24, desc[UR4][R44.64] ;  /* 0x000000042c18b981 */ /* 0x0004e8000c1e1d00 */
[----:B------:R1:W3:Y:S01]  /*0920*/  @!P3 LDG.E.128 R28, desc[UR4][R50.64] ;  /* 0x00000004321cb981 */ /* 0x0002e2000c1e1d00 */
[----:B------:R-:W-:-:S06]  /*0930*/  CS2R R22, SRZ ;  /* 0x0000000000167805 */ /* 0x000fcc000001ff00 */
[----:B------:R-:W-:Y:S01]  /*0940*/  @!P0 IMAD R49, R0, 0x400, R49 ;  /* 0x0000040000318824 */ /* 0x000fe200078e0231 */
[----:B------:R-:W-:Y:S01]  /*0950*/  @!P1 DFMA R22, R36, R34, R38 ;  /* 0x000000222416922b */ /* 0x000fe20000000026 */
[----:B--2---:R-:W-:Y:S02]  /*0960*/  CS2R R44, SRZ ;  /* 0x00000000002c7805 */ /* 0x004fe4000001ff00 */
[----:B------:R-:W-:Y:S01]  /*0970*/  CS2R R38, SRZ ;  /* 0x0000000000267805 */ /* 0x000fe2000001ff00 */
[C---:B0-----:R-:W-:Y:S01]  /*0980*/  @!P0 IMAD.WIDE.U32 R52, R49.reuse, 0x10, R46 ;  /* 0x0000001031348825 */ /* 0x041fe200078e002e */
[----:B------:R-:W-:Y:S02]  /*0990*/  CS2R R36, SRZ ;  /* 0x0000000000247805 */ /* 0x000fe4000001ff00 */
[----:B------:R-:W-:Y:S01]  /*09a0*/  CS2R R46, SRZ ;  /* 0x00000000002e7805 */ /* 0x000fe2000001ff00 */
[----:B-1----:R-:W-:-:S03]  /*09b0*/  @!P0 IMAD.WIDE.U32 R50, R49, 0x10, R32 ;  /* 0x0000001031328825 */ /* 0x002fc600078e0020 */
[----:B------:R-:W2:Y:S04]  /*09c0*/  @!P0 LDG.E.128 R36, desc[UR4][R52.64] ;  /* 0x0000000434248981 */ /* 0x000ea8000c1e1d00 */
[----:B------:R-:W2:Y:S01]  /*09d0*/  @!P0 LDG.E.128 R44, desc[UR4][R50.64] ;  /* 0x00000004322c8981 */ /* 0x000ea2000c1e1d00 */
[----:B------:R-:W-:-:S05]  /*09e0*/  VIADD R33, R3, 0x300 ;  /* 0x0000030003217836 */ /* 0x000fca0000000000 */
[----:B------:R-:W-:Y:S01]  /*09f0*/  ISETP.GE.U32.AND P0, PT, R33, R48, PT ;  /* 0x000000302100720c */ /* 0x000fe20003f06070 */
[----:B------:R-:W-:-:S05]  /*0a00*/  VIADD R33, R3, 0x380 ;  /* 0x0000038003217836 */ /* 0x000fca0000000000 */
[----:B------:R-:W-:Y:S02]  /*0a10*/  ISETP.GE.U32.AND P1, PT, R33, R48, PT ;  /* 0x000000302100720c */ /* 0x000fe40003f26070 */
[----:B------:R-:W-:Y:S01]  /*0a20*/  CS2R R32, SRZ ;  /* 0x0000000000207805 */ /* 0x000fe2000001ff00 */
[----:B------:R-:W-:Y:S04]  /*0a30*/  BSSY.RECONVERGENT B0, `(.L_x_6926) ;  /* 0x000003f000007945 */ /* 0x000fe80003800200 */
[----:B------:R-:W-:Y:S01]  /*0a40*/  BSSY.RELIABLE B1, `(.L_x_6927) ;  /* 0x0000037000017945 */ /* 0x000fe20003800100 */
[----:B---3--:R-:W-:-:S08]  /*0a50*/  @!P0 DMUL R34, R30, R26 ;  /* 0x0000001a1e228228 */ /* 0x008fd00000000000 */
[-C--:B------:R-:W-:Y:S02]  /*0a60*/  @!P0 DFMA R32, R28, R24.reuse, -R34 ;  /* 0x000000181c20822b */ /* 0x080fe40000000822 */
[----:B------:R-:W-:Y:S01]  /*0a70*/  @!P0 DMUL R24, R30, R24 ;  /* 0x000000181e188228 */ /* 0x000fe20000000000 */
[----:B------:R-:W-:-:S07]  /*0a80*/  CS2R R34, SRZ ;  /* 0x0000000000227805 */ /* 0x000fce000001ff00 */
[----:B------:R-:W-:Y:S01]  /*0a90*/  @!P0 DFMA R34, R28, R26, R24 ;  /* 0x0000001a1c22822b */ /* 0x000fe20000000018 */
[----:B------:R-:W-:Y:S01]  /*0aa0*/  ISETP.GE.U32.AND P0, PT, R3, R48, PT ;  /* 0x000000300300720c */ /* 0x000fe20003f06070 */
[C---:B--2---:R-:W-:Y:S02]  /*0ab0*/  @!P1 DMUL R28, R46.reuse, R38 ;  /* 0x000000262e1c9228 */ /* 0x044fe40000000000 */
[----:B------:R-:W-:Y:S01]  /*0ac0*/  @!P1 DMUL R46, R46, R36 ;  /* 0x000000242e2e9228 */ /* 0x000fe20000000000 */
[----:B------:R-:W-:Y:S02]  /*0ad0*/  CS2R R24, SRZ ;  /* 0x0000000000187805 */ /* 0x000fe4000001ff00 */
[----:B------:R-:W-:-:S03]  /*0ae0*/  CS2R R26, SRZ ;  /* 0x00000000001a7805 */ /* 0x000fc6000001ff00 */
[C---:B------:R-:W-:Y:S02]  /*0af0*/  @!P1 DFMA R24, R44.reuse, R36, -R28 ;  /* 0x000000242c18922b */ /* 0x040fe4000000081c */
[----:B------:R-:W-:Y:S02]  /*0b00*/  @!P1 DFMA R26, R44, R38, R46 ;  /* 0x000000262c1a922b */ /* 0x000fe4000000002e */
[----:B------:R-:W-:Y:S09]  /*0b10*/  @P0 BRA `(.L_x_6928) ;  /* 0x0000000000300947 */ /* 0x000ff20003800000 */
[----:B------:R-:W0:Y:S01]  /*0b20*/  LDC.64 R28, c[0x0][0x388] ;  /* 0x0000e200ff1c7b82 */ /* 0x000e220000000a00 */
[----:B------:R-:W-:-:S04]  /*0b30*/  IMAD R3, R0, 0x400, R3 ;  /* 0x0000040000037824 */ /* 0x000fc800078e0203 */
[----:B0-----:R-:W-:-:S04]  /*0b40*/  IMAD.WIDE.U32 R28, R3, 0x10, R28 ;  /* 0x00000010031c7825 */ /* 0x001fc800078e001c */
[----:B------:R-:W-:Y:S01]  /*0b50*/  IMAD.MOV.U32 R3, RZ, RZ, R2 ;  /* 0x000000ffff037224 */ /* 0x000fe200078e0002 */
[----:B------:R0:W-:Y:S04]  /*0b60*/  STG.E.128 desc[UR4][R28.64], R12 ;  /* 0x0000000c1c007986 */ /* 0x0001e8000c101d04 */
[----:B------:R-:W-:-:S13]  /*0b70*/  ISETP.GE.U32.AND P0, PT, R3, R48, PT ;  /* 0x000000300300720c */ /* 0x000fda0003f06070 */
[----:B------:R-:W-:Y:S05]  /*0b80*/  @P0 BRA `(.L_x_6929) ;  /* 0x0000000000300947 */ /* 0x000fea0003800000 */
[----:B0-----:R-:W0:Y:S01]  /*0b90*/  LDC.64 R12, c[0x0][0x388] ;  /* 0x0000e200ff0c7b82 */ /* 0x001e220000000a00 */
[----:B------:R-:W-:Y:S02]  /*0ba0*/  IMAD R15, R0, 0x400, R3 ;  /* 0x00000400000f7824 */ /* 0x000fe400078e0203 */
[----:B------:R-:W-:Y:S02]  /*0bb0*/  VIADD R3, R3, 0x80 ;  /* 0x0000008003037836 */ /* 0x000fe40000000000 */
[----:B0-----:R-:W-:-:S05]  /*0bc0*/  IMAD.WIDE.U32 R12, R15, 0x10, R12 ;  /* 0x000000100f0c7825 */ /* 0x001fca00078e000c */
[----:B------:R0:W-:Y:S02]  /*0bd0*/  STG.E.128 desc[UR4][R12.64], R8 ;  /* 0x000000080c007986 */ /* 0x0001e4000c101d04 */
.L_x_6928:
[----:B------:R-:W-:-:S13]  /*0be0*/  ISETP.GE.U32.AND P0, PT, R3, R48, PT ;  /* 0x000000300300720c */ /* 0x000fda0003f06070 */
[----:B------:R-:W-:Y:S05]  /*0bf0*/  @P0 BRA `(.L_x_6930) ;  /* 0x0000000000300947 */ /* 0x000fea0003800000 */
[----:B0-----:R-:W0:Y:S01]  /*0c00*/  LDC.64 R8, c[0x0][0x388] ;  /* 0x0000e200ff087b82 */ /* 0x001e220000000a00 */
[----:B------:R-:W-:Y:S02]  /*0c10*/  IMAD R11, R0, 0x400, R3 ;  /* 0x00000400000b7824 */ /* 0x000fe400078e0203 */
[----:B------:R-:W-:Y:S02]  /*0c20*/  VIADD R3, R3, 0x80 ;  /* 0x0000008003037836 */ /* 0x000fe40000000000 */
[----:B0-----:R-:W-:-:S05]  /*0c30*/  IMAD.WIDE.U32 R8, R11, 0x10, R8 ;  /* 0x000000100b087825 */ /* 0x001fca00078e0008 */
[----:B------:R1:W-:Y:S02]  /*0c40*/  STG.E.128 desc[UR4][R8.64], R4 ;  /* 0x0000000408007986 */ /* 0x0003e4000c101d04 */
.L_x_6929:
[----:B------:R-:W-:-:S13]  /*0c50*/  ISETP.GE.U32.AND P0, PT, R3, R48, PT ;  /* 0x000000300300720c */ /* 0x000fda0003f06070 */
[----:B------:R-:W-:Y:S05]  /*0c60*/  @P0 BRA `(.L_x_6931) ;  /* 0x0000000000300947 */ /* 0x000fea0003800000 */
[----:B-1----:R-:W1:Y:S01]  /*0c70*/  LDC.64 R4, c[0x0][0x388] ;  /* 0x0000e200ff047b82 */ /* 0x002e620000000a00 */
[----:B------:R-:W-:Y:S02]  /*0c80*/  IMAD R7, R0, 0x400, R3 ;  /* 0x0000040000077824 */ /* 0x000fe400078e0203 */
[----:B------:R-:W-:Y:S02]  /*0c90*/  VIADD R3, R3, 0x80 ;  /* 0x0000008003037836 */ /* 0x000fe40000000000 */
[----:B-1----:R-:W-:-:S05]  /*0ca0*/  IMAD.WIDE.U32 R4, R7, 0x10, R4 ;  /* 0x0000001007047825 */ /* 0x002fca00078e0004 */
[----:B------:R1:W-:Y:S02]  /*0cb0*/  STG.E.128 desc[UR4][R4.64], R40 ;  /* 0x0000002804007986 */ /* 0x0003e4000c101d04 */
.L_x_6930:
[----:B------:R-:W-:-:S13]  /*0cc0*/  ISETP.GE.U32.AND P0, PT, R3, R48, PT ;  /* 0x000000300300720c */ /* 0x000fda0003f06070 */
[----:B------:R-:W-:Y:S05]  /*0cd0*/  @P0 BRA `(.L_x_6932) ;  /* 0x0000000000340947 */ /* 0x000fea0003800000 */
[----:B-1----:R-:W1:Y:S01]  /*0ce0*/  LDC.64 R4, c[0x0][0x388] ;  /* 0x0000e200ff047b82 */ /* 0x002e620000000a00 */
[----:B------:R-:W-:Y:S02]  /*0cf0*/  IMAD R7, R0, 0x400, R3 ;  /* 0x0000040000077824 */ /* 0x000fe400078e0203 */
[----:B------:R-:W-:Y:S02]  /*0d00*/  VIADD R3, R3, 0x80 ;  /* 0x0000008003037836 */ /* 0x000fe40000000000 */
[----:B-1----:R-:W-:-:S05]  /*0d10*/  IMAD.WIDE.U32 R4, R7, 0x10, R4 ;  /* 0x0000001007047825 */ /* 0x002fca00078e0004 */
[----:B------:R2:W-:Y:S02]  /*0d20*/  STG.E.128 desc[UR4][R4.64], R16 ;  /* 0x0000001004007986 */ /* 0x0005e4000c101d04 */
.L_x_6931:
[----:B------:R-:W-:-:S13]  /*0d30*/  ISETP.GE.U32.AND P0, PT, R3, R48, PT ;  /* 0x000000300300720c */ /* 0x000fda0003f06070 */
[----:B------:R-:W-:Y:S05]  /*0d40*/  @P0 BREAK.RELIABLE B1 ;  /* 0x0000000000010942 */ /* 0x000fea0003800100 */
[----:B------:R-:W-:Y:S05]  /*0d50*/  @P0 BRA `(.L_x_6933) ;  /* 0x0000000000300947 */ /* 0x000fea0003800000 */
[----:B-12---:R-:W1:Y:S01]  /*0d60*/  LDC.64 R4, c[0x0][0x388] ;  /* 0x0000e200ff047b82 */ /* 0x006e620000000a00 */
[----:B------:R-:W-:Y:S02]  /*0d70*/  IMAD R7, R0, 0x400, R3 ;  /* 0x0000040000077824 */ /* 0x000fe400078e0203 */
[----:B------:R-:W-:Y:S02]  /*0d80*/  VIADD R3, R3, 0x80 ;  /* 0x0000008003037836 */ /* 0x000fe40000000000 */
[----:B-1----:R-:W-:-:S05]  /*0d90*/  IMAD.WIDE.U32 R4, R7, 0x10, R4 ;  /* 0x0000001007047825 */ /* 0x002fca00078e0004 */
[----:B------:R2:W-:Y:S02]  /*0da0*/  STG.E.128 desc[UR4][R4.64], R20 ;  /* 0x0000001404007986 */ /* 0x0005e4000c101d04 */
.L_x_6932:
[----:B------:R-:W-:Y:S05]  /*0db0*/  BSYNC.RELIABLE B1 ;  /* 0x0000000000017941 */ /* 0x000fea0003800100 */
.L_x_6927:
[----:B------:R-:W-:-:S13]  /*0dc0*/  ISETP.GE.U32.AND P0, PT, R3, R48, PT ;  /* 0x000000300300720c */ /* 0x000fda0003f06070 */
[----:B-12---:R-:W1:Y:S01]  /*0dd0*/  @!P0 LDC.64 R4, c[0x0][0x388] ;  /* 0x0000e200ff048b82 */ /* 0x006e620000000a00 */
[----:B------:R-:W-:Y:S02]  /*0de0*/  @!P0 IMAD R7, R0, 0x400, R3 ;  /* 0x0000040000078824 */ /* 0x000fe400078e0203 */
[----:B------:R-:W-:Y:S02]  /*0df0*/  @!P0 VIADD R3, R3, 0x80 ;  /* 0x0000008003038836 */ /* 0x000fe40000000000 */
[----:B-1----:R-:W-:-:S05]  /*0e00*/  @!P0 IMAD.WIDE.U32 R4, R7, 0x10, R4 ;  /* 0x0000001007048825 */ /* 0x002fca00078e0004 */
[----:B------:R3:W-:Y:S02]  /*0e10*/  @!P0 STG.E.128 desc[UR4][R4.64], R32 ;  /* 0x0000002004008986 */ /* 0x0007e4000c101d04 */
.L_x_6933:
[----:B------:R-:W-:Y:S05]  /*0e20*/  BSYNC.RECONVERGENT B0 ;  /* 0x0000000000007941 */ /* 0x000fea0003800200 */
.L_x_6926:
[----:B------:R-:W-:Y:S05]  /*0e30*/  WARPSYNC.ALL ;  /* 0x0000000000007948 */ /* 0x000fea0003800000 */
[----:B------:R-:W-:-:S13]  /*0e40*/  ISETP.GE.U32.AND P0, PT, R3, R48, PT ;  /* 0x000000300300720c */ /* 0x000fda0003f06070 */
[----:B------:R-:W-:Y:S05]  /*0e50*/  @P0 EXIT ;  /* 0x000000000000094d */ /* 0x000fea0003800000 */
[----:B-123--:R-:W1:Y:S01]  /*0e60*/  LDC.64 R4, c[0x0][0x388] ;  /* 0x0000e200ff047b82 */ /* 0x00ee620000000a00 */
[----:B------:R-:W-:-:S04]  /*0e70*/  IMAD R3, R0, 0x400, R3 ;  /* 0x0000040000037824 */ /* 0x000fc800078e0203 */
[----:B-1----:R-:W-:-:S05]  /*0e80*/  IMAD.WIDE.U32 R2, R3, 0x10, R4 ;  /* 0x0000001003027825 */ /* 0x002fca00078e0004 */
[----:B------:R-:W-:Y:S01]  /*0e90*/  STG.E.128 desc[UR4][R2.64], R24 ;  /* 0x0000001802007986 */ /* 0x000fe2000c101d04 */
[----:B------:R-:W-:Y:S05]  /*0ea0*/  EXIT ;  /* 0x000000000000794d */ /* 0x000fea0003800000 */
.L_x_6925:
[----:B------:R-:W0:Y:S01]  /*0eb0*/  S2R R3, SR_TID.X ;  /* 0x0000000000037919 */ /* 0x000e220000002100 */
[----:B------:R-:W1:Y:S01]  /*0ec0*/  LDC.64 R44, c[0x0][0x390] ;  /* 0x0000e400ff2c7b82 */ /* 0x000e620000000a00 */
[----:B------:R-:W-:-:S07]  /*0ed0*/  IMAD.SHL.U32 R0, R0, 0x400, RZ ;  /* 0x0000040000007824 */ /* 0x000fce00078e00ff */
[----:B------:R-:W2:Y:S01]  /*0ee0*/  LDC.64 R4, c[0x0][0x398] ;  /* 0x0000e600ff047b82 */ /* 0x000ea20000000a00 */
[----:B------:R-:W3:Y:S07]  /*0ef0*/  S2R R2, SR_TID.X ;  /* 0x0000000000027919 */ /* 0x000eee0000002100 */
[----:B------:R-:W4:Y:S01]  /*0f00*/  LDC.64 R6, c[0x0][0x388] ;  /* 0x0000e200ff067b82 */ /* 0x000f220000000a00 */
[----:B-1----:R-:W-:-:S04]  /*0f10*/  IMAD.WIDE.U32 R44, R0, 0x10, R44 ;  /* 0x00000010002c7825 */ /* 0x002fc800078e002c */
[----:B0-----:R-:W-:-:S04]  /*0f20*/  IMAD.WIDE.U32 R44, R3, 0x20, R44 ;  /* 0x00000020032c7825 */ /* 0x001fc800078e002c */
[----:B--2---:R-:W-:Y:S01]  /*0f30*/  IMAD.WIDE.U32 R4, R0, 0x10, R4 ;  /* 0x0000001000047825 */ /* 0x004fe200078e0004 */
[----:B------:R-:W2:Y:S04]  /*0f40*/  LDG.E.ENL2.256 R20, R16, desc[UR4][R44.64] ;  /* 0xfe0000042c10797e */ /* 0x000ea80008121914 */
[----:B------:R-:W5:Y:S01]  /*0f50*/  LDG.E.ENL2.256 R8, R32, desc[UR4][R44.64+0x1000] ;  /* 0xfe0080042c20797e */ /* 0x000f620008121908 */
[----:B------:R-:W-:-:S05]  /*0f60*/  IMAD.WIDE.U32 R4, R3, 0x20, R4 ;  /* 0x0000002003047825 */ /* 0x000fca00078e0004 */
[----:B------:R-:W2:Y:S04]  /*0f70*/  LDG.E.ENL2.256 R24, R36, desc[UR4][R4.64] ;  /* 0xfe0000040424797e */ /* 0x000ea80008121918 */
[----:B------:R-:W5:Y:S01]  /*0f80*/  LDG.E.ENL2.256 R12, R28, desc[UR4][R4.64+0x1000] ;  /* 0xfe008004041c797e */ /* 0x000f62000812190c */
[----:B----4-:R-:W-:-:S04]  /*0f90*/  IMAD.WIDE.U32 R6, R0, 0x10, R6 ;  /* 0x0000001000067825 */ /* 0x010fc800078e0006 */
[----:B---3--:R-:W-:Y:S01]  /*0fa0*/  IMAD.WIDE.U32 R2, R2, 0x20, R6 ;  /* 0x0000002002027825 */ /* 0x008fe200078e0006 */
[-C--:B--2---:R-:W-:Y:S02]  /*0fb0*/  DMUL R46, R16, R38.reuse ;  /* 0x00000026102e7228 */ /* 0x084fe40000000000 */
[----:B------:R-:W-:Y:S02]  /*0fc0*/  DMUL R42, R18, R38 ;  /* 0x00000026122a7228 */ /* 0x000fe40000000000 */
[-C--:B------:R-:W-:Y:S02]  /*0fd0*/  DMUL R38, R22, R26.reuse ;  /* 0x0000001a16267228 */ /* 0x080fe40000000000 */
[----:B------:R-:W-:Y:S02]  /*0fe0*/  DMUL R40, R20, R26 ;  /* 0x0000001a14287228 */ /* 0x000fe40000000000 */
[-C--:B-----5:R-:W-:Y:S02]  /*0ff0*/  DMUL R26, R34, R30.reuse ;  /* 0x0000001e221a7228 */ /* 0x0a0fe40000000000 */
[----:B------:R-:W-:-:S02]  /*1000*/  DMUL R30, R32, R30 ;  /* 0x0000001e201e7228 */ /* 0x000fc40000000000 */
[----:B------:R-:W-:Y:S02]  /*1010*/  DFMA R18, R18, R36, R46 ;  /* 0x000000241212722b */ /* 0x000fe4000000002e */
[-C--:B------:R-:W-:Y:S02]  /*1020*/  DFMA R20, R20, R24.reuse, -R38 ;  /* 0x000000181414722b */ /* 0x080fe40000000826 */
[----:B------:R-:W-:Y:S02]  /*1030*/  DFMA R22, R22, R24, R40 ;  /* 0x000000181616722b */ /* 0x000fe40000000028 */
[----:B------:R-:W-:Y:S02]  /*1040*/  DFMA R24, R32, R28, -R26 ;  /* 0x0000001c2018722b */ /* 0x000fe4000000081a */
[----:B------:R-:W-:Y:S02]  /*1050*/  DMUL R46, R10, R14 ;  /* 0x0000000e0a2e7228 */ /* 0x000fe40000000000 */
[----:B------:R-:W-:-:S02]  /*1060*/  DFMA R16, R16, R36, -R42 ;  /* 0x000000241010722b */ /* 0x000fc4000000082a */
[----:B------:R-:W-:Y:S01]  /*1070*/  DFMA R26, R34, R28, R30 ;  /* 0x0000001c221a722b */ /* 0x000fe2000000001e */
[----:B------:R-:W2:Y:S01]  /*1080*/  LDG.E.ENL2.256 R40, R36, desc[UR4][R4.64+0x2000] ;  /* 0xfe0100040424797e */ /* 0x000ea20008121928 */
[----:B------:R-:W-:-:S03]  /*1090*/  DMUL R14, R8, R14 ;  /* 0x0000000e080e7228 */ /* 0x000fc60000000000 */
[----:B------:R-:W2:Y:S01]  /*10a0*/  LDG.E.ENL2.256 R32, R28, desc[UR4][R44.64+0x2000] ;  /* 0xfe0100042c1c797e */ /* 0x000ea20008121920 */
[----:B------:R-:W-:-:S04]  /*10b0*/  DFMA R8, R8, R12, -R46 ;  /* 0x0000000c0808722b */ /* 0x000fc8000000082e */
[----:B------:R-:W-:Y:S02]  /*10c0*/  DFMA R10, R10, R12, R14 ;  /* 0x0000000c0a0a722b */ /* 0x000fe4000000000e */
[----:B------:R-:W3:Y:S04]  /*10d0*/  LDG.E.ENL2.256 R12, R48, desc[UR4][R44.64+0x3000] ;  /* 0xfe0180042c30797e */ /* 0x000ee8000812190c */
[----:B------:R-:W3:Y:S04]  /*10e0*/  LDG.E.ENL2.256 R44, R4, desc[UR4][R4.64+0x3000] ;  /* 0xfe0180040404797e */ /* 0x000ee8000812192c */
[----:B------:R-:W-:Y:S04]  /*10f0*/  STG.E.ENL2.256 desc[UR4][R2.64], R16, R20 ;  /* 0xf80000100214797f */ /* 0x000fe8000f121804 */
[----:B------:R-:W-:Y:S01]  /*1100*/  STG.E.ENL2.256 desc[UR4][R2.64+0x1000], R24, R8 ;  /* 0xf80080180208797f */ /* 0x000fe2000f121804 */
[----:B--2---:R-:W-:-:S02]  /*1110*/  DMUL R52, R30, R38 ;  /* 0x000000261e347228 */ /* 0x004fc40000000000 */
[----:B------:R-:W-:-:S06]  /*1120*/  DMUL R38, R28, R38 ;  /* 0x000000261c267228 */ /* 0x000fcc0000000000 */
[-C--:B------:R-:W-:Y:S02]  /*1130*/  DFMA R28, R28, R36.reuse, -R52 ;  /* 0x000000241c1c722b */ /* 0x080fe40000000834 */
[----:B------:R-:W-:Y:S02]  /*1140*/  DFMA R30, R30, R36, R38 ;  /* 0x000000241e1e722b */ /* 0x000fe40000000026 */
[-C--:B------:R-:W-:Y:S02]  /*1150*/  DMUL R36, R34, R42.reuse ;  /* 0x0000002a22247228 */ /* 0x080fe40000000000 */
[----:B------:R-:W-:Y:S02]  /*1160*/  DMUL R42, R32, R42 ;  /* 0x0000002a202a7228 */ /* 0x000fe40000000000 */
[-C--:B---3--:R-:W-:Y:S02]  /*1170*/  DMUL R38, R50, R6.reuse ;  /* 0x0000000632267228 */ /* 0x088fe40000000000 */
[----:B------:R-:W-:-:S02]  /*1180*/  DMUL R52, R48, R6 ;  /* 0x0000000630347228 */ /* 0x000fc40000000000 */
[-C--:B------:R-:W-:Y:S02]  /*1190*/  DMUL R6, R14, R46.reuse ;  /* 0x0000002e0e067228 */ /* 0x080fe40000000000 */
[----:B------:R-:W-:Y:S02]  /*11a0*/  DMUL R46, R12, R46 ;  /* 0x0000002e0c2e7228 */ /* 0x000fe40000000000 */
[-C--:B------:R-:W-:Y:S02]  /*11b0*/  DFMA R32, R32, R40.reuse, -R36 ;  /* 0x000000282020722b */ /* 0x080fe40000000824 */
[----:B------:R-:W-:Y:S02]  /*11c0*/  DFMA R34, R34, R40, R42 ;  /* 0x000000282222722b */ /* 0x000fe4000000002a */
[-C--:B------:R-:W-:Y:S02]  /*11d0*/  DFMA R48, R48, R4.reuse, -R38 ;  /* 0x000000043030722b */ /* 0x080fe40000000826 */
[----:B------:R-:W-:-:S02]  /*11e0*/  DFMA R50, R50, R4, R52 ;  /* 0x000000043232722b */ /* 0x000fc40000000034 */
[-C--:B------:R-:W-:Y:S02]  /*11f0*/  DFMA R12, R12, R44.reuse, -R6 ;  /* 0x0000002c0c0c722b */ /* 0x080fe40000000806 */
[----:B------:R-:W-:Y:S01]  /*1200*/  DFMA R14, R14, R44, R46 ;  /* 0x0000002c0e0e722b */ /* 0x000fe2000000002e */
[----:B------:R-:W-:Y:S06]  /*1210*/  STG.E.ENL2.256 desc[UR4][R2.64+0x2000], R28, R32 ;  /* 0xf801001c0220797f */ /* 0x000fec000f121804 */
[----:B------:R-:W-:Y:S01]  /*1220*/  STG.E.ENL2.256 desc[UR4][R2.64+0x3000], R48, R12 ;  /* 0xf8018030020c797f */ /* 0x000fe2000f121804 */
[----:B------:R-:W-:Y:S05]  /*1230*/  EXIT ;  /* 0x000000000000794d */ /* 0x000fea0003800000 */
.L_x_6934:
        /* <DEDUP_REMOVED lines=12> */
.L_x_17206:


//--------------------- .text._ZN2at6native29vectorized_elementwise_kernelILi4ENS0_13BinaryFunctorIN3c107complexIdEES5_S5_NS0_15binary_internal10MulFunctorIS5_EEEESt5arrayIPcLm3EEEEviT0_T1_ --------------------------
	.section	.text._ZN2at6native29vectorized_elementwise_kernelILi4ENS0_13BinaryFunctorIN3c107complexIdEES5_S5_NS0_15binary_internal10MulFunctorIS5_EEEESt5arrayIPcLm3EEEEviT0_T1_,"ax",@progbits
	.align	128
        .global         _ZN2at6native29vectorized_elementwise_kernelILi4ENS0_13BinaryFunctorIN3c107complexIdEES5_S5_NS0_15binary_internal10MulFunctorIS5_EEEESt5arrayIPcLm3EEEEviT0_T1_
        .type           _ZN2at6native29vectorized_elementwise_kernelILi4ENS0_13BinaryFunctorIN3c107complexIdEES5_S5_NS0_15binary_internal10MulFunctorIS5_EEEESt5arrayIPcLm3EEEEviT0_T1_,@function
        .size           _ZN2at6native29vectorized_elementwise_kernelILi4ENS0_13BinaryFunctorIN3c107complexIdEES5_S5_NS0_15binary_internal10MulFunctorIS5_EEEESt5arrayIPcLm3EEEEviT0_T1_,(.L_x_17207 - _ZN2at6native29vectorized_elementwise_kernelILi4ENS0_13BinaryFunctorIN3c107complexIdEES5_S5_NS0_15binary_internal10MulFunctorIS5_EEEESt5arrayIPcLm3EEEEviT0_T1_)
        .other          _ZN2at6native29vectorized_elementwise_kernelILi4ENS0_13BinaryFunctorIN3c107complexIdEES5_S5_NS0_15binary_internal10MulFunctorIS5_EEEESt5arrayIPcLm3EEEEviT0_T1_,@"STO_CUDA_ENTRY STV_DEFAULT"
_ZN2at6native29vectorized_elementwise_kernelILi4ENS0_13BinaryFunctorIN3c107complexIdEES5_S5_NS0_15binary_internal10MulFunctorIS5_EEEESt5arrayIPcLm3EEEEviT0_T1_:
.text._ZN2at6native29vectorized_elementwise_kernelILi4ENS0_13BinaryFunctorIN3c107complexIdEES5_S5_NS0_15binary_internal10MulFunctorIS5_EEEESt5arrayIPcLm3EEEEviT0_T1_:
        /* <DEDUP_REMOVED lines=190> */
.L_x_6938:
[----:B------:R-:W-:-:S13]  /*0be0*/  ISETP.GE.U32.AND P0, PT, R3, R48, PT ;  /* 0x000000300300720c */ /* 0x000fda0003f06070 */
[----:B------:R-:W-:Y:S05]  /*0bf0*/  @P0 BRA `(.L_x_6940) ;  /* 0x0000000000300947 */ /* 0x000fea0003800000 */
[----:B0-----:R-:W0:Y:S01]  /*0c00*/  LDC.64 R8, c[0x0][0x388] ;  /* 0x0000e200ff087b82 */ /* 0x001e220000000a00 */
[----:B------:R-:W-:Y:S02]  /*0c10*/  IMAD R11, R0, 0x400, R3 ;  /* 0x00000400000b7824 */ /* 0x000fe400078e0203 */
[----:B------:R-:W-:Y:S02]  /*0c20*/  VIADD R3, R3, 0x80 ;  /* 0x0000008003037836 */ /* 0x000fe40000000000 */
[----:B0-----:R-:W-:-:S05]  /*0c30*/  IMAD.WIDE.U32 R8, R11, 0x10, R8 ;  /* 0x000000100b087825 */ /* 0x001fca00078e0008 */
[----:B------:R1:W-:Y:S02]  /*0c40*/  STG.E.128 desc[UR4][R8.64], R4 ;  /* 0x0000000408007986 */ /* 0x0003e4000c101d04 */
.L_x_6939:
[----:B------:R-:W-:-:S13]  /*0c50*/  ISETP.GE.U32.AND P0, PT, R3, R48, PT ;  /* 0x000000300300720c */ /* 0x000fda0003f06070 */
[----:B------:R-:W-:Y:S05]  /*0c60*/  @P0 BRA `(.L_x_6941) ;  /* 0x0000000000300947 */ /* 0x000fea0003800000 */
[----:B-1----:R-:W1:Y:S01]  /*0c70*/  LDC.64 R4, c[0x0][0x388] ;  /* 0x0000e200ff047b82 */ /* 0x002e620000000a00 */
[----:B------:R-:W-:Y:S02]  /*0c80*/  IMAD R7, R0, 0x400, R3 ;  /* 0x0000040000077824 */ /* 0x000fe400078e0203 */
[----:B------:R-:W-:Y:S02]  /*0c90*/  VIADD R3, R3, 0x80 ;  /* 0x0000008003037836 */ /* 0x000fe40000000000 */
[----:B-1----:R-:W-:-:S05]  /*0ca0*/  IMAD.WIDE.U32 R4, R7, 0x10, R4 ;  /* 0x0000001007047825 */ /* 0x002fca00078e0004 */
[----:B------:R1:W-:Y:S02]  /*0cb0*/  STG.E.128 desc[UR4][R4.64], R40 ;  /* 0x0000002804007986 */ /* 0x0003e4000c101d04 */
.L_x_6940:
[----:B------:R-:W-:-:S13]  /*0cc0*/  ISETP.GE.U32.AND P0, PT, R3, R48, PT ;  /* 0x000000300300720c */ /* 0x000fda0003f06070 */
[----:B------:R-:W-:Y:S05]  /*0cd0*/  @P0 BRA `(.L_x_6942) ;  /* 0x0000000000340947 */ /* 0x000fea0003800000 */
[----:B-1----:R-:W1:Y:S01]  /*0ce0*/  LDC.64 R4, c[0x0][0x388] ;  /* 0x0000e200ff047b82 */ /* 0x002e620000000a00 */
[----:B------:R-:W-:Y:S02]  /*0cf0*/  IMAD R7, R0, 0x400, R3 ;  /* 0x0000040000077824 */ /* 0x000fe400078e0203 */
[----:B------:R-:W-:Y:S02]  /*0d00*/  VIADD R3, R3, 0x80 ;  /* 0x0000008003037836 */ /* 0x000fe40000000000 */
[----:B-1----:R-:W-:-:S05]  /*0d10*/  IMAD.WIDE.U32 R4, R7, 0x10, R4 ;  /* 0x0000001007047825 */ /* 0x002fca00078e0004 */
[----:B------:R2:W-:Y:S02]  /*0d20*/  STG.E.128 desc[UR4][R4.64], R16 ;  /* 0x0000001004007986 */ /* 0x0005e4000c101d04 */
.L_x_6941:
        /* <DEDUP_REMOVED lines=8> */
.L_x_6942:
[----:B------:R-:W-:Y:S05]  /*0db0*/  BSYNC.RELIABLE B1 ;  /* 0x0000000000017941 */ /* 0x000fea0003800100 */
.L_x_6937:
[----:B------:R-:W-:-:S13]  /*0dc0*/  ISETP.GE.U32.AND P0, PT, R3, R48, PT ;  /* 0x000000300300720c */ /* 0x000fda0003f06070 */
[----:B-12---:R-:W1:Y:S01]  /*0dd0*/  @!P0 LDC.64 R4, c[0x0][0x388] ;  /* 0x0000e200ff048b82 */ /* 0x006e620000000a00 */
[----:B------:R-:W-:Y:S02]  /*0de0*/  @!P0 IMAD R7, R0, 0x400, R3 ;  /* 0x0000040000078824 */ /* 0x000fe400078e0203 */
[----:B------:R-:W-:Y:S02]  /*0df0*/  @!P0 VIADD R3, R3, 0x80 ;  /* 0x0000008003038836 */ /* 0x000fe40000000000 */
[----:B-1----:R-:W-:-:S05]  /*0e00*/  @!P0 IMAD.WIDE.U32 R4, R7, 0x10, R4 ;  /* 0x0000001007048825 */ /* 0x002fca00078e0004 */
[----:B------:R3:W-:Y:S02]  /*0e10*/  @!P0 STG.E.128 desc[UR4][R4.64], R32 ;  /* 0x0000002004008986 */ /* 0x0007e4000c101d04 */
.L_x_6943:
[----:B------:R-:W-:Y:S05]  /*0e20*/  BSYNC.RECONVERGENT B0 ;  /* 0x0000000000007941 */ /* 0x000fea0003800200 */
.L_x_6936:
        /* <DEDUP_REMOVED lines=8> */
.L_x_6935:
        /* <DEDUP_REMOVED lines=57> */
.L_x_6944:
        /* <DEDUP_REMOVED lines=12> */
.L_x_17207:


//--------------------- .text._ZN2at6native29vectorized_elementwise_kernelILi8ENS0_13BinaryFunctorIN3c107complexIdEES5_S5_NS0_15binary_internal10MulFunctorIS5_EEEESt5arrayIPcLm3EEEEviT0_T1_ --------------------------
	.section	.text._ZN2at6native29vectorized_elementwise_kernelILi8ENS0_13BinaryFunctorIN3c107complexIdEES5_S5_NS0_15binary_internal10MulFunctorIS5_EEEESt5arrayIPcLm3EEEEviT0_T1_,"ax",@progbits
	.align	128
        .global         _ZN2at6native29vectorized_elementwise_kernelILi8ENS0_13BinaryFunctorIN3c107complexIdEES5_S5_NS0_15binary_internal10MulFunctorIS5_EEEESt5arrayIPcLm3EEEEviT0_T1_
        .type           _ZN2at6native29vectorized_elementwise_kernelILi8ENS0_13BinaryFunctorIN3c107complexIdEES5_S5_NS0_15binary_internal10MulFunctorIS5_EEEESt5arrayIPcLm3EEEEviT0_T1_,@function
        .size           _ZN2at6native29vectorized_elementwise_kernelILi8ENS0_13BinaryFunctorIN3c107complexIdEES5_S5_NS0_15binary_internal10MulFunctorIS5_EEEESt5arrayIPcLm3EEEEviT0_T1_,(.L_x_17208 - _ZN2at6native29vectorized_elementwise_kernelILi8ENS0_13BinaryFunctorIN3c107complexIdEES5_S5_NS0_15binary_internal10MulFunctorIS5_EEEESt5arrayIPcLm3EEEEviT0_T1_)
        .other          _ZN2at6native29vectorized_elementwise_kernelILi8ENS0_13BinaryFunctorIN3c107complexIdEES5_S5_NS0_15binary_internal10MulFunctorIS5_EEEESt5arrayIPcLm3EEEEviT0_T1_,@"STO_CUDA_ENTRY STV_DEFAULT"
_ZN2at6native29vectorized_elementwise_kernelILi8ENS0_13BinaryFunctorIN3c107complexIdEES5_S5_NS0_15binary_internal10MulFunctorIS5_EEEESt5arrayIPcLm3EEEEviT0_T1_:
.text._ZN2at6native29vectorized_elementwise_kernelILi8ENS0_13BinaryFunctorIN3c107complexIdEES5_S5_NS0_15binary_internal10MulFunctorIS5_EEEESt5arrayIPcLm3EEEEviT0_T1_:
        /* <DEDUP_REMOVED lines=16> */
[----:B------:R-:W-:-:S06]  /*0100*/  IMAD.MOV.U32 R40, RZ, RZ, R0 ;  /* 0x000000ffff287224 */ /* 0x000fcc00078e0000 */
[----:B------:R-:W0:Y:S08]  /*0110*/  LDC.64 R18, c[0x0][0x398] ;  /* 0x0000e600ff127b82 */ /* 0x000e300000000a00 */
[----:B------:R-:W5:Y:S01]  /*0120*/  LDC.64 R22, c[0x0][0x398] ;  /* 0x0000e600ff167b82 */ /* 0x000f620000000a00 */
[----:B------:R-:W-:Y:S02]  /*0130*/  @!P2 IMAD R9, R3, 0x400, R40 ;  /* 0x000004000309a824 */ /* 0x000fe400078e0228 */
[----:B------:R-:W-:-:S02]  /*0140*/  @!P2 VIADD R40, R40, 0x80 ;  /* 0x000000802828a836 */ /* 0x000fc40000000000 */
[C---:B-1----:R-:W-:Y:S01]  /*0150*/  @!P2 IMAD.WIDE.U32 R4, R9.reuse, 0x10, R4 ;  /* 0x000000100904a825 */ /* 0x042fe200078e0004 */
[----:B------:R-:W-:Y:S02]  /*0160*/  CS2R R30, SRZ ;  /* 0x00000000001e7805 */ /* 0x000fe4000001ff00 */
[----:B------:R-:W-:Y:S02]  /*0170*/  CS2R R28, SRZ ;  /* 0x00000000001c7805 */ /* 0x000fe4000001ff00 */
[----:B------:R-:W-:Y:S01]  /*0180*/  ISETP.GE.U32.AND P0, PT, R40, R57, PT ;  /* 0x000000392800720c */ /* 0x000fe20003f06070 */
[----:B--2---:R-:W-:Y:S01]  /*0190*/  @!P2 IMAD.WIDE.U32 R6, R9, 0x10, R6 ;  /* 0x000000100906a825 */ /* 0x004fe200078e0006 */
[----:B------:R-:W-:Y:S02]  /*01a0*/  CS2R R8, SRZ ;  /* 0x0000000000087805 */ /* 0x000fe4000001ff00 */
[----:B------:R-:W-:Y:S02]  /*01b0*/  CS2R R26, SRZ ;  /* 0x00000000001a7805 */ /* 0x000fe4000001ff00 */
[----:B------:R-:W-:-:S02]  /*01c0*/  CS2R R24, SRZ ;  /* 0x0000000000187805 */ /* 0x000fc4000001ff00 */
[----:B------:R-:W-:Y:S01]  /*01d0*/  CS2R R38, SRZ ;  /* 0x0000000000267805 */ /* 0x000fe2000001ff00 */
[----:B------:R1:W2:Y:S01]  /*01e0*/  @!P2 LDG.E.128 R12, desc[UR4][R6.64] ;  /* 0x00000004060ca981 */ /* 0x0002a2000c1e1d00 */
[----:B------:R-:W-:Y:S01]  /*01f0*/  CS2R R36, SRZ ;  /* 0x0000000000247805 */ /* 0x000fe2000001ff00 */
[----:B------:R-:W5:Y:S02]  /*0200*/  LDC.64 R46, c[0x0][0x390] ;  /* 0x0000e400ff2e7b82 */ /* 0x000f640000000a00 */
[----:B------:R4:W2:Y:S01]  /*0210*/  @!P2 LDG.E.128 R8, desc[UR4][R4.64] ;  /* 0x000000040408a981 */ /* 0x0008a2000c1e1d00 */
[----:B------:R-:W-:Y:S02]  /*0220*/  @!P0 IMAD R35, R3, 0x400, R40 ;  /* 0x0000040003238824 */ /* 0x000fe400078e0228 */
[----:B------:R-:W-:-:S03]  /*0230*/  @!P0 VIADD R40, R40, 0x80 ;  /* 0x0000008028288836 */ /* 0x000fc60000000000 */
[----:B-1----:R-:W1:Y:S01]  /*0240*/  LDC.64 R6, c[0x0][0x398] ;  /* 0x0000e600ff067b82 */ /* 0x002e620000000a00 */
[----:B---3--:R-:W-:Y:S01]  /*0250*/  @!P0 IMAD.WIDE.U32 R32, R35, 0x10, R16 ;  /* 0x0000001023208825 */ /* 0x008fe200078e0010 */
[----:B------:R-:W-:-:S03]  /*0260*/  ISETP.GE.U32.AND P1, PT, R40, R57, PT ;  /* 0x000000392800720c */ /* 0x000fc60003f26070 */
[----:B0-----:R-:W-:Y:S01]  /*0270*/  @!P0 IMAD.WIDE.U32 R34, R35, 0x10, R18 ;  /* 0x0000001023228825 */ /* 0x001fe200078e0012 */
[----:B------:R-:W-:Y:S02]  /*0280*/  CS2R R18, SRZ ;  /* 0x0000000000127805 */ /* 0x000fe4000001ff00 */
[----:B------:R-:W-:Y:S01]  /*0290*/  CS2R R16, SRZ ;  /* 0x0000000000107805 */ /* 0x000fe2000001ff00 */
[----:B----4-:R-:W0:Y:S01]  /*02a0*/  LDC.64 R4, c[0x0][0x390] ;  /* 0x0000e400ff047b82 */ /* 0x010e220000000a00 */
[----:B------:R-:W3:Y:S04]  /*02b0*/  @!P0 LDG.E.128 R28, desc[UR4][R32.64] ;  /* 0x00000004201c8981 */ /* 0x000ee8000c1e1d00 */
[----:B------:R4:W3:Y:S03]  /*02c0*/  @!P0 LDG.E.128 R24, desc[UR4][R34.64] ;  /* 0x0000000422188981 */ /* 0x0008e6000c1e1d00 */
[----:B------:R-:W3:Y:S01]  /*02d0*/  LDC.64 R60, c[0x0][0x398] ;  /* 0x0000e600ff3c7b82 */ /* 0x000ee20000000a00 */
[----:B------:R-:W-:-:S04]  /*02e0*/  @!P1 IMAD R45, R3, 0x400, R40 ;  /* 0x00000400032d9824 */ /* 0x000fc800078e0228 */
[C---:B------:R-:W-:Y:S01]  /*02f0*/  @!P1 IMAD.WIDE.U32 R42, R45.reuse, 0x10, R20 ;  /* 0x000000102d2a9825 */ /* 0x040fe200078e0014 */
[----:B------:R-:W-:Y:S02]  /*0300*/  CS2R R20, SRZ ;  /* 0x0000000000147805 */ /* 0x000fe4000001ff00 */
[----:B------:R-:W3:Y:S01]  /*0310*/  LDC.64 R58, c[0x0][0x398] ;  /* 0x0000e600ff3a7b82 */ /* 0x000ee20000000a00 */
[----:B-----5:R-:W-:Y:S01]  /*0320*/  @!P1 IMAD.WIDE.U32 R44, R45, 0x10, R22 ;  /* 0x000000102d2c9825 */ /* 0x020fe200078e0016 */
[----:B------:R-:W-:-:S03]  /*0330*/  CS2R R22, SRZ ;  /* 0x0000000000167805 */ /* 0x000fc6000001ff00 */
[----:B------:R-:W-:Y:S01]  /*0340*/  @!P1 VIADD R40, R40, 0x80 ;  /* 0x0000008028289836 */ /* 0x000fe20000000000 */
[----:B------:R5:W3:Y:S04]  /*0350*/  @!P1 LDG.E.128 R16, desc[UR4][R44.64] ;  /* 0x000000042c109981 */ /* 0x000ae8000c1e1d00 */
[----:B------:R-:W-:Y:S01]  /*0360*/  ISETP.GE.U32.AND P0, PT, R40, R57, PT ;  /* 0x000000392800720c */ /* 0x000fe20003f06070 */
[----:B------:R1:W3:Y:S01]  /*0370*/  @!P1 LDG.E.128 R20, desc[UR4][R42.64] ;  /* 0x000000042a149981 */ /* 0x0002e2000c1e1d00 */
[----:B----4-:R-:W-:Y:S02]  /*0380*/  CS2R R34, SRZ ;  /* 0x0000000000227805 */ /* 0x010fe4000001ff00 */
[----:B------:R-:W-:Y:S01]  /*0390*/  CS2R R32, SRZ ;  /* 0x0000000000207805 */ /* 0x000fe2000001ff00 */
[----:B-----5:R-:W-:-:S08]  /*03a0*/  VIADD R44, R0, 0x100 ;  /* 0x00000100002c7836 */ /* 0x020fd00000000000 */
[----:B------:R-:W-:Y:S01]  /*03b0*/  @!P0 IMAD R51, R3, 0x400, R40 ;  /* 0x0000040003338824 */ /* 0x000fe200078e0228 */
[----:B-1----:R-:W1:Y:S03]  /*03c0*/  LDC.64 R42, c[0x0][0x398] ;  /* 0x0000e600ff2a7b82 */ /* 0x002e660000000a00 */
[----:B0-----:R-:W-:-:S04]  /*03d0*/  @!P0 IMAD.WIDE.U32 R48, R51, 0x10, R4 ;  /* 0x0000001033308825 */ /* 0x001fc800078e0004 */
[----:B------:R-:W-:Y:S01]  /*03e0*/  @!P0 IMAD.WIDE.U32 R50, R51, 0x10, R6 ;  /* 0x0000001033328825 */ /* 0x000fe200078e0006 */
[----:B------:R0:W4:Y:S04]  /*03f0*/  @!P0 LDG.E.128 R32, desc[UR4][R48.64] ;  /* 0x0000000430208981 */ /* 0x000128000c1e1d00 */
[----:B------:R5:W4:Y:S01]  /*0400*/  @!P0 LDG.E.128 R36, desc[UR4][R50.64] ;  /* 0x0000000432248981 */ /* 0x000b22000c1e1d00 */
[----:B------:R-:W-:-:S05]  /*0410*/  @!P0 VIADD R40, R40, 0x80 ;  /* 0x0000008028288836 */ /* 0x000fca0000000000 */
[-C--:B------:R-:W-:Y:S01]  /*0420*/  ISETP.GE.U32.AND P0, PT, R40, R57.reuse, PT ;  /* 0x000000392800720c */ /* 0x080fe20003f06070 */
[----:B------:R-:W-:Y:S01]  /*0430*/  VIADD R2, R0, 0x80 ;  /* 0x0000008000027836 */ /* 0x000fe20000000000 */
[-C--:B------:R-:W-:Y:S02]  /*0440*/  ISETP.GE.U32.AND P1, PT, R44, R57.reuse, PT ;  /* 0x000000392c00720c */ /* 0x080fe40003f26070 */
[----:B------:R-:W-:Y:S02]  /*0450*/  CS2R R4, SRZ ;  /* 0x0000000000047805 */ /* 0x000fe4000001ff00 */
[----:B------:R-:W-:-:S07]  /*0460*/  ISETP.GE.U32.AND P3, PT, R2, R57, PT ;  /* 0x000000390200720c */ /* 0x000fce0003f66070 */
[----:B0-----:R-:W-:Y:S02]  /*0470*/  @!P0 IMAD R49, R3, 0x400, R40 ;  /* 0x0000040003318824 */ /* 0x001fe400078e0228 */
[----:B------:R-:W-:Y:S02]  /*0480*/  @!P0 VIADD R40, R40, 0x80 ;  /* 0x0000008028288836 */ /* 0x000fe40000000000 */
[----:B------:R-:W-:Y:S02]  /*0490*/  VIADD R48, R0, 0x180 ;  /* 0x0000018000307836 */ /* 0x000fe40000000000 */
[----:B------:R-:W-:-:S03]  /*04a0*/  @!P0 IMAD.WIDE.U32 R46, R49, 0x10, R46 ;  /* 0x00000010312e8825 */ /* 0x000fc600078e002e */
[----:B------:R-:W-:Y:S01]  /*04b0*/  ISETP.GE.U32.AND P4, PT, R48, R57, PT ;  /* 0x000000393000720c */ /* 0x000fe20003f86070 */
[----:B-1----:R-:W-:Y:S02]  /*04c0*/  @!P0 IMAD.WIDE.U32 R48, R49, 0x10, R42 ;  /* 0x0000001031308825 */ /* 0x002fe400078e002a */
[----:B------:R-:W0:Y:S01]  /*04d0*/  LDC.64 R42, c[0x0][0x398] ;  /* 0x0000e600ff2a7b82 */ /* 0x000e220000000a00 */
[----:B------:R-:W-:Y:S01]  /*04e0*/  CS2R R54, SRZ ;  /* 0x0000000000367805 */ /* 0x000fe2000001ff00 */
[C---:B--2---:R-:W-:Y:S02]  /*04f0*/  @!P2 DMUL R6, R14.reuse, R10 ;  /* 0x0000000a0e06a228 */ /* 0x044fe40000000000 */
[----:B------:R-:W-:-:S06]  /*0500*/  @!P2 DMUL R44, R14, R8 ;  /* 0x000000080e2ca228 */ /* 0x000fcc0000000000 */
[C---:B------:R-:W-:Y:S01]  /*0510*/  @!P2 DFMA R4, R12.reuse, R8, -R6 ;  /* 0x000000080c04a22b */ /* 0x040fe20000000806 */
[----:B------:R-:W-:Y:S01]  /*0520*/  CS2R R6, SRZ ;  /* 0x0000000000067805 */ /* 0x000fe2000001ff00 */
[----:B------:R-:W-:Y:S01]  /*0530*/  @!P2 DFMA R6, R12, R10, R44 ;  /* 0x0000000a0c06a22b */ /* 0x000fe2000000002c */
[----:B------:R-:W-:Y:S01]  /*0540*/  ISETP.GE.U32.AND P2, PT, R40, R57, PT ;  /* 0x000000392800720c */ /* 0x000fe20003f46070 */
[C---:B---3--:R-:W-:Y:S02]  /*0550*/  @!P3 DMUL R14, R26.reuse, R30 ;  /* 0x0000001e1a0eb228 */ /* 0x048fe40000000000 */
[----:B------:R-:W-:-:S10]  /*0560*/  @!P3 DMUL R26, R26, R28 ;  /* 0x0000001c1a1ab228 */ /* 0x000fd40000000000 */
[----:B------:R-:W-:Y:S02]  /*0570*/  @!P2 IMAD R41, R3, 0x400, R40 ;  /* 0x000004000329a824 */ /* 0x000fe400078e0228 */
[----:B------:R-:W-:Y:S01]  /*0580*/  @!P2 VIADD R40, R40, 0x80 ;  /* 0x000000802828a836 */ /* 0x000fe20000000000 */
[----:B------:R-:W-:Y:S02]  /*0590*/  CS2R R8, SRZ ;  /* 0x0000000000087805 */ /* 0x000fe4000001ff00 */
[----:B------:R-:W-:Y:S01]  /*05a0*/  CS2R R10, SRZ ;  /* 0x00000000000a7805 */ /* 0x000fe2000001ff00 */
[C---:B------:R-:W-:Y:S01]  /*05b0*/  @!P3 DFMA R8, R24.reuse, R28, -R14 ;  /* 0x0000001c1808b22b */ /* 0x040fe2000000080e */
[----:B------:R-:W-:Y:S01]  /*05c0*/  CS2R R12, SRZ ;  /* 0x00000000000c7805 */ /* 0x000fe2000001ff00 */
[----:B------:R-:W-:Y:S02]  /*05d0*/  @!P3 DFMA R10, R24, R30, R26 ;  /* 0x0000001e180ab22b */ /* 0x000fe4000000001a */
[----:B------:R-:W-:Y:S01]  /*05e0*/  @!P1 DMUL R44, R18, R22 ;  /* 0x00000016122c9228 */ /* 0x000fe20000000000 */
[----:B------:R-:W-:-:S02]  /*05f0*/  ISETP.GE.U32.AND P3, PT, R40, R57, PT ;  /* 0x000000392800720c */ /* 0x000fc40003f66070 */
[----:B------:R-:W-:Y:S02]  /*0600*/  CS2R R26, SRZ ;  /* 0x00000000001a7805 */ /* 0x000fe4000001ff00 */
[----:B------:R-:W-:Y:S02]  /*0610*/  CS2R R24, SRZ ;  /* 0x0000000000187805 */ /* 0x000fe4000001ff00 */
[----:B------:R-:W-:Y:S02]  /*0620*/  CS2R R30, SRZ ;  /* 0x00000000001e7805 */ /* 0x000fe4000001ff00 */
[----:B------:R-:W-:Y:S01]  /*0630*/  CS2R R28, SRZ ;  /* 0x00000000001c7805 */ /* 0x000fe2000001ff00 */
[-C--:B------:R-:W-:Y:S01]  /*0640*/  @!P1 DFMA R12, R16, R20.reuse, -R44 ;  /* 0x00000014100c922b */ /* 0x080fe2000000082c */
[----:B------:R-:W2:Y:S01]  /*0650*/  @!P0 LDG.E.128 R24, desc[UR4][R46.64] ;  /* 0x000000042e188981 */ /* 0x000ea2000c1e1d00 */
[----:B------:R-:W1:Y:S01]  /*0660*/  LDC.64 R44, c[0x0][0x390] ;  /* 0x0000e400ff2c7b82 */ /* 0x000e620000000a00 */
[----:B------:R-:W-:-:S02]  /*0670*/  @!P1 DMUL R18, R18, R20 ;  /* 0x0000001412129228 */ /* 0x000fc40000000000 */
[----:B------:R1:W2:Y:S01]  /*0680*/  @!P0 LDG.E.128 R28, desc[UR4][R48.64] ;  /* 0x00000004301c8981 */ /* 0x0002a2000c1e1d00 */
[----:B------:R-:W-:-:S04]  /*0690*/  CS2R R14, SRZ ;  /* 0x00000000000e7805 */ /* 0x000fc8000001ff00 */
[----:B------:R-:W3:Y:S01]  /*06a0*/  LDC.64 R20, c[0x0][0x390] ;  /* 0x0000e400ff147b82 */ /* 0x000ee20000000a00 */
[----:B------:R-:W-:Y:S01]  /*06b0*/  @!P1 DFMA R14, R16, R22, R18 ;  /* 0x00000016100e922b */ /* 0x000fe20000000012 */
[----:B-----5:R-:W-:Y:S02]  /*06c0*/  @!P3 IMAD R51, R3, 0x400, R40 ;  /* 0x000004000333b824 */ /* 0x020fe400078e0228 */
[----:B------:R-:W-:-:S04]  /*06d0*/  @!P3 VIADD R40, R40, 0x80 ;  /* 0x000000802828b836 */ /* 0x000fc80000000000 */
[----:B------:R-:W5:Y:S01]  /*06e0*/  LDC.64 R22, c[0x0][0x390] ;  /* 0x0000e400ff167b82 */ /* 0x000f620000000a00 */
[C---:B----4-:R-:W-:Y:S02]  /*06f0*/  @!P4 DMUL R52, R38.reuse, R34 ;  /* 0x000000222634c228 */ /* 0x050fe40000000000 */
[-C--:B------:R-:W-:Y:S01]  /*0700*/  @!P4 DMUL R38, R38, R32.reuse ;  /* 0x000000202626c228 */ /* 0x080fe20000000000 */
[----:B------:R-:W-:Y:S02]  /*0710*/  ISETP.GE.U32.AND P0, PT, R40, R57, PT ;  /* 0x000000392800720c */ /* 0x000fe40003f06070 */
[----:B------:R-:W-:Y:S02]  /*0720*/  CS2R R16, SRZ ;  /* 0x0000000000107805 */ /* 0x000fe4000001ff00 */
[----:B------:R-:W-:Y:S01]  /*0730*/  CS2R R18, SRZ ;  /* 0x0000000000127805 */ /* 0x000fe2000001ff00 */
[C---:B------:R-:W-:Y:S02]  /*0740*/  @!P4 DFMA R16, R36.reuse, R32, -R52 ;  /* 0x000000202410c22b */ /* 0x040fe40000000834 */
[----:B------:R-:W-:Y:S01]  /*0750*/  @!P4 DFMA R18, R36, R34, R38 ;  /* 0x000000222412c22b */ /* 0x000fe20000000026 */
[----:B------:R-:W-:-:S02]  /*0760*/  CS2R R32, SRZ ;  /* 0x0000000000207805 */ /* 0x000fc4000001ff00 */
[----:B------:R-:W-:Y:S02]  /*0770*/  CS2R R34, SRZ ;  /* 0x0000000000227805 */ /* 0x000fe4000001ff00 */
[----:B------:R-:W-:Y:S02]  /*0780*/  CS2R R38, SRZ ;  /* 0x0000000000267805 */ /* 0x000fe4000001ff00 */
[----:B------:R-:W-:Y:S01]  /*0790*/  CS2R R36, SRZ ;  /* 0x0000000000247805 */ /* 0x000fe2000001ff00 */
[----:B-1----:R-:W-:-:S04]  /*07a0*/  @!P2 IMAD.WIDE.U32 R48, R41, 0x10, R44 ;  /* 0x000000102930a825 */ /* 0x002fc800078e002c */
[----:B0-----:R-:W-:Y:S01]  /*07b0*/  @!P2 IMAD.WIDE.U32 R52, R41, 0x10, R42 ;  /* 0x000000102934a825 */ /* 0x001fe200078e002a */
[----:B------:R0:W4:Y:S03]  /*07c0*/  @!P2 LDG.E.128 R32, desc[UR4][R48.64] ;  /* 0x000000043020a981 */ /* 0x000126000c1e1d00 */
[C---:B---3--:R-:W-:Y:S01]  /*07d0*/  @!P3 IMAD.WIDE.U32 R20, R51.reuse, 0x10, R20 ;  /* 0x000000103314b825 */ /* 0x048fe200078e0014 */
[----:B------:R1:W4:Y:S03]  /*07e0*/  @!P2 LDG.E.128 R36, desc[UR4][R52.64] ;  /* 0x000000043424a981 */ /* 0x000326000c1e1d00 */
[----:B------:R-:W-:-:S04]  /*07f0*/  @!P3 IMAD.WIDE.U32 R60, R51, 0x10, R60 ;  /* 0x00000010333cb825 */ /* 0x000fc800078e003c */
[----:B------:R-:W-:Y:S01]  /*0800*/  @!P0 IMAD R51, R3, 0x400, R40 ;  /* 0x0000040003338824 */ /* 0x000fe200078e0228 */
[----:B------:R-:W-:Y:S02]  /*0810*/  CS2R R42, SRZ ;  /* 0x00000000002a7805 */ /* 0x000fe4000001ff00 */
[----:B------:R-:W-:Y:S02]  /*0820*/  CS2R R40, SRZ ;  /* 0x0000000000287805 */ /* 0x000fe4000001ff00 */
[----:B------:R-:W-:Y:S01]  /*0830*/  CS2R R46, SRZ ;  /* 0x00000000002e7805 */ /* 0x000fe2000001ff00 */
[C---:B-----5:R-:W-:Y:S01]  /*0840*/  @!P0 IMAD.WIDE.U32 R22, R51.reuse, 0x10, R22 ;  /* 0x0000001033168825 */ /* 0x060fe200078e0016 */
[----:B------:R-:W-:Y:S02]  /*0850*/  CS2R R44, SRZ ;  /* 0x00000000002c7805 */ /* 0x000fe4000001ff00 */
[----:B0-----:R-:W-:Y:S02]  /*0860*/  CS2R R48, SRZ ;  /* 0x0000000000307805 */ /* 0x001fe4000001ff00 */
[----:B-1----:R-:W-:Y:S01]  /*0870*/  CS2R R52, SRZ ;  /* 0x0000000000347805 */ /* 0x002fe2000001ff00 */
[----:B------:R-:W-:Y:S01]  /*0880*/  @!P0 IMAD.WIDE.U32 R58, R51, 0x10, R58 ;  /* 0x00000010333a8825 */ /* 0x000fe200078e003a */
[----:B------:R-:W-:Y:S01]  /*0890*/  CS2R R50, SRZ ;  /* 0x0000000000327805 */ /* 0x000fe2000001ff00 */
[----:B------:R0:W3:Y:S04]  /*08a0*/  @!P3 LDG.E.128 R40, desc[UR4][R20.64] ;  /* 0x000000041428b981 */ /* 0x0000e8000c1e1d00 */
[----:B------:R-:W3:Y:S04]  /*08b0*/  @!P3 LDG.E.128 R44, desc[UR4][R60.64] ;  /* 0x000000043c2cb981 */ /* 0x000ee8000c1e1d00 */
[----:B------:R2:W5:Y:S04]  /*08c0*/  @!P0 LDG.E.128 R48, desc[UR4][R22.64] ;  /* 0x0000000416308981 */ /* 0x000568000c1e1d00 */
[----:B------:R-:W5:Y:S01]  /*08d0*/  @!P0 LDG.E.128 R52, desc[UR4][R58.64] ;  /* 0x000000043a348981 */ /* 0x000f62000c1e1d00 */
[----:B------:R-:W-:-:S05]  /*08e0*/  VIADD R56, R0, 0x200 ;  /* 0x0000020000387836 */ /* 0x000fca0000000000 */
[----:B------:R-:W-:Y:S01]  /*08f0*/  ISETP.GE.U32.AND P0, PT, R56, R57, PT ;  /* 0x000000393800720c */ /* 0x000fe20003f06070 */
[----:B------:R-:W-:Y:S01]  /*0900*/  VIADD R56, R0, 0x280 ;  /* 0x0000028000387836 */ /* 0x000fe20000000000 */
[----:B0-----:R-:W-:-:S04]  /*0910*/  CS2R R20, SRZ ;  /* 0x0000000000147805 */ /* 0x001fc8000001ff00 */
[----:B------:R-:W-:Y:S01]  /*0920*/  ISETP.GE.U32.AND P1, PT, R56, R57, PT ;  /* 0x000000393800720c */ /* 0x000fe20003f26070 */
[----:B------:R-:W-:Y:S04]  /*0930*/  BSSY.RECONVERGENT B0, `(.L_x_6946) ;  /* 0x000004f000007945 */ /* 0x000fe80003800200 */
[----:B------:R-:W-:Y:S02]  /*0940*/  BSSY.RELIABLE B1, `(.L_x_6947) ;  /* 0x0000047000017945 */ /* 0x000fe40003800100 */
[----:B--2---:R-:W-:-:S08]  /*0950*/  @!P0 DMUL R22, R30, R26 ;  /* 0x0000001a1e168228 */ /* 0x004fd00000000000 */
[-C--:B------:R-:W-:Y:S02]  /*0960*/  @!P0 DFMA R20, R28, R24.reuse, -R22 ;  /* 0x000000181c14822b */ /* 0x080fe40000000816 */
[----:B------:R-:W-:Y:S01]  /*0970*/  @!P0 DMUL R24, R30, R24 ;  /* 0x000000181e188228 */ /* 0x000fe20000000000 */
[----:B------:R-:W-:Y:S01]  /*0980*/  VIADD R30, R0, 0x300 ;  /* 0x00000300001e7836 */ /* 0x000fe20000000000 */
[----:B------:R-:W-:-:S04]  /*0990*/  CS2R R22, SRZ ;  /* 0x0000000000167805 */ /* 0x000fc8000001ff00 */
[----:B------:R-:W-:Y:S01]  /*09a0*/  ISETP.GE.U32.AND P2, PT, R30, R57, PT ;  /* 0x000000391e00720c */ /* 0x000fe20003f46070 */
[----:B------:R-:W-:Y:S01]  /*09b0*/  VIADD R30, R0, 0x380 ;  /* 0x00000380001e7836 */ /* 0x000fe20000000000 */
[----:B------:R-:W-:-:S04]  /*09c0*/  @!P0 DFMA R22, R28, R26, R24 ;  /* 0x0000001a1c16822b */ /* 0x000fc80000000018 */
[----:B------:R-:W-:Y:S02]  /*09d0*/  ISETP.GE.U32.AND P0, PT, R30, R57, PT ;  /* 0x000000391e00720c */ /* 0x000fe40003f06070 */
[----:B------:R-:W-:Y:S02]  /*09e0*/  CS2R R24, SRZ ;  /* 0x0000000000187805 */ /* 0x000fe4000001ff00 */
[----:B------:R-:W-:Y:S01]  /*09f0*/  CS2R R26, SRZ ;  /* 0x00000000001a7805 */ /* 0x000fe2000001ff00 */
[C---:B----4-:R-:W-:Y:S02]  /*0a00*/  @!P1 DMUL R28, R38.reuse, R34 ;  /* 0x00000022261c9228 */ /* 0x050fe40000000000 */
[----:B------:R-:W-:-:S06]  /*0a10*/  @!P1 DMUL R30, R38, R32 ;  /* 0x00000020261e9228 */ /* 0x000fcc0000000000 */
[C---:B------:R-:W-:Y:S02]  /*0a20*/  @!P1 DFMA R24, R36.reuse, R32, -R28 ;  /* 0x000000202418922b */ /* 0x040fe4000000081c */
[----:B------:R-:W-:Y:S01]  /*0a30*/  @!P1 DFMA R26, R36, R34, R30 ;  /* 0x00000022241a922b */ /* 0x000fe2000000001e */
[----:B------:R-:W-:Y:S02]  /*0a40*/  ISETP.GE.U32.AND P1, PT, R0, R57, PT ;  /* 0x000000390000720c */ /* 0x000fe40003f26070 */
[----:B------:R-:W-:Y:S02]  /*0a50*/  CS2R R28, SRZ ;  /* 0x00000000001c7805 */ /* 0x000fe4000001ff00 */
[----:B------:R-:W-:Y:S01]  /*0a60*/  CS2R R30, SRZ ;  /* 0x00000000001e7805 */ /* 0x000fe2000001ff00 */
[C---:B---3--:R-:W-:Y:S02]  /*0a70*/  @!P2 DMUL R38, R46.reuse, R42 ;  /* 0x0000002a2e26a228 */ /* 0x048fe40000000000 */
[----:B------:R-:W-:-:S02]  /*0a80*/  @!P2 DMUL R46, R46, R40 ;  /* 0x000000282e2ea228 */ /* 0x000fc40000000000 */
[C---:B-----5:R-:W-:Y:S02]  /*0a90*/  @!P0 DMUL R36, R54.reuse, R50 ;  /* 0x0000003236248228 */ /* 0x060fe40000000000 */
[----:B------:R-:W-:Y:S01]  /*0aa0*/  @!P0 DMUL R54, R54, R48 ;  /* 0x0000003036368228 */ /* 0x000fe20000000000 */
[----:B------:R-:W-:Y:S02]  /*0ab0*/  CS2R R32, SRZ ;  /* 0x0000000000207805 */ /* 0x000fe4000001ff00 */
[----:B------:R-:W-:Y:S01]  /*0ac0*/  CS2R R34, SRZ ;  /* 0x0000000000227805 */ /* 0x000fe2000001ff00 */
[C---:B------:R-:W-:Y:S02]  /*0ad0*/  @!P2 DFMA R28, R44.reuse, R40, -R38 ;  /* 0x000000282c1ca22b */ /* 0x040fe40000000826 */
[----:B------:R-:W-:Y:S02]  /*0ae0*/  @!P2 DFMA R30, R44, R42, R46 ;  /* 0x0000002a2c1ea22b */ /* 0x000fe4000000002e */
[----:B------:R-:W-:-:S02]  /*0af0*/  @!P0 DFMA R32, R52, R48, -R36 ;  /* 0x000000303420822b */ /* 0x000fc40000000824 */
[----:B------:R-:W-:Y:S01]  /*0b00*/  @!P0 DFMA R34, R52, R50, R54 ;  /* 0x000000323422822b */ /* 0x000fe20000000036 */
[----:B------:R-:W-:Y:S10]  /*0b10*/  @P1 BRA `(.L_x_6948) ;  /* 0x0000000000301947 */ /* 0x000ff40003800000 */
[----:B------:R-:W0:Y:S01]  /*0b20*/  LDC.64 R36, c[0x0][0x388] ;  /* 0x0000e200ff247b82 */ /* 0x000e220000000a00 */
[----:B------:R-:W-:Y:S02]  /*0b30*/  IMAD R39, R3, 0x400, R0 ;  /* 0x0000040003277824 */ /* 0x000fe400078e0200 */
[----:B------:R-:W-:-:S05]  /*0b40*/  IMAD.MOV.U32 R0, RZ, RZ, R2 ;  /* 0x000000ffff007224 */ /* 0x000fca00078e0002 */
        /* <DEDUP_REMOVED lines=9> */
.L_x_6948:
[----:B------:R-:W-:-:S13]  /*0be0*/  ISETP.GE.U32.AND P0, PT, R0, R57, PT ;  /* 0x000000390000720c */ /* 0x000fda0003f06070 */
[----:B------:R-:W-:Y:S05]  /*0bf0*/  @P0 BRA `(.L_x_6950) ;  /* 0x0000000000300947 */ /* 0x000fea0003800000 */
[----:B0-----:R-:W0:Y:S01]  /*0c00*/  LDC.64 R4, c[0x0][0x388] ;  /* 0x0000e200ff047b82 */ /* 0x001e220000000a00 */
[----:B------:R-:W-:Y:S02]  /*0c10*/  IMAD R7, R3, 0x400, R0 ;  /* 0x0000040003077824 */ /* 0x000fe400078e0200 */
[----:B------:R-:W-:Y:S02]  /*0c20*/  VIADD R0, R0, 0x80 ;  /* 0x0000008000007836 */ /* 0x000fe40000000000 */
[----:B0-----:R-:W-:-:S05]  /*0c30*/  IMAD.WIDE.U32 R4, R7, 0x10, R4 ;  /* 0x0000001007047825 */ /* 0x001fca00078e0004 */
[----:B------:R1:W-:Y:S02]  /*0c40*/  STG.E.128 desc[UR4][R4.64], R12 ;  /* 0x0000000c04007986 */ /* 0x0003e4000c101d04 */
.L_x_6949:
[----:B------:R-:W-:-:S13]  /*0c50*/  ISETP.GE.U32.AND P0, PT, R0, R57, PT ;  /* 0x000000390000720c */ /* 0x000fda0003f06070 */
[----:B------:R-:W-:Y:S05]  /*0c60*/  @P0 BRA `(.L_x_6951) ;  /* 0x0000000000300947 */ /* 0x000fea0003800000 */
[----:B01----:R-:W0:Y:S01]  /*0c70*/  LDC.64 R4, c[0x0][0x388] ;  /* 0x0000e200ff047b82 */ /* 0x003e220000000a00 */
[----:B------:R-:W-:Y:S02]  /*0c80*/  IMAD R7, R3, 0x400, R0 ;  /* 0x0000040003077824 */ /* 0x000fe400078e0200 */
[----:B------:R-:W-:Y:S02]  /*0c90*/  VIADD R0, R0, 0x80 ;  /* 0x0000008000007836 */ /* 0x000fe40000000000 */
[----:B0-----:R-:W-:-:S05]  /*0ca0*/  IMAD.WIDE.U32 R4, R7, 0x10, R4 ;  /* 0x0000001007047825 */ /* 0x001fca00078e0004 */
[----:B------:R1:W-:Y:S02]  /*0cb0*/  STG.E.128 desc[UR4][R4.64], R16 ;  /* 0x0000001004007986 */ /* 0x0003e4000c101d04 */
.L_x_6950:
[----:B------:R-:W-:-:S13]  /*0cc0*/  ISETP.GE.U32.AND P0, PT, R0, R57, PT ;  /* 0x000000390000720c */ /* 0x000fda0003f06070 */
[----:B------:R-:W-:Y:S05]  /*0cd0*/  @P0 BRA `(.L_x_6952) ;  /* 0x0000000000340947 */ /* 0x000fea0003800000 */
[----:B01----:R-:W0:Y:S01]  /*0ce0*/  LDC.64 R4, c[0x0][0x388] ;  /* 0x0000e200ff047b82 */ /* 0x003e220000000a00 */
[----:B------:R-:W-:Y:S02]  /*0cf0*/  IMAD R7, R3, 0x400, R0 ;  /* 0x0000040003077824 */ /* 0x000fe400078e0200 */
[----:B------:R-:W-:Y:S02]  /*0d00*/  VIADD R0, R0, 0x80 ;  /* 0x0000008000007836 */ /* 0x000fe40000000000 */
[----:B0-----:R-:W-:-:S05]  /*0d10*/  IMAD.WIDE.U32 R4, R7, 0x10, R4 ;  /* 0x0000001007047825 */ /* 0x001fca00078e0004 */
[----:B------:R2:W-:Y:S02]  /*0d20*/  STG.E.128 desc[UR4][R4.64], R20 ;  /* 0x0000001404007986 */ /* 0x0005e4000c101d04 */
.L_x_6951:
[----:B------:R-:W-:-:S13]  /*0d30*/  ISETP.GE.U32.AND P0, PT, R0, R57, PT ;  /* 0x000000390000720c */ /* 0x000fda0003f06070 */
[----:B------:R-:W-:Y:S05]  /*0d40*/  @P0 BREAK.RELIABLE B1 ;  /* 0x0000000000010942 */ /* 0x000fea0003800100 */
[----:B------:R-:W-:Y:S05]  /*0d50*/  @P0 BRA `(.L_x_6953) ;  /* 0x0000000000300947 */ /* 0x000fea0003800000 */
[----:B012---:R-:W0:Y:S01]  /*0d60*/  LDC.64 R4, c[0x0][0x388] ;  /* 0x0000e200ff047b82 */ /* 0x007e220000000a00 */
[----:B------:R-:W-:Y:S02]  /*0d70*/  IMAD R7, R3, 0x400, R0 ;  /* 0x0000040003077824 */ /* 0x000fe400078e0200 */
[----:B------:R-:W-:Y:S02]  /*0d80*/  VIADD R0, R0, 0x80 ;  /* 0x0000008000007836 */ /* 0x000fe40000000000 */
[----:B0-----:R-:W-:-:S05]  /*0d90*/  IMAD.WIDE.U32 R4, R7, 0x10, R4 ;  /* 0x0000001007047825 */ /* 0x001fca00078e0004 */
[----:B------:R2:W-:Y:S02]  /*0da0*/  STG.E.128 desc[UR4][R4.64], R24 ;  /* 0x0000001804007986 */ /* 0x0005e4000c101d04 */
.L_x_6952:
[----:B------:R-:W-:Y:S05]  /*0db0*/  BSYNC.RELIABLE B1 ;  /* 0x0000000000017941 */ /* 0x000fea0003800100 */
.L_x_6947:
[----:B------:R-:W-:-:S13]  /*0dc0*/  ISETP.GE.U32.AND P0, PT, R0, R57, PT ;  /* 0x000000390000720c */ /* 0x000fda0003f06070 */
[----:B012---:R-:W0:Y:S01]  /*0dd0*/  @!P0 LDC.64 R4, c[0x0][0x388] ;  /* 0x0000e200ff048b82 */ /* 0x007e220000000a00 */
[----:B------:R-:W-:Y:S02]  /*0de0*/  @!P0 IMAD R7, R3, 0x400, R0 ;  /* 0x0000040003078824 */ /* 0x000fe400078e0200 */
[----:B------:R-:W-:Y:S02]  /*0df0*/  @!P0 VIADD R0, R0, 0x80 ;  /* 0x0000008000008836 */ /* 0x000fe40000000000 */
[----:B0-----:R-:W-:-:S05]  /*0e00*/  @!P0 IMAD.WIDE.U32 R4, R7, 0x10, R4 ;  /* 0x0000001007048825 */ /* 0x001fca00078e0004 */
[----:B------:R3:W-:Y:S02]  /*0e10*/  @!P0 STG.E.128 desc[UR4][R4.64], R28 ;  /* 0x0000001c04008986 */ /* 0x0007e4000c101d04 */
.L_x_6953:
[----:B------:R-:W-:Y:S05]  /*0e20*/  BSYNC.RECONVERGENT B0 ;  /* 0x0000000000007941 */ /* 0x000fea0003800200 */
.L_x_6946:
[----:B------:R-:W-:Y:S05]  /*0e30*/  WARPSYNC.ALL ;  /* 0x0000000000007948 */ /* 0x000fea0003800000 */
[----:B------:R-:W-:-:S13]  /*0e40*/  ISETP.GE.U32.AND P0, PT, R0, R57, PT ;  /* 0x000000390000720c */ /* 0x000fda0003f06070 */
[----:B------:R-:W-:Y:S05]  /*0e50*/  @P0 EXIT ;  /* 0x000000000000094d */ /* 0x000fea0003800000 */
[----:B0123--:R-:W0:Y:S01]  /*0e60*/  LDC.64 R4, c[0x0][0x388] ;  /* 0x0000e200ff047b82 */ /* 0x00fe220000000a00 */
[----:B------:R-:W-:-:S04]  /*0e70*/  IMAD R3, R3, 0x400, R0 ;  /* 0x0000040003037824 */ /* 0x000fc800078e0200 */
[----:B0-----:R-:W-:-:S05]  /*0e80*/  IMAD.WIDE.U32 R2, R3, 0x10, R4 ;  /* 0x0000001003027825 */ /* 0x001fca00078e0004 */
[----:B------:R-:W-:Y:S01]  /*0e90*/  STG.E.128 desc[UR4][R2.64], R32 ;  /* 0x0000002002007986 */ /* 0x000fe2000c101d04 */
[----:B------:R-:W-:Y:S05]  /*0ea0*/  EXIT ;  /* 0x000000000000794d */ /* 0x000fea0003800000 */
.L_x_6945:
        /* <DEDUP_REMOVED lines=20> */
[-C--:B------:R-:W-:Y:S02]  /*0ff0*/  DFMA R20, R20, R4.reuse, -R16 ;  /* 0x000000041414722b */ /* 0x080fe40000000810 */
[----:B------:R-:W-:Y:S01]  /*1000*/  DFMA R22, R22, R4, R6 ;  /* 0x000000041616722b */ /* 0x000fe20000000006 */
[----:B------:R-:W2:Y:S04]  /*1010*/  LDG.E.ENL2.256 R36, R16, desc[UR4][R48.64+0x40] ;  /* 0xfe0002043010797e */ /* 0x000ea80008121924 */
[----:B------:R-:W2:Y:S01]  /*1020*/  LDG.E.ENL2.256 R40, R4, desc[UR4][R60.64+0x40] ;  /* 0xfe0002043c04797e */ /* 0x000ea20008121928 */
[----:B------:R-:W-:-:S02]  /*1030*/  DFMA R28, R28, R44, -R52 ;  /* 0x0000002c1c1c722b */ /* 0x000fc40000000834 */
[----:B------:R-:W-:Y:S01]  /*1040*/  DFMA R30, R30, R44, R46 ;  /* 0x0000002c1e1e722b */ /* 0x000fe2000000002e */
[----:B------:R5:W3:Y:S04]  /*1050*/  LDG.E.ENL2.256 R56, R52, desc[UR4][R60.64] ;  /* 0xfe0000043c34797e */ /* 0x000ae80008121938 */
[----:B------:R-:W3:Y:S04]  /*1060*/  LDG.E.ENL2.256 R48, R44, desc[UR4][R48.64] ;  /* 0xfe000004302c797e */ /* 0x000ee80008121930 */
[----:B------:R0:W-:Y:S01]  /*1070*/  STG.E.ENL2.256 desc[UR4][R2.64+0x20], R20, R28 ;  /* 0xf8000114021c797f */ /* 0x0001e2000f121804 */
[----:B-----5:R-:W-:-:S02]  /*1080*/  DMUL R60, R26, R14 ;  /* 0x0000000e1a3c7228 */ /* 0x020fc40000000000 */
[----:B------:R-:W-:Y:S02]  /*1090*/  DMUL R14, R24, R14 ;  /* 0x0000000e180e7228 */ /* 0x000fe40000000000 */
[-C--:B0-----:R-:W-:Y:S02]  /*10a0*/  DMUL R20, R34, R10.reuse ;  /* 0x0000000a22147228 */ /* 0x081fe40000000000 */
[----:B------:R-:W-:-:S06]  /*10b0*/  DMUL R22, R32, R10 ;  /* 0x0000000a20167228 */ /* 0x000fcc0000000000 */
[-C--:B------:R-:W-:Y:S02]  /*10c0*/  DFMA R32, R32, R8.reuse, -R20 ;  /* 0x000000082020722b */ /* 0x080fe40000000814 */
[----:B------:R-:W-:Y:S02]  /*10d0*/  DFMA R34, R34, R8, R22 ;  /* 0x000000082222722b */ /* 0x000fe40000000016 */
[-C--:B------:R-:W-:Y:S02]  /*10e0*/  DFMA R24, R24, R12.reuse, -R60 ;  /* 0x0000000c1818722b */ /* 0x080fe4000000083c */
[----:B------:R-:W-:-:S07]  /*10f0*/  DFMA R26, R26, R12, R14 ;  /* 0x0000000c1a1a722b */ /* 0x000fce000000000e */
[----:B------:R-:W-:Y:S01]  /*1100*/  STG.E.ENL2.256 desc[UR4][R2.64+0x60], R32, R24 ;  /* 0xf80003200218797f */ /* 0x000fe2000f121804 */
[-C--:B--2---:R-:W-:Y:S02]  /*1110*/  DMUL R10, R18, R6.reuse ;  /* 0x00000006120a7228 */ /* 0x084fe40000000000 */
[----:B------:R-:W-:Y:S02]  /*1120*/  DMUL R8, R16, R6 ;  /* 0x0000000610087228 */ /* 0x000fe40000000000 */
[-C--:B------:R-:W-:Y:S02]  /*1130*/  DMUL R20, R38, R42.reuse ;  /* 0x0000002a26147228 */ /* 0x080fe40000000000 */
[----:B------:R-:W-:Y:S02]  /*1140*/  DMUL R42, R36, R42 ;  /* 0x0000002a242a7228 */ /* 0x000fe40000000000 */
[----:B------:R-:W-:Y:S02]  /*1150*/  DFMA R16, R16, R4, -R10 ;  /* 0x000000041010722b */ /* 0x000fe4000000080a */
[----:B---3--:R-:W-:-:S02]  /*1160*/  DMUL R10, R44, R54 ;  /* 0x000000362c0a7228 */ /* 0x008fc40000000000 */
[----:B------:R-:W-:Y:S02]  /*1170*/  DMUL R6, R50, R58 ;  /* 0x0000003a32067228 */ /* 0x000fe40000000000 */
[----:B------:R-:W-:Y:S02]  /*1180*/  DMUL R54, R46, R54 ;  /* 0x000000362e367228 */ /* 0x000fe40000000000 */
[----:B------:R-:W-:Y:S02]  /*1190*/  DMUL R58, R48, R58 ;  /* 0x0000003a303a7228 */ /* 0x000fe40000000000 */
[----:B------:R-:W-:Y:S02]  /*11a0*/  DFMA R18, R18, R4, R8 ;  /* 0x000000041212722b */ /* 0x000fe40000000008 */
[-C--:B------:R-:W-:Y:S02]  /*11b0*/  DFMA R36, R36, R40.reuse, -R20 ;  /* 0x000000282424722b */ /* 0x080fe40000000814 */
[----:B------:R-:W-:-:S02]  /*11c0*/  DFMA R38, R38, R40, R42 ;  /* 0x000000282626722b */ /* 0x000fc4000000002a */
[-C--:B------:R-:W-:Y:S02]  /*11d0*/  DFMA R46, R46, R52.reuse, R10 ;  /* 0x000000342e2e722b */ /* 0x080fe4000000000a */
[----:B------:R-:W-:Y:S02]  /*11e0*/  DFMA R44, R44, R52, -R54 ;  /* 0x000000342c2c722b */ /* 0x000fe40000000836 */
[-C--:B------:R-:W-:Y:S02]  /*11f0*/  DFMA R48, R48, R56.reuse, -R6 ;  /* 0x000000383030722b */ /* 0x080fe40000000806 */
[----:B------:R-:W-:Y:S01]  /*1200*/  DFMA R50, R50, R56, R58 ;  /* 0x000000383232722b */ /* 0x000fe2000000003a */
[----:B------:R-:W-:Y:S06]  /*1210*/  STG.E.ENL2.256 desc[UR4][R2.64+0x40], R16, R36 ;  /* 0xf80002100224797f */ /* 0x000fec000f121804 */
[----:B------:R-:W-:Y:S01]  /*1220*/  STG.E.ENL2.256 desc[UR4][R2.64], R44, R48 ;  /* 0xf800002c0230797f */ /* 0x000fe2000f121804 */
[----:B------:R-:W-:Y:S05]  /*1230*/  EXIT ;  /* 0x000000000000794d */ /* 0x000fea0003800000 */
.L_x_6954:
        /* <DEDUP_REMOVED lines=12> */
.L_x_17208:


//--------------------- .text._ZN2at6native18elementwise_kernelILi128ELi4EZNS0_15gpu_kernel_implINS0_13AUnaryFunctorIfffNS0_15binary_internal10MulFunctorIfEEEEEEvRNS_18TensorIteratorBaseERKT_EUliE_EEviT1_ --------------------------
	.section	.text._ZN2at6native18elementwise_kernelILi128ELi4EZNS0_15gpu_kernel_implINS0_13AUnaryFunctorIfffNS0_15binary_internal10MulFunctorIfEEEEEEvRNS_18TensorIteratorBaseERKT_EUliE_EEviT1_,"ax",@progbits
	.align	128
        .global         _ZN2at6native18elementwise_kernelILi128ELi4EZNS0_15gpu_kernel_implINS0_13AUnaryFunctorIfffNS0_15binary_internal10MulFunctorIfEEEEEEvRNS_18TensorIteratorBaseERKT_EUliE_EEviT1_
        .type           _ZN2at6native18elementwise_kernelILi128ELi4EZNS0_15gpu_kernel_implINS0_13AUnaryFunctorIfffNS0_15binary_internal10MulFunctorIfEEEEEEvRNS_18TensorIteratorBaseERKT_EUliE_EEviT1_,@function
        .size           _ZN2at6native18elementwise_kernelILi128ELi4EZNS0_15gpu_kernel_implINS0_13AUnaryFunctorIfffNS0_15binary_internal10MulFunctorIfEEEEEEvRNS_18TensorIteratorBaseERKT_EUliE_EEviT1_,(.L_x_17209 - _ZN2at6native18elementwise_kernelILi128ELi4EZNS0_15gpu_kernel_implINS0_13AUnaryFunctorIfffNS0_15binary_internal10MulFunctorIfEEEEEEvRNS_18TensorIteratorBaseERKT_EUliE_EEviT1_)
        .other          _ZN2at6native18elementwise_kernelILi128ELi4EZNS0_15gpu_kernel_implINS0_13AUnaryFunctorIfffNS0_15binary_internal10MulFunctorIfEEEEEEvRNS_18TensorIteratorBaseERKT_EUliE_EEviT1_,@"STO_CUDA_ENTRY STV_DEFAULT"
_ZN2at6native18elementwise_kernelILi128ELi4EZNS0_15gpu_kernel_implINS0_13AUnaryFunctorIfffNS0_15binary_internal10MulFunctorIfEEEEEEvRNS_18TensorIteratorBaseERKT_EUliE_EEviT1_:
.text._ZN2at6native18elementwise_kernelILi128ELi4EZNS0_15gpu_kernel_implINS0_13AUnaryFunctorIfffNS0_15binary_internal10MulFunctorIfEEEEEEvRNS_18TensorIteratorBaseERKT_EUliE_EEviT1_:
        /* <DEDUP_REMOVED lines=319> */
.L_x_6957:
        /* <DEDUP_REMOVED lines=16> */
[----:B--2---:R0:W1:Y:S01]  /*14f0*/  I2F.S16 R4, R2 ;  /* 0x0000000200047306 */ /* 0x0040620000101400 */
[----:B------:R-:W-:Y:S05]  /*1500*/  BRA `(.L_x_6964) ;  /* 0x0000000c00307947 */ /* 0x000fea0003800000 */
.L_x_6962:
[----:B------:R-:W2:Y:S02]  /*1510*/  LDG.E.U8 R2, desc[UR36][R2.64] ;  /* 0x0000002402027981 */ /* 0x000ea4000c1e1100 */
[----:B--2---:R-:W-:Y:S01]  /*1520*/  I2FP.F32.U32 R4, R2 ;  /* 0x0000000200047245 */ /* 0x004fe20000201000 */
[----:B------:R-:W-:Y:S06]  /*1530*/  BRA `(.L_x_6964) ;  /* 0x0000000c00247947 */ /* 0x000fec0003800000 */
.L_x_6961:
[----:B------:R-:W-:-:S09]  /*1540*/  UISETP.NE.AND UP0, UPT, UR4, 0x2, UPT ;  /* 0x000000020400788c */ /* 0x000fd2000bf05270 */
[----:B------:R-:W-:Y:S05]  /*1550*/  BRA.U !UP0, `(.L_x_6965) ;  /* 0x0000000108287547 */ /* 0x000fea000b800000 */
[----:B------:R-:W-:-:S09]  /*1560*/  UISETP.NE.AND UP0, UPT, UR4, 0x3, UPT ;  /* 0x000000030400788c */ /* 0x000fd2000bf05270 */
[----:B------:R-:W-:Y:S05]  /*1570*/  BRA.U !UP0, `(.L_x_6966) ;  /* 0x0000000108147547 */ /* 0x000fea000b800000 */
[----:B------:R-:W-:-:S09]  /*1580*/  UISETP.NE.AND UP0, UPT, UR4, 0x4, UPT ;  /* 0x000000040400788c */ /* 0x000fd2000bf05270 */
[----:B------:R-:W-:Y:S05]  /*1590*/  BRA.U UP0, `(.L_x_6963) ;  /* 0x0000000900907547 */ /* 0x000fea000b800000 */
[----:B------:R-:W2:Y:S02]  /*15a0*/  LDG.E.64 R2, desc[UR36][R2.64] ;  /* 0x0000002402027981 */ /* 0x000ea4000c1e1b00 */
[----:B--2---:R4:W0:Y:S01]  /*15b0*/  I2F.S64 R4, R2 ;  /* 0x0000000200047312 */ /* 0x0048220000301400 */
[----:B------:R-:W-:Y:S05]  /*15c0*/  BRA `(.L_x_6964) ;  /* 0x0000000c00007947 */ /* 0x000fea0003800000 */
.L_x_6966:
[----:B------:R-:W2:Y:S02]  /*15d0*/  LDG.E R2, desc[UR36][R2.64] ;  /* 0x0000002402027981 */ /* 0x000ea4000c1e1900 */
[----:B--2---:R-:W-:Y:S01]  /*15e0*/  I2FP.F32.S32 R4, R2 ;  /* 0x0000000200047245 */ /* 0x004fe20000201400 */
[----:B------:R-:W-:Y:S06]  /*15f0*/  BRA `(.L_x_6964) ;  /* 0x0000000800f47947 */ /* 0x000fec0003800000 */
.L_x_6965:
[----:B------:R-:W2:Y:S02]  /*1600*/  LDG.E.U16 R2, desc[UR36][R2.64] ;  /* 0x0000002402027981 */ /* 0x000ea4000c1e1500 */
[----:B--2---:R0:W1:Y:S01]  /*1610*/  I2F.S16 R4, R2 ;  /* 0x0000000200047306 */ /* 0x0040620000101400 */
[----:B------:R-:W-:Y:S05]  /*1620*/  BRA `(.L_x_6964) ;  /* 0x0000000800e87947 */ /* 0x000fea0003800000 */
.L_x_6960:
        /* <DEDUP_REMOVED lines=8> */
.L_x_6968:
[----:B------:R-:W2:Y:S02]  /*16b0*/  LDG.E.U16 R2, desc[UR36][R2.64] ;  /* 0x0000002402027981 */ /* 0x000ea4000c1e1500 */
[----:B--2---:R-:W-:Y:S01]  /*16c0*/  HADD2.F32 R4, -RZ, R2.H0_H0 ;  /* 0x20000002ff047230 */ /* 0x004fe20000004100 */
[----:B------:R-:W-:Y:S06]  /*16d0*/  BRA `(.L_x_6964) ;  /* 0x0000000800bc7947 */ /* 0x000fec0003800000 */
.L_x_6967:
[----:B------:R-:W-:-:S09]  /*16e0*/  UISETP.NE.AND UP0, UPT, UR4, 0x7, UPT ;  /* 0x000000070400788c */ /* 0x000fd2000bf05270 */
[----:B------:R-:W-:Y:S05]  /*16f0*/  BRA.U !UP0, `(.L_x_6969) ;  /* 0x0000000108247547 */ /* 0x000fea000b800000 */
[----:B------:R-:W-:-:S09]  /*1700*/  UISETP.NE.AND UP0, UPT, UR4, 0x8, UPT ;  /* 0x000000080400788c */ /* 0x000fd2000bf05270 */
[----:B------:R-:W-:Y:S05]  /*1710*/  BRA.U !UP0, `(.L_x_6970) ;  /* 0x0000000108107547 */ /* 0x000fea000b800000 */
[----:B------:R-:W-:-:S09]  /*1720*/  UISETP.NE.AND UP0, UPT, UR4, 0x9, UPT ;  /* 0x000000090400788c */ /* 0x000fd2000bf05270 */
[----:B------:R-:W-:Y:S05]  /*1730*/  BRA.U UP0, `(.L_x_6963) ;  /* 0x0000000900287547 */ /* 0x000fea000b800000 */
[----:B------:R3:W5:Y:S01]  /*1740*/  LDG.E R4, desc[UR36][R2.64] ;  /* 0x0000002402047981 */ /* 0x000762000c1e1900 */
[----:B------:R-:W-:Y:S05]  /*1750*/  BRA `(.L_x_6964) ;  /* 0x00000008009c7947 */ /* 0x000fea0003800000 */
.L_x_6970:
[----:B------:R-:W2:Y:S02]  /*1760*/  LDG.E.U16 R2, desc[UR36][R2.64] ;  /* 0x0000002402027981 */ /* 0x000ea4000c1e1500 */
[----:B--2---:R-:W-:Y:S01]  /*1770*/  HADD2.F32 R4, -RZ, R2.H0_H0 ;  /* 0x20000002ff047230 */ /* 0x004fe20000004100 */
[----:B------:R-:W-:Y:S06]  /*1780*/  BRA `(.L_x_6964) ;  /* 0x0000000800907947 */ /* 0x000fec0003800000 */
.L_x_6969:
[----:B------:R-:W2:Y:S01]  /*1790*/  LDG.E.64 R2, desc[UR36][R2.64] ;  /* 0x0000002402027981 */ /* 0x000ea2000c1e1b00 */
[----:B------:R-:W-:Y:S01]  /*17a0*/  UMOV UR4, 0xf0000000 ;  /* 0xf000000000047882 */ /* 0x000fe20000000000 */
[----:B------:R-:W-:Y:S01]  /*17b0*/  UMOV UR5, 0x380fffff ;  /* 0x380fffff00057882 */ /* 0x000fe20000000000 */
[----:B--2---:R-:W0:Y:S01]  /*17c0*/  F2F.F32.F64 R4, R2 ;  /* 0x0000000200047310 */ /* 0x004e220000301000 */
[----:B------:R-:W-:-:S14]  /*17d0*/  DSETP.GEU.AND P0, PT, |R2|, UR4, PT ;  /* 0x0000000402007e2a */ /* 0x000fdc000bf0e200 */
[----:B0-----:R-:W-:Y:S01]  /*17e0*/  @!P0 FMUL R4, R4, 1.175494350822287508e-38 ;  /* 0x0080000004048820 */ /* 0x001fe20000400000 */
[----:B------:R-:W-:Y:S06]  /*17f0*/  BRA `(.L_x_6964) ;  /* 0x0000000800747947 */ /* 0x000fec0003800000 */
.L_x_6959:
        /* <DEDUP_REMOVED lines=12> */
.L_x_6973:
[----:B------:R-:W2:Y:S01]  /*18c0*/  LDG.E.64 R2, desc[UR36][R2.64] ;  /* 0x0000002402027981 */ /* 0x000ea2000c1e1b00 */
[----:B------:R-:W-:Y:S01]  /*18d0*/  UMOV UR4, 0xf0000000 ;  /* 0xf000000000047882 */ /* 0x000fe20000000000 */
[----:B------:R-:W-:Y:S01]  /*18e0*/  UMOV UR5, 0x380fffff ;  /* 0x380fffff00057882 */ /* 0x000fe20000000000 */
[----:B--2---:R-:W0:Y:S01]  /*18f0*/  F2F.F32.F64 R4, R2 ;  /* 0x0000000200047310 */ /* 0x004e220000301000 */
[----:B------:R-:W-:-:S14]  /*1900*/  DSETP.GEU.AND P0, PT, |R2|, UR4, PT ;  /* 0x0000000402007e2a */ /* 0x000fdc000bf0e200 */
[----:B0-----:R-:W-:Y:S01]  /*1910*/  @!P0 FMUL R4, R4, 1.175494350822287508e-38 ;  /* 0x0080000004048820 */ /* 0x001fe20000400000 */
[----:B------:R-:W-:Y:S06]  /*1920*/  BRA `(.L_x_6964) ;  /* 0x0000000800287947 */ /* 0x000fec0003800000 */
.L_x_6972:
        /* <DEDUP_REMOVED lines=23> */
[----:B------:R-:W-:Y:S01]  /*1aa0*/  LOP3.LUT R4, R5, 0x80000000, R4, 0xf8, !PT ;  /* 0x8000000005047812 */ /* 0x000fe200078ef804 */
[----:B------:R-:W-:Y:S06]  /*1ab0*/  BRA `(.L_x_6964) ;  /* 0x0000000400c47947 */ /* 0x000fec0003800000 */
.L_x_6975:
        /* <DEDUP_REMOVED lines=12> */
.L_x_6974:
[----:B------:R-:W2:Y:S02]  /*1b80*/  LDG.E.U16 R2, desc[UR36][R2.64] ;  /* 0x0000002402027981 */ /* 0x000ea4000c1e1500 */
[----:B--2---:R-:W-:Y:S01]  /*1b90*/  SHF.L.U32 R4, R2, 0x10, RZ ;  /* 0x0000001002047819 */ /* 0x004fe200000006ff */
[----:B------:R-:W-:Y:S06]  /*1ba0*/  BRA `(.L_x_6964) ;  /* 0x0000000400887947 */ /* 0x000fec0003800000 */
.L_x_6971:
        /* <DEDUP_REMOVED lines=11> */
.L_x_6978:
        /* <DEDUP_REMOVED lines=20> */
.L_x_6980:
[----:B------:R-:W-:Y:S05]  /*1da0*/  BSYNC.RECONVERGENT B0 ;  /* 0x0000000000007941 */ /* 0x000fea0003800200 */
.L_x_6979:
[----:B------:R-:W-:Y:S01]  /*1db0*/  IMAD.SHL.U32 R0, R0, 0x100000, RZ ;  /* 0x0010000000007824 */ /* 0x000fe200078e00ff */
[----:B------:R-:W-:-:S04]  /*1dc0*/  LEA R2, R2, 0x3b800000, 0x17 ;  /* 0x3b80000002027811 */ /* 0x000fc800078eb8ff */
[----:B------:R-:W-:Y:S01]  /*1dd0*/  LOP3.LUT R4, R2, R0, R7, 0xfe, !PT ;  /* 0x0000000002047212 */ /* 0x000fe200078efe07 */
[----:B------:R-:W-:Y:S06]  /*1de0*/  BRA `(.L_x_6964) ;  /* 0x0000000000f87947 */ /* 0x000fec0003800000 */
.L_x_6977:
[----:B------:R-:W2:Y:S01]  /*1df0*/  LDG.E.U8 R3, desc[UR36][R2.64] ;  /* 0x0000002402037981 */ /* 0x000ea2000c1e1100 */
        /* <DEDUP_REMOVED lines=19> */
.L_x_6982:
[----:B------:R-:W-:Y:S05]  /*1f30*/  BSYNC.RECONVERGENT B0 ;  /* 0x0000000000007941 */ /* 0x000fea0003800200 */
.L_x_6981:
[----:B------:R-:W-:Y:S01]  /*1f40*/  IMAD.SHL.U32 R0, R0, 0x200000, RZ ;  /* 0x0020000000007824 */ /* 0x000fe200078e00ff */
[----:B------:R-:W-:-:S04]  /*1f50*/  LEA R2, R2, 0x37800000, 0x17 ;  /* 0x3780000002027811 */ /* 0x000fc800078eb8ff */
[----:B------:R-:W-:Y:S01]  /*1f60*/  LOP3.LUT R4, R2, R0, R7, 0xfe, !PT ;  /* 0x0000000002047212 */ /* 0x000fe200078efe07 */
[----:B------:R-:W-:Y:S06]  /*1f70*/  BRA `(.L_x_6964) ;  /* 0x0000000000947947 */ /* 0x000fec0003800000 */
.L_x_6976:
[----:B------:R-:W-:-:S09]  /*1f80*/  UISETP.NE.AND UP0, UPT, UR4, 0x1c, UPT ;  /* 0x0000001c0400788c */ /* 0x000fd2000bf05270 */
[----:B------:R-:W-:Y:S05]  /*1f90*/  BRA.U !UP0, `(.L_x_6983) ;  /* 0x0000000108847547 */ /* 0x000fea000b800000 */
[----:B------:R-:W-:-:S09]  /*1fa0*/  UISETP.NE.AND UP0, UPT, UR4, 0x1d, UPT ;  /* 0x0000001d0400788c */ /* 0x000fd2000bf05270 */
[----:B------:R-:W-:Y:S05]  /*1fb0*/  BRA.U !UP0, `(.L_x_6984) ;  /* 0x0000000108707547 */ /* 0x000fea000b800000 */
[----:B------:R-:W-:-:S09]  /*1fc0*/  UISETP.NE.AND UP0, UPT, UR4, 0x2c, UPT ;  /* 0x0000002c0400788c */ /* 0x000fd2000bf05270 */
[----:B------:R-:W-:Y:S05]  /*1fd0*/  BRA.U !UP0, `(.L_x_6985) ;  /* 0x0000000108487547 */ /* 0x000fea000b800000 */
.L_x_6963:
        /* <DEDUP_REMOVED lines=16> */
.L_x_6986:
[----:B------:R-:W-:Y:S01]  /*20e0*/  IMAD.MOV.U32 R4, RZ, RZ, RZ ;  /* 0x000000ffff047224 */ /* 0x000fe200078e00ff */
[----:B------:R-:W-:Y:S06]  /*20f0*/  BRA `(.L_x_6964) ;  /* 0x0000000000347947 */ /* 0x000fec0003800000 */
.L_x_6985:
[----:B------:R-:W2:Y:S01]  /*2100*/  LDG.E.U8 R2, desc[UR36][R2.64] ;  /* 0x0000002402027981 */ /* 0x000ea2000c1e1100 */
[----:B------:R-:W-:Y:S02]  /*2110*/  MOV R4, 0x400000 ;  /* 0x0040000000047802 */ /* 0x000fe40000000f00 */
[----:B--2---:R-:W-:-:S13]  /*2120*/  ISETP.NE.AND P0, PT, R2, RZ, PT ;  /* 0x000000ff0200720c */ /* 0x004fda0003f05270 */
[----:B------:R-:W-:Y:S05]  /*2130*/  @!P0 BRA `(.L_x_6964) ;  /* 0x0000000000248947 */ /* 0x000fea0003800000 */
[----:B------:R-:W-:-:S13]  /*2140*/  ISETP.NE.AND P0, PT, R2, 0xff, PT ;  /* 0x000000ff0200780c */ /* 0x000fda0003f05270 */
[----:B------:R-:W-:Y:S02]  /*2150*/  @!P0 IMAD.MOV.U32 R4, RZ, RZ, 0x7f800001 ;  /* 0x7f800001ff048424 */ /* 0x000fe400078e00ff */
[----:B------:R-:W-:Y:S01]  /*2160*/  @P0 IMAD.SHL.U32 R4, R2, 0x800000, RZ ;  /* 0x0080000002040824 */ /* 0x000fe200078e00ff */
[----:B------:R-:W-:Y:S06]  /*2170*/  BRA `(.L_x_6964) ;  /* 0x0000000000147947 */ /* 0x000fec0003800000 */
.L_x_6984:
[----:B------:R-:W2:Y:S02]  /*2180*/  LDG.E.64 R2, desc[UR36][R2.64] ;  /* 0x0000002402027981 */ /* 0x000ea4000c1e1b00 */
[----:B--2---:R0:W1:Y:S01]  /*2190*/  I2F.U64 R4, R2 ;  /* 0x0000000200047312 */ /* 0x0040620000301000 */
[----:B------:R-:W-:Y:S05]  /*21a0*/  BRA `(.L_x_6964) ;  /* 0x0000000000087947 */ /* 0x000fea0003800000 */
.L_x_6983:
[----:B------:R-:W2:Y:S02]  /*21b0*/  LDG.E R2, desc[UR36][R2.64] ;  /* 0x0000002402027981 */ /* 0x000ea4000c1e1900 */
[----:B--2---:R-:W-:-:S07]  /*21c0*/  I2FP.F32.U32 R4, R2 ;  /* 0x0000000200047245 */ /* 0x004fce0000201000 */
.L_x_6964:
[----:B------:R-:W-:Y:S05]  /*21d0*/  BSYNC.RECONVERGENT B6 ;  /* 0x0000000000067941 */ /* 0x000fea0003800200 */
.L_x_6958:
[----:B------:R-:W0:Y:S01]  /*21e0*/  LDCU.64 UR6, c[0x0][0x580] ;  /* 0x0000b000ff0677ac */ /* 0x000e220008000a00 */
[----:B------:R-:W1:Y:S01]  /*21f0*/  LDCU UR5, c[0x0][0x594] ;  /* 0x0000b280ff0577ac */ /* 0x000e620008000800 */
[----:B------:R-:W-:-:S04]  /*2200*/  UPRMT UR4, UR41, 0x9910, URZ ;  /* 0x0000991029047896 */ /* 0x000fc800080000ff */
[----:B------:R-:W-:Y:S01]  /*2210*/  UISETP.GT.AND UP0, UPT, UR4, 0x9, UPT ;  /* 0x000000090400788c */ /* 0x000fe2000bf04270 */
[----:B0-234-:R-:W-:-:S04]  /*2220*/  IADD3 R2, P0, PT, R16, UR6, RZ ;  /* 0x0000000610027c10 */ /* 0x01dfc8000ff1e0ff */
[----:B------:R-:W-:Y:S01]  /*2230*/  IADD3.X R3, PT, PT, RZ, UR7, RZ, P0, !PT ;  /* 0x00000007ff037c10 */ /* 0x000fe200087fe4ff */
[----:B-1---5:R-:W-:-:S03]  /*2240*/  FMUL.FTZ R4, R4, UR5 ;  /* 0x0000000504047c20 */ /* 0x022fc60008410000 */
        /* <DEDUP_REMOVED lines=12> */
.L_x_6990:
[----:B------:R-:W0:Y:S02]  /*2310*/  F2I.S64.TRUNC R4, R4 ;  /* 0x0000000400047311 */ /* 0x000e24000020d900 */
[----:B0-----:R-:W-:-:S05]  /*2320*/  IMAD.MOV.U32 R7, RZ, RZ, R4 ;  /* 0x000000ffff077224 */ /* 0x001fca00078e0004 */
[----:B------:R0:W-:Y:S01]  /*2330*/  STG.E.U8 desc[UR36][R2.64], R7 ;  /* 0x0000000702007986 */ /* 0x0001e2000c101124 */
[----:B------:R-:W-:Y:S05]  /*2340*/  BRA `(.L_x_6992) ;  /* 0x0000000c002c7947 */ /* 0x000fea0003800000 */
.L_x_6989:
        /* <DEDUP_REMOVED lines=9> */
.L_x_6994:
[----:B------:R-:W0:Y:S02]  /*23e0*/  F2I.FTZ.TRUNC.NTZ R5, R4 ;  /* 0x0000000400057305 */ /* 0x000e24000021f100 */
[----:B0-----:R0:W-:Y:S01]  /*23f0*/  STG.E desc[UR36][R2.64], R5 ;  /* 0x0000000502007986 */ /* 0x0011e2000c101924 */
[----:B------:R-:W-:Y:S05]  /*2400*/  BRA `(.L_x_6992) ;  /* 0x0000000800fc7947 */ /* 0x000fea0003800000 */
.L_x_6993:
[----:B------:R-:W0:Y:S02]  /*2410*/  F2I.FTZ.TRUNC.NTZ R5, R4 ;  /* 0x0000000400057305 */ /* 0x000e24000021f100 */
[----:B0-----:R0:W-:Y:S01]  /*2420*/  STG.E.U16 desc[UR36][R2.64], R5 ;  /* 0x0000000502007986 */ /* 0x0011e2000c101524 */
[----:B------:R-:W-:Y:S05]  /*2430*/  BRA `(.L_x_6992) ;  /* 0x0000000800f07947 */ /* 0x000fea0003800000 */
.L_x_6988:
        /* <DEDUP_REMOVED lines=8> */
.L_x_6996:
[----:B------:R-:W-:-:S05]  /*24c0*/  F2FP.F16.F32.PACK_AB R4, RZ, R4 ;  /* 0x00000004ff04723e */ /* 0x000fca00000000ff */
[----:B------:R0:W-:Y:S01]  /*24d0*/  STG.E.U16 desc[UR36][R2.64], R4 ;  /* 0x0000000402007986 */ /* 0x0001e2000c101524 */
[----:B------:R-:W-:Y:S05]  /*24e0*/  BRA `(.L_x_6992) ;  /* 0x0000000800c47947 */ /* 0x000fea0003800000 */
.L_x_6995:
        /* <DEDUP_REMOVED lines=9> */
.L_x_6998:
[----:B------:R-:W-:-:S04]  /*2580*/  F2FP.F16.F32.PACK_AB R5, RZ, R4 ;  /* 0x00000004ff05723e */ /* 0x000fc800000000ff */
[----:B------:R-:W-:-:S05]  /*2590*/  PRMT R5, R5, 0x5410, RZ ;  /* 0x0000541005057816 */ /* 0x000fca00000000ff */
[----:B------:R0:W-:Y:S01]  /*25a0*/  STG.E desc[UR36][R2.64], R5 ;  /* 0x0000000502007986 */ /* 0x0001e2000c101924 */
[----:B------:R-:W-:Y:S05]  /*25b0*/  BRA `(.L_x_6992) ;  /* 0x0000000800907947 */ /* 0x000fea0003800000 */
.L_x_6997:
[----:B------:R-:W-:-:S06]  /*25c0*/  FMUL.FTZ R4, R4, 1 ;  /* 0x3f80000004047820 */ /* 0x000fcc0000410000 */
[----:B------:R-:W0:Y:S02]  /*25d0*/  F2F.F64.F32 R4, R4 ;  /* 0x0000000400047310 */ /* 0x000e240000201800 */
[----:B0-----:R0:W-:Y:S01]  /*25e0*/  STG.E.64 desc[UR36][R2.64], R4 ;  /* 0x0000000402007986 */ /* 0x0011e2000c101b24 */
[----:B------:R-:W-:Y:S05]  /*25f0*/  BRA `(.L_x_6992) ;  /* 0x0000000800807947 */ /* 0x000fea0003800000 */
.L_x_6987:
        /* <DEDUP_REMOVED lines=8> */
[----:B------:R-:W-:-:S04]  /*2680*/  FSETP.NEU.FTZ.AND P0, PT, R4, RZ, PT ;  /* 0x000000ff0400720b */ /* 0x000fc80003f1d000 */
[----:B------:R-:W-:-:S05]  /*2690*/  SEL R5, RZ, 0x1, !P0 ;  /* 0x00000001ff057807 */ /* 0x000fca0004000000 */
[----:B------:R0:W-:Y:S01]  /*26a0*/  STG.E.U8 desc[UR36][R2.64], R5 ;  /* 0x0000000502007986 */ /* 0x0001e2000c101124 */
[----:B------:R-:W-:Y:S05]  /*26b0*/  BRA `(.L_x_6992) ;  /* 0x0000000800507947 */ /* 0x000fea0003800000 */
.L_x_7001:
[----:B------:R-:W-:Y:S01]  /*26c0*/  FMUL.FTZ R4, R4, 1 ;  /* 0x3f80000004047820 */ /* 0x000fe20000410000 */
[----:B------:R-:W-:-:S05]  /*26d0*/  CS2R R6, SRZ ;  /* 0x0000000000067805 */ /* 0x000fca000001ff00 */
[----:B------:R-:W0:Y:S02]  /*26e0*/  F2F.F64.F32 R4, R4 ;  /* 0x0000000400047310 */ /* 0x000e240000201800 */
[----:B0-----:R0:W-:Y:S01]  /*26f0*/  STG.E.128 desc[UR36][R2.64], R4 ;  /* 0x0000000402007986 */ /* 0x0011e2000c101d24 */
[----:B------:R-:W-:Y:S05]  /*2700*/  BRA `(.L_x_6992) ;  /* 0x00000008003c7947 */ /* 0x000fea0003800000 */
.L_x_7000:
        /* <DEDUP_REMOVED lines=8> */
[----:B------:R-:W-:Y:S01]  /*2790*/  HFMA2 R0, -RZ, RZ, 0, 7.569789886474609375e-06 ;  /* 0x0000007fff007431 */ /* 0x000fe200000001ff */
        /* <DEDUP_REMOVED lines=9> */
.L_x_7005:
[----:B------:R-:W-:Y:S05]  /*2830*/  BSYNC.RECONVERGENT B0 ;  /* 0x0000000000007941 */ /* 0x000fea0003800200 */
.L_x_7004:
[----:B------:R-:W-:-:S05]  /*2840*/  LOP3.LUT R7, R0, 0x80, R7, 0xf8, !PT ;  /* 0x0000008000077812 */ /* 0x000fca00078ef807 */
[----:B------:R0:W-:Y:S01]  /*2850*/  STG.E.U8 desc[UR36][R2.64], R7 ;  /* 0x0000000702007986 */ /* 0x0001e2000c101124 */
[----:B------:R-:W-:Y:S05]  /*2860*/  BRA `(.L_x_6992) ;  /* 0x0000000400e47947 */ /* 0x000fea0003800000 */
.L_x_7003:
        /* <DEDUP_REMOVED lines=14> */
.L_x_7007:
[----:B------:R-:W-:Y:S05]  /*2950*/  BSYNC.RECONVERGENT B0 ;  /* 0x0000000000007941 */ /* 0x000fea0003800200 */
.L_x_7006:
[----:B------:R-:W-:-:S05]  /*2960*/  LOP3.LUT R5, R0, 0x80, R7, 0xf8, !PT ;  /* 0x0000008000057812 */ /* 0x000fca00078ef807 */
[----:B------:R0:W-:Y:S01]  /*2970*/  STG.E.U8 desc[UR36][R2.64], R5 ;  /* 0x0000000502007986 */ /* 0x0001e2000c101124 */
[----:B------:R-:W-:Y:S05]  /*2980*/  BRA `(.L_x_6992) ;  /* 0x00000004009c7947 */ /* 0x000fea0003800000 */
.L_x_7002:
[----:B------:R-:W-:-:S05]  /*2990*/  F2FP.BF16.F32.PACK_AB R4, RZ, R4 ;  /* 0x00000004ff04723e */ /* 0x000fca00000010ff */
[----:B------:R0:W-:Y:S01]  /*29a0*/  STG.E.U16 desc[UR36][R2.64], R4 ;  /* 0x0000000402007986 */ /* 0x0001e2000c101524 */
[----:B------:R-:W-:Y:S05]  /*29b0*/  BRA `(.L_x_6992) ;  /* 0x0000000400907947 */ /* 0x000fea0003800000 */
.L_x_6999:
        /* <DEDUP_REMOVED lines=11> */
.L_x_7010:
        /* <DEDUP_REMOVED lines=12> */
.L_x_7013:
[----:B------:R-:W-:-:S04]  /*2b30*/  SHF.R.U32.HI R0, RZ, 0x14, R4 ;  /* 0x00000014ff007819 */ /* 0x000fc80000011604 */
[----:B------:R-:W-:-:S04]  /*2b40*/  LOP3.LUT R5, R0, 0x1, RZ, 0xc0, !PT ;  /* 0x0000000100057812 */ /* 0x000fc800078ec0ff */
[----:B------:R-:W-:-:S04]  /*2b50*/  IADD3 R0, PT, PT, R4, 0x487ffff, R5 ;  /* 0x0487ffff04007810 */ /* 0x000fc80007ffe005 */
[----:B------:R-:W-:-:S04]  /*2b60*/  SHF.R.U32.HI R0, RZ, 0x14, R0 ;  /* 0x00000014ff007819 */ /* 0x000fc80000011600 */
[----:B------:R-:W-:-:S07]  /*2b70*/  LOP3.LUT R5, R0, 0xff, RZ, 0xc0, !PT ;  /* 0x000000ff00057812 */ /* 0x000fce00078ec0ff */
.L_x_7014:
[----:B------:R-:W-:-:S04]  /*2b80*/  SHF.R.U32.HI R4, RZ, 0x18, R4 ;  /* 0x00000018ff047819 */ /* 0x000fc80000011604 */
[----:B------:R-:W-:-:S04]  /*2b90*/  LOP3.LUT R5, R5, 0x80, R4, 0xf8, !PT ;  /* 0x0000008005057812 */ /* 0x000fc800078ef804 */
[----:B------:R-:W-:-:S07]  /*2ba0*/  PRMT R0, R5, 0x7610, R0 ;  /* 0x0000761005007816 */ /* 0x000fce0000000000 */
.L_x_7012:
[----:B------:R-:W-:Y:S05]  /*2bb0*/  BSYNC.RECONVERGENT B0 ;  /* 0x0000000000007941 */ /* 0x000fea0003800200 */
.L_x_7011:
[----:B------:R4:W-:Y:S01]  /*2bc0*/  STG.E.U8 desc[UR36][R2.64], R0 ;  /* 0x0000000002007986 */ /* 0x0009e2000c101124 */
[----:B------:R-:W-:Y:S05]  /*2bd0*/  BRA `(.L_x_6992) ;  /* 0x0000000400087947 */ /* 0x000fea0003800000 */
.L_x_7009:
[----:B------:R-:W-:Y:S01]  /*2be0*/  LOP3.LUT R5, R4, 0x7fffffff, RZ, 0xc0, !PT ;  /* 0x7fffffff04057812 */ /* 0x000fe200078ec0ff */
        /* <DEDUP_REMOVED lines=11> */
.L_x_7017:
[----:B------:R-:W-:-:S04]  /*2ca0*/  SHF.R.U32.HI R0, RZ, 0x15, R4 ;  /* 0x00000015ff007819 */ /* 0x000fc80000011604 */
[----:B------:R-:W-:-:S04]  /*2cb0*/  LOP3.LUT R5, R0, 0x1, RZ, 0xc0, !PT ;  /* 0x0000000100057812 */ /* 0x000fc800078ec0ff */
[----:B------:R-:W-:-:S04]  /*2cc0*/  IADD3 R0, PT, PT, R4, 0x88fffff, R5 ;  /* 0x088fffff04007810 */ /* 0x000fc80007ffe005 */
[----:B------:R-:W-:-:S04]  /*2cd0*/  SHF.R.U32.HI R0, RZ, 0x15, R0 ;  /* 0x00000015ff007819 */ /* 0x000fc80000011600 */
[----:B------:R-:W-:-:S07]  /*2ce0*/  LOP3.LUT R5, R0, 0xff, RZ, 0xc0, !PT ;  /* 0x000000ff00057812 */ /* 0x000fce00078ec0ff */
.L_x_7018:
[----:B------:R-:W-:-:S04]  /*2cf0*/  SHF.R.U32.HI R4, RZ, 0x18, R4 ;  /* 0x00000018ff047819 */ /* 0x000fc80000011604 */
[----:B------:R-:W-:-:S04]  /*2d00*/  LOP3.LUT R5, R5, 0x80, R4, 0xf8, !PT ;  /* 0x0000008005057812 */ /* 0x000fc800078ef804 */
[----:B------:R-:W-:-:S07]  /*2d10*/  PRMT R0, R5, 0x7610, R0 ;  /* 0x0000761005007816 */ /* 0x000fce0000000000 */
.L_x_7016:
[----:B------:R-:W-:Y:S05]  /*2d20*/  BSYNC.RECONVERGENT B0 ;  /* 0x0000000000007941 */ /* 0x000fea0003800200 */
.L_x_7015:
[----:B------:R3:W-:Y:S01]  /*2d30*/  STG.E.U8 desc[UR36][R2.64], R0 ;  /* 0x0000000002007986 */ /* 0x0007e2000c101124 */
[----:B------:R-:W-:Y:S05]  /*2d40*/  BRA `(.L_x_6992) ;  /* 0x0000000000ac7947 */ /* 0x000fea0003800000 */
.L_x_7008:
[----:B------:R-:W-:-:S09]  /*2d50*/  UISETP.NE.AND UP0, UPT, UR4, 0x1c, UPT ;  /* 0x0000001c0400788c */ /* 0x000fd2000bf05270 */
[----:B------:R-:W-:Y:S05]  /*2d60*/  BRA.U !UP0, `(.L_x_7019) ;  /* 0x00000001089c7547 */ /* 0x000fea000b800000 */
[----:B------:R-:W-:-:S09]  /*2d70*/  UISETP.NE.AND UP0, UPT, UR4, 0x1d, UPT ;  /* 0x0000001d0400788c */ /* 0x000fd2000bf05270 */
[----:B------:R-:W-:Y:S05]  /*2d80*/  BRA.U !UP0, `(.L_x_7020) ;  /* 0x0000000108887547 */ /* 0x000fea000b800000 */
[----:B------:R-:W-:-:S09]  /*2d90*/  UISETP.NE.AND UP0, UPT, UR4, 0x2c, UPT ;  /* 0x0000002c0400788c */ /* 0x000fd2000bf05270 */
[----:B------:R-:W-:Y:S05]  /*2da0*/  BRA.U !UP0, `(.L_x_7021) ;  /* 0x0000000108447547 */ /* 0x000fea000b800000 */
.L_x_6991:
        /* <DEDUP_REMOVED lines=16> */
.L_x_7022:
[----:B------:R-:W-:Y:S05]  /*2eb0*/  BRA `(.L_x_6992) ;  /* 0x0000000000507947 */ /* 0x000fea0003800000 */
.L_x_7021:
        /* <DEDUP_REMOVED lines=15> */
.L_x_7020:
[----:B------:R-:W0:Y:S02]  /*2fb0*/  F2I.U64.TRUNC R4, R4 ;  /* 0x0000000400047311 */ /* 0x000e24000020d800 */
[----:B0-----:R1:W-:Y:S01]  /*2fc0*/  STG.E.64 desc[UR36][R2.64], R4 ;  /* 0x0000000402007986 */ /* 0x0013e2000c101b24 */
[----:B------:R-:W-:Y:S05]  /*2fd0*/  BRA `(.L_x_6992) ;  /* 0x0000000000087947 */ /* 0x000fea0003800000 */
.L_x_7019:
[----:B------:R-:W0:Y:S02]  /*2fe0*/  F2I.FTZ.U32.TRUNC.NTZ R5, R4 ;  /* 0x0000000400057305 */ /* 0x000e24000021f000 */
[----:B0-----:R0:W-:Y:S02]  /*2ff0*/  STG.E desc[UR36][R2.64], R5 ;  /* 0x0000000502007986 */ /* 0x0011e4000c101924 */
.L_x_6992:
[----:B------:R-:W-:-:S07]  /*3000*/  VIADD R17, R17, 0x80 ;  /* 0x0000008011117836 */ /* 0x000fce0000000000 */
.L_x_6956:
[----:B------:R-:W-:Y:S05]  /*3010*/  BSYNC.RECONVERGENT B7 ;  /* 0x0000000000077941 */ /* 0x000fea0003800200 */
.L_x_6955:
        /* <DEDUP_REMOVED lines=14> */
[----:B012---:R-:W-:-:S05]  /*3100*/  IMAD.HI.U32 R2, R17, UR4, R16 ;  /* 0x0000000411027c27 */ /* 0x007fca000f8e0010 */
[----:B------:R-:W-:-:S04]  /*3110*/  SHF.R.U32.HI R3, RZ, UR5, R2 ;  /* 0x00000005ff037c19 */ /* 0x000fc80008011602 */
        /* <DEDUP_REMOVED lines=291> */
.L_x_7025:
        /* <DEDUP_REMOVED lines=18> */
.L_x_7030:
[----:B------:R-:W2:Y:S02]  /*4470*/  LDG.E.U8 R2, desc[UR36][R2.64] ;  /* 0x0000002402027981 */ /* 0x000ea4000c1e1100 */
[----:B--2---:R-:W-:Y:S01]  /*4480*/  I2FP.F32.U32 R4, R2 ;  /* 0x0000000200047245 */ /* 0x004fe20000201000 */
[----:B------:R-:W-:Y:S06]  /*4490*/  BRA `(.L_x_7032) ;  /* 0x0000000c00247947 */ /* 0x000fec0003800000 */
.L_x_7029:
        /* <DEDUP_REMOVED lines=9> */
.L_x_7034:
[----:B------:R-:W2:Y:S02]  /*4530*/  LDG.E R2, desc[UR36][R2.64] ;  /* 0x0000002402027981 */ /* 0x000ea4000c1e1900 */
[----:B--2---:R-:W-:Y:S01]  /*4540*/  I2FP.F32.S32 R4, R2 ;  /* 0x0000000200047245 */ /* 0x004fe20000201400 */
[----:B------:R-:W-:Y:S06]  /*4550*/  BRA `(.L_x_7032) ;  /* 0x0000000800f47947 */ /* 0x000fec0003800000 */
.L_x_7033:
[----:B------:R-:W2:Y:S02]  /*4560*/  LDG.E.U16 R2, desc[UR36][R2.64] ;  /* 0x0000002402027981 */ /* 0x000ea4000c1e1500 */
[----:B--2---:R0:W1:Y:S01]  /*4570*/  I2F.S16 R4, R2 ;  /* 0x0000000200047306 */ /* 0x0040620000101400 */
[----:B------:R-:W-:Y:S05]  /*4580*/  BRA `(.L_x_7032) ;  /* 0x0000000800e87947 */ /* 0x000fea0003800000 */
.L_x_7028:
        /* <DEDUP_REMOVED lines=8> */
.L_x_7036:
[----:B------:R-:W2:Y:S02]  /*4610*/  LDG.E.U16 R2, desc[UR36][R2.64] ;  /* 0x0000002402027981 */ /* 0x000ea4000c1e1500 */
[----:B--2---:R-:W-:Y:S01]  /*4620*/  HADD2.F32 R4, -RZ, R2.H0_H0 ;  /* 0x20000002ff047230 */ /* 0x004fe20000004100 */
[----:B------:R-:W-:Y:S06]  /*4630*/  BRA `(.L_x_7032) ;  /* 0x0000000800bc7947 */ /* 0x000fec0003800000 */
.L_x_7035:
        /* <DEDUP_REMOVED lines=8> */
.L_x_7038:
[----:B------:R-:W2:Y:S02]  /*46c0*/  LDG.E.U16 R2, desc[UR36][R2.64] ;  /* 0x0000002402027981 */ /* 0x000ea4000c1e1500 */
[----:B--2---:R-:W-:Y:S01]  /*46d0*/  HADD2.F32 R4, -RZ, R2.H0_H0 ;  /* 0x20000002ff047230 */ /* 0x004fe20000004100 */
[----:B------:R-:W-:Y:S06]  /*46e0*/  BRA `(.L_x_7032) ;  /* 0x0000000800907947 */ /* 0x000fec0003800000 */
.L_x_7037:
[----:B------:R-:W2:Y:S01]  /*46f0*/  LDG.E.64 R2, desc[UR36][R2.64] ;  /* 0x0000002402027981 */ /* 0x000ea2000c1e1b00 */
[----:B------:R-:W-:Y:S01]  /*4700*/  UMOV UR4, 0xf0000000 ;  /* 0xf000000000047882 */ /* 0x000fe20000000000 */
[----:B------:R-:W-:Y:S01]  /*4710*/  UMOV UR5, 0x380fffff ;  /* 0x380fffff00057882 */ /* 0x000fe20000000000 */
[----:B--2---:R-:W0:Y:S01]  /*4720*/  F2F.F32.F64 R4, R2 ;  /* 0x0000000200047310 */ /* 0x004e220000301000 */
[----:B------:R-:W-:-:S14]  /*4730*/  DSETP.GEU.AND P0, PT, |R2|, UR4, PT ;  /* 0x0000000402007e2a */ /* 0x000fdc000bf0e200 */
[----:B0-----:R-:W-:Y:S01]  /*4740*/  @!P0 FMUL R4, R4, 1.175494350822287508e-38 ;  /* 0x0080000004048820 */ /* 0x001fe20000400000 */
[----:B------:R-:W-:Y:S06]  /*4750*/  BRA `(.L_x_7032) ;  /* 0x0000000800747947 */ /* 0x000fec0003800000 */
.L_x_7027:
        /* <DEDUP_REMOVED lines=12> */
.L_x_7041:
[----:B------:R-:W2:Y:S01]  /*4820*/  LDG.E.64 R2, desc[UR36][R2.64] ;  /* 0x0000002402027981 */ /* 0x000ea2000c1e1b00 */
[----:B------:R-:W-:Y:S01]  /*4830*/  UMOV UR4, 0xf0000000 ;  /* 0xf000000000047882 */ /* 0x000fe20000000000 */
[----:B------:R-:W-:Y:S01]  /*4840*/  UMOV UR5, 0x380fffff ;  /* 0x380fffff00057882 */ /* 0x000fe20000000000 */
[----:B--2---:R-:W0:Y:S01]  /*4850*/  F2F.F32.F64 R4, R2 ;  /* 0x0000000200047310 */ /* 0x004e220000301000 */
[----:B------:R-:W-:-:S14]  /*4860*/  DSETP.GEU.AND P0, PT, |R2|, UR4, PT ;  /* 0x0000000402007e2a */ /* 0x000fdc000bf0e200 */
[----:B0-----:R-:W-:Y:S01]  /*4870*/  @!P0 FMUL R4, R4, 1.175494350822287508e-38 ;  /* 0x0080000004048820 */ /* 0x001fe20000400000 */
[----:B------:R-:W-:Y:S06]  /*4880*/  BRA `(.L_x_7032) ;  /* 0x0000000800287947 */ /* 0x000fec0003800000 */
.L_x_7040:
        /* <DEDUP_REMOVED lines=23> */
[----:B------:R-:W-:Y:S01]  /*4a00*/  LOP3.LUT R4, R5, 0x80000000, R4, 0xf8, !PT ;  /* 0x8000000005047812 */ /* 0x000fe200078ef804 */
[----:B------:R-:W-:Y:S06]  /*4a10*/  BRA `(.L_x_7032) ;  /* 0x0000000400c47947 */ /* 0x000fec0003800000 */
.L_x_7043:
        /* <DEDUP_REMOVED lines=12> */
.L_x_7042:
[----:B------:R-:W2:Y:S02]  /*4ae0*/  LDG.E.U16 R2, desc[UR36][R2.64] ;  /* 0x0000002402027981 */ /* 0x000ea4000c1e1500 */
[----:B--2---:R-:W-:Y:S01]  /*4af0*/  IMAD.U32 R4, R2, 0x10000, RZ ;  /* 0x0001000002047824 */ /* 0x004fe200078e00ff */
[----:B------:R-:W-:Y:S06]  /*4b00*/  BRA `(.L_x_7032) ;  /* 0x0000000400887947 */ /* 0x000fec0003800000 */
.L_x_7039:
        /* <DEDUP_REMOVED lines=11> */
.L_x_7046:
[----:B------:R-:W2:Y:S01]  /*4bc0*/  LDG.E.U8 R3, desc[UR36][R2.64] ;  /* 0x0000002402037981 */ /* 0x000ea2000c1e1100 */
        /* <DEDUP_REMOVED lines=19> */
.L_x_7048:
[----:B------:R-:W-:Y:S05]  /*4d00*/  BSYNC.RECONVERGENT B0 ;  /* 0x0000000000007941 */ /* 0x000fea0003800200 */
.L_x_7047:
[----:B------:R-:W-:Y:S01]  /*4d10*/  IMAD.SHL.U32 R0, R0, 0x100000, RZ ;  /* 0x0010000000007824 */ /* 0x000fe200078e00ff */
[----:B------:R-:W-:-:S04]  /*4d20*/  LEA R2, R2, 0x3b800000, 0x17 ;  /* 0x3b80000002027811 */ /* 0x000fc800078eb8ff */
[----:B------:R-:W-:Y:S01]  /*4d30*/  LOP3.LUT R4, R2, R0, R7, 0xfe, !PT ;  /* 0x0000000002047212 */ /* 0x000fe200078efe07 */
[----:B------:R-:W-:Y:S06]  /*4d40*/  BRA `(.L_x_7032) ;  /* 0x0000000000f87947 */ /* 0x000fec0003800000 */
.L_x_7045:
[----:B------:R-:W2:Y:S01]  /*4d50*/  LDG.E.U8 R3, desc[UR36][R2.64] ;  /* 0x0000002402037981 */ /* 0x000ea2000c1e1100 */
        /* <DEDUP_REMOVED lines=19> */
.L_x_7050:
[----:B------:R-:W-:Y:S05]  /*4e90*/  BSYNC.RECONVERGENT B0 ;  /* 0x0000000000007941 */ /* 0x000fea0003800200 */
.L_x_7049:
[----:B------:R-:W-:Y:S02]  /*4ea0*/  SHF.L.U32 R0, R0, 0x15, RZ ;  /* 0x0000001500007819 */ /* 0x000fe400000006ff */
[----:B------:R-:W-:-:S04]  /*4eb0*/  LEA R2, R2, 0x37800000, 0x17 ;  /* 0x3780000002027811 */ /* 0x000fc800078eb8ff */
[----:B------:R-:W-:Y:S01]  /*4ec0*/  LOP3.LUT R4, R2, R0, R7, 0xfe, !PT ;  /* 0x0000000002047212 */ /* 0x000fe200078efe07 */
[----:B------:R-:W-:Y:S06]  /*4ed0*/  BRA `(.L_x_7032) ;  /* 0x0000000000947947 */ /* 0x000fec0003800000 */
.L_x_7044:
        /* <DEDUP_REMOVED lines=11> */
[----:B------:R-:W-:Y:S01]  /*4f90*/  @!P0 IMAD.MOV.U32 R4, RZ, RZ, 0x7f800001 ;  /* 0x7f800001ff048424 */ /* 0x000fe200078e00ff */
[----:B------:R-:W-:Y:S01]  /*4fa0*/  @P0 SHF.L.U32 R4, R2, 0x17, RZ ;  /* 0x0000001702040819 */ /* 0x000fe200000006ff */
[----:B------:R-:W-:Y:S06]  /*4fb0*/  BRA `(.L_x_7032) ;  /* 0x00000000005c7947 */ /* 0x000fec0003800000 */
.L_x_7031:
        /* <DEDUP_REMOVED lines=16> */
.L_x_7053:
[----:B------:R-:W-:Y:S01]  /*50c0*/  IMAD.MOV.U32 R4, RZ, RZ, RZ ;  /* 0x000000ffff047224 */ /* 0x000fe200078e00ff */
[----:B------:R-:W-:Y:S06]  /*50d0*/  BRA `(.L_x_7032) ;  /* 0x0000000000147947 */ /* 0x000fec0003800000 */
.L_x_7052:
[----:B------:R-:W2:Y:S02]  /*50e0*/  LDG.E.64 R2, desc[UR36][R2.64] ;  /* 0x0000002402027981 */ /* 0x000ea4000c1e1b00 */
[----:B--2---:R0:W1:Y:S01]  /*50f0*/  I2F.U64 R4, R2 ;  /* 0x0000000200047312 */ /* 0x0040620000301000 */
[----:B------:R-:W-:Y:S05]  /*5100*/  BRA `(.L_x_7032) ;  /* 0x0000000000087947 */ /* 0x000fea0003800000 */
.L_x_7051:
[----:B------:R-:W2:Y:S02]  /*5110*/  LDG.E R2, desc[UR36][R2.64] ;  /* 0x0000002402027981 */ /* 0x000ea4000c1e1900 */
[----:B--2---:R-:W-:-:S07]  /*5120*/  I2FP.F32.U32 R4, R2 ;  /* 0x0000000200047245 */ /* 0x004fce0000201000 */
.L_x_7032:
[----:B------:R-:W-:Y:S05]  /*5130*/  BSYNC.RECONVERGENT B6 ;  /* 0x0000000000067941 */ /* 0x000fea0003800200 */
.L_x_7026:
[----:B------:R-:W0:Y:S01]  /*5140*/  LDCU.64 UR6, c[0x0][0x580] ;  /* 0x0000b000ff0677ac */ /* 0x000e220008000a00 */
[----:B------:R-:W1:Y:S01]  /*5150*/  LDCU UR5, c[0x0][0x594] ;  /* 0x0000b280ff0577ac */ /* 0x000e620008000800 */
[----:B------:R-:W-:-:S04]  /*5160*/  UPRMT UR4, UR41, 0x9910, URZ ;  /* 0x0000991029047896 */ /* 0x000fc800080000ff */
[----:B------:R-:W-:Y:S01]  /*5170*/  UISETP.GT.AND UP0, UPT, UR4, 0x9, UPT ;  /* 0x000000090400788c */ /* 0x000fe2000bf04270 */
[----:B0-234-:R-:W-:Y:S01]  /*5180*/  IADD3 R2, P0, PT, R16, UR6, RZ ;  /* 0x0000000610027c10 */ /* 0x01dfe2000ff1e0ff */
[----:B-1---5:R-:W-:-:S04]  /*5190*/  FMUL.FTZ R4, R4, UR5 ;  /* 0x0000000504047c20 */ /* 0x022fc80008410000 */
        /* <DEDUP_REMOVED lines=13> */
.L_x_7057:
[----:B------:R-:W0:Y:S02]  /*5270*/  F2I.S64.TRUNC R4, R4 ;  /* 0x0000000400047311 */ /* 0x000e24000020d900 */
[----:B0-----:R-:W-:-:S05]  /*5280*/  MOV R7, R4 ;  /* 0x0000000400077202 */ /* 0x001fca0000000f00 */
[----:B------:R3:W-:Y:S01]  /*5290*/  STG.E.U8 desc[UR36][R2.64], R7 ;  /* 0x0000000702007986 */ /* 0x0007e2000c101124 */
[----:B------:R-:W-:Y:S05]  /*52a0*/  BRA `(.L_x_7059) ;  /* 0x0000000c00287947 */ /* 0x000fea0003800000 */
.L_x_7056:
        /* <DEDUP_REMOVED lines=9> */
.L_x_7061:
[----:B------:R-:W0:Y:S02]  /*5340*/  F2I.FTZ.TRUNC.NTZ R5, R4 ;  /* 0x0000000400057305 */ /* 0x000e24000021f100 */
[----:B0-----:R2:W-:Y:S01]  /*5350*/  STG.E desc[UR36][R2.64], R5 ;  /* 0x0000000502007986 */ /* 0x0015e2000c101924 */
[----:B------:R-:W-:Y:S05]  /*5360*/  BRA `(.L_x_7059) ;  /* 0x0000000800f87947 */ /* 0x000fea0003800000 */
.L_x_7060:
[----:B------:R-:W0:Y:S02]  /*5370*/  F2I.FTZ.TRUNC.NTZ R5, R4 ;  /* 0x0000000400057305 */ /* 0x000e24000021f100 */
[----:B0-----:R0:W-:Y:S01]  /*5380*/  STG.E.U16 desc[UR36][R2.64], R5 ;  /* 0x0000000502007986 */ /* 0x0011e2000c101524 */
[----:B------:R-:W-:Y:S05]  /*5390*/  BRA `(.L_x_7059) ;  /* 0x0000000800ec7947 */ /* 0x000fea0003800000 */
.L_x_7055:
        /* <DEDUP_REMOVED lines=8> */
.L_x_7063:
[----:B------:R-:W-:-:S05]  /*5420*/  F2FP.F16.F32.PACK_AB R4, RZ, R4 ;  /* 0x00000004ff04723e */ /* 0x000fca00000000ff */
[----:B------:R0:W-:Y:S01]  /*5430*/  STG.E.U16 desc[UR36][R2.64], R4 ;  /* 0x0000000402007986 */ /* 0x0001e2000c101524 */
[----:B------:R-:W-:Y:S05]  /*5440*/  BRA `(.L_x_7059) ;  /* 0x0000000800c07947 */ /* 0x000fea0003800000 */
.L_x_7062:
        /* <DEDUP_REMOVED lines=9> */
.L_x_7065:
[----:B------:R-:W-:-:S04]  /*54e0*/  F2FP.F16.F32.PACK_AB R5, RZ, R4 ;  /* 0x00000004ff05723e */ /* 0x000fc800000000ff */
[----:B------:R-:W-:-:S05]  /*54f0*/  PRMT R5, R5, 0x5410, RZ ;  /* 0x0000541005057816 */ /* 0x000fca00000000ff */
[----:B------:R0:W-:Y:S01]  /*5500*/  STG.E desc[UR36][R2.64], R5 ;  /* 0x0000000502007986 */ /* 0x0001e2000c101924 */
[----:B------:R-:W-:Y:S05]  /*5510*/  BRA `(.L_x_7059) ;  /* 0x00000008008c7947 */ /* 0x000fea0003800000 */
.L_x_7064:
[----:B------:R-:W-:-:S06]  /*5520*/  FMUL.FTZ R4, R4, 1 ;  /* 0x3f80000004047820 */ /* 0x000fcc0000410000 */
[----:B------:R-:W0:Y:S02]  /*5530*/  F2F.F64.F32 R4, R4 ;  /* 0x0000000400047310 */ /* 0x000e240000201800 */
[----:B0-----:R0:W-:Y:S01]  /*5540*/  STG.E.64 desc[UR36][R2.64], R4 ;  /* 0x0000000402007986 */ /* 0x0011e2000c101b24 */
[----:B------:R-:W-:Y:S05]  /*5550*/  BRA `(.L_x_7059) ;  /* 0x00000008007c7947 */ /* 0x000fea0003800000 */
.L_x_7054:
        /* <DEDUP_REMOVED lines=13> */
.L_x_7069:
        /* <DEDUP_REMOVED lines=16> */
.L_x_7072:
[----:B------:R-:W-:-:S04]  /*5730*/  SHF.R.U32.HI R4, RZ, 0x18, R4 ;  /* 0x00000018ff047819 */ /* 0x000fc80000011604 */
[----:B------:R-:W-:-:S04]  /*5740*/  LOP3.LUT R4, R5, 0x80, R4, 0xf8, !PT ;  /* 0x0000008005047812 */ /* 0x000fc800078ef804 */
[----:B------:R-:W-:-:S07]  /*5750*/  PRMT R0, R4, 0x7610, R0 ;  /* 0x0000761004007816 */ /* 0x000fce0000000000 */
.L_x_7071:
[----:B------:R-:W-:Y:S05]  /*5760*/  BSYNC.RECONVERGENT B0 ;  /* 0x0000000000007941 */ /* 0x000fea0003800200 */
.L_x_7070:
[----:B------:R0:W-:Y:S01]  /*5770*/  STG.E.U8 desc[UR36][R2.64], R0 ;  /* 0x0000000002007986 */ /* 0x0001e2000c101124 */
[----:B------:R-:W-:Y:S05]  /*5780*/  BRA `(.L_x_7059) ;  /* 0x0000000400f07947 */ /* 0x000fea0003800000 */
.L_x_7068:
        /* <DEDUP_REMOVED lines=16> */
.L_x_7075:
[----:B------:R-:W-:-:S04]  /*5890*/  SHF.R.U32.HI R4, RZ, 0x18, R4 ;  /* 0x00000018ff047819 */ /* 0x000fc80000011604 */
[----:B------:R-:W-:-:S04]  /*58a0*/  LOP3.LUT R5, R5, 0x80, R4, 0xf8, !PT ;  /* 0x0000008005057812 */ /* 0x000fc800078ef804 */
[----:B------:R-:W-:-:S07]  /*58b0*/  PRMT R0, R5, 0x7610, R0 ;  /* 0x0000761005007816 */ /* 0x000fce0000000000 */
.L_x_7074:
[----:B------:R-:W-:Y:S05]  /*58c0*/  BSYNC.RECONVERGENT B0 ;  /* 0x0000000000007941 */ /* 0x000fea0003800200 */
.L_x_7073:
[----:B------:R0:W-:Y:S01]  /*58d0*/  STG.E.U8 desc[UR36][R2.64], R0 ;  /* 0x0000000002007986 */ /* 0x0001e2000c101124 */
[----:B------:R-:W-:Y:S05]  /*58e0*/  BRA `(.L_x_7059) ;  /* 0x0000000400987947 */ /* 0x000fea0003800000 */
.L_x_7067:
        /* <DEDUP_REMOVED lines=21> */
.L_x_7077:
[----:B------:R-:W0:Y:S02]  /*5a40*/  F2I.U64.TRUNC R4, R4 ;  /* 0x0000000400047311 */ /* 0x000e24000020d800 */
[----:B0-----:R0:W-:Y:S01]  /*5a50*/  STG.E.64 desc[UR36][R2.64], R4 ;  /* 0x0000000402007986 */ /* 0x0011e2000c101b24 */
[----:B------:R-:W-:Y:S05]  /*5a60*/  BRA `(.L_x_7059) ;  /* 0x0000000400387947 */ /* 0x000fea0003800000 */
.L_x_7076:
[----:B------:R-:W0:Y:S02]  /*5a70*/  F2I.FTZ.U32.TRUNC.NTZ R5, R4 ;  /* 0x0000000400057305 */ /* 0x000e24000021f000 */
[----:B0-----:R0:W-:Y:S01]  /*5a80*/  STG.E desc[UR36][R2.64], R5 ;  /* 0x0000000502007986 */ /* 0x0011e2000c101924 */
[----:B------:R-:W-:Y:S05]  /*5a90*/  BRA `(.L_x_7059) ;  /* 0x00000004002c7947 */ /* 0x000fea0003800000 */
.L_x_7066:
        /* <DEDUP_REMOVED lines=10> */
.L_x_7079:
[----:B------:R-:W-:Y:S01]  /*5b40*/  FMUL.FTZ R4, R4, 1 ;  /* 0x3f80000004047820 */ /* 0x000fe20000410000 */
[----:B------:R-:W-:-:S05]  /*5b50*/  CS2R R6, SRZ ;  /* 0x0000000000067805 */ /* 0x000fca000001ff00 */
[----:B------:R-:W0:Y:S02]  /*5b60*/  F2F.F64.F32 R4, R4 ;  /* 0x0000000400047310 */ /* 0x000e240000201800 */
[----:B0-----:R0:W-:Y:S01]  /*5b70*/  STG.E.128 desc[UR36][R2.64], R4 ;  /* 0x0000000402007986 */ /* 0x0011e2000c101d24 */
[----:B------:R-:W-:Y:S05]  /*5b80*/  BRA `(.L_x_7059) ;  /* 0x0000000000f07947 */ /* 0x000fea0003800000 */
.L_x_7078:
[----:B------:R-:W-:-:S09]  /*5b90*/  UISETP.NE.AND UP0, UPT, UR4, 0xf, UPT ;  /* 0x0000000f0400788c */ /* 0x000fd2000bf05270 */
[----:B------:R-:W-:Y:S05]  /*5ba0*/  BRA.U !UP0, `(.L_x_7080) ;  /* 0x0000000108e07547 */ /* 0x000fea000b800000 */
[----:B------:R-:W-:-:S09]  /*5bb0*/  UISETP.NE.AND UP0, UPT, UR4, 0x17, UPT ;  /* 0x000000170400788c */ /* 0x000fd2000bf05270 */
[----:B------:R-:W-:Y:S05]  /*5bc0*/  BRA.U !UP0, `(.L_x_7081) ;  /* 0x00000001088c7547 */ /* 0x000fea000b800000 */
[----:B------:R-:W-:-:S09]  /*5bd0*/  UISETP.NE.AND UP0, UPT, UR4, 0x18, UPT ;  /* 0x000000180400788c */ /* 0x000fd2000bf05270 */
[----:B------:R-:W-:Y:S05]  /*5be0*/  BRA.U !UP0, `(.L_x_7082) ;  /* 0x0000000108447547 */ /* 0x000fea000b800000 */
.L_x_7058:
        /* <DEDUP_REMOVED lines=16> */
.L_x_7083:
[----:B------:R-:W-:Y:S05]  /*5cf0*/  BRA `(.L_x_7059) ;  /* 0x0000000000947947 */ /* 0x000fea0003800000 */
.L_x_7082:
        /* <DEDUP_REMOVED lines=12> */
.L_x_7085:
[----:B------:R-:W-:Y:S05]  /*5dc0*/  BSYNC.RECONVERGENT B0 ;  /* 0x0000000000007941 */ /* 0x000fea0003800200 */
.L_x_7084:
[----:B------:R-:W-:-:S05]  /*5dd0*/  LOP3.LUT R5, R0, 0x80, R7, 0xf8, !PT ;  /* 0x0000008000057812 */ /* 0x000fca00078ef807 */
[----:B------:R0:W-:Y:S01]  /*5de0*/  STG.E.U8 desc[UR36][R2.64], R5 ;  /* 0x0000000502007986 */ /* 0x0001e2000c101124 */
[----:B------:R-:W-:Y:S05]  /*5df0*/  BRA `(.L_x_7059) ;  /* 0x0000000000547947 */ /* 0x000fea0003800000 */
.L_x_7081:
        /* <DEDUP_REMOVED lines=11> */
.L_x_7087:
[----:B------:R-:W-:Y:S02]  /*5eb0*/  ISETP.GT.U32.AND P0, PT, R6, 0x7f800000, PT ;  /* 0x7f8000000600780c */ /* 0x000fe40003f04070 */
[----:B------:R-:W-:-:S04]  /*5ec0*/  MOV R0, 0x7f ;  /* 0x0000007f00007802 */ /* 0x000fc80000000f00 */
[----:B------:R-:W-:-:S07]  /*5ed0*/  SEL R0, R0, 0x7c, P0 ;  /* 0x0000007c00007807 */ /* 0x000fce0000000000 */
.L_x_7088:
[----:B------:R-:W-:Y:S05]  /*5ee0*/  BSYNC.RECONVERGENT B0 ;  /* 0x0000000000007941 */ /* 0x000fea0003800200 */
.L_x_7086:
[----:B------:R-:W-:-:S04]  /*5ef0*/  SHF.R.U32.HI R5, RZ, 0x18, R4 ;  /* 0x00000018ff057819 */ /* 0x000fc80000011604 */
[----:B------:R-:W-:-:S05]  /*5f00*/  LOP3.LUT R5, R0, 0x80, R5, 0xf8, !PT ;  /* 0x0000008000057812 */ /* 0x000fca00078ef805 */
[----:B------:R0:W-:Y:S01]  /*5f10*/  STG.E.U8 desc[UR36][R2.64], R5 ;  /* 0x0000000502007986 */ /* 0x0001e2000c101124 */
[----:B------:R-:W-:Y:S05]  /*5f20*/  BRA `(.L_x_7059) ;  /* 0x0000000000087947 */ /* 0x000fea0003800000 */
.L_x_7080:
[----:B------:R-:W-:-:S05]  /*5f30*/  F2FP.BF16.F32.PACK_AB R4, RZ, R4 ;  /* 0x00000004ff04723e */ /* 0x000fca00000010ff */
[----:B------:R0:W-:Y:S02]  /*5f40*/  STG.E.U16 desc[UR36][R2.64], R4 ;  /* 0x0000000402007986 */ /* 0x0001e4000c101524 */
.L_x_7059:
[----:B------:R-:W-:-:S07]  /*5f50*/  VIADD R17, R17, 0x80 ;  /* 0x0000008011117836 */ /* 0x000fce0000000000 */
.L_x_7024:
[----:B------:R-:W-:Y:S05]  /*5f60*/  BSYNC.RECONVERGENT B7 ;  /* 0x0000000000077941 */ /* 0x000fea0003800200 */
.L_x_7023:
        /* <DEDUP_REMOVED lines=307> */
.L_x_7091:
        /* <DEDUP_REMOVED lines=18> */
.L_x_7096:
[----:B------:R-:W2:Y:S02]  /*73c0*/  LDG.E.U8 R2, desc[UR36][R2.64] ;  /* 0x0000002402027981 */ /* 0x000ea4000c1e1100 */
[----:B--2---:R-:W-:Y:S01]  /*73d0*/  I2FP.F32.U32 R4, R2 ;  /* 0x0000000200047245 */ /* 0x004fe20000201000 */
[----:B------:R-:W-:Y:S06]  /*73e0*/  BRA `(.L_x_7098) ;  /* 0x0000000c00247947 */ /* 0x000fec0003800000 */
.L_x_7095:
        /* <DEDUP_REMOVED lines=9> */
.L_x_7100:
[----:B------:R-:W2:Y:S02]  /*7480*/  LDG.E R2, desc[UR36][R2.64] ;  /* 0x0000002402027981 */ /* 0x000ea4000c1e1900 */
[----:B--2---:R-:W-:Y:S01]  /*7490*/  I2FP.F32.S32 R4, R2 ;  /* 0x0000000200047245 */ /* 0x004fe20000201400 */
[----:B------:R-:W-:Y:S06]  /*74a0*/  BRA `(.L_x_7098) ;  /* 0x0000000800f47947 */ /* 0x000fec0003800000 */
.L_x_7099:
[----:B------:R-:W2:Y:S02]  /*74b0*/  LDG.E.U16 R2, desc[UR36][R2.64] ;  /* 0x0000002402027981 */ /* 0x000ea4000c1e1500 */
[----:B--2---:R2:W3:Y:S01]  /*74c0*/  I2F.S16 R4, R2 ;  /* 0x0000000200047306 */ /* 0x0044e20000101400 */
[----:B------:R-:W-:Y:S05]  /*74d0*/  BRA `(.L_x_7098) ;  /* 0x0000000800e87947 */ /* 0x000fea0003800000 */
.L_x_7094:
        /* <DEDUP_REMOVED lines=8> */
.L_x_7102:
[----:B------:R-:W2:Y:S02]  /*7560*/  LDG.E.U16 R2, desc[UR36][R2.64] ;  /* 0x0000002402027981 */ /* 0x000ea4000c1e1500 */
[----:B--2---:R-:W-:Y:S01]  /*7570*/  HADD2.F32 R4, -RZ, R2.H0_H0 ;  /* 0x20000002ff047230 */ /* 0x004fe20000004100 */
[----:B------:R-:W-:Y:S06]  /*7580*/  BRA `(.L_x_7098) ;  /* 0x0000000800bc7947 */ /* 0x000fec0003800000 */
.L_x_7101:
        /* <DEDUP_REMOVED lines=8> */
.L_x_7104:
[----:B------:R-:W2:Y:S02]  /*7610*/  LDG.E.U16 R2, desc[UR36][R2.64] ;  /* 0x0000002402027981 */ /* 0x000ea4000c1e1500 */
[----:B--2---:R-:W-:Y:S01]  /*7620*/  HADD2.F32 R4, -RZ, R2.H0_H0 ;  /* 0x20000002ff047230 */ /* 0x004fe20000004100 */
[----:B------:R-:W-:Y:S06]  /*7630*/  BRA `(.L_x_7098) ;  /* 0x0000000800907947 */ /* 0x000fec0003800000 */
.L_x_7103:
[----:B------:R-:W2:Y:S01]  /*7640*/  LDG.E.64 R2, desc[UR36][R2.64] ;  /* 0x0000002402027981 */ /* 0x000ea2000c1e1b00 */
[----:B------:R-:W-:Y:S01]  /*7650*/  UMOV UR4, 0xf0000000 ;  /* 0xf000000000047882 */ /* 0x000fe20000000000 */
[----:B------:R-:W-:Y:S01]  /*7660*/  UMOV UR5, 0x380fffff ;  /* 0x380fffff00057882 */ /* 0x000fe20000000000 */
[----:B--2---:R-:W0:Y:S01]  /*7670*/  F2F.F32.F64 R4, R2 ;  /* 0x0000000200047310 */ /* 0x004e220000301000 */
[----:B------:R-:W-:-:S14]  /*7680*/  DSETP.GEU.AND P0, PT, |R2|, UR4, PT ;  /* 0x0000000402007e2a */ /* 0x000fdc000bf0e200 */
[----:B0-----:R-:W-:Y:S01]  /*7690*/  @!P0 FMUL R4, R4, 1.175494350822287508e-38 ;  /* 0x0080000004048820 */ /* 0x001fe20000400000 */
[----:B------:R-:W-:Y:S06]  /*76a0*/  BRA `(.L_x_7098) ;  /* 0x0000000800747947 */ /* 0x000fec0003800000 */
.L_x_7093:
        /* <DEDUP_REMOVED lines=12> */
.L_x_7107:
[----:B------:R-:W2:Y:S01]  /*7770*/  LDG.E.64 R2, desc[UR36][R2.64] ;  /* 0x0000002402027981 */ /* 0x000ea2000c1e1b00 */
[----:B------:R-:W-:Y:S01]  /*7780*/  UMOV UR4, 0xf0000000 ;  /* 0xf000000000047882 */ /* 0x000fe20000000000 */
[----:B------:R-:W-:Y:S01]  /*7790*/  UMOV UR5, 0x380fffff ;  /* 0x380fffff00057882 */ /* 0x000fe20000000000 */
[----:B--2---:R-:W0:Y:S01]  /*77a0*/  F2F.F32.F64 R4, R2 ;  /* 0x0000000200047310 */ /* 0x004e220000301000 */
[----:B------:R-:W-:-:S14]  /*77b0*/  DSETP.GEU.AND P0, PT, |R2|, UR4, PT ;  /* 0x0000000402007e2a */ /* 0x000fdc000bf0e200 */
[----:B0-----:R-:W-:Y:S01]  /*77c0*/  @!P0 FMUL R4, R4, 1.175494350822287508e-38 ;  /* 0x0080000004048820 */ /* 0x001fe20000400000 */
[----:B------:R-:W-:Y:S06]  /*77d0*/  BRA `(.L_x_7098) ;  /* 0x0000000800287947 */ /* 0x000fec0003800000 */
.L_x_7106:
        /* <DEDUP_REMOVED lines=23> */
[----:B------:R-:W-:Y:S01]  /*7950*/  LOP3.LUT R4, R5, 0x80000000, R4, 0xf8, !PT ;  /* 0x8000000005047812 */ /* 0x000fe200078ef804 */
[----:B------:R-:W-:Y:S06]  /*7960*/  BRA `(.L_x_7098) ;  /* 0x0000000400c47947 */ /* 0x000fec0003800000 */
.L_x_7109:
        /* <DEDUP_REMOVED lines=12> */
.L_x_7108:
[----:B------:R-:W2:Y:S02]  /*7a30*/  LDG.E.U16 R2, desc[UR36][R2.64] ;  /* 0x0000002402027981 */ /* 0x000ea4000c1e1500 */
[----:B--2---:R-:W-:Y:S01]  /*7a40*/  IMAD.U32 R4, R2, 0x10000, RZ ;  /* 0x0001000002047824 */ /* 0x004fe200078e00ff */
[----:B------:R-:W-:Y:S06]  /*7a50*/  BRA `(.L_x_7098) ;  /* 0x0000000400887947 */ /* 0x000fec0003800000 */
.L_x_7105:
        /* <DEDUP_REMOVED lines=11> */
.L_x_7112:
        /* <DEDUP_REMOVED lines=20> */
.L_x_7114:
[----:B------:R-:W-:Y:S05]  /*7c50*/  BSYNC.RECONVERGENT B0 ;  /* 0x0000000000007941 */ /* 0x000fea0003800200 */
.L_x_7113:
[----:B------:R-:W-:Y:S02]  /*7c60*/  SHF.L.U32 R0, R0, 0x14, RZ ;  /* 0x0000001400007819 */ /* 0x000fe400000006ff */
[----:B------:R-:W-:-:S04]  /*7c70*/  LEA R2, R2, 0x3b800000, 0x17 ;  /* 0x3b80000002027811 */ /* 0x000fc800078eb8ff */
[----:B------:R-:W-:Y:S01]  /*7c80*/  LOP3.LUT R4, R2, R0, R7, 0xfe, !PT ;  /* 0x0000000002047212 */ /* 0x000fe200078efe07 */
[----:B------:R-:W-:Y:S06]  /*7c90*/  BRA `(.L_x_7098) ;  /* 0x0000000000f87947 */ /* 0x000fec0003800000 */
.L_x_7111:
        /* <DEDUP_REMOVED lines=20> */
.L_x_7116:
[----:B------:R-:W-:Y:S05]  /*7de0*/  BSYNC.RECONVERGENT B0 ;  /* 0x0000000000007941 */ /* 0x000fea0003800200 */
.L_x_7115:
[----:B------:R-:W-:Y:S01]  /*7df0*/  IMAD.SHL.U32 R0, R0, 0x200000, RZ ;  /* 0x0020000000007824 */ /* 0x000fe200078e00ff */
[----:B------:R-:W-:-:S04]  /*7e00*/  LEA R2, R2, 0x37800000, 0x17 ;  /* 0x3780000002027811 */ /* 0x000fc800078eb8ff */
[----:B------:R-:W-:Y:S01]  /*7e10*/  LOP3.LUT R4, R2, R0, R7, 0xfe, !PT ;  /* 0x0000000002047212 */ /* 0x000fe200078efe07 */
[----:B------:R-:W-:Y:S06]  /*7e20*/  BRA `(.L_x_7098) ;  /* 0x0000000000947947 */ /* 0x000fec0003800000 */
.L_x_7110:
[----:B------:R-:W-:-:S09]  /*7e30*/  UISETP.NE.AND UP0, UPT, UR4, 0x1c, UPT ;  /* 0x0000001c0400788c */ /* 0x000fd2000bf05270 */
[----:B------:R-:W-:Y:S05]  /*7e40*/  BRA.U !UP0, `(.L_x_7117) ;  /* 0x0000000108847547 */ /* 0x000fea000b800000 */
[----:B------:R-:W-:-:S09]  /*7e50*/  UISETP.NE.AND UP0, UPT, UR4, 0x1d, UPT ;  /* 0x0000001d0400788c */ /* 0x000fd2000bf05270 */
[----:B------:R-:W-:Y:S05]  /*7e60*/  BRA.U !UP0, `(.L_x_7118) ;  /* 0x0000000108707547 */ /* 0x000fea000b800000 */
[----:B------:R-:W-:-:S09]  /*7e70*/  UISETP.NE.AND UP0, UPT, UR4, 0x2c, UPT ;  /* 0x0000002c0400788c */ /* 0x000fd2000bf05270 */
[----:B------:R-:W-:Y:S05]  /*7e80*/  BRA.U UP0, `(.L_x_7097) ;  /* 0x0000000100207547 */ /* 0x000fea000b800000 */
[----:B------:R-:W2:Y:S01]  /*7e90*/  LDG.E.U8 R2, desc[UR36][R2.64] ;  /* 0x0000002402027981 */ /* 0x000ea2000c1e1100 */
[----:B------:R-:W-:Y:S01]  /*7ea0*/  HFMA2 R4, -RZ, RZ, 3.814697265625e-06, 0 ;  /* 0x00400000ff047431 */ /* 0x000fe200000001ff */
[----:B--2---:R-:W-:-:S13]  /*7eb0*/  ISETP.NE.AND P0, PT, R2, RZ, PT ;  /* 0x000000ff0200720c */ /* 0x004fda0003f05270 */
[----:B------:R-:W-:Y:S05]  /*7ec0*/  @!P0 BRA `(.L_x_7098) ;  /* 0x00000000006c8947 */ /* 0x000fea0003800000 */
[----:B------:R-:W-:-:S13]  /*7ed0*/  ISETP.NE.AND P0, PT, R2, 0xff, PT ;  /* 0x000000ff0200780c */ /* 0x000fda0003f05270 */
[----:B------:R-:W-:Y:S02]  /*7ee0*/  @!P0 IMAD.MOV.U32 R4, RZ, RZ, 0x7f800001 ;  /* 0x7f800001ff048424 */ /* 0x000fe400078e00ff */
[----:B------:R-:W-:Y:S01]  /*7ef0*/  @P0 IMAD.SHL.U32 R4, R2, 0x800000, RZ ;  /* 0x0080000002040824 */ /* 0x000fe200078e00ff */
[----:B------:R-:W-:Y:S06]  /*7f00*/  BRA `(.L_x_7098) ;  /* 0x00000000005c7947 */ /* 0x000fec0003800000 */
.L_x_7097:
        /* <DEDUP_REMOVED lines=16> */
.L_x_7119:
[----:B------:R-:W-:Y:S01]  /*8010*/  MOV R4, RZ ;  /* 0x000000ff00047202 */ /* 0x000fe20000000f00 */
[----:B------:R-:W-:Y:S06]  /*8020*/  BRA `(.L_x_7098) ;  /* 0x0000000000147947 */ /* 0x000fec0003800000 */
.L_x_7118:
[----:B------:R-:W2:Y:S02]  /*8030*/  LDG.E.64 R2, desc[UR36][R2.64] ;  /* 0x0000002402027981 */ /* 0x000ea4000c1e1b00 */
[----:B--2---:R0:W1:Y:S01]  /*8040*/  I2F.U64 R4, R2 ;  /* 0x0000000200047312 */ /* 0x0040620000301000 */
[----:B------:R-:W-:Y:S05]  /*8050*/  BRA `(.L_x_7098) ;  /* 0x0000000000087947 */ /* 0x000fea0003800000 */
.L_x_7117:
[----:B------:R-:W2:Y:S02]  /*8060*/  LDG.E R2, desc[UR36][R2.64] ;  /* 0x0000002402027981 */ /* 0x000ea4000c1e1900 */
[----:B--2---:R-:W-:-:S07]  /*8070*/  I2FP.F32.U32 R4, R2 ;  /* 0x0000000200047245 */ /* 0x004fce0000201000 */
.L_x_7098:
[----:B------:R-:W-:Y:S05]  /*8080*/  BSYNC.RECONVERGENT B6 ;  /* 0x0000000000067941 */ /* 0x000fea0003800200 */
.L_x_7092:
[----:B------:R-:W0:Y:S01]  /*8090*/  LDCU.64 UR6, c[0x0][0x580] ;  /* 0x0000b000ff0677ac */ /* 0x000e220008000a00 */
[----:B------:R-:W1:Y:S01]  /*80a0*/  LDCU UR5, c[0x0][0x594] ;  /* 0x0000b280ff0577ac */ /* 0x000e620008000800 */
[----:B------:R-:W-:-:S04]  /*80b0*/  UPRMT UR4, UR41, 0x9910, URZ ;  /* 0x0000991029047896 */ /* 0x000fc800080000ff */
[----:B------:R-:W-:Y:S01]  /*80c0*/  UISETP.GT.AND UP0, UPT, UR4, 0x9, UPT ;  /* 0x000000090400788c */ /* 0x000fe2000bf04270 */
[----:B0-2-4-:R-:W-:Y:S01]  /*80d0*/  IADD3 R2, P0, PT, R16, UR6, RZ ;  /* 0x0000000610027c10 */ /* 0x015fe2000ff1e0ff */
[----:B-1-3-5:R-:W-:-:S04]  /*80e0*/  FMUL.FTZ R4, R4, UR5 ;  /* 0x0000000504047c20 */ /* 0x02afc80008410000 */
        /* <DEDUP_REMOVED lines=13> */
.L_x_7123:
[----:B------:R-:W0:Y:S02]  /*81c0*/  F2I.S64.TRUNC R4, R4 ;  /* 0x0000000400047311 */ /* 0x000e24000020d900 */
[----:B0-----:R-:W-:-:S05]  /*81d0*/  IMAD.MOV.U32 R7, RZ, RZ, R4 ;  /* 0x000000ffff077224 */ /* 0x001fca00078e0004 */
[----:B------:R0:W-:Y:S01]  /*81e0*/  STG.E.U8 desc[UR36][R2.64], R7 ;  /* 0x0000000702007986 */ /* 0x0001e2000c101124 */
[----:B------:R-:W-:Y:S05]  /*81f0*/  BRA `(.L_x_7125) ;  /* 0x0000000c00287947 */ /* 0x000fea0003800000 */
.L_x_7122:
        /* <DEDUP_REMOVED lines=9> */
.L_x_7127:
[----:B------:R-:W0:Y:S02]  /*8290*/  F2I.FTZ.TRUNC.NTZ R5, R4 ;  /* 0x0000000400057305 */ /* 0x000e24000021f100 */
[----:B0-----:R0:W-:Y:S01]  /*82a0*/  STG.E desc[UR36][R2.64], R5 ;  /* 0x0000000502007986 */ /* 0x0011e2000c101924 */
[----:B------:R-:W-:Y:S05]  /*82b0*/  BRA `(.L_x_7125) ;  /* 0x0000000800f87947 */ /* 0x000fea0003800000 */
.L_x_7126:
[----:B------:R-:W0:Y:S02]  /*82c0*/  F2I.FTZ.TRUNC.NTZ R5, R4 ;  /* 0x0000000400057305 */ /* 0x000e24000021f100 */
[----:B0-----:R0:W-:Y:S01]  /*82d0*/  STG.E.U16 desc[UR36][R2.64], R5 ;  /* 0x0000000502007986 */ /* 0x0011e2000c101524 */
[----:B------:R-:W-:Y:S05]  /*82e0*/  BRA `(.L_x_7125) ;  /* 0x0000000800ec7947 */ /* 0x000fea0003800000 */
.L_x_7121:
        /* <DEDUP_REMOVED lines=8> */
.L_x_7129:
[----:B------:R-:W-:-:S05]  /*8370*/  F2FP.F16.F32.PACK_AB R4, RZ, R4 ;  /* 0x00000004ff04723e */ /* 0x000fca00000000ff */
[----:B------:R0:W-:Y:S01]  /*8380*/  STG.E.U16 desc[UR36][R2.64], R4 ;  /* 0x0000000402007986 */ /* 0x0001e2000c101524 */
[----:B------:R-:W-:Y:S05]  /*8390*/  BRA `(.L_x_7125) ;  /* 0x0000000800c07947 */ /* 0x000fea0003800000 */
.L_x_7128:
        /* <DEDUP_REMOVED lines=9> */
.L_x_7131:
[----:B------:R-:W-:-:S04]  /*8430*/  F2FP.F16.F32.PACK_AB R5, RZ, R4 ;  /* 0x00000004ff05723e */ /* 0x000fc800000000ff */
[----:B------:R-:W-:-:S05]  /*8440*/  PRMT R5, R5, 0x5410, RZ ;  /* 0x0000541005057816 */ /* 0x000fca00000000ff */
[----:B------:R0:W-:Y:S01]  /*8450*/  STG.E desc[UR36][R2.64], R5 ;  /* 0x0000000502007986 */ /* 0x0001e2000c101924 */
[----:B------:R-:W-:Y:S05]  /*8460*/  BRA `(.L_x_7125) ;  /* 0x00000008008c7947 */ /* 0x000fea0003800000 */
.L_x_7130:
[----:B------:R-:W-:-:S06]  /*8470*/  FMUL.FTZ R4, R4, 1 ;  /* 0x3f80000004047820 */ /* 0x000fcc0000410000 */
[----:B------:R-:W0:Y:S02]  /*8480*/  F2F.F64.F32 R4, R4 ;  /* 0x0000000400047310 */ /* 0x000e240000201800 */
[----:B0-----:R0:W-:Y:S01]  /*8490*/  STG.E.64 desc[UR36][R2.64], R4 ;  /* 0x0000000402007986 */ /* 0x0011e2000c101b24 */
[----:B------:R-:W-:Y:S05]  /*84a0*/  BRA `(.L_x_7125) ;  /* 0x00000008007c7947 */ /* 0x000fea0003800000 */
.L_x_7120:
        /* <DEDUP_REMOVED lines=13> */
.L_x_7135:
        /* <DEDUP_REMOVED lines=16> */
.L_x_7138:
[----:B------:R-:W-:-:S04]  /*8680*/  SHF.R.U32.HI R4, RZ, 0x18, R4 ;  /* 0x00000018ff047819 */ /* 0x000fc80000011604 */
[----:B------:R-:W-:-:S04]  /*8690*/  LOP3.LUT R4, R5, 0x80, R4, 0xf8, !PT ;  /* 0x0000008005047812 */ /* 0x000fc800078ef804 */
[----:B------:R-:W-:-:S07]  /*86a0*/  PRMT R0, R4, 0x7610, R0 ;  /* 0x0000761004007816 */ /* 0x000fce0000000000 */
.L_x_7137:
[----:B------:R-:W-:Y:S05]  /*86b0*/  BSYNC.RECONVERGENT B0 ;  /* 0x0000000000007941 */ /* 0x000fea0003800200 */
.L_x_7136:
[----:B------:R0:W-:Y:S01]  /*86c0*/  STG.E.U8 desc[UR36][R2.64], R0 ;  /* 0x0000000002007986 */ /* 0x0001e2000c101124 */
[----:B------:R-:W-:Y:S05]  /*86d0*/  BRA `(.L_x_7125) ;  /* 0x0000000400f07947 */ /* 0x000fea0003800000 */
.L_x_7134:
        /* <DEDUP_REMOVED lines=16> */
.L_x_7141:
[----:B------:R-:W-:-:S04]  /*87e0*/  SHF.R.U32.HI R4, RZ, 0x18, R4 ;  /* 0x00000018ff047819 */ /* 0x000fc80000011604 */
[----:B------:R-:W-:-:S04]  /*87f0*/  LOP3.LUT R5, R5, 0x80, R4, 0xf8, !PT ;  /* 0x0000008005057812 */ /* 0x000fc800078ef804 */
[----:B------:R-:W-:-:S07]  /*8800*/  PRMT R0, R5, 0x7610, R0 ;  /* 0x0000761005007816 */ /* 0x000fce0000000000 */
.L_x_7140:
[----:B------:R-:W-:Y:S05]  /*8810*/  BSYNC.RECONVERGENT B0 ;  /* 0x0000000000007941 */ /* 0x000fea0003800200 */
.L_x_7139:
[----:B------:R0:W-:Y:S01]  /*8820*/  STG.E.U8 desc[UR36][R2.64], R0 ;  /* 0x0000000002007986 */ /* 0x0001e2000c101124 */
[----:B------:R-:W-:Y:S05]  /*8830*/  BRA `(.L_x_7125) ;  /* 0x0000000400987947 */ /* 0x000fea0003800000 */
.L_x_7133:
        /* <DEDUP_REMOVED lines=21> */
.L_x_7143:
[----:B------:R-:W0:Y:S02]  /*8990*/  F2I.U64.TRUNC R4, R4 ;  /* 0x0000000400047311 */ /* 0x000e24000020d800 */
[----:B0-----:R0:W-:Y:S01]  /*89a0*/  STG.E.64 desc[UR36][R2.64], R4 ;  /* 0x0000000402007986 */ /* 0x0011e2000c101b24 */
[----:B------:R-:W-:Y:S05]  /*89b0*/  BRA `(.L_x_7125) ;  /* 0x0000000400387947 */ /* 0x000fea0003800000 */
.L_x_7142:
[----:B------:R-:W0:Y:S02]  /*89c0*/  F2I.FTZ.U32.TRUNC.NTZ R5, R4 ;  /* 0x0000000400057305 */ /* 0x000e24000021f000 */
[----:B0-----:R0:W-:Y:S01]  /*89d0*/  STG.E desc[UR36][R2.64], R5 ;  /* 0x0000000502007986 */ /* 0x0011e2000c101924 */
[----:B------:R-:W-:Y:S05]  /*89e0*/  BRA `(.L_x_7125) ;  /* 0x00000004002c7947 */ /* 0x000fea0003800000 */
.L_x_7132:
        /* <DEDUP_REMOVED lines=10> */
.L_x_7145:
[----:B------:R-:W-:Y:S01]  /*8a90*/  FMUL.FTZ R4, R4, 1 ;  /* 0x3f80000004047820 */ /* 0x000fe20000410000 */
[----:B------:R-:W-:-:S05]  /*8aa0*/  CS2R R6, SRZ ;  /* 0x0000000000067805 */ /* 0x000fca000001ff00 */
[----:B------:R-:W0:Y:S02]  /*8ab0*/  F2F.F64.F32 R4, R4 ;  /* 0x0000000400047310 */ /* 0x000e240000201800 */
[----:B0-----:R4:W-:Y:S01]  /*8ac0*/  STG.E.128 desc[UR36][R2.64], R4 ;  /* 0x0000000402007986 */ /* 0x0019e2000c101d24 */
[----:B------:R-:W-:Y:S05]  /*8ad0*/  BRA `(.L_x_7125) ;  /* 0x0000000000f07947 */ /* 0x000fea0003800000 */
.L_x_7144:
[----:B------:R-:W-:-:S09]  /*8ae0*/  UISETP.NE.AND UP0, UPT, UR4, 0xf, UPT ;  /* 0x0000000f0400788c */ /* 0x000fd2000bf05270 */
[----:B------:R-:W-:Y:S05]  /*8af0*/  BRA.U !UP0, `(.L_x_7146) ;  /* 0x0000000108e07547 */ /* 0x000fea000b800000 */
[----:B------:R-:W-:-:S09]  /*8b00*/  UISETP.NE.AND UP0, UPT, UR4, 0x17, UPT ;  /* 0x000000170400788c */ /* 0x000fd2000bf05270 */
[----:B------:R-:W-:Y:S05]  /*8b10*/  BRA.U !UP0, `(.L_x_7147) ;  /* 0x00000001088c7547 */ /* 0x000fea000b800000 */
[----:B------:R-:W-:-:S09]  /*8b20*/  UISETP.NE.AND UP0, UPT, UR4, 0x18, UPT ;  /* 0x000000180400788c */ /* 0x000fd2000bf05270 */
[----:B------:R-:W-:Y:S05]  /*8b30*/  BRA.U !UP0, `(.L_x_7148) ;  /* 0x0000000108447547 */ /* 0x000fea000b800000 */
.L_x_7124:
        /* <DEDUP_REMOVED lines=16> */
.L_x_7149:
[----:B------:R-:W-:Y:S05]  /*8c40*/  BRA `(.L_x_7125) ;  /* 0x0000000000947947 */ /* 0x000fea0003800000 */
.L_x_7148:
        /* <DEDUP_REMOVED lines=12> */
.L_x_7151:
[----:B------:R-:W-:Y:S05]  /*8d10*/  BSYNC.RECONVERGENT B0 ;  /* 0x0000000000007941 */ /* 0x000fea0003800200 */
.L_x_7150:
[----:B------:R-:W-:-:S05]  /*8d20*/  LOP3.LUT R5, R0, 0x80, R7, 0xf8, !PT ;  /* 0x0000008000057812 */ /* 0x000fca00078ef807 */
[----:B------:R2:W-:Y:S01]  /*8d30*/  STG.E.U8 desc[UR36][R2.64], R5 ;  /* 0x0000000502007986 */ /* 0x0005e2000c101124 */
[----:B------:R-:W-:Y:S05]  /*8d40*/  BRA `(.L_x_7125) ;  /* 0x0000000000547947 */ /* 0x000fea0003800000 */
.L_x_7147:
        /* <DEDUP_REMOVED lines=11> */
.L_x_7153:
[----:B------:R-:W-:Y:S01]  /*8e00*/  IMAD.MOV.U32 R0, RZ, RZ, 0x7f ;  /* 0x0000007fff007424 */ /* 0x000fe200078e00ff */
[----:B------:R-:W-:-:S04]  /*8e10*/  ISETP.GT.U32.AND P0, PT, R6, 0x7f800000, PT ;  /* 0x7f8000000600780c */ /* 0x000fc80003f04070 */
[----:B------:R-:W-:-:S09]  /*8e20*/  SEL R0, R0, 0x7c, P0 ;  /* 0x0000007c00007807 */ /* 0x000fd20000000000 */
.L_x_7154:
[----:B------:R-:W-:Y:S05]  /*8e30*/  BSYNC.RECONVERGENT B0 ;  /* 0x0000000000007941 */ /* 0x000fea0003800200 */
.L_x_7152:
[----:B------:R-:W-:-:S04]  /*8e40*/  SHF.R.U32.HI R5, RZ, 0x18, R4 ;  /* 0x00000018ff057819 */ /* 0x000fc80000011604 */
[----:B------:R-:W-:-:S05]  /*8e50*/  LOP3.LUT R5, R0, 0x80, R5, 0xf8, !PT ;  /* 0x0000008000057812 */ /* 0x000fca00078ef805 */
[----:B------:R1:W-:Y:S01]  /*8e60*/  STG.E.U8 desc[UR36][R2.64], R5 ;  /* 0x0000000502007986 */ /* 0x0003e2000c101124 */
[----:B------:R-:W-:Y:S05]  /*8e70*/  BRA `(.L_x_7125) ;  /* 0x0000000000087947 */ /* 0x000fea0003800000 */
.L_x_7146:
[----:B------:R-:W-:-:S05]  /*8e80*/  F2FP.BF16.F32.PACK_AB R4, RZ, R4 ;  /* 0x00000004ff04723e */ /* 0x000fca00000010ff */
[----:B------:R0:W-:Y:S02]  /*8e90*/  STG.E.U16 desc[UR36][R2.64], R4 ;  /* 0x0000000402007986 */ /* 0x0001e4000c101524 */
.L_x_7125:
[----:B------:R-:W-:-:S07]  /*8ea0*/  IADD3 R17, PT, PT, R17, 0x80, RZ ;  /* 0x0000008011117810 */ /* 0x000fce0007ffe0ff */
.L_x_7090:
[----:B------:R-:W-:Y:S05]  /*8eb0*/  BSYNC.RECONVERGENT B7 ;  /* 0x0000000000077941 */ /* 0x000fea0003800200 */
.L_x_7089:
[----:B------:R-:W5:Y:S02]  /*8ec0*/  LDCU UR4, c[0x0][0x380] ;  /* 0x00007000ff0477ac */ /* 0x000f640008000800 */
[----:B-----5:R-:W-:-:S13]  /*8ed0*/  ISETP.GE.AND P0, PT, R17, UR4, PT ;  /* 0x0000000411007c0c */ /* 0x020fda000bf06270 */
[----:B------:R-:W-:Y:S05]  /*8ee0*/  @P0 EXIT ;  /* 0x000000000000094d */ /* 0x000fea0003800000 */
[----:B------:R-:W5:Y:S01]  /*8ef0*/  LDCU UR4, c[0x0][0x388] ;  /* 0x00007100ff0477ac */ /* 0x000f620008000800 */
[----:B0--34-:R-:W-:Y:S02]  /*8f00*/  IMAD.MOV.U32 R0, RZ, RZ, RZ ;  /* 0x000000ffff007224 */ /* 0x019fe400078e00ff */
[----:B------:R-:W-:Y:S01]  /*8f10*/  IMAD.MOV.U32 R16, RZ, RZ, RZ ;  /* 0x000000ffff107224 */ /* 0x000fe200078e00ff */
[----:B-----5:R-:W-:-:S09]  /*8f20*/  UISETP.NE.AND UP0, UPT, UR4, URZ, UPT ;  /* 0x000000ff0400728c */ /* 0x020fd2000bf05270 */
[----:B------:R-:W-:Y:S05]  /*8f30*/  BRA.U !UP0, `(.L_x_7155) ;  /* 0x0000001108a87547 */ /* 0x000fea000b800000 */
[----:B------:R-:W1:Y:S01]  /*8f40*/  LDCU.64 UR4, c[0x0][0x390] ;  /* 0x00007200ff0477ac */ /* 0x000e620008000a00 */
[----:B------:R-:W-:Y:S01]  /*8f50*/  MOV R16, RZ ;  /* 0x000000ff00107202 */ /* 0x000fe20000000f00 */
        /* <DEDUP_REMOVED lines=296> */
.L_x_7155:
        /* <DEDUP_REMOVED lines=18> */
[----:B--2---:R4:W0:Y:S01]  /*a300*/  I2F.S16 R0, R2 ;  /* 0x0000000200007306 */ /* 0x0048220000101400 */
[----:B------:R-:W-:Y:S05]  /*a310*/  BRA `(.L_x_7162) ;  /* 0x0000000c00307947 */ /* 0x000fea0003800000 */
.L_x_7160:
[----:B------:R-:W2:Y:S02]  /*a320*/  LDG.E.U8 R0, desc[UR36][R2.64] ;  /* 0x0000002402007981 */ /* 0x000ea4000c1e1100 */
[----:B--2---:R-:W-:Y:S01]  /*a330*/  I2FP.F32.U32 R0, R0 ;  /* 0x0000000000007245 */ /* 0x004fe20000201000 */
[----:B------:R-:W-:Y:S06]  /*a340*/  BRA `(.L_x_7162) ;  /* 0x0000000c00247947 */ /* 0x000fec0003800000 */
.L_x_7159:
[----:B------:R-:W-:-:S09]  /*a350*/  UISETP.NE.AND UP0, UPT, UR4, 0x2, UPT ;  /* 0x000000020400788c */ /* 0x000fd2000bf05270 */
[----:B------:R-:W-:Y:S05]  /*a360*/  BRA.U !UP0, `(.L_x_7163) ;  /* 0x0000000108287547 */ /* 0x000fea000b800000 */
[----:B------:R-:W-:-:S09]  /*a370*/  UISETP.NE.AND UP0, UPT, UR4, 0x3, UPT ;  /* 0x000000030400788c */ /* 0x000fd2000bf05270 */
[----:B------:R-:W-:Y:S05]  /*a380*/  BRA.U !UP0, `(.L_x_7164) ;  /* 0x0000000108147547 */ /* 0x000fea000b800000 */
[----:B------:R-:W-:-:S09]  /*a390*/  UISETP.NE.AND UP0, UPT, UR4, 0x4, UPT ;  /* 0x000000040400788c */ /* 0x000fd2000bf05270 */
[----:B------:R-:W-:Y:S05]  /*a3a0*/  BRA.U UP0, `(.L_x_7161) ;  /* 0x0000000900b07547 */ /* 0x000fea000b800000 */
[----:B------:R-:W2:Y:S02]  /*a3b0*/  LDG.E.64 R2, desc[UR36][R2.64] ;  /* 0x0000002402027981 */ /* 0x000ea4000c1e1b00 */
[----:B--2---:R0:W1:Y:S01]  /*a3c0*/  I2F.S64 R0, R2 ;  /* 0x0000000200007312 */ /* 0x0040620000301400 */
[----:B------:R-:W-:Y:S05]  /*a3d0*/  BRA `(.L_x_7162) ;  /* 0x0000000c00007947 */ /* 0x000fea0003800000 */
.L_x_7164:
[----:B------:R-:W2:Y:S02]  /*a3e0*/  LDG.E R0, desc[UR36][R2.64] ;  /* 0x0000002402007981 */ /* 0x000ea4000c1e1900 */
[----:B--2---:R-:W-:Y:S01]  /*a3f0*/  I2FP.F32.S32 R0, R0 ;  /* 0x0000000000007245 */ /* 0x004fe20000201400 */
[----:B------:R-:W-:Y:S06]  /*a400*/  BRA `(.L_x_7162) ;  /* 0x0000000800f47947 */ /* 0x000fec0003800000 */
.L_x_7163:
[----:B------:R-:W2:Y:S02]  /*a410*/  LDG.E.U16 R0, desc[UR36][R2.64] ;  /* 0x0000002402007981 */ /* 0x000ea4000c1e1500 */
[----:B--2---:R-:W0:Y:S01]  /*a420*/  I2F.S16 R0, R0 ;  /* 0x0000000000007306 */ /* 0x004e220000101400 */
[----:B------:R-:W-:Y:S05]  /*a430*/  BRA `(.L_x_7162) ;  /* 0x0000000800e87947 */ /* 0x000fea0003800000 */
.L_x_7158:
        /* <DEDUP_REMOVED lines=8> */
.L_x_7166:
[----:B------:R-:W2:Y:S02]  /*a4c0*/  LDG.E.U16 R0, desc[UR36][R2.64] ;  /* 0x0000002402007981 */ /* 0x000ea4000c1e1500 */
[----:B--2---:R-:W-:Y:S01]  /*a4d0*/  HADD2.F32 R0, -RZ, R0.H0_H0 ;  /* 0x20000000ff007230 */ /* 0x004fe20000004100 */
[----:B------:R-:W-:Y:S06]  /*a4e0*/  BRA `(.L_x_7162) ;  /* 0x0000000800bc7947 */ /* 0x000fec0003800000 */
.L_x_7165:
        /* <DEDUP_REMOVED lines=8> */
.L_x_7168:
[----:B------:R-:W2:Y:S02]  /*a570*/  LDG.E.U16 R0, desc[UR36][R2.64] ;  /* 0x0000002402007981 */ /* 0x000ea4000c1e1500 */
[----:B--2---:R-:W-:Y:S01]  /*a580*/  HADD2.F32 R0, -RZ, R0.H0_H0 ;  /* 0x20000000ff007230 */ /* 0x004fe20000004100 */
[----:B------:R-:W-:Y:S06]  /*a590*/  BRA `(.L_x_7162) ;  /* 0x0000000800907947 */ /* 0x000fec0003800000 */
.L_x_7167:
[----:B------:R-:W2:Y:S01]  /*a5a0*/  LDG.E.64 R2, desc[UR36][R2.64] ;  /* 0x0000002402027981 */ /* 0x000ea2000c1e1b00 */
[----:B------:R-:W-:Y:S01]  /*a5b0*/  UMOV UR4, 0xf0000000 ;  /* 0xf000000000047882 */ /* 0x000fe20000000000 */
[----:B------:R-:W-:Y:S01]  /*a5c0*/  UMOV UR5, 0x380fffff ;  /* 0x380fffff00057882 */ /* 0x000fe20000000000 */
[----:B--2---:R-:W0:Y:S01]  /*a5d0*/  F2F.F32.F64 R0, R2 ;  /* 0x0000000200007310 */ /* 0x004e220000301000 */
[----:B------:R-:W-:-:S14]  /*a5e0*/  DSETP.GEU.AND P0, PT, |R2|, UR4, PT ;  /* 0x0000000402007e2a */ /* 0x000fdc000bf0e200 */
[----:B0-----:R-:W-:Y:S01]  /*a5f0*/  @!P0 FMUL R0, R0, 1.175494350822287508e-38 ;  /* 0x0080000000008820 */ /* 0x001fe20000400000 */
[----:B------:R-:W-:Y:S06]  /*a600*/  BRA `(.L_x_7162) ;  /* 0x0000000800747947 */ /* 0x000fec0003800000 */
.L_x_7157:
        /* <DEDUP_REMOVED lines=12> */
.L_x_7171:
[----:B------:R-:W2:Y:S01]  /*a6d0*/  LDG.E.64 R2, desc[UR36][R2.64] ;  /* 0x0000002402027981 */ /* 0x000ea2000c1e1b00 */
[----:B------:R-:W-:Y:S01]  /*a6e0*/  UMOV UR4, 0xf0000000 ;  /* 0xf000000000047882 */ /* 0x000fe20000000000 */
[----:B------:R-:W-:Y:S01]  /*a6f0*/  UMOV UR5, 0x380fffff ;  /* 0x380fffff00057882 */ /* 0x000fe20000000000 */
[----:B--2---:R-:W0:Y:S01]  /*a700*/  F2F.F32.F64 R0, R2 ;  /* 0x0000000200007310 */ /* 0x004e220000301000 */
[----:B------:R-:W-:-:S14]  /*a710*/  DSETP.GEU.AND P0, PT, |R2|, UR4, PT ;  /* 0x0000000402007e2a */ /* 0x000fdc000bf0e200 */
[----:B0-----:R-:W-:Y:S01]  /*a720*/  @!P0 FMUL R0, R0, 1.175494350822287508e-38 ;  /* 0x0080000000008820 */ /* 0x001fe20000400000 */
[----:B------:R-:W-:Y:S06]  /*a730*/  BRA `(.L_x_7162) ;  /* 0x0000000800287947 */ /* 0x000fec0003800000 */
.L_x_7170:
        /* <DEDUP_REMOVED lines=23> */
[----:B------:R-:W-:Y:S01]  /*a8b0*/  LOP3.LUT R0, R5, 0x80000000, R0, 0xf8, !PT ;  /* 0x8000000005007812 */ /* 0x000fe200078ef800 */
[----:B------:R-:W-:Y:S06]  /*a8c0*/  BRA `(.L_x_7162) ;  /* 0x0000000400c47947 */ /* 0x000fec0003800000 */
.L_x_7173:
        /* <DEDUP_REMOVED lines=12> */
.L_x_7172:
[----:B------:R-:W2:Y:S02]  /*a990*/  LDG.E.U16 R0, desc[UR36][R2.64] ;  /* 0x0000002402007981 */ /* 0x000ea4000c1e1500 */
[----:B--2---:R-:W-:Y:S01]  /*a9a0*/  SHF.L.U32 R0, R0, 0x10, RZ ;  /* 0x0000001000007819 */ /* 0x004fe200000006ff */
[----:B------:R-:W-:Y:S06]  /*a9b0*/  BRA `(.L_x_7162) ;  /* 0x0000000400887947 */ /* 0x000fec0003800000 */
.L_x_7169:
        /* <DEDUP_REMOVED lines=11> */
.L_x_7176:
        /* <DEDUP_REMOVED lines=20> */
.L_x_7178:
[----:B------:R-:W-:Y:S05]  /*abb0*/  BSYNC.RECONVERGENT B0 ;  /* 0x0000000000007941 */ /* 0x000fea0003800200 */
.L_x_7177:
[----:B------:R-:W-:Y:S01]  /*abc0*/  IMAD.SHL.U32 R0, R0, 0x100000, RZ ;  /* 0x0010000000007824 */ /* 0x000fe200078e00ff */
[----:B------:R-:W-:-:S04]  /*abd0*/  LEA R2, R2, 0x3b800000, 0x17 ;  /* 0x3b80000002027811 */ /* 0x000fc800078eb8ff */
[----:B------:R-:W-:Y:S01]  /*abe0*/  LOP3.LUT R0, R2, R0, R7, 0xfe, !PT ;  /* 0x0000000002007212 */ /* 0x000fe200078efe07 */
[----:B------:R-:W-:Y:S06]  /*abf0*/  BRA `(.L_x_7162) ;  /* 0x0000000000f87947 */ /* 0x000fec0003800000 */
.L_x_7175:
        /* <DEDUP_REMOVED lines=20> */
.L_x_7180:
[----:B------:R-:W-:Y:S05]  /*ad40*/  BSYNC.RECONVERGENT B0 ;  /* 0x0000000000007941 */ /* 0x000fea0003800200 */
.L_x_7179:
[----:B------:R-:W-:Y:S02]  /*ad50*/  SHF.L.U32 R0, R0, 0x15, RZ ;  /* 0x0000001500007819 */ /* 0x000fe400000006ff */
[----:B------:R-:W-:-:S04]  /*ad60*/  LEA R2, R2, 0x37800000, 0x17 ;  /* 0x3780000002027811 */ /* 0x000fc800078eb8ff */
[----:B------:R-:W-:Y:S01]  /*ad70*/  LOP3.LUT R0, R2, R0, R7, 0xfe, !PT ;  /* 0x0000000002007212 */ /* 0x000fe200078efe07 */
[----:B------:R-:W-:Y:S06]  /*ad80*/  BRA `(.L_x_7162) ;  /* 0x0000000000947947 */ /* 0x000fec0003800000 */
.L_x_7174:
        /* <DEDUP_REMOVED lines=11> */
[----:B------:R-:W-:Y:S01]  /*ae40*/  @!P0 MOV R0, 0x7f800001 ;  /* 0x7f80000100008802 */ /* 0x000fe20000000f00 */
[----:B------:R-:W-:Y:S01]  /*ae50*/  @P0 IMAD.SHL.U32 R0, R2, 0x800000, RZ ;  /* 0x0080000002000824 */ /* 0x000fe200078e00ff */
[----:B------:R-:W-:Y:S06]  /*ae60*/  BRA `(.L_x_7162) ;  /* 0x00000000005c7947 */ /* 0x000fec0003800000 */
.L_x_7161:
        /* <DEDUP_REMOVED lines=16> */
.L_x_7183:
[----:B------:R-:W-:Y:S01]  /*af70*/  IMAD.MOV.U32 R0, RZ, RZ, RZ ;  /* 0x000000ffff007224 */ /* 0x000fe200078e00ff */
[----:B------:R-:W-:Y:S06]  /*af80*/  BRA `(.L_x_7162) ;  /* 0x0000000000147947 */ /* 0x000fec0003800000 */
.L_x_7182:
[----:B------:R-:W2:Y:S02]  /*af90*/  LDG.E.64 R2, desc[UR36][R2.64] ;  /* 0x0000002402027981 */ /* 0x000ea4000c1e1b00 */
[----:B--2---:R0:W1:Y:S01]  /*afa0*/  I2F.U64 R0, R2 ;  /* 0x0000000200007312 */ /* 0x0040620000301000 */
[----:B------:R-:W-:Y:S05]  /*afb0*/  BRA `(.L_x_7162) ;  /* 0x0000000000087947 */ /* 0x000fea0003800000 */
.L_x_7181:
[----:B------:R-:W2:Y:S02]  /*afc0*/  LDG.E R0, desc[UR36][R2.64] ;  /* 0x0000002402007981 */ /* 0x000ea4000c1e1900 */
[----:B--2---:R-:W-:-:S07]  /*afd0*/  I2FP.F32.U32 R0, R0 ;  /* 0x0000000000007245 */ /* 0x004fce0000201000 */
.L_x_7162:
[----:B------:R-:W-:Y:S05]  /*afe0*/  BSYNC.RECONVERGENT B6 ;  /* 0x0000000000067941 */ /* 0x000fea0003800200 */
.L_x_7156:
[----:B------:R-:W0:Y:S01]  /*aff0*/  LDCU UR5, c[0x0][0x594] ;  /* 0x0000b280ff0577ac */ /* 0x000e220008000800 */
[----:B------:R-:W-:-:S04]  /*b000*/  UPRMT UR4, UR41, 0x9910, URZ ;  /* 0x0000991029047896 */ /* 0x000fc800080000ff */
[----:B------:R-:W-:Y:S01]  /*b010*/  UISETP.GT.AND UP0, UPT, UR4, 0x9, UPT ;  /* 0x000000090400788c */ /* 0x000fe2000bf04270 */
[----:B012345:R-:W-:-:S08]  /*b020*/  FMUL.FTZ R2, R0, UR5 ;  /* 0x0000000500027c20 */ /* 0x03ffd00008410000 */
        /* <DEDUP_REMOVED lines=12> */
.L_x_7187:
[----:B------:R-:W0:Y:S02]  /*b0f0*/  F2I.S64.TRUNC R2, R2 ;  /* 0x0000000200027311 */ /* 0x000e24000020d900 */
[----:B0-----:R-:W-:-:S05]  /*b100*/  MOV R5, R2 ;  /* 0x0000000200057202 */ /* 0x001fca0000000f00 */
[----:B------:R-:W-:Y:S01]  /*b110*/  STG.E.U8 desc[UR36][R16.64], R5 ;  /* 0x0000000510007986 */ /* 0x000fe2000c101124 */
[----:B------:R-:W-:Y:S05]  /*b120*/  EXIT ;  /* 0x000000000000794d */ /* 0x000fea0003800000 */
.L_x_7186:
        /* <DEDUP_REMOVED lines=9> */
.L_x_7190:
[----:B------:R-:W0:Y:S02]  /*b1c0*/  F2I.FTZ.TRUNC.NTZ R3, R2 ;  /* 0x0000000200037305 */ /* 0x000e24000021f100 */
[----:B0-----:R-:W-:Y:S01]  /*b1d0*/  STG.E desc[UR36][R16.64], R3 ;  /* 0x0000000310007986 */ /* 0x001fe2000c101924 */
[----:B------:R-:W-:Y:S05]  /*b1e0*/  EXIT ;  /* 0x000000000000794d */ /* 0x000fea0003800000 */
.L_x_7189:
[----:B------:R-:W0:Y:S02]  /*b1f0*/  F2I.FTZ.TRUNC.NTZ R3, R2 ;  /* 0x0000000200037305 */ /* 0x000e24000021f100 */
[----:B0-----:R-:W-:Y:S01]  /*b200*/  STG.E.U16 desc[UR36][R16.64], R3 ;  /* 0x0000000310007986 */ /* 0x001fe2000c101524 */
[----:B------:R-:W-:Y:S05]  /*b210*/  EXIT ;  /* 0x000000000000794d */ /* 0x000fea0003800000 */
.L_x_7185:
        /* <DEDUP_REMOVED lines=8> */
.L_x_7192:
[----:B------:R-:W-:-:S05]  /*b2a0*/  F2FP.F16.F32.PACK_AB R2, RZ, R2 ;  /* 0x00000002ff02723e */ /* 0x000fca00000000ff */
[----:B------:R-:W-:Y:S01]  /*b2b0*/  STG.E.U16 desc[UR36][R16.64], R2 ;  /* 0x0000000210007986 */ /* 0x000fe2000c101524 */
[----:B------:R-:W-:Y:S05]  /*b2c0*/  EXIT ;  /* 0x000000000000794d */ /* 0x000fea0003800000 */
.L_x_7191:
        /* <DEDUP_REMOVED lines=9> */
.L_x_7194:
[----:B------:R-:W-:-:S04]  /*b360*/  F2FP.F16.F32.PACK_AB R3, RZ, R2 ;  /* 0x00000002ff03723e */ /* 0x000fc800000000ff */
[----:B------:R-:W-:-:S05]  /*b370*/  PRMT R3, R3, 0x5410, RZ ;  /* 0x0000541003037816 */ /* 0x000fca00000000ff */
[----:B------:R-:W-:Y:S01]  /*b380*/  STG.E desc[UR36][R16.64], R3 ;  /* 0x0000000310007986 */ /* 0x000fe2000c101924 */
[----:B------:R-:W-:Y:S05]  /*b390*/  EXIT ;  /* 0x000000000000794d */ /* 0x000fea0003800000 */
.L_x_7193:
[----:B------:R-:W-:-:S06]  /*b3a0*/  FMUL.FTZ R2, R2, 1 ;  /* 0x3f80000002027820 */ /* 0x000fcc0000410000 */
[----:B------:R-:W0:Y:S02]  /*b3b0*/  F2F.F64.F32 R2, R2 ;  /* 0x0000000200027310 */ /* 0x000e240000201800 */
[----:B0-----:R-:W-:Y:S01]  /*b3c0*/  STG.E.64 desc[UR36][R16.64], R2 ;  /* 0x0000000210007986 */ /* 0x001fe2000c101b24 */
[----:B------:R-:W-:Y:S05]  /*b3d0*/  EXIT ;  /* 0x000000000000794d */ /* 0x000fea0003800000 */
.L_x_7184:
        /* <DEDUP_REMOVED lines=13> */
.L_x_7198:
        /* <DEDUP_REMOVED lines=16> */
.L_x_7201:
[----:B------:R-:W-:-:S04]  /*b5b0*/  SHF.R.U32.HI R2, RZ, 0x18, R2 ;  /* 0x00000018ff027819 */ /* 0x000fc80000011602 */
[----:B------:R-:W-:-:S04]  /*b5c0*/  LOP3.LUT R2, R3, 0x80, R2, 0xf8, !PT ;  /* 0x0000008003027812 */ /* 0x000fc800078ef802 */
[----:B------:R-:W-:-:S07]  /*b5d0*/  PRMT R8, R2, 0x7610, R8 ;  /* 0x0000761002087816 */ /* 0x000fce0000000008 */
.L_x_7200:
[----:B------:R-:W-:Y:S05]  /*b5e0*/  BSYNC.RECONVERGENT B0 ;  /* 0x0000000000007941 */ /* 0x000fea0003800200 */
.L_x_7199:
[----:B------:R-:W-:Y:S01]  /*b5f0*/  STG.E.U8 desc[UR36][R16.64], R8 ;  /* 0x0000000810007986 */ /* 0x000fe2000c101124 */
[----:B------:R-:W-:Y:S05]  /*b600*/  EXIT ;  /* 0x000000000000794d */ /* 0x000fea0003800000 */
.L_x_7197:
        /* <DEDUP_REMOVED lines=16> */
.L_x_7204:
[----:B------:R-:W-:-:S04]  /*b710*/  SHF.R.U32.HI R2, RZ, 0x18, R2 ;  /* 0x00000018ff027819 */ /* 0x000fc80000011602 */
[----:B------:R-:W-:-:S04]  /*b720*/  LOP3.LUT R3, R3, 0x80, R2, 0xf8, !PT ;  /* 0x0000008003037812 */ /* 0x000fc800078ef802 */
[----:B------:R-:W-:-:S07]  /*b730*/  PRMT R8, R3, 0x7610, R8 ;  /* 0x0000761003087816 */ /* 0x000fce0000000008 */
.L_x_7203:
[----:B------:R-:W-:Y:S05]  /*b740*/  BSYNC.RECONVERGENT B0 ;  /* 0x0000000000007941 */ /* 0x000fea0003800200 */
.L_x_7202:
[----:B------:R-:W-:Y:S01]  /*b750*/  STG.E.U8 desc[UR36][R16.64], R8 ;  /* 0x0000000810007986 */ /* 0x000fe2000c101124 */
[----:B------:R-:W-:Y:S05]  /*b760*/  EXIT ;  /* 0x000000000000794d */ /* 0x000fea0003800000 */
.L_x_7196:
        /* <DEDUP_REMOVED lines=21> */
.L_x_7206:
[----:B------:R-:W0:Y:S02]  /*b8c0*/  F2I.U64.TRUNC R2, R2 ;  /* 0x0000000200027311 */ /* 0x000e24000020d800 */
[----:B0-----:R-:W-:Y:S01]  /*b8d0*/  STG.E.64 desc[UR36][R16.64], R2 ;  /* 0x0000000210007986 */ /* 0x001fe2000c101b24 */
[----:B------:R-:W-:Y:S05]  /*b8e0*/  EXIT ;  /* 0x000000000000794d */ /* 0x000fea0003800000 */
.L_x_7205:
[----:B------:R-:W0:Y:S02]  /*b8f0*/  F2I.FTZ.U32.TRUNC.NTZ R3, R2 ;  /* 0x0000000200037305 */ /* 0x000e24000021f000 */
[----:B0-----:R-:W-:Y:S01]  /*b900*/  STG.E desc[UR36][R16.64], R3 ;  /* 0x0000000310007986 */ /* 0x001fe2000c101924 */
[----:B------:R-:W-:Y:S05]  /*b910*/  EXIT ;  /* 0x000000000000794d */ /* 0x000fea0003800000 */
.L_x_7195:
        /* <DEDUP_REMOVED lines=8> */
[----:B------:R-:W-:Y:S01]  /*b9a0*/  STG.E.U8 desc[UR36][R16.64], R3 ;  /* 0x0000000310007986 */ /* 0x000fe2000c101124 */
[----:B------:R-:W-:Y:S05]  /*b9b0*/  EXIT ;  /* 0x000000000000794d */ /* 0x000fea0003800000 */
.L_x_7208:
[----:B------:R-:W-:Y:S01]  /*b9c0*/  FMUL.FTZ R4, R2, 1 ;  /* 0x3f80000002047820 */ /* 0x000fe20000410000 */
[----:B------:R-:W-:-:S05]  /*b9d0*/  CS2R R6, SRZ ;  /* 0x0000000000067805 */ /* 0x000fca000001ff00 */
[----:B------:R-:W0:Y:S02]  /*b9e0*/  F2F.F64.F32 R4, R4 ;  /* 0x0000000400047310 */ /* 0x000e240000201800 */
[----:B0-----:R-:W-:Y:S01]  /*b9f0*/  STG.E.128 desc[UR36][R16.64], R4 ;  /* 0x0000000410007986 */ /* 0x001fe2000c101d24 */
[----:B------:R-:W-:Y:S05]  /*ba00*/  EXIT ;  /* 0x000000000000794d */ /* 0x000fea0003800000 */
.L_x_7207:
[----:B------:R-:W-:-:S09]  /*ba10*/  UISETP.NE.AND UP0, UPT, UR4, 0xf, UPT ;  /* 0x0000000f0400788c */ /* 0x000fd2000bf05270 */
[----:B------:R-:W-:Y:S05]  /*ba20*/  BRA.U !UP0, `(.L_x_7209) ;  /* 0x0000000108e07547 */ /* 0x000fea000b800000 */
[----:B------:R-:W-:-:S09]  /*ba30*/  UISETP.NE.AND UP0, UPT, UR4, 0x17, UPT ;  /* 0x000000170400788c */ /* 0x000fd2000bf05270 */
[----:B------:R-:W-:Y:S05]  /*ba40*/  BRA.U !UP0, `(.L_x_7210) ;  /* 0x00000001088c7547 */ /* 0x000fea000b800000 */
[----:B------:R-:W-:-:S09]  /*ba50*/  UISETP.NE.AND UP0, UPT, UR4, 0x18, UPT ;  /* 0x000000180400788c */ /* 0x000fd2000bf05270 */
[----:B------:R-:W-:Y:S05]  /*ba60*/  BRA.U !UP0, `(.L_x_7211) ;  /* 0x0000000108447547 */ /* 0x000fea000b800000 */
.L_x_7188:
        /* <DEDUP_REMOVED lines=16> */
.L_x_7212:
[----:B------:R-:W-:Y:S05]  /*bb70*/  EXIT ;  /* 0x000000000000794d */ /* 0x000fea0003800000 */
.L_x_7211:
        /* <DEDUP_REMOVED lines=12> */
.L_x_7214:
[----:B------:R-:W-:Y:S05]  /*bc40*/  BSYNC.RECONVERGENT B0 ;  /* 0x0000000000007941 */ /* 0x000fea0003800200 */
.L_x_7213:
[----:B------:R-:W-:-:S05]  /*bc50*/  LOP3.LUT R3, R0, 0x80, R5, 0xf8, !PT ;  /* 0x0000008000037812 */ /* 0x000fca00078ef805 */
[----:B------:R-:W-:Y:S01]  /*bc60*/  STG.E.U8 desc[UR36][R16.64], R3 ;  /* 0x0000000310007986 */ /* 0x000fe2000c101124 */
[----:B------:R-:W-:Y:S05]  /*bc70*/  EXIT ;  /* 0x000000000000794d */ /* 0x000fea0003800000 */
.L_x_7210:
        /* <DEDUP_REMOVED lines=11> */
.L_x_7216:
[----:B------:R-:W-:Y:S01]  /*bd30*/  HFMA2 R0, -RZ, RZ, 0, 7.569789886474609375e-06 ;  /* 0x0000007fff007431 */ /* 0x000fe200000001ff */
[----:B------:R-:W-:-:S04]  /*bd40*/  ISETP.GT.U32.AND P0, PT, R4, 0x7f800000, PT ;  /* 0x7f8000000400780c */ /* 0x000fc80003f04070 */
[----:B------:R-:W-:-:S09]  /*bd50*/  SEL R0, R0, 0x7c, P0 ;  /* 0x0000007c00007807 */ /* 0x000fd20000000000 */
.L_x_7217:
[----:B------:R-:W-:Y:S05]  /*bd60*/  BSYNC.RECONVERGENT B0 ;  /* 0x0000000000007941 */ /* 0x000fea0003800200 */
.L_x_7215:
[----:B------:R-:W-:-:S04]  /*bd70*/  SHF.R.U32.HI R3, RZ, 0x18, R2 ;  /* 0x00000018ff037819 */ /* 0x000fc80000011602 */
[----:B------:R-:W-:-:S05]  /*bd80*/  LOP3.LUT R3, R0, 0x80, R3, 0xf8, !PT ;  /* 0x0000008000037812 */ /* 0x000fca00078ef803 */
[----:B------:R-:W-:Y:S01]  /*bd90*/  STG.E.U8 desc[UR36][R16.64], R3 ;  /* 0x0000000310007986 */ /* 0x000fe2000c101124 */
[----:B------:R-:W-:Y:S05]  /*bda0*/  EXIT ;  /* 0x000000000000794d */ /* 0x000fea0003800000 */
.L_x_7209:
[----:B------:R-:W-:-:S05]  /*bdb0*/  F2FP.BF16.F32.PACK_AB R2, RZ, R2 ;  /* 0x00000002ff02723e */ /* 0x000fca00000010ff */
[----:B------:R-:W-:Y:S01]  /*bdc0*/  STG.E.U16 desc[UR36][R16.64], R2 ;  /* 0x0000000210007986 */ /* 0x000fe2000c101524 */
[----:B------:R-:W-:Y:S05]  /*bdd0*/  EXIT ;  /* 0x000000000000794d */ /* 0x000fea0003800000 */
.L_x_7218:
        /* <DEDUP_REMOVED lines=10> */
.L_x_17209:


//--------------------- .text._ZN2at6native27unrolled_elementwise_kernelINS0_13AUnaryFunctorIfffNS0_15binary_internal10MulFunctorIfEEEESt5arrayIPcLm2EELi4E23TrivialOffsetCalculatorILi1EjESB_NS0_6memory12LoadWithCastILi1EEENSC_13StoreWithCastILi1EEEEEviT_T0_T2_T3_T4_T5_ --------------------------
	.section	.text._ZN2at6native27unrolled_elementwise_kernelINS0_13AUnaryFunctorIfffNS0_15binary_internal10MulFunctorIfEEEESt5arrayIPcLm2EELi4E23TrivialOffsetCalculatorILi1EjESB_NS0_6memory12LoadWithCastILi1EEENSC_13StoreWithCastILi1EEEEEviT_T0_T2_T3_T4_T5_,"ax",@progbits
	.align	128
        .global         _ZN2at6native27unrolled_elementwise_kernelINS0_13AUnaryFunctorIfffNS0_15binary_internal10MulFunctorIfEEEESt5arrayIPcLm2EELi4E23TrivialOffsetCalculatorILi1EjESB_NS0_6memory12LoadWithCastILi1EEENSC_13StoreWithCastILi1EEEEEviT_T0_T2_T3_T4_T5_
        .type           _ZN2at6native27unrolled_elementwise_kernelINS0_13AUnaryFunctorIfffNS0_15binary_internal10MulFunctorIfEEEESt5arrayIPcLm2EELi4E23TrivialOffsetCalculatorILi1EjESB_NS0_6memory12LoadWithCastILi1EEENSC_13StoreWithCastILi1EEEEEviT_T0_T2_T3_T4_T5_,@function
        .size           _ZN2at6native27unrolled_elementwise_kernelINS0_13AUnaryFunctorIfffNS0_15binary_internal10MulFunctorIfEEEESt5arrayIPcLm2EELi4E23TrivialOffsetCalculatorILi1EjESB_NS0_6memory12LoadWithCastILi1EEENSC_13StoreWithCastILi1EEEEEviT_T0_T2_T3_T4_T5_,(.L_x_17210 - _ZN2at6native27unrolled_elementwise_kernelINS0_13AUnaryFunctorIfffNS0_15binary_internal10MulFunctorIfEEEESt5arrayIPcLm2EELi4E23TrivialOffsetCalculatorILi1EjESB_NS0_6memory12LoadWithCastILi1EEENSC_13StoreWithCastILi1EEEEEviT_T0_T2_T3_T4_T5_)
        .other          _ZN2at6native27unrolled_elementwise_kernelINS0_13AUnaryFunctorIfffNS0_15binary_internal10MulFunctorIfEEEESt5arrayIPcLm2EELi4E23TrivialOffsetCalculatorILi1EjESB_NS0_6memory12LoadWithCastILi1EEENSC_13StoreWithCastILi1EEEEEviT_T0_T2_T3_T4_T5_,@"STO_CUDA_ENTRY STV_DEFAULT"
_ZN2at6native27unrolled_elementwise_kernelINS0_13AUnaryFunctorIfffNS0_15binary_internal10MulFunctorIfEEEESt5arrayIPcLm2EELi4E23TrivialOffsetCalculatorILi1EjESB_NS0_6memory12LoadWithCastILi1EEENSC_13StoreWithCastILi1EEEEEviT_T0_T2_T3_T4_T5_:
.text._ZN2at6native27unrolled_elementwise_kernelINS0_13AUnaryFunctorIfffNS0_15binary_internal10MulFunctorIfEEEESt5arrayIPcLm2EELi4E23TrivialOffsetCalculatorILi1EjESB_NS0_6memory12LoadWithCastILi1EEENSC_13StoreWithCastILi1EEEEEviT_T0_T2_T3_T4_T5_:
[----:B------:R-:W0:Y:S01]  /*0000*/  LDC R1, c[0x0][0x37c] ;  /* 0x0000df00ff017b82 */ /* 0x000e220000000800 */
[----:B------:R-:W1:Y:S07]  /*0010*/  S2R R2, SR_CTAID.X ;  /* 0x0000000000027919 */ /* 0x000e6e0000002500 */
[----:B------:R-:W1:Y:S01]  /*0020*/  LDC R17, c[0x0][0x380] ;  /* 0x0000e000ff117b82 */ /* 0x000e620000000800 */
[----:B------:R-:W2:Y:S01]  /*0030*/  LDCU.64 UR36, c[0x0][0x358] ;  /* 0x00006b00ff2477ac */ /* 0x000ea20008000a00 */
[----:B------:R-:W-:Y:S01]  /*0040*/  BSSY.RECONVERGENT B7, `(.L_x_7219) ;  /* 0x00000ec000077945 */ /* 0x000fe20003800200 */
[----:B------:R-:W3:Y:S01]  /*0050*/  S2R R16, SR_TID.X ;  /* 0x0000000000107919 */ /* 0x000ee20000002100 */
[----:B------:R-:W-:Y:S01]  /*0060*/  IMAD.MOV.U32 R22, RZ, RZ, RZ ;  /* 0x000000ffff167224 */ /* 0x000fe200078e00ff */
        /* <DEDUP_REMOVED lines=26> */
.L_x_7225:
[----:B------:R-:W2:Y:S02]  /*0210*/  LDG.E.U8 R4, desc[UR36][R4.64] ;  /* 0x0000002404047981 */ /* 0x000ea4000c1e1100 */
[----:B--2---:R-:W-:Y:S01]  /*0220*/  I2FP.F32.U32 R22, R4 ;  /* 0x0000000400167245 */ /* 0x004fe20000201000 */
[----:B------:R-:W-:Y:S06]  /*0230*/  BRA `(.L_x_7227) ;  /* 0x0000000c00287947 */ /* 0x000fec0003800000 */
.L_x_7224:
        /* <DEDUP_REMOVED lines=9> */
.L_x_7229:
[----:B------:R-:W2:Y:S02]  /*02d0*/  LDG.E R4, desc[UR36][R4.64] ;  /* 0x0000002404047981 */ /* 0x000ea4000c1e1900 */
[----:B--2---:R-:W-:Y:S01]  /*02e0*/  I2FP.F32.S32 R22, R4 ;  /* 0x0000000400167245 */ /* 0x004fe20000201400 */
[----:B------:R-:W-:Y:S06]  /*02f0*/  BRA `(.L_x_7227) ;  /* 0x0000000800f87947 */ /* 0x000fec0003800000 */
.L_x_7228:
[----:B------:R-:W2:Y:S02]  /*0300*/  LDG.E.U16 R4, desc[UR36][R4.64] ;  /* 0x0000002404047981 */ /* 0x000ea4000c1e1500 */
[----:B--2---:R2:W3:Y:S01]  /*0310*/  I2F.S16 R22, R4 ;  /* 0x0000000400167306 */ /* 0x0044e20000101400 */
[----:B------:R-:W-:Y:S05]  /*0320*/  BRA `(.L_x_7227) ;  /* 0x0000000800ec7947 */ /* 0x000fea0003800000 */
.L_x_7223:
        /* <DEDUP_REMOVED lines=8> */
.L_x_7231:
[----:B------:R-:W2:Y:S02]  /*03b0*/  LDG.E.U16 R4, desc[UR36][R4.64] ;  /* 0x0000002404047981 */ /* 0x000ea4000c1e1500 */
[----:B--2---:R-:W-:Y:S01]  /*03c0*/  HADD2.F32 R22, -RZ, R4.H0_H0 ;  /* 0x20000004ff167230 */ /* 0x004fe20000004100 */
[----:B------:R-:W-:Y:S06]  /*03d0*/  BRA `(.L_x_7227) ;  /* 0x0000000800c07947 */ /* 0x000fec0003800000 */
.L_x_7230:
        /* <DEDUP_REMOVED lines=8> */
.L_x_7233:
[----:B------:R-:W2:Y:S02]  /*0460*/  LDG.E.U16 R4, desc[UR36][R4.64] ;  /* 0x0000002404047981 */ /* 0x000ea4000c1e1500 */
[----:B--2---:R-:W-:Y:S01]  /*0470*/  HADD2.F32 R22, -RZ, R4.H0_H0 ;  /* 0x20000004ff167230 */ /* 0x004fe20000004100 */
[----:B------:R-:W-:Y:S06]  /*0480*/  BRA `(.L_x_7227) ;  /* 0x0000000800947947 */ /* 0x000fec0003800000 */
.L_x_7232:
[----:B------:R-:W2:Y:S01]  /*0490*/  LDG.E.64 R4, desc[UR36][R4.64] ;  /* 0x0000002404047981 */ /* 0x000ea2000c1e1b00 */
[----:B------:R-:W-:Y:S01]  /*04a0*/  UMOV UR4, 0xf0000000 ;  /* 0xf000000000047882 */ /* 0x000fe20000000000 */
[----:B------:R-:W-:Y:S01]  /*04b0*/  UMOV UR5, 0x380fffff ;  /* 0x380fffff00057882 */ /* 0x000fe20000000000 */
[----:B--2---:R-:W0:Y:S01]  /*04c0*/  F2F.F32.F64 R22, R4 ;  /* 0x0000000400167310 */ /* 0x004e220000301000 */
[----:B------:R-:W-:-:S14]  /*04d0*/  DSETP.GEU.AND P0, PT, |R4|, UR4, PT ;  /* 0x0000000404007e2a */ /* 0x000fdc000bf0e200 */
[----:B0-----:R-:W-:Y:S01]  /*04e0*/  @!P0 FMUL R22, R22, 1.175494350822287508e-38 ;  /* 0x0080000016168820 */ /* 0x001fe20000400000 */
[----:B------:R-:W-:Y:S06]  /*04f0*/  BRA `(.L_x_7227) ;  /* 0x0000000800787947 */ /* 0x000fec0003800000 */
.L_x_7222:
        /* <DEDUP_REMOVED lines=12> */
.L_x_7236:
[----:B------:R-:W2:Y:S01]  /*05c0*/  LDG.E.64 R4, desc[UR36][R4.64] ;  /* 0x0000002404047981 */ /* 0x000ea2000c1e1b00 */
[----:B------:R-:W-:Y:S01]  /*05d0*/  UMOV UR4, 0xf0000000 ;  /* 0xf000000000047882 */ /* 0x000fe20000000000 */
[----:B------:R-:W-:Y:S01]  /*05e0*/  UMOV UR5, 0x380fffff ;  /* 0x380fffff00057882 */ /* 0x000fe20000000000 */
[----:B--2---:R-:W0:Y:S01]  /*05f0*/  F2F.F32.F64 R22, R4 ;  /* 0x0000000400167310 */ /* 0x004e220000301000 */
[----:B------:R-:W-:-:S14]  /*0600*/  DSETP.GEU.AND P0, PT, |R4|, UR4, PT ;  /* 0x0000000404007e2a */ /* 0x000fdc000bf0e200 */
[----:B0-----:R-:W-:Y:S01]  /*0610*/  @!P0 FMUL R22, R22, 1.175494350822287508e-38 ;  /* 0x0080000016168820 */ /* 0x001fe20000400000 */
[----:B------:R-:W-:Y:S06]  /*0620*/  BRA `(.L_x_7227) ;  /* 0x00000008002c7947 */ /* 0x000fec0003800000 */
.L_x_7235:
        /* <DEDUP_REMOVED lines=25> */
.L_x_7238:
        /* <DEDUP_REMOVED lines=11> */
[----:B------:R-:W-:Y:S01]  /*0870*/  LOP3.LUT R22, R0, 0x80000000, R3, 0xf8, !PT ;  /* 0x8000000000167812 */ /* 0x000fe200078ef803 */
[----:B------:R-:W-:Y:S06]  /*0880*/  BRA `(.L_x_7227) ;  /* 0x0000000400947947 */ /* 0x000fec0003800000 */
.L_x_7237:
[----:B------:R-:W2:Y:S02]  /*0890*/  LDG.E.U16 R4, desc[UR36][R4.64] ;  /* 0x0000002404047981 */ /* 0x000ea4000c1e1500 */
[----:B--2---:R-:W-:Y:S01]  /*08a0*/  IMAD.U32 R22, R4, 0x10000, RZ ;  /* 0x0001000004167824 */ /* 0x004fe200078e00ff */
[----:B------:R-:W-:Y:S06]  /*08b0*/  BRA `(.L_x_7227) ;  /* 0x0000000400887947 */ /* 0x000fec0003800000 */
.L_x_7234:
        /* <DEDUP_REMOVED lines=11> */
.L_x_7241:
        /* <DEDUP_REMOVED lines=20> */
.L_x_7243:
[----:B------:R-:W-:Y:S05]  /*0ab0*/  BSYNC.RECONVERGENT B0 ;  /* 0x0000000000007941 */ /* 0x000fea0003800200 */
.L_x_7242:
[----:B------:R-:W-:Y:S01]  /*0ac0*/  IMAD.SHL.U32 R0, R0, 0x100000, RZ ;  /* 0x0010000000007824 */ /* 0x000fe200078e00ff */
[----:B------:R-:W-:-:S04]  /*0ad0*/  LEA R3, R3, 0x3b800000, 0x17 ;  /* 0x3b80000003037811 */ /* 0x000fc800078eb8ff */
[----:B------:R-:W-:Y:S01]  /*0ae0*/  LOP3.LUT R22, R3, R0, R7, 0xfe, !PT ;  /* 0x0000000003167212 */ /* 0x000fe200078efe07 */
[----:B------:R-:W-:Y:S06]  /*0af0*/  BRA `(.L_x_7227) ;  /* 0x0000000000f87947 */ /* 0x000fec0003800000 */
.L_x_7240:
        /* <DEDUP_REMOVED lines=20> */
.L_x_7245:
[----:B------:R-:W-:Y:S05]  /*0c40*/  BSYNC.RECONVERGENT B0 ;  /* 0x0000000000007941 */ /* 0x000fea0003800200 */
.L_x_7244:
[----:B------:R-:W-:Y:S01]  /*0c50*/  IMAD.SHL.U32 R0, R0, 0x200000, RZ ;  /* 0x0020000000007824 */ /* 0x000fe200078e00ff */
[----:B------:R-:W-:-:S04]  /*0c60*/  LEA R3, R3, 0x37800000, 0x17 ;  /* 0x3780000003037811 */ /* 0x000fc800078eb8ff */
[----:B------:R-:W-:Y:S01]  /*0c70*/  LOP3.LUT R22, R3, R0, R7, 0xfe, !PT ;  /* 0x0000000003167212 */ /* 0x000fe200078efe07 */
[----:B------:R-:W-:Y:S06]  /*0c80*/  BRA `(.L_x_7227) ;  /* 0x0000000000947947 */ /* 0x000fec0003800000 */
.L_x_7239:
[----:B------:R-:W-:-:S09]  /*0c90*/  UISETP.NE.AND UP0, UPT, UR4, 0x1c, UPT ;  /* 0x0000001c0400788c */ /* 0x000fd2000bf05270 */
[----:B------:R-:W-:Y:S05]  /*0ca0*/  BRA.U !UP0, `(.L_x_7246) ;  /* 0x0000000108847547 */ /* 0x000fea000b800000 */
[----:B------:R-:W-:-:S09]  /*0cb0*/  UISETP.NE.AND UP0, UPT, UR4, 0x1d, UPT ;  /* 0x0000001d0400788c */ /* 0x000fd2000bf05270 */
[----:B------:R-:W-:Y:S05]  /*0cc0*/  BRA.U !UP0, `(.L_x_7247) ;  /* 0x0000000108707547 */ /* 0x000fea000b800000 */
[----:B------:R-:W-:-:S09]  /*0cd0*/  UISETP.NE.AND UP0, UPT, UR4, 0x2c, UPT ;  /* 0x0000002c0400788c */ /* 0x000fd2000bf05270 */
[----:B------:R-:W-:Y:S05]  /*0ce0*/  BRA.U !UP0, `(.L_x_7248) ;  /* 0x0000000108487547 */ /* 0x000fea000b800000 */
.L_x_7226:
        /* <DEDUP_REMOVED lines=16> */
.L_x_7249:
[----:B------:R-:W-:Y:S01]  /*0df0*/  IMAD.MOV.U32 R22, RZ, RZ, RZ ;  /* 0x000000ffff167224 */ /* 0x000fe200078e00ff */
[----:B------:R-:W-:Y:S06]  /*0e00*/  BRA `(.L_x_7227) ;  /* 0x0000000000347947 */ /* 0x000fec0003800000 */
.L_x_7248:
        /* <DEDUP_REMOVED lines=8> */
.L_x_7247:
[----:B------:R-:W2:Y:S02]  /*0e90*/  LDG.E.64 R22, desc[UR36][R4.64] ;  /* 0x0000002404167981 */ /* 0x000ea4000c1e1b00 */
[----:B--2---:R0:W1:Y:S01]  /*0ea0*/  I2F.U64 R22, R22 ;  /* 0x0000001600167312 */ /* 0x0040620000301000 */
[----:B------:R-:W-:Y:S05]  /*0eb0*/  BRA `(.L_x_7227) ;  /* 0x0000000000087947 */ /* 0x000fea0003800000 */
.L_x_7246:
[----:B------:R-:W2:Y:S02]  /*0ec0*/  LDG.E R4, desc[UR36][R4.64] ;  /* 0x0000002404047981 */ /* 0x000ea4000c1e1900 */
[----:B--2---:R-:W-:-:S07]  /*0ed0*/  I2FP.F32.U32 R22, R4 ;  /* 0x0000000400167245 */ /* 0x004fce0000201000 */
.L_x_7227:
[----:B------:R-:W-:Y:S05]  /*0ee0*/  BSYNC.RECONVERGENT B6 ;  /* 0x0000000000067941 */ /* 0x000fea0003800200 */
.L_x_7221:
[----:B------:R-:W-:-:S07]  /*0ef0*/  VIADD R16, R19, 0x80 ;  /* 0x0000008013107836 */ /* 0x000fce0000000000 */
.L_x_7220:
[----:B------:R-:W-:Y:S05]  /*0f00*/  BSYNC.RECONVERGENT B7 ;  /* 0x0000000000077941 */ /* 0x000fea0003800200 */
.L_x_7219:
[----:B------:R-:W-:Y:S01]  /*0f10*/  ISETP.GE.AND P0, PT, R16, R17, PT ;  /* 0x000000111000720c */ /* 0x000fe20003f06270 */
[----:B------:R-:W-:Y:S01]  /*0f20*/  BSSY.RECONVERGENT B7, `(.L_x_7250) ;  /* 0x00000e6000077945 */ /* 0x000fe20003800200 */
[----:B0-----:R-:W-:-:S11]  /*0f30*/  IMAD.MOV.U32 R23, RZ, RZ, RZ ;  /* 0x000000ffff177224 */ /* 0x001fd600078e00ff */
[----:B------:R-:W-:Y:S05]  /*0f40*/  @P0 BRA `(.L_x_7251) ;  /* 0x0000000c008c0947 */ /* 0x000fea0003800000 */
[----:B--2-4-:R-:W0:Y:S01]  /*0f50*/  LDC.64 R4, c[0x0][0x398] ;  /* 0x0000e600ff047b82 */ /* 0x014e220000000a00 */
        /* <DEDUP_REMOVED lines=20> */
.L_x_7256:
[----:B------:R-:W2:Y:S02]  /*10a0*/  LDG.E.U8 R4, desc[UR36][R4.64] ;  /* 0x0000002404047981 */ /* 0x000ea4000c1e1100 */
[----:B--2---:R-:W-:Y:S01]  /*10b0*/  I2FP.F32.U32 R23, R4 ;  /* 0x0000000400177245 */ /* 0x004fe20000201000 */
[----:B------:R-:W-:Y:S06]  /*10c0*/  BRA `(.L_x_7258) ;  /* 0x0000000c00247947 */ /* 0x000fec0003800000 */
.L_x_7255:
        /* <DEDUP_REMOVED lines=9> */
.L_x_7260:
[----:B------:R-:W2:Y:S02]  /*1160*/  LDG.E R4, desc[UR36][R4.64] ;  /* 0x0000002404047981 */ /* 0x000ea4000c1e1900 */
[----:B--2---:R-:W-:Y:S01]  /*1170*/  I2FP.F32.S32 R23, R4 ;  /* 0x0000000400177245 */ /* 0x004fe20000201400 */
[----:B------:R-:W-:Y:S06]  /*1180*/  BRA `(.L_x_7258) ;  /* 0x0000000800f47947 */ /* 0x000fec0003800000 */
.L_x_7259:
[----:B------:R-:W2:Y:S02]  /*1190*/  LDG.E.U16 R4, desc[UR36][R4.64] ;  /* 0x0000002404047981 */ /* 0x000ea4000c1e1500 */
[----:B--2---:R0:W2:Y:S01]  /*11a0*/  I2F.S16 R23, R4 ;  /* 0x0000000400177306 */ /* 0x0040a20000101400 */
[----:B------:R-:W-:Y:S05]  /*11b0*/  BRA `(.L_x_7258) ;  /* 0x0000000800e87947 */ /* 0x000fea0003800000 */
.L_x_7254:
        /* <DEDUP_REMOVED lines=8> */
.L_x_7262:
[----:B------:R-:W2:Y:S02]  /*1240*/  LDG.E.U16 R4, desc[UR36][R4.64] ;  /* 0x0000002404047981 */ /* 0x000ea4000c1e1500 */
[----:B--2---:R-:W-:Y:S01]  /*1250*/  HADD2.F32 R23, -RZ, R4.H0_H0 ;  /* 0x20000004ff177230 */ /* 0x004fe20000004100 */
[----:B------:R-:W-:Y:S06]  /*1260*/  BRA `(.L_x_7258) ;  /* 0x0000000800bc7947 */ /* 0x000fec0003800000 */
.L_x_7261:
        /* <DEDUP_REMOVED lines=8> */
.L_x_7264:
[----:B------:R-:W2:Y:S02]  /*12f0*/  LDG.E.U16 R4, desc[UR36][R4.64] ;  /* 0x0000002404047981 */ /* 0x000ea4000c1e1500 */
[----:B--2---:R-:W-:Y:S01]  /*1300*/  HADD2.F32 R23, -RZ, R4.H0_H0 ;  /* 0x20000004ff177230 */ /* 0x004fe20000004100 */
[----:B------:R-:W-:Y:S06]  /*1310*/  BRA `(.L_x_7258) ;  /* 0x0000000800907947 */ /* 0x000fec0003800000 */
.L_x_7263:
[----:B------:R-:W2:Y:S01]  /*1320*/  LDG.E.64 R4, desc[UR36][R4.64] ;  /* 0x0000002404047981 */ /* 0x000ea2000c1e1b00 */
[----:B------:R-:W-:Y:S01]  /*1330*/  UMOV UR4, 0xf0000000 ;  /* 0xf000000000047882 */ /* 0x000fe20000000000 */
[----:B------:R-:W-:Y:S01]  /*1340*/  UMOV UR5, 0x380fffff ;  /* 0x380fffff00057882 */ /* 0x000fe20000000000 */
[----:B--2---:R-:W0:Y:S01]  /*1350*/  F2F.F32.F64 R23, R4 ;  /* 0x0000000400177310 */ /* 0x004e220000301000 */
[----:B------:R-:W-:-:S14]  /*1360*/  DSETP.GEU.AND P0, PT, |R4|, UR4, PT ;  /* 0x0000000404007e2a */ /* 0x000fdc000bf0e200 */
[----:B0-----:R-:W-:Y:S01]  /*1370*/  @!P0 FMUL R23, R23, 1.175494350822287508e-38 ;  /* 0x0080000017178820 */ /* 0x001fe20000400000 */
[----:B------:R-:W-:Y:S06]  /*1380*/  BRA `(.L_x_7258) ;  /* 0x0000000800747947 */ /* 0x000fec0003800000 */
.L_x_7253:
        /* <DEDUP_REMOVED lines=12> */
.L_x_7267:
[----:B------:R-:W2:Y:S01]  /*1450*/  LDG.E.64 R4, desc[UR36][R4.64] ;  /* 0x0000002404047981 */ /* 0x000ea2000c1e1b00 */
[----:B------:R-:W-:Y:S01]  /*1460*/  UMOV UR4, 0xf0000000 ;  /* 0xf000000000047882 */ /* 0x000fe20000000000 */
[----:B------:R-:W-:Y:S01]  /*1470*/  UMOV UR5, 0x380fffff ;  /* 0x380fffff00057882 */ /* 0x000fe20000000000 */
[----:B--2---:R-:W0:Y:S01]  /*1480*/  F2F.F32.F64 R23, R4 ;  /* 0x0000000400177310 */ /* 0x004e220000301000 */
[----:B------:R-:W-:-:S14]  /*1490*/  DSETP.GEU.AND P0, PT, |R4|, UR4, PT ;  /* 0x0000000404007e2a */ /* 0x000fdc000bf0e200 */
[----:B0-----:R-:W-:Y:S01]  /*14a0*/  @!P0 FMUL R23, R23, 1.175494350822287508e-38 ;  /* 0x0080000017178820 */ /* 0x001fe20000400000 */
[----:B------:R-:W-:Y:S06]  /*14b0*/  BRA `(.L_x_7258) ;  /* 0x0000000800287947 */ /* 0x000fec0003800000 */
.L_x_7266:
        /* <DEDUP_REMOVED lines=25> */
.L_x_7269:
[----:B------:R-:W2:Y:S02]  /*1650*/  LDG.E.U8 R4, desc[UR36][R4.64] ;  /* 0x0000002404047981 */ /* 0x000ea4000c1e1100 */
[C---:B--2---:R-:W-:Y:S02]  /*1660*/  IMAD.SHL.U32 R0, R4.reuse, 0x2000000, RZ ;  /* 0x0200000004007824 */ /* 0x044fe400078e00ff */
[----:B------:R-:W-:-:S03]  /*1670*/  IMAD.SHL.U32 R6, R4, 0x100, RZ ;  /* 0x0000010004067824 */ /* 0x000fc600078e00ff */
[----:B------:R-:W-:Y:S02]  /*1680*/  ISETP.GE.U32.AND P0, PT, R0, 0x8000000, PT ;  /* 0x080000000000780c */ /* 0x000fe40003f06070 */
[----:B------:R-:W-:-:S11]  /*1690*/  PRMT R23, R6, 0x9910, RZ ;  /* 0x0000991006177816 */ /* 0x000fd600000000ff */
[----:B------:R-:W-:Y:S02]  /*16a0*/  @!P0 LOP3.LUT R3, R6, 0x7f00, RZ, 0xc0, !PT ;  /* 0x00007f0006038812 */ /* 0x000fe400078ec0ff */
[----:B------:R-:W-:Y:S02]  /*16b0*/  @P0 LEA.HI R0, R0, 0x70000000, RZ, 0x1c ;  /* 0x7000000000000811 */ /* 0x000fe400078fe0ff */
[----:B------:R-:W-:-:S03]  /*16c0*/  @!P0 LOP3.LUT R3, R3, 0x3f000000, RZ, 0xfc, !PT ;  /* 0x3f00000003038812 */ /* 0x000fc600078efcff */
[----:B------:R-:W-:Y:S02]  /*16d0*/  @P0 FMUL.FTZ R0, R0, 1.9259299443872358531e-34 ;  /* 0x0780000000000820 */ /* 0x000fe40000410000 */
[----:B------:R-:W-:-:S05]  /*16e0*/  @!P0 FADD.FTZ R0, R3, -0.5 ;  /* 0xbf00000003008421 */ /* 0x000fca0000010000 */
[----:B------:R-:W-:Y:S01]  /*16f0*/  LOP3.LUT R23, R0, 0x80000000, R23, 0xf8, !PT ;  /* 0x8000000000177812 */ /* 0x000fe200078ef817 */
[----:B------:R-:W-:Y:S06]  /*1700*/  BRA `(.L_x_7258) ;  /* 0x0000000400947947 */ /* 0x000fec0003800000 */
.L_x_7268:
[----:B------:R-:W2:Y:S02]  /*1710*/  LDG.E.U16 R4, desc[UR36][R4.64] ;  /* 0x0000002404047981 */ /* 0x000ea4000c1e1500 */
[----:B--2---:R-:W-:Y:S01]  /*1720*/  IMAD.U32 R23, R4, 0x10000, RZ ;  /* 0x0001000004177824 */ /* 0x004fe200078e00ff */
[----:B------:R-:W-:Y:S06]  /*1730*/  BRA `(.L_x_7258) ;  /* 0x0000000400887947 */ /* 0x000fec0003800000 */
.L_x_7265:
        /* <DEDUP_REMOVED lines=11> */
.L_x_7272:
        /* <DEDUP_REMOVED lines=20> */
.L_x_7274:
[----:B------:R-:W-:Y:S05]  /*1930*/  BSYNC.RECONVERGENT B0 ;  /* 0x0000000000007941 */ /* 0x000fea0003800200 */
.L_x_7273:
[----:B------:R-:W-:Y:S01]  /*1940*/  IMAD.SHL.U32 R0, R0, 0x100000, RZ ;  /* 0x0010000000007824 */ /* 0x000fe200078e00ff */
[----:B------:R-:W-:-:S04]  /*1950*/  LEA R3, R3, 0x3b800000, 0x17 ;  /* 0x3b80000003037811 */ /* 0x000fc800078eb8ff */
[----:B------:R-:W-:Y:S01]  /*1960*/  LOP3.LUT R23, R3, R0, R23, 0xfe, !PT ;  /* 0x0000000003177212 */ /* 0x000fe200078efe17 */
[----:B------:R-:W-:Y:S06]  /*1970*/  BRA `(.L_x_7258) ;  /* 0x0000000000f87947 */ /* 0x000fec0003800000 */
.L_x_7271:
        /* <DEDUP_REMOVED lines=20> */
.L_x_7276:
[----:B------:R-:W-:Y:S05]  /*1ac0*/  BSYNC.RECONVERGENT B0 ;  /* 0x0000000000007941 */ /* 0x000fea0003800200 */
.L_x_7275:
[----:B------:R-:W-:Y:S01]  /*1ad0*/  IMAD.SHL.U32 R0, R0, 0x200000, RZ ;  /* 0x0020000000007824 */ /* 0x000fe200078e00ff */
[----:B------:R-:W-:-:S04]  /*1ae0*/  LEA R3, R3, 0x37800000, 0x17 ;  /* 0x3780000003037811 */ /* 0x000fc800078eb8ff */
[----:B------:R-:W-:Y:S01]  /*1af0*/  LOP3.LUT R23, R3, R0, R23, 0xfe, !PT ;  /* 0x0000000003177212 */ /* 0x000fe200078efe17 */
[----:B------:R-:W-:Y:S06]  /*1b00*/  BRA `(.L_x_7258) ;  /* 0x0000000000947947 */ /* 0x000fec0003800000 */
.L_x_7270:
        /* <DEDUP_REMOVED lines=14> */
.L_x_7257:
        /* <DEDUP_REMOVED lines=16> */
.L_x_7279:
[----:B------:R-:W-:Y:S01]  /*1cf0*/  IMAD.MOV.U32 R23, RZ, RZ, RZ ;  /* 0x000000ffff177224 */ /* 0x000fe200078e00ff */
[----:B------:R-:W-:Y:S06]  /*1d00*/  BRA `(.L_x_7258) ;  /* 0x0000000000147947 */ /* 0x000fec0003800000 */
.L_x_7278:
[----:B------:R-:W2:Y:S02]  /*1d10*/  LDG.E.64 R4, desc[UR36][R4.64] ;  /* 0x0000002404047981 */ /* 0x000ea4000c1e1b00 */
[----:B--2---:R0:W2:Y:S01]  /*1d20*/  I2F.U64 R23, R4 ;  /* 0x0000000400177312 */ /* 0x0040a20000301000 */
[----:B------:R-:W-:Y:S05]  /*1d30*/  BRA `(.L_x_7258) ;  /* 0x0000000000087947 */ /* 0x000fea0003800000 */
.L_x_7277:
[----:B------:R-:W2:Y:S02]  /*1d40*/  LDG.E R4, desc[UR36][R4.64] ;  /* 0x0000002404047981 */ /* 0x000ea4000c1e1900 */
[----:B--2---:R-:W-:-:S07]  /*1d50*/  I2FP.F32.U32 R23, R4 ;  /* 0x0000000400177245 */ /* 0x004fce0000201000 */
.L_x_7258:
[----:B------:R-:W-:Y:S05]  /*1d60*/  BSYNC.RECONVERGENT B6 ;  /* 0x0000000000067941 */ /* 0x000fea0003800200 */
.L_x_7252:
[----:B------:R-:W-:-:S07]  /*1d70*/  VIADD R16, R16, 0x80 ;  /* 0x0000008010107836 */ /* 0x000fce0000000000 */
.L_x_7251:
[----:B------:R-:W-:Y:S05]  /*1d80*/  BSYNC.RECONVERGENT B7 ;  /* 0x0000000000077941 */ /* 0x000fea0003800200 */
.L_x_7250:
[----:B------:R-:W-:Y:S01]  /*1d90*/  ISETP.GE.AND P0, PT, R16, R17, PT ;  /* 0x000000111000720c */ /* 0x000fe20003f06270 */
[----:B------:R-:W-:Y:S01]  /*1da0*/  BSSY.RECONVERGENT B7, `(.L_x_7280) ;  /* 0x00000e7000077945 */ /* 0x000fe20003800200 */
[----:B------:R-:W-:-:S11]  /*1db0*/  IMAD.MOV.U32 R24, RZ, RZ, RZ ;  /* 0x000000ffff187224 */ /* 0x000fd600078e00ff */
        /* <DEDUP_REMOVED lines=22> */
.L_x_7286:
[----:B------:R-:W2:Y:S02]  /*1f20*/  LDG.E.U8 R4, desc[UR36][R4.64] ;  /* 0x0000002404047981 */ /* 0x000ea4000c1e1100 */
[----:B--2---:R-:W-:Y:S01]  /*1f30*/  I2FP.F32.U32 R24, R4 ;  /* 0x0000000400187245 */ /* 0x004fe20000201000 */
[----:B------:R-:W-:Y:S06]  /*1f40*/  BRA `(.L_x_7288) ;  /* 0x0000000c00287947 */ /* 0x000fec0003800000 */
.L_x_7285:
        /* <DEDUP_REMOVED lines=9> */
.L_x_7290:
[----:B------:R-:W2:Y:S02]  /*1fe0*/  LDG.E R4, desc[UR36][R4.64] ;  /* 0x0000002404047981 */ /* 0x000ea4000c1e1900 */
[----:B--2---:R-:W-:Y:S01]  /*1ff0*/  I2FP.F32.S32 R24, R4 ;  /* 0x0000000400187245 */ /* 0x004fe20000201400 */
[----:B------:R-:W-:Y:S06]  /*2000*/  BRA `(.L_x_7288) ;  /* 0x0000000800f87947 */ /* 0x000fec0003800000 */
.L_x_7289:
[----:B------:R-:W2:Y:S02]  /*2010*/  LDG.E.U16 R4, desc[UR36][R4.64] ;  /* 0x0000002404047981 */ /* 0x000ea4000c1e1500 */
[----:B--2---:R4:W0:Y:S01]  /*2020*/  I2F.S16 R24, R4 ;  /* 0x0000000400187306 */ /* 0x0048220000101400 */
[----:B------:R-:W-:Y:S05]  /*2030*/  BRA `(.L_x_7288) ;  /* 0x0000000800ec7947 */ /* 0x000fea0003800000 */
.L_x_7284:
        /* <DEDUP_REMOVED lines=8> */
.L_x_7292:
[----:B------:R-:W2:Y:S02]  /*20c0*/  LDG.E.U16 R4, desc[UR36][R4.64] ;  /* 0x0000002404047981 */ /* 0x000ea4000c1e1500 */
[----:B--2---:R-:W-:Y:S01]  /*20d0*/  HADD2.F32 R24, -RZ, R4.H0_H0 ;  /* 0x20000004ff187230 */ /* 0x004fe20000004100 */
[----:B------:R-:W-:Y:S06]  /*20e0*/  BRA `(.L_x_7288) ;  /* 0x0000000800c07947 */ /* 0x000fec0003800000 */
.L_x_7291:
        /* <DEDUP_REMOVED lines=8> */
.L_x_7294:
[----:B------:R-:W2:Y:S02]  /*2170*/  LDG.E.U16 R4, desc[UR36][R4.64] ;  /* 0x0000002404047981 */ /* 0x000ea4000c1e1500 */
[----:B--2---:R-:W-:Y:S01]  /*2180*/  HADD2.F32 R24, -RZ, R4.H0_H0 ;  /* 0x20000004ff187230 */ /* 0x004fe20000004100 */
[----:B------:R-:W-:Y:S06]  /*2190*/  BRA `(.L_x_7288) ;  /* 0x0000000800947947 */ /* 0x000fec0003800000 */
.L_x_7293:
[----:B------:R-:W2:Y:S01]  /*21a0*/  LDG.E.64 R4, desc[UR36][R4.64] ;  /* 0x0000002404047981 */ /* 0x000ea2000c1e1b00 */
[----:B------:R-:W-:Y:S01]  /*21b0*/  UMOV UR4, 0xf0000000 ;  /* 0xf000000000047882 */ /* 0x000fe20000000000 */
[----:B------:R-:W-:Y:S01]  /*21c0*/  UMOV UR5, 0x380fffff ;  /* 0x380fffff00057882 */ /* 0x000fe20000000000 */
[----:B--2---:R-:W0:Y:S01]  /*21d0*/  F2F.F32.F64 R24, R4 ;  /* 0x0000000400187310 */ /* 0x004e220000301000 */
[----:B------:R-:W-:-:S14]  /*21e0*/  DSETP.GEU.AND P0, PT, |R4|, UR4, PT ;  /* 0x0000000404007e2a */ /* 0x000fdc000bf0e200 */
[----:B0-----:R-:W-:Y:S01]  /*21f0*/  @!P0 FMUL R24, R24, 1.175494350822287508e-38 ;  /* 0x0080000018188820 */ /* 0x001fe20000400000 */
[----:B------:R-:W-:Y:S06]  /*2200*/  BRA `(.L_x_7288) ;  /* 0x0000000800787947 */ /* 0x000fec0003800000 */
.L_x_7283:
        /* <DEDUP_REMOVED lines=12> */
.L_x_7297:
[----:B------:R-:W2:Y:S01]  /*22d0*/  LDG.E.64 R4, desc[UR36][R4.64] ;  /* 0x0000002404047981 */ /* 0x000ea2000c1e1b00 */
[----:B------:R-:W-:Y:S01]  /*22e0*/  UMOV UR4, 0xf0000000 ;  /* 0xf000000000047882 */ /* 0x000fe20000000000 */
[----:B------:R-:W-:Y:S01]  /*22f0*/  UMOV UR5, 0x380fffff ;  /* 0x380fffff00057882 */ /* 0x000fe20000000000 */
[----:B--2---:R-:W0:Y:S01]  /*2300*/  F2F.F32.F64 R24, R4 ;  /* 0x0000000400187310 */ /* 0x004e220000301000 */
[----:B------:R-:W-:-:S14]  /*2310*/  DSETP.GEU.AND P0, PT, |R4|, UR4, PT ;  /* 0x0000000404007e2a */ /* 0x000fdc000bf0e200 */
[----:B0-----:R-:W-:Y:S01]  /*2320*/  @!P0 FMUL R24, R24, 1.175494350822287508e-38 ;  /* 0x0080000018188820 */ /* 0x001fe20000400000 */
[----:B------:R-:W-:Y:S06]  /*2330*/  BRA `(.L_x_7288) ;  /* 0x00000008002c7947 */ /* 0x000fec0003800000 */
.L_x_7296:
        /* <DEDUP_REMOVED lines=25> */
.L_x_7299:
        /* <DEDUP_REMOVED lines=11> */
[----:B------:R-:W-:Y:S01]  /*2580*/  LOP3.LUT R24, R0, 0x80000000, R3, 0xf8, !PT ;  /* 0x8000000000187812 */ /* 0x000fe200078ef803 */
[----:B------:R-:W-:Y:S06]  /*2590*/  BRA `(.L_x_7288) ;  /* 0x0000000400947947 */ /* 0x000fec0003800000 */
.L_x_7298:
[----:B------:R-:W2:Y:S02]  /*25a0*/  LDG.E.U16 R4, desc[UR36][R4.64] ;  /* 0x0000002404047981 */ /* 0x000ea4000c1e1500 */
[----:B--2---:R-:W-:Y:S01]  /*25b0*/  IMAD.U32 R24, R4, 0x10000, RZ ;  /* 0x0001000004187824 */ /* 0x004fe200078e00ff */
[----:B------:R-:W-:Y:S06]  /*25c0*/  BRA `(.L_x_7288) ;  /* 0x0000000400887947 */ /* 0x000fec0003800000 */
.L_x_7295:
        /* <DEDUP_REMOVED lines=11> */
.L_x_7302:
        /* <DEDUP_REMOVED lines=20> */
.L_x_7304:
[----:B------:R-:W-:Y:S05]  /*27c0*/  BSYNC.RECONVERGENT B0 ;  /* 0x0000000000007941 */ /* 0x000fea0003800200 */
.L_x_7303:
[----:B------:R-:W-:Y:S01]  /*27d0*/  IMAD.SHL.U32 R0, R0, 0x100000, RZ ;  /* 0x0010000000007824 */ /* 0x000fe200078e00ff */
[----:B------:R-:W-:-:S04]  /*27e0*/  LEA R3, R3, 0x3b800000, 0x17 ;  /* 0x3b80000003037811 */ /* 0x000fc800078eb8ff */
[----:B------:R-:W-:Y:S01]  /*27f0*/  LOP3.LUT R24, R3, R0, R7, 0xfe, !PT ;  /* 0x0000000003187212 */ /* 0x000fe200078efe07 */
[----:B------:R-:W-:Y:S06]  /*2800*/  BRA `(.L_x_7288) ;  /* 0x0000000000f87947 */ /* 0x000fec0003800000 */
.L_x_7301:
        /* <DEDUP_REMOVED lines=20> */
.L_x_7306:
[----:B------:R-:W-:Y:S05]  /*2950*/  BSYNC.RECONVERGENT B0 ;  /* 0x0000000000007941 */ /* 0x000fea0003800200 */
.L_x_7305:
[----:B------:R-:W-:Y:S01]  /*2960*/  IMAD.SHL.U32 R0, R0, 0x200000, RZ ;  /* 0x0020000000007824 */ /* 0x000fe200078e00ff */
[----:B------:R-:W-:-:S04]  /*2970*/  LEA R3, R3, 0x37800000, 0x17 ;  /* 0x3780000003037811 */ /* 0x000fc800078eb8ff */
[----:B------:R-:W-:Y:S01]  /*2980*/  LOP3.LUT R24, R3, R0, R7, 0xfe, !PT ;  /* 0x0000000003187212 */ /* 0x000fe200078efe07 */
[----:B------:R-:W-:Y:S06]  /*2990*/  BRA `(.L_x_7288) ;  /* 0x0000000000947947 */ /* 0x000fec0003800000 */
.L_x_7300:
        /* <DEDUP_REMOVED lines=14> */
.L_x_7287:
        /* <DEDUP_REMOVED lines=16> */
.L_x_7309:
[----:B------:R-:W-:Y:S01]  /*2b80*/  IMAD.MOV.U32 R24, RZ, RZ, RZ ;  /* 0x000000ffff187224 */ /* 0x000fe200078e00ff */
[----:B------:R-:W-:Y:S06]  /*2b90*/  BRA `(.L_x_7288) ;  /* 0x0000000000147947 */ /* 0x000fec0003800000 */
.L_x_7308:
[----:B------:R-:W2:Y:S02]  /*2ba0*/  LDG.E.64 R24, desc[UR36][R4.64] ;  /* 0x0000002404187981 */ /* 0x000ea4000c1e1b00 */
[----:B--2---:R0:W2:Y:S01]  /*2bb0*/  I2F.U64 R24, R24 ;  /* 0x0000001800187312 */ /* 0x0040a20000301000 */
[----:B------:R-:W-:Y:S05]  /*2bc0*/  BRA `(.L_x_7288) ;  /* 0x0000000000087947 */ /* 0x000fea0003800000 */
.L_x_7307:
[----:B------:R-:W2:Y:S02]  /*2bd0*/  LDG.E R4, desc[UR36][R4.64] ;  /* 0x0000002404047981 */ /* 0x000ea4000c1e1900 */
[----:B--2---:R-:W-:-:S07]  /*2be0*/  I2FP.F32.U32 R24, R4 ;  /* 0x0000000400187245 */ /* 0x004fce0000201000 */
.L_x_7288:
[----:B------:R-:W-:Y:S05]  /*2bf0*/  BSYNC.RECONVERGENT B6 ;  /* 0x0000000000067941 */ /* 0x000fea0003800200 */
.L_x_7282:
[----:B------:R-:W-:-:S07]  /*2c00*/  VIADD R16, R16, 0x80 ;  /* 0x0000008010107836 */ /* 0x000fce0000000000 */
.L_x_7281:
[----:B------:R-:W-:Y:S05]  /*2c10*/  BSYNC.RECONVERGENT B7 ;  /* 0x0000000000077941 */ /* 0x000fea0003800200 */
.L_x_7280:
[----:B------:R-:W-:Y:S01]  /*2c20*/  ISETP.GE.AND P0, PT, R16, R17, PT ;  /* 0x000000111000720c */ /* 0x000fe20003f06270 */
[----:B------:R-:W-:Y:S01]  /*2c30*/  BSSY.RECONVERGENT B6, `(.L_x_7310) ;  /* 0x00000e1000067945 */ /* 0x000fe20003800200 */
[----:B------:R-:W-:-:S11]  /*2c40*/  IMAD.MOV.U32 R18, RZ, RZ, RZ ;  /* 0x000000ffff127224 */ /* 0x000fd600078e00ff */
        /* <DEDUP_REMOVED lines=21> */
.L_x_7315:
[----:B------:R-:W2:Y:S02]  /*2da0*/  LDG.E.U8 R4, desc[UR36][R4.64] ;  /* 0x0000002404047981 */ /* 0x000ea4000c1e1100 */
[----:B--2---:R-:W-:Y:S01]  /*2db0*/  I2FP.F32.U32 R18, R4 ;  /* 0x0000000400127245 */ /* 0x004fe20000201000 */
[----:B------:R-:W-:Y:S06]  /*2dc0*/  BRA `(.L_x_7311) ;  /* 0x0000000c001c7947 */ /* 0x000fec0003800000 */
.L_x_7314:
        /* <DEDUP_REMOVED lines=9> */
.L_x_7318:
[----:B------:R-:W2:Y:S02]  /*2e60*/  LDG.E R4, desc[UR36][R4.64] ;  /* 0x0000002404047981 */ /* 0x000ea4000c1e1900 */
[----:B--2---:R-:W-:Y:S01]  /*2e70*/  I2FP.F32.S32 R18, R4 ;  /* 0x0000000400127245 */ /* 0x004fe20000201400 */
[----:B------:R-:W-:Y:S06]  /*2e80*/  BRA `(.L_x_7311) ;  /* 0x0000000800ec7947 */ /* 0x000fec0003800000 */
.L_x_7317:
[----:B------:R-:W2:Y:S02]  /*2e90*/  LDG.E.U16 R4, desc[UR36][R4.64] ;  /* 0x0000002404047981 */ /* 0x000ea4000c1e1500 */
[----:B--2---:R0:W2:Y:S01]  /*2ea0*/  I2F.S16 R18, R4 ;  /* 0x0000000400127306 */ /* 0x0040a20000101400 */
[----:B------:R-:W-:Y:S05]  /*2eb0*/  BRA `(.L_x_7311) ;  /* 0x0000000800e07947 */ /* 0x000fea0003800000 */
.L_x_7313:
        /* <DEDUP_REMOVED lines=8> */
.L_x_7320:
[----:B------:R-:W2:Y:S02]  /*2f40*/  LDG.E.U16 R4, desc[UR36][R4.64] ;  /* 0x0000002404047981 */ /* 0x000ea4000c1e1500 */
[----:B--2---:R-:W-:Y:S01]  /*2f50*/  HADD2.F32 R18, -RZ, R4.H0_H0 ;  /* 0x20000004ff127230 */ /* 0x004fe20000004100 */
[----:B------:R-:W-:Y:S06]  /*2f60*/  BRA `(.L_x_7311) ;  /* 0x0000000800b47947 */ /* 0x000fec0003800000 */
.L_x_7319:
        /* <DEDUP_REMOVED lines=8> */
.L_x_7322:
[----:B------:R-:W2:Y:S02]  /*2ff0*/  LDG.E.U16 R4, desc[UR36][R4.64] ;  /* 0x0000002404047981 */ /* 0x000ea4000c1e1500 */
[----:B--2---:R-:W-:Y:S01]  /*3000*/  HADD2.F32 R18, -RZ, R4.H0_H0 ;  /* 0x20000004ff127230 */ /* 0x004fe20000004100 */
[----:B------:R-:W-:Y:S06]  /*3010*/  BRA `(.L_x_7311) ;  /* 0x0000000800887947 */ /* 0x000fec0003800000 */
.L_x_7321:
[----:B------:R-:W2:Y:S01]  /*3020*/  LDG.E.64 R4, desc[UR36][R4.64] ;  /* 0x0000002404047981 */ /* 0x000ea2000c1e1b00 */
[----:B------:R-:W-:Y:S01]  /*3030*/  UMOV UR4, 0xf0000000 ;  /* 0xf000000000047882 */ /* 0x000fe20000000000 */
[----:B------:R-:W-:Y:S01]  /*3040*/  UMOV UR5, 0x380fffff ;  /* 0x380fffff00057882 */ /* 0x000fe20000000000 */
[----:B--2---:R-:W0:Y:S01]  /*3050*/  F2F.F32.F64 R18, R4 ;  /* 0x0000000400127310 */ /* 0x004e220000301000 */
[----:B------:R-:W-:-:S14]  /*3060*/  DSETP.GEU.AND P0, PT, |R4|, UR4, PT ;  /* 0x0000000404007e2a */ /* 0x000fdc000bf0e200 */
[----:B0-----:R-:W-:Y:S01]  /*3070*/  @!P0 FMUL R18, R18, 1.175494350822287508e-38 ;  /* 0x0080000012128820 */ /* 0x001fe20000400000 */
[----:B------:R-:W-:Y:S06]  /*3080*/  BRA `(.L_x_7311) ;  /* 0x00000008006c7947 */ /* 0x000fec0003800000 */
.L_x_7312:
        /* <DEDUP_REMOVED lines=12> */
.L_x_7325:
[----:B------:R-:W2:Y:S01]  /*3150*/  LDG.E.64 R4, desc[UR36][R4.64] ;  /* 0x0000002404047981 */ /* 0x000ea2000c1e1b00 */
[----:B------:R-:W-:Y:S01]  /*3160*/  UMOV UR4, 0xf0000000 ;  /* 0xf000000000047882 */ /* 0x000fe20000000000 */
[----:B------:R-:W-:Y:S01]  /*3170*/  UMOV UR5, 0x380fffff ;  /* 0x380fffff00057882 */ /* 0x000fe20000000000 */
[----:B--2---:R-:W0:Y:S01]  /*3180*/  F2F.F32.F64 R18, R4 ;  /* 0x0000000400127310 */ /* 0x004e220000301000 */
[----:B------:R-:W-:-:S14]  /*3190*/  DSETP.GEU.AND P0, PT, |R4|, UR4, PT ;  /* 0x0000000404007e2a */ /* 0x000fdc000bf0e200 */
[----:B0-----:R-:W-:Y:S01]  /*31a0*/  @!P0 FMUL R18, R18, 1.175494350822287508e-38 ;  /* 0x0080000012128820 */ /* 0x001fe20000400000 */
[----:B------:R-:W-:Y:S06]  /*31b0*/  BRA `(.L_x_7311) ;  /* 0x0000000800207947 */ /* 0x000fec0003800000 */
.L_x_7324:
        /* <DEDUP_REMOVED lines=25> */
.L_x_7327:
        /* <DEDUP_REMOVED lines=13> */
.L_x_7326:
[----:B------:R-:W2:Y:S02]  /*3420*/  LDG.E.U16 R4, desc[UR36][R4.64] ;  /* 0x0000002404047981 */ /* 0x000ea4000c1e1500 */
[----:B--2---:R-:W-:Y:S01]  /*3430*/  IMAD.U32 R18, R4, 0x10000, RZ ;  /* 0x0001000004127824 */ /* 0x004fe200078e00ff */
[----:B------:R-:W-:Y:S06]  /*3440*/  BRA `(.L_x_7311) ;  /* 0x00000004007c7947 */ /* 0x000fec0003800000 */
.L_x_7323:
        /* <DEDUP_REMOVED lines=11> */
.L_x_7330:
[----:B------:R-:W2:Y:S02]  /*3500*/  LDG.E.U8 R4, desc[UR36][R4.64] ;  /* 0x0000002404047981 */ /* 0x000ea4000c1e1100 */
        /* <DEDUP_REMOVED lines=18> */
.L_x_7332:
[----:B------:R-:W-:Y:S05]  /*3630*/  BSYNC.RECONVERGENT B0 ;  /* 0x0000000000007941 */ /* 0x000fea0003800200 */
.L_x_7331:
[----:B------:R-:W-:Y:S01]  /*3640*/  IMAD.SHL.U32 R0, R0, 0x100000, RZ ;  /* 0x0010000000007824 */ /* 0x000fe200078e00ff */
[----:B------:R-:W-:-:S04]  /*3650*/  LEA R3, R3, 0x3b800000, 0x17 ;  /* 0x3b80000003037811 */ /* 0x000fc800078eb8ff */
[----:B------:R-:W-:Y:S01]  /*3660*/  LOP3.LUT R18, R3, R0, R7, 0xfe, !PT ;  /* 0x0000000003127212 */ /* 0x000fe200078efe07 */
[----:B------:R-:W-:Y:S06]  /*3670*/  BRA `(.L_x_7311) ;  /* 0x0000000000f07947 */ /* 0x000fec0003800000 */
.L_x_7329:
        /* <DEDUP_REMOVED lines=19> */
.L_x_7334:
[----:B------:R-:W-:Y:S05]  /*37b0*/  BSYNC.RECONVERGENT B0 ;  /* 0x0000000000007941 */ /* 0x000fea0003800200 */
.L_x_7333:
[----:B------:R-:W-:Y:S01]  /*37c0*/  IMAD.SHL.U32 R0, R0, 0x200000, RZ ;  /* 0x0020000000007824 */ /* 0x000fe200078e00ff */
[----:B------:R-:W-:-:S04]  /*37d0*/  LEA R3, R3, 0x37800000, 0x17 ;  /* 0x3780000003037811 */ /* 0x000fc800078eb8ff */
[----:B------:R-:W-:Y:S01]  /*37e0*/  LOP3.LUT R18, R3, R0, R7, 0xfe, !PT ;  /* 0x0000000003127212 */ /* 0x000fe200078efe07 */
[----:B------:R-:W-:Y:S06]  /*37f0*/  BRA `(.L_x_7311) ;  /* 0x0000000000907947 */ /* 0x000fec0003800000 */
.L_x_7328:
        /* <DEDUP_REMOVED lines=14> */
.L_x_7316:
        /* <DEDUP_REMOVED lines=16> */
.L_x_7337:
[----:B------:R-:W-:Y:S05]  /*39e0*/  BRA `(.L_x_7311) ;  /* 0x0000000000147947 */ /* 0x000fea0003800000 */
.L_x_7336:
[----:B------:R-:W2:Y:S02]  /*39f0*/  LDG.E.64 R4, desc[UR36][R4.64] ;  /* 0x0000002404047981 */ /* 0x000ea4000c1e1b00 */
[----:B--2---:R0:W2:Y:S01]  /*3a00*/  I2F.U64 R18, R4 ;  /* 0x0000000400127312 */ /* 0x0040a20000301000 */
[----:B------:R-:W-:Y:S05]  /*3a10*/  BRA `(.L_x_7311) ;  /* 0x0000000000087947 */ /* 0x000fea0003800000 */
.L_x_7335:
[----:B------:R-:W2:Y:S02]  /*3a20*/  LDG.E R4, desc[UR36][R4.64] ;  /* 0x0000002404047981 */ /* 0x000ea4000c1e1900 */
[----:B--2---:R-:W-:-:S07]  /*3a30*/  I2FP.F32.U32 R18, R4 ;  /* 0x0000000400127245 */ /* 0x004fce0000201000 */
.L_x_7311:
[----:B------:R-:W-:Y:S05]  /*3a40*/  BSYNC.RECONVERGENT B6 ;  /* 0x0000000000067941 */ /* 0x000fea0003800200 */
.L_x_7310:
[----:B------:R-:W0:Y:S01]  /*3a50*/  LDCU UR4, c[0x0][0x388] ;  /* 0x00007100ff0477ac */ /* 0x000e220008000800 */
[----:B------:R-:W0:Y:S01]  /*3a60*/  LDC.U8 R16, c[0x0][0x3ac] ;  /* 0x0000eb00ff107b82 */ /* 0x000e220000000000 */
[----:B------:R-:W-:Y:S01]  /*3a70*/  ISETP.GE.AND P0, PT, R19, R17, PT ;  /* 0x000000111300720c */ /* 0x000fe20003f06270 */
[----:B------:R-:W-:Y:S04]  /*3a80*/  BSSY.RECONVERGENT B7, `(.L_x_7338) ;  /* 0x00002bb000077945 */ /* 0x000fe80003800200 */
[----:B------:R-:W-:Y:S01]  /*3a90*/  BSSY.RELIABLE B6, `(.L_x_7339) ;  /* 0x00001d5000067945 */ /* 0x000fe20003800100 */
[----:B012345:R-:W-:Y:S01]  /*3aa0*/  FMUL.FTZ R4, R22, UR4 ;  /* 0x0000000416047c20 */ /* 0x03ffe20008410000 */
[----:B------:R-:W-:Y:S01]  /*3ab0*/  FMUL.FTZ R22, R23, UR4 ;  /* 0x0000000417167c20 */ /* 0x000fe20008410000 */
[----:B------:R-:W-:Y:S01]  /*3ac0*/  FMUL.FTZ R24, R24, UR4 ;  /* 0x0000000418187c20 */ /* 0x000fe20008410000 */
[----:B------:R-:W-:-:S04]  /*3ad0*/  FMUL.FTZ R18, R18, UR4 ;  /* 0x0000000412127c20 */ /* 0x000fc80008410000 */
[----:B------:R-:W-:Y:S05]  /*3ae0*/  @P0 BRA `(.L_x_7340) ;  /* 0x0000001c00300947 */ /* 0x000fea0003800000 */
[----:B------:R-:W0:Y:S01]  /*3af0*/  LDCU UR4, c[0x0][0x3b0] ;  /* 0x00007600ff0477ac */ /* 0x000e220008000800 */
[----:B------:R-:W1:Y:S01]  /*3b00*/  LDC.64 R8, c[0x0][0x390] ;  /* 0x0000e400ff087b82 */ /* 0x000e620000000a00 */
[----:B------:R-:W-:Y:S01]  /*3b10*/  IMAD R0, R2, 0x200, R19 ;  /* 0x0000020002007824 */ /* 0x000fe200078e0213 */
[----:B------:R-:W-:Y:S01]  /*3b20*/  PRMT R5, R16, 0x9910, RZ ;  /* 0x0000991010057816 */ /* 0x000fe200000000ff */
[----:B------:R-:W-:Y:S02]  /*3b30*/  VIADD R19, R19, 0x80 ;  /* 0x0000008013137836 */ /* 0x000fe40000000000 */
        /* <DEDUP_REMOVED lines=17> */
.L_x_7344:
[----:B------:R-:W0:Y:S02]  /*3c50*/  F2I.S64.TRUNC R4, R4 ;  /* 0x0000000400047311 */ /* 0x000e24000020d900 */
[----:B0-----:R-:W-:-:S05]  /*3c60*/  IMAD.MOV.U32 R3, RZ, RZ, R4 ;  /* 0x000000ffff037224 */ /* 0x001fca00078e0004 */
[----:B------:R0:W-:Y:S01]  /*3c70*/  STG.E.U8 desc[UR36][R8.64], R3 ;  /* 0x0000000308007986 */ /* 0x0001e2000c101124 */
[----:B------:R-:W-:Y:S05]  /*3c80*/  BRA `(.L_x_7346) ;  /* 0x0000000c002c7947 */ /* 0x000fea0003800000 */
.L_x_7343:
        /* <DEDUP_REMOVED lines=9> */
.L_x_7348:
[----:B------:R-:W0:Y:S02]  /*3d20*/  F2I.FTZ.TRUNC.NTZ R3, R4 ;  /* 0x0000000400037305 */ /* 0x000e24000021f100 */
[----:B0-----:R0:W-:Y:S01]  /*3d30*/  STG.E desc[UR36][R8.64], R3 ;  /* 0x0000000308007986 */ /* 0x0011e2000c101924 */
[----:B------:R-:W-:Y:S05]  /*3d40*/  BRA `(.L_x_7346) ;  /* 0x0000000800fc7947 */ /* 0x000fea0003800000 */
.L_x_7347:
[----:B------:R-:W0:Y:S02]  /*3d50*/  F2I.FTZ.TRUNC.NTZ R3, R4 ;  /* 0x0000000400037305 */ /* 0x000e24000021f100 */
[----:B0-----:R0:W-:Y:S01]  /*3d60*/  STG.E.U16 desc[UR36][R8.64], R3 ;  /* 0x0000000308007986 */ /* 0x0011e2000c101524 */
[----:B------:R-:W-:Y:S05]  /*3d70*/  BRA `(.L_x_7346) ;  /* 0x0000000800f07947 */ /* 0x000fea0003800000 */
.L_x_7342:
        /* <DEDUP_REMOVED lines=8> */
.L_x_7350:
[----:B------:R-:W-:-:S05]  /*3e00*/  F2FP.F16.F32.PACK_AB R4, RZ, R4 ;  /* 0x00000004ff04723e */ /* 0x000fca00000000ff */
[----:B------:R0:W-:Y:S01]  /*3e10*/  STG.E.U16 desc[UR36][R8.64], R4 ;  /* 0x0000000408007986 */ /* 0x0001e2000c101524 */
[----:B------:R-:W-:Y:S05]  /*3e20*/  BRA `(.L_x_7346) ;  /* 0x0000000800c47947 */ /* 0x000fea0003800000 */
.L_x_7349:
        /* <DEDUP_REMOVED lines=9> */
.L_x_7352:
[----:B------:R-:W-:-:S04]  /*3ec0*/  F2FP.F16.F32.PACK_AB R3, RZ, R4 ;  /* 0x00000004ff03723e */ /* 0x000fc800000000ff */
[----:B------:R-:W-:-:S05]  /*3ed0*/  PRMT R3, R3, 0x5410, RZ ;  /* 0x0000541003037816 */ /* 0x000fca00000000ff */
[----:B------:R0:W-:Y:S01]  /*3ee0*/  STG.E desc[UR36][R8.64], R3 ;  /* 0x0000000308007986 */ /* 0x0001e2000c101924 */
[----:B------:R-:W-:Y:S05]  /*3ef0*/  BRA `(.L_x_7346) ;  /* 0x0000000800907947 */ /* 0x000fea0003800000 */
.L_x_7351:
[----:B------:R-:W-:-:S06]  /*3f00*/  FMUL.FTZ R4, R4, 1 ;  /* 0x3f80000004047820 */ /* 0x000fcc0000410000 */
[----:B------:R-:W0:Y:S02]  /*3f10*/  F2F.F64.F32 R4, R4 ;  /* 0x0000000400047310 */ /* 0x000e240000201800 */
[----:B0-----:R0:W-:Y:S01]  /*3f20*/  STG.E.64 desc[UR36][R8.64], R4 ;  /* 0x0000000408007986 */ /* 0x0011e2000c101b24 */
[----:B------:R-:W-:Y:S05]  /*3f30*/  BRA `(.L_x_7346) ;  /* 0x0000000800807947 */ /* 0x000fea0003800000 */
.L_x_7341:
        /* <DEDUP_REMOVED lines=8> */
[----:B------:R-:W-:-:S04]  /*3fc0*/  FSETP.NEU.FTZ.AND P0, PT, R4, RZ, PT ;  /* 0x000000ff0400720b */ /* 0x000fc80003f1d000 */
[----:B------:R-:W-:-:S05]  /*3fd0*/  SEL R3, RZ, 0x1, !P0 ;  /* 0x00000001ff037807 */ /* 0x000fca0004000000 */
[----:B------:R0:W-:Y:S01]  /*3fe0*/  STG.E.U8 desc[UR36][R8.64], R3 ;  /* 0x0000000308007986 */ /* 0x0001e2000c101124 */
[----:B------:R-:W-:Y:S05]  /*3ff0*/  BRA `(.L_x_7346) ;  /* 0x0000000800507947 */ /* 0x000fea0003800000 */
.L_x_7355:
[----:B------:R-:W-:Y:S01]  /*4000*/  FMUL.FTZ R4, R4, 1 ;  /* 0x3f80000004047820 */ /* 0x000fe20000410000 */
[----:B------:R-:W-:-:S05]  /*4010*/  CS2R R6, SRZ ;  /* 0x0000000000067805 */ /* 0x000fca000001ff00 */
[----:B------:R-:W0:Y:S02]  /*4020*/  F2F.F64.F32 R4, R4 ;  /* 0x0000000400047310 */ /* 0x000e240000201800 */
[----:B0-----:R0:W-:Y:S01]  /*4030*/  STG.E.128 desc[UR36][R8.64], R4 ;  /* 0x0000000408007986 */ /* 0x0011e2000c101d24 */
[----:B------:R-:W-:Y:S05]  /*4040*/  BRA `(.L_x_7346) ;  /* 0x00000008003c7947 */ /* 0x000fea0003800000 */
.L_x_7354:
        /* <DEDUP_REMOVED lines=18> */
.L_x_7359:
[----:B------:R-:W-:Y:S05]  /*4170*/  BSYNC.RECONVERGENT B0 ;  /* 0x0000000000007941 */ /* 0x000fea0003800200 */
.L_x_7358:
[----:B------:R-:W-:-:S05]  /*4180*/  LOP3.LUT R5, R0, 0x80, R5, 0xf8, !PT ;  /* 0x0000008000057812 */ /* 0x000fca00078ef805 */
[----:B------:R0:W-:Y:S01]  /*4190*/  STG.E.U8 desc[UR36][R8.64], R5 ;  /* 0x0000000508007986 */ /* 0x0001e2000c101124 */
[----:B------:R-:W-:Y:S05]  /*41a0*/  BRA `(.L_x_7346) ;  /* 0x0000000400e47947 */ /* 0x000fea0003800000 */
.L_x_7357:
        /* <DEDUP_REMOVED lines=14> */
.L_x_7361:
[----:B------:R-:W-:Y:S05]  /*4290*/  BSYNC.RECONVERGENT B0 ;  /* 0x0000000000007941 */ /* 0x000fea0003800200 */
.L_x_7360:
[----:B------:R-:W-:-:S05]  /*42a0*/  LOP3.LUT R3, R0, 0x80, R7, 0xf8, !PT ;  /* 0x0000008000037812 */ /* 0x000fca00078ef807 */
[----:B------:R0:W-:Y:S01]  /*42b0*/  STG.E.U8 desc[UR36][R8.64], R3 ;  /* 0x0000000308007986 */ /* 0x0001e2000c101124 */
[----:B------:R-:W-:Y:S05]  /*42c0*/  BRA `(.L_x_7346) ;  /* 0x00000004009c7947 */ /* 0x000fea0003800000 */
.L_x_7356:
[----:B------:R-:W-:-:S05]  /*42d0*/  F2FP.BF16.F32.PACK_AB R4, RZ, R4 ;  /* 0x00000004ff04723e */ /* 0x000fca00000010ff */
[----:B------:R0:W-:Y:S01]  /*42e0*/  STG.E.U16 desc[UR36][R8.64], R4 ;  /* 0x0000000408007986 */ /* 0x0001e2000c101524 */
[----:B------:R-:W-:Y:S05]  /*42f0*/  BRA `(.L_x_7346) ;  /* 0x0000000400907947 */ /* 0x000fea0003800000 */
.L_x_7353:
        /* <DEDUP_REMOVED lines=11> */
.L_x_7364:
        /* <DEDUP_REMOVED lines=12> */
.L_x_7367:
[----:B------:R-:W-:-:S04]  /*4470*/  SHF.R.U32.HI R0, RZ, 0x14, R4 ;  /* 0x00000014ff007819 */ /* 0x000fc80000011604 */
[----:B------:R-:W-:-:S04]  /*4480*/  LOP3.LUT R3, R0, 0x1, RZ, 0xc0, !PT ;  /* 0x0000000100037812 */ /* 0x000fc800078ec0ff */
[----:B------:R-:W-:-:S04]  /*4490*/  IADD3 R0, PT, PT, R4, 0x487ffff, R3 ;  /* 0x0487ffff04007810 */ /* 0x000fc80007ffe003 */
[----:B------:R-:W-:-:S04]  /*44a0*/  SHF.R.U32.HI R0, RZ, 0x14, R0 ;  /* 0x00000014ff007819 */ /* 0x000fc80000011600 */
[----:B------:R-:W-:-:S07]  /*44b0*/  LOP3.LUT R3, R0, 0xff, RZ, 0xc0, !PT ;  /* 0x000000ff00037812 */ /* 0x000fce00078ec0ff */
.L_x_7368:
[----:B------:R-:W-:-:S04]  /*44c0*/  SHF.R.U32.HI R4, RZ, 0x18, R4 ;  /* 0x00000018ff047819 */ /* 0x000fc80000011604 */
[----:B------:R-:W-:-:S04]  /*44d0*/  LOP3.LUT R3, R3, 0x80, R4, 0xf8, !PT ;  /* 0x0000008003037812 */ /* 0x000fc800078ef804 */
[----:B------:R-:W-:-:S07]  /*44e0*/  PRMT R0, R3, 0x7610, R0 ;  /* 0x0000761003007816 */ /* 0x000fce0000000000 */
.L_x_7366:
[----:B------:R-:W-:Y:S05]  /*44f0*/  BSYNC.RECONVERGENT B0 ;  /* 0x0000000000007941 */ /* 0x000fea0003800200 */
.L_x_7365:
[----:B------:R1:W-:Y:S01]  /*4500*/  STG.E.U8 desc[UR36][R8.64], R0 ;  /* 0x0000000008007986 */ /* 0x0003e2000c101124 */
[----:B------:R-:W-:Y:S05]  /*4510*/  BRA `(.L_x_7346) ;  /* 0x0000000400087947 */ /* 0x000fea0003800000 */
.L_x_7363:
        /* <DEDUP_REMOVED lines=12> */
.L_x_7371:
[----:B------:R-:W-:-:S04]  /*45e0*/  SHF.R.U32.HI R0, RZ, 0x15, R4 ;  /* 0x00000015ff007819 */ /* 0x000fc80000011604 */
[----:B------:R-:W-:-:S04]  /*45f0*/  LOP3.LUT R3, R0, 0x1, RZ, 0xc0, !PT ;  /* 0x0000000100037812 */ /* 0x000fc800078ec0ff */
[----:B------:R-:W-:-:S04]  /*4600*/  IADD3 R0, PT, PT, R4, 0x88fffff, R3 ;  /* 0x088fffff04007810 */ /* 0x000fc80007ffe003 */
[----:B------:R-:W-:-:S04]  /*4610*/  SHF.R.U32.HI R0, RZ, 0x15, R0 ;  /* 0x00000015ff007819 */ /* 0x000fc80000011600 */
[----:B------:R-:W-:-:S07]  /*4620*/  LOP3.LUT R3, R0, 0xff, RZ, 0xc0, !PT ;  /* 0x000000ff00037812 */ /* 0x000fce00078ec0ff */
.L_x_7372:
[----:B------:R-:W-:-:S04]  /*4630*/  SHF.R.U32.HI R4, RZ, 0x18, R4 ;  /* 0x00000018ff047819 */ /* 0x000fc80000011604 */
[----:B------:R-:W-:-:S04]  /*4640*/  LOP3.LUT R3, R3, 0x80, R4, 0xf8, !PT ;  /* 0x0000008003037812 */ /* 0x000fc800078ef804 */
[----:B------:R-:W-:-:S07]  /*4650*/  PRMT R0, R3, 0x7610, R0 ;  /* 0x0000761003007816 */ /* 0x000fce0000000000 */
.L_x_7370:
[----:B------:R-:W-:Y:S05]  /*4660*/  BSYNC.RECONVERGENT B0 ;  /* 0x0000000000007941 */ /* 0x000fea0003800200 */
.L_x_7369:
[----:B------:R2:W-:Y:S01]  /*4670*/  STG.E.U8 desc[UR36][R8.64], R0 ;  /* 0x0000000008007986 */ /* 0x0005e2000c101124 */
[----:B------:R-:W-:Y:S05]  /*4680*/  BRA `(.L_x_7346) ;  /* 0x0000000000ac7947 */ /* 0x000fea0003800000 */
.L_x_7362:
[----:B------:R-:W-:-:S13]  /*4690*/  ISETP.NE.AND P0, PT, R0, 0x1c, PT ;  /* 0x0000001c0000780c */ /* 0x000fda0003f05270 */
[----:B------:R-:W-:Y:S05]  /*46a0*/  @!P0 BRA `(.L_x_7373) ;  /* 0x00000000009c8947 */ /* 0x000fea0003800000 */
[----:B------:R-:W-:-:S13]  /*46b0*/  ISETP.NE.AND P0, PT, R0, 0x1d, PT ;  /* 0x0000001d0000780c */ /* 0x000fda0003f05270 */
[----:B------:R-:W-:Y:S05]  /*46c0*/  @!P0 BRA `(.L_x_7374) ;  /* 0x0000000000888947 */ /* 0x000fea0003800000 */
[----:B------:R-:W-:-:S13]  /*46d0*/  ISETP.NE.AND P0, PT, R0, 0x2c, PT ;  /* 0x0000002c0000780c */ /* 0x000fda0003f05270 */
[----:B------:R-:W-:Y:S05]  /*46e0*/  @!P0 BRA `(.L_x_7375) ;  /* 0x0000000000448947 */ /* 0x000fea0003800000 */
.L_x_7345:
        /* <DEDUP_REMOVED lines=16> */
.L_x_7376:
[----:B------:R-:W-:Y:S05]  /*47f0*/  BRA `(.L_x_7346) ;  /* 0x0000000000507947 */ /* 0x000fea0003800000 */
.L_x_7375:
        /* <DEDUP_REMOVED lines=15> */
.L_x_7374:
[----:B------:R-:W0:Y:S02]  /*48f0*/  F2I.U64.TRUNC R4, R4 ;  /* 0x0000000400047311 */ /* 0x000e24000020d800 */
[----:B0-----:R0:W-:Y:S01]  /*4900*/  STG.E.64 desc[UR36][R8.64], R4 ;  /* 0x0000000408007986 */ /* 0x0011e2000c101b24 */
[----:B------:R-:W-:Y:S05]  /*4910*/  BRA `(.L_x_7346) ;  /* 0x0000000000087947 */ /* 0x000fea0003800000 */
.L_x_7373:
[----:B------:R-:W0:Y:S02]  /*4920*/  F2I.FTZ.U32.TRUNC.NTZ R3, R4 ;  /* 0x0000000400037305 */ /* 0x000e24000021f000 */
[----:B0-----:R3:W-:Y:S02]  /*4930*/  STG.E desc[UR36][R8.64], R3 ;  /* 0x0000000308007986 */ /* 0x0017e4000c101924 */
.L_x_7346:
[----:B------:R-:W-:-:S13]  /*4940*/  ISETP.GE.AND P0, PT, R19, R17, PT ;  /* 0x000000111300720c */ /* 0x000fda0003f06270 */
[----:B------:R-:W-:Y:S05]  /*4950*/  @P0 BREAK.RELIABLE B6 ;  /* 0x0000000000060942 */ /* 0x000fea0003800100 */
        /* <DEDUP_REMOVED lines=22> */
.L_x_7381:
[----:B------:R-:W0:Y:S02]  /*4ac0*/  F2I.S64.TRUNC R22, R22 ;  /* 0x0000001600167311 */ /* 0x000e24000020d900 */
[----:B0-----:R-:W-:-:S05]  /*4ad0*/  IMAD.MOV.U32 R3, RZ, RZ, R22 ;  /* 0x000000ffff037224 */ /* 0x001fca00078e0016 */
[----:B------:R0:W-:Y:S01]  /*4ae0*/  STG.E.U8 desc[UR36][R8.64], R3 ;  /* 0x0000000308007986 */ /* 0x0001e2000c101124 */
[----:B------:R-:W-:Y:S05]  /*4af0*/  BRA `(.L_x_7383) ;  /* 0x0000000c00287947 */ /* 0x000fea0003800000 */
.L_x_7380:
        /* <DEDUP_REMOVED lines=9> */
.L_x_7385:
[----:B------:R-:W0:Y:S02]  /*4b90*/  F2I.FTZ.TRUNC.NTZ R3, R22 ;  /* 0x0000001600037305 */ /* 0x000e24000021f100 */
[----:B0-----:R0:W-:Y:S01]  /*4ba0*/  STG.E desc[UR36][R8.64], R3 ;  /* 0x0000000308007986 */ /* 0x0011e2000c101924 */
[----:B------:R-:W-:Y:S05]  /*4bb0*/  BRA `(.L_x_7383) ;  /* 0x0000000800f87947 */ /* 0x000fea0003800000 */
.L_x_7384:
[----:B------:R-:W0:Y:S02]  /*4bc0*/  F2I.FTZ.TRUNC.NTZ R3, R22 ;  /* 0x0000001600037305 */ /* 0x000e24000021f100 */
[----:B0-----:R0:W-:Y:S01]  /*4bd0*/  STG.E.U16 desc[UR36][R8.64], R3 ;  /* 0x0000000308007986 */ /* 0x0011e2000c101524 */
[----:B------:R-:W-:Y:S05]  /*4be0*/  BRA `(.L_x_7383) ;  /* 0x0000000800ec7947 */ /* 0x000fea0003800000 */
.L_x_7379:
        /* <DEDUP_REMOVED lines=8> */
.L_x_7387:
[----:B------:R-:W-:-:S05]  /*4c70*/  F2FP.F16.F32.PACK_AB R22, RZ, R22 ;  /* 0x00000016ff16723e */ /* 0x000fca00000000ff */
[----:B------:R0:W-:Y:S01]  /*4c80*/  STG.E.U16 desc[UR36][R8.64], R22 ;  /* 0x0000001608007986 */ /* 0x0001e2000c101524 */
[----:B------:R-:W-:Y:S05]  /*4c90*/  BRA `(.L_x_7383) ;  /* 0x0000000800c07947 */ /* 0x000fea0003800000 */
.L_x_7386:
        /* <DEDUP_REMOVED lines=9> */
.L_x_7389:
[----:B------:R-:W-:-:S04]  /*4d30*/  F2FP.F16.F32.PACK_AB R3, RZ, R22 ;  /* 0x00000016ff03723e */ /* 0x000fc800000000ff */
[----:B------:R-:W-:-:S05]  /*4d40*/  PRMT R3, R3, 0x5410, RZ ;  /* 0x0000541003037816 */ /* 0x000fca00000000ff */
[----:B------:R0:W-:Y:S01]  /*4d50*/  STG.E desc[UR36][R8.64], R3 ;  /* 0x0000000308007986 */ /* 0x0001e2000c101924 */
[----:B------:R-:W-:Y:S05]  /*4d60*/  BRA `(.L_x_7383) ;  /* 0x00000008008c7947 */ /* 0x000fea0003800000 */
.L_x_7388:
[----:B------:R-:W-:-:S06]  /*4d70*/  FMUL.FTZ R4, R22, 1 ;  /* 0x3f80000016047820 */ /* 0x000fcc0000410000 */
[----:B------:R-:W0:Y:S02]  /*4d80*/  F2F.F64.F32 R4, R4 ;  /* 0x0000000400047310 */ /* 0x000e240000201800 */
[----:B0-----:R0:W-:Y:S01]  /*4d90*/  STG.E.64 desc[UR36][R8.64], R4 ;  /* 0x0000000408007986 */ /* 0x0011e2000c101b24 */
[----:B------:R-:W-:Y:S05]  /*4da0*/  BRA `(.L_x_7383) ;  /* 0x00000008007c7947 */ /* 0x000fea0003800000 */
.L_x_7378:
        /* <DEDUP_REMOVED lines=13> */
.L_x_7393:
        /* <DEDUP_REMOVED lines=16> */
.L_x_7396:
[----:B------:R-:W-:-:S04]  /*4f80*/  SHF.R.U32.HI R22, RZ, 0x18, R22 ;  /* 0x00000018ff167819 */ /* 0x000fc80000011616 */
[----:B------:R-:W-:-:S04]  /*4f90*/  LOP3.LUT R3, R3, 0x80, R22, 0xf8, !PT ;  /* 0x0000008003037812 */ /* 0x000fc800078ef816 */
[----:B------:R-:W-:-:S07]  /*4fa0*/  PRMT R4, R3, 0x7610, R4 ;  /* 0x0000761003047816 */ /* 0x000fce0000000004 */
.L_x_7395:
[----:B------:R-:W-:Y:S05]  /*4fb0*/  BSYNC.RECONVERGENT B0 ;  /* 0x0000000000007941 */ /* 0x000fea0003800200 */
.L_x_7394:
[----:B------:R0:W-:Y:S01]  /*4fc0*/  STG.E.U8 desc[UR36][R8.64], R4 ;  /* 0x0000000408007986 */ /* 0x0001e2000c101124 */
[----:B------:R-:W-:Y:S05]  /*4fd0*/  BRA `(.L_x_7383) ;  /* 0x0000000400f07947 */ /* 0x000fea0003800000 */
.L_x_7392:
        /* <DEDUP_REMOVED lines=16> */
.L_x_7399:
[----:B------:R-:W-:-:S04]  /*50e0*/  SHF.R.U32.HI R22, RZ, 0x18, R22 ;  /* 0x00000018ff167819 */ /* 0x000fc80000011616 */
[----:B------:R-:W-:-:S04]  /*50f0*/  LOP3.LUT R3, R3, 0x80, R22, 0xf8, !PT ;  /* 0x0000008003037812 */ /* 0x000fc800078ef816 */
[----:B------:R-:W-:-:S07]  /*5100*/  PRMT R4, R3, 0x7610, R4 ;  /* 0x0000761003047816 */ /* 0x000fce0000000004 */
.L_x_7398:
[----:B------:R-:W-:Y:S05]  /*5110*/  BSYNC.RECONVERGENT B0 ;  /* 0x0000000000007941 */ /* 0x000fea0003800200 */
.L_x_7397:
[----:B------:R0:W-:Y:S01]  /*5120*/  STG.E.U8 desc[UR36][R8.64], R4 ;  /* 0x0000000408007986 */ /* 0x0001e2000c101124 */
[----:B------:R-:W-:Y:S05]  /*5130*/  BRA `(.L_x_7383) ;  /* 0x0000000400987947 */ /* 0x000fea0003800000 */
.L_x_7391:
        /* <DEDUP_REMOVED lines=21> */
.L_x_7401:
[----:B------:R-:W0:Y:S02]  /*5290*/  F2I.U64.TRUNC R22, R22 ;  /* 0x0000001600167311 */ /* 0x000e24000020d800 */
[----:B0-----:R0:W-:Y:S01]  /*52a0*/  STG.E.64 desc[UR36][R8.64], R22 ;  /* 0x0000001608007986 */ /* 0x0011e2000c101b24 */
[----:B------:R-:W-:Y:S05]  /*52b0*/  BRA `(.L_x_7383) ;  /* 0x0000000400387947 */ /* 0x000fea0003800000 */
.L_x_7400:
[----:B------:R-:W0:Y:S02]  /*52c0*/  F2I.FTZ.U32.TRUNC.NTZ R3, R22 ;  /* 0x0000001600037305 */ /* 0x000e24000021f000 */
[----:B0-----:R0:W-:Y:S01]  /*52d0*/  STG.E desc[UR36][R8.64], R3 ;  /* 0x0000000308007986 */ /* 0x0011e2000c101924 */
[----:B------:R-:W-:Y:S05]  /*52e0*/  BRA `(.L_x_7383) ;  /* 0x00000004002c7947 */ /* 0x000fea0003800000 */
.L_x_7390:
        /* <DEDUP_REMOVED lines=10> */
.L_x_7403:
[----:B------:R-:W-:Y:S01]  /*5390*/  FMUL.FTZ R4, R22, 1 ;  /* 0x3f80000016047820 */ /* 0x000fe20000410000 */
[----:B------:R-:W-:-:S05]  /*53a0*/  CS2R R6, SRZ ;  /* 0x0000000000067805 */ /* 0x000fca000001ff00 */
[----:B------:R-:W0:Y:S02]  /*53b0*/  F2F.F64.F32 R4, R4 ;  /* 0x0000000400047310 */ /* 0x000e240000201800 */
[----:B0-----:R0:W-:Y:S01]  /*53c0*/  STG.E.128 desc[UR36][R8.64], R4 ;  /* 0x0000000408007986 */ /* 0x0011e2000c101d24 */
[----:B------:R-:W-:Y:S05]  /*53d0*/  BRA `(.L_x_7383) ;  /* 0x0000000000f07947 */ /* 0x000fea0003800000 */
.L_x_7402:
[----:B------:R-:W-:-:S13]  /*53e0*/  ISETP.NE.AND P0, PT, R0, 0xf, PT ;  /* 0x0000000f0000780c */ /* 0x000fda0003f05270 */
[----:B------:R-:W-:Y:S05]  /*53f0*/  @!P0 BRA `(.L_x_7404) ;  /* 0x0000000000e08947 */ /* 0x000fea0003800000 */
[----:B------:R-:W-:-:S13]  /*5400*/  ISETP.NE.AND P0, PT, R0, 0x17, PT ;  /* 0x000000170000780c */ /* 0x000fda0003f05270 */
[----:B------:R-:W-:Y:S05]  /*5410*/  @!P0 BRA `(.L_x_7405) ;  /* 0x00000000008c8947 */ /* 0x000fea0003800000 */
[----:B------:R-:W-:-:S13]  /*5420*/  ISETP.NE.AND P0, PT, R0, 0x18, PT ;  /* 0x000000180000780c */ /* 0x000fda0003f05270 */
[----:B------:R-:W-:Y:S05]  /*5430*/  @!P0 BRA `(.L_x_7406) ;  /* 0x0000000000448947 */ /* 0x000fea0003800000 */
.L_x_7382:
        /* <DEDUP_REMOVED lines=16> */
.L_x_7407:
[----:B------:R-:W-:Y:S05]  /*5540*/  BRA `(.L_x_7383) ;  /* 0x0000000000947947 */ /* 0x000fea0003800000 */
.L_x_7406:
        /* <DEDUP_REMOVED lines=12> */
.L_x_7409:
[----:B------:R-:W-:Y:S05]  /*5610*/  BSYNC.RECONVERGENT B0 ;  /* 0x0000000000007941 */ /* 0x000fea0003800200 */
.L_x_7408:
[----:B------:R-:W-:-:S05]  /*5620*/  LOP3.LUT R3, R0, 0x80, R5, 0xf8, !PT ;  /* 0x0000008000037812 */ /* 0x000fca00078ef805 */
[----:B------:R3:W-:Y:S01]  /*5630*/  STG.E.U8 desc[UR36][R8.64], R3 ;  /* 0x0000000308007986 */ /* 0x0007e2000c101124 */
[----:B------:R-:W-:Y:S05]  /*5640*/  BRA `(.L_x_7383) ;  /* 0x0000000000547947 */ /* 0x000fea0003800000 */
.L_x_7405:
        /* <DEDUP_REMOVED lines=11> */
.L_x_7411:
[----:B------:R-:W-:Y:S01]  /*5700*/  IMAD.MOV.U32 R0, RZ, RZ, 0x7f ;  /* 0x0000007fff007424 */ /* 0x000fe200078e00ff */
[----:B------:R-:W-:-:S04]  /*5710*/  ISETP.GT.U32.AND P0, PT, R4, 0x7f800000, PT ;  /* 0x7f8000000400780c */ /* 0x000fc80003f04070 */
[----:B------:R-:W-:-:S09]  /*5720*/  SEL R0, R0, 0x7c, P0 ;  /* 0x0000007c00007807 */ /* 0x000fd20000000000 */
.L_x_7412:
[----:B------:R-:W-:Y:S05]  /*5730*/  BSYNC.RECONVERGENT B0 ;  /* 0x0000000000007941 */ /* 0x000fea0003800200 */
.L_x_7410:
[----:B------:R-:W-:-:S04]  /*5740*/  SHF.R.U32.HI R3, RZ, 0x18, R22 ;  /* 0x00000018ff037819 */ /* 0x000fc80000011616 */
[----:B------:R-:W-:-:S05]  /*5750*/  LOP3.LUT R3, R0, 0x80, R3, 0xf8, !PT ;  /* 0x0000008000037812 */ /* 0x000fca00078ef803 */
[----:B------:R2:W-:Y:S01]  /*5760*/  STG.E.U8 desc[UR36][R8.64], R3 ;  /* 0x0000000308007986 */ /* 0x0005e2000c101124 */
[----:B------:R-:W-:Y:S05]  /*5770*/  BRA `(.L_x_7383) ;  /* 0x0000000000087947 */ /* 0x000fea0003800000 */
.L_x_7404:
[----:B------:R-:W-:-:S05]  /*5780*/  F2FP.BF16.F32.PACK_AB R22, RZ, R22 ;  /* 0x00000016ff16723e */ /* 0x000fca00000010ff */
[----:B------:R4:W-:Y:S02]  /*5790*/  STG.E.U16 desc[UR36][R8.64], R22 ;  /* 0x0000001608007986 */ /* 0x0009e4000c101524 */
.L_x_7383:
[----:B------:R-:W-:-:S07]  /*57a0*/  VIADD R19, R19, 0x80 ;  /* 0x0000008013137836 */ /* 0x000fce0000000000 */
.L_x_7340:
[----:B------:R-:W-:-:S13]  /*57b0*/  ISETP.GE.AND P0, PT, R19, R17, PT ;  /* 0x000000111300720c */ /* 0x000fda0003f06270 */
[----:B------:R-:W-:Y:S05]  /*57c0*/  @P0 BREAK.RELIABLE B6 ;  /* 0x0000000000060942 */ /* 0x000fea0003800100 */
[----:B------:R-:W-:Y:S05]  /*57d0*/  @P0 BRA `(.L_x_7377) ;  /* 0x0000000c00940947 */ /* 0x000fea0003800000 */
[----:B------:R-:W-:Y:S05]  /*57e0*/  BSYNC.RELIABLE B6 ;  /* 0x0000000000067941 */ /* 0x000fea0003800100 */
.L_x_7339:
        /* <DEDUP_REMOVED lines=21> */
.L_x_7416:
[----:B------:R-:W0:Y:S02]  /*5940*/  F2I.S64.TRUNC R24, R24 ;  /* 0x0000001800187311 */ /* 0x000e24000020d900 */
[----:B0-----:R-:W-:-:S05]  /*5950*/  IMAD.MOV.U32 R3, RZ, RZ, R24 ;  /* 0x000000ffff037224 */ /* 0x001fca00078e0018 */
[----:B------:R0:W-:Y:S01]  /*5960*/  STG.E.U8 desc[UR36][R8.64], R3 ;  /* 0x0000000308007986 */ /* 0x0001e2000c101124 */
[----:B------:R-:W-:Y:S05]  /*5970*/  BRA `(.L_x_7418) ;  /* 0x0000000c00287947 */ /* 0x000fea0003800000 */
.L_x_7415:
        /* <DEDUP_REMOVED lines=9> */
.L_x_7420:
[----:B------:R-:W0:Y:S02]  /*5a10*/  F2I.FTZ.TRUNC.NTZ R3, R24 ;  /* 0x0000001800037305 */ /* 0x000e24000021f100 */
[----:B0-----:R0:W-:Y:S01]  /*5a20*/  STG.E desc[UR36][R8.64], R3 ;  /* 0x0000000308007986 */ /* 0x0011e2000c101924 */
[----:B------:R-:W-:Y:S05]  /*5a30*/  BRA `(.L_x_7418) ;  /* 0x0000000800f87947 */ /* 0x000fea0003800000 */
.L_x_7419:
[----:B------:R-:W0:Y:S02]  /*5a40*/  F2I.FTZ.TRUNC.NTZ R3, R24 ;  /* 0x0000001800037305 */ /* 0x000e24000021f100 */
[----:B0-----:R0:W-:Y:S01]  /*5a50*/  STG.E.U16 desc[UR36][R8.64], R3 ;  /* 0x0000000308007986 */ /* 0x0011e2000c101524 */
[----:B------:R-:W-:Y:S05]  /*5a60*/  BRA `(.L_x_7418) ;  /* 0x0000000800ec7947 */ /* 0x000fea0003800000 */
.L_x_7414:
        /* <DEDUP_REMOVED lines=8> */
.L_x_7422:
[----:B------:R-:W-:-:S05]  /*5af0*/  F2FP.F16.F32.PACK_AB R24, RZ, R24 ;  /* 0x00000018ff18723e */ /* 0x000fca00000000ff */
[----:B------:R0:W-:Y:S01]  /*5b00*/  STG.E.U16 desc[UR36][R8.64], R24 ;  /* 0x0000001808007986 */ /* 0x0001e2000c101524 */
[----:B------:R-:W-:Y:S05]  /*5b10*/  BRA `(.L_x_7418) ;  /* 0x0000000800c07947 */ /* 0x000fea0003800000 */
.L_x_7421:
        /* <DEDUP_REMOVED lines=9> */
.L_x_7424:
[----:B------:R-:W-:-:S04]  /*5bb0*/  F2FP.F16.F32.PACK_AB R3, RZ, R24 ;  /* 0x00000018ff03723e */ /* 0x000fc800000000ff */
[----:B------:R-:W-:-:S05]  /*5bc0*/  PRMT R3, R3, 0x5410, RZ ;  /* 0x0000541003037816 */ /* 0x000fca00000000ff */
[----:B------:R0:W-:Y:S01]  /*5bd0*/  STG.E desc[UR36][R8.64], R3 ;  /* 0x0000000308007986 */ /* 0x0001e2000c101924 */
[----:B------:R-:W-:Y:S05]  /*5be0*/  BRA `(.L_x_7418) ;  /* 0x00000008008c7947 */ /* 0x000fea0003800000 */
.L_x_7423:
[----:B------:R-:W-:-:S06]  /*5bf0*/  FMUL.FTZ R4, R24, 1 ;  /* 0x3f80000018047820 */ /* 0x000fcc0000410000 */
[----:B------:R-:W0:Y:S02]  /*5c00*/  F2F.F64.F32 R4, R4 ;  /* 0x0000000400047310 */ /* 0x000e240000201800 */
[----:B0-----:R0:W-:Y:S01]  /*5c10*/  STG.E.64 desc[UR36][R8.64], R4 ;  /* 0x0000000408007986 */ /* 0x0011e2000c101b24 */
[----:B------:R-:W-:Y:S05]  /*5c20*/  BRA `(.L_x_7418) ;  /* 0x00000008007c7947 */ /* 0x000fea0003800000 */
.L_x_7413:
        /* <DEDUP_REMOVED lines=13> */
.L_x_7428:
        /* <DEDUP_REMOVED lines=16> */
.L_x_7431:
[----:B------:R-:W-:-:S04]  /*5e00*/  SHF.R.U32.HI R24, RZ, 0x18, R24 ;  /* 0x00000018ff187819 */ /* 0x000fc80000011618 */
[----:B------:R-:W-:-:S04]  /*5e10*/  LOP3.LUT R3, R3, 0x80, R24, 0xf8, !PT ;  /* 0x0000008003037812 */ /* 0x000fc800078ef818 */
[----:B------:R-:W-:-:S07]  /*5e20*/  PRMT R4, R3, 0x7610, R4 ;  /* 0x0000761003047816 */ /* 0x000fce0000000004 */
.L_x_7430:
[----:B------:R-:W-:Y:S05]  /*5e30*/  BSYNC.RECONVERGENT B0 ;  /* 0x0000000000007941 */ /* 0x000fea0003800200 */
.L_x_7429:
[----:B------:R0:W-:Y:S01]  /*5e40*/  STG.E.U8 desc[UR36][R8.64], R4 ;  /* 0x0000000408007986 */ /* 0x0001e2000c101124 */
[----:B------:R-:W-:Y:S05]  /*5e50*/  BRA `(.L_x_7418) ;  /* 0x0000000400f07947 */ /* 0x000fea0003800000 */
.L_x_7427:
        /* <DEDUP_REMOVED lines=16> */
.L_x_7434:
[----:B------:R-:W-:-:S04]  /*5f60*/  SHF.R.U32.HI R24, RZ, 0x18, R24 ;  /* 0x00000018ff187819 */ /* 0x000fc80000011618 */
[----:B------:R-:W-:-:S04]  /*5f70*/  LOP3.LUT R3, R3, 0x80, R24, 0xf8, !PT ;  /* 0x0000008003037812 */ /* 0x000fc800078ef818 */
[----:B------:R-:W-:-:S07]  /*5f80*/  PRMT R4, R3, 0x7610, R4 ;  /* 0x0000761003047816 */ /* 0x000fce0000000004 */
.L_x_7433:
[----:B------:R-:W-:Y:S05]  /*5f90*/  BSYNC.RECONVERGENT B0 ;  /* 0x0000000000007941 */ /* 0x000fea0003800200 */
.L_x_7432:
[----:B------:R0:W-:Y:S01]  /*5fa0*/  STG.E.U8 desc[UR36][R8.64], R4 ;  /* 0x0000000408007986 */ /* 0x0001e2000c101124 */
[----:B------:R-:W-:Y:S05]  /*5fb0*/  BRA `(.L_x_7418) ;  /* 0x0000000400987947 */ /* 0x000fea0003800000 */
.L_x_7426:
        /* <DEDUP_REMOVED lines=21> */
.L_x_7436:
[----:B------:R-:W0:Y:S02]  /*6110*/  F2I.U64.TRUNC R24, R24 ;  /* 0x0000001800187311 */ /* 0x000e24000020d800 */
[----:B0-----:R0:W-:Y:S01]  /*6120*/  STG.E.64 desc[UR36][R8.64], R24 ;  /* 0x0000001808007986 */ /* 0x0011e2000c101b24 */
[----:B------:R-:W-:Y:S05]  /*6130*/  BRA `(.L_x_7418) ;  /* 0x0000000400387947 */ /* 0x000fea0003800000 */
.L_x_7435:
[----:B------:R-:W0:Y:S02]  /*6140*/  F2I.FTZ.U32.TRUNC.NTZ R3, R24 ;  /* 0x0000001800037305 */ /* 0x000e24000021f000 */
[----:B0-----:R0:W-:Y:S01]  /*6150*/  STG.E desc[UR36][R8.64], R3 ;  /* 0x0000000308007986 */ /* 0x0011e2000c101924 */
[----:B------:R-:W-:Y:S05]  /*6160*/  BRA `(.L_x_7418) ;  /* 0x00000004002c7947 */ /* 0x000fea0003800000 */
.L_x_7425:
        /* <DEDUP_REMOVED lines=10> */
.L_x_7438:
[----:B------:R-:W-:Y:S01]  /*6210*/  FMUL.FTZ R4, R24, 1 ;  /* 0x3f80000018047820 */ /* 0x000fe20000410000 */
[----:B------:R-:W-:-:S05]  /*6220*/  CS2R R6, SRZ ;  /* 0x0000000000067805 */ /* 0x000fca000001ff00 */
[----:B------:R-:W0:Y:S02]  /*6230*/  F2F.F64.F32 R4, R4 ;  /* 0x0000000400047310 */ /* 0x000e240000201800 */
[----:B0-----:R4:W-:Y:S01]  /*6240*/  STG.E.128 desc[UR36][R8.64], R4 ;  /* 0x0000000408007986 */ /* 0x0019e2000c101d24 */
[----:B------:R-:W-:Y:S05]  /*6250*/  BRA `(.L_x_7418) ;  /* 0x0000000000f07947 */ /* 0x000fea0003800000 */
.L_x_7437:
[----:B------:R-:W-:-:S13]  /*6260*/  ISETP.NE.AND P0, PT, R0, 0xf, PT ;  /* 0x0000000f0000780c */ /* 0x000fda0003f05270 */
[----:B------:R-:W-:Y:S05]  /*6270*/  @!P0 BRA `(.L_x_7439) ;  /* 0x0000000000e08947 */ /* 0x000fea0003800000 */
[----:B------:R-:W-:-:S13]  /*6280*/  ISETP.NE.AND P0, PT, R0, 0x17, PT ;  /* 0x000000170000780c */ /* 0x000fda0003f05270 */
[----:B------:R-:W-:Y:S05]  /*6290*/  @!P0 BRA `(.L_x_7440) ;  /* 0x00000000008c8947 */ /* 0x000fea0003800000 */
[----:B------:R-:W-:-:S13]  /*62a0*/  ISETP.NE.AND P0, PT, R0, 0x18, PT ;  /* 0x000000180000780c */ /* 0x000fda0003f05270 */
[----:B------:R-:W-:Y:S05]  /*62b0*/  @!P0 BRA `(.L_x_7441) ;  /* 0x0000000000448947 */ /* 0x000fea0003800000 */
.L_x_7417:
        /* <DEDUP_REMOVED lines=16> */
.L_x_7442:
[----:B------:R-:W-:Y:S05]  /*63c0*/  BRA `(.L_x_7418) ;  /* 0x0000000000947947 */ /* 0x000fea0003800000 */
.L_x_7441:
        /* <DEDUP_REMOVED lines=12> */
.L_x_7444:
[----:B------:R-:W-:Y:S05]  /*6490*/  BSYNC.RECONVERGENT B0 ;  /* 0x0000000000007941 */ /* 0x000fea0003800200 */
.L_x_7443:
[----:B------:R-:W-:-:S05]  /*64a0*/  LOP3.LUT R3, R0, 0x80, R5, 0xf8, !PT ;  /* 0x0000008000037812 */ /* 0x000fca00078ef805 */
[----:B------:R1:W-:Y:S01]  /*64b0*/  STG.E.U8 desc[UR36][R8.64], R3 ;  /* 0x0000000308007986 */ /* 0x0003e2000c101124 */
[----:B------:R-:W-:Y:S05]  /*64c0*/  BRA `(.L_x_7418) ;  /* 0x0000000000547947 */ /* 0x000fea0003800000 */
.L_x_7440:
        /* <DEDUP_REMOVED lines=11> */
.L_x_7446:
[----:B------:R-:W-:Y:S01]  /*6580*/  IMAD.MOV.U32 R0, RZ, RZ, 0x7f ;  /* 0x0000007fff007424 */ /* 0x000fe200078e00ff */
[----:B------:R-:W-:-:S04]  /*6590*/  ISETP.GT.U32.AND P0, PT, R4, 0x7f800000, PT ;  /* 0x7f8000000400780c */ /* 0x000fc80003f04070 */
[----:B------:R-:W-:-:S09]  /*65a0*/  SEL R0, R0, 0x7c, P0 ;  /* 0x0000007c00007807 */ /* 0x000fd20000000000 */
.L_x_7447:
[----:B------:R-:W-:Y:S05]  /*65b0*/  BSYNC.RECONVERGENT B0 ;  /* 0x0000000000007941 */ /* 0x000fea0003800200 */
.L_x_7445:
[----:B------:R-:W-:-:S04]  /*65c0*/  SHF.R.U32.HI R3, RZ, 0x18, R24 ;  /* 0x00000018ff037819 */ /* 0x000fc80000011618 */
[----:B------:R-:W-:-:S05]  /*65d0*/  LOP3.LUT R3, R0, 0x80, R3, 0xf8, !PT ;  /* 0x0000008000037812 */ /* 0x000fca00078ef803 */
[----:B------:R2:W-:Y:S01]  /*65e0*/  STG.E.U8 desc[UR36][R8.64], R3 ;  /* 0x0000000308007986 */ /* 0x0005e2000c101124 */
[----:B------:R-:W-:Y:S05]  /*65f0*/  BRA `(.L_x_7418) ;  /* 0x0000000000087947 */ /* 0x000fea0003800000 */
.L_x_7439:
[----:B------:R-:W-:-:S05]  /*6600*/  F2FP.BF16.F32.PACK_AB R24, RZ, R24 ;  /* 0x00000018ff18723e */ /* 0x000fca00000010ff */
[----:B------:R0:W-:Y:S02]  /*6610*/  STG.E.U16 desc[UR36][R8.64], R24 ;  /* 0x0000001808007986 */ /* 0x0001e4000c101524 */
.L_x_7418:
[----:B------:R-:W-:-:S07]  /*6620*/  VIADD R19, R19, 0x80 ;  /* 0x0000008013137836 */ /* 0x000fce0000000000 */
.L_x_7377:
[----:B------:R-:W-:Y:S05]  /*6630*/  BSYNC.RECONVERGENT B7 ;  /* 0x0000000000077941 */ /* 0x000fea0003800200 */
.L_x_7338:
        /* <DEDUP_REMOVED lines=22> */
.L_x_7451:
[----:B------:R-:W0:Y:S02]  /*67a0*/  F2I.S64.TRUNC R18, R18 ;  /* 0x0000001200127311 */ /* 0x000e24000020d900 */
[----:B0-----:R-:W-:-:S05]  /*67b0*/  IMAD.MOV.U32 R5, RZ, RZ, R18 ;  /* 0x000000ffff057224 */ /* 0x001fca00078e0012 */
[----:B------:R-:W-:Y:S01]  /*67c0*/  STG.E.U8 desc[UR36][R2.64], R5 ;  /* 0x0000000502007986 */ /* 0x000fe2000c101124 */
[----:B------:R-:W-:Y:S05]  /*67d0*/  EXIT ;  /* 0x000000000000794d */ /* 0x000fea0003800000 */
.L_x_7450:
        /* <DEDUP_REMOVED lines=9> */
.L_x_7454:
[----:B------:R-:W0:Y:S02]  /*6870*/  F2I.FTZ.TRUNC.NTZ R5, R18 ;  /* 0x0000001200057305 */ /* 0x000e24000021f100 */
[----:B0-----:R-:W-:Y:S01]  /*6880*/  STG.E desc[UR36][R2.64], R5 ;  /* 0x0000000502007986 */ /* 0x001fe2000c101924 */
[----:B------:R-:W-:Y:S05]  /*6890*/  EXIT ;  /* 0x000000000000794d */ /* 0x000fea0003800000 */
.L_x_7453:
[----:B------:R-:W0:Y:S02]  /*68a0*/  F2I.FTZ.TRUNC.NTZ R5, R18 ;  /* 0x0000001200057305 */ /* 0x000e24000021f100 */
[----:B0-----:R-:W-:Y:S01]  /*68b0*/  STG.E.U16 desc[UR36][R2.64], R5 ;  /* 0x0000000502007986 */ /* 0x001fe2000c101524 */
[----:B------:R-:W-:Y:S05]  /*68c0*/  EXIT ;  /* 0x000000000000794d */ /* 0x000fea0003800000 */
.L_x_7449:
        /* <DEDUP_REMOVED lines=8> */
.L_x_7456:
[----:B------:R-:W-:-:S05]  /*6950*/  F2FP.F16.F32.PACK_AB R18, RZ, R18 ;  /* 0x00000012ff12723e */ /* 0x000fca00000000ff */
[----:B------:R-:W-:Y:S01]  /*6960*/  STG.E.U16 desc[UR36][R2.64], R18 ;  /* 0x0000001202007986 */ /* 0x000fe2000c101524 */
[----:B------:R-:W-:Y:S05]  /*6970*/  EXIT ;  /* 0x000000000000794d */ /* 0x000fea0003800000 */
.L_x_7455:
        /* <DEDUP_REMOVED lines=9> */
.L_x_7458:
[----:B------:R-:W-:-:S04]  /*6a10*/  F2FP.F16.F32.PACK_AB R5, RZ, R18 ;  /* 0x00000012ff05723e */ /* 0x000fc800000000ff */
[----:B------:R-:W-:-:S05]  /*6a20*/  PRMT R5, R5, 0x5410, RZ ;  /* 0x0000541005057816 */ /* 0x000fca00000000ff */
[----:B------:R-:W-:Y:S01]  /*6a30*/  STG.E desc[UR36][R2.64], R5 ;  /* 0x0000000502007986 */ /* 0x000fe2000c101924 */
[----:B------:R-:W-:Y:S05]  /*6a40*/  EXIT ;  /* 0x000000000000794d */ /* 0x000fea0003800000 */
.L_x_7457:
[----:B------:R-:W-:-:S06]  /*6a50*/  FMUL.FTZ R4, R18, 1 ;  /* 0x3f80000012047820 */ /* 0x000fcc0000410000 */
[----:B------:R-:W0:Y:S02]  /*6a60*/  F2F.F64.F32 R4, R4 ;  /* 0x0000000400047310 */ /* 0x000e240000201800 */
[----:B0-----:R-:W-:Y:S01]  /*6a70*/  STG.E.64 desc[UR36][R2.64], R4 ;  /* 0x0000000402007986 */ /* 0x001fe2000c101b24 */
[----:B------:R-:W-:Y:S05]  /*6a80*/  EXIT ;  /* 0x000000000000794d */ /* 0x000fea0003800000 */
.L_x_7448:
        /* <DEDUP_REMOVED lines=13> */
.L_x_7462:
        /* <DEDUP_REMOVED lines=16> */
.L_x_7465:
[----:B------:R-:W-:-:S04]  /*6c60*/  SHF.R.U32.HI R18, RZ, 0x18, R18 ;  /* 0x00000018ff127819 */ /* 0x000fc80000011612 */
[----:B------:R-:W-:-:S04]  /*6c70*/  LOP3.LUT R5, R5, 0x80, R18, 0xf8, !PT ;  /* 0x0000008005057812 */ /* 0x000fc800078ef812 */
[----:B------:R-:W-:-:S07]  /*6c80*/  PRMT R0, R5, 0x7610, R0 ;  /* 0x0000761005007816 */ /* 0x000fce0000000000 */
.L_x_7464:
[----:B------:R-:W-:Y:S05]  /*6c90*/  BSYNC.RECONVERGENT B0 ;  /* 0x0000000000007941 */ /* 0x000fea0003800200 */
.L_x_7463:
[----:B------:R-:W-:Y:S01]  /*6ca0*/  STG.E.U8 desc[UR36][R2.64], R0 ;  /* 0x0000000002007986 */ /* 0x000fe2000c101124 */
[----:B------:R-:W-:Y:S05]  /*6cb0*/  EXIT ;  /* 0x000000000000794d */ /* 0x000fea0003800000 */
.L_x_7461:
        /* <DEDUP_REMOVED lines=16> */
.L_x_7468:
[----:B------:R-:W-:-:S04]  /*6dc0*/  SHF.R.U32.HI R18, RZ, 0x18, R18 ;  /* 0x00000018ff127819 */ /* 0x000fc80000011612 */
[----:B------:R-:W-:-:S04]  /*6dd0*/  LOP3.LUT R5, R5, 0x80, R18, 0xf8, !PT ;  /* 0x0000008005057812 */ /* 0x000fc800078ef812 */
[----:B------:R-:W-:-:S07]  /*6de0*/  PRMT R0, R5, 0x7610, R0 ;  /* 0x0000761005007816 */ /* 0x000fce0000000000 */
.L_x_7467:
[----:B------:R-:W-:Y:S05]  /*6df0*/  BSYNC.RECONVERGENT B0 ;  /* 0x0000000000007941 */ /* 0x000fea0003800200 */
.L_x_7466:
[----:B------:R-:W-:Y:S01]  /*6e00*/  STG.E.U8 desc[UR36][R2.64], R0 ;  /* 0x0000000002007986 */ /* 0x000fe2000c101124 */
[----:B------:R-:W-:Y:S05]  /*6e10*/  EXIT ;  /* 0x000000000000794d */ /* 0x000fea0003800000 */
.L_x_7460:
        /* <DEDUP_REMOVED lines=21> */
.L_x_7470:
[----:B------:R-:W0:Y:S02]  /*6f70*/  F2I.U64.TRUNC R18, R18 ;  /* 0x0000001200127311 */ /* 0x000e24000020d800 */
[----:B0-----:R-:W-:Y:S01]  /*6f80*/  STG.E.64 desc[UR36][R2.64], R18 ;  /* 0x0000001202007986 */ /* 0x001fe2000c101b24 */
[----:B------:R-:W-:Y:S05]  /*6f90*/  EXIT ;  /* 0x000000000000794d */ /* 0x000fea0003800000 */
.L_x_7469:
[----:B------:R-:W0:Y:S02]  /*6fa0*/  F2I.FTZ.U32.TRUNC.NTZ R5, R18 ;  /* 0x0000001200057305 */ /* 0x000e24000021f000 */
[----:B0-----:R-:W-:Y:S01]  /*6fb0*/  STG.E desc[UR36][R2.64], R5 ;  /* 0x0000000502007986 */ /* 0x001fe2000c101924 */
[----:B------:R-:W-:Y:S05]  /*6fc0*/  EXIT ;  /* 0x000000000000794d */ /* 0x000fea0003800000 */
.L_x_7459:
        /* <DEDUP_REMOVED lines=8> */
[----:B------:R-:W-:Y:S01]  /*7050*/  STG.E.U8 desc[UR36][R2.64], R5 ;  /* 0x0000000502007986 */ /* 0x000fe2000c101124 */
[----:B------:R-:W-:Y:S05]  /*7060*/  EXIT ;  /* 0x000000000000794d */ /* 0x000fea0003800000 */
.L_x_7472:
[----:B------:R-:W-:Y:S01]  /*7070*/  FMUL.FTZ R4, R18, 1 ;  /* 0x3f80000012047820 */ /* 0x000fe20000410000 */
[----:B------:R-:W-:-:S05]  /*7080*/  CS2R R6, SRZ ;  /* 0x0000000000067805 */ /* 0x000fca000001ff00 */
[----:B------:R-:W0:Y:S02]  /*7090*/  F2F.F64.F32 R4, R4 ;  /* 0x0000000400047310 */ /* 0x000e240000201800 */
[----:B0-----:R-:W-:Y:S01]  /*70a0*/  STG.E.128 desc[UR36][R2.64], R4 ;  /* 0x0000000402007986 */ /* 0x001fe2000c101d24 */
[----:B------:R-:W-:Y:S05]  /*70b0*/  EXIT ;  /* 0x000000000000794d */ /* 0x000fea0003800000 */
.L_x_7471:
[----:B------:R-:W-:-:S13]  /*70c0*/  ISETP.NE.AND P0, PT, R0, 0xf, PT ;  /* 0x0000000f0000780c */ /* 0x000fda0003f05270 */
[----:B------:R-:W-:Y:S05]  /*70d0*/  @!P0 BRA `(.L_x_7473) ;  /* 0x0000000000e08947 */ /* 0x000fea0003800000 */
[----:B------:R-:W-:-:S13]  /*70e0*/  ISETP.NE.AND P0, PT, R0, 0x17, PT ;  /* 0x000000170000780c */ /* 0x000fda0003f05270 */
[----:B------:R-:W-:Y:S05]  /*70f0*/  @!P0 BRA `(.L_x_7474) ;  /* 0x00000000008c8947 */ /* 0x000fea0003800000 */
[----:B------:R-:W-:-:S13]  /*7100*/  ISETP.NE.AND P0, PT, R0, 0x18, PT ;  /* 0x000000180000780c */ /* 0x000fda0003f05270 */
[----:B------:R-:W-:Y:S05]  /*7110*/  @!P0 BRA `(.L_x_7475) ;  /* 0x0000000000448947 */ /* 0x000fea0003800000 */
.L_x_7452:
        /* <DEDUP_REMOVED lines=16> */
.L_x_7476:
[----:B------:R-:W-:Y:S05]  /*7220*/  EXIT ;  /* 0x000000000000794d */ /* 0x000fea0003800000 */
.L_x_7475:
        /* <DEDUP_REMOVED lines=12> */
.L_x_7478:
[----:B------:R-:W-:Y:S05]  /*72f0*/  BSYNC.RECONVERGENT B0 ;  /* 0x0000000000007941 */ /* 0x000fea0003800200 */
.L_x_7477:
[----:B------:R-:W-:-:S05]  /*7300*/  LOP3.LUT R5, R0, 0x80, R7, 0xf8, !PT ;  /* 0x0000008000057812 */ /* 0x000fca00078ef807 */
[----:B------:R-:W-:Y:S01]  /*7310*/  STG.E.U8 desc[UR36][R2.64], R5 ;  /* 0x0000000502007986 */ /* 0x000fe2000c101124 */
[----:B------:R-:W-:Y:S05]  /*7320*/  EXIT ;  /* 0x000000000000794d */ /* 0x000fea0003800000 */
.L_x_7474:
        /* <DEDUP_REMOVED lines=11> */
.L_x_7480:
[----:B------:R-:W-:Y:S01]  /*73e0*/  IMAD.MOV.U32 R0, RZ, RZ, 0x7f ;  /* 0x0000007fff007424 */ /* 0x000fe200078e00ff */
[----:B------:R-:W-:-:S04]  /*73f0*/  ISETP.GT.U32.AND P0, PT, R4, 0x7f800000, PT ;  /* 0x7f8000000400780c */ /* 0x000fc80003f04070 */
[----:B------:R-:W-:-:S09]  /*7400*/  SEL R0, R0, 0x7c, P0 ;  /* 0x0000007c00007807 */ /* 0x000fd20000000000 */
.L_x_7481:
[----:B------:R-:W-:Y:S05]  /*7410*/  BSYNC.RECONVERGENT B0 ;  /* 0x0000000000007941 */ /* 0x000fea0003800200 */
.L_x_7479:
[----:B------:R-:W-:-:S04]  /*7420*/  SHF.R.U32.HI R5, RZ, 0x18, R18 ;  /* 0x00000018ff057819 */ /* 0x000fc80000011612 */
[----:B------:R-:W-:-:S05]  /*7430*/  LOP3.LUT R5, R0, 0x80, R5, 0xf8, !PT ;  /* 0x0000008000057812 */ /* 0x000fca00078ef805 */
[----:B------:R-:W-:Y:S01]  /*7440*/  STG.E.U8 desc[UR36][R2.64], R5 ;  /* 0x0000000502007986 */ /* 0x000fe2000c101124 */
[----:B------:R-:W-:Y:S05]  /*7450*/  EXIT ;  /* 0x000000000000794d */ /* 0x000fea0003800000 */
.L_x_7473:
[----:B------:R-:W-:-:S05]  /*7460*/  F2FP.BF16.F32.PACK_AB R18, RZ, R18 ;  /* 0x00000012ff12723e */ /* 0x000fca00000010ff */
[----:B------:R-:W-:Y:S01]  /*7470*/  STG.E.U16 desc[UR36][R2.64], R18 ;  /* 0x0000001202007986 */ /* 0x000fe2000c101524 */
[----:B------:R-:W-:Y:S05]  /*7480*/  EXIT ;  /* 0x000000000000794d */ /* 0x000fea0003800000 */
.L_x_7482:
        /* <DEDUP_REMOVED lines=15> */
.L_x_17210:


//--------------------- .text._ZN2at6native18elementwise_kernelILi128ELi2EZNS0_22gpu_kernel_impl_nocastINS0_13AUnaryFunctorIfffNS0_15binary_internal10MulFunctorIfEEEEEEvRNS_18TensorIteratorBaseERKT_EUliE_EEviT1_ --------------------------
	.section	.text._ZN2at6native18elementwise_kernelILi128ELi2EZNS0_22gpu_kernel_impl_nocastINS0_13AUnaryFunctorIfffNS0_15binary_internal10MulFunctorIfEEEEEEvRNS_18TensorIteratorBaseERKT_EUliE_EEviT1_,"ax",@progbits
	.align	128
        .global         _ZN2at6native18elementwise_kernelILi128ELi2EZNS0_22gpu_kernel_impl_nocastINS0_13AUnaryFunctorIfffNS0_15binary_internal10MulFunctorIfEEEEEEvRNS_18TensorIteratorBaseERKT_EUliE_EEviT1_
        .type           _ZN2at6native18elementwise_kernelILi128ELi2EZNS0_22gpu_kernel_impl_nocastINS0_13AUnaryFunctorIfffNS0_15binary_internal10MulFunctorIfEEEEEEvRNS_18TensorIteratorBaseERKT_EUliE_EEviT1_,@function
        .size           _ZN2at6native18elementwise_kernelILi128ELi2EZNS0_22gpu_kernel_impl_nocastINS0_13AUnaryFunctorIfffNS0_15binary_internal10MulFunctorIfEEEEEEvRNS_18TensorIteratorBaseERKT_EUliE_EEviT1_,(.L_x_17211 - _ZN2at6native18elementwise_kernelILi128ELi2EZNS0_22gpu_kernel_impl_nocastINS0_13AUnaryFunctorIfffNS0_15binary_internal10MulFunctorIfEEEEEEvRNS_18TensorIteratorBaseERKT_EUliE_EEviT1_)
        .other          _ZN2at6native18elementwise_kernelILi128ELi2EZNS0_22gpu_kernel_impl_nocastINS0_13AUnaryFunctorIfffNS0_15binary_internal10MulFunctorIfEEEEEEvRNS_18TensorIteratorBaseERKT_EUliE_EEviT1_,@"STO_CUDA_ENTRY STV_DEFAULT"
_ZN2at6native18elementwise_kernelILi128ELi2EZNS0_22gpu_kernel_impl_nocastINS0_13AUnaryFunctorIfffNS0_15binary_internal10MulFunctorIfEEEEEEvRNS_18TensorIteratorBaseERKT_EUliE_EEviT1_:
.text._ZN2at6native18elementwise_kernelILi128ELi2EZNS0_22gpu_kernel_impl_nocastINS0_13AUnaryFunctorIfffNS0_15binary_internal10MulFunctorIfEEEEEEvRNS_18TensorIteratorBaseERKT_EUliE_EEviT1_:
        /* <DEDUP_REMOVED lines=14> */
[----:B------:R-:W1:Y:S01]  /*00e0*/  LDCU UR5, c[0x0][0x594] ;  /* 0x0000b280ff0577ac */ /* 0x000e620008000800 */
[----:B0-----:R-:W1:Y:S06]  /*00f0*/  LDG.E R4, desc[UR6][R4.64] ;  /* 0x0000000604047981 */ /* 0x001e6c000c1e1900 */
[----:B------:R-:W0:Y:S01]  /*0100*/  LDC.64 R6, c[0x0][0x580] ;  /* 0x00016000ff067b82 */ /* 0x000e220000000a00 */
[----:B------:R-:W-:Y:S01]  /*0110*/  IADD3 R3, PT, PT, R3, 0x80, RZ ;  /* 0x0000008003037810 */ /* 0x000fe20007ffe0ff */
[----:B-1----:R-:W-:-:S05]  /*0120*/  FMUL.FTZ R9, R4, UR5 ;  /* 0x0000000504097c20 */ /* 0x002fca0008410000 */
[----:B0-----:R0:W-:Y:S02]  /*0130*/  STG.E desc[UR6][R6.64], R9 ;  /* 0x0000000906007986 */ /* 0x0011e4000c101906 */
.L_x_7485:
[----:B------:R-:W-:Y:S05]  /*0140*/  BSYNC.RECONVERGENT B0 ;  /* 0x0000000000007941 */ /* 0x000fea0003800200 */
.L_x_7484:
[----:B------:R-:W-:-:S13]  /*0150*/  ISETP.GE.AND P0, PT, R3, UR4, PT ;  /* 0x0000000403007c0c */ /* 0x000fda000bf06270 */
[----:B------:R-:W-:Y:S05]  /*0160*/  @P0 EXIT ;  /* 0x000000000000094d */ /* 0x000fea0003800000 */
[----:B------:R-:W1:Y:S01]  /*0170*/  LDC.64 R2, c[0x0][0x588] ;  /* 0x00016200ff027b82 */ /* 0x000e620000000a00 */
[----:B------:R-:W0:Y:S01]  /*0180*/  LDCU UR4, c[0x0][0x594] ;  /* 0x0000b280ff0477ac */ /* 0x000e220008000800 */
[----:B-1----:R-:W0:Y:S06]  /*0190*/  LDG.E R2, desc[UR6][R2.64] ;  /* 0x0000000602027981 */ /* 0x002e2c000c1e1900 */
[----:B------:R-:W1:Y:S01]  /*01a0*/  LDC.64 R4, c[0x0][0x580] ;  /* 0x00016000ff047b82 */ /* 0x000e620000000a00 */
[----:B0-----:R-:W-:-:S05]  /*01b0*/  FMUL.FTZ R7, R2, UR4 ;  /* 0x0000000402077c20 */ /* 0x001fca0008410000 */
[----:B-1----:R-:W-:Y:S01]  /*01c0*/  STG.E desc[UR6][R4.64], R7 ;  /* 0x0000000704007986 */ /* 0x002fe2000c101906 */
[----:B------:R-:W-:Y:S05]  /*01d0*/  EXIT ;  /* 0x000000000000794d */ /* 0x000fea0003800000 */
.L_x_7483:
        /* <DEDUP_REMOVED lines=305> */
.L_x_7488:
[----:B------:R-:W0:Y:S01]  /*14f0*/  LDCU.128 UR8, c[0x0][0x580] ;  /* 0x0000b000ff0877ac */ /* 0x000e220008000c00 */
[----:B------:R-:W1:Y:S01]  /*1500*/  LDCU UR5, c[0x0][0x594] ;  /* 0x0000b280ff0577ac */ /* 0x000e620008000800 */
[----:B0-----:R-:W-:-:S05]  /*1510*/  IADD3 R6, P0, PT, R4, UR10, RZ ;  /* 0x0000000a04067c10 */ /* 0x001fca000ff1e0ff */
[----:B------:R-:W-:-:S05]  /*1520*/  IMAD.X R7, RZ, RZ, UR11, P0 ;  /* 0x0000000bff077e24 */ /* 0x000fca00080e06ff */
[----:B------:R-:W1:Y:S01]  /*1530*/  LDG.E R6, desc[UR6][R6.64] ;  /* 0x0000000606067981 */ /* 0x000e62000c1e1900 */
[----:B------:R-:W-:Y:S02]  /*1540*/  IADD3 R4, P0, PT, R5, UR8, RZ ;  /* 0x0000000805047c10 */ /* 0x000fe4000ff1e0ff */
[----:B------:R-:W-:Y:S02]  /*1550*/  IADD3 R3, PT, PT, R3, 0x80, RZ ;  /* 0x0000008003037810 */ /* 0x000fe40007ffe0ff */
[----:B------:R-:W-:Y:S01]  /*1560*/  IADD3.X R5, PT, PT, RZ, UR9, RZ, P0, !PT ;  /* 0x00000009ff057c10 */ /* 0x000fe200087fe4ff */
[----:B-1----:R-:W-:-:S05]  /*1570*/  FMUL.FTZ R9, R6, UR5 ;  /* 0x0000000506097c20 */ /* 0x002fca0008410000 */
[----:B------:R0:W-:Y:S03]  /*1580*/  STG.E desc[UR6][R4.64], R9 ;  /* 0x0000000904007986 */ /* 0x0001e6000c101906 */
.L_x_7487:
[----:B------:R-:W-:Y:S05]  /*1590*/  BSYNC.RECONVERGENT B0 ;  /* 0x0000000000007941 */ /* 0x000fea0003800200 */
.L_x_7486:
        /* <DEDUP_REMOVED lines=300> */
.L_x_7489:
[----:B------:R-:W0:Y:S01]  /*2860*/  LDCU.128 UR8, c[0x0][0x580] ;  /* 0x0000b000ff0877ac */ /* 0x000e220008000c00 */
[----:B------:R-:W1:Y:S01]  /*2870*/  LDCU UR4, c[0x0][0x594] ;  /* 0x0000b280ff0477ac */ /* 0x000e620008000800 */
[----:B0-----:R-:W-:-:S04]  /*2880*/  IADD3 R4, P0, PT, R2, UR10, RZ ;  /* 0x0000000a02047c10 */ /* 0x001fc8000ff1e0ff */
[----:B------:R-:W-:-:S05]  /*2890*/  IADD3.X R5, PT, PT, RZ, UR11, RZ, P0, !PT ;  /* 0x0000000bff057c10 */ /* 0x000fca00087fe4ff */
[----:B------:R-:W1:Y:S01]  /*28a0*/  LDG.E R4, desc[UR6][R4.64] ;  /* 0x0000000604047981 */ /* 0x000e62000c1e1900 */
[----:B------:R-:W-:-:S04]  /*28b0*/  IADD3 R2, P0, PT, R3, UR8, RZ ;  /* 0x0000000803027c10 */ /* 0x000fc8000ff1e0ff */
[----:B------:R-:W-:Y:S01]  /*28c0*/  IADD3.X R3, PT, PT, RZ, UR9, RZ, P0, !PT ;  /* 0x00000009ff037c10 */ /* 0x000fe200087fe4ff */
[----:B-1----:R-:W-:-:S05]  /*28d0*/  FMUL.FTZ R7, R4, UR4 ;  /* 0x0000000404077c20 */ /* 0x002fca0008410000 */
[----:B------:R-:W-:Y:S01]  /*28e0*/  STG.E desc[UR6][R2.64], R7 ;  /* 0x0000000702007986 */ /* 0x000fe2000c101906 */
[----:B------:R-:W-:Y:S05]  /*28f0*/  EXIT ;  /* 0x000000000000794d */ /* 0x000fea0003800000 */
.L_x_7490:
        /* <DEDUP_REMOVED lines=16> */
.L_x_17211:


//--------------------- .text._ZN2at6native27unrolled_elementwise_kernelINS0_13AUnaryFunctorIfffNS0_15binary_internal10MulFunctorIfEEEESt5arrayIPcLm2EELi4E23TrivialOffsetCalculatorILi1EjESB_NS0_6memory15LoadWithoutCastENSC_16StoreWithoutCastEEEviT_T0_T2_T3_T4_T5_ --------------------------
	.section	.text._ZN2at6native27unrolled_elementwise_kernelINS0_13AUnaryFunctorIfffNS0_15binary_internal10MulFunctorIfEEEESt5arrayIPcLm2EELi4E23TrivialOffsetCalculatorILi1EjESB_NS0_6memory15LoadWithoutCastENSC_16StoreWithoutCastEEEviT_T0_T2_T3_T4_T5_,"ax",@progbits
	.align	128
        .global         _ZN2at6native27unrolled_elementwise_kernelINS0_13AUnaryFunctorIfffNS0_15binary_internal10MulFunctorIfEEEESt5arrayIPcLm2EELi4E23TrivialOffsetCalculatorILi1EjESB_NS0_6memory15LoadWithoutCastENSC_16StoreWithoutCastEEEviT_T0_T2_T3_T4_T5_
        .type           _ZN2at6native27unrolled_elementwise_kernelINS0_13AUnaryFunctorIfffNS0_15binary_internal10MulFunctorIfEEEESt5arrayIPcLm2EELi4E23TrivialOffsetCalculatorILi1EjESB_NS0_6memory15LoadWithoutCastENSC_16StoreWithoutCastEEEviT_T0_T2_T3_T4_T5_,@function
        .size           _ZN2at6native27unrolled_elementwise_kernelINS0_13AUnaryFunctorIfffNS0_15binary_internal10MulFunctorIfEEEESt5arrayIPcLm2EELi4E23TrivialOffsetCalculatorILi1EjESB_NS0_6memory15LoadWithoutCastENSC_16StoreWithoutCastEEEviT_T0_T2_T3_T4_T5_,(.L_x_17212 - _ZN2at6native27unrolled_elementwise_kernelINS0_13AUnaryFunctorIfffNS0_15binary_internal10MulFunctorIfEEEESt5arrayIPcLm2EELi4E23TrivialOffsetCalculatorILi1EjESB_NS0_6memory15LoadWithoutCastENSC_16StoreWithoutCastEEEviT_T0_T2_T3_T4_T5_)
        .other          _ZN2at6native27unrolled_elementwise_kernelINS0_13AUnaryFunctorIfffNS0_15binary_internal10MulFunctorIfEEEESt5arrayIPcLm2EELi4E23TrivialOffsetCalculatorILi1EjESB_NS0_6memory15LoadWithoutCastENSC_16StoreWithoutCastEEEviT_T0_T2_T3_T4_T5_,@"STO_CUDA_ENTRY STV_DEFAULT"
_ZN2at6native27unrolled_elementwise_kernelINS0_13AUnaryFunctorIfffNS0_15binary_internal10MulFunctorIfEEEESt5arrayIPcLm2EELi4E23TrivialOffsetCalculatorILi1EjESB_NS0_6memory15LoadWithoutCastENSC_16StoreWithoutCastEEEviT_T0_T2_T3_T4_T5_:
.text._ZN2at6native27unrolled_elementwise_kernelINS0_13AUnaryFunctorIfffNS0_15binary_internal10MulFunctorIfEEEESt5arrayIPcLm2EELi4E23TrivialOffsetCalculatorILi1EjESB_NS0_6memory15LoadWithoutCastENSC_16StoreWithoutCastEEEviT_T0_T2_T3_T4_T5_:
[----:B------:R-:W-:Y:S01]  /*0000*/  LDC R1, c[0x0][0x37c] ;  /* 0x0000df00ff017b82 */ /* 0x000fe20000000800 */
[----:B------:R-:W0:Y:S07]  /*0010*/  S2R R0, SR_CTAID.X ;  /* 0x0000000000007919 */ /* 0x000e2e0000002500 */
[----:B------:R-:W0:Y:S01]  /*0020*/  LDC R3, c[0x0][0x380] ;  /* 0x0000e000ff037b82 */ /* 0x000e220000000800 */
[----:B------:R-:W1:Y:S01]  /*0030*/  LDCU.64 UR4, c[0x0][0x358] ;  /* 0x00006b00ff0477ac */ /* 0x000e620008000a00 */
[----:B------:R-:W2:Y:S01]  /*0040*/  S2R R13, SR_TID.X ;  /* 0x00000000000d7919 */ /* 0x000ea20000002100 */
[----:B------:R-:W3:Y:S01]  /*0050*/  LDCU UR6, c[0x0][0x388] ;  /* 0x00007100ff0677ac */ /* 0x000ee20008000800 */
[----:B0-----:R-:W-:Y:S01]  /*0060*/  IMAD R2, R0, -0x200, R3 ;  /* 0xfffffe0000027824 */ /* 0x001fe200078e0203 */
[----:B--2---:R-:W-:-:S04]  /*0070*/  MOV R3, R13 ;  /* 0x0000000d00037202 */ /* 0x004fc80000000f00 */
        /* <DEDUP_REMOVED lines=10> */
[----:B------:R-:W-:-:S11]  /*0120*/  CS2R R14, SRZ ;  /* 0x00000000000e7805 */ /* 0x000fd6000001ff00 */
[----:B------:R-:W-:Y:S01]  /*0130*/  @!P3 LEA R19, R0, R13, 0x9 ;  /* 0x0000000d0013b211 */ /* 0x000fe200078e48ff */
[----:B------:R-:W-:Y:S01]  /*0140*/  @!P3 VIADD R13, R13, 0x80 ;  /* 0x000000800d0db836 */ /* 0x000fe20000000000 */
[----:B------:R-:W0:Y:S04]  /*0150*/  @!P3 LDC.64 R10, c[0x0][0x398] ;  /* 0x0000e600ff0abb82 */ /* 0x000e280000000a00 */
[----:B------:R-:W-:Y:S01]  /*0160*/  ISETP.GE.AND P2, PT, R13, R2, PT ;  /* 0x000000020d00720c */ /* 0x000fe20003f46270 */
[----:B--2---:R-:W-:-:S12]  /*0170*/  @!P1 IMAD.WIDE.U32 R8, R17, 0x4, R8 ;  /* 0x0000000411089825 */ /* 0x004fd800078e0008 */
[----:B------:R-:W2:Y:S01]  /*0180*/  @!P2 LDC.64 R6, c[0x0][0x398] ;  /* 0x0000e600ff06ab82 */ /* 0x000ea20000000a00 */
[----:B------:R-:W-:Y:S02]  /*0190*/  @!P2 IMAD R13, R0, 0x200, R13 ;  /* 0x00000200000da824 */ /* 0x000fe400078e020d */
[----:B0-----:R-:W-:-:S05]  /*01a0*/  @!P3 IMAD.WIDE.U32 R10, R19, 0x4, R10 ;  /* 0x00000004130ab825 */ /* 0x001fca00078e000a */
[----:B-1----:R-:W3:Y:S01]  /*01b0*/  @!P3 LDG.E R14, desc[UR4][R10.64] ;  /* 0x000000040a0eb981 */ /* 0x002ee2000c1e1900 */
[----:B--2---:R-:W-:Y:S01]  /*01c0*/  @!P2 IMAD.WIDE.U32 R6, R13, 0x4, R6 ;  /* 0x000000040d06a825 */ /* 0x004fe200078e0006 */
[----:B------:R-:W-:-:S04]  /*01d0*/  CS2R R12, SRZ ;  /* 0x00000000000c7805 */ /* 0x000fc8000001ff00 */
[----:B------:R-:W2:Y:S04]  /*01e0*/  @!P2 LDG.E R15, desc[UR4][R6.64] ;  /* 0x00000004060fa981 */ /* 0x000ea8000c1e1900 */
[----:B------:R-:W4:Y:S04]  /*01f0*/  @!P0 LDG.E R12, desc[UR4][R4.64] ;  /* 0x00000004040c8981 */ /* 0x000f28000c1e1900 */
[----:B------:R-:W5:Y:S01]  /*0200*/  @!P1 LDG.E R13, desc[UR4][R8.64] ;  /* 0x00000004080d9981 */ /* 0x000f62000c1e1900 */
[----:B------:R-:W-:Y:S01]  /*0210*/  ISETP.GE.AND P0, PT, R3, R2, PT ;  /* 0x000000020300720c */ /* 0x000fe20003f06270 */
[----:B------:R-:W-:Y:S04]  /*0220*/  BSSY.RECONVERGENT B0, `(.L_x_7491) ;  /* 0x000001b000007945 */ /* 0x000fe80003800200 */
[----:B------:R-:W-:Y:S01]  /*0230*/  BSSY.RELIABLE B1, `(.L_x_7492) ;  /* 0x0000013000017945 */ /* 0x000fe20003800100 */
[----:B---3--:R-:W-:Y:S01]  /*0240*/  FMUL.FTZ R19, R14, UR6 ;  /* 0x000000060e137c20 */ /* 0x008fe20008410000 */
[----:B--2---:R-:W-:Y:S01]  /*0250*/  FMUL.FTZ R15, R15, UR6 ;  /* 0x000000060f0f7c20 */ /* 0x004fe20008410000 */
[----:B----4-:R-:W-:Y:S01]  /*0260*/  FMUL.FTZ R17, R12, UR6 ;  /* 0x000000060c117c20 */ /* 0x010fe20008410000 */
[----:B-----5:R-:W-:-:S04]  /*0270*/  FMUL.FTZ R13, R13, UR6 ;  /* 0x000000060d0d7c20 */ /* 0x020fc80008410000 */
[----:B------:R-:W-:Y:S05]  /*0280*/  @P0 BRA `(.L_x_7493) ;  /* 0x0000000000340947 */ /* 0x000fea0003800000 */
[----:B------:R-:W0:Y:S01]  /*0290*/  LDC.64 R4, c[0x0][0x390] ;  /* 0x0000e400ff047b82 */ /* 0x000e220000000a00 */
[----:B------:R-:W-:Y:S01]  /*02a0*/  LEA R7, R0, R3, 0x9 ;  /* 0x0000000300077211 */ /* 0x000fe200078e48ff */
[----:B------:R-:W-:-:S05]  /*02b0*/  VIADD R3, R3, 0x80 ;  /* 0x0000008003037836 */ /* 0x000fca0000000000 */
[----:B------:R-:W-:-:S13]  /*02c0*/  ISETP.GE.AND P0, PT, R3, R2, PT ;  /* 0x000000020300720c */ /* 0x000fda0003f06270 */
[----:B------:R-:W-:Y:S05]  /*02d0*/  @P0 BREAK.RELIABLE B1 ;  /* 0x0000000000010942 */ /* 0x000fea0003800100 */
[----:B0-----:R-:W-:-:S05]  /*02e0*/  IMAD.WIDE.U32 R4, R7, 0x4, R4 ;  /* 0x0000000407047825 */ /* 0x001fca00078e0004 */
[----:B------:R0:W-:Y:S01]  /*02f0*/  STG.E desc[UR4][R4.64], R17 ;  /* 0x0000001104007986 */ /* 0x0001e2000c101904 */
[----:B------:R-:W-:Y:S05]  /*0300*/  @P0 BRA `(.L_x_7494) ;  /* 0x0000000000300947 */ /* 0x000fea0003800000 */
[----:B0-----:R-:W0:Y:S01]  /*0310*/  LDC.64 R4, c[0x0][0x390] ;  /* 0x0000e400ff047b82 */ /* 0x001e220000000a00 */
[----:B------:R-:W-:Y:S02]  /*0320*/  LEA R7, R0, R3, 0x9 ;  /* 0x0000000300077211 */ /* 0x000fe400078e48ff */
[----:B------:R-:W-:-:S03]  /*0330*/  IADD3 R3, PT, PT, R3, 0x80, RZ ;  /* 0x0000008003037810 */ /* 0x000fc60007ffe0ff */
[----:B0-----:R-:W-:-:S05]  /*0340*/  IMAD.WIDE.U32 R4, R7, 0x4, R4 ;  /* 0x0000000407047825 */ /* 0x001fca00078e0004 */
[----:B------:R0:W-:Y:S02]  /*0350*/  STG.E desc[UR4][R4.64], R13 ;  /* 0x0000000d04007986 */ /* 0x0001e4000c101904 */
.L_x_7493:
[----:B------:R-:W-:Y:S05]  /*0360*/  BSYNC.RELIABLE B1 ;  /* 0x0000000000017941 */ /* 0x000fea0003800100 */
.L_x_7492:
[----:B------:R-:W-:-:S13]  /*0370*/  ISETP.GE.AND P0, PT, R3, R2, PT ;  /* 0x000000020300720c */ /* 0x000fda0003f06270 */
[----:B0-----:R-:W0:Y:S01]  /*0380*/  @!P0 LDC.64 R4, c[0x0][0x390] ;  /* 0x0000e400ff048b82 */ /* 0x001e220000000a00 */
[----:B------:R-:W-:Y:S01]  /*0390*/  @!P0 IMAD R7, R0, 0x200, R3 ;  /* 0x0000020000078824 */ /* 0x000fe200078e0203 */
[----:B------:R-:W-:-:S03]  /*03a0*/  @!P0 IADD3 R3, PT, PT, R3, 0x80, RZ ;  /* 0x0000008003038810 */ /* 0x000fc60007ffe0ff */
[----:B0-----:R-:W-:-:S05]  /*03b0*/  @!P0 IMAD.WIDE.U32 R4, R7, 0x4, R4 ;  /* 0x0000000407048825 */ /* 0x001fca00078e0004 */
[----:B------:R1:W-:Y:S02]  /*03c0*/  @!P0 STG.E desc[UR4][R4.64], R19 ;  /* 0x0000001304008986 */ /* 0x0003e4000c101904 */
.L_x_7494:
[----:B------:R-:W-:Y:S05]  /*03d0*/  BSYNC.RECONVERGENT B0 ;  /* 0x0000000000007941 */ /* 0x000fea0003800200 */
.L_x_7491:
[----:B------:R-:W-:Y:S05]  /*03e0*/  WARPSYNC.ALL ;  /* 0x0000000000007948 */ /* 0x000fea0003800000 */
[----:B------:R-:W-:-:S13]  /*03f0*/  ISETP.GE.AND P0, PT, R3, R2, PT ;  /* 0x000000020300720c */ /* 0x000fda0003f06270 */
[----:B------:R-:W-:Y:S05]  /*0400*/  @P0 EXIT ;  /* 0x000000000000094d */ /* 0x000fea0003800000 */
[----:B01----:R-:W0:Y:S01]  /*0410*/  LDC.64 R4, c[0x0][0x390] ;  /* 0x0000e400ff047b82 */ /* 0x003e220000000a00 */
[----:B------:R-:W-:-:S05]  /*0420*/  LEA R3, R0, R3, 0x9 ;  /* 0x0000000300037211 */ /* 0x000fca00078e48ff */
[----:B0-----:R-:W-:-:S05]  /*0430*/  IMAD.WIDE.U32 R2, R3, 0x4, R4 ;  /* 0x0000000403027825 */ /* 0x001fca00078e0004 */
[----:B------:R-:W-:Y:S01]  /*0440*/  STG.E desc[UR4][R2.64], R15 ;  /* 0x0000000f02007986 */ /* 0x000fe2000c101904 */
[----:B------:R-:W-:Y:S05]  /*0450*/  EXIT ;  /* 0x000000000000794d */ /* 0x000fea0003800000 */
.L_x_7495:
        /* <DEDUP_REMOVED lines=10> */
.L_x_17212:


//--------------------- .text._ZN2at6native29vectorized_elementwise_kernelILi2ENS0_13AUnaryFunctorIfffNS0_15binary_internal10MulFunctorIfEEEESt5arrayIPcLm2EEEEviT0_T1_ --------------------------
	.section	.text._ZN2at6native29vectorized_elementwise_kernelILi2ENS0_13AUnaryFunctorIfffNS0_15binary_internal10MulFunctorIfEEEESt5arrayIPcLm2EEEEviT0_T1_,"ax",@progbits
	.align	128
        .global         _ZN2at6native29vectorized_elementwise_kernelILi2ENS0_13AUnaryFunctorIfffNS0_15binary_internal10MulFunctorIfEEEESt5arrayIPcLm2EEEEviT0_T1_
        .type           _ZN2at6native29vectorized_elementwise_kernelILi2ENS0_13AUnaryFunctorIfffNS0_15binary_internal10MulFunctorIfEEEESt5arrayIPcLm2EEEEviT0_T1_,@function
        .size           _ZN2at6native29vectorized_elementwise_kernelILi2ENS0_13AUnaryFunctorIfffNS0_15binary_internal10MulFunctorIfEEEESt5arrayIPcLm2EEEEviT0_T1_,(.L_x_17213 - _ZN2at6native29vectorized_elementwise_kernelILi2ENS0_13AUnaryFunctorIfffNS0_15binary_internal10MulFunctorIfEEEESt5arrayIPcLm2EEEEviT0_T1_)
        .other          _ZN2at6native29vectorized_elementwise_kernelILi2ENS0_13AUnaryFunctorIfffNS0_15binary_internal10MulFunctorIfEEEESt5arrayIPcLm2EEEEviT0_T1_,@"STO_CUDA_ENTRY STV_DEFAULT"
_ZN2at6native29vectorized_elementwise_kernelILi2ENS0_13AUnaryFunctorIfffNS0_15binary_internal10MulFunctorIfEEEESt5arrayIPcLm2EEEEviT0_T1_:
.text._ZN2at6native29vectorized_elementwise_kernelILi2ENS0_13AUnaryFunctorIfffNS0_15binary_internal10MulFunctorIfEEEESt5arrayIPcLm2EEEEviT0_T1_:
        /* <DEDUP_REMOVED lines=9> */
[----:B------:R-:W-:Y:S01]  /*0090*/  IMAD.MOV.U32 R18, RZ, RZ, RZ ;  /* 0x000000ffff127224 */ /* 0x000fe200078e00ff */
[----:B------:R-:W1:Y:S01]  /*00a0*/  LDCU UR6, c[0x0][0x388] ;  /* 0x00007100ff0677ac */ /* 0x000e620008000800 */
[----:B0-----:R-:W-:Y:S02]  /*00b0*/  ISETP.GE.U32.AND P6, PT, R25, R16, PT ;  /* 0x000000101900720c */ /* 0x001fe40003fc6070 */
[----:B------:R-:W-:-:S11]  /*00c0*/  MOV R17, R25 ;  /* 0x0000001900117202 */ /* 0x000fd60000000f00 */
[----:B------:R-:W-:Y:S01]  /*00d0*/  @!P6 VIADD R25, R17, 0x80 ;  /* 0x000000801119e836 */ /* 0x000fe20000000000 */
[----:B------:R-:W0:Y:S01]  /*00e0*/  @!P6 LDC.64 R2, c[0x0][0x398] ;  /* 0x0000e600ff02eb82 */ /* 0x000e220000000a00 */
[----:B------:R-:W-:-:S03]  /*00f0*/  @!P6 IADD3 R5, PT, PT, R0, R17, RZ ;  /* 0x000000110005e210 */ /* 0x000fc60007ffe0ff */
[----:B------:R-:W-:-:S13]  /*0100*/  ISETP.GE.U32.AND P5, PT, R25, R16, PT ;  /* 0x000000101900720c */ /* 0x000fda0003fa6070 */
[----:B------:R-:W-:Y:S01]  /*0110*/  @!P5 IADD3 R20, PT, PT, R0, R25, RZ ;  /* 0x000000190014d210 */ /* 0x000fe20007ffe0ff */
[----:B------:R-:W2:Y:S01]  /*0120*/  @!P5 LDC.64 R14, c[0x0][0x398] ;  /* 0x0000e600ff0edb82 */ /* 0x000ea20000000a00 */
[----:B------:R-:W-:-:S04]  /*0130*/  @!P5 IADD3 R25, PT, PT, R25, 0x80, RZ ;  /* 0x000000801919d810 */ /* 0x000fc80007ffe0ff */
[----:B------:R-:W-:Y:S01]  /*0140*/  ISETP.GE.U32.AND P4, PT, R25, R16, PT ;  /* 0x000000101900720c */ /* 0x000fe20003f86070 */
[----:B0-----:R-:W-:-:S05]  /*0150*/  @!P6 IMAD.WIDE.U32 R2, R5, 0x4, R2 ;  /* 0x000000040502e825 */ /* 0x001fca00078e0002 */
[----:B------:R0:W1:Y:S07]  /*0160*/  @!P6 LDG.E R18, desc[UR4][R2.64] ;  /* 0x000000040212e981 */ /* 0x00006e000c1e1900 */
[----:B------:R-:W-:Y:S01]  /*0170*/  @!P4 IMAD.IADD R29, R0, 0x1, R25 ;  /* 0x00000001001dc824 */ /* 0x000fe200078e0219 */
[----:B------:R-:W-:Y:S01]  /*0180*/  @!P4 IADD3 R25, PT, PT, R25, 0x80, RZ ;  /* 0x000000801919c810 */ /* 0x000fe20007ffe0ff */
[----:B------:R-:W3:Y:S03]  /*0190*/  @!P4 LDC.64 R12, c[0x0][0x398] ;  /* 0x0000e600ff0ccb82 */ /* 0x000ee60000000a00 */
[----:B------:R-:W-:-:S13]  /*01a0*/  ISETP.GE.U32.AND P3, PT, R25, R16, PT ;  /* 0x000000101900720c */ /* 0x000fda0003f66070 */
[----:B------:R-:W-:Y:S01]  /*01b0*/  @!P3 IADD3 R27, PT, PT, R0, R25, RZ ;  /* 0x00000019001bb210 */ /* 0x000fe20007ffe0ff */
[----:B------:R-:W-:Y:S01]  /*01c0*/  @!P3 VIADD R25, R25, 0x80 ;  /* 0x000000801919b836 */ /* 0x000fe20000000000 */
[----:B0-----:R-:W0:Y:S04]  /*01d0*/  @!P3 LDC.64 R2, c[0x0][0x398] ;  /* 0x0000e600ff02bb82 */ /* 0x001e280000000a00 */
[----:B------:R-:W-:-:S13]  /*01e0*/  ISETP.GE.U32.AND P2, PT, R25, R16, PT ;  /* 0x000000101900720c */ /* 0x000fda0003f46070 */
[----:B------:R-:W-:Y:S01]  /*01f0*/  @!P2 IADD3 R23, PT, PT, R0, R25, RZ ;  /* 0x000000190017a210 */ /* 0x000fe20007ffe0ff */
[----:B------:R-:W4:Y:S01]  /*0200*/  @!P2 LDC.64 R4, c[0x0][0x398] ;  /* 0x0000e600ff04ab82 */ /* 0x000f220000000a00 */
[----:B------:R-:W-:-:S04]  /*0210*/  @!P2 IADD3 R25, PT, PT, R25, 0x80, RZ ;  /* 0x000000801919a810 */ /* 0x000fc80007ffe0ff */
[----:B------:R-:W-:-:S13]  /*0220*/  ISETP.GE.U32.AND P1, PT, R25, R16, PT ;  /* 0x000000101900720c */ /* 0x000fda0003f26070 */
[----:B------:R-:W-:Y:S01]  /*0230*/  @!P1 IMAD.IADD R21, R0, 0x1, R25 ;  /* 0x0000000100159824 */ /* 0x000fe200078e0219 */
[----:B------:R-:W-:Y:S01]  /*0240*/  @!P1 IADD3 R25, PT, PT, R25, 0x80, RZ ;  /* 0x0000008019199810 */ /* 0x000fe20007ffe0ff */
[----:B------:R-:W5:Y:S03]  /*0250*/  @!P1 LDC.64 R6, c[0x0][0x398] ;  /* 0x0000e600ff069b82 */ /* 0x000f660000000a00 */
[----:B------:R-:W-:-:S13]  /*0260*/  ISETP.GE.U32.AND P0, PT, R25, R16, PT ;  /* 0x000000101900720c */ /* 0x000fda0003f06070 */
[----:B------:R-:W-:Y:S01]  /*0270*/  @!P0 IADD3 R19, PT, PT, R0, R25, RZ ;  /* 0x0000001900138210 */ /* 0x000fe20007ffe0ff */
[----:B------:R-:W4:Y:S01]  /*0280*/  @!P0 LDC.64 R8, c[0x0][0x398] ;  /* 0x0000e600ff088b82 */ /* 0x000f220000000a00 */
[----:B------:R-:W-:-:S04]  /*0290*/  @!P0 IADD3 R25, PT, PT, R25, 0x80, RZ ;  /* 0x0000008019198810 */ /* 0x000fc80007ffe0ff */
[----:B------:R-:W-:Y:S01]  /*02a0*/  ISETP.GE.U32.AND P6, PT, R25, R16, PT ;  /* 0x000000101900720c */ /* 0x000fe20003fc6070 */
[----:B--2---:R-:W-:-:S04]  /*02b0*/  @!P5 IMAD.WIDE.U32 R14, R20, 0x4, R14 ;  /* 0x00000004140ed825 */ /* 0x004fc800078e000e */
[----:B------:R-:W-:Y:S02]  /*02c0*/  HFMA2 R20, -RZ, RZ, 0, 0 ;  /* 0x00000000ff147431 */ /* 0x000fe400000001ff */
[----:B------:R-:W-:Y:S02]  /*02d0*/  IMAD.MOV.U32 R22, RZ, RZ, RZ ;  /* 0x000000ffff167224 */ /* 0x000fe400078e00ff */
[----:B---3--:R-:W-:Y:S02]  /*02e0*/  @!P4 IMAD.WIDE.U32 R12, R29, 0x4, R12 ;  /* 0x000000041d0cc825 */ /* 0x008fe400078e000c */
[----:B------:R2:W3:Y:S02]  /*02f0*/  @!P5 LDG.E R20, desc[UR4][R14.64] ;  /* 0x000000040e14d981 */ /* 0x0004e4000c1e1900 */
[----:B------:R-:W5:Y:S01]  /*0300*/  @!P6 LDC.64 R10, c[0x0][0x398] ;  /* 0x0000e600ff0aeb82 */ /* 0x000f620000000a00 */
[----:B------:R-:W-:Y:S01]  /*0310*/  @!P6 IADD3 R29, PT, PT, R0, R25, RZ ;  /* 0x00000019001de210 */ /* 0x000fe20007ffe0ff */
[----:B------:R4:W3:Y:S01]  /*0320*/  @!P4 LDG.E R22, desc[UR4][R12.64] ;  /* 0x000000040c16c981 */ /* 0x0008e2000c1e1900 */
[----:B0-----:R-:W-:-:S04]  /*0330*/  @!P3 IMAD.WIDE.U32 R2, R27, 0x4, R2 ;  /* 0x000000041b02b825 */ /* 0x001fc800078e0002 */
[----:B--2---:R-:W-:Y:S02]  /*0340*/  HFMA2 R14, -RZ, RZ, 0, 0 ;  /* 0x00000000ff0e7431 */ /* 0x004fe400000001ff */
[----:B----4-:R-:W-:Y:S01]  /*0350*/  @!P0 IMAD.WIDE.U32 R24, R19, 0x4, R8 ;  /* 0x0000000413188825 */ /* 0x010fe200078e0008 */
[----:B------:R-:W-:Y:S02]  /*0360*/  CS2R R8, SRZ ;  /* 0x0000000000087805 */ /* 0x000fe4000001ff00 */
[----:B------:R-:W-:Y:S01]  /*0370*/  MOV R19, RZ ;  /* 0x000000ff00137202 */ /* 0x000fe20000000f00 */
[----:B------:R-:W-:Y:S02]  /*0380*/  IMAD.MOV.U32 R12, RZ, RZ, RZ ;  /* 0x000000ffff0c7224 */ /* 0x000fe400078e00ff */
[----:B------:R-:W-:Y:S01]  /*0390*/  @!P2 IMAD.WIDE.U32 R4, R23, 0x4, R4 ;  /* 0x000000041704a825 */ /* 0x000fe200078e0004 */
[----:B------:R-:W2:Y:S03]  /*03a0*/  @!P3 LDG.E R9, desc[UR4][R2.64] ;  /* 0x000000040209b981 */ /* 0x000ea6000c1e1900 */
[----:B-----5:R-:W-:Y:S01]  /*03b0*/  @!P1 IMAD.WIDE.U32 R6, R21, 0x4, R6 ;  /* 0x0000000415069825 */ /* 0x020fe200078e0006 */
[----:B------:R-:W4:Y:S03]  /*03c0*/  @!P2 LDG.E R8, desc[UR4][R4.64] ;  /* 0x000000040408a981 */ /* 0x000f26000c1e1900 */
[----:B------:R-:W-:Y:S01]  /*03d0*/  @!P6 IMAD.WIDE.U32 R10, R29, 0x4, R10 ;  /* 0x000000041d0ae825 */ /* 0x000fe200078e000a */
[----:B------:R-:W5:Y:S04]  /*03e0*/  @!P1 LDG.E R19, desc[UR4][R6.64] ;  /* 0x0000000406139981 */ /* 0x000f68000c1e1900 */
[----:B------:R-:W5:Y:S04]  /*03f0*/  @!P0 LDG.E R14, desc[UR4][R24.64] ;  /* 0x00000004180e8981 */ /* 0x000f68000c1e1900 */
[----:B------:R-:W5:Y:S01]  /*0400*/  @!P6 LDG.E R12, desc[UR4][R10.64] ;  /* 0x000000040a0ce981 */ /* 0x000f62000c1e1900 */
[----:B------:R-:W-:Y:S01]  /*0410*/  ISETP.GE.U32.AND P0, PT, R17, R16, PT ;  /* 0x000000101100720c */ /* 0x000fe20003f06070 */
[----:B------:R-:W-:Y:S04]  /*0420*/  BSSY.RECONVERGENT B0, `(.L_x_7497) ;  /* 0x000003b000007945 */ /* 0x000fe80003800200 */
[----:B------:R-:W-:Y:S01]  /*0430*/  BSSY.RELIABLE B1, `(.L_x_7498) ;  /* 0x0000033000017945 */ /* 0x000fe20003800100 */
[----:B-1----:R-:W-:Y:S01]  /*0440*/  FMUL.FTZ R13, R18, UR6 ;  /* 0x00000006120d7c20 */ /* 0x002fe20008410000 */
[----:B---3--:R-:W-:Y:S01]  /*0450*/  FMUL.FTZ R15, R20, UR6 ;  /* 0x00000006140f7c20 */ /* 0x008fe20008410000 */
[----:B------:R-:W-:Y:S01]  /*0460*/  FMUL.FTZ R22, R22, UR6 ;  /* 0x0000000616167c20 */ /* 0x000fe20008410000 */
[----:B--2---:R-:W-:Y:S01]  /*0470*/  FMUL.FTZ R9, R9, UR6 ;  /* 0x0000000609097c20 */ /* 0x004fe20008410000 */
[----:B----4-:R-:W-:Y:S01]  /*0480*/  FMUL.FTZ R8, R8, UR6 ;  /* 0x0000000608087c20 */ /* 0x010fe20008410000 */
[----:B-----5:R-:W-:Y:S01]  /*0490*/  FMUL.FTZ R4, R19, UR6 ;  /* 0x0000000613047c20 */ /* 0x020fe20008410000 */
[----:B------:R-:W-:Y:S01]  /*04a0*/  FMUL.FTZ R3, R14, UR6 ;  /* 0x000000060e037c20 */ /* 0x000fe20008410000 */
[----:B------:R-:W-:Y:S01]  /*04b0*/  FMUL.FTZ R2, R12, UR6 ;  /* 0x000000060c027c20 */ /* 0x000fe20008410000 */
[----:B------:R-:W-:Y:S06]  /*04c0*/  @P0 BRA `(.L_x_7499) ;  /* 0x0000000000300947 */ /* 0x000fec0003800000 */
[----:B------:R-:W0:Y:S01]  /*04d0*/  LDC.64 R6, c[0x0][0x390] ;  /* 0x0000e400ff067b82 */ /* 0x000e220000000a00 */
[----:B------:R-:W-:Y:S02]  /*04e0*/  IADD3 R5, PT, PT, R0, R17, RZ ;  /* 0x0000001100057210 */ /* 0x000fe40007ffe0ff */
[----:B------:R-:W-:-:S04]  /*04f0*/  IADD3 R17, PT, PT, R17, 0x80, RZ ;  /* 0x0000008011117810 */ /* 0x000fc80007ffe0ff */
[----:B------:R-:W-:Y:S01]  /*0500*/  ISETP.GE.U32.AND P0, PT, R17, R16, PT ;  /* 0x000000101100720c */ /* 0x000fe20003f06070 */
[----:B0-----:R-:W-:-:S05]  /*0510*/  IMAD.WIDE.U32 R6, R5, 0x4, R6 ;  /* 0x0000000405067825 */ /* 0x001fca00078e0006 */
[----:B------:R0:W-:Y:S07]  /*0520*/  STG.E desc[UR4][R6.64], R13 ;  /* 0x0000000d06007986 */ /* 0x0001ee000c101904 */
[----:B------:R-:W-:Y:S05]  /*0530*/  @P0 BRA `(.L_x_7500) ;  /* 0x0000000000300947 */ /* 0x000fea0003800000 */
[----:B0-----:R-:W0:Y:S01]  /*0540*/  LDC.64 R6, c[0x0][0x390] ;  /* 0x0000e400ff067b82 */ /* 0x001e220000000a00 */
[----:B------:R-:W-:Y:S01]  /*0550*/  IADD3 R5, PT, PT, R0, R17, RZ ;  /* 0x0000001100057210 */ /* 0x000fe20007ffe0ff */
[----:B------:R-:W-:-:S04]  /*0560*/  VIADD R17, R17, 0x80 ;  /* 0x0000008011117836 */ /* 0x000fc80000000000 */
[----:B0-----:R-:W-:-:S05]  /*0570*/  IMAD.WIDE.U32 R6, R5, 0x4, R6 ;  /* 0x0000000405067825 */ /* 0x001fca00078e0006 */
[----:B------:R0:W-:Y:S02]  /*0580*/  STG.E desc[UR4][R6.64], R15 ;  /* 0x0000000f06007986 */ /* 0x0001e4000c101904 */
.L_x_7499:
[----:B------:R-:W-:-:S13]  /*0590*/  ISETP.GE.U32.AND P0, PT, R17, R16, PT ;  /* 0x000000101100720c */ /* 0x000fda0003f06070 */
[----:B------:R-:W-:Y:S05]  /*05a0*/  @P0 BRA `(.L_x_7501) ;  /* 0x0000000000300947 */ /* 0x000fea0003800000 */
[----:B0-----:R-:W0:Y:S01]  /*05b0*/  LDC.64 R6, c[0x0][0x390] ;  /* 0x0000e400ff067b82 */ /* 0x001e220000000a00 */
[----:B------:R-:W-:Y:S02]  /*05c0*/  IADD3 R5, PT, PT, R0, R17, RZ ;  /* 0x0000001100057210 */ /* 0x000fe40007ffe0ff */
[----:B------:R-:W-:-:S03]  /*05d0*/  IADD3 R17, PT, PT, R17, 0x80, RZ ;  /* 0x0000008011117810 */ /* 0x000fc60007ffe0ff */
[----:B0-----:R-:W-:-:S05]  /*05e0*/  IMAD.WIDE.U32 R6, R5, 0x4, R6 ;  /* 0x0000000405067825 */ /* 0x001fca00078e0006 */
[----:B------:R1:W-:Y:S02]  /*05f0*/  STG.E desc[UR4][R6.64], R22 ;  /* 0x0000001606007986 */ /* 0x0003e4000c101904 */
.L_x_7500:
[----:B------:R-:W-:-:S13]  /*0600*/  ISETP.GE.U32.AND P0, PT, R17, R16, PT ;  /* 0x000000101100720c */ /* 0x000fda0003f06070 */
[----:B------:R-:W-:Y:S05]  /*0610*/  @P0 BRA `(.L_x_7502) ;  /* 0x0000000000300947 */ /* 0x000fea0003800000 */
[----:B01----:R-:W0:Y:S01]  /*0620*/  LDC.64 R6, c[0x0][0x390] ;  /* 0x0000e400ff067b82 */ /* 0x003e220000000a00 */
[----:B------:R-:W-:Y:S01]  /*0630*/  IADD3 R5, PT, PT, R0, R17, RZ ;  /* 0x0000001100057210 */ /* 0x000fe20007ffe0ff */
[----:B------:R-:W-:-:S04]  /*0640*/  VIADD R17, R17, 0x80 ;  /* 0x0000008011117836 */ /* 0x000fc80000000000 */
[----:B0-----:R-:W-:-:S05]  /*0650*/  IMAD.WIDE.U32 R6, R5, 0x4, R6 ;  /* 0x0000000405067825 */ /* 0x001fca00078e0006 */
[----:B------:R1:W-:Y:S02]  /*0660*/  STG.E desc[UR4][R6.64], R9 ;  /* 0x0000000906007986 */ /* 0x0003e4000c101904 */
.L_x_7501:
[----:B------:R-:W-:-:S13]  /*0670*/  ISETP.GE.U32.AND P0, PT, R17, R16, PT ;  /* 0x000000101100720c */ /* 0x000fda0003f06070 */
[----:B------:R-:W-:Y:S05]  /*0680*/  @P0 BRA `(.L_x_7503) ;  /* 0x0000000000340947 */ /* 0x000fea0003800000 */
[----:B01----:R-:W0:Y:S01]  /*0690*/  LDC.64 R6, c[0x0][0x390] ;  /* 0x0000e400ff067b82 */ /* 0x003e220000000a00 */
[----:B------:R-:W-:Y:S02]  /*06a0*/  IADD3 R5, PT, PT, R0, R17, RZ ;  /* 0x0000001100057210 */ /* 0x000fe40007ffe0ff */
[----:B------:R-:W-:-:S03]  /*06b0*/  IADD3 R17, PT, PT, R17, 0x80, RZ ;  /* 0x0000008011117810 */ /* 0x000fc60007ffe0ff */
[----:B0-----:R-:W-:-:S05]  /*06c0*/  IMAD.WIDE.U32 R6, R5, 0x4, R6 ;  /* 0x0000000405067825 */ /* 0x001fca00078e0006 */
[----:B------:R2:W-:Y:S02]  /*06d0*/  STG.E desc[UR4][R6.64], R8 ;  /* 0x0000000806007986 */ /* 0x0005e4000c101904 */
.L_x_7502:
[----:B------:R-:W-:-:S13]  /*06e0*/  ISETP.GE.U32.AND P0, PT, R17, R16, PT ;  /* 0x000000101100720c */ /* 0x000fda0003f06070 */
[----:B------:R-:W-:Y:S05]  /*06f0*/  @P0 BREAK.RELIABLE B1 ;  /* 0x0000000000010942 */ /* 0x000fea0003800100 */
[----:B------:R-:W-:Y:S05]  /*0700*/  @P0 BRA `(.L_x_7504) ;  /* 0x0000000000300947 */ /* 0x000fea0003800000 */
[----:B012---:R-:W0:Y:S01]  /*0710*/  LDC.64 R6, c[0x0][0x390] ;  /* 0x0000e400ff067b82 */ /* 0x007e220000000a00 */
[----:B------:R-:W-:Y:S01]  /*0720*/  IADD3 R5, PT, PT, R0, R17, RZ ;  /* 0x0000001100057210 */ /* 0x000fe20007ffe0ff */
[----:B------:R-:W-:-:S04]  /*0730*/  VIADD R17, R17, 0x80 ;  /* 0x0000008011117836 */ /* 0x000fc80000000000 */
[----:B0-----:R-:W-:-:S05]  /*0740*/  IMAD.WIDE.U32 R6, R5, 0x4, R6 ;  /* 0x0000000405067825 */ /* 0x001fca00078e0006 */
[----:B------:R2:W-:Y:S02]  /*0750*/  STG.E desc[UR4][R6.64], R4 ;  /* 0x0000000406007986 */ /* 0x0005e4000c101904 */
.L_x_7503:
[----:B------:R-:W-:Y:S05]  /*0760*/  BSYNC.RELIABLE B1 ;  /* 0x0000000000017941 */ /* 0x000fea0003800100 */
.L_x_7498:
[----:B------:R-:W-:-:S13]  /*0770*/  ISETP.GE.U32.AND P0, PT, R17, R16, PT ;  /* 0x000000101100720c */ /* 0x000fda0003f06070 */
[----:B--2---:R-:W2:Y:S01]  /*0780*/  @!P0 LDC.64 R4, c[0x0][0x390] ;  /* 0x0000e400ff048b82 */ /* 0x004ea20000000a00 */
[----:B01----:R-:W-:Y:S02]  /*0790*/  @!P0 IADD3 R7, PT, PT, R0, R17, RZ ;  /* 0x0000001100078210 */ /* 0x003fe40007ffe0ff */
[----:B------:R-:W-:-:S03]  /*07a0*/  @!P0 IADD3 R17, PT, PT, R17, 0x80, RZ ;  /* 0x0000008011118810 */ /* 0x000fc60007ffe0ff */
[----:B--2---:R-:W-:-:S05]  /*07b0*/  @!P0 IMAD.WIDE.U32 R4, R7, 0x4, R4 ;  /* 0x0000000407048825 */ /* 0x004fca00078e0004 */
[----:B------:R3:W-:Y:S02]  /*07c0*/  @!P0 STG.E desc[UR4][R4.64], R3 ;  /* 0x0000000304008986 */ /* 0x0007e4000c101904 */
.L_x_7504:
[----:B------:R-:W-:Y:S05]  /*07d0*/  BSYNC.RECONVERGENT B0 ;  /* 0x0000000000007941 */ /* 0x000fea0003800200 */
.L_x_7497:
[----:B------:R-:W-:Y:S05]  /*07e0*/  WARPSYNC.ALL ;  /* 0x0000000000007948 */ /* 0x000fea0003800000 */
[----:B------:R-:W-:-:S13]  /*07f0*/  ISETP.GE.U32.AND P0, PT, R17, R16, PT ;  /* 0x000000101100720c */ /* 0x000fda0003f06070 */
[----:B------:R-:W-:Y:S05]  /*0800*/  @P0 EXIT ;  /* 0x000000000000094d */ /* 0x000fea0003800000 */
[----:B---3--:R-:W3:Y:S01]  /*0810*/  LDC.64 R4, c[0x0][0x390] ;  /* 0x0000e400ff047b82 */ /* 0x008ee20000000a00 */
[----:B------:R-:W-:-:S05]  /*0820*/  IADD3 R17, PT, PT, R0, R17, RZ ;  /* 0x0000001100117210 */ /* 0x000fca0007ffe0ff */
[----:B---3--:R-:W-:-:S05]  /*0830*/  IMAD.WIDE.U32 R4, R17, 0x4, R4 ;  /* 0x0000000411047825 */ /* 0x008fca00078e0004 */
[----:B------:R-:W-:Y:S01]  /*0840*/  STG.E desc[UR4][R4.64], R2 ;  /* 0x0000000204007986 */ /* 0x000fe2000c101904 */
[----:B------:R-:W-:Y:S05]  /*0850*/  EXIT ;  /* 0x000000000000794d */ /* 0x000fea0003800000 */
.L_x_7496:
[----:B------:R-:W0:Y:S01]  /*0860*/  S2R R15, SR_TID.X ;  /* 0x00000000000f7919 */ /* 0x000e220000002100 */
[----:B------:R-:W1:Y:S01]  /*0870*/  LDC.64 R2, c[0x0][0x398] ;  /* 0x0000e600ff027b82 */ /* 0x000e620000000a00 */
[----:B------:R-:W2:Y:S07]  /*0880*/  LDCU UR6, c[0x0][0x388] ;  /* 0x00007100ff0677ac */ /* 0x000eae0008000800 */
[----:B------:R-:W3:Y:S01]  /*0890*/  LDC.64 R4, c[0x0][0x390] ;  /* 0x0000e400ff047b82 */ /* 0x000ee20000000a00 */
[----:B-1----:R-:W-:-:S04]  /*08a0*/  IMAD.WIDE.U32 R2, R0, 0x4, R2 ;  /* 0x0000000400027825 */ /* 0x002fc800078e0002 */
[----:B0-----:R-:W-:-:S05]  /*08b0*/  IMAD.WIDE.U32 R2, R15, 0x8, R2 ;  /* 0x000000080f027825 */ /* 0x001fca00078e0002 */
[----:B------:R-:W2:Y:S04]  /*08c0*/  LDG.E.64 R6, desc[UR4][R2.64] ;  /* 0x0000000402067981 */ /* 0x000ea8000c1e1b00 */
[----:B------:R-:W4:Y:S04]  /*08d0*/  LDG.E.64 R8, desc[UR4][R2.64+0x400] ;  /* 0x0004000402087981 */ /* 0x000f28000c1e1b00 */
[----:B------:R-:W5:Y:S04]  /*08e0*/  LDG.E.64 R10, desc[UR4][R2.64+0x800] ;  /* 0x00080004020a7981 */ /* 0x000f68000c1e1b00 */
[----:B------:R-:W5:Y:S01]  /*08f0*/  LDG.E.64 R12, desc[UR4][R2.64+0xc00] ;  /* 0x000c0004020c7981 */ /* 0x000f62000c1e1b00 */
[----:B---3--:R-:W-:-:S04]  /*0900*/  IMAD.WIDE.U32 R4, R0, 0x4, R4 ;  /* 0x0000000400047825 */ /* 0x008fc800078e0004 */
[----:B------:R-:W-:-:S04]  /*0910*/  IMAD.WIDE.U32 R4, R15, 0x8, R4 ;  /* 0x000000080f047825 */ /* 0x000fc800078e0004 */
[----:B--2---:R-:W-:Y:S01]  /*0920*/  FMUL.FTZ R6, R6, UR6 ;  /* 0x0000000606067c20 */ /* 0x004fe20008410000 */
[----:B------:R-:W-:Y:S01]  /*0930*/  FMUL.FTZ R7, R7, UR6 ;  /* 0x0000000607077c20 */ /* 0x000fe20008410000 */
[----:B----4-:R-:W-:Y:S01]  /*0940*/  FMUL.FTZ R8, R8, UR6 ;  /* 0x0000000608087c20 */ /* 0x010fe20008410000 */
[----:B------:R-:W-:-:S03]  /*0950*/  FMUL.FTZ R9, R9, UR6 ;  /* 0x0000000609097c20 */ /* 0x000fc60008410000 */
[----:B------:R-:W-:Y:S01]  /*0960*/  STG.E.64 desc[UR4][R4.64], R6 ;  /* 0x0000000604007986 */ /* 0x000fe2000c101b04 */
[----:B-----5:R-:W-:Y:S01]  /*0970*/  FMUL.FTZ R10, R10, UR6 ;  /* 0x000000060a0a7c20 */ /* 0x020fe20008410000 */
[----:B------:R-:W-:Y:S02]  /*0980*/  FMUL.FTZ R11, R11, UR6 ;  /* 0x000000060b0b7c20 */ /* 0x000fe40008410000 */
[----:B------:R-:W-:Y:S01]  /*0990*/  STG.E.64 desc[UR4][R4.64+0x400], R8 ;  /* 0x0004000804007986 */ /* 0x000fe2000c101b04 */
[----:B------:R-:W-:Y:S01]  /*09a0*/  FMUL.FTZ R12, R12, UR6 ;  /* 0x000000060c0c7c20 */ /* 0x000fe20008410000 */
[----:B------:R-:W-:Y:S02]  /*09b0*/  FMUL.FTZ R13, R13, UR6 ;  /* 0x000000060d0d7c20 */ /* 0x000fe40008410000 */
[----:B------:R-:W-:Y:S04]  /*09c0*/  STG.E.64 desc[UR4][R4.64+0x800], R10 ;  /* 0x0008000a04007986 */ /* 0x000fe8000c101b04 */
[----:B------:R-:W-:Y:S01]  /*09d0*/  STG.E.64 desc[UR4][R4.64+0xc00], R12 ;  /* 0x000c000c04007986 */ /* 0x000fe2000c101b04 */
[----:B------:R-:W-:Y:S05]  /*09e0*/  EXIT ;  /* 0x000000000000794d */ /* 0x000fea0003800000 */
.L_x_7505:
        /* <DEDUP_REMOVED lines=9> */
.L_x_17213:


//--------------------- .text._ZN2at6native29vectorized_elementwise_kernelILi4ENS0_13AUnaryFunctorIfffNS0_15binary_internal10MulFunctorIfEEEESt5arrayIPcLm2EEEEviT0_T1_ --------------------------
	.section	.text._ZN2at6native29vectorized_elementwise_kernelILi4ENS0_13AUnaryFunctorIfffNS0_15binary_internal10MulFunctorIfEEEESt5arrayIPcLm2EEEEviT0_T1_,"ax",@progbits
	.align	128
        .global         _ZN2at6native29vectorized_elementwise_kernelILi4ENS0_13AUnaryFunctorIfffNS0_15binary_internal10MulFunctorIfEEEESt5arrayIPcLm2EEEEviT0_T1_
        .type           _ZN2at6native29vectorized_elementwise_kernelILi4ENS0_13AUnaryFunctorIfffNS0_15binary_internal10MulFunctorIfEEEESt5arrayIPcLm2EEEEviT0_T1_,@function
        .size           _ZN2at6native29vectorized_elementwise_kernelILi4ENS0_13AUnaryFunctorIfffNS0_15binary_internal10MulFunctorIfEEEESt5arrayIPcLm2EEEEviT0_T1_,(.L_x_17214 - _ZN2at6native29vectorized_elementwise_kernelILi4ENS0_13AUnaryFunctorIfffNS0_15binary_internal10MulFunctorIfEEEESt5arrayIPcLm2EEEEviT0_T1_)
        .other          _ZN2at6native29vectorized_elementwise_kernelILi4ENS0_13AUnaryFunctorIfffNS0_15binary_internal10MulFunctorIfEEEESt5arrayIPcLm2EEEEviT0_T1_,@"STO_CUDA_ENTRY STV_DEFAULT"
_ZN2at6native29vectorized_elementwise_kernelILi4ENS0_13AUnaryFunctorIfffNS0_15binary_internal10MulFunctorIfEEEESt5arrayIPcLm2EEEEviT0_T1_:
.text._ZN2at6native29vectorized_elementwise_kernelILi4ENS0_13AUnaryFunctorIfffNS0_15binary_internal10MulFunctorIfEEEESt5arrayIPcLm2EEEEviT0_T1_:
        /* <DEDUP_REMOVED lines=89> */
.L_x_7509:
[----:B------:R-:W-:-:S13]  /*0590*/  ISETP.GE.U32.AND P0, PT, R17, R16, PT ;  /* 0x000000101100720c */ /* 0x000fda0003f06070 */
[----:B------:R-:W-:Y:S05]  /*05a0*/  @P0 BRA `(.L_x_7511) ;  /* 0x0000000000300947 */ /* 0x000fea0003800000 */
[----:B0-----:R-:W0:Y:S01]  /*05b0*/  LDC.64 R6, c[0x0][0x390] ;  /* 0x0000e400ff067b82 */ /* 0x001e220000000a00 */
[----:B------:R-:W-:Y:S02]  /*05c0*/  IADD3 R5, PT, PT, R0, R17, RZ ;  /* 0x0000001100057210 */ /* 0x000fe40007ffe0ff */
[----:B------:R-:W-:-:S03]  /*05d0*/  IADD3 R17, PT, PT, R17, 0x80, RZ ;  /* 0x0000008011117810 */ /* 0x000fc60007ffe0ff */
[----:B0-----:R-:W-:-:S05]  /*05e0*/  IMAD.WIDE.U32 R6, R5, 0x4, R6 ;  /* 0x0000000405067825 */ /* 0x001fca00078e0006 */
[----:B------:R1:W-:Y:S02]  /*05f0*/  STG.E desc[UR4][R6.64], R22 ;  /* 0x0000001606007986 */ /* 0x0003e4000c101904 */
.L_x_7510:
[----:B------:R-:W-:-:S13]  /*0600*/  ISETP.GE.U32.AND P0, PT, R17, R16, PT ;  /* 0x000000101100720c */ /* 0x000fda0003f06070 */
[----:B------:R-:W-:Y:S05]  /*0610*/  @P0 BRA `(.L_x_7512) ;  /* 0x0000000000300947 */ /* 0x000fea0003800000 */
[----:B01----:R-:W0:Y:S01]  /*0620*/  LDC.64 R6, c[0x0][0x390] ;  /* 0x0000e400ff067b82 */ /* 0x003e220000000a00 */
[----:B------:R-:W-:Y:S01]  /*0630*/  IADD3 R5, PT, PT, R0, R17, RZ ;  /* 0x0000001100057210 */ /* 0x000fe20007ffe0ff */
[----:B------:R-:W-:-:S04]  /*0640*/  VIADD R17, R17, 0x80 ;  /* 0x0000008011117836 */ /* 0x000fc80000000000 */
[----:B0-----:R-:W-:-:S05]  /*0650*/  IMAD.WIDE.U32 R6, R5, 0x4, R6 ;  /* 0x0000000405067825 */ /* 0x001fca00078e0006 */
[----:B------:R1:W-:Y:S02]  /*0660*/  STG.E desc[UR4][R6.64], R9 ;  /* 0x0000000906007986 */ /* 0x0003e4000c101904 */
.L_x_7511:
[----:B------:R-:W-:-:S13]  /*0670*/  ISETP.GE.U32.AND P0, PT, R17, R16, PT ;  /* 0x000000101100720c */ /* 0x000fda0003f06070 */
[----:B------:R-:W-:Y:S05]  /*0680*/  @P0 BRA `(.L_x_7513) ;  /* 0x0000000000340947 */ /* 0x000fea0003800000 */
[----:B01----:R-:W0:Y:S01]  /*0690*/  LDC.64 R6, c[0x0][0x390] ;  /* 0x0000e400ff067b82 */ /* 0x003e220000000a00 */
[----:B------:R-:W-:Y:S02]  /*06a0*/  IADD3 R5, PT, PT, R0, R17, RZ ;  /* 0x0000001100057210 */ /* 0x000fe40007ffe0ff */
[----:B------:R-:W-:-:S03]  /*06b0*/  IADD3 R17, PT, PT, R17, 0x80, RZ ;  /* 0x0000008011117810 */ /* 0x000fc60007ffe0ff */
[----:B0-----:R-:W-:-:S05]  /*06c0*/  IMAD.WIDE.U32 R6, R5, 0x4, R6 ;  /* 0x0000000405067825 */ /* 0x001fca00078e0006 */
[----:B------:R2:W-:Y:S02]  /*06d0*/  STG.E desc[UR4][R6.64], R8 ;  /* 0x0000000806007986 */ /* 0x0005e4000c101904 */
.L_x_7512:
        /* <DEDUP_REMOVED lines=8> */
.L_x_7513:
[----:B------:R-:W-:Y:S05]  /*0760*/  BSYNC.RELIABLE B1 ;  /* 0x0000000000017941 */ /* 0x000fea0003800100 */
.L_x_7508:
[----:B------:R-:W-:-:S13]  /*0770*/  ISETP.GE.U32.AND P0, PT, R17, R16, PT ;  /* 0x000000101100720c */ /* 0x000fda0003f06070 */
[----:B--2---:R-:W2:Y:S01]  /*0780*/  @!P0 LDC.64 R4, c[0x0][0x390] ;  /* 0x0000e400ff048b82 */ /* 0x004ea20000000a00 */
[----:B01----:R-:W-:Y:S02]  /*0790*/  @!P0 IADD3 R7, PT, PT, R0, R17, RZ ;  /* 0x0000001100078210 */ /* 0x003fe40007ffe0ff */
[----:B------:R-:W-:-:S03]  /*07a0*/  @!P0 IADD3 R17, PT, PT, R17, 0x80, RZ ;  /* 0x0000008011118810 */ /* 0x000fc60007ffe0ff */
[----:B--2---:R-:W-:-:S05]  /*07b0*/  @!P0 IMAD.WIDE.U32 R4, R7, 0x4, R4 ;  /* 0x0000000407048825 */ /* 0x004fca00078e0004 */
[----:B------:R3:W-:Y:S02]  /*07c0*/  @!P0 STG.E desc[UR4][R4.64], R3 ;  /* 0x0000000304008986 */ /* 0x0007e4000c101904 */
.L_x_7514:
[----:B------:R-:W-:Y:S05]  /*07d0*/  BSYNC.RECONVERGENT B0 ;  /* 0x0000000000007941 */ /* 0x000fea0003800200 */
.L_x_7507:
        /* <DEDUP_REMOVED lines=8> */
.L_x_7506:
[----:B------:R-:W0:Y:S01]  /*0860*/  S2R R15, SR_TID.X ;  /* 0x00000000000f7919 */ /* 0x000e220000002100 */
[----:B------:R-:W1:Y:S01]  /*0870*/  LDC.64 R2, c[0x0][0x398] ;  /* 0x0000e600ff027b82 */ /* 0x000e620000000a00 */
[----:B------:R-:W2:Y:S07]  /*0880*/  LDCU UR6, c[0x0][0x388] ;  /* 0x00007100ff0677ac */ /* 0x000eae0008000800 */
[----:B------:R-:W3:Y:S01]  /*0890*/  LDC.64 R12, c[0x0][0x390] ;  /* 0x0000e400ff0c7b82 */ /* 0x000ee20000000a00 */
[----:B-1----:R-:W-:-:S04]  /*08a0*/  IMAD.WIDE.U32 R2, R0, 0x4, R2 ;  /* 0x0000000400027825 */ /* 0x002fc800078e0002 */
[----:B0-----:R-:W-:-:S05]  /*08b0*/  IMAD.WIDE.U32 R2, R15, 0x10, R2 ;  /* 0x000000100f027825 */ /* 0x001fca00078e0002 */
[----:B------:R-:W2:Y:S04]  /*08c0*/  LDG.E.128 R4, desc[UR4][R2.64] ;  /* 0x0000000402047981 */ /* 0x000ea8000c1e1d00 */
[----:B------:R-:W4:Y:S01]  /*08d0*/  LDG.E.128 R8, desc[UR4][R2.64+0x800] ;  /* 0x0008000402087981 */ /* 0x000f22000c1e1d00 */
[----:B---3--:R-:W-:-:S04]  /*08e0*/  IMAD.WIDE.U32 R12, R0, 0x4, R12 ;  /* 0x00000004000c7825 */ /* 0x008fc800078e000c */
[----:B------:R-:W-:-:S04]  /*08f0*/  IMAD.WIDE.U32 R12, R15, 0x10, R12 ;  /* 0x000000100f0c7825 */ /* 0x000fc800078e000c */
[----:B--2---:R-:W-:Y:S01]  /*0900*/  FMUL.FTZ R4, R4, UR6 ;  /* 0x0000000604047c20 */ /* 0x004fe20008410000 */
[----:B------:R-:W-:Y:S01]  /*0910*/  FMUL.FTZ R5, R5, UR6 ;  /* 0x0000000605057c20 */ /* 0x000fe20008410000 */
[----:B------:R-:W-:Y:S01]  /*0920*/  FMUL.FTZ R6, R6, UR6 ;  /* 0x0000000606067c20 */ /* 0x000fe20008410000 */
[----:B------:R-:W-:Y:S01]  /*0930*/  FMUL.FTZ R7, R7, UR6 ;  /* 0x0000000607077c20 */ /* 0x000fe20008410000 */
[----:B----4-:R-:W-:Y:S01]  /*0940*/  FMUL.FTZ R8, R8, UR6 ;  /* 0x0000000608087c20 */ /* 0x010fe20008410000 */
[----:B------:R-:W-:Y:S01]  /*0950*/  FMUL.FTZ R9, R9, UR6 ;  /* 0x0000000609097c20 */ /* 0x000fe20008410000 */
[----:B------:R-:W-:Y:S01]  /*0960*/  FMUL.FTZ R10, R10, UR6 ;  /* 0x000000060a0a7c20 */ /* 0x000fe20008410000 */
[----:B------:R-:W-:Y:S01]  /*0970*/  FMUL.FTZ R11, R11, UR6 ;  /* 0x000000060b0b7c20 */ /* 0x000fe20008410000 */
[----:B------:R-:W-:Y:S04]  /*0980*/  STG.E.128 desc[UR4][R12.64], R4 ;  /* 0x000000040c007986 */ /* 0x000fe8000c101d04 */
[----:B------:R-:W-:Y:S01]  /*0990*/  STG.E.128 desc[UR4][R12.64+0x800], R8 ;  /* 0x000800080c007986 */ /* 0x000fe2000c101d04 */
[----:B------:R-:W-:Y:S05]  /*09a0*/  EXIT ;  /* 0x000000000000794d */ /* 0x000fea0003800000 */
.L_x_7515:
        /* <DEDUP_REMOVED lines=13> */
.L_x_17214:


//--------------------- .text._ZN2at6native29vectorized_elementwise_kernelILi8ENS0_13AUnaryFunctorIfffNS0_15binary_internal10MulFunctorIfEEEESt5arrayIPcLm2EEEEviT0_T1_ --------------------------
	.section	.text._ZN2at6native29vectorized_elementwise_kernelILi8ENS0_13AUnaryFunctorIfffNS0_15binary_internal10MulFunctorIfEEEESt5arrayIPcLm2EEEEviT0_T1_,"ax",@progbits
	.align	128
        .global         _ZN2at6native29vectorized_elementwise_kernelILi8ENS0_13AUnaryFunctorIfffNS0_15binary_internal10MulFunctorIfEEEESt5arrayIPcLm2EEEEviT0_T1_
        .type           _ZN2at6native29vectorized_elementwise_kernelILi8ENS0_13AUnaryFunctorIfffNS0_15binary_internal10MulFunctorIfEEEESt5arrayIPcLm2EEEEviT0_T1_,@function
        .size           _ZN2at6native29vectorized_elementwise_kernelILi8ENS0_13AUnaryFunctorIfffNS0_15binary_internal10MulFunctorIfEEEESt5arrayIPcLm2EEEEviT0_T1_,(.L_x_17215 - _ZN2at6native29vectorized_elementwise_kernelILi8ENS0_13AUnaryFunctorIfffNS0_15binary_internal10MulFunctorIfEEEESt5arrayIPcLm2EEEEviT0_T1_)
        .other          _ZN2at6native29vectorized_elementwise_kernelILi8ENS0_13AUnaryFunctorIfffNS0_15binary_internal10MulFunctorIfEEEESt5arrayIPcLm2EEEEviT0_T1_,@"STO_CUDA_ENTRY STV_DEFAULT"
_ZN2at6native29vectorized_elementwise_kernelILi8ENS0_13AUnaryFunctorIfffNS0_15binary_internal10MulFunctorIfEEEESt5arrayIPcLm2EEEEviT0_T1_:
.text._ZN2at6native29vectorized_elementwise_kernelILi8ENS0_13AUnaryFunctorIfffNS0_15binary_internal10MulFunctorIfEEEESt5arrayIPcLm2EEEEviT0_T1_:
        /* <DEDUP_REMOVED lines=89> */
.L_x_7519:
[----:B------:R-:W-:-:S13]  /*0590*/  ISETP.GE.U32.AND P0, PT, R17, R16, PT ;  /* 0x000000101100720c */ /* 0x000fda0003f06070 */
[----:B------:R-:W-:Y:S05]  /*05a0*/  @P0 BRA `(.L_x_7521) ;  /* 0x0000000000300947 */ /* 0x000fea0003800000 */
[----:B0-----:R-:W0:Y:S01]  /*05b0*/  LDC.64 R6, c[0x0][0x390] ;  /* 0x0000e400ff067b82 */ /* 0x001e220000000a00 */
[----:B------:R-:W-:Y:S02]  /*05c0*/  IADD3 R5, PT, PT, R0, R17, RZ ;  /* 0x0000001100057210 */ /* 0x000fe40007ffe0ff */
[----:B------:R-:W-:-:S03]  /*05d0*/  IADD3 R17, PT, PT, R17, 0x80, RZ ;  /* 0x0000008011117810 */ /* 0x000fc60007ffe0ff */
[----:B0-----:R-:W-:-:S05]  /*05e0*/  IMAD.WIDE.U32 R6, R5, 0x4, R6 ;  /* 0x0000000405067825 */ /* 0x001fca00078e0006 */
[----:B------:R1:W-:Y:S02]  /*05f0*/  STG.E desc[UR4][R6.64], R22 ;  /* 0x0000001606007986 */ /* 0x0003e4000c101904 */
.L_x_7520:
[----:B------:R-:W-:-:S13]  /*0600*/  ISETP.GE.U32.AND P0, PT, R17, R16, PT ;  /* 0x000000101100720c */ /* 0x000fda0003f06070 */
[----:B------:R-:W-:Y:S05]  /*0610*/  @P0 BRA `(.L_x_7522) ;  /* 0x0000000000300947 */ /* 0x000fea0003800000 */
[----:B01----:R-:W0:Y:S01]  /*0620*/  LDC.64 R6, c[0x0][0x390] ;  /* 0x0000e400ff067b82 */ /* 0x003e220000000a00 */
[----:B------:R-:W-:Y:S01]  /*0630*/  IADD3 R5, PT, PT, R0, R17, RZ ;  /* 0x0000001100057210 */ /* 0x000fe20007ffe0ff */
[----:B------:R-:W-:-:S04]  /*0640*/  VIADD R17, R17, 0x80 ;  /* 0x0000008011117836 */ /* 0x000fc80000000000 */
[----:B0-----:R-:W-:-:S05]  /*0650*/  IMAD.WIDE.U32 R6, R5, 0x4, R6 ;  /* 0x0000000405067825 */ /* 0x001fca00078e0006 */
[----:B------:R1:W-:Y:S02]  /*0660*/  STG.E desc[UR4][R6.64], R9 ;  /* 0x0000000906007986 */ /* 0x0003e4000c101904 */
.L_x_7521:
[----:B------:R-:W-:-:S13]  /*0670*/  ISETP.GE.U32.AND P0, PT, R17, R16, PT ;  /* 0x000000101100720c */ /* 0x000fda0003f06070 */
[----:B------:R-:W-:Y:S05]  /*0680*/  @P0 BRA `(.L_x_7523) ;  /* 0x0000000000340947 */ /* 0x000fea0003800000 */
[----:B01----:R-:W0:Y:S01]  /*0690*/  LDC.64 R6, c[0x0][0x390] ;  /* 0x0000e400ff067b82 */ /* 0x003e220000000a00 */
[----:B------:R-:W-:Y:S02]  /*06a0*/  IADD3 R5, PT, PT, R0, R17, RZ ;  /* 0x0000001100057210 */ /* 0x000fe40007ffe0ff */
[----:B------:R-:W-:-:S03]  /*06b0*/  IADD3 R17, PT, PT, R17, 0x80, RZ ;  /* 0x0000008011117810 */ /* 0x000fc60007ffe0ff */
[----:B0-----:R-:W-:-:S05]  /*06c0*/  IMAD.WIDE.U32 R6, R5, 0x4, R6 ;  /* 0x0000000405067825 */ /* 0x001fca00078e0006 */
[----:B------:R2:W-:Y:S02]  /*06d0*/  STG.E desc[UR4][R6.64], R8 ;  /* 0x0000000806007986 */ /* 0x0005e4000c101904 */
.L_x_7522:
        /* <DEDUP_REMOVED lines=8> */
.L_x_7523:
[----:B------:R-:W-:Y:S05]  /*0760*/  BSYNC.RELIABLE B1 ;  /* 0x0000000000017941 */ /* 0x000fea0003800100 */
.L_x_7518:
[----:B------:R-:W-:-:S13]  /*0770*/  ISETP.GE.U32.AND P0, PT, R17, R16, PT ;  /* 0x000000101100720c */ /* 0x000fda0003f06070 */
[----:B--2---:R-:W2:Y:S01]  /*0780*/  @!P0 LDC.64 R4, c[0x0][0x390] ;  /* 0x0000e400ff048b82 */ /* 0x004ea20000000a00 */
[----:B01----:R-:W-:Y:S02]  /*0790*/  @!P0 IADD3 R7, PT, PT, R0, R17, RZ ;  /* 0x0000001100078210 */ /* 0x003fe40007ffe0ff */
[----:B------:R-:W-:-:S03]  /*07a0*/  @!P0 IADD3 R17, PT, PT, R17, 0x80, RZ ;  /* 0x0000008011118810 */ /* 0x000fc60007ffe0ff */
[----:B--2---:R-:W-:-:S05]  /*07b0*/  @!P0 IMAD.WIDE.U32 R4, R7, 0x4, R4 ;  /* 0x0000000407048825 */ /* 0x004fca00078e0004 */
[----:B------:R3:W-:Y:S02]  /*07c0*/  @!P0 STG.E desc[UR4][R4.64], R3 ;  /* 0x0000000304008986 */ /* 0x0007e4000c101904 */
.L_x_7524:
[----:B------:R-:W-:Y:S05]  /*07d0*/  BSYNC.RECONVERGENT B0 ;  /* 0x0000000000007941 */ /* 0x000fea0003800200 */
.L_x_7517:
        /* <DEDUP_REMOVED lines=8> */
.L_x_7516:
[----:B------:R-:W0:Y:S01]  /*0860*/  S2R R15, SR_TID.X ;  /* 0x00000000000f7919 */ /* 0x000e220000002100 */
[----:B------:R-:W1:Y:S01]  /*0870*/  LDC.64 R2, c[0x0][0x398] ;  /* 0x0000e600ff027b82 */ /* 0x000e620000000a00 */
[----:B------:R-:W2:Y:S07]  /*0880*/  LDCU UR6, c[0x0][0x388] ;  /* 0x00007100ff0677ac */ /* 0x000eae0008000800 */
[----:B------:R-:W3:Y:S01]  /*0890*/  LDC.64 R12, c[0x0][0x390] ;  /* 0x0000e400ff0c7b82 */ /* 0x000ee20000000a00 */
[----:B-1----:R-:W-:-:S04]  /*08a0*/  IMAD.WIDE.U32 R2, R0, 0x4, R2 ;  /* 0x0000000400027825 */ /* 0x002fc800078e0002 */
[----:B0-----:R-:W-:-:S05]  /*08b0*/  IMAD.WIDE.U32 R2, R15, 0x20, R2 ;  /* 0x000000200f027825 */ /* 0x001fca00078e0002 */
[----:B------:R-:W2:Y:S01]  /*08c0*/  LDG.E.ENL2.256 R4, R8, desc[UR4][R2.64] ;  /* 0xfe0000040208797e */ /* 0x000ea20008121904 */
[----:B---3--:R-:W-:-:S04]  /*08d0*/  IMAD.WIDE.U32 R12, R0, 0x4, R12 ;  /* 0x00000004000c7825 */ /* 0x008fc800078e000c */
[----:B------:R-:W-:-:S04]  /*08e0*/  IMAD.WIDE.U32 R12, R15, 0x20, R12 ;  /* 0x000000200f0c7825 */ /* 0x000fc800078e000c */
[----:B--2---:R-:W-:Y:S01]  /*08f0*/  FMUL.FTZ R8, R8, UR6 ;  /* 0x0000000608087c20 */ /* 0x004fe20008410000 */
[----:B------:R-:W-:Y:S01]  /*0900*/  FMUL.FTZ R9, R9, UR6 ;  /* 0x0000000609097c20 */ /* 0x000fe20008410000 */
[----:B------:R-:W-:Y:S01]  /*0910*/  FMUL.FTZ R10, R10, UR6 ;  /* 0x000000060a0a7c20 */ /* 0x000fe20008410000 */
[----:B------:R-:W-:Y:S01]  /*0920*/  FMUL.FTZ R11, R11, UR6 ;  /* 0x000000060b0b7c20 */ /* 0x000fe20008410000 */
[----:B------:R-:W-:Y:S01]  /*0930*/  FMUL.FTZ R4, R4, UR6 ;  /* 0x0000000604047c20 */ /* 0x000fe20008410000 */
[----:B------:R-:W-:Y:S01]  /*0940*/  FMUL.FTZ R5, R5, UR6 ;  /* 0x0000000605057c20 */ /* 0x000fe20008410000 */
[----:B------:R-:W-:Y:S01]  /*0950*/  FMUL.FTZ R6, R6, UR6 ;  /* 0x0000000606067c20 */ /* 0x000fe20008410000 */
[----:B------:R-:W-:-:S05]  /*0960*/  FMUL.FTZ R7, R7, UR6 ;  /* 0x0000000607077c20 */ /* 0x000fca0008410000 */
[----:B------:R-:W-:Y:S01]  /*0970*/  STG.E.ENL2.256 desc[UR4][R12.64], R8, R4 ;  /* 0xf80000080c04797f */ /* 0x000fe2000f121804 */
[----:B------:R-:W-:Y:S05]  /*0980*/  EXIT ;  /* 0x000000000000794d */ /* 0x000fea0003800000 */
.L_x_7525:
        /* <DEDUP_REMOVED lines=15> */
.L_x_17215:


//--------------------- .text._ZN2at6native18elementwise_kernelILi128ELi4EZNS0_15gpu_kernel_implINS0_13BinaryFunctorIfffNS0_15binary_internal10MulFunctorIfEEEEEEvRNS_18TensorIteratorBaseERKT_EUliE_EEviT1_ --------------------------
	.section	.text._ZN2at6native18elementwise_kernelILi128ELi4EZNS0_15gpu_kernel_implINS0_13BinaryFunctorIfffNS0_15binary_internal10MulFunctorIfEEEEEEvRNS_18TensorIteratorBaseERKT_EUliE_EEviT1_,"ax",@progbits
	.align	128
        .global         _ZN2at6native18elementwise_kernelILi128ELi4EZNS0_15gpu_kernel_implINS0_13BinaryFunctorIfffNS0_15binary_internal10MulFunctorIfEEEEEEvRNS_18TensorIteratorBaseERKT_EUliE_EEviT1_
        .type           _ZN2at6native18elementwise_kernelILi128ELi4EZNS0_15gpu_kernel_implINS0_13BinaryFunctorIfffNS0_15binary_internal10MulFunctorIfEEEEEEvRNS_18TensorIteratorBaseERKT_EUliE_EEviT1_,@function
        .size           _ZN2at6native18elementwise_kernelILi128ELi4EZNS0_15gpu_kernel_implINS0_13BinaryFunctorIfffNS0_15binary_internal10MulFunctorIfEEEEEEvRNS_18TensorIteratorBaseERKT_EUliE_EEviT1_,(.L_x_17216 - _ZN2at6native18elementwise_kernelILi128ELi4EZNS0_15gpu_kernel_implINS0_13BinaryFunctorIfffNS0_15binary_internal10MulFunctorIfEEEEEEvRNS_18TensorIteratorBaseERKT_EUliE_EEviT1_)
        .other          _ZN2at6native18elementwise_kernelILi128ELi4EZNS0_15gpu_kernel_implINS0_13BinaryFunctorIfffNS0_15binary_internal10MulFunctorIfEEEEEEvRNS_18TensorIteratorBaseERKT_EUliE_EEviT1_,@"STO_CUDA_ENTRY STV_DEFAULT"
_ZN2at6native18elementwise_kernelILi128ELi4EZNS0_15gpu_kernel_implINS0_13BinaryFunctorIfffNS0_15binary_internal10MulFunctorIfEEEEEEvRNS_18TensorIteratorBaseERKT_EUliE_EEviT1_:
.text._ZN2at6native18elementwise_kernelILi128ELi4EZNS0_15gpu_kernel_implINS0_13BinaryFunctorIfffNS0_15binary_internal10MulFunctorIfEEEEEEvRNS_18TensorIteratorBaseERKT_EUliE_EEviT1_:
        /* <DEDUP_REMOVED lines=371> */
.L_x_7528:
        /* <DEDUP_REMOVED lines=18> */
.L_x_7533:
[----:B------:R-:W2:Y:S02]  /*1850*/  LDG.E.U8 R2, desc[UR36][R2.64] ;  /* 0x0000002402027981 */ /* 0x000ea4000c1e1100 */
[----:B--2---:R-:W-:Y:S01]  /*1860*/  I2FP.F32.U32 R19, R2 ;  /* 0x0000000200137245 */ /* 0x004fe20000201000 */
[----:B------:R-:W-:Y:S06]  /*1870*/  BRA `(.L_x_7535) ;  /* 0x0000000c00247947 */ /* 0x000fec0003800000 */
.L_x_7532:
        /* <DEDUP_REMOVED lines=9> */
.L_x_7537:
[----:B------:R-:W2:Y:S02]  /*1910*/  LDG.E R2, desc[UR36][R2.64] ;  /* 0x0000002402027981 */ /* 0x000ea4000c1e1900 */
[----:B--2---:R-:W-:Y:S01]  /*1920*/  I2FP.F32.S32 R19, R2 ;  /* 0x0000000200137245 */ /* 0x004fe20000201400 */
[----:B------:R-:W-:Y:S06]  /*1930*/  BRA `(.L_x_7535) ;  /* 0x0000000800f47947 */ /* 0x000fec0003800000 */
.L_x_7536:
[----:B------:R-:W2:Y:S02]  /*1940*/  LDG.E.U16 R2, desc[UR36][R2.64] ;  /* 0x0000002402027981 */ /* 0x000ea4000c1e1500 */
[----:B--2---:R0:W1:Y:S01]  /*1950*/  I2F.S16 R19, R2 ;  /* 0x0000000200137306 */ /* 0x0040620000101400 */
[----:B------:R-:W-:Y:S05]  /*1960*/  BRA `(.L_x_7535) ;  /* 0x0000000800e87947 */ /* 0x000fea0003800000 */
.L_x_7531:
        /* <DEDUP_REMOVED lines=8> */
.L_x_7539:
[----:B------:R-:W2:Y:S02]  /*19f0*/  LDG.E.U16 R2, desc[UR36][R2.64] ;  /* 0x0000002402027981 */ /* 0x000ea4000c1e1500 */
[----:B--2---:R-:W-:Y:S01]  /*1a00*/  HADD2.F32 R19, -RZ, R2.H0_H0 ;  /* 0x20000002ff137230 */ /* 0x004fe20000004100 */
[----:B------:R-:W-:Y:S06]  /*1a10*/  BRA `(.L_x_7535) ;  /* 0x0000000800bc7947 */ /* 0x000fec0003800000 */
.L_x_7538:
        /* <DEDUP_REMOVED lines=8> */
.L_x_7541:
[----:B------:R-:W2:Y:S02]  /*1aa0*/  LDG.E.U16 R2, desc[UR36][R2.64] ;  /* 0x0000002402027981 */ /* 0x000ea4000c1e1500 */
[----:B--2---:R-:W-:Y:S01]  /*1ab0*/  HADD2.F32 R19, -RZ, R2.H0_H0 ;  /* 0x20000002ff137230 */ /* 0x004fe20000004100 */
[----:B------:R-:W-:Y:S06]  /*1ac0*/  BRA `(.L_x_7535) ;  /* 0x0000000800907947 */ /* 0x000fec0003800000 */
.L_x_7540:
[----:B------:R-:W2:Y:S01]  /*1ad0*/  LDG.E.64 R2, desc[UR36][R2.64] ;  /* 0x0000002402027981 */ /* 0x000ea2000c1e1b00 */
[----:B------:R-:W-:Y:S01]  /*1ae0*/  UMOV UR4, 0xf0000000 ;  /* 0xf000000000047882 */ /* 0x000fe20000000000 */
[----:B------:R-:W-:Y:S01]  /*1af0*/  UMOV UR5, 0x380fffff ;  /* 0x380fffff00057882 */ /* 0x000fe20000000000 */
[----:B--2---:R-:W0:Y:S01]  /*1b00*/  F2F.F32.F64 R19, R2 ;  /* 0x0000000200137310 */ /* 0x004e220000301000 */
[----:B------:R-:W-:-:S14]  /*1b10*/  DSETP.GEU.AND P0, PT, |R2|, UR4, PT ;  /* 0x0000000402007e2a */ /* 0x000fdc000bf0e200 */
[----:B0-----:R-:W-:Y:S01]  /*1b20*/  @!P0 FMUL R19, R19, 1.175494350822287508e-38 ;  /* 0x0080000013138820 */ /* 0x001fe20000400000 */
[----:B------:R-:W-:Y:S06]  /*1b30*/  BRA `(.L_x_7535) ;  /* 0x0000000800747947 */ /* 0x000fec0003800000 */
.L_x_7530:
        /* <DEDUP_REMOVED lines=12> */
.L_x_7544:
[----:B------:R-:W2:Y:S01]  /*1c00*/  LDG.E.64 R2, desc[UR36][R2.64] ;  /* 0x0000002402027981 */ /* 0x000ea2000c1e1b00 */
[----:B------:R-:W-:Y:S01]  /*1c10*/  UMOV UR4, 0xf0000000 ;  /* 0xf000000000047882 */ /* 0x000fe20000000000 */
[----:B------:R-:W-:Y:S01]  /*1c20*/  UMOV UR5, 0x380fffff ;  /* 0x380fffff00057882 */ /* 0x000fe20000000000 */
[----:B--2---:R-:W0:Y:S01]  /*1c30*/  F2F.F32.F64 R19, R2 ;  /* 0x0000000200137310 */ /* 0x004e220000301000 */
[----:B------:R-:W-:-:S14]  /*1c40*/  DSETP.GEU.AND P0, PT, |R2|, UR4, PT ;  /* 0x0000000402007e2a */ /* 0x000fdc000bf0e200 */
[----:B0-----:R-:W-:Y:S01]  /*1c50*/  @!P0 FMUL R19, R19, 1.175494350822287508e-38 ;  /* 0x0080000013138820 */ /* 0x001fe20000400000 */
[----:B------:R-:W-:Y:S06]  /*1c60*/  BRA `(.L_x_7535) ;  /* 0x0000000800287947 */ /* 0x000fec0003800000 */
.L_x_7543:
        /* <DEDUP_REMOVED lines=25> */
.L_x_7546:
[----:B------:R-:W2:Y:S02]  /*1e00*/  LDG.E.U8 R2, desc[UR36][R2.64] ;  /* 0x0000002402027981 */ /* 0x000ea4000c1e1100 */
[C---:B--2---:R-:W-:Y:S01]  /*1e10*/  IMAD.SHL.U32 R4, R2.reuse, 0x2000000, RZ ;  /* 0x0200000002047824 */ /* 0x044fe200078e00ff */
[----:B------:R-:W-:-:S04]  /*1e20*/  SHF.L.U32 R5, R2, 0x8, RZ ;  /* 0x0000000802057819 */ /* 0x000fc800000006ff */
[----:B------:R-:W-:Y:S02]  /*1e30*/  ISETP.GT.U32.AND P0, PT, R4, 0x7ffffff, PT ;  /* 0x07ffffff0400780c */ /* 0x000fe40003f04070 */
[----:B------:R-:W-:-:S11]  /*1e40*/  PRMT R19, R5, 0x9910, RZ ;  /* 0x0000991005137816 */ /* 0x000fd600000000ff */
[----:B------:R-:W-:Y:S02]  /*1e50*/  @!P0 LOP3.LUT R0, R5, 0x7f00, RZ, 0xc0, !PT ;  /* 0x00007f0005008812 */ /* 0x000fe400078ec0ff */
[----:B------:R-:W-:Y:S02]  /*1e60*/  @P0 LEA.HI R4, R4, 0x70000000, RZ, 0x1c ;  /* 0x7000000004040811 */ /* 0x000fe400078fe0ff */
[----:B------:R-:W-:-:S05]  /*1e70*/  @!P0 LOP3.LUT R0, R0, 0x3f000000, RZ, 0xfc, !PT ;  /* 0x3f00000000008812 */ /* 0x000fca00078efcff */
[----:B------:R-:W-:Y:S01]  /*1e80*/  @!P0 FADD.FTZ R0, R0, -0.5 ;  /* 0xbf00000000008421 */ /* 0x000fe20000010000 */
[----:B------:R-:W-:-:S05]  /*1e90*/  @P0 FMUL.FTZ R0, R4, 1.9259299443872358531e-34 ;  /* 0x0780000004000820 */ /* 0x000fca0000410000 */
[----:B------:R-:W-:Y:S01]  /*1ea0*/  LOP3.LUT R19, R0, 0x80000000, R19, 0xf8, !PT ;  /* 0x8000000000137812 */ /* 0x000fe200078ef813 */
[----:B------:R-:W-:Y:S06]  /*1eb0*/  BRA `(.L_x_7535) ;  /* 0x0000000400947947 */ /* 0x000fec0003800000 */
.L_x_7545:
[----:B------:R-:W2:Y:S02]  /*1ec0*/  LDG.E.U16 R2, desc[UR36][R2.64] ;  /* 0x0000002402027981 */ /* 0x000ea4000c1e1500 */
[----:B--2---:R-:W-:Y:S01]  /*1ed0*/  IMAD.U32 R19, R2, 0x10000, RZ ;  /* 0x0001000002137824 */ /* 0x004fe200078e00ff */
[----:B------:R-:W-:Y:S06]  /*1ee0*/  BRA `(.L_x_7535) ;  /* 0x0000000400887947 */ /* 0x000fec0003800000 */
.L_x_7542:
        /* <DEDUP_REMOVED lines=11> */
.L_x_7549:
        /* <DEDUP_REMOVED lines=20> */
.L_x_7551:
[----:B------:R-:W-:Y:S05]  /*20e0*/  BSYNC.RECONVERGENT B0 ;  /* 0x0000000000007941 */ /* 0x000fea0003800200 */
.L_x_7550:
[----:B------:R-:W-:Y:S02]  /*20f0*/  SHF.L.U32 R0, R0, 0x14, RZ ;  /* 0x0000001400007819 */ /* 0x000fe400000006ff */
[----:B------:R-:W-:-:S04]  /*2100*/  LEA R2, R2, 0x3b800000, 0x17 ;  /* 0x3b80000002027811 */ /* 0x000fc800078eb8ff */
[----:B------:R-:W-:Y:S01]  /*2110*/  LOP3.LUT R19, R2, R0, R19, 0xfe, !PT ;  /* 0x0000000002137212 */ /* 0x000fe200078efe13 */
[----:B------:R-:W-:Y:S06]  /*2120*/  BRA `(.L_x_7535) ;  /* 0x0000000000f87947 */ /* 0x000fec0003800000 */
.L_x_7548:
        /* <DEDUP_REMOVED lines=20> */
.L_x_7553:
[----:B------:R-:W-:Y:S05]  /*2270*/  BSYNC.RECONVERGENT B0 ;  /* 0x0000000000007941 */ /* 0x000fea0003800200 */
.L_x_7552:
[----:B------:R-:W-:Y:S01]  /*2280*/  IMAD.SHL.U32 R0, R0, 0x200000, RZ ;  /* 0x0020000000007824 */ /* 0x000fe200078e00ff */
[----:B------:R-:W-:-:S04]  /*2290*/  LEA R2, R2, 0x37800000, 0x17 ;  /* 0x3780000002027811 */ /* 0x000fc800078eb8ff */
[----:B------:R-:W-:Y:S01]  /*22a0*/  LOP3.LUT R19, R2, R0, R19, 0xfe, !PT ;  /* 0x0000000002137212 */ /* 0x000fe200078efe13 */
[----:B------:R-:W-:Y:S06]  /*22b0*/  BRA `(.L_x_7535) ;  /* 0x0000000000947947 */ /* 0x000fec0003800000 */
.L_x_7547:
[----:B------:R-:W-:-:S09]  /*22c0*/  UISETP.NE.AND UP0, UPT, UR4, 0x1c, UPT ;  /* 0x0000001c0400788c */ /* 0x000fd2000bf05270 */
[----:B------:R-:W-:Y:S05]  /*22d0*/  BRA.U !UP0, `(.L_x_7554) ;  /* 0x0000000108847547 */ /* 0x000fea000b800000 */
[----:B------:R-:W-:-:S09]  /*22e0*/  UISETP.NE.AND UP0, UPT, UR4, 0x1d, UPT ;  /* 0x0000001d0400788c */ /* 0x000fd2000bf05270 */
[----:B------:R-:W-:Y:S05]  /*22f0*/  BRA.U !UP0, `(.L_x_7555) ;  /* 0x0000000108707547 */ /* 0x000fea000b800000 */
[----:B------:R-:W-:-:S09]  /*2300*/  UISETP.NE.AND UP0, UPT, UR4, 0x2c, UPT ;  /* 0x0000002c0400788c */ /* 0x000fd2000bf05270 */
[----:B------:R-:W-:Y:S05]  /*2310*/  BRA.U !UP0, `(.L_x_7556) ;  /* 0x0000000108487547 */ /* 0x000fea000b800000 */
.L_x_7534:
        /* <DEDUP_REMOVED lines=16> */
.L_x_7557:
[----:B------:R-:W-:Y:S01]  /*2420*/  MOV R19, RZ ;  /* 0x000000ff00137202 */ /* 0x000fe20000000f00 */
[----:B------:R-:W-:Y:S06]  /*2430*/  BRA `(.L_x_7535) ;  /* 0x0000000000347947 */ /* 0x000fec0003800000 */
.L_x_7556:
        /* <DEDUP_REMOVED lines=8> */
.L_x_7555:
[----:B------:R-:W2:Y:S02]  /*24c0*/  LDG.E.64 R2, desc[UR36][R2.64] ;  /* 0x0000002402027981 */ /* 0x000ea4000c1e1b00 */
[----:B--2---:R0:W1:Y:S01]  /*24d0*/  I2F.U64 R19, R2 ;  /* 0x0000000200137312 */ /* 0x0040620000301000 */
[----:B------:R-:W-:Y:S05]  /*24e0*/  BRA `(.L_x_7535) ;  /* 0x0000000000087947 */ /* 0x000fea0003800000 */
.L_x_7554:
[----:B------:R-:W2:Y:S02]  /*24f0*/  LDG.E R2, desc[UR36][R2.64] ;  /* 0x0000002402027981 */ /* 0x000ea4000c1e1900 */
[----:B--2---:R-:W-:-:S07]  /*2500*/  I2FP.F32.U32 R19, R2 ;  /* 0x0000000200137245 */ /* 0x004fce0000201000 */
.L_x_7535:
[----:B------:R-:W-:Y:S05]  /*2510*/  BSYNC.RECONVERGENT B6 ;  /* 0x0000000000067941 */ /* 0x000fea0003800200 */
.L_x_7529:
[----:B------:R-:W0:Y:S01]  /*2520*/  LDCU.64 UR6, c[0x0][0x5f8] ;  /* 0x0000bf00ff0677ac */ /* 0x000e220008000a00 */
[----:B------:R-:W-:Y:S01]  /*2530*/  BSSY.RECONVERGENT B6, `(.L_x_7558) ;  /* 0x00000dd000067945 */ /* 0x000fe20003800200 */
[----:B------:R-:W-:-:S04]  /*2540*/  UPRMT UR4, UR42, 0x9910, URZ ;  /* 0x000099102a047896 */ /* 0x000fc800080000ff */
[----:B------:R-:W-:Y:S01]  /*2550*/  UISETP.GT.AND UP0, UPT, UR4, 0x9, UPT ;  /* 0x000000090400788c */ /* 0x000fe2000bf04270 */
[----:B0-234-:R-:W-:-:S05]  /*2560*/  IADD3 R2, P0, PT, R18, UR6, RZ ;  /* 0x0000000612027c10 */ /* 0x01dfca000ff1e0ff */
        /* <DEDUP_REMOVED lines=13> */
.L_x_7562:
[----:B------:R-:W2:Y:S02]  /*2640*/  LDG.E.U8 R2, desc[UR36][R2.64] ;  /* 0x0000002402027981 */ /* 0x000ea4000c1e1100 */
[----:B--2---:R-:W-:Y:S01]  /*2650*/  I2FP.F32.U32 R4, R2 ;  /* 0x0000000200047245 */ /* 0x004fe20000201000 */
[----:B------:R-:W-:Y:S06]  /*2660*/  BRA `(.L_x_7564) ;  /* 0x0000000c00247947 */ /* 0x000fec0003800000 */
.L_x_7561:
        /* <DEDUP_REMOVED lines=9> */
.L_x_7566:
[----:B------:R-:W2:Y:S02]  /*2700*/  LDG.E R2, desc[UR36][R2.64] ;  /* 0x0000002402027981 */ /* 0x000ea4000c1e1900 */
[----:B--2---:R-:W-:Y:S01]  /*2710*/  I2FP.F32.S32 R4, R2 ;  /* 0x0000000200047245 */ /* 0x004fe20000201400 */
[----:B------:R-:W-:Y:S06]  /*2720*/  BRA `(.L_x_7564) ;  /* 0x0000000800f47947 */ /* 0x000fec0003800000 */
.L_x_7565:
[----:B------:R-:W2:Y:S02]  /*2730*/  LDG.E.U16 R2, desc[UR36][R2.64] ;  /* 0x0000002402027981 */ /* 0x000ea4000c1e1500 */
[----:B--2---:R0:W2:Y:S01]  /*2740*/  I2F.S16 R4, R2 ;  /* 0x0000000200047306 */ /* 0x0040a20000101400 */
[----:B------:R-:W-:Y:S05]  /*2750*/  BRA `(.L_x_7564) ;  /* 0x0000000800e87947 */ /* 0x000fea0003800000 */
.L_x_7560:
        /* <DEDUP_REMOVED lines=8> */
.L_x_7568:
[----:B------:R-:W2:Y:S02]  /*27e0*/  LDG.E.U16 R2, desc[UR36][R2.64] ;  /* 0x0000002402027981 */ /* 0x000ea4000c1e1500 */
[----:B--2---:R-:W-:Y:S01]  /*27f0*/  HADD2.F32 R4, -RZ, R2.H0_H0 ;  /* 0x20000002ff047230 */ /* 0x004fe20000004100 */
[----:B------:R-:W-:Y:S06]  /*2800*/  BRA `(.L_x_7564) ;  /* 0x0000000800bc7947 */ /* 0x000fec0003800000 */
.L_x_7567:
        /* <DEDUP_REMOVED lines=8> */
.L_x_7570:
[----:B------:R-:W2:Y:S02]  /*2890*/  LDG.E.U16 R2, desc[UR36][R2.64] ;  /* 0x0000002402027981 */ /* 0x000ea4000c1e1500 */
[----:B--2---:R-:W-:Y:S01]  /*28a0*/  HADD2.F32 R4, -RZ, R2.H0_H0 ;  /* 0x20000002ff047230 */ /* 0x004fe20000004100 */
[----:B------:R-:W-:Y:S06]  /*28b0*/  BRA `(.L_x_7564) ;  /* 0x0000000800907947 */ /* 0x000fec0003800000 */
.L_x_7569:
[----:B------:R-:W2:Y:S01]  /*28c0*/  LDG.E.64 R2, desc[UR36][R2.64] ;  /* 0x0000002402027981 */ /* 0x000ea2000c1e1b00 */
[----:B------:R-:W-:Y:S01]  /*28d0*/  UMOV UR4, 0xf0000000 ;  /* 0xf000000000047882 */ /* 0x000fe20000000000 */
[----:B------:R-:W-:Y:S01]  /*28e0*/  UMOV UR5, 0x380fffff ;  /* 0x380fffff00057882 */ /* 0x000fe20000000000 */
[----:B--2---:R-:W0:Y:S01]  /*28f0*/  F2F.F32.F64 R4, R2 ;  /* 0x0000000200047310 */ /* 0x004e220000301000 */
[----:B------:R-:W-:-:S14]  /*2900*/  DSETP.GEU.AND P0, PT, |R2|, UR4, PT ;  /* 0x0000000402007e2a */ /* 0x000fdc000bf0e200 */
[----:B0-----:R-:W-:Y:S01]  /*2910*/  @!P0 FMUL R4, R4, 1.175494350822287508e-38 ;  /* 0x0080000004048820 */ /* 0x001fe20000400000 */
[----:B------:R-:W-:Y:S06]  /*2920*/  BRA `(.L_x_7564) ;  /* 0x0000000800747947 */ /* 0x000fec0003800000 */
.L_x_7559:
        /* <DEDUP_REMOVED lines=12> */
.L_x_7573:
[----:B------:R-:W2:Y:S01]  /*29f0*/  LDG.E.64 R2, desc[UR36][R2.64] ;  /* 0x0000002402027981 */ /* 0x000ea2000c1e1b00 */
[----:B------:R-:W-:Y:S01]  /*2a00*/  UMOV UR4, 0xf0000000 ;  /* 0xf000000000047882 */ /* 0x000fe20000000000 */
[----:B------:R-:W-:Y:S01]  /*2a10*/  UMOV UR5, 0x380fffff ;  /* 0x380fffff00057882 */ /* 0x000fe20000000000 */
[----:B--2---:R-:W0:Y:S01]  /*2a20*/  F2F.F32.F64 R4, R2 ;  /* 0x0000000200047310 */ /* 0x004e220000301000 */
[----:B------:R-:W-:-:S14]  /*2a30*/  DSETP.GEU.AND P0, PT, |R2|, UR4, PT ;  /* 0x0000000402007e2a */ /* 0x000fdc000bf0e200 */
[----:B0-----:R-:W-:Y:S01]  /*2a40*/  @!P0 FMUL R4, R4, 1.175494350822287508e-38 ;  /* 0x0080000004048820 */ /* 0x001fe20000400000 */
[----:B------:R-:W-:Y:S06]  /*2a50*/  BRA `(.L_x_7564) ;  /* 0x0000000800287947 */ /* 0x000fec0003800000 */
.L_x_7572:
        /* <DEDUP_REMOVED lines=25> */
.L_x_7575:
[----:B------:R-:W2:Y:S02]  /*2bf0*/  LDG.E.U8 R2, desc[UR36][R2.64] ;  /* 0x0000002402027981 */ /* 0x000ea4000c1e1100 */
        /* <DEDUP_REMOVED lines=11> */
.L_x_7574:
[----:B------:R-:W2:Y:S02]  /*2cb0*/  LDG.E.U16 R2, desc[UR36][R2.64] ;  /* 0x0000002402027981 */ /* 0x000ea4000c1e1500 */
[----:B--2---:R-:W-:Y:S01]  /*2cc0*/  IMAD.U32 R4, R2, 0x10000, RZ ;  /* 0x0001000002047824 */ /* 0x004fe200078e00ff */
[----:B------:R-:W-:Y:S06]  /*2cd0*/  BRA `(.L_x_7564) ;  /* 0x0000000400887947 */ /* 0x000fec0003800000 */
.L_x_7571:
        /* <DEDUP_REMOVED lines=11> */
.L_x_7578:
        /* <DEDUP_REMOVED lines=20> */
.L_x_7580:
[----:B------:R-:W-:Y:S05]  /*2ed0*/  BSYNC.RECONVERGENT B0 ;  /* 0x0000000000007941 */ /* 0x000fea0003800200 */
.L_x_7579:
[----:B------:R-:W-:Y:S01]  /*2ee0*/  IMAD.SHL.U32 R0, R0, 0x100000, RZ ;  /* 0x0010000000007824 */ /* 0x000fe200078e00ff */
[----:B------:R-:W-:-:S04]  /*2ef0*/  LEA R2, R2, 0x3b800000, 0x17 ;  /* 0x3b80000002027811 */ /* 0x000fc800078eb8ff */
[----:B------:R-:W-:Y:S01]  /*2f00*/  LOP3.LUT R4, R2, R0, R7, 0xfe, !PT ;  /* 0x0000000002047212 */ /* 0x000fe200078efe07 */
[----:B------:R-:W-:Y:S06]  /*2f10*/  BRA `(.L_x_7564) ;  /* 0x0000000000f87947 */ /* 0x000fec0003800000 */
.L_x_7577:
        /* <DEDUP_REMOVED lines=20> */
.L_x_7582:
[----:B------:R-:W-:Y:S05]  /*3060*/  BSYNC.RECONVERGENT B0 ;  /* 0x0000000000007941 */ /* 0x000fea0003800200 */
.L_x_7581:
[----:B------:R-:W-:Y:S02]  /*3070*/  SHF.L.U32 R0, R0, 0x15, RZ ;  /* 0x0000001500007819 */ /* 0x000fe400000006ff */
[----:B------:R-:W-:-:S04]  /*3080*/  LEA R2, R2, 0x37800000, 0x17 ;  /* 0x3780000002027811 */ /* 0x000fc800078eb8ff */
[----:B------:R-:W-:Y:S01]  /*3090*/  LOP3.LUT R4, R2, R0, R7, 0xfe, !PT ;  /* 0x0000000002047212 */ /* 0x000fe200078efe07 */
[----:B------:R-:W-:Y:S06]  /*30a0*/  BRA `(.L_x_7564) ;  /* 0x0000000000947947 */ /* 0x000fec0003800000 */
.L_x_7576:
[----:B------:R-:W-:-:S09]  /*30b0*/  UISETP.NE.AND UP0, UPT, UR4, 0x1c, UPT ;  /* 0x0000001c0400788c */ /* 0x000fd2000bf05270 */
[----:B------:R-:W-:Y:S05]  /*30c0*/  BRA.U !UP0, `(.L_x_7583) ;  /* 0x0000000108847547 */ /* 0x000fea000b800000 */
[----:B------:R-:W-:-:S09]  /*30d0*/  UISETP.NE.AND UP0, UPT, UR4, 0x1d, UPT ;  /* 0x0000001d0400788c */ /* 0x000fd2000bf05270 */
[----:B------:R-:W-:Y:S05]  /*30e0*/  BRA.U !UP0, `(.L_x_7584) ;  /* 0x0000000108707547 */ /* 0x000fea000b800000 */
[----:B------:R-:W-:-:S09]  /*30f0*/  UISETP.NE.AND UP0, UPT, UR4, 0x2c, UPT ;  /* 0x0000002c0400788c */ /* 0x000fd2000bf05270 */
[----:B------:R-:W-:Y:S05]  /*3100*/  BRA.U !UP0, `(.L_x_7585) ;  /* 0x0000000108487547 */ /* 0x000fea000b800000 */
.L_x_7563:
[----:B------:R-:W-:Y:S01]  /*3110*/  MOV R2, 0x0 ;  /* 0x0000000000027802 */ /* 0x000fe20000000f00 */
        /* <DEDUP_REMOVED lines=15> */
.L_x_7586:
[----:B------:R-:W-:Y:S01]  /*3210*/  IMAD.MOV.U32 R4, RZ, RZ, RZ ;  /* 0x000000ffff047224 */ /* 0x000fe200078e00ff */
[----:B------:R-:W-:Y:S06]  /*3220*/  BRA `(.L_x_7564) ;  /* 0x0000000000347947 */ /* 0x000fec0003800000 */
.L_x_7585:
        /* <DEDUP_REMOVED lines=8> */
.L_x_7584:
[----:B------:R-:W2:Y:S02]  /*32b0*/  LDG.E.64 R2, desc[UR36][R2.64] ;  /* 0x0000002402027981 */ /* 0x000ea4000c1e1b00 */
[----:B--2---:R0:W2:Y:S01]  /*32c0*/  I2F.U64 R4, R2 ;  /* 0x0000000200047312 */ /* 0x0040a20000301000 */
[----:B------:R-:W-:Y:S05]  /*32d0*/  BRA `(.L_x_7564) ;  /* 0x0000000000087947 */ /* 0x000fea0003800000 */
.L_x_7583:
[----:B------:R-:W2:Y:S02]  /*32e0*/  LDG.E R2, desc[UR36][R2.64] ;  /* 0x0000002402027981 */ /* 0x000ea4000c1e1900 */
[----:B--2---:R-:W-:-:S07]  /*32f0*/  I2FP.F32.U32 R4, R2 ;  /* 0x0000000200047245 */ /* 0x004fce0000201000 */
.L_x_7564:
[----:B------:R-:W-:Y:S05]  /*3300*/  BSYNC.RECONVERGENT B6 ;  /* 0x0000000000067941 */ /* 0x000fea0003800200 */
.L_x_7558:
[----:B------:R-:W0:Y:S01]  /*3310*/  LDCU.64 UR6, c[0x0][0x5e8] ;  /* 0x0000bd00ff0677ac */ /* 0x000e220008000a00 */
[----:B-12--5:R-:W-:Y:S01]  /*3320*/  FMUL.FTZ R4, R4, R19 ;  /* 0x0000001304047220 */ /* 0x026fe20000410000 */
[----:B------:R-:W-:-:S04]  /*3330*/  UPRMT UR4, UR43, 0x9910, URZ ;  /* 0x000099102b047896 */ /* 0x000fc800080000ff */
[----:B------:R-:W-:Y:S01]  /*3340*/  UISETP.GT.AND UP0, UPT, UR4, 0x9, UPT ;  /* 0x000000090400788c */ /* 0x000fe2000bf04270 */
[----:B0--34-:R-:W-:-:S05]  /*3350*/  IADD3 R2, P0, PT, R16, UR6, RZ ;  /* 0x0000000610027c10 */ /* 0x019fca000ff1e0ff */
        /* <DEDUP_REMOVED lines=13> */
.L_x_7590:
[----:B------:R-:W0:Y:S02]  /*3430*/  F2I.S64.TRUNC R4, R4 ;  /* 0x0000000400047311 */ /* 0x000e24000020d900 */
[----:B0-----:R-:W-:-:S05]  /*3440*/  MOV R7, R4 ;  /* 0x0000000400077202 */ /* 0x001fca0000000f00 */
[----:B------:R0:W-:Y:S01]  /*3450*/  STG.E.U8 desc[UR36][R2.64], R7 ;  /* 0x0000000702007986 */ /* 0x0001e2000c101124 */
[----:B------:R-:W-:Y:S05]  /*3460*/  BRA `(.L_x_7592) ;  /* 0x0000000c002c7947 */ /* 0x000fea0003800000 */
.L_x_7589:
        /* <DEDUP_REMOVED lines=9> */
.L_x_7594:
[----:B------:R-:W0:Y:S02]  /*3500*/  F2I.FTZ.TRUNC.NTZ R5, R4 ;  /* 0x0000000400057305 */ /* 0x000e24000021f100 */
[----:B0-----:R0:W-:Y:S01]  /*3510*/  STG.E desc[UR36][R2.64], R5 ;  /* 0x0000000502007986 */ /* 0x0011e2000c101924 */
[----:B------:R-:W-:Y:S05]  /*3520*/  BRA `(.L_x_7592) ;  /* 0x0000000800fc7947 */ /* 0x000fea0003800000 */
.L_x_7593:
[----:B------:R-:W0:Y:S02]  /*3530*/  F2I.FTZ.TRUNC.NTZ R5, R4 ;  /* 0x0000000400057305 */ /* 0x000e24000021f100 */
[----:B0-----:R0:W-:Y:S01]  /*3540*/  STG.E.U16 desc[UR36][R2.64], R5 ;  /* 0x0000000502007986 */ /* 0x0011e2000c101524 */
[----:B------:R-:W-:Y:S05]  /*3550*/  BRA `(.L_x_7592) ;  /* 0x0000000800f07947 */ /* 0x000fea0003800000 */
.L_x_7588:
        /* <DEDUP_REMOVED lines=8> */
.L_x_7596:
[----:B------:R-:W-:-:S05]  /*35e0*/  F2FP.F16.F32.PACK_AB R4, RZ, R4 ;  /* 0x00000004ff04723e */ /* 0x000fca00000000ff */
[----:B------:R0:W-:Y:S01]  /*35f0*/  STG.E.U16 desc[UR36][R2.64], R4 ;  /* 0x0000000402007986 */ /* 0x0001e2000c101524 */
[----:B------:R-:W-:Y:S05]  /*3600*/  BRA `(.L_x_7592) ;  /* 0x0000000800c47947 */ /* 0x000fea0003800000 */
.L_x_7595:
        /* <DEDUP_REMOVED lines=9> */
.L_x_7598:
[----:B------:R-:W-:-:S04]  /*36a0*/  F2FP.F16.F32.PACK_AB R5, RZ, R4 ;  /* 0x00000004ff05723e */ /* 0x000fc800000000ff */
[----:B------:R-:W-:-:S05]  /*36b0*/  PRMT R5, R5, 0x5410, RZ ;  /* 0x0000541005057816 */ /* 0x000fca00000000ff */
[----:B------:R2:W-:Y:S01]  /*36c0*/  STG.E desc[UR36][R2.64], R5 ;  /* 0x0000000502007986 */ /* 0x0005e2000c101924 */
[----:B------:R-:W-:Y:S05]  /*36d0*/  BRA `(.L_x_7592) ;  /* 0x0000000800907947 */ /* 0x000fea0003800000 */
.L_x_7597:
[----:B------:R-:W-:-:S06]  /*36e0*/  FMUL.FTZ R4, R4, 1 ;  /* 0x3f80000004047820 */ /* 0x000fcc0000410000 */
[----:B------:R-:W0:Y:S02]  /*36f0*/  F2F.F64.F32 R4, R4 ;  /* 0x0000000400047310 */ /* 0x000e240000201800 */
[----:B0-----:R4:W-:Y:S01]  /*3700*/  STG.E.64 desc[UR36][R2.64], R4 ;  /* 0x0000000402007986 */ /* 0x0019e2000c101b24 */
[----:B------:R-:W-:Y:S05]  /*3710*/  BRA `(.L_x_7592) ;  /* 0x0000000800807947 */ /* 0x000fea0003800000 */
.L_x_7587:
        /* <DEDUP_REMOVED lines=12> */
.L_x_7601:
[----:B------:R-:W-:Y:S01]  /*37e0*/  FMUL.FTZ R4, R4, 1 ;  /* 0x3f80000004047820 */ /* 0x000fe20000410000 */
[----:B------:R-:W-:-:S05]  /*37f0*/  CS2R R6, SRZ ;  /* 0x0000000000067805 */ /* 0x000fca000001ff00 */
[----:B------:R-:W0:Y:S02]  /*3800*/  F2F.F64.F32 R4, R4 ;  /* 0x0000000400047310 */ /* 0x000e240000201800 */
[----:B0-----:R0:W-:Y:S01]  /*3810*/  STG.E.128 desc[UR36][R2.64], R4 ;  /* 0x0000000402007986 */ /* 0x0011e2000c101d24 */
[----:B------:R-:W-:Y:S05]  /*3820*/  BRA `(.L_x_7592) ;  /* 0x00000008003c7947 */ /* 0x000fea0003800000 */
.L_x_7600:
        /* <DEDUP_REMOVED lines=18> */
.L_x_7605:
[----:B------:R-:W-:Y:S05]  /*3950*/  BSYNC.RECONVERGENT B0 ;  /* 0x0000000000007941 */ /* 0x000fea0003800200 */
.L_x_7604:
[----:B------:R-:W-:-:S05]  /*3960*/  LOP3.LUT R7, R0, 0x80, R7, 0xf8, !PT ;  /* 0x0000008000077812 */ /* 0x000fca00078ef807 */
[----:B------:R0:W-:Y:S01]  /*3970*/  STG.E.U8 desc[UR36][R2.64], R7 ;  /* 0x0000000702007986 */ /* 0x0001e2000c101124 */
[----:B------:R-:W-:Y:S05]  /*3980*/  BRA `(.L_x_7592) ;  /* 0x0000000400e47947 */ /* 0x000fea0003800000 */
.L_x_7603:
[----:B------:R-:W-:Y:S01]  /*3990*/  LOP3.LUT R6, R4, 0x7fffffff, RZ, 0xc0, !PT ;  /* 0x7fffffff04067812 */ /* 0x000fe200078ec0ff */
[----:B------:R-:W-:Y:S01]  /*39a0*/  BSSY.RECONVERGENT B0, `(.L_x_7606) ;  /* 0x000000d000007945 */ /* 0x000fe20003800200 */
        /* <DEDUP_REMOVED lines=12> */
.L_x_7607:
[----:B------:R-:W-:Y:S05]  /*3a70*/  BSYNC.RECONVERGENT B0 ;  /* 0x0000000000007941 */ /* 0x000fea0003800200 */
.L_x_7606:
[----:B------:R-:W-:-:S05]  /*3a80*/  LOP3.LUT R5, R0, 0x80, R7, 0xf8, !PT ;  /* 0x0000008000057812 */ /* 0x000fca00078ef807 */
[----:B------:R0:W-:Y:S01]  /*3a90*/  STG.E.U8 desc[UR36][R2.64], R5 ;  /* 0x0000000502007986 */ /* 0x0001e2000c101124 */
[----:B------:R-:W-:Y:S05]  /*3aa0*/  BRA `(.L_x_7592) ;  /* 0x00000004009c7947 */ /* 0x000fea0003800000 */
.L_x_7602:
[----:B------:R-:W-:-:S05]  /*3ab0*/  F2FP.BF16.F32.PACK_AB R4, RZ, R4 ;  /* 0x00000004ff04723e */ /* 0x000fca00000010ff */
[----:B------:R0:W-:Y:S01]  /*3ac0*/  STG.E.U16 desc[UR36][R2.64], R4 ;  /* 0x0000000402007986 */ /* 0x0001e2000c101524 */
[----:B------:R-:W-:Y:S05]  /*3ad0*/  BRA `(.L_x_7592) ;  /* 0x0000000400907947 */ /* 0x000fea0003800000 */
.L_x_7599:
        /* <DEDUP_REMOVED lines=11> */
.L_x_7610:
        /* <DEDUP_REMOVED lines=12> */
.L_x_7613:
[----:B------:R-:W-:-:S04]  /*3c50*/  SHF.R.U32.HI R0, RZ, 0x14, R4 ;  /* 0x00000014ff007819 */ /* 0x000fc80000011604 */
[----:B------:R-:W-:-:S04]  /*3c60*/  LOP3.LUT R5, R0, 0x1, RZ, 0xc0, !PT ;  /* 0x0000000100057812 */ /* 0x000fc800078ec0ff */
[----:B------:R-:W-:-:S04]  /*3c70*/  IADD3 R0, PT, PT, R4, 0x487ffff, R5 ;  /* 0x0487ffff04007810 */ /* 0x000fc80007ffe005 */
[----:B------:R-:W-:-:S04]  /*3c80*/  SHF.R.U32.HI R0, RZ, 0x14, R0 ;  /* 0x00000014ff007819 */ /* 0x000fc80000011600 */
[----:B------:R-:W-:-:S07]  /*3c90*/  LOP3.LUT R5, R0, 0xff, RZ, 0xc0, !PT ;  /* 0x000000ff00057812 */ /* 0x000fce00078ec0ff */
.L_x_7614:
[----:B------:R-:W-:-:S04]  /*3ca0*/  SHF.R.U32.HI R4, RZ, 0x18, R4 ;  /* 0x00000018ff047819 */ /* 0x000fc80000011604 */
[----:B------:R-:W-:-:S04]  /*3cb0*/  LOP3.LUT R5, R5, 0x80, R4, 0xf8, !PT ;  /* 0x0000008005057812 */ /* 0x000fc800078ef804 */
[----:B------:R-:W-:-:S07]  /*3cc0*/  PRMT R0, R5, 0x7610, R0 ;  /* 0x0000761005007816 */ /* 0x000fce0000000000 */
.L_x_7612:
[----:B------:R-:W-:Y:S05]  /*3cd0*/  BSYNC.RECONVERGENT B0 ;  /* 0x0000000000007941 */ /* 0x000fea0003800200 */
.L_x_7611:
[----:B------:R0:W-:Y:S01]  /*3ce0*/  STG.E.U8 desc[UR36][R2.64], R0 ;  /* 0x0000000002007986 */ /* 0x0001e2000c101124 */
[----:B------:R-:W-:Y:S05]  /*3cf0*/  BRA `(.L_x_7592) ;  /* 0x0000000400087947 */ /* 0x000fea0003800000 */
.L_x_7609:
        /* <DEDUP_REMOVED lines=12> */
.L_x_7617:
[----:B------:R-:W-:-:S04]  /*3dc0*/  SHF.R.U32.HI R0, RZ, 0x15, R4 ;  /* 0x00000015ff007819 */ /* 0x000fc80000011604 */
[----:B------:R-:W-:-:S04]  /*3dd0*/  LOP3.LUT R5, R0, 0x1, RZ, 0xc0, !PT ;  /* 0x0000000100057812 */ /* 0x000fc800078ec0ff */
[----:B------:R-:W-:-:S04]  /*3de0*/  IADD3 R0, PT, PT, R4, 0x88fffff, R5 ;  /* 0x088fffff04007810 */ /* 0x000fc80007ffe005 */
[----:B------:R-:W-:-:S04]  /*3df0*/  SHF.R.U32.HI R0, RZ, 0x15, R0 ;  /* 0x00000015ff007819 */ /* 0x000fc80000011600 */
[----:B------:R-:W-:-:S07]  /*3e00*/  LOP3.LUT R5, R0, 0xff, RZ, 0xc0, !PT ;  /* 0x000000ff00057812 */ /* 0x000fce00078ec0ff */
.L_x_7618:
[----:B------:R-:W-:-:S04]  /*3e10*/  SHF.R.U32.HI R4, RZ, 0x18, R4 ;  /* 0x00000018ff047819 */ /* 0x000fc80000011604 */
[----:B------:R-:W-:-:S04]  /*3e20*/  LOP3.LUT R5, R5, 0x80, R4, 0xf8, !PT ;  /* 0x0000008005057812 */ /* 0x000fc800078ef804 */
[----:B------:R-:W-:-:S07]  /*3e30*/  PRMT R0, R5, 0x7610, R0 ;  /* 0x0000761005007816 */ /* 0x000fce0000000000 */
.L_x_7616:
[----:B------:R-:W-:Y:S05]  /*3e40*/  BSYNC.RECONVERGENT B0 ;  /* 0x0000000000007941 */ /* 0x000fea0003800200 */
.L_x_7615:
[----:B------:R0:W-:Y:S01]  /*3e50*/  STG.E.U8 desc[UR36][R2.64], R0 ;  /* 0x0000000002007986 */ /* 0x0001e2000c101124 */
[----:B------:R-:W-:Y:S05]  /*3e60*/  BRA `(.L_x_7592) ;  /* 0x0000000000ac7947 */ /* 0x000fea0003800000 */
.L_x_7608:
[----:B------:R-:W-:-:S09]  /*3e70*/  UISETP.NE.AND UP0, UPT, UR4, 0x1c, UPT ;  /* 0x0000001c0400788c */ /* 0x000fd2000bf05270 */
[----:B------:R-:W-:Y:S05]  /*3e80*/  BRA.U !UP0, `(.L_x_7619) ;  /* 0x00000001089c7547 */ /* 0x000fea000b800000 */
[----:B------:R-:W-:-:S09]  /*3e90*/  UISETP.NE.AND UP0, UPT, UR4, 0x1d, UPT ;  /* 0x0000001d0400788c */ /* 0x000fd2000bf05270 */
[----:B------:R-:W-:Y:S05]  /*3ea0*/  BRA.U !UP0, `(.L_x_7620) ;  /* 0x0000000108887547 */ /* 0x000fea000b800000 */
[----:B------:R-:W-:-:S09]  /*3eb0*/  UISETP.NE.AND UP0, UPT, UR4, 0x2c, UPT ;  /* 0x0000002c0400788c */ /* 0x000fd2000bf05270 */
[----:B------:R-:W-:Y:S05]  /*3ec0*/  BRA.U !UP0, `(.L_x_7621) ;  /* 0x0000000108447547 */ /* 0x000fea000b800000 */
.L_x_7591:
        /* <DEDUP_REMOVED lines=16> */
.L_x_7622:
[----:B------:R-:W-:Y:S05]  /*3fd0*/  BRA `(.L_x_7592) ;  /* 0x0000000000507947 */ /* 0x000fea0003800000 */
.L_x_7621:
        /* <DEDUP_REMOVED lines=15> */
.L_x_7620:
[----:B------:R-:W0:Y:S02]  /*40d0*/  F2I.U64.TRUNC R4, R4 ;  /* 0x0000000400047311 */ /* 0x000e24000020d800 */
[----:B0-----:R0:W-:Y:S01]  /*40e0*/  STG.E.64 desc[UR36][R2.64], R4 ;  /* 0x0000000402007986 */ /* 0x0011e2000c101b24 */
[----:B------:R-:W-:Y:S05]  /*40f0*/  BRA `(.L_x_7592) ;  /* 0x0000000000087947 */ /* 0x000fea0003800000 */
.L_x_7619:
[----:B------:R-:W0:Y:S02]  /*4100*/  F2I.FTZ.U32.TRUNC.NTZ R5, R4 ;  /* 0x0000000400057305 */ /* 0x000e24000021f000 */
[----:B0-----:R0:W-:Y:S02]  /*4110*/  STG.E desc[UR36][R2.64], R5 ;  /* 0x0000000502007986 */ /* 0x0011e4000c101924 */
.L_x_7592:
[----:B------:R-:W-:-:S07]  /*4120*/  VIADD R17, R17, 0x80 ;  /* 0x0000008011117836 */ /* 0x000fce0000000000 */
.L_x_7527:
[----:B------:R-:W-:Y:S05]  /*4130*/  BSYNC.RECONVERGENT B7 ;  /* 0x0000000000077941 */ /* 0x000fea0003800200 */
.L_x_7526:
        /* <DEDUP_REMOVED lines=358> */
.L_x_7625:
        /* <DEDUP_REMOVED lines=18> */
.L_x_7630:
[----:B------:R-:W2:Y:S02]  /*58c0*/  LDG.E.U8 R2, desc[UR36][R2.64] ;  /* 0x0000002402027981 */ /* 0x000ea4000c1e1100 */
[----:B--2---:R-:W-:Y:S01]  /*58d0*/  I2FP.F32.U32 R19, R2 ;  /* 0x0000000200137245 */ /* 0x004fe20000201000 */
[----:B------:R-:W-:Y:S06]  /*58e0*/  BRA `(.L_x_7632) ;  /* 0x0000000c00247947 */ /* 0x000fec0003800000 */
.L_x_7629:
[----:B------:R-:W-:-:S09]  /*58f0*/  UISETP.NE.AND UP0, UPT, UR4, 0x2, UPT ;  /* 0x000000020400788c */ /* 0x000fd2000bf05270 */
[----:B------:R-:W-:Y:S05]  /*5900*/  BRA.U !UP0, `(.L_x_7633) ;  /* 0x0000000108287547 */ /* 0x000fea000b800000 */
[----:B------:R-:W-:-:S09]  /*5910*/  UISETP.NE.AND UP0, UPT, UR4, 0x3, UPT ;  /* 0x000000030400788c */ /* 0x000fd2000bf05270 */
[----:B------:R-:W-:Y:S05]  /*5920*/  BRA.U !UP0, `(.L_x_7634) ;  /* 0x0000000108147547 */ /* 0x000fea000b800000 */
[----:B------:R-:W-:-:S09]  /*5930*/  UISETP.NE.AND UP0, UPT, UR4, 0x4, UPT ;  /* 0x000000040400788c */ /* 0x000fd2000bf05270 */
[----:B------:R-:W-:Y:S05]  /*5940*/  BRA.U UP0, `(.L_x_7631) ;  /* 0x0000000900b07547 */ /* 0x000fea000b800000 */
[----:B------:R-:W2:Y:S02]  /*5950*/  LDG.E.64 R2, desc[UR36][R2.64] ;  /* 0x0000002402027981 */ /* 0x000ea4000c1e1b00 */
[----:B--2---:R2:W3:Y:S01]  /*5960*/  I2F.S64 R19, R2 ;  /* 0x0000000200137312 */ /* 0x0044e20000301400 */
[----:B------:R-:W-:Y:S05]  /*5970*/  BRA `(.L_x_7632) ;  /* 0x0000000c00007947 */ /* 0x000fea0003800000 */
.L_x_7634:
[----:B------:R-:W2:Y:S02]  /*5980*/  LDG.E R2, desc[UR36][R2.64] ;  /* 0x0000002402027981 */ /* 0x000ea4000c1e1900 */
[----:B--2---:R-:W-:Y:S01]  /*5990*/  I2FP.F32.S32 R19, R2 ;  /* 0x0000000200137245 */ /* 0x004fe20000201400 */
[----:B------:R-:W-:Y:S06]  /*59a0*/  BRA `(.L_x_7632) ;  /* 0x0000000800f47947 */ /* 0x000fec0003800000 */
.L_x_7633:
[----:B------:R-:W2:Y:S02]  /*59b0*/  LDG.E.U16 R2, desc[UR36][R2.64] ;  /* 0x0000002402027981 */ /* 0x000ea4000c1e1500 */
[----:B--2---:R0:W1:Y:S01]  /*59c0*/  I2F.S16 R19, R2 ;  /* 0x0000000200137306 */ /* 0x0040620000101400 */
[----:B------:R-:W-:Y:S05]  /*59d0*/  BRA `(.L_x_7632) ;  /* 0x0000000800e87947 */ /* 0x000fea0003800000 */
.L_x_7628:
        /* <DEDUP_REMOVED lines=8> */
.L_x_7636:
[----:B------:R-:W2:Y:S02]  /*5a60*/  LDG.E.U16 R2, desc[UR36][R2.64] ;  /* 0x0000002402027981 */ /* 0x000ea4000c1e1500 */
[----:B--2---:R-:W-:Y:S01]  /*5a70*/  HADD2.F32 R19, -RZ, R2.H0_H0 ;  /* 0x20000002ff137230 */ /* 0x004fe20000004100 */
[----:B------:R-:W-:Y:S06]  /*5a80*/  BRA `(.L_x_7632) ;  /* 0x0000000800bc7947 */ /* 0x000fec0003800000 */
.L_x_7635:
        /* <DEDUP_REMOVED lines=8> */
.L_x_7638:
[----:B------:R-:W2:Y:S02]  /*5b10*/  LDG.E.U16 R2, desc[UR36][R2.64] ;  /* 0x0000002402027981 */ /* 0x000ea4000c1e1500 */
[----:B--2---:R-:W-:Y:S01]  /*5b20*/  HADD2.F32 R19, -RZ, R2.H0_H0 ;  /* 0x20000002ff137230 */ /* 0x004fe20000004100 */
[----:B------:R-:W-:Y:S06]  /*5b30*/  BRA `(.L_x_7632) ;  /* 0x0000000800907947 */ /* 0x000fec0003800000 */
.L_x_7637:
[----:B------:R-:W2:Y:S01]  /*5b40*/  LDG.E.64 R2, desc[UR36][R2.64] ;  /* 0x0000002402027981 */ /* 0x000ea2000c1e1b00 */
[----:B------:R-:W-:Y:S01]  /*5b50*/  UMOV UR4, 0xf0000000 ;  /* 0xf000000000047882 */ /* 0x000fe20000000000 */
[----:B------:R-:W-:Y:S01]  /*5b60*/  UMOV UR5, 0x380fffff ;  /* 0x380fffff00057882 */ /* 0x000fe20000000000 */
[----:B--2---:R-:W0:Y:S01]  /*5b70*/  F2F.F32.F64 R19, R2 ;  /* 0x0000000200137310 */ /* 0x004e220000301000 */
[----:B------:R-:W-:-:S14]  /*5b80*/  DSETP.GEU.AND P0, PT, |R2|, UR4, PT ;  /* 0x0000000402007e2a */ /* 0x000fdc000bf0e200 */
[----:B0-----:R-:W-:Y:S01]  /*5b90*/  @!P0 FMUL R19, R19, 1.175494350822287508e-38 ;  /* 0x0080000013138820 */ /* 0x001fe20000400000 */
[----:B------:R-:W-:Y:S06]  /*5ba0*/  BRA `(.L_x_7632) ;  /* 0x0000000800747947 */ /* 0x000fec0003800000 */
.L_x_7627:
        /* <DEDUP_REMOVED lines=12> */
.L_x_7641:
[----:B------:R-:W2:Y:S01]  /*5c70*/  LDG.E.64 R2, desc[UR36][R2.64] ;  /* 0x0000002402027981 */ /* 0x000ea2000c1e1b00 */
[----:B------:R-:W-:Y:S01]  /*5c80*/  UMOV UR4, 0xf0000000 ;  /* 0xf000000000047882 */ /* 0x000fe20000000000 */
[----:B------:R-:W-:Y:S01]  /*5c90*/  UMOV UR5, 0x380fffff ;  /* 0x380fffff00057882 */ /* 0x000fe20000000000 */
[----:B--2---:R-:W0:Y:S01]  /*5ca0*/  F2F.F32.F64 R19, R2 ;  /* 0x0000000200137310 */ /* 0x004e220000301000 */
[----:B------:R-:W-:-:S14]  /*5cb0*/  DSETP.GEU.AND P0, PT, |R2|, UR4, PT ;  /* 0x0000000402007e2a */ /* 0x000fdc000bf0e200 */
[----:B0-----:R-:W-:Y:S01]  /*5cc0*/  @!P0 FMUL R19, R19, 1.175494350822287508e-38 ;  /* 0x0080000013138820 */ /* 0x001fe20000400000 */
[----:B------:R-:W-:Y:S06]  /*5cd0*/  BRA `(.L_x_7632) ;  /* 0x0000000800287947 */ /* 0x000fec0003800000 */
.L_x_7640:
        /* <DEDUP_REMOVED lines=25> */
.L_x_7643:
[----:B------:R-:W2:Y:S02]  /*5e70*/  LDG.E.U8 R2, desc[UR36][R2.64] ;  /* 0x0000002402027981 */ /* 0x000ea4000c1e1100 */
[C---:B--2---:R-:W-:Y:S01]  /*5e80*/  SHF.L.U32 R0, R2.reuse, 0x19, RZ ;  /* 0x0000001902007819 */ /* 0x044fe200000006ff */
        /* <DEDUP_REMOVED lines=10> */
.L_x_7642:
[----:B------:R-:W2:Y:S02]  /*5f30*/  LDG.E.U16 R2, desc[UR36][R2.64] ;  /* 0x0000002402027981 */ /* 0x000ea4000c1e1500 */
[----:B--2---:R-:W-:Y:S01]  /*5f40*/  IMAD.U32 R19, R2, 0x10000, RZ ;  /* 0x0001000002137824 */ /* 0x004fe200078e00ff */
[----:B------:R-:W-:Y:S06]  /*5f50*/  BRA `(.L_x_7632) ;  /* 0x0000000400887947 */ /* 0x000fec0003800000 */
.L_x_7639:
        /* <DEDUP_REMOVED lines=11> */
.L_x_7646:
        /* <DEDUP_REMOVED lines=20> */
.L_x_7648:
[----:B------:R-:W-:Y:S05]  /*6150*/  BSYNC.RECONVERGENT B0 ;  /* 0x0000000000007941 */ /* 0x000fea0003800200 */
.L_x_7647:
[----:B------:R-:W-:Y:S01]  /*6160*/  IMAD.SHL.U32 R0, R0, 0x100000, RZ ;  /* 0x0010000000007824 */ /* 0x000fe200078e00ff */
[----:B------:R-:W-:-:S04]  /*6170*/  LEA R2, R2, 0x3b800000, 0x17 ;  /* 0x3b80000002027811 */ /* 0x000fc800078eb8ff */
[----:B------:R-:W-:Y:S01]  /*6180*/  LOP3.LUT R19, R2, R0, R19, 0xfe, !PT ;  /* 0x0000000002137212 */ /* 0x000fe200078efe13 */
[----:B------:R-:W-:Y:S06]  /*6190*/  BRA `(.L_x_7632) ;  /* 0x0000000000f87947 */ /* 0x000fec0003800000 */
.L_x_7645:
        /* <DEDUP_REMOVED lines=20> */
.L_x_7650:
[----:B------:R-:W-:Y:S05]  /*62e0*/  BSYNC.RECONVERGENT B0 ;  /* 0x0000000000007941 */ /* 0x000fea0003800200 */
.L_x_7649:
[----:B------:R-:W-:Y:S02]  /*62f0*/  SHF.L.U32 R0, R0, 0x15, RZ ;  /* 0x0000001500007819 */ /* 0x000fe400000006ff */
[----:B------:R-:W-:-:S04]  /*6300*/  LEA R2, R2, 0x37800000, 0x17 ;  /* 0x3780000002027811 */ /* 0x000fc800078eb8ff */
[----:B------:R-:W-:Y:S01]  /*6310*/  LOP3.LUT R19, R2, R0, R19, 0xfe, !PT ;  /* 0x0000000002137212 */ /* 0x000fe200078efe13 */
[----:B------:R-:W-:Y:S06]  /*6320*/  BRA `(.L_x_7632) ;  /* 0x0000000000947947 */ /* 0x000fec0003800000 */
.L_x_7644:
        /* <DEDUP_REMOVED lines=14> */
.L_x_7631:
        /* <DEDUP_REMOVED lines=16> */
.L_x_7653:
[----:B------:R-:W-:Y:S01]  /*6510*/  IMAD.MOV.U32 R19, RZ, RZ, RZ ;  /* 0x000000ffff137224 */ /* 0x000fe200078e00ff */
[----:B------:R-:W-:Y:S06]  /*6520*/  BRA `(.L_x_7632) ;  /* 0x0000000000147947 */ /* 0x000fec0003800000 */
.L_x_7652:
[----:B------:R-:W2:Y:S02]  /*6530*/  LDG.E.64 R2, desc[UR36][R2.64] ;  /* 0x0000002402027981 */ /* 0x000ea4000c1e1b00 */
[----:B--2---:R0:W1:Y:S01]  /*6540*/  I2F.U64 R19, R2 ;  /* 0x0000000200137312 */ /* 0x0040620000301000 */
[----:B------:R-:W-:Y:S05]  /*6550*/  BRA `(.L_x_7632) ;  /* 0x0000000000087947 */ /* 0x000fea0003800000 */
.L_x_7651:
[----:B------:R-:W2:Y:S02]  /*6560*/  LDG.E R2, desc[UR36][R2.64] ;  /* 0x0000002402027981 */ /* 0x000ea4000c1e1900 */
[----:B--2---:R-:W-:-:S07]  /*6570*/  I2FP.F32.U32 R19, R2 ;  /* 0x0000000200137245 */ /* 0x004fce0000201000 */
.L_x_7632:
[----:B------:R-:W-:Y:S05]  /*6580*/  BSYNC.RECONVERGENT B6 ;  /* 0x0000000000067941 */ /* 0x000fea0003800200 */
.L_x_7626:
[----:B------:R-:W0:Y:S01]  /*6590*/  LDCU.64 UR6, c[0x0][0x5f8] ;  /* 0x0000bf00ff0677ac */ /* 0x000e220008000a00 */
[----:B------:R-:W-:Y:S01]  /*65a0*/  BSSY.RECONVERGENT B6, `(.L_x_7654) ;  /* 0x00000dd000067945 */ /* 0x000fe20003800200 */
[----:B------:R-:W-:-:S04]  /*65b0*/  UPRMT UR4, UR42, 0x9910, URZ ;  /* 0x000099102a047896 */ /* 0x000fc800080000ff */
[----:B------:R-:W-:Y:S01]  /*65c0*/  UISETP.GT.AND UP0, UPT, UR4, 0x9, UPT ;  /* 0x000000090400788c */ /* 0x000fe2000bf04270 */
[----:B0-2-4-:R-:W-:-:S05]  /*65d0*/  IADD3 R2, P0, PT, R18, UR6, RZ ;  /* 0x0000000612027c10 */ /* 0x015fca000ff1e0ff */
        /* <DEDUP_REMOVED lines=13> */
.L_x_7658:
[----:B------:R-:W2:Y:S02]  /*66b0*/  LDG.E.U8 R2, desc[UR36][R2.64] ;  /* 0x0000002402027981 */ /* 0x000ea4000c1e1100 */
[----:B--2---:R-:W-:Y:S01]  /*66c0*/  I2FP.F32.U32 R4, R2 ;  /* 0x0000000200047245 */ /* 0x004fe20000201000 */
[----:B------:R-:W-:Y:S06]  /*66d0*/  BRA `(.L_x_7660) ;  /* 0x0000000c00247947 */ /* 0x000fec0003800000 */
.L_x_7657:
        /* <DEDUP_REMOVED lines=9> */
.L_x_7662:
[----:B------:R-:W2:Y:S02]  /*6770*/  LDG.E R2, desc[UR36][R2.64] ;  /* 0x0000002402027981 */ /* 0x000ea4000c1e1900 */
[----:B--2---:R-:W-:Y:S01]  /*6780*/  I2FP.F32.S32 R4, R2 ;  /* 0x0000000200047245 */ /* 0x004fe20000201400 */
[----:B------:R-:W-:Y:S06]  /*6790*/  BRA `(.L_x_7660) ;  /* 0x0000000800f47947 */ /* 0x000fec0003800000 */
.L_x_7661:
[----:B------:R-:W2:Y:S02]  /*67a0*/  LDG.E.U16 R2, desc[UR36][R2.64] ;  /* 0x0000002402027981 */ /* 0x000ea4000c1e1500 */
[----:B--2---:R0:W2:Y:S01]  /*67b0*/  I2F.S16 R4, R2 ;  /* 0x0000000200047306 */ /* 0x0040a20000101400 */
[----:B------:R-:W-:Y:S05]  /*67c0*/  BRA `(.L_x_7660) ;  /* 0x0000000800e87947 */ /* 0x000fea0003800000 */
.L_x_7656:
        /* <DEDUP_REMOVED lines=8> */
.L_x_7664:
[----:B------:R-:W2:Y:S02]  /*6850*/  LDG.E.U16 R2, desc[UR36][R2.64] ;  /* 0x0000002402027981 */ /* 0x000ea4000c1e1500 */
[----:B--2---:R-:W-:Y:S01]  /*6860*/  HADD2.F32 R4, -RZ, R2.H0_H0 ;  /* 0x20000002ff047230 */ /* 0x004fe20000004100 */
[----:B------:R-:W-:Y:S06]  /*6870*/  BRA `(.L_x_7660) ;  /* 0x0000000800bc7947 */ /* 0x000fec0003800000 */
.L_x_7663:
        /* <DEDUP_REMOVED lines=8> */
.L_x_7666:
[----:B------:R-:W2:Y:S02]  /*6900*/  LDG.E.U16 R2, desc[UR36][R2.64] ;  /* 0x0000002402027981 */ /* 0x000ea4000c1e1500 */
[----:B--2---:R-:W-:Y:S01]  /*6910*/  HADD2.F32 R4, -RZ, R2.H0_H0 ;  /* 0x20000002ff047230 */ /* 0x004fe20000004100 */
[----:B------:R-:W-:Y:S06]  /*6920*/  BRA `(.L_x_7660) ;  /* 0x0000000800907947 */ /* 0x000fec0003800000 */
.L_x_7665:
[----:B------:R-:W2:Y:S01]  /*6930*/  LDG.E.64 R2, desc[UR36][R2.64] ;  /* 0x0000002402027981 */ /* 0x000ea2000c1e1b00 */
[----:B------:R-:W-:Y:S01]  /*6940*/  UMOV UR4, 0xf0000000 ;  /* 0xf000000000047882 */ /* 0x000fe20000000000 */
[----:B------:R-:W-:Y:S01]  /*6950*/  UMOV UR5, 0x380fffff ;  /* 0x380fffff00057882 */ /* 0x000fe20000000000 */
[----:B--2---:R-:W0:Y:S01]  /*6960*/  F2F.F32.F64 R4, R2 ;  /* 0x0000000200047310 */ /* 0x004e220000301000 */
[----:B------:R-:W-:-:S14]  /*6970*/  DSETP.GEU.AND P0, PT, |R2|, UR4, PT ;  /* 0x0000000402007e2a */ /* 0x000fdc000bf0e200 */
[----:B0-----:R-:W-:Y:S01]  /*6980*/  @!P0 FMUL R4, R4, 1.175494350822287508e-38 ;  /* 0x0080000004048820 */ /* 0x001fe20000400000 */
[----:B------:R-:W-:Y:S06]  /*6990*/  BRA `(.L_x_7660) ;  /* 0x0000000800747947 */ /* 0x000fec0003800000 */
.L_x_7655:
        /* <DEDUP_REMOVED lines=12> */
.L_x_7669:
[----:B------:R-:W2:Y:S01]  /*6a60*/  LDG.E.64 R2, desc[UR36][R2.64] ;  /* 0x0000002402027981 */ /* 0x000ea2000c1e1b00 */
[----:B------:R-:W-:Y:S01]  /*6a70*/  UMOV UR4, 0xf0000000 ;  /* 0xf000000000047882 */ /* 0x000fe20000000000 */
[----:B------:R-:W-:Y:S01]  /*6a80*/  UMOV UR5, 0x380fffff ;  /* 0x380fffff00057882 */ /* 0x000fe20000000000 */
[----:B--2---:R-:W0:Y:S01]  /*6a90*/  F2F.F32.F64 R4, R2 ;  /* 0x0000000200047310 */ /* 0x004e220000301000 */
[----:B------:R-:W-:-:S14]  /*6aa0*/  DSETP.GEU.AND P0, PT, |R2|, UR4, PT ;  /* 0x0000000402007e2a */ /* 0x000fdc000bf0e200 */
[----:B0-----:R-:W-:Y:S01]  /*6ab0*/  @!P0 FMUL R4, R4, 1.175494350822287508e-38 ;  /* 0x0080000004048820 */ /* 0x001fe20000400000 */
[----:B------:R-:W-:Y:S06]  /*6ac0*/  BRA `(.L_x_7660) ;  /* 0x0000000800287947 */ /* 0x000fec0003800000 */
.L_x_7668:
        /* <DEDUP_REMOVED lines=25> */
.L_x_7671:
        /* <DEDUP_REMOVED lines=12> */
.L_x_7670:
[----:B------:R-:W2:Y:S02]  /*6d20*/  LDG.E.U16 R2, desc[UR36][R2.64] ;  /* 0x0000002402027981 */ /* 0x000ea4000c1e1500 */
[----:B--2---:R-:W-:Y:S01]  /*6d30*/  SHF.L.U32 R4, R2, 0x10, RZ ;  /* 0x0000001002047819 */ /* 0x004fe200000006ff */
[----:B------:R-:W-:Y:S06]  /*6d40*/  BRA `(.L_x_7660) ;  /* 0x0000000400887947 */ /* 0x000fec0003800000 */
.L_x_7667:
        /* <DEDUP_REMOVED lines=11> */
.L_x_7674:
        /* <DEDUP_REMOVED lines=20> */
.L_x_7676:
[----:B------:R-:W-:Y:S05]  /*6f40*/  BSYNC.RECONVERGENT B0 ;  /* 0x0000000000007941 */ /* 0x000fea0003800200 */
.L_x_7675:
[----:B------:R-:W-:Y:S01]  /*6f50*/  IMAD.SHL.U32 R0, R0, 0x100000, RZ ;  /* 0x0010000000007824 */ /* 0x000fe200078e00ff */
[----:B------:R-:W-:-:S04]  /*6f60*/  LEA R2, R2, 0x3b800000, 0x17 ;  /* 0x3b80000002027811 */ /* 0x000fc800078eb8ff */
[----:B------:R-:W-:Y:S01]  /*6f70*/  LOP3.LUT R4, R2, R0, R7, 0xfe, !PT ;  /* 0x0000000002047212 */ /* 0x000fe200078efe07 */
[----:B------:R-:W-:Y:S06]  /*6f80*/  BRA `(.L_x_7660) ;  /* 0x0000000000f87947 */ /* 0x000fec0003800000 */
.L_x_7673:
        /* <DEDUP_REMOVED lines=20> */
.L_x_7678:
[----:B------:R-:W-:Y:S05]  /*70d0*/  BSYNC.RECONVERGENT B0 ;  /* 0x0000000000007941 */ /* 0x000fea0003800200 */
.L_x_7677:
[----:B------:R-:W-:Y:S01]  /*70e0*/  IMAD.SHL.U32 R0, R0, 0x200000, RZ ;  /* 0x0020000000007824 */ /* 0x000fe200078e00ff */
[----:B------:R-:W-:-:S04]  /*70f0*/  LEA R2, R2, 0x37800000, 0x17 ;  /* 0x3780000002027811 */ /* 0x000fc800078eb8ff */
[----:B------:R-:W-:Y:S01]  /*7100*/  LOP3.LUT R4, R2, R0, R7, 0xfe, !PT ;  /* 0x0000000002047212 */ /* 0x000fe200078efe07 */
[----:B------:R-:W-:Y:S06]  /*7110*/  BRA `(.L_x_7660) ;  /* 0x0000000000947947 */ /* 0x000fec0003800000 */
.L_x_7672:
        /* <DEDUP_REMOVED lines=14> */
.L_x_7659:
[----:B------:R-:W-:Y:S01]  /*7200*/  MOV R2, 0x0 ;  /* 0x0000000000027802 */ /* 0x000fe20000000f00 */
[----:B------:R-:W0:Y:S01]  /*7210*/  LDCU.64 UR4, c[0x4][0x1a8] ;  /* 0x01003500ff0477ac */ /* 0x000e220008000a00 */
[----:B------:R-:W-:Y:S02]  /*7220*/  HFMA2 R12, -RZ, RZ, 0, 5.9604644775390625e-08 ;  /* 0x00000001ff0c7431 */ /* 0x000fe400000001ff */
[----:B------:R-:W-:Y:S01]  /*7230*/  IMAD.MOV.U32 R8, RZ, RZ, 0x4e ;  /* 0x0000004eff087424 */ /* 0x000fe200078e00ff */
[----:B------:R-:W2:Y:S01]  /*7240*/  LDCU.64 UR6, c[0x4][0x1b0] ;  /* 0x01003600ff0677ac */ /* 0x000ea20008000a00 */
[----:B------:R-:W4:Y:S01]  /*7250*/  LDC.64 R2, c[0x4][R2] ;  /* 0x0100000002027b82 */ /* 0x000f220000000a00 */
[----:B------:R-:W-:Y:S01]  /*7260*/  IMAD.MOV.U32 R13, RZ, RZ, RZ ;  /* 0x000000ffff0d7224 */ /* 0x000fe200078e00ff */
[----:B------:R-:W1:Y:S01]  /*7270*/  LDCU.64 UR8, c[0x4][0x70] ;  /* 0x01000e00ff0877ac */ /* 0x000e620008000a00 */
[----:B0-----:R-:W-:Y:S01]  /*7280*/  IMAD.U32 R4, RZ, RZ, UR4 ;  /* 0x00000004ff047e24 */ /* 0x001fe2000f8e00ff */
[----:B------:R-:W-:Y:S01]  /*7290*/  MOV R5, UR5 ;  /* 0x0000000500057c02 */ /* 0x000fe20008000f00 */
[----:B--2---:R-:W-:-:S02]  /*72a0*/  IMAD.U32 R6, RZ, RZ, UR6 ;  /* 0x00000006ff067e24 */ /* 0x004fc4000f8e00ff */
[----:B------:R-:W-:Y:S01]  /*72b0*/  IMAD.U32 R7, RZ, RZ, UR7 ;  /* 0x00000007ff077e24 */ /* 0x000fe2000f8e00ff */
[----:B-1----:R-:W-:Y:S01]  /*72c0*/  MOV R10, UR8 ;  /* 0x00000008000a7c02 */ /* 0x002fe20008000f00 */
[----:B------:R-:W-:-:S07]  /*72d0*/  IMAD.U32 R11, RZ, RZ, UR9 ;  /* 0x00000009ff0b7e24 */ /* 0x000fce000f8e00ff */
[----:B------:R-:W-:-:S07]  /*72e0*/  LEPC R20, `(.L_x_7681) ;  /* 0x000000001014794e */ /* 0x000fce0000000000 */
[----:B---345:R-:W-:Y:S05]  /*72f0*/  CALL.ABS.NOINC R2 ;  /* 0x0000000002007343 */ /* 0x038fea0003c00000 */
.L_x_7681:
[----:B------:R-:W-:Y:S01]  /*7300*/  IMAD.MOV.U32 R4, RZ, RZ, RZ ;  /* 0x000000ffff047224 */ /* 0x000fe200078e00ff */
[----:B------:R-:W-:Y:S06]  /*7310*/  BRA `(.L_x_7660) ;  /* 0x0000000000147947 */ /* 0x000fec0003800000 */
.L_x_7680:
[----:B------:R-:W2:Y:S02]  /*7320*/  LDG.E.64 R2, desc[UR36][R2.64] ;  /* 0x0000002402027981 */ /* 0x000ea4000c1e1b00 */
[----:B--2---:R0:W2:Y:S01]  /*7330*/  I2F.U64 R4, R2 ;  /* 0x0000000200047312 */ /* 0x0040a20000301000 */
[----:B------:R-:W-:Y:S05]  /*7340*/  BRA `(.L_x_7660) ;  /* 0x0000000000087947 */ /* 0x000fea0003800000 */
.L_x_7679:
[----:B------:R-:W2:Y:S02]  /*7350*/  LDG.E R2, desc[UR36][R2.64] ;  /* 0x0000002402027981 */ /* 0x000ea4000c1e1900 */
[----:B--2---:R-:W-:-:S07]  /*7360*/  I2FP.F32.U32 R4, R2 ;  /* 0x0000000200047245 */ /* 0x004fce0000201000 */
.L_x_7660:
[----:B------:R-:W-:Y:S05]  /*7370*/  BSYNC.RECONVERGENT B6 ;  /* 0x0000000000067941 */ /* 0x000fea0003800200 */
.L_x_7654:
[----:B------:R-:W0:Y:S01]  /*7380*/  LDCU.64 UR6, c[0x0][0x5e8] ;  /* 0x0000bd00ff0677ac */ /* 0x000e220008000a00 */
[----:B-123-5:R-:W-:Y:S01]  /*7390*/  FMUL.FTZ R4, R4, R19 ;  /* 0x0000001304047220 */ /* 0x02efe20000410000 */
[----:B------:R-:W-:-:S04]  /*73a0*/  UPRMT UR4, UR43, 0x9910, URZ ;  /* 0x000099102b047896 */ /* 0x000fc800080000ff */
[----:B------:R-:W-:Y:S01]  /*73b0*/  UISETP.GT.AND UP0, UPT, UR4, 0x9, UPT ;  /* 0x000000090400788c */ /* 0x000fe2000bf04270 */
[----:B0---4-:R-:W-:-:S04]  /*73c0*/  IADD3 R2, P0, PT, R16, UR6, RZ ;  /* 0x0000000610027c10 */ /* 0x011fc8000ff1e0ff */
        /* <DEDUP_REMOVED lines=13> */
.L_x_7685:
[----:B------:R-:W0:Y:S02]  /*74a0*/  F2I.S64.TRUNC R4, R4 ;  /* 0x0000000400047311 */ /* 0x000e24000020d900 */
[----:B0-----:R-:W-:-:S05]  /*74b0*/  IMAD.MOV.U32 R7, RZ, RZ, R4 ;  /* 0x000000ffff077224 */ /* 0x001fca00078e0004 */
[----:B------:R0:W-:Y:S01]  /*74c0*/  STG.E.U8 desc[UR36][R2.64], R7 ;  /* 0x0000000702007986 */ /* 0x0001e2000c101124 */
[----:B------:R-:W-:Y:S05]  /*74d0*/  BRA `(.L_x_7687) ;  /* 0x0000000c00287947 */ /* 0x000fea0003800000 */
.L_x_7684:
        /* <DEDUP_REMOVED lines=9> */
.L_x_7689:
[----:B------:R-:W0:Y:S02]  /*7570*/  F2I.FTZ.TRUNC.NTZ R5, R4 ;  /* 0x0000000400057305 */ /* 0x000e24000021f100 */
[----:B0-----:R0:W-:Y:S01]  /*7580*/  STG.E desc[UR36][R2.64], R5 ;  /* 0x0000000502007986 */ /* 0x0011e2000c101924 */
[----:B------:R-:W-:Y:S05]  /*7590*/  BRA `(.L_x_7687) ;  /* 0x0000000800f87947 */ /* 0x000fea0003800000 */
.L_x_7688:
[----:B------:R-:W0:Y:S02]  /*75a0*/  F2I.FTZ.TRUNC.NTZ R5, R4 ;  /* 0x0000000400057305 */ /* 0x000e24000021f100 */
[----:B0-----:R0:W-:Y:S01]  /*75b0*/  STG.E.U16 desc[UR36][R2.64], R5 ;  /* 0x0000000502007986 */ /* 0x0011e2000c101524 */
[----:B------:R-:W-:Y:S05]  /*75c0*/  BRA `(.L_x_7687) ;  /* 0x0000000800ec7947 */ /* 0x000fea0003800000 */
.L_x_7683:
        /* <DEDUP_REMOVED lines=8> */
.L_x_7691:
[----:B------:R-:W-:-:S05]  /*7650*/  F2FP.F16.F32.PACK_AB R4, RZ, R4 ;  /* 0x00000004ff04723e */ /* 0x000fca00000000ff */
[----:B------:R0:W-:Y:S01]  /*7660*/  STG.E.U16 desc[UR36][R2.64], R4 ;  /* 0x0000000402007986 */ /* 0x0001e2000c101524 */
[----:B------:R-:W-:Y:S05]  /*7670*/  BRA `(.L_x_7687) ;  /* 0x0000000800c07947 */ /* 0x000fea0003800000 */
.L_x_7690:
        /* <DEDUP_REMOVED lines=9> */
.L_x_7693:
[----:B------:R-:W-:-:S04]  /*7710*/  F2FP.F16.F32.PACK_AB R5, RZ, R4 ;  /* 0x00000004ff05723e */ /* 0x000fc800000000ff */
[----:B------:R-:W-:-:S05]  /*7720*/  PRMT R5, R5, 0x5410, RZ ;  /* 0x0000541005057816 */ /* 0x000fca00000000ff */
[----:B------:R0:W-:Y:S01]  /*7730*/  STG.E desc[UR36][R2.64], R5 ;  /* 0x0000000502007986 */ /* 0x0001e2000c101924 */
[----:B------:R-:W-:Y:S05]  /*7740*/  BRA `(.L_x_7687) ;  /* 0x00000008008c7947 */ /* 0x000fea0003800000 */
.L_x_7692:
[----:B------:R-:W-:-:S06]  /*7750*/  FMUL.FTZ R4, R4, 1 ;  /* 0x3f80000004047820 */ /* 0x000fcc0000410000 */
[----:B------:R-:W0:Y:S02]  /*7760*/  F2F.F64.F32 R4, R4 ;  /* 0x0000000400047310 */ /* 0x000e240000201800 */
[----:B0-----:R0:W-:Y:S01]  /*7770*/  STG.E.64 desc[UR36][R2.64], R4 ;  /* 0x0000000402007986 */ /* 0x0011e2000c101b24 */
[----:B------:R-:W-:Y:S05]  /*7780*/  BRA `(.L_x_7687) ;  /* 0x00000008007c7947 */ /* 0x000fea0003800000 */
.L_x_7682:
        /* <DEDUP_REMOVED lines=13> */
.L_x_7697:
        /* <DEDUP_REMOVED lines=16> */
.L_x_7700:
[----:B------:R-:W-:-:S04]  /*7960*/  SHF.R.U32.HI R4, RZ, 0x18, R4 ;  /* 0x00000018ff047819 */ /* 0x000fc80000011604 */
[----:B------:R-:W-:-:S04]  /*7970*/  LOP3.LUT R4, R5, 0x80, R4, 0xf8, !PT ;  /* 0x0000008005047812 */ /* 0x000fc800078ef804 */
[----:B------:R-:W-:-:S07]  /*7980*/  PRMT R0, R4, 0x7610, R0 ;  /* 0x0000761004007816 */ /* 0x000fce0000000000 */
.L_x_7699:
[----:B------:R-:W-:Y:S05]  /*7990*/  BSYNC.RECONVERGENT B0 ;  /* 0x0000000000007941 */ /* 0x000fea0003800200 */
.L_x_7698:
[----:B------:R0:W-:Y:S01]  /*79a0*/  STG.E.U8 desc[UR36][R2.64], R0 ;  /* 0x0000000002007986 */ /* 0x0001e2000c101124 */
[----:B------:R-:W-:Y:S05]  /*79b0*/  BRA `(.L_x_7687) ;  /* 0x0000000400f07947 */ /* 0x000fea0003800000 */
.L_x_7696:
        /* <DEDUP_REMOVED lines=16> */
.L_x_7703:
[----:B------:R-:W-:-:S04]  /*7ac0*/  SHF.R.U32.HI R4, RZ, 0x18, R4 ;  /* 0x00000018ff047819 */ /* 0x000fc80000011604 */
[----:B------:R-:W-:-:S04]  /*7ad0*/  LOP3.LUT R5, R5, 0x80, R4, 0xf8, !PT ;  /* 0x0000008005057812 */ /* 0x000fc800078ef804 */
[----:B------:R-:W-:-:S07]  /*7ae0*/  PRMT R0, R5, 0x7610, R0 ;  /* 0x0000761005007816 */ /* 0x000fce0000000000 */
.L_x_7702:
[----:B------:R-:W-:Y:S05]  /*7af0*/  BSYNC.RECONVERGENT B0 ;  /* 0x0000000000007941 */ /* 0x000fea0003800200 */
.L_x_7701:
[----:B------:R0:W-:Y:S01]  /*7b00*/  STG.E.U8 desc[UR36][R2.64], R0 ;  /* 0x0000000002007986 */ /* 0x0001e2000c101124 */
[----:B------:R-:W-:Y:S05]  /*7b10*/  BRA `(.L_x_7687) ;  /* 0x0000000400987947 */ /* 0x000fea0003800000 */
.L_x_7695:
        /* <DEDUP_REMOVED lines=21> */
.L_x_7705:
[----:B------:R-:W0:Y:S02]  /*7c70*/  F2I.U64.TRUNC R4, R4 ;  /* 0x0000000400047311 */ /* 0x000e24000020d800 */
[----:B0-----:R0:W-:Y:S01]  /*7c80*/  STG.E.64 desc[UR36][R2.64], R4 ;  /* 0x0000000402007986 */ /* 0x0011e2000c101b24 */
[----:B------:R-:W-:Y:S05]  /*7c90*/  BRA `(.L_x_7687) ;  /* 0x0000000400387947 */ /* 0x000fea0003800000 */
.L_x_7704:
[----:B------:R-:W0:Y:S02]  /*7ca0*/  F2I.FTZ.U32.TRUNC.NTZ R5, R4 ;  /* 0x0000000400057305 */ /* 0x000e24000021f000 */
[----:B0-----:R0:W-:Y:S01]  /*7cb0*/  STG.E desc[UR36][R2.64], R5 ;  /* 0x0000000502007986 */ /* 0x0011e2000c101924 */
[----:B------:R-:W-:Y:S05]  /*7cc0*/  BRA `(.L_x_7687) ;  /* 0x00000004002c7947 */ /* 0x000fea0003800000 */
.L_x_7694:
        /* <DEDUP_REMOVED lines=10> */
.L_x_7707:
[----:B------:R-:W-:Y:S01]  /*7d70*/  FMUL.FTZ R4, R4, 1 ;  /* 0x3f80000004047820 */ /* 0x000fe20000410000 */
[----:B------:R-:W-:-:S05]  /*7d80*/  CS2R R6, SRZ ;  /* 0x0000000000067805 */ /* 0x000fca000001ff00 */
[----:B------:R-:W0:Y:S02]  /*7d90*/  F2F.F64.F32 R4, R4 ;  /* 0x0000000400047310 */ /* 0x000e240000201800 */
[----:B0-----:R3:W-:Y:S01]  /*7da0*/  STG.E.128 desc[UR36][R2.64], R4 ;  /* 0x0000000402007986 */ /* 0x0017e2000c101d24 */
[----:B------:R-:W-:Y:S05]  /*7db0*/  BRA `(.L_x_7687) ;  /* 0x0000000000f07947 */ /* 0x000fea0003800000 */
.L_x_7706:
[----:B------:R-:W-:-:S09]  /*7dc0*/  UISETP.NE.AND UP0, UPT, UR4, 0xf, UPT ;  /* 0x0000000f0400788c */ /* 0x000fd2000bf05270 */
[----:B------:R-:W-:Y:S05]  /*7dd0*/  BRA.U !UP0, `(.L_x_7708) ;  /* 0x0000000108e07547 */ /* 0x000fea000b800000 */
[----:B------:R-:W-:-:S09]  /*7de0*/  UISETP.NE.AND UP0, UPT, UR4, 0x17, UPT ;  /* 0x000000170400788c */ /* 0x000fd2000bf05270 */
[----:B------:R-:W-:Y:S05]  /*7df0*/  BRA.U !UP0, `(.L_x_7709) ;  /* 0x00000001088c7547 */ /* 0x000fea000b800000 */
[----:B------:R-:W-:-:S09]  /*7e00*/  UISETP.NE.AND UP0, UPT, UR4, 0x18, UPT ;  /* 0x000000180400788c */ /* 0x000fd2000bf05270 */
[----:B------:R-:W-:Y:S05]  /*7e10*/  BRA.U !UP0, `(.L_x_7710) ;  /* 0x0000000108447547 */ /* 0x000fea000b800000 */
.L_x_7686:
        /* <DEDUP_REMOVED lines=16> */
.L_x_7711:
[----:B------:R-:W-:Y:S05]  /*7f20*/  BRA `(.L_x_7687) ;  /* 0x0000000000947947 */ /* 0x000fea0003800000 */
.L_x_7710:
        /* <DEDUP_REMOVED lines=12> */
.L_x_7713:
[----:B------:R-:W-:Y:S05]  /*7ff0*/  BSYNC.RECONVERGENT B0 ;  /* 0x0000000000007941 */ /* 0x000fea0003800200 */
.L_x_7712:
[----:B------:R-:W-:-:S05]  /*8000*/  LOP3.LUT R5, R0, 0x80, R7, 0xf8, !PT ;  /* 0x0000008000057812 */ /* 0x000fca00078ef807 */
[----:B------:R1:W-:Y:S01]  /*8010*/  STG.E.U8 desc[UR36][R2.64], R5 ;  /* 0x0000000502007986 */ /* 0x0003e2000c101124 */
[----:B------:R-:W-:Y:S05]  /*8020*/  BRA `(.L_x_7687) ;  /* 0x0000000000547947 */ /* 0x000fea0003800000 */
.L_x_7709:
        /* <DEDUP_REMOVED lines=11> */
.L_x_7715:
[----:B------:R-:W-:Y:S01]  /*80e0*/  IMAD.MOV.U32 R0, RZ, RZ, 0x7f ;  /* 0x0000007fff007424 */ /* 0x000fe200078e00ff */
[----:B------:R-:W-:-:S04]  /*80f0*/  ISETP.GT.U32.AND P0, PT, R6, 0x7f800000, PT ;  /* 0x7f8000000600780c */ /* 0x000fc80003f04070 */
[----:B------:R-:W-:-:S09]  /*8100*/  SEL R0, R0, 0x7c, P0 ;  /* 0x0000007c00007807 */ /* 0x000fd20000000000 */
.L_x_7716:
[----:B------:R-:W-:Y:S05]  /*8110*/  BSYNC.RECONVERGENT B0 ;  /* 0x0000000000007941 */ /* 0x000fea0003800200 */
.L_x_7714:
[----:B------:R-:W-:-:S04]  /*8120*/  SHF.R.U32.HI R5, RZ, 0x18, R4 ;  /* 0x00000018ff057819 */ /* 0x000fc80000011604 */
[----:B------:R-:W-:-:S05]  /*8130*/  LOP3.LUT R5, R0, 0x80, R5, 0xf8, !PT ;  /* 0x0000008000057812 */ /* 0x000fca00078ef805 */
[----:B------:R2:W-:Y:S01]  /*8140*/  STG.E.U8 desc[UR36][R2.64], R5 ;  /* 0x0000000502007986 */ /* 0x0005e2000c101124 */
[----:B------:R-:W-:Y:S05]  /*8150*/  BRA `(.L_x_7687) ;  /* 0x0000000000087947 */ /* 0x000fea0003800000 */
.L_x_7708:
[----:B------:R-:W-:-:S05]  /*8160*/  F2FP.BF16.F32.PACK_AB R4, RZ, R4 ;  /* 0x00000004ff04723e */ /* 0x000fca00000010ff */
[----:B------:R0:W-:Y:S02]  /*8170*/  STG.E.U16 desc[UR36][R2.64], R4 ;  /* 0x0000000402007986 */ /* 0x0001e4000c101524 */
.L_x_7687:
[----:B------:R-:W-:-:S07]  /*8180*/  VIADD R17, R17, 0x80 ;  /* 0x0000008011117836 */ /* 0x000fce0000000000 */
.L_x_7624:
[----:B------:R-:W-:Y:S05]  /*8190*/  BSYNC.RECONVERGENT B7 ;  /* 0x0000000000077941 */ /* 0x000fea0003800200 */
.L_x_7623:
        /* <DEDUP_REMOVED lines=358> */
.L_x_7719:
        /* <DEDUP_REMOVED lines=18> */
.L_x_7724:
[----:B------:R-:W2:Y:S02]  /*9920*/  LDG.E.U8 R2, desc[UR36][R2.64] ;  /* 0x0000002402027981 */ /* 0x000ea4000c1e1100 */
[----:B--2---:R-:W-:Y:S01]  /*9930*/  I2FP.F32.U32 R19, R2 ;  /* 0x0000000200137245 */ /* 0x004fe20000201000 */
[----:B------:R-:W-:Y:S06]  /*9940*/  BRA `(.L_x_7726) ;  /* 0x0000000c00247947 */ /* 0x000fec0003800000 */
.L_x_7723:
        /* <DEDUP_REMOVED lines=9> */
.L_x_7728:
[----:B------:R-:W2:Y:S02]  /*99e0*/  LDG.E R2, desc[UR36][R2.64] ;  /* 0x0000002402027981 */ /* 0x000ea4000c1e1900 */
[----:B--2---:R-:W-:Y:S01]  /*99f0*/  I2FP.F32.S32 R19, R2 ;  /* 0x0000000200137245 */ /* 0x004fe20000201400 */
[----:B------:R-:W-:Y:S06]  /*9a00*/  BRA `(.L_x_7726) ;  /* 0x0000000800f47947 */ /* 0x000fec0003800000 */
.L_x_7727:
[----:B------:R-:W2:Y:S02]  /*9a10*/  LDG.E.U16 R2, desc[UR36][R2.64] ;  /* 0x0000002402027981 */ /* 0x000ea4000c1e1500 */
[----:B--2---:R2:W3:Y:S01]  /*9a20*/  I2F.S16 R19, R2 ;  /* 0x0000000200137306 */ /* 0x0044e20000101400 */
[----:B------:R-:W-:Y:S05]  /*9a30*/  BRA `(.L_x_7726) ;  /* 0x0000000800e87947 */ /* 0x000fea0003800000 */
.L_x_7722:
        /* <DEDUP_REMOVED lines=8> */
.L_x_7730:
[----:B------:R-:W2:Y:S02]  /*9ac0*/  LDG.E.U16 R2, desc[UR36][R2.64] ;  /* 0x0000002402027981 */ /* 0x000ea4000c1e1500 */
[----:B--2---:R-:W-:Y:S01]  /*9ad0*/  HADD2.F32 R19, -RZ, R2.H0_H0 ;  /* 0x20000002ff137230 */ /* 0x004fe20000004100 */
[----:B------:R-:W-:Y:S06]  /*9ae0*/  BRA `(.L_x_7726) ;  /* 0x0000000800bc7947 */ /* 0x000fec0003800000 */
.L_x_7729:
        /* <DEDUP_REMOVED lines=8> */
.L_x_7732:
[----:B------:R-:W2:Y:S02]  /*9b70*/  LDG.E.U16 R2, desc[UR36][R2.64] ;  /* 0x0000002402027981 */ /* 0x000ea4000c1e1500 */
[----:B--2---:R-:W-:Y:S01]  /*9b80*/  HADD2.F32 R19, -RZ, R2.H0_H0 ;  /* 0x20000002ff137230 */ /* 0x004fe20000004100 */
[----:B------:R-:W-:Y:S06]  /*9b90*/  BRA `(.L_x_7726) ;  /* 0x0000000800907947 */ /* 0x000fec0003800000 */
.L_x_7731:
[----:B------:R-:W2:Y:S01]  /*9ba0*/  LDG.E.64 R2, desc[UR36][R2.64] ;  /* 0x0000002402027981 */ /* 0x000ea2000c1e1b00 */
[----:B------:R-:W-:Y:S01]  /*9bb0*/  UMOV UR4, 0xf0000000 ;  /* 0xf000000000047882 */ /* 0x000fe20000000000 */
[----:B------:R-:W-:Y:S01]  /*9bc0*/  UMOV UR5, 0x380fffff ;  /* 0x380fffff00057882 */ /* 0x000fe20000000000 */
[----:B--2---:R-:W0:Y:S01]  /*9bd0*/  F2F.F32.F64 R19, R2 ;  /* 0x0000000200137310 */ /* 0x004e220000301000 */
[----:B------:R-:W-:-:S14]  /*9be0*/  DSETP.GEU.AND P0, PT, |R2|, UR4, PT ;  /* 0x0000000402007e2a */ /* 0x000fdc000bf0e200 */
[----:B0-----:R-:W-:Y:S01]  /*9bf0*/  @!P0 FMUL R19, R19, 1.175494350822287508e-38 ;  /* 0x0080000013138820 */ /* 0x001fe20000400000 */
[----:B------:R-:W-:Y:S06]  /*9c00*/  BRA `(.L_x_7726) ;  /* 0x0000000800747947 */ /* 0x000fec0003800000 */
.L_x_7721:
        /* <DEDUP_REMOVED lines=12> */
.L_x_7735:
[----:B------:R-:W2:Y:S01]  /*9cd0*/  LDG.E.64 R2, desc[UR36][R2.64] ;  /* 0x0000002402027981 */ /* 0x000ea2000c1e1b00 */
[----:B------:R-:W-:Y:S01]  /*9ce0*/  UMOV UR4, 0xf0000000 ;  /* 0xf000000000047882 */ /* 0x000fe20000000000 */
[----:B------:R-:W-:Y:S01]  /*9cf0*/  UMOV UR5, 0x380fffff ;  /* 0x380fffff00057882 */ /* 0x000fe20000000000 */
[----:B--2---:R-:W0:Y:S01]  /*9d00*/  F2F.F32.F64 R19, R2 ;  /* 0x0000000200137310 */ /* 0x004e220000301000 */
[----:B------:R-:W-:-:S14]  /*9d10*/  DSETP.GEU.AND P0, PT, |R2|, UR4, PT ;  /* 0x0000000402007e2a */ /* 0x000fdc000bf0e200 */
[----:B0-----:R-:W-:Y:S01]  /*9d20*/  @!P0 FMUL R19, R19, 1.175494350822287508e-38 ;  /* 0x0080000013138820 */ /* 0x001fe20000400000 */
[----:B------:R-:W-:Y:S06]  /*9d30*/  BRA `(.L_x_7726) ;  /* 0x0000000800287947 */ /* 0x000fec0003800000 */
.L_x_7734:
        /* <DEDUP_REMOVED lines=25> */
.L_x_7737:
        /* <DEDUP_REMOVED lines=12> */
.L_x_7736:
[----:B------:R-:W2:Y:S02]  /*9f90*/  LDG.E.U16 R2, desc[UR36][R2.64] ;  /* 0x0000002402027981 */ /* 0x000ea4000c1e1500 */
[----:B--2---:R-:W-:Y:S01]  /*9fa0*/  SHF.L.U32 R19, R2, 0x10, RZ ;  /* 0x0000001002137819 */ /* 0x004fe200000006ff */
[----:B------:R-:W-:Y:S06]  /*9fb0*/  BRA `(.L_x_7726) ;  /* 0x0000000400887947 */ /* 0x000fec0003800000 */
.L_x_7733:
        /* <DEDUP_REMOVED lines=11> */
.L_x_7740:
        /* <DEDUP_REMOVED lines=20> */
.L_x_7742:
[----:B------:R-:W-:Y:S05]  /*a1b0*/  BSYNC.RECONVERGENT B0 ;  /* 0x0000000000007941 */ /* 0x000fea0003800200 */
.L_x_7741:
[----:B------:R-:W-:Y:S01]  /*a1c0*/  IMAD.SHL.U32 R0, R0, 0x100000, RZ ;  /* 0x0010000000007824 */ /* 0x000fe200078e00ff */
[----:B------:R-:W-:-:S04]  /*a1d0*/  LEA R2, R2, 0x3b800000, 0x17 ;  /* 0x3b80000002027811 */ /* 0x000fc800078eb8ff */
[----:B------:R-:W-:Y:S01]  /*a1e0*/  LOP3.LUT R19, R2, R0, R19, 0xfe, !PT ;  /* 0x0000000002137212 */ /* 0x000fe200078efe13 */
[----:B------:R-:W-:Y:S06]  /*a1f0*/  BRA `(.L_x_7726) ;  /* 0x0000000000f87947 */ /* 0x000fec0003800000 */
.L_x_7739:
        /* <DEDUP_REMOVED lines=20> */
.L_x_7744:
[----:B------:R-:W-:Y:S05]  /*a340*/  BSYNC.RECONVERGENT B0 ;  /* 0x0000000000007941 */ /* 0x000fea0003800200 */
.L_x_7743:
[----:B------:R-:W-:Y:S01]  /*a350*/  IMAD.SHL.U32 R0, R0, 0x200000, RZ ;  /* 0x0020000000007824 */ /* 0x000fe200078e00ff */
[----:B------:R-:W-:-:S04]  /*a360*/  LEA R2, R2, 0x37800000, 0x17 ;  /* 0x3780000002027811 */ /* 0x000fc800078eb8ff */
[----:B------:R-:W-:Y:S01]  /*a370*/  LOP3.LUT R19, R2, R0, R19, 0xfe, !PT ;  /* 0x0000000002137212 */ /* 0x000fe200078efe13 */
[----:B------:R-:W-:Y:S06]  /*a380*/  BRA `(.L_x_7726) ;  /* 0x0000000000947947 */ /* 0x000fec0003800000 */
.L_x_7738:
        /* <DEDUP_REMOVED lines=14> */
.L_x_7725:
        /* <DEDUP_REMOVED lines=16> */
.L_x_7747:
[----:B------:R-:W-:Y:S01]  /*a570*/  IMAD.MOV.U32 R19, RZ, RZ, RZ ;  /* 0x000000ffff137224 */ /* 0x000fe200078e00ff */
[----:B------:R-:W-:Y:S06]  /*a580*/  BRA `(.L_x_7726) ;  /* 0x0000000000147947 */ /* 0x000fec0003800000 */
.L_x_7746:
[----:B------:R-:W2:Y:S02]  /*a590*/  LDG.E.64 R2, desc[UR36][R2.64] ;  /* 0x0000002402027981 */ /* 0x000ea4000c1e1b00 */
[----:B--2---:R0:W1:Y:S01]  /*a5a0*/  I2F.U64 R19, R2 ;  /* 0x0000000200137312 */ /* 0x0040620000301000 */
[----:B------:R-:W-:Y:S05]  /*a5b0*/  BRA `(.L_x_7726) ;  /* 0x0000000000087947 */ /* 0x000fea0003800000 */
.L_x_7745:
[----:B------:R-:W2:Y:S02]  /*a5c0*/  LDG.E R2, desc[UR36][R2.64] ;  /* 0x0000002402027981 */ /* 0x000ea4000c1e1900 */
[----:B--2---:R-:W-:-:S07]  /*a5d0*/  I2FP.F32.U32 R19, R2 ;  /* 0x0000000200137245 */ /* 0x004fce0000201000 */
.L_x_7726:
[----:B------:R-:W-:Y:S05]  /*a5e0*/  BSYNC.RECONVERGENT B6 ;  /* 0x0000000000067941 */ /* 0x000fea0003800200 */
.L_x_7720:
[----:B------:R-:W0:Y:S01]  /*a5f0*/  LDCU.64 UR6, c[0x0][0x5f8] ;  /* 0x0000bf00ff0677ac */ /* 0x000e220008000a00 */
[----:B------:R-:W-:Y:S01]  /*a600*/  BSSY.RECONVERGENT B6, `(.L_x_7748) ;  /* 0x00000dd000067945 */ /* 0x000fe20003800200 */
[----:B------:R-:W-:-:S04]  /*a610*/  UPRMT UR4, UR42, 0x9910, URZ ;  /* 0x000099102a047896 */ /* 0x000fc800080000ff */
[----:B------:R-:W-:Y:S01]  /*a620*/  UISETP.GT.AND UP0, UPT, UR4, 0x9, UPT ;  /* 0x000000090400788c */ /* 0x000fe2000bf04270 */
[----:B0-2-4-:R-:W-:-:S04]  /*a630*/  IADD3 R2, P0, PT, R18, UR6, RZ ;  /* 0x0000000612027c10 */ /* 0x015fc8000ff1e0ff */
        /* <DEDUP_REMOVED lines=13> */
.L_x_7752:
[----:B------:R-:W2:Y:S02]  /*a710*/  LDG.E.U8 R2, desc[UR36][R2.64] ;  /* 0x0000002402027981 */ /* 0x000ea4000c1e1100 */
[----:B--2---:R-:W-:Y:S01]  /*a720*/  I2FP.F32.U32 R4, R2 ;  /* 0x0000000200047245 */ /* 0x004fe20000201000 */
[----:B------:R-:W-:Y:S06]  /*a730*/  BRA `(.L_x_7754) ;  /* 0x0000000c00247947 */ /* 0x000fec0003800000 */
.L_x_7751:
        /* <DEDUP_REMOVED lines=9> */
.L_x_7756:
[----:B------:R-:W2:Y:S02]  /*a7d0*/  LDG.E R2, desc[UR36][R2.64] ;  /* 0x0000002402027981 */ /* 0x000ea4000c1e1900 */
[----:B--2---:R-:W-:Y:S01]  /*a7e0*/  I2FP.F32.S32 R4, R2 ;  /* 0x0000000200047245 */ /* 0x004fe20000201400 */
[----:B------:R-:W-:Y:S06]  /*a7f0*/  BRA `(.L_x_7754) ;  /* 0x0000000800f47947 */ /* 0x000fec0003800000 */
.L_x_7755:
[----:B------:R-:W2:Y:S02]  /*a800*/  LDG.E.U16 R2, desc[UR36][R2.64] ;  /* 0x0000002402027981 */ /* 0x000ea4000c1e1500 */
[----:B--2---:R4:W0:Y:S01]  /*a810*/  I2F.S16 R4, R2 ;  /* 0x0000000200047306 */ /* 0x0048220000101400 */
[----:B------:R-:W-:Y:S05]  /*a820*/  BRA `(.L_x_7754) ;  /* 0x0000000800e87947 */ /* 0x000fea0003800000 */
.L_x_7750:
        /* <DEDUP_REMOVED lines=8> */
.L_x_7758:
[----:B------:R-:W2:Y:S02]  /*a8b0*/  LDG.E.U16 R2, desc[UR36][R2.64] ;  /* 0x0000002402027981 */ /* 0x000ea4000c1e1500 */
[----:B--2---:R-:W-:Y:S01]  /*a8c0*/  HADD2.F32 R4, -RZ, R2.H0_H0 ;  /* 0x20000002ff047230 */ /* 0x004fe20000004100 */
[----:B------:R-:W-:Y:S06]  /*a8d0*/  BRA `(.L_x_7754) ;  /* 0x0000000800bc7947 */ /* 0x000fec0003800000 */
.L_x_7757:
        /* <DEDUP_REMOVED lines=8> */
.L_x_7760:
[----:B------:R-:W2:Y:S02]  /*a960*/  LDG.E.U16 R2, desc[UR36][R2.64] ;  /* 0x0000002402027981 */ /* 0x000ea4000c1e1500 */
[----:B--2---:R-:W-:Y:S01]  /*a970*/  HADD2.F32 R4, -RZ, R2.H0_H0 ;  /* 0x20000002ff047230 */ /* 0x004fe20000004100 */
[----:B------:R-:W-:Y:S06]  /*a980*/  BRA `(.L_x_7754) ;  /* 0x0000000800907947 */ /* 0x000fec0003800000 */
.L_x_7759:
[----:B------:R-:W2:Y:S01]  /*a990*/  LDG.E.64 R2, desc[UR36][R2.64] ;  /* 0x0000002402027981 */ /* 0x000ea2000c1e1b00 */
[----:B------:R-:W-:Y:S01]  /*a9a0*/  UMOV UR4, 0xf0000000 ;  /* 0xf000000000047882 */ /* 0x000fe20000000000 */
[----:B------:R-:W-:Y:S01]  /*a9b0*/  UMOV UR5, 0x380fffff ;  /* 0x380fffff00057882 */ /* 0x000fe20000000000 */
[----:B--2---:R-:W0:Y:S01]  /*a9c0*/  F2F.F32.F64 R4, R2 ;  /* 0x0000000200047310 */ /* 0x004e220000301000 */
[----:B------:R-:W-:-:S14]  /*a9d0*/  DSETP.GEU.AND P0, PT, |R2|, UR4, PT ;  /* 0x0000000402007e2a */ /* 0x000fdc000bf0e200 */
[----:B0-----:R-:W-:Y:S01]  /*a9e0*/  @!P0 FMUL R4, R4, 1.175494350822287508e-38 ;  /* 0x0080000004048820 */ /* 0x001fe20000400000 */
[----:B------:R-:W-:Y:S06]  /*a9f0*/  BRA `(.L_x_7754) ;  /* 0x0000000800747947 */ /* 0x000fec0003800000 */
.L_x_7749:
        /* <DEDUP_REMOVED lines=12> */
.L_x_7763:
[----:B------:R-:W2:Y:S01]  /*aac0*/  LDG.E.64 R2, desc[UR36][R2.64] ;  /* 0x0000002402027981 */ /* 0x000ea2000c1e1b00 */
[----:B------:R-:W-:Y:S01]  /*aad0*/  UMOV UR4, 0xf0000000 ;  /* 0xf000000000047882 */ /* 0x000fe20000000000 */
[----:B------:R-:W-:Y:S01]  /*aae0*/  UMOV UR5, 0x380fffff ;  /* 0x380fffff00057882 */ /* 0x000fe20000000000 */
[----:B--2---:R-:W0:Y:S01]  /*aaf0*/  F2F.F32.F64 R4, R2 ;  /* 0x0000000200047310 */ /* 0x004e220000301000 */
[----:B------:R-:W-:-:S14]  /*ab00*/  DSETP.GEU.AND P0, PT, |R2|, UR4, PT ;  /* 0x0000000402007e2a */ /* 0x000fdc000bf0e200 */
[----:B0-----:R-:W-:Y:S01]  /*ab10*/  @!P0 FMUL R4, R4, 1.175494350822287508e-38 ;  /* 0x0080000004048820 */ /* 0x001fe20000400000 */
[----:B------:R-:W-:Y:S06]  /*ab20*/  BRA `(.L_x_7754) ;  /* 0x0000000800287947 */ /* 0x000fec0003800000 */
.L_x_7762:
        /* <DEDUP_REMOVED lines=25> */
.L_x_7765:
        /* <DEDUP_REMOVED lines=12> */
.L_x_7764:
[----:B------:R-:W2:Y:S02]  /*ad80*/  LDG.E.U16 R2, desc[UR36][R2.64] ;  /* 0x0000002402027981 */ /* 0x000ea4000c1e1500 */
[----:B--2---:R-:W-:Y:S01]  /*ad90*/  IMAD.U32 R4, R2, 0x10000, RZ ;  /* 0x0001000002047824 */ /* 0x004fe200078e00ff */
[----:B------:R-:W-:Y:S06]  /*ada0*/  BRA `(.L_x_7754) ;  /* 0x0000000400887947 */ /* 0x000fec0003800000 */
.L_x_7761:
        /* <DEDUP_REMOVED lines=11> */
.L_x_7768:
        /* <DEDUP_REMOVED lines=20> */
.L_x_7770:
[----:B------:R-:W-:Y:S05]  /*afa0*/  BSYNC.RECONVERGENT B0 ;  /* 0x0000000000007941 */ /* 0x000fea0003800200 */
.L_x_7769:
[----:B------:R-:W-:Y:S02]  /*afb0*/  SHF.L.U32 R0, R0, 0x14, RZ ;  /* 0x0000001400007819 */ /* 0x000fe400000006ff */
[----:B------:R-:W-:-:S04]  /*afc0*/  LEA R2, R2, 0x3b800000, 0x17 ;  /* 0x3b80000002027811 */ /* 0x000fc800078eb8ff */
[----:B------:R-:W-:Y:S01]  /*afd0*/  LOP3.LUT R4, R2, R0, R7, 0xfe, !PT ;  /* 0x0000000002047212 */ /* 0x000fe200078efe07 */
[----:B------:R-:W-:Y:S06]  /*afe0*/  BRA `(.L_x_7754) ;  /* 0x0000000000f87947 */ /* 0x000fec0003800000 */
.L_x_7767:
        /* <DEDUP_REMOVED lines=20> */
.L_x_7772:
[----:B------:R-:W-:Y:S05]  /*b130*/  BSYNC.RECONVERGENT B0 ;  /* 0x0000000000007941 */ /* 0x000fea0003800200 */
.L_x_7771:
[----:B------:R-:W-:Y:S01]  /*b140*/  IMAD.SHL.U32 R0, R0, 0x200000, RZ ;  /* 0x0020000000007824 */ /* 0x000fe200078e00ff */
[----:B------:R-:W-:-:S04]  /*b150*/  LEA R2, R2, 0x37800000, 0x17 ;  /* 0x3780000002027811 */ /* 0x000fc800078eb8ff */
[----:B------:R-:W-:Y:S01]  /*b160*/  LOP3.LUT R4, R2, R0, R7, 0xfe, !PT ;  /* 0x0000000002047212 */ /* 0x000fe200078efe07 */
[----:B------:R-:W-:Y:S06]  /*b170*/  BRA `(.L_x_7754) ;  /* 0x0000000000947947 */ /* 0x000fec0003800000 */
.L_x_7766:
        /* <DEDUP_REMOVED lines=14> */
.L_x_7753:
[----:B------:R-:W-:Y:S01]  /*b260*/  MOV R2, 0x0 ;  /* 0x0000000000027802 */ /* 0x000fe20000000f00 */
        /* <DEDUP_REMOVED lines=15> */
.L_x_7775:
[----:B------:R-:W-:Y:S01]  /*b360*/  MOV R4, RZ ;  /* 0x000000ff00047202 */ /* 0x000fe20000000f00 */
[----:B------:R-:W-:Y:S06]  /*b370*/  BRA `(.L_x_7754) ;  /* 0x0000000000147947 */ /* 0x000fec0003800000 */
.L_x_7774:
[----:B------:R-:W2:Y:S02]  /*b380*/  LDG.E.64 R2, desc[UR36][R2.64] ;  /* 0x0000002402027981 */ /* 0x000ea4000c1e1b00 */
[----:B--2---:R0:W2:Y:S01]  /*b390*/  I2F.U64 R4, R2 ;  /* 0x0000000200047312 */ /* 0x0040a20000301000 */
[----:B------:R-:W-:Y:S05]  /*b3a0*/  BRA `(.L_x_7754) ;  /* 0x0000000000087947 */ /* 0x000fea0003800000 */
.L_x_7773:
[----:B------:R-:W2:Y:S02]  /*b3b0*/  LDG.E R2, desc[UR36][R2.64] ;  /* 0x0000002402027981 */ /* 0x000ea4000c1e1900 */
[----:B--2---:R-:W-:-:S07]  /*b3c0*/  I2FP.F32.U32 R4, R2 ;  /* 0x0000000200047245 */ /* 0x004fce0000201000 */
.L_x_7754:
[----:B------:R-:W-:Y:S05]  /*b3d0*/  BSYNC.RECONVERGENT B6 ;  /* 0x0000000000067941 */ /* 0x000fea0003800200 */
.L_x_7748:
[----:B------:R-:W4:Y:S01]  /*b3e0*/  LDCU.64 UR6, c[0x0][0x5e8] ;  /* 0x0000bd00ff0677ac */ /* 0x000f220008000a00 */
[----:B0123-5:R-:W-:Y:S01]  /*b3f0*/  FMUL.FTZ R4, R4, R19 ;  /* 0x0000001304047220 */ /* 0x02ffe20000410000 */
[----:B------:R-:W-:-:S04]  /*b400*/  UPRMT UR4, UR43, 0x9910, URZ ;  /* 0x000099102b047896 */ /* 0x000fc800080000ff */
[----:B------:R-:W-:Y:S01]  /*b410*/  UISETP.GT.AND UP0, UPT, UR4, 0x9, UPT ;  /* 0x000000090400788c */ /* 0x000fe2000bf04270 */
[----:B----4-:R-:W-:-:S05]  /*b420*/  IADD3 R2, P0, PT, R16, UR6, RZ ;  /* 0x0000000610027c10 */ /* 0x010fca000ff1e0ff */
        /* <DEDUP_REMOVED lines=13> */
.L_x_7779:
[----:B------:R-:W0:Y:S02]  /*b500*/  F2I.S64.TRUNC R4, R4 ;  /* 0x0000000400047311 */ /* 0x000e24000020d900 */
[----:B0-----:R-:W-:-:S05]  /*b510*/  IMAD.MOV.U32 R7, RZ, RZ, R4 ;  /* 0x000000ffff077224 */ /* 0x001fca00078e0004 */
[----:B------:R0:W-:Y:S01]  /*b520*/  STG.E.U8 desc[UR36][R2.64], R7 ;  /* 0x0000000702007986 */ /* 0x0001e2000c101124 */
[----:B------:R-:W-:Y:S05]  /*b530*/  BRA `(.L_x_7781) ;  /* 0x0000000c00287947 */ /* 0x000fea0003800000 */
.L_x_7778:
        /* <DEDUP_REMOVED lines=9> */
.L_x_7783:
[----:B------:R-:W0:Y:S02]  /*b5d0*/  F2I.FTZ.TRUNC.NTZ R5, R4 ;  /* 0x0000000400057305 */ /* 0x000e24000021f100 */
[----:B0-----:R0:W-:Y:S01]  /*b5e0*/  STG.E desc[UR36][R2.64], R5 ;  /* 0x0000000502007986 */ /* 0x0011e2000c101924 */
[----:B------:R-:W-:Y:S05]  /*b5f0*/  BRA `(.L_x_7781) ;  /* 0x0000000800f87947 */ /* 0x000fea0003800000 */
.L_x_7782:
[----:B------:R-:W0:Y:S02]  /*b600*/  F2I.FTZ.TRUNC.NTZ R5, R4 ;  /* 0x0000000400057305 */ /* 0x000e24000021f100 */
[----:B0-----:R0:W-:Y:S01]  /*b610*/  STG.E.U16 desc[UR36][R2.64], R5 ;  /* 0x0000000502007986 */ /* 0x0011e2000c101524 */
[----:B------:R-:W-:Y:S05]  /*b620*/  BRA `(.L_x_7781) ;  /* 0x0000000800ec7947 */ /* 0x000fea0003800000 */
.L_x_7777:
        /* <DEDUP_REMOVED lines=8> */
.L_x_7785:
[----:B------:R-:W-:-:S05]  /*b6b0*/  F2FP.F16.F32.PACK_AB R4, RZ, R4 ;  /* 0x00000004ff04723e */ /* 0x000fca00000000ff */
[----:B------:R0:W-:Y:S01]  /*b6c0*/  STG.E.U16 desc[UR36][R2.64], R4 ;  /* 0x0000000402007986 */ /* 0x0001e2000c101524 */
[----:B------:R-:W-:Y:S05]  /*b6d0*/  BRA `(.L_x_7781) ;  /* 0x0000000800c07947 */ /* 0x000fea0003800000 */
.L_x_7784:
        /* <DEDUP_REMOVED lines=9> */
.L_x_7787:
[----:B------:R-:W-:-:S04]  /*b770*/  F2FP.F16.F32.PACK_AB R5, RZ, R4 ;  /* 0x00000004ff05723e */ /* 0x000fc800000000ff */
[----:B------:R-:W-:-:S05]  /*b780*/  PRMT R5, R5, 0x5410, RZ ;  /* 0x0000541005057816 */ /* 0x000fca00000000ff */
[----:B------:R0:W-:Y:S01]  /*b790*/  STG.E desc[UR36][R2.64], R5 ;  /* 0x0000000502007986 */ /* 0x0001e2000c101924 */
[----:B------:R-:W-:Y:S05]  /*b7a0*/  BRA `(.L_x_7781) ;  /* 0x00000008008c7947 */ /* 0x000fea0003800000 */
.L_x_7786:
[----:B------:R-:W-:-:S06]  /*b7b0*/  FMUL.FTZ R4, R4, 1 ;  /* 0x3f80000004047820 */ /* 0x000fcc0000410000 */
[----:B------:R-:W0:Y:S02]  /*b7c0*/  F2F.F64.F32 R4, R4 ;  /* 0x0000000400047310 */ /* 0x000e240000201800 */
[----:B0-----:R0:W-:Y:S01]  /*b7d0*/  STG.E.64 desc[UR36][R2.64], R4 ;  /* 0x0000000402007986 */ /* 0x0011e2000c101b24 */
[----:B------:R-:W-:Y:S05]  /*b7e0*/  BRA `(.L_x_7781) ;  /* 0x00000008007c7947 */ /* 0x000fea0003800000 */
.L_x_7776:
        /* <DEDUP_REMOVED lines=13> */
.L_x_7791:
        /* <DEDUP_REMOVED lines=16> */
.L_x_7794:
[----:B------:R-:W-:-:S04]  /*b9c0*/  SHF.R.U32.HI R4, RZ, 0x18, R4 ;  /* 0x00000018ff047819 */ /* 0x000fc80000011604 */
[----:B------:R-:W-:-:S04]  /*b9d0*/  LOP3.LUT R4, R5, 0x80, R4, 0xf8, !PT ;  /* 0x0000008005047812 */ /* 0x000fc800078ef804 */
[----:B------:R-:W-:-:S07]  /*b9e0*/  PRMT R0, R4, 0x7610, R0 ;  /* 0x0000761004007816 */ /* 0x000fce0000000000 */
.L_x_7793:
[----:B------:R-:W-:Y:S05]  /*b9f0*/  BSYNC.RECONVERGENT B0 ;  /* 0x0000000000007941 */ /* 0x000fea0003800200 */
.L_x_7792:
[----:B------:R0:W-:Y:S01]  /*ba00*/  STG.E.U8 desc[UR36][R2.64], R0 ;  /* 0x0000000002007986 */ /* 0x0001e2000c101124 */
[----:B------:R-:W-:Y:S05]  /*ba10*/  BRA `(.L_x_7781) ;  /* 0x0000000400f07947 */ /* 0x000fea0003800000 */
.L_x_7790:
        /* <DEDUP_REMOVED lines=16> */
.L_x_7797:
[----:B------:R-:W-:-:S04]  /*bb20*/  SHF.R.U32.HI R4, RZ, 0x18, R4 ;  /* 0x00000018ff047819 */ /* 0x000fc80000011604 */
[----:B------:R-:W-:-:S04]  /*bb30*/  LOP3.LUT R5, R5, 0x80, R4, 0xf8, !PT ;  /* 0x0000008005057812 */ /* 0x000fc800078ef804 */
[----:B------:R-:W-:-:S07]  /*bb40*/  PRMT R0, R5, 0x7610, R0 ;  /* 0x0000761005007816 */ /* 0x000fce0000000000 */
.L_x_7796:
[----:B------:R-:W-:Y:S05]  /*bb50*/  BSYNC.RECONVERGENT B0 ;  /* 0x0000000000007941 */ /* 0x000fea0003800200 */
.L_x_7795:
[----:B------:R0:W-:Y:S01]  /*bb60*/  STG.E.U8 desc[UR36][R2.64], R0 ;  /* 0x0000000002007986 */ /* 0x0001e2000c101124 */
[----:B------:R-:W-:Y:S05]  /*bb70*/  BRA `(.L_x_7781) ;  /* 0x0000000400987947 */ /* 0x000fea0003800000 */
.L_x_7789:
        /* <DEDUP_REMOVED lines=21> */
.L_x_7799:
[----:B------:R-:W0:Y:S02]  /*bcd0*/  F2I.U64.TRUNC R4, R4 ;  /* 0x0000000400047311 */ /* 0x000e24000020d800 */
[----:B0-----:R0:W-:Y:S01]  /*bce0*/  STG.E.64 desc[UR36][R2.64], R4 ;  /* 0x0000000402007986 */ /* 0x0011e2000c101b24 */
[----:B------:R-:W-:Y:S05]  /*bcf0*/  BRA `(.L_x_7781) ;  /* 0x0000000400387947 */ /* 0x000fea0003800000 */
.L_x_7798:
[----:B------:R-:W0:Y:S02]  /*bd00*/  F2I.FTZ.U32.TRUNC.NTZ R5, R4 ;  /* 0x0000000400057305 */ /* 0x000e24000021f000 */
[----:B0-----:R0:W-:Y:S01]  /*bd10*/  STG.E desc[UR36][R2.64], R5 ;  /* 0x0000000502007986 */ /* 0x0011e2000c101924 */
[----:B------:R-:W-:Y:S05]  /*bd20*/  BRA `(.L_x_7781) ;  /* 0x00000004002c7947 */ /* 0x000fea0003800000 */
.L_x_7788:
        /* <DEDUP_REMOVED lines=10> */
.L_x_7801:
[----:B------:R-:W-:Y:S01]  /*bdd0*/  FMUL.FTZ R4, R4, 1 ;  /* 0x3f80000004047820 */ /* 0x000fe20000410000 */
[----:B------:R-:W-:-:S05]  /*bde0*/  CS2R R6, SRZ ;  /* 0x0000000000067805 */ /* 0x000fca000001ff00 */
[----:B------:R-:W0:Y:S02]  /*bdf0*/  F2F.F64.F32 R4, R4 ;  /* 0x0000000400047310 */ /* 0x000e240000201800 */
[----:B0-----:R4:W-:Y:S01]  /*be00*/  STG.E.128 desc[UR36][R2.64], R4 ;  /* 0x0000000402007986 */ /* 0x0019e2000c101d24 */
[----:B------:R-:W-:Y:S05]  /*be10*/  BRA `(.L_x_7781) ;  /* 0x0000000000f07947 */ /* 0x000fea0003800000 */
.L_x_7800:
[----:B------:R-:W-:-:S09]  /*be20*/  UISETP.NE.AND UP0, UPT, UR4, 0xf, UPT ;  /* 0x0000000f0400788c */ /* 0x000fd2000bf05270 */
[----:B------:R-:W-:Y:S05]  /*be30*/  BRA.U !UP0, `(.L_x_7802) ;  /* 0x0000000108e07547 */ /* 0x000fea000b800000 */
[----:B------:R-:W-:-:S09]  /*be40*/  UISETP.NE.AND UP0, UPT, UR4, 0x17, UPT ;  /* 0x000000170400788c */ /* 0x000fd2000bf05270 */
[----:B------:R-:W-:Y:S05]  /*be50*/  BRA.U !UP0, `(.L_x_7803) ;  /* 0x00000001088c7547 */ /* 0x000fea000b800000 */
[----:B------:R-:W-:-:S09]  /*be60*/  UISETP.NE.AND UP0, UPT, UR4, 0x18, UPT ;  /* 0x000000180400788c */ /* 0x000fd2000bf05270 */
[----:B------:R-:W-:Y:S05]  /*be70*/  BRA.U !UP0, `(.L_x_7804) ;  /* 0x0000000108447547 */ /* 0x000fea000b800000 */
.L_x_7780:
        /* <DEDUP_REMOVED lines=16> */
.L_x_7805:
[----:B------:R-:W-:Y:S05]  /*bf80*/  BRA `(.L_x_7781) ;  /* 0x0000000000947947 */ /* 0x000fea0003800000 */
.L_x_7804:
        /* <DEDUP_REMOVED lines=12> */
.L_x_7807:
[----:B------:R-:W-:Y:S05]  /*c050*/  BSYNC.RECONVERGENT B0 ;  /* 0x0000000000007941 */ /* 0x000fea0003800200 */
.L_x_7806:
[----:B------:R-:W-:-:S05]  /*c060*/  LOP3.LUT R5, R0, 0x80, R7, 0xf8, !PT ;  /* 0x0000008000057812 */ /* 0x000fca00078ef807 */
[----:B------:R1:W-:Y:S01]  /*c070*/  STG.E.U8 desc[UR36][R2.64], R5 ;  /* 0x0000000502007986 */ /* 0x0003e2000c101124 */
[----:B------:R-:W-:Y:S05]  /*c080*/  BRA `(.L_x_7781) ;  /* 0x0000000000547947 */ /* 0x000fea0003800000 */
.L_x_7803:
        /* <DEDUP_REMOVED lines=11> */
.L_x_7809:
[----:B------:R-:W-:Y:S01]  /*c140*/  IMAD.MOV.U32 R0, RZ, RZ, 0x7f ;  /* 0x0000007fff007424 */ /* 0x000fe200078e00ff */
[----:B------:R-:W-:-:S04]  /*c150*/  ISETP.GT.U32.AND P0, PT, R6, 0x7f800000, PT ;  /* 0x7f8000000600780c */ /* 0x000fc80003f04070 */
[----:B------:R-:W-:-:S09]  /*c160*/  SEL R0, R0, 0x7c, P0 ;  /* 0x0000007c00007807 */ /* 0x000fd20000000000 */
.L_x_7810:
[----:B------:R-:W-:Y:S05]  /*c170*/  BSYNC.RECONVERGENT B0 ;  /* 0x0000000000007941 */ /* 0x000fea0003800200 */
.L_x_7808:
[----:B------:R-:W-:-:S04]  /*c180*/  SHF.R.U32.HI R5, RZ, 0x18, R4 ;  /* 0x00000018ff057819 */ /* 0x000fc80000011604 */
[----:B------:R-:W-:-:S05]  /*c190*/  LOP3.LUT R5, R0, 0x80, R5, 0xf8, !PT ;  /* 0x0000008000057812 */ /* 0x000fca00078ef805 */
[----:B------:R0:W-:Y:S01]  /*c1a0*/  STG.E.U8 desc[UR36][R2.64], R5 ;  /* 0x0000000502007986 */ /* 0x0001e2000c101124 */
[----:B------:R-:W-:Y:S05]  /*c1b0*/  BRA `(.L_x_7781) ;  /* 0x0000000000087947 */ /* 0x000fea0003800000 */
.L_x_7802:
[----:B------:R-:W-:-:S05]  /*c1c0*/  F2FP.BF16.F32.PACK_AB R4, RZ, R4 ;  /* 0x00000004ff04723e */ /* 0x000fca00000010ff */
[----:B------:R2:W-:Y:S02]  /*c1d0*/  STG.E.U16 desc[UR36][R2.64], R4 ;  /* 0x0000000402007986 */ /* 0x0005e4000c101524 */
.L_x_7781:
[----:B------:R-:W-:-:S07]  /*c1e0*/  IADD3 R17, PT, PT, R17, 0x80, RZ ;  /* 0x0000008011117810 */ /* 0x000fce0007ffe0ff */
.L_x_7718:
[----:B------:R-:W-:Y:S05]  /*c1f0*/  BSYNC.RECONVERGENT B7 ;  /* 0x0000000000077941 */ /* 0x000fea0003800200 */
.L_x_7717:
        /* <DEDUP_REMOVED lines=357> */
.L_x_7811:
        /* <DEDUP_REMOVED lines=21> */
.L_x_7816:
[----:B------:R-:W2:Y:S02]  /*d9a0*/  LDG.E.U8 R2, desc[UR36][R2.64] ;  /* 0x0000002402027981 */ /* 0x000ea4000c1e1100 */
[----:B--2---:R-:W-:Y:S01]  /*d9b0*/  I2FP.F32.U32 R19, R2 ;  /* 0x0000000200137245 */ /* 0x004fe20000201000 */
[----:B------:R-:W-:Y:S06]  /*d9c0*/  BRA `(.L_x_7818) ;  /* 0x0000000c00247947 */ /* 0x000fec0003800000 */
.L_x_7815:
        /* <DEDUP_REMOVED lines=9> */
.L_x_7820:
[----:B------:R-:W2:Y:S02]  /*da60*/  LDG.E R2, desc[UR36][R2.64] ;  /* 0x0000002402027981 */ /* 0x000ea4000c1e1900 */
[----:B--2---:R-:W-:Y:S01]  /*da70*/  I2FP.F32.S32 R19, R2 ;  /* 0x0000000200137245 */ /* 0x004fe20000201400 */
[----:B------:R-:W-:Y:S06]  /*da80*/  BRA `(.L_x_7818) ;  /* 0x0000000800f47947 */ /* 0x000fec0003800000 */
.L_x_7819:
[----:B------:R-:W2:Y:S02]  /*da90*/  LDG.E.U16 R2, desc[UR36][R2.64] ;  /* 0x0000002402027981 */ /* 0x000ea4000c1e1500 */
[----:B--2---:R0:W1:Y:S01]  /*daa0*/  I2F.S16 R19, R2 ;  /* 0x0000000200137306 */ /* 0x0040620000101400 */
[----:B------:R-:W-:Y:S05]  /*dab0*/  BRA `(.L_x_7818) ;  /* 0x0000000800e87947 */ /* 0x000fea0003800000 */
.L_x_7814:
        /* <DEDUP_REMOVED lines=8> */
.L_x_7822:
[----:B------:R-:W2:Y:S02]  /*db40*/  LDG.E.U16 R2, desc[UR36][R2.64] ;  /* 0x0000002402027981 */ /* 0x000ea4000c1e1500 */
[----:B--2---:R-:W-:Y:S01]  /*db50*/  HADD2.F32 R19, -RZ, R2.H0_H0 ;  /* 0x20000002ff137230 */ /* 0x004fe20000004100 */
[----:B------:R-:W-:Y:S06]  /*db60*/  BRA `(.L_x_7818) ;  /* 0x0000000800bc7947 */ /* 0x000fec0003800000 */
.L_x_7821:
        /* <DEDUP_REMOVED lines=8> */
.L_x_7824:
[----:B------:R-:W2:Y:S02]  /*dbf0*/  LDG.E.U16 R2, desc[UR36][R2.64] ;  /* 0x0000002402027981 */ /* 0x000ea4000c1e1500 */
[----:B--2---:R-:W-:Y:S01]  /*dc00*/  HADD2.F32 R19, -RZ, R2.H0_H0 ;  /* 0x20000002ff137230 */ /* 0x004fe20000004100 */
[----:B------:R-:W-:Y:S06]  /*dc10*/  BRA `(.L_x_7818) ;  /* 0x0000000800907947 */ /* 0x000fec0003800000 */
.L_x_7823:
[----:B------:R-:W2:Y:S01]  /*dc20*/  LDG.E.64 R2, desc[UR36][R2.64] ;  /* 0x0000002402027981 */ /* 0x000ea2000c1e1b00 */
[----:B------:R-:W-:Y:S01]  /*dc30*/  UMOV UR4, 0xf0000000 ;  /* 0xf000000000047882 */ /* 0x000fe20000000000 */
[----:B------:R-:W-:Y:S01]  /*dc40*/  UMOV UR5, 0x380fffff ;  /* 0x380fffff00057882 */ /* 0x000fe20000000000 */
[----:B--2---:R-:W0:Y:S01]  /*dc50*/  F2F.F32.F64 R19, R2 ;  /* 0x0000000200137310 */ /* 0x004e220000301000 */
[----:B------:R-:W-:-:S14]  /*dc60*/  DSETP.GEU.AND P0, PT, |R2|, UR4, PT ;  /* 0x0000000402007e2a */ /* 0x000fdc000bf0e200 */
[----:B0-----:R-:W-:Y:S01]  /*dc70*/  @!P0 FMUL R19, R19, 1.175494350822287508e-38 ;  /* 0x0080000013138820 */ /* 0x001fe20000400000 */
[----:B------:R-:W-:Y:S06]  /*dc80*/  BRA `(.L_x_7818) ;  /* 0x0000000800747947 */ /* 0x000fec0003800000 */
.L_x_7813:
        /* <DEDUP_REMOVED lines=12> */
.L_x_7827:
[----:B------:R-:W2:Y:S01]  /*dd50*/  LDG.E.64 R2, desc[UR36][R2.64] ;  /* 0x0000002402027981 */ /* 0x000ea2000c1e1b00 */
[----:B------:R-:W-:Y:S01]  /*dd60*/  UMOV UR4, 0xf0000000 ;  /* 0xf000000000047882 */ /* 0x000fe20000000000 */
[----:B------:R-:W-:Y:S01]  /*dd70*/  UMOV UR5, 0x380fffff ;  /* 0x380fffff00057882 */ /* 0x000fe20000000000 */
[----:B--2---:R-:W0:Y:S01]  /*dd80*/  F2F.F32.F64 R19, R2 ;  /* 0x0000000200137310 */ /* 0x004e220000301000 */
[----:B------:R-:W-:-:S14]  /*dd90*/  DSETP.GEU.AND P0, PT, |R2|, UR4, PT ;  /* 0x0000000402007e2a */ /* 0x000fdc000bf0e200 */
[----:B0-----:R-:W-:Y:S01]  /*dda0*/  @!P0 FMUL R19, R19, 1.175494350822287508e-38 ;  /* 0x0080000013138820 */ /* 0x001fe20000400000 */
[----:B------:R-:W-:Y:S06]  /*ddb0*/  BRA `(.L_x_7818) ;  /* 0x0000000800287947 */ /* 0x000fec0003800000 */
.L_x_7826:
        /* <DEDUP_REMOVED lines=25> */
.L_x_7829:
        /* <DEDUP_REMOVED lines=12> */
.L_x_7828:
[----:B------:R-:W2:Y:S02]  /*e010*/  LDG.E.U16 R2, desc[UR36][R2.64] ;  /* 0x0000002402027981 */ /* 0x000ea4000c1e1500 */
[----:B--2---:R-:W-:Y:S01]  /*e020*/  IMAD.U32 R19, R2, 0x10000, RZ ;  /* 0x0001000002137824 */ /* 0x004fe200078e00ff */
[----:B------:R-:W-:Y:S06]  /*e030*/  BRA `(.L_x_7818) ;  /* 0x0000000400887947 */ /* 0x000fec0003800000 */
.L_x_7825:
        /* <DEDUP_REMOVED lines=11> */
.L_x_7832:
        /* <DEDUP_REMOVED lines=20> */
.L_x_7834:
[----:B------:R-:W-:Y:S05]  /*e230*/  BSYNC.RECONVERGENT B0 ;  /* 0x0000000000007941 */ /* 0x000fea0003800200 */
.L_x_7833:
[----:B------:R-:W-:Y:S01]  /*e240*/  IMAD.SHL.U32 R0, R0, 0x100000, RZ ;  /* 0x0010000000007824 */ /* 0x000fe200078e00ff */
[----:B------:R-:W-:-:S04]  /*e250*/  LEA R2, R2, 0x3b800000, 0x17 ;  /* 0x3b80000002027811 */ /* 0x000fc800078eb8ff */
[----:B------:R-:W-:Y:S01]  /*e260*/  LOP3.LUT R19, R2, R0, R19, 0xfe, !PT ;  /* 0x0000000002137212 */ /* 0x000fe200078efe13 */
[----:B------:R-:W-:Y:S06]  /*e270*/  BRA `(.L_x_7818) ;  /* 0x0000000000f87947 */ /* 0x000fec0003800000 */
.L_x_7831:
        /* <DEDUP_REMOVED lines=20> */
.L_x_7836:
[----:B------:R-:W-:Y:S05]  /*e3c0*/  BSYNC.RECONVERGENT B0 ;  /* 0x0000000000007941 */ /* 0x000fea0003800200 */
.L_x_7835:
[----:B------:R-:W-:Y:S02]  /*e3d0*/  SHF.L.U32 R0, R0, 0x15, RZ ;  /* 0x0000001500007819 */ /* 0x000fe400000006ff */
[----:B------:R-:W-:-:S04]  /*e3e0*/  LEA R2, R2, 0x37800000, 0x17 ;  /* 0x3780000002027811 */ /* 0x000fc800078eb8ff */
[----:B------:R-:W-:Y:S01]  /*e3f0*/  LOP3.LUT R19, R2, R0, R19, 0xfe, !PT ;  /* 0x0000000002137212 */ /* 0x000fe200078efe13 */
[----:B------:R-:W-:Y:S06]  /*e400*/  BRA `(.L_x_7818) ;  /* 0x0000000000947947 */ /* 0x000fec0003800000 */
.L_x_7830:
        /* <DEDUP_REMOVED lines=14> */
.L_x_7817:
        /* <DEDUP_REMOVED lines=16> */
.L_x_7839:
[----:B------:R-:W-:Y:S01]  /*e5f0*/  IMAD.MOV.U32 R19, RZ, RZ, RZ ;  /* 0x000000ffff137224 */ /* 0x000fe200078e00ff */
[----:B------:R-:W-:Y:S06]  /*e600*/  BRA `(.L_x_7818) ;  /* 0x0000000000147947 */ /* 0x000fec0003800000 */
.L_x_7838:
[----:B------:R-:W2:Y:S02]  /*e610*/  LDG.E.64 R2, desc[UR36][R2.64] ;  /* 0x0000002402027981 */ /* 0x000ea4000c1e1b00 */
[----:B--2---:R0:W1:Y:S01]  /*e620*/  I2F.U64 R19, R2 ;  /* 0x0000000200137312 */ /* 0x0040620000301000 */
[----:B------:R-:W-:Y:S05]  /*e630*/  BRA `(.L_x_7818) ;  /* 0x0000000000087947 */ /* 0x000fea0003800000 */
.L_x_7837:
[----:B------:R-:W2:Y:S02]  /*e640*/  LDG.E R2, desc[UR36][R2.64] ;  /* 0x0000002402027981 */ /* 0x000ea4000c1e1900 */
[----:B--2---:R-:W-:-:S07]  /*e650*/  I2FP.F32.U32 R19, R2 ;  /* 0x0000000200137245 */ /* 0x004fce0000201000 */
.L_x_7818:
[----:B------:R-:W-:Y:S05]  /*e660*/  BSYNC.RECONVERGENT B6 ;  /* 0x0000000000067941 */ /* 0x000fea0003800200 */
.L_x_7812:
        /* <DEDUP_REMOVED lines=18> */
.L_x_7844:
[----:B------:R-:W2:Y:S02]  /*e790*/  LDG.E.U8 R0, desc[UR36][R2.64] ;  /* 0x0000002402007981 */ /* 0x000ea4000c1e1100 */
[----:B--2---:R-:W-:Y:S01]  /*e7a0*/  I2FP.F32.U32 R0, R0 ;  /* 0x0000000000007245 */ /* 0x004fe20000201000 */
[----:B------:R-:W-:Y:S06]  /*e7b0*/  BRA `(.L_x_7846) ;  /* 0x0000000c00247947 */ /* 0x000fec0003800000 */
.L_x_7843:
[----:B------:R-:W-:-:S09]  /*e7c0*/  UISETP.NE.AND UP0, UPT, UR4, 0x2, UPT ;  /* 0x000000020400788c */ /* 0x000fd2000bf05270 */
[----:B------:R-:W-:Y:S05]  /*e7d0*/  BRA.U !UP0, `(.L_x_7847) ;  /* 0x0000000108287547 */ /* 0x000fea000b800000 */
[----:B------:R-:W-:-:S09]  /*e7e0*/  UISETP.NE.AND UP0, UPT, UR4, 0x3, UPT ;  /* 0x000000030400788c */ /* 0x000fd2000bf05270 */
[----:B------:R-:W-:Y:S05]  /*e7f0*/  BRA.U !UP0, `(.L_x_7848) ;  /* 0x0000000108147547 */ /* 0x000fea000b800000 */
[----:B------:R-:W-:-:S09]  /*e800*/  UISETP.NE.AND UP0, UPT, UR4, 0x4, UPT ;  /* 0x000000040400788c */ /* 0x000fd2000bf05270 */
[----:B------:R-:W-:Y:S05]  /*e810*/  BRA.U UP0, `(.L_x_7845) ;  /* 0x0000000900b07547 */ /* 0x000fea000b800000 */
[----:B------:R-:W2:Y:S02]  /*e820*/  LDG.E.64 R2, desc[UR36][R2.64] ;  /* 0x0000002402027981 */ /* 0x000ea4000c1e1b00 */
[----:B--2---:R3:W4:Y:S01]  /*e830*/  I2F.S64 R0, R2 ;  /* 0x0000000200007312 */ /* 0x0047220000301400 */
[----:B------:R-:W-:Y:S05]  /*e840*/  BRA `(.L_x_7846) ;  /* 0x0000000c00007947 */ /* 0x000fea0003800000 */
.L_x_7848:
[----:B------:R-:W2:Y:S02]  /*e850*/  LDG.E R0, desc[UR36][R2.64] ;  /* 0x0000002402007981 */ /* 0x000ea4000c1e1900 */
[----:B--2---:R-:W-:Y:S01]  /*e860*/  I2FP.F32.S32 R0, R0 ;  /* 0x0000000000007245 */ /* 0x004fe20000201400 */
[----:B------:R-:W-:Y:S06]  /*e870*/  BRA `(.L_x_7846) ;  /* 0x0000000800f47947 */ /* 0x000fec0003800000 */
.L_x_7847:
[----:B------:R-:W2:Y:S02]  /*e880*/  LDG.E.U16 R0, desc[UR36][R2.64] ;  /* 0x0000002402007981 */ /* 0x000ea4000c1e1500 */
[----:B--2---:R-:W0:Y:S01]  /*e890*/  I2F.S16 R0, R0 ;  /* 0x0000000000007306 */ /* 0x004e220000101400 */
[----:B------:R-:W-:Y:S05]  /*e8a0*/  BRA `(.L_x_7846) ;  /* 0x0000000800e87947 */ /* 0x000fea0003800000 */
.L_x_7842:
        /* <DEDUP_REMOVED lines=8> */
.L_x_7850:
[----:B------:R-:W2:Y:S02]  /*e930*/  LDG.E.U16 R0, desc[UR36][R2.64] ;  /* 0x0000002402007981 */ /* 0x000ea4000c1e1500 */
[----:B--2---:R-:W-:Y:S01]  /*e940*/  HADD2.F32 R0, -RZ, R0.H0_H0 ;  /* 0x20000000ff007230 */ /* 0x004fe20000004100 */
[----:B------:R-:W-:Y:S06]  /*e950*/  BRA `(.L_x_7846) ;  /* 0x0000000800bc7947 */ /* 0x000fec0003800000 */
.L_x_7849:
        /* <DEDUP_REMOVED lines=8> */
.L_x_7852:
[----:B------:R-:W2:Y:S02]  /*e9e0*/  LDG.E.U16 R0, desc[UR36][R2.64] ;  /* 0x0000002402007981 */ /* 0x000ea4000c1e1500 */
[----:B--2---:R-:W-:Y:S01]  /*e9f0*/  HADD2.F32 R0, -RZ, R0.H0_H0 ;  /* 0x20000000ff007230 */ /* 0x004fe20000004100 */
[----:B------:R-:W-:Y:S06]  /*ea00*/  BRA `(.L_x_7846) ;  /* 0x0000000800907947 */ /* 0x000fec0003800000 */
.L_x_7851:
[----:B------:R-:W2:Y:S01]  /*ea10*/  LDG.E.64 R2, desc[UR36][R2.64] ;  /* 0x0000002402027981 */ /* 0x000ea2000c1e1b00 */
[----:B------:R-:W-:Y:S01]  /*ea20*/  UMOV UR4, 0xf0000000 ;  /* 0xf000000000047882 */ /* 0x000fe20000000000 */
[----:B------:R-:W-:Y:S01]  /*ea30*/  UMOV UR5, 0x380fffff ;  /* 0x380fffff00057882 */ /* 0x000fe20000000000 */
[----:B--2---:R-:W0:Y:S01]  /*ea40*/  F2F.F32.F64 R0, R2 ;  /* 0x0000000200007310 */ /* 0x004e220000301000 */
[----:B------:R-:W-:-:S14]  /*ea50*/  DSETP.GEU.AND P0, PT, |R2|, UR4, PT ;  /* 0x0000000402007e2a */ /* 0x000fdc000bf0e200 */
[----:B0-----:R-:W-:Y:S01]  /*ea60*/  @!P0 FMUL R0, R0, 1.175494350822287508e-38 ;  /* 0x0080000000008820 */ /* 0x001fe20000400000 */
[----:B------:R-:W-:Y:S06]  /*ea70*/  BRA `(.L_x_7846) ;  /* 0x0000000800747947 */ /* 0x000fec0003800000 */
.L_x_7841:
        /* <DEDUP_REMOVED lines=12> */
.L_x_7855:
[----:B------:R-:W2:Y:S01]  /*eb40*/  LDG.E.64 R2, desc[UR36][R2.64] ;  /* 0x0000002402027981 */ /* 0x000ea2000c1e1b00 */
[----:B------:R-:W-:Y:S01]  /*eb50*/  UMOV UR4, 0xf0000000 ;  /* 0xf000000000047882 */ /* 0x000fe20000000000 */
[----:B------:R-:W-:Y:S01]  /*eb60*/  UMOV UR5, 0x380fffff ;  /* 0x380fffff00057882 */ /* 0x000fe20000000000 */
[----:B--2---:R-:W0:Y:S01]  /*eb70*/  F2F.F32.F64 R0, R2 ;  /* 0x0000000200007310 */ /* 0x004e220000301000 */
[----:B------:R-:W-:-:S14]  /*eb80*/  DSETP.GEU.AND P0, PT, |R2|, UR4, PT ;  /* 0x0000000402007e2a */ /* 0x000fdc000bf0e200 */
[----:B0-----:R-:W-:Y:S01]  /*eb90*/  @!P0 FMUL R0, R0, 1.175494350822287508e-38 ;  /* 0x0080000000008820 */ /* 0x001fe20000400000 */
[----:B------:R-:W-:Y:S06]  /*eba0*/  BRA `(.L_x_7846) ;  /* 0x0000000800287947 */ /* 0x000fec0003800000 */
.L_x_7854:
        /* <DEDUP_REMOVED lines=25> */
.L_x_7857:
        /* <DEDUP_REMOVED lines=12> */
.L_x_7856:
[----:B------:R-:W2:Y:S02]  /*ee00*/  LDG.E.U16 R0, desc[UR36][R2.64] ;  /* 0x0000002402007981 */ /* 0x000ea4000c1e1500 */
[----:B--2---:R-:W-:Y:S01]  /*ee10*/  SHF.L.U32 R0, R0, 0x10, RZ ;  /* 0x0000001000007819 */ /* 0x004fe200000006ff */
[----:B------:R-:W-:Y:S06]  /*ee20*/  BRA `(.L_x_7846) ;  /* 0x0000000400887947 */ /* 0x000fec0003800000 */
.L_x_7853:
        /* <DEDUP_REMOVED lines=11> */
.L_x_7860:
        /* <DEDUP_REMOVED lines=20> */
.L_x_7862:
[----:B------:R-:W-:Y:S05]  /*f020*/  BSYNC.RECONVERGENT B0 ;  /* 0x0000000000007941 */ /* 0x000fea0003800200 */
.L_x_7861:
[----:B------:R-:W-:Y:S01]  /*f030*/  IMAD.SHL.U32 R0, R0, 0x100000, RZ ;  /* 0x0010000000007824 */ /* 0x000fe200078e00ff */
[----:B------:R-:W-:-:S04]  /*f040*/  LEA R2, R2, 0x3b800000, 0x17 ;  /* 0x3b80000002027811 */ /* 0x000fc800078eb8ff */
[----:B------:R-:W-:Y:S01]  /*f050*/  LOP3.LUT R0, R2, R0, R7, 0xfe, !PT ;  /* 0x0000000002007212 */ /* 0x000fe200078efe07 */
[----:B------:R-:W-:Y:S06]  /*f060*/  BRA `(.L_x_7846) ;  /* 0x0000000000f87947 */ /* 0x000fec0003800000 */
.L_x_7859:
        /* <DEDUP_REMOVED lines=20> */
.L_x_7864:
[----:B------:R-:W-:Y:S05]  /*f1b0*/  BSYNC.RECONVERGENT B0 ;  /* 0x0000000000007941 */ /* 0x000fea0003800200 */
.L_x_7863:
[----:B------:R-:W-:Y:S01]  /*f1c0*/  IMAD.SHL.U32 R0, R0, 0x200000, RZ ;  /* 0x0020000000007824 */ /* 0x000fe200078e00ff */
[----:B------:R-:W-:-:S04]  /*f1d0*/  LEA R2, R2, 0x37800000, 0x17 ;  /* 0x3780000002027811 */ /* 0x000fc800078eb8ff */
[----:B------:R-:W-:Y:S01]  /*f1e0*/  LOP3.LUT R0, R2, R0, R7, 0xfe, !PT ;  /* 0x0000000002007212 */ /* 0x000fe200078efe07 */
[----:B------:R-:W-:Y:S06]  /*f1f0*/  BRA `(.L_x_7846) ;  /* 0x0000000000947947 */ /* 0x000fec0003800000 */
.L_x_7858:
        /* <DEDUP_REMOVED lines=14> */
.L_x_7845:
[----:B------:R-:W-:Y:S01]  /*f2e0*/  MOV R2, 0x0 ;  /* 0x0000000000027802 */ /* 0x000fe20000000f00 */
[----:B------:R-:W0:Y:S01]  /*f2f0*/  LDCU.64 UR4, c[0x4][0x1a8] ;  /* 0x01003500ff0477ac */ /* 0x000e220008000a00 */
[----:B------:R-:W-:Y:S02]  /*f300*/  HFMA2 R12, -RZ, RZ, 0, 5.9604644775390625e-08 ;  /* 0x00000001ff0c7431 */ /* 0x000fe400000001ff */
[----:B------:R-:W-:Y:S01]  /*f310*/  IMAD.MOV.U32 R8, RZ, RZ, 0x4e ;  /* 0x0000004eff087424 */ /* 0x000fe200078e00ff */
[----:B------:R-:W2:Y:S01]  /*f320*/  LDCU.64 UR6, c[0x4][0x1b0] ;  /* 0x01003600ff0677ac */ /* 0x000ea20008000a00 */
[----:B------:R-:W3:Y:S01]  /*f330*/  LDC.64 R2, c[0x4][R2] ;  /* 0x0100000002027b82 */ /* 0x000ee20000000a00 */
[----:B------:R-:W-:Y:S01]  /*f340*/  IMAD.MOV.U32 R13, RZ, RZ, RZ ;  /* 0x000000ffff0d7224 */ /* 0x000fe200078e00ff */
[----:B------:R-:W4:Y:S01]  /*f350*/  LDCU.64 UR8, c[0x4][0x70] ;  /* 0x01000e00ff0877ac */ /* 0x000f220008000a00 */
[----:B0-----:R-:W-:Y:S01]  /*f360*/  IMAD.U32 R4, RZ, RZ, UR4 ;  /* 0x00000004ff047e24 */ /* 0x001fe2000f8e00ff */
[----:B------:R-:W-:Y:S01]  /*f370*/  MOV R5, UR5 ;  /* 0x0000000500057c02 */ /* 0x000fe20008000f00 */
[----:B--2---:R-:W-:-:S02]  /*f380*/  IMAD.U32 R6, RZ, RZ, UR6 ;  /* 0x00000006ff067e24 */ /* 0x004fc4000f8e00ff */
[----:B------:R-:W-:Y:S01]  /*f390*/  IMAD.U32 R7, RZ, RZ, UR7 ;  /* 0x00000007ff077e24 */ /* 0x000fe2000f8e00ff */
[----:B----4-:R-:W-:Y:S01]  /*f3a0*/  MOV R10, UR8 ;  /* 0x00000008000a7c02 */ /* 0x010fe20008000f00 */
[----:B------:R-:W-:-:S07]  /*f3b0*/  IMAD.U32 R11, RZ, RZ, UR9 ;  /* 0x00000009ff0b7e24 */ /* 0x000fce000f8e00ff */
[----:B------:R-:W-:-:S07]  /*f3c0*/  LEPC R20, `(.L_x_7867) ;  /* 0x000000001014794e */ /* 0x000fce0000000000 */
[----:B-1-3-5:R-:W-:Y:S05]  /*f3d0*/  CALL.ABS.NOINC R2 ;  /* 0x0000000002007343 */ /* 0x02afea0003c00000 */
.L_x_7867:
[----:B------:R-:W-:Y:S01]  /*f3e0*/  IMAD.MOV.U32 R0, RZ, RZ, RZ ;  /* 0x000000ffff007224 */ /* 0x000fe200078e00ff */
[----:B------:R-:W-:Y:S06]  /*f3f0*/  BRA `(.L_x_7846) ;  /* 0x0000000000147947 */ /* 0x000fec0003800000 */
.L_x_7866:
[----:B------:R-:W2:Y:S02]  /*f400*/  LDG.E.64 R2, desc[UR36][R2.64] ;  /* 0x0000002402027981 */ /* 0x000ea4000c1e1b00 */
[----:B--2---:R0:W2:Y:S01]  /*f410*/  I2F.U64 R0, R2 ;  /* 0x0000000200007312 */ /* 0x0040a20000301000 */
[----:B------:R-:W-:Y:S05]  /*f420*/  BRA `(.L_x_7846) ;  /* 0x0000000000087947 */ /* 0x000fea0003800000 */
.L_x_7865:
[----:B------:R-:W2:Y:S02]  /*f430*/  LDG.E R0, desc[UR36][R2.64] ;  /* 0x0000002402007981 */ /* 0x000ea4000c1e1900 */
[----:B--2---:R-:W-:-:S07]  /*f440*/  I2FP.F32.U32 R0, R0 ;  /* 0x0000000000007245 */ /* 0x004fce0000201000 */
.L_x_7846:
[----:B------:R-:W-:Y:S05]  /*f450*/  BSYNC.RECONVERGENT B6 ;  /* 0x0000000000067941 */ /* 0x000fea0003800200 */
.L_x_7840:
[----:B------:R-:W-:Y:S01]  /*f460*/  UPRMT UR4, UR43, 0x9910, URZ ;  /* 0x000099102b047896 */ /* 0x000fe200080000ff */
[----:B012345:R-:W-:-:S03]  /*f470*/  FMUL.FTZ R2, R0, R19 ;  /* 0x0000001300027220 */ /* 0x03ffc60000410000 */
[----:B------:R-:W-:-:S09]  /*f480*/  UISETP.GT.AND UP0, UPT, UR4, 0x9, UPT ;  /* 0x000000090400788c */ /* 0x000fd2000bf04270 */
        /* <DEDUP_REMOVED lines=12> */
.L_x_7871:
[----:B------:R-:W0:Y:S02]  /*f550*/  F2I.S64.TRUNC R2, R2 ;  /* 0x0000000200027311 */ /* 0x000e24000020d900 */
[----:B0-----:R-:W-:-:S05]  /*f560*/  MOV R5, R2 ;  /* 0x0000000200057202 */ /* 0x001fca0000000f00 */
[----:B------:R-:W-:Y:S01]  /*f570*/  STG.E.U8 desc[UR36][R16.64], R5 ;  /* 0x0000000510007986 */ /* 0x000fe2000c101124 */
[----:B------:R-:W-:Y:S05]  /*f580*/  EXIT ;  /* 0x000000000000794d */ /* 0x000fea0003800000 */
.L_x_7870:
        /* <DEDUP_REMOVED lines=9> */
.L_x_7874:
[----:B------:R-:W0:Y:S02]  /*f620*/  F2I.FTZ.TRUNC.NTZ R3, R2 ;  /* 0x0000000200037305 */ /* 0x000e24000021f100 */
[----:B0-----:R-:W-:Y:S01]  /*f630*/  STG.E desc[UR36][R16.64], R3 ;  /* 0x0000000310007986 */ /* 0x001fe2000c101924 */
[----:B------:R-:W-:Y:S05]  /*f640*/  EXIT ;  /* 0x000000000000794d */ /* 0x000fea0003800000 */
.L_x_7873:
[----:B------:R-:W0:Y:S02]  /*f650*/  F2I.FTZ.TRUNC.NTZ R3, R2 ;  /* 0x0000000200037305 */ /* 0x000e24000021f100 */
[----:B0-----:R-:W-:Y:S01]  /*f660*/  STG.E.U16 desc[UR36][R16.64], R3 ;  /* 0x0000000310007986 */ /* 0x001fe2000c101524 */
[----:B------:R-:W-:Y:S05]  /*f670*/  EXIT ;  /* 0x000000000000794d */ /* 0x000fea0003800000 */
.L_x_7869:
        /* <DEDUP_REMOVED lines=8> */
.L_x_7876:
[----:B------:R-:W-:-:S05]  /*f700*/  F2FP.F16.F32.PACK_AB R2, RZ, R2 ;  /* 0x00000002ff02723e */ /* 0x000fca00000000ff */
[----:B------:R-:W-:Y:S01]  /*f710*/  STG.E.U16 desc[UR36][R16.64], R2 ;  /* 0x0000000210007986 */ /* 0x000fe2000c101524 */
[----:B------:R-:W-:Y:S05]  /*f720*/  EXIT ;  /* 0x000000000000794d */ /* 0x000fea0003800000 */
.L_x_7875:
        /* <DEDUP_REMOVED lines=9> */
.L_x_7878:
[----:B------:R-:W-:-:S04]  /*f7c0*/  F2FP.F16.F32.PACK_AB R3, RZ, R2 ;  /* 0x00000002ff03723e */ /* 0x000fc800000000ff */
[----:B------:R-:W-:-:S05]  /*f7d0*/  PRMT R3, R3, 0x5410, RZ ;  /* 0x0000541003037816 */ /* 0x000fca00000000ff */
[----:B------:R-:W-:Y:S01]  /*f7e0*/  STG.E desc[UR36][R16.64], R3 ;  /* 0x0000000310007986 */ /* 0x000fe2000c101924 */
[----:B------:R-:W-:Y:S05]  /*f7f0*/  EXIT ;  /* 0x000000000000794d */ /* 0x000fea0003800000 */
.L_x_7877:
[----:B------:R-:W-:-:S06]  /*f800*/  FMUL.FTZ R2, R2, 1 ;  /* 0x3f80000002027820 */ /* 0x000fcc0000410000 */
[----:B------:R-:W0:Y:S02]  /*f810*/  F2F.F64.F32 R2, R2 ;  /* 0x0000000200027310 */ /* 0x000e240000201800 */
[----:B0-----:R-:W-:Y:S01]  /*f820*/  STG.E.64 desc[UR36][R16.64], R2 ;  /* 0x0000000210007986 */ /* 0x001fe2000c101b24 */
[----:B------:R-:W-:Y:S05]  /*f830*/  EXIT ;  /* 0x000000000000794d */ /* 0x000fea0003800000 */
.L_x_7868:
        /* <DEDUP_REMOVED lines=13> */
.L_x_7882:
        /* <DEDUP_REMOVED lines=16> */
.L_x_7885:
[----:B------:R-:W-:-:S04]  /*fa10*/  SHF.R.U32.HI R2, RZ, 0x18, R2 ;  /* 0x00000018ff027819 */ /* 0x000fc80000011602 */
[----:B------:R-:W-:-:S04]  /*fa20*/  LOP3.LUT R2, R3, 0x80, R2, 0xf8, !PT ;  /* 0x0000008003027812 */ /* 0x000fc800078ef802 */
[----:B------:R-:W-:-:S07]  /*fa30*/  PRMT R8, R2, 0x7610, R8 ;  /* 0x0000761002087816 */ /* 0x000fce0000000008 */
.L_x_7884:
[----:B------:R-:W-:Y:S05]  /*fa40*/  BSYNC.RECONVERGENT B0 ;  /* 0x0000000000007941 */ /* 0x000fea0003800200 */
.L_x_7883:
[----:B------:R-:W-:Y:S01]  /*fa50*/  STG.E.U8 desc[UR36][R16.64], R8 ;  /* 0x0000000810007986 */ /* 0x000fe2000c101124 */
[----:B------:R-:W-:Y:S05]  /*fa60*/  EXIT ;  /* 0x000000000000794d */ /* 0x000fea0003800000 */
.L_x_7881:
        /* <DEDUP_REMOVED lines=16> */
.L_x_7888:
[----:B------:R-:W-:-:S04]  /*fb70*/  SHF.R.U32.HI R2, RZ, 0x18, R2 ;  /* 0x00000018ff027819 */ /* 0x000fc80000011602 */
[----:B------:R-:W-:-:S04]  /*fb80*/  LOP3.LUT R3, R3, 0x80, R2, 0xf8, !PT ;  /* 0x0000008003037812 */ /* 0x000fc800078ef802 */
[----:B------:R-:W-:-:S07]  /*fb90*/  PRMT R8, R3, 0x7610, R8 ;  /* 0x0000761003087816 */ /* 0x000fce0000000008 */
.L_x_7887:
[----:B------:R-:W-:Y:S05]  /*fba0*/  BSYNC.RECONVERGENT B0 ;  /* 0x0000000000007941 */ /* 0x000fea0003800200 */
.L_x_7886:
[----:B------:R-:W-:Y:S01]  /*fbb0*/  STG.E.U8 desc[UR36][R16.64], R8 ;  /* 0x0000000810007986 */ /* 0x000fe2000c101124 */
[----:B------:R-:W-:Y:S05]  /*fbc0*/  EXIT ;  /* 0x000000000000794d */ /* 0x000fea0003800000 */
.L_x_7880:
        /* <DEDUP_REMOVED lines=21> */
.L_x_7890:
[----:B------:R-:W0:Y:S02]  /*fd20*/  F2I.U64.TRUNC R2, R2 ;  /* 0x0000000200027311 */ /* 0x000e24000020d800 */
[----:B0-----:R-:W-:Y:S01]  /*fd30*/  STG.E.64 desc[UR36][R16.64], R2 ;  /* 0x0000000210007986 */ /* 0x001fe2000c101b24 */
[----:B------:R-:W-:Y:S05]  /*fd40*/  EXIT ;  /* 0x000000000000794d */ /* 0x000fea0003800000 */
.L_x_7889:
[----:B------:R-:W0:Y:S02]  /*fd50*/  F2I.FTZ.U32.TRUNC.NTZ R3, R2 ;  /* 0x0000000200037305 */ /* 0x000e24000021f000 */
[----:B0-----:R-:W-:Y:S01]  /*fd60*/  STG.E desc[UR36][R16.64], R3 ;  /* 0x0000000310007986 */ /* 0x001fe2000c101924 */
[----:B------:R-:W-:Y:S05]  /*fd70*/  EXIT ;  /* 0x000000000000794d */ /* 0x000fea0003800000 */
.L_x_7879:
        /* <DEDUP_REMOVED lines=10> */
.L_x_7892:
[----:B------:R-:W-:Y:S01]  /*fe20*/  FMUL.FTZ R4, R2, 1 ;  /* 0x3f80000002047820 */ /* 0x000fe20000410000 */
[----:B------:R-:W-:-:S05]  /*fe30*/  CS2R R6, SRZ ;  /* 0x0000000000067805 */ /* 0x000fca000001ff00 */
[----:B------:R-:W0:Y:S02]  /*fe40*/  F2F.F64.F32 R4, R4 ;  /* 0x0000000400047310 */ /* 0x000e240000201800 */
[----:B0-----:R-:W-:Y:S01]  /*fe50*/  STG.E.128 desc[UR36][R16.64], R4 ;  /* 0x0000000410007986 */ /* 0x001fe2000c101d24 */
[----:B------:R-:W-:Y:S05]  /*fe60*/  EXIT ;  /* 0x000000000000794d */ /* 0x000fea0003800000 */
.L_x_7891:
[----:B------:R-:W-:-:S09]  /*fe70*/  UISETP.NE.AND UP0, UPT, UR4, 0xf, UPT ;  /* 0x0000000f0400788c */ /* 0x000fd2000bf05270 */
[----:B------:R-:W-:Y:S05]  /*fe80*/  BRA.U !UP0, `(.L_x_7893) ;  /* 0x0000000108e07547 */ /* 0x000fea000b800000 */
[----:B------:R-:W-:-:S09]  /*fe90*/  UISETP.NE.AND UP0, UPT, UR4, 0x17, UPT ;  /* 0x000000170400788c */ /* 0x000fd2000bf05270 */
[----:B------:R-:W-:Y:S05]  /*fea0*/  BRA.U !UP0, `(.L_x_7894) ;  /* 0x00000001088c7547 */ /* 0x000fea000b800000 */
[----:B------:R-:W-:-:S09]  /*feb0*/  UISETP.NE.AND UP0, UPT, UR4, 0x18, UPT ;  /* 0x000000180400788c */ /* 0x000fd2000bf05270 */
[----:B------:R-:W-:Y:S05]  /*fec0*/  BRA.U !UP0, `(.L_x_7895) ;  /* 0x0000000108447547 */ /* 0x000fea000b800000 */
.L_x_7872:
        /* <DEDUP_REMOVED lines=16> */
.L_x_7896:
[----:B------:R-:W-:Y:S05]  /*ffd0*/  EXIT ;  /* 0x000000000000794d */ /* 0x000fea0003800000 */
.L_x_7895:
        /* <DEDUP_REMOVED lines=12> */
.L_x_7898:
[----:B------:R-:W-:Y:S05]  /*100a0*/  BSYNC.RECONVERGENT B0 ;  /* 0x0000000000007941 */ /* 0x000fea0003800200 */
.L_x_7897:
[----:B------:R-:W-:-:S05]  /*100b0*/  LOP3.LUT R3, R0, 0x80, R5, 0xf8, !PT ;  /* 0x0000008000037812 */ /* 0x000fca00078ef805 */
[----:B------:R-:W-:Y:S01]  /*100c0*/  STG.E.U8 desc[UR36][R16.64], R3 ;  /* 0x0000000310007986 */ /* 0x000fe2000c101124 */
[----:B------:R-:W-:Y:S05]  /*100d0*/  EXIT ;  /* 0x000000000000794d */ /* 0x000fea0003800000 */
.L_x_7894:
        /* <DEDUP_REMOVED lines=11> */
.L_x_7900:
[----:B------:R-:W-:Y:S01]  /*10190*/  HFMA2 R0, -RZ, RZ, 0, 7.569789886474609375e-06 ;  /* 0x0000007fff007431 */ /* 0x000fe200000001ff */
[----:B------:R-:W-:-:S04]  /*101a0*/  ISETP.GT.U32.AND P0, PT, R4, 0x7f800000, PT ;  /* 0x7f8000000400780c */ /* 0x000fc80003f04070 */
[----:B------:R-:W-:-:S09]  /*101b0*/  SEL R0, R0, 0x7c, P0 ;  /* 0x0000007c00007807 */ /* 0x000fd20000000000 */
.L_x_7901:
[----:B------:R-:W-:Y:S05]  /*101c0*/  BSYNC.RECONVERGENT B0 ;  /* 0x0000000000007941 */ /* 0x000fea0003800200 */
.L_x_7899:
[----:B------:R-:W-:-:S04]  /*101d0*/  SHF.R.U32.HI R3, RZ, 0x18, R2 ;  /* 0x00000018ff037819 */ /* 0x000fc80000011602 */
[----:B------:R-:W-:-:S05]  /*101e0*/  LOP3.LUT R3, R0, 0x80, R3, 0xf8, !PT ;  /* 0x0000008000037812 */ /* 0x000fca00078ef803 */
[----:B------:R-:W-:Y:S01]  /*101f0*/  STG.E.U8 desc[UR36][R16.64], R3 ;  /* 0x0000000310007986 */ /* 0x000fe2000c101124 */
[----:B------:R-:W-:Y:S05]  /*10200*/  EXIT ;  /* 0x000000000000794d */ /* 0x000fea0003800000 */
.L_x_7893:
[----:B------:R-:W-:-:S05]  /*10210*/  F2FP.BF16.F32.PACK_AB R2, RZ, R2 ;  /* 0x00000002ff02723e */ /* 0x000fca00000010ff */
[----:B------:R-:W-:Y:S01]  /*10220*/  STG.E.U16 desc[UR36][R16.64], R2 ;  /* 0x0000000210007986 */ /* 0x000fe2000c101524 */
[----:B------:R-:W-:Y:S05]  /*10230*/  EXIT ;  /* 0x000000000000794d */ /* 0x000fea0003800000 */
.L_x_7902:
        /* <DEDUP_REMOVED lines=12> */
.L_x_17216:


//--------------------- .text._ZN2at6native27unrolled_elementwise_kernelINS0_13BinaryFunctorIfffNS0_15binary_internal10MulFunctorIfEEEESt5arrayIPcLm3EELi4E23TrivialOffsetCalculatorILi2EjESA_ILi1EjENS0_6memory12LoadWithCastILi2EEENSD_13StoreWithCastILi1EEEEEviT_T0_T2_T3_T4_T5_ --------------------------
	.section	.text._ZN2at6native27unrolled_elementwise_kernelINS0_13BinaryFunctorIfffNS0_15binary_internal10MulFunctorIfEEEESt5arrayIPcLm3EELi4E23TrivialOffsetCalculatorILi2EjESA_ILi1EjENS0_6memory12LoadWithCastILi2EEENSD_13StoreWithCastILi1EEEEEviT_T0_T2_T3_T4_T5_,"ax",@progbits
	.align	128
        .global         _ZN2at6native27unrolled_elementwise_kernelINS0_13BinaryFunctorIfffNS0_15binary_internal10MulFunctorIfEEEESt5arrayIPcLm3EELi4E23TrivialOffsetCalculatorILi2EjESA_ILi1EjENS0_6memory12LoadWithCastILi2EEENSD_13StoreWithCastILi1EEEEEviT_T0_T2_T3_T4_T5_
        .type           _ZN2at6native27unrolled_elementwise_kernelINS0_13BinaryFunctorIfffNS0_15binary_internal10MulFunctorIfEEEESt5arrayIPcLm3EELi4E23TrivialOffsetCalculatorILi2EjESA_ILi1EjENS0_6memory12LoadWithCastILi2EEENSD_13StoreWithCastILi1EEEEEviT_T0_T2_T3_T4_T5_,@function
        .size           _ZN2at6native27unrolled_elementwise_kernelINS0_13BinaryFunctorIfffNS0_15binary_internal10MulFunctorIfEEEESt5arrayIPcLm3EELi4E23TrivialOffsetCalculatorILi2EjESA_ILi1EjENS0_6memory12LoadWithCastILi2EEENSD_13StoreWithCastILi1EEEEEviT_T0_T2_T3_T4_T5_,(.L_x_17217 - _ZN2at6native27unrolled_elementwise_kernelINS0_13BinaryFunctorIfffNS0_15binary_internal10MulFunctorIfEEEESt5arrayIPcLm3EELi4E23TrivialOffsetCalculatorILi2EjESA_ILi1EjENS0_6memory12LoadWithCastILi2EEENSD_13StoreWithCastILi1EEEEEviT_T0_T2_T3_T4_T5_)
        .other          _ZN2at6native27unrolled_elementwise_kernelINS0_13BinaryFunctorIfffNS0_15binary_internal10MulFunctorIfEEEESt5arrayIPcLm3EELi4E23TrivialOffsetCalculatorILi2EjESA_ILi1EjENS0_6memory12LoadWithCastILi2EEENSD_13StoreWithCastILi1EEEEEviT_T0_T2_T3_T4_T5_,@"STO_CUDA_ENTRY STV_DEFAULT"
_ZN2at6native27unrolled_elementwise_kernelINS0_13BinaryFunctorIfffNS0_15binary_internal10MulFunctorIfEEEESt5arrayIPcLm3EELi4E23TrivialOffsetCalculatorILi2EjESA_ILi1EjENS0_6memory12LoadWithCastILi2EEENSD_13StoreWithCastILi1EEEEEviT_T0_T2_T3_T4_T5_:
.text._ZN2at6native27unrolled_elementwise_kernelINS0_13BinaryFunctorIfffNS0_15binary_internal10MulFunctorIfEEEESt5arrayIPcLm3EELi4E23TrivialOffsetCalculatorILi2EjESA_ILi1EjENS0_6memory12LoadWithCastILi2EEENSD_13StoreWithCastILi1EEEEEviT_T0_T2_T3_T4_T5_:
        /* <DEDUP_REMOVED lines=8> */
[----:B------:R-:W-:Y:S01]  /*0080*/  IMAD.MOV.U32 R26, RZ, RZ, RZ ;  /* 0x000000ffff1a7224 */ /* 0x000fe200078e00ff */
        /* <DEDUP_REMOVED lines=26> */
.L_x_7909:
[----:B------:R-:W2:Y:S02]  /*0230*/  LDG.E.U8 R4, desc[UR36][R4.64] ;  /* 0x0000002404047981 */ /* 0x000ea4000c1e1100 */
[----:B--2---:R-:W-:Y:S01]  /*0240*/  I2FP.F32.U32 R29, R4 ;  /* 0x00000004001d7245 */ /* 0x004fe20000201000 */
[----:B------:R-:W-:Y:S06]  /*0250*/  BRA `(.L_x_7911) ;  /* 0x0000000c00247947 */ /* 0x000fec0003800000 */
.L_x_7908:
        /* <DEDUP_REMOVED lines=9> */
.L_x_7913:
[----:B------:R-:W2:Y:S02]  /*02f0*/  LDG.E R4, desc[UR36][R4.64] ;  /* 0x0000002404047981 */ /* 0x000ea4000c1e1900 */
[----:B--2---:R-:W-:Y:S01]  /*0300*/  I2FP.F32.S32 R29, R4 ;  /* 0x00000004001d7245 */ /* 0x004fe20000201400 */
[----:B------:R-:W-:Y:S06]  /*0310*/  BRA `(.L_x_7911) ;  /* 0x0000000800f47947 */ /* 0x000fec0003800000 */
.L_x_7912:
[----:B------:R-:W2:Y:S02]  /*0320*/  LDG.E.U16 R4, desc[UR36][R4.64] ;  /* 0x0000002404047981 */ /* 0x000ea4000c1e1500 */
[----:B--2---:R2:W3:Y:S01]  /*0330*/  I2F.S16 R29, R4 ;  /* 0x00000004001d7306 */ /* 0x0044e20000101400 */
[----:B------:R-:W-:Y:S05]  /*0340*/  BRA `(.L_x_7911) ;  /* 0x0000000800e87947 */ /* 0x000fea0003800000 */
.L_x_7907:
        /* <DEDUP_REMOVED lines=8> */
.L_x_7915:
[----:B------:R-:W2:Y:S02]  /*03d0*/  LDG.E.U16 R4, desc[UR36][R4.64] ;  /* 0x0000002404047981 */ /* 0x000ea4000c1e1500 */
[----:B--2---:R-:W-:Y:S01]  /*03e0*/  HADD2.F32 R29, -RZ, R4.H0_H0 ;  /* 0x20000004ff1d7230 */ /* 0x004fe20000004100 */
[----:B------:R-:W-:Y:S06]  /*03f0*/  BRA `(.L_x_7911) ;  /* 0x0000000800bc7947 */ /* 0x000fec0003800000 */
.L_x_7914:
        /* <DEDUP_REMOVED lines=8> */
.L_x_7917:
[----:B------:R-:W2:Y:S02]  /*0480*/  LDG.E.U16 R4, desc[UR36][R4.64] ;  /* 0x0000002404047981 */ /* 0x000ea4000c1e1500 */
[----:B--2---:R-:W-:Y:S01]  /*0490*/  HADD2.F32 R29, -RZ, R4.H0_H0 ;  /* 0x20000004ff1d7230 */ /* 0x004fe20000004100 */
[----:B------:R-:W-:Y:S06]  /*04a0*/  BRA `(.L_x_7911) ;  /* 0x0000000800907947 */ /* 0x000fec0003800000 */
.L_x_7916:
[----:B------:R-:W2:Y:S01]  /*04b0*/  LDG.E.64 R4, desc[UR36][R4.64] ;  /* 0x0000002404047981 */ /* 0x000ea2000c1e1b00 */
[----:B------:R-:W-:Y:S01]  /*04c0*/  UMOV UR4, 0xf0000000 ;  /* 0xf000000000047882 */ /* 0x000fe20000000000 */
[----:B------:R-:W-:Y:S01]  /*04d0*/  UMOV UR5, 0x380fffff ;  /* 0x380fffff00057882 */ /* 0x000fe20000000000 */
[----:B--2---:R-:W0:Y:S01]  /*04e0*/  F2F.F32.F64 R29, R4 ;  /* 0x00000004001d7310 */ /* 0x004e220000301000 */
[----:B------:R-:W-:-:S14]  /*04f0*/  DSETP.GEU.AND P0, PT, |R4|, UR4, PT ;  /* 0x0000000404007e2a */ /* 0x000fdc000bf0e200 */
[----:B0-----:R-:W-:Y:S01]  /*0500*/  @!P0 FMUL R29, R29, 1.175494350822287508e-38 ;  /* 0x008000001d1d8820 */ /* 0x001fe20000400000 */
[----:B------:R-:W-:Y:S06]  /*0510*/  BRA `(.L_x_7911) ;  /* 0x0000000800747947 */ /* 0x000fec0003800000 */
.L_x_7906:
        /* <DEDUP_REMOVED lines=12> */
.L_x_7920:
[----:B------:R-:W2:Y:S01]  /*05e0*/  LDG.E.64 R4, desc[UR36][R4.64] ;  /* 0x0000002404047981 */ /* 0x000ea2000c1e1b00 */
[----:B------:R-:W-:Y:S01]  /*05f0*/  UMOV UR4, 0xf0000000 ;  /* 0xf000000000047882 */ /* 0x000fe20000000000 */
[----:B------:R-:W-:Y:S01]  /*0600*/  UMOV UR5, 0x380fffff ;  /* 0x380fffff00057882 */ /* 0x000fe20000000000 */
[----:B--2---:R-:W0:Y:S01]  /*0610*/  F2F.F32.F64 R29, R4 ;  /* 0x00000004001d7310 */ /* 0x004e220000301000 */
[----:B------:R-:W-:-:S14]  /*0620*/  DSETP.GEU.AND P0, PT, |R4|, UR4, PT ;  /* 0x0000000404007e2a */ /* 0x000fdc000bf0e200 */
[----:B0-----:R-:W-:Y:S01]  /*0630*/  @!P0 FMUL R29, R29, 1.175494350822287508e-38 ;  /* 0x008000001d1d8820 */ /* 0x001fe20000400000 */
[----:B------:R-:W-:Y:S06]  /*0640*/  BRA `(.L_x_7911) ;  /* 0x0000000800287947 */ /* 0x000fec0003800000 */
.L_x_7919:
        /* <DEDUP_REMOVED lines=25> */
.L_x_7922:
[----:B------:R-:W2:Y:S02]  /*07e0*/  LDG.E.U8 R4, desc[UR36][R4.64] ;  /* 0x0000002404047981 */ /* 0x000ea4000c1e1100 */
[C---:B--2---:R-:W-:Y:S02]  /*07f0*/  IMAD.SHL.U32 R3, R4.reuse, 0x2000000, RZ ;  /* 0x0200000004037824 */ /* 0x044fe400078e00ff */
[----:B------:R-:W-:-:S03]  /*0800*/  IMAD.SHL.U32 R6, R4, 0x100, RZ ;  /* 0x0000010004067824 */ /* 0x000fc600078e00ff */
        /* <DEDUP_REMOVED lines=9> */
.L_x_7921:
[----:B------:R-:W2:Y:S02]  /*08a0*/  LDG.E.U16 R4, desc[UR36][R4.64] ;  /* 0x0000002404047981 */ /* 0x000ea4000c1e1500 */
[----:B--2---:R-:W-:Y:S01]  /*08b0*/  IMAD.U32 R29, R4, 0x10000, RZ ;  /* 0x00010000041d7824 */ /* 0x004fe200078e00ff */
[----:B------:R-:W-:Y:S06]  /*08c0*/  BRA `(.L_x_7911) ;  /* 0x0000000400887947 */ /* 0x000fec0003800000 */
.L_x_7918:
        /* <DEDUP_REMOVED lines=11> */
.L_x_7925:
        /* <DEDUP_REMOVED lines=20> */
.L_x_7927:
[----:B------:R-:W-:Y:S05]  /*0ac0*/  BSYNC.RECONVERGENT B0 ;  /* 0x0000000000007941 */ /* 0x000fea0003800200 */
.L_x_7926:
[----:B------:R-:W-:Y:S01]  /*0ad0*/  IMAD.SHL.U32 R0, R0, 0x100000, RZ ;  /* 0x0010000000007824 */ /* 0x000fe200078e00ff */
[----:B------:R-:W-:-:S04]  /*0ae0*/  LEA R3, R3, 0x3b800000, 0x17 ;  /* 0x3b80000003037811 */ /* 0x000fc800078eb8ff */
[----:B------:R-:W-:Y:S01]  /*0af0*/  LOP3.LUT R29, R3, R0, R29, 0xfe, !PT ;  /* 0x00000000031d7212 */ /* 0x000fe200078efe1d */
[----:B------:R-:W-:Y:S06]  /*0b00*/  BRA `(.L_x_7911) ;  /* 0x0000000000f87947 */ /* 0x000fec0003800000 */
.L_x_7924:
        /* <DEDUP_REMOVED lines=20> */
.L_x_7929:
[----:B------:R-:W-:Y:S05]  /*0c50*/  BSYNC.RECONVERGENT B0 ;  /* 0x0000000000007941 */ /* 0x000fea0003800200 */
.L_x_7928:
[----:B------:R-:W-:Y:S01]  /*0c60*/  IMAD.SHL.U32 R0, R0, 0x200000, RZ ;  /* 0x0020000000007824 */ /* 0x000fe200078e00ff */
[----:B------:R-:W-:-:S04]  /*0c70*/  LEA R3, R3, 0x37800000, 0x17 ;  /* 0x3780000003037811 */ /* 0x000fc800078eb8ff */
[----:B------:R-:W-:Y:S01]  /*0c80*/  LOP3.LUT R29, R3, R0, R29, 0xfe, !PT ;  /* 0x00000000031d7212 */ /* 0x000fe200078efe1d */
[----:B------:R-:W-:Y:S06]  /*0c90*/  BRA `(.L_x_7911) ;  /* 0x0000000000947947 */ /* 0x000fec0003800000 */
.L_x_7923:
[----:B------:R-:W-:-:S09]  /*0ca0*/  UISETP.NE.AND UP0, UPT, UR4, 0x1c, UPT ;  /* 0x0000001c0400788c */ /* 0x000fd2000bf05270 */
[----:B------:R-:W-:Y:S05]  /*0cb0*/  BRA.U !UP0, `(.L_x_7930) ;  /* 0x0000000108847547 */ /* 0x000fea000b800000 */
[----:B------:R-:W-:-:S09]  /*0cc0*/  UISETP.NE.AND UP0, UPT, UR4, 0x1d, UPT ;  /* 0x0000001d0400788c */ /* 0x000fd2000bf05270 */
[----:B------:R-:W-:Y:S05]  /*0cd0*/  BRA.U !UP0, `(.L_x_7931) ;  /* 0x0000000108707547 */ /* 0x000fea000b800000 */
[----:B------:R-:W-:-:S09]  /*0ce0*/  UISETP.NE.AND UP0, UPT, UR4, 0x2c, UPT ;  /* 0x0000002c0400788c */ /* 0x000fd2000bf05270 */
[----:B------:R-:W-:Y:S05]  /*0cf0*/  BRA.U !UP0, `(.L_x_7932) ;  /* 0x0000000108487547 */ /* 0x000fea000b800000 */
.L_x_7910:
        /* <DEDUP_REMOVED lines=16> */
.L_x_7933:
[----:B------:R-:W-:Y:S01]  /*0e00*/  IMAD.MOV.U32 R29, RZ, RZ, RZ ;  /* 0x000000ffff1d7224 */ /* 0x000fe200078e00ff */
[----:B------:R-:W-:Y:S06]  /*0e10*/  BRA `(.L_x_7911) ;  /* 0x0000000000347947 */ /* 0x000fec0003800000 */
.L_x_7932:
        /* <DEDUP_REMOVED lines=8> */
.L_x_7931:
[----:B------:R-:W2:Y:S02]  /*0ea0*/  LDG.E.64 R4, desc[UR36][R4.64] ;  /* 0x0000002404047981 */ /* 0x000ea4000c1e1b00 */
[----:B--2---:R0:W1:Y:S01]  /*0eb0*/  I2F.U64 R29, R4 ;  /* 0x00000004001d7312 */ /* 0x0040620000301000 */
[----:B------:R-:W-:Y:S05]  /*0ec0*/  BRA `(.L_x_7911) ;  /* 0x0000000000087947 */ /* 0x000fea0003800000 */
.L_x_7930:
[----:B------:R-:W2:Y:S02]  /*0ed0*/  LDG.E R4, desc[UR36][R4.64] ;  /* 0x0000002404047981 */ /* 0x000ea4000c1e1900 */
[----:B--2---:R-:W-:-:S07]  /*0ee0*/  I2FP.F32.U32 R29, R4 ;  /* 0x00000004001d7245 */ /* 0x004fce0000201000 */
.L_x_7911:
[----:B------:R-:W-:Y:S05]  /*0ef0*/  BSYNC.RECONVERGENT B6 ;  /* 0x0000000000067941 */ /* 0x000fea0003800200 */
.L_x_7905:
        /* <DEDUP_REMOVED lines=20> */
.L_x_7938:
[----:B------:R-:W2:Y:S02]  /*1040*/  LDG.E.U8 R4, desc[UR36][R4.64] ;  /* 0x0000002404047981 */ /* 0x000ea4000c1e1100 */
[----:B--2---:R-:W-:Y:S01]  /*1050*/  I2FP.F32.U32 R26, R4 ;  /* 0x00000004001a7245 */ /* 0x004fe20000201000 */
[----:B------:R-:W-:Y:S06]  /*1060*/  BRA `(.L_x_7940) ;  /* 0x0000000c00287947 */ /* 0x000fec0003800000 */
.L_x_7937:
        /* <DEDUP_REMOVED lines=9> */
.L_x_7942:
[----:B------:R-:W2:Y:S02]  /*1100*/  LDG.E R4, desc[UR36][R4.64] ;  /* 0x0000002404047981 */ /* 0x000ea4000c1e1900 */
[----:B--2---:R-:W-:Y:S01]  /*1110*/  I2FP.F32.S32 R26, R4 ;  /* 0x00000004001a7245 */ /* 0x004fe20000201400 */
[----:B------:R-:W-:Y:S06]  /*1120*/  BRA `(.L_x_7940) ;  /* 0x0000000800f87947 */ /* 0x000fec0003800000 */
.L_x_7941:
[----:B------:R-:W2:Y:S02]  /*1130*/  LDG.E.U16 R4, desc[UR36][R4.64] ;  /* 0x0000002404047981 */ /* 0x000ea4000c1e1500 */
[----:B--2---:R0:W2:Y:S01]  /*1140*/  I2F.S16 R26, R4 ;  /* 0x00000004001a7306 */ /* 0x0040a20000101400 */
[----:B------:R-:W-:Y:S05]  /*1150*/  BRA `(.L_x_7940) ;  /* 0x0000000800ec7947 */ /* 0x000fea0003800000 */
.L_x_7936:
        /* <DEDUP_REMOVED lines=8> */
.L_x_7944:
[----:B------:R-:W2:Y:S02]  /*11e0*/  LDG.E.U16 R4, desc[UR36][R4.64] ;  /* 0x0000002404047981 */ /* 0x000ea4000c1e1500 */
[----:B--2---:R-:W-:Y:S01]  /*11f0*/  HADD2.F32 R26, -RZ, R4.H0_H0 ;  /* 0x20000004ff1a7230 */ /* 0x004fe20000004100 */
[----:B------:R-:W-:Y:S06]  /*1200*/  BRA `(.L_x_7940) ;  /* 0x0000000800c07947 */ /* 0x000fec0003800000 */
.L_x_7943:
        /* <DEDUP_REMOVED lines=8> */
.L_x_7946:
[----:B------:R-:W2:Y:S02]  /*1290*/  LDG.E.U16 R4, desc[UR36][R4.64] ;  /* 0x0000002404047981 */ /* 0x000ea4000c1e1500 */
[----:B--2---:R-:W-:Y:S01]  /*12a0*/  HADD2.F32 R26, -RZ, R4.H0_H0 ;  /* 0x20000004ff1a7230 */ /* 0x004fe20000004100 */
[----:B------:R-:W-:Y:S06]  /*12b0*/  BRA `(.L_x_7940) ;  /* 0x0000000800947947 */ /* 0x000fec0003800000 */
.L_x_7945:
[----:B------:R-:W2:Y:S01]  /*12c0*/  LDG.E.64 R4, desc[UR36][R4.64] ;  /* 0x0000002404047981 */ /* 0x000ea2000c1e1b00 */
[----:B------:R-:W-:Y:S01]  /*12d0*/  UMOV UR4, 0xf0000000 ;  /* 0xf000000000047882 */ /* 0x000fe20000000000 */
[----:B------:R-:W-:Y:S01]  /*12e0*/  UMOV UR5, 0x380fffff ;  /* 0x380fffff00057882 */ /* 0x000fe20000000000 */
[----:B--2---:R-:W0:Y:S01]  /*12f0*/  F2F.F32.F64 R26, R4 ;  /* 0x00000004001a7310 */ /* 0x004e220000301000 */
[----:B------:R-:W-:-:S14]  /*1300*/  DSETP.GEU.AND P0, PT, |R4|, UR4, PT ;  /* 0x0000000404007e2a */ /* 0x000fdc000bf0e200 */
[----:B0-----:R-:W-:Y:S01]  /*1310*/  @!P0 FMUL R26, R26, 1.175494350822287508e-38 ;  /* 0x008000001a1a8820 */ /* 0x001fe20000400000 */
[----:B------:R-:W-:Y:S06]  /*1320*/  BRA `(.L_x_7940) ;  /* 0x0000000800787947 */ /* 0x000fec0003800000 */
.L_x_7935:
        /* <DEDUP_REMOVED lines=12> */
.L_x_7949:
[----:B------:R-:W2:Y:S01]  /*13f0*/  LDG.E.64 R4, desc[UR36][R4.64] ;  /* 0x0000002404047981 */ /* 0x000ea2000c1e1b00 */
[----:B------:R-:W-:Y:S01]  /*1400*/  UMOV UR4, 0xf0000000 ;  /* 0xf000000000047882 */ /* 0x000fe20000000000 */
[----:B------:R-:W-:Y:S01]  /*1410*/  UMOV UR5, 0x380fffff ;  /* 0x380fffff00057882 */ /* 0x000fe20000000000 */
[----:B--2---:R-:W0:Y:S01]  /*1420*/  F2F.F32.F64 R26, R4 ;  /* 0x00000004001a7310 */ /* 0x004e220000301000 */
[----:B------:R-:W-:-:S14]  /*1430*/  DSETP.GEU.AND P0, PT, |R4|, UR4, PT ;  /* 0x0000000404007e2a */ /* 0x000fdc000bf0e200 */
[----:B0-----:R-:W-:Y:S01]  /*1440*/  @!P0 FMUL R26, R26, 1.175494350822287508e-38 ;  /* 0x008000001a1a8820 */ /* 0x001fe20000400000 */
[----:B------:R-:W-:Y:S06]  /*1450*/  BRA `(.L_x_7940) ;  /* 0x00000008002c7947 */ /* 0x000fec0003800000 */
.L_x_7948:
        /* <DEDUP_REMOVED lines=25> */
.L_x_7951:
        /* <DEDUP_REMOVED lines=13> */
.L_x_7950:
[----:B------:R-:W2:Y:S02]  /*16c0*/  LDG.E.U16 R4, desc[UR36][R4.64] ;  /* 0x0000002404047981 */ /* 0x000ea4000c1e1500 */
[----:B--2---:R-:W-:Y:S01]  /*16d0*/  IMAD.U32 R26, R4, 0x10000, RZ ;  /* 0x00010000041a7824 */ /* 0x004fe200078e00ff */
[----:B------:R-:W-:Y:S06]  /*16e0*/  BRA `(.L_x_7940) ;  /* 0x0000000400887947 */ /* 0x000fec0003800000 */
.L_x_7947:
        /* <DEDUP_REMOVED lines=11> */
.L_x_7954:
        /* <DEDUP_REMOVED lines=20> */
.L_x_7956:
[----:B------:R-:W-:Y:S05]  /*18e0*/  BSYNC.RECONVERGENT B0 ;  /* 0x0000000000007941 */ /* 0x000fea0003800200 */
.L_x_7955:
[----:B------:R-:W-:Y:S01]  /*18f0*/  IMAD.SHL.U32 R0, R0, 0x100000, RZ ;  /* 0x0010000000007824 */ /* 0x000fe200078e00ff */
[----:B------:R-:W-:-:S04]  /*1900*/  LEA R3, R3, 0x3b800000, 0x17 ;  /* 0x3b80000003037811 */ /* 0x000fc800078eb8ff */
[----:B------:R-:W-:Y:S01]  /*1910*/  LOP3.LUT R26, R3, R0, R7, 0xfe, !PT ;  /* 0x00000000031a7212 */ /* 0x000fe200078efe07 */
[----:B------:R-:W-:Y:S06]  /*1920*/  BRA `(.L_x_7940) ;  /* 0x0000000000f87947 */ /* 0x000fec0003800000 */
.L_x_7953:
        /* <DEDUP_REMOVED lines=20> */
.L_x_7958:
[----:B------:R-:W-:Y:S05]  /*1a70*/  BSYNC.RECONVERGENT B0 ;  /* 0x0000000000007941 */ /* 0x000fea0003800200 */
.L_x_7957:
[----:B------:R-:W-:Y:S01]  /*1a80*/  IMAD.SHL.U32 R0, R0, 0x200000, RZ ;  /* 0x0020000000007824 */ /* 0x000fe200078e00ff */
[----:B------:R-:W-:-:S04]  /*1a90*/  LEA R3, R3, 0x37800000, 0x17 ;  /* 0x3780000003037811 */ /* 0x000fc800078eb8ff */
[----:B------:R-:W-:Y:S01]  /*1aa0*/  LOP3.LUT R26, R3, R0, R7, 0xfe, !PT ;  /* 0x00000000031a7212 */ /* 0x000fe200078efe07 */
[----:B------:R-:W-:Y:S06]  /*1ab0*/  BRA `(.L_x_7940) ;  /* 0x0000000000947947 */ /* 0x000fec0003800000 */
.L_x_7952:
[----:B------:R-:W-:-:S09]  /*1ac0*/  UISETP.NE.AND UP0, UPT, UR4, 0x1c, UPT ;  /* 0x0000001c0400788c */ /* 0x000fd2000bf05270 */
[----:B------:R-:W-:Y:S05]  /*1ad0*/  BRA.U !UP0, `(.L_x_7959) ;  /* 0x0000000108847547 */ /* 0x000fea000b800000 */
[----:B------:R-:W-:-:S09]  /*1ae0*/  UISETP.NE.AND UP0, UPT, UR4, 0x1d, UPT ;  /* 0x0000001d0400788c */ /* 0x000fd2000bf05270 */
[----:B------:R-:W-:Y:S05]  /*1af0*/  BRA.U !UP0, `(.L_x_7960) ;  /* 0x0000000108707547 */ /* 0x000fea000b800000 */
[----:B------:R-:W-:-:S09]  /*1b00*/  UISETP.NE.AND UP0, UPT, UR4, 0x2c, UPT ;  /* 0x0000002c0400788c */ /* 0x000fd2000bf05270 */
[----:B------:R-:W-:Y:S05]  /*1b10*/  BRA.U !UP0, `(.L_x_7961) ;  /* 0x0000000108487547 */ /* 0x000fea000b800000 */
.L_x_7939:
        /* <DEDUP_REMOVED lines=16> */
.L_x_7962:
[----:B------:R-:W-:Y:S01]  /*1c20*/  IMAD.MOV.U32 R26, RZ, RZ, RZ ;  /* 0x000000ffff1a7224 */ /* 0x000fe200078e00ff */
[----:B------:R-:W-:Y:S06]  /*1c30*/  BRA `(.L_x_7940) ;  /* 0x0000000000347947 */ /* 0x000fec0003800000 */
.L_x_7961:
        /* <DEDUP_REMOVED lines=8> */
.L_x_7960:
[----:B------:R-:W2:Y:S02]  /*1cc0*/  LDG.E.64 R26, desc[UR36][R4.64] ;  /* 0x00000024041a7981 */ /* 0x000ea4000c1e1b00 */
[----:B--2---:R0:W2:Y:S01]  /*1cd0*/  I2F.U64 R26, R26 ;  /* 0x0000001a001a7312 */ /* 0x0040a20000301000 */
[----:B------:R-:W-:Y:S05]  /*1ce0*/  BRA `(.L_x_7940) ;  /* 0x0000000000087947 */ /* 0x000fea0003800000 */
.L_x_7959:
[----:B------:R-:W2:Y:S02]  /*1cf0*/  LDG.E R4, desc[UR36][R4.64] ;  /* 0x0000002404047981 */ /* 0x000ea4000c1e1900 */
[----:B--2---:R-:W-:-:S07]  /*1d00*/  I2FP.F32.U32 R26, R4 ;  /* 0x00000004001a7245 */ /* 0x004fce0000201000 */
.L_x_7940:
[----:B------:R-:W-:Y:S05]  /*1d10*/  BSYNC.RECONVERGENT B6 ;  /* 0x0000000000067941 */ /* 0x000fea0003800200 */
.L_x_7934:
[----:B------:R-:W-:-:S07]  /*1d20*/  VIADD R16, R19, 0x80 ;  /* 0x0000008013107836 */ /* 0x000fce0000000000 */
.L_x_7904:
[----:B------:R-:W-:Y:S05]  /*1d30*/  BSYNC.RECONVERGENT B7 ;  /* 0x0000000000077941 */ /* 0x000fea0003800200 */
.L_x_7903:
[----:B------:R-:W-:Y:S01]  /*1d40*/  ISETP.GE.AND P0, PT, R16, R17, PT ;  /* 0x000000111000720c */ /* 0x000fe20003f06270 */
[----:B------:R-:W-:Y:S01]  /*1d50*/  BSSY.RECONVERGENT B7, `(.L_x_7963) ;  /* 0x00001c9000077945 */ /* 0x000fe20003800200 */
[----:B------:R-:W-:Y:S02]  /*1d60*/  IMAD.MOV.U32 R22, RZ, RZ, RZ ;  /* 0x000000ffff167224 */ /* 0x000fe400078e00ff */
[----:B0-----:R-:W-:-:S09]  /*1d70*/  IMAD.MOV.U32 R27, RZ, RZ, RZ ;  /* 0x000000ffff1b7224 */ /* 0x001fd200078e00ff */
[----:B------:R-:W-:Y:S05]  /*1d80*/  @P0 BRA `(.L_x_7964) ;  /* 0x0000001c00140947 */ /* 0x000fea0003800000 */
[----:B----4-:R-:W0:Y:S01]  /*1d90*/  LDC.64 R4, c[0x0][0x390] ;  /* 0x0000e400ff047b82 */ /* 0x010e220000000a00 */
        /* <DEDUP_REMOVED lines=20> */
.L_x_7969:
[----:B------:R-:W4:Y:S02]  /*1ee0*/  LDG.E.U8 R4, desc[UR36][R4.64] ;  /* 0x0000002404047981 */ /* 0x000f24000c1e1100 */
[----:B----4-:R-:W-:Y:S01]  /*1ef0*/  I2FP.F32.U32 R22, R4 ;  /* 0x0000000400167245 */ /* 0x010fe20000201000 */
[----:B------:R-:W-:Y:S06]  /*1f00*/  BRA `(.L_x_7971) ;  /* 0x0000000c00287947 */ /* 0x000fec0003800000 */
.L_x_7968:
        /* <DEDUP_REMOVED lines=9> */
.L_x_7973:
[----:B------:R-:W4:Y:S02]  /*1fa0*/  LDG.E R4, desc[UR36][R4.64] ;  /* 0x0000002404047981 */ /* 0x000f24000c1e1900 */
[----:B----4-:R-:W-:Y:S01]  /*1fb0*/  I2FP.F32.S32 R22, R4 ;  /* 0x0000000400167245 */ /* 0x010fe20000201400 */
[----:B------:R-:W-:Y:S06]  /*1fc0*/  BRA `(.L_x_7971) ;  /* 0x0000000800f87947 */ /* 0x000fec0003800000 */
.L_x_7972:
[----:B------:R-:W4:Y:S02]  /*1fd0*/  LDG.E.U16 R4, desc[UR36][R4.64] ;  /* 0x0000002404047981 */ /* 0x000f24000c1e1500 */
[----:B----4-:R0:W4:Y:S01]  /*1fe0*/  I2F.S16 R22, R4 ;  /* 0x0000000400167306 */ /* 0x0101220000101400 */
[----:B------:R-:W-:Y:S05]  /*1ff0*/  BRA `(.L_x_7971) ;  /* 0x0000000800ec7947 */ /* 0x000fea0003800000 */
.L_x_7967:
        /* <DEDUP_REMOVED lines=8> */
.L_x_7975:
[----:B------:R-:W4:Y:S02]  /*2080*/  LDG.E.U16 R4, desc[UR36][R4.64] ;  /* 0x0000002404047981 */ /* 0x000f24000c1e1500 */
[----:B----4-:R-:W-:Y:S01]  /*2090*/  HADD2.F32 R22, -RZ, R4.H0_H0 ;  /* 0x20000004ff167230 */ /* 0x010fe20000004100 */
[----:B------:R-:W-:Y:S06]  /*20a0*/  BRA `(.L_x_7971) ;  /* 0x0000000800c07947 */ /* 0x000fec0003800000 */
.L_x_7974:
        /* <DEDUP_REMOVED lines=8> */
.L_x_7977:
[----:B------:R-:W4:Y:S02]  /*2130*/  LDG.E.U16 R4, desc[UR36][R4.64] ;  /* 0x0000002404047981 */ /* 0x000f24000c1e1500 */
[----:B----4-:R-:W-:Y:S01]  /*2140*/  HADD2.F32 R22, -RZ, R4.H0_H0 ;  /* 0x20000004ff167230 */ /* 0x010fe20000004100 */
[----:B------:R-:W-:Y:S06]  /*2150*/  BRA `(.L_x_7971) ;  /* 0x0000000800947947 */ /* 0x000fec0003800000 */
.L_x_7976:
[----:B------:R-:W4:Y:S01]  /*2160*/  LDG.E.64 R4, desc[UR36][R4.64] ;  /* 0x0000002404047981 */ /* 0x000f22000c1e1b00 */
[----:B------:R-:W-:Y:S01]  /*2170*/  UMOV UR4, 0xf0000000 ;  /* 0xf000000000047882 */ /* 0x000fe20000000000 */
[----:B------:R-:W-:Y:S01]  /*2180*/  UMOV UR5, 0x380fffff ;  /* 0x380fffff00057882 */ /* 0x000fe20000000000 */
[----:B----4-:R-:W0:Y:S01]  /*2190*/  F2F.F32.F64 R22, R4 ;  /* 0x0000000400167310 */ /* 0x010e220000301000 */
[----:B------:R-:W-:-:S14]  /*21a0*/  DSETP.GEU.AND P0, PT, |R4|, UR4, PT ;  /* 0x0000000404007e2a */ /* 0x000fdc000bf0e200 */
[----:B0-----:R-:W-:Y:S01]  /*21b0*/  @!P0 FMUL R22, R22, 1.175494350822287508e-38 ;  /* 0x0080000016168820 */ /* 0x001fe20000400000 */
[----:B------:R-:W-:Y:S06]  /*21c0*/  BRA `(.L_x_7971) ;  /* 0x0000000800787947 */ /* 0x000fec0003800000 */
.L_x_7966:
        /* <DEDUP_REMOVED lines=12> */
.L_x_7980:
[----:B------:R-:W4:Y:S01]  /*2290*/  LDG.E.64 R4, desc[UR36][R4.64] ;  /* 0x0000002404047981 */ /* 0x000f22000c1e1b00 */
[----:B------:R-:W-:Y:S01]  /*22a0*/  UMOV UR4, 0xf0000000 ;  /* 0xf000000000047882 */ /* 0x000fe20000000000 */
[----:B------:R-:W-:Y:S01]  /*22b0*/  UMOV UR5, 0x380fffff ;  /* 0x380fffff00057882 */ /* 0x000fe20000000000 */
[----:B----4-:R-:W0:Y:S01]  /*22c0*/  F2F.F32.F64 R22, R4 ;  /* 0x0000000400167310 */ /* 0x010e220000301000 */
[----:B------:R-:W-:-:S14]  /*22d0*/  DSETP.GEU.AND P0, PT, |R4|, UR4, PT ;  /* 0x0000000404007e2a */ /* 0x000fdc000bf0e200 */
[----:B0-----:R-:W-:Y:S01]  /*22e0*/  @!P0 FMUL R22, R22, 1.175494350822287508e-38 ;  /* 0x0080000016168820 */ /* 0x001fe20000400000 */
[----:B------:R-:W-:Y:S06]  /*22f0*/  BRA `(.L_x_7971) ;  /* 0x00000008002c7947 */ /* 0x000fec0003800000 */
.L_x_7979:
        /* <DEDUP_REMOVED lines=25> */
.L_x_7982:
[----:B------:R-:W4:Y:S02]  /*2490*/  LDG.E.U8 R4, desc[UR36][R4.64] ;  /* 0x0000002404047981 */ /* 0x000f24000c1e1100 */
[C---:B----4-:R-:W-:Y:S02]  /*24a0*/  IMAD.SHL.U32 R0, R4.reuse, 0x2000000, RZ ;  /* 0x0200000004007824 */ /* 0x050fe400078e00ff */
        /* <DEDUP_REMOVED lines=11> */
.L_x_7981:
[----:B------:R-:W4:Y:S02]  /*2560*/  LDG.E.U16 R4, desc[UR36][R4.64] ;  /* 0x0000002404047981 */ /* 0x000f24000c1e1500 */
[----:B----4-:R-:W-:Y:S01]  /*2570*/  IMAD.U32 R22, R4, 0x10000, RZ ;  /* 0x0001000004167824 */ /* 0x010fe200078e00ff */
[----:B------:R-:W-:Y:S06]  /*2580*/  BRA `(.L_x_7971) ;  /* 0x0000000400887947 */ /* 0x000fec0003800000 */
.L_x_7978:
        /* <DEDUP_REMOVED lines=11> */
.L_x_7985:
        /* <DEDUP_REMOVED lines=20> */
.L_x_7987:
[----:B------:R-:W-:Y:S05]  /*2780*/  BSYNC.RECONVERGENT B0 ;  /* 0x0000000000007941 */ /* 0x000fea0003800200 */
.L_x_7986:
[----:B------:R-:W-:Y:S01]  /*2790*/  IMAD.SHL.U32 R0, R0, 0x100000, RZ ;  /* 0x0010000000007824 */ /* 0x000fe200078e00ff */
[----:B------:R-:W-:-:S04]  /*27a0*/  LEA R3, R3, 0x3b800000, 0x17 ;  /* 0x3b80000003037811 */ /* 0x000fc800078eb8ff */
[----:B------:R-:W-:Y:S01]  /*27b0*/  LOP3.LUT R22, R3, R0, R7, 0xfe, !PT ;  /* 0x0000000003167212 */ /* 0x000fe200078efe07 */
[----:B------:R-:W-:Y:S06]  /*27c0*/  BRA `(.L_x_7971) ;  /* 0x0000000000f87947 */ /* 0x000fec0003800000 */
.L_x_7984:
        /* <DEDUP_REMOVED lines=20> */
.L_x_7989:
[----:B------:R-:W-:Y:S05]  /*2910*/  BSYNC.RECONVERGENT B0 ;  /* 0x0000000000007941 */ /* 0x000fea0003800200 */
.L_x_7988:
[----:B------:R-:W-:Y:S01]  /*2920*/  IMAD.SHL.U32 R0, R0, 0x200000, RZ ;  /* 0x0020000000007824 */ /* 0x000fe200078e00ff */
[----:B------:R-:W-:-:S04]  /*2930*/  LEA R3, R3, 0x37800000, 0x17 ;  /* 0x3780000003037811 */ /* 0x000fc800078eb8ff */
[----:B------:R-:W-:Y:S01]  /*2940*/  LOP3.LUT R22, R3, R0, R7, 0xfe, !PT ;  /* 0x0000000003167212 */ /* 0x000fe200078efe07 */
[----:B------:R-:W-:Y:S06]  /*2950*/  BRA `(.L_x_7971) ;  /* 0x0000000000947947 */ /* 0x000fec0003800000 */
.L_x_7983:
        /* <DEDUP_REMOVED lines=14> */
.L_x_7970:
        /* <DEDUP_REMOVED lines=16> */
.L_x_7992:
[----:B------:R-:W-:Y:S01]  /*2b40*/  IMAD.MOV.U32 R22, RZ, RZ, RZ ;  /* 0x000000ffff167224 */ /* 0x000fe200078e00ff */
[----:B------:R-:W-:Y:S06]  /*2b50*/  BRA `(.L_x_7971) ;  /* 0x0000000000147947 */ /* 0x000fec0003800000 */
.L_x_7991:
[----:B------:R-:W4:Y:S02]  /*2b60*/  LDG.E.64 R22, desc[UR36][R4.64] ;  /* 0x0000002404167981 */ /* 0x000f24000c1e1b00 */
[----:B----4-:R0:W4:Y:S01]  /*2b70*/  I2F.U64 R22, R22 ;  /* 0x0000001600167312 */ /* 0x0101220000301000 */
[----:B------:R-:W-:Y:S05]  /*2b80*/  BRA `(.L_x_7971) ;  /* 0x0000000000087947 */ /* 0x000fea0003800000 */
.L_x_7990:
[----:B------:R-:W4:Y:S02]  /*2b90*/  LDG.E R4, desc[UR36][R4.64] ;  /* 0x0000002404047981 */ /* 0x000f24000c1e1900 */
[----:B----4-:R-:W-:-:S07]  /*2ba0*/  I2FP.F32.U32 R22, R4 ;  /* 0x0000000400167245 */ /* 0x010fce0000201000 */
.L_x_7971:
[----:B------:R-:W-:Y:S05]  /*2bb0*/  BSYNC.RECONVERGENT B6 ;  /* 0x0000000000067941 */ /* 0x000fea0003800200 */
.L_x_7965:
        /* <DEDUP_REMOVED lines=20> */
.L_x_7997:
[----:B------:R-:W2:Y:S02]  /*2d00*/  LDG.E.U8 R4, desc[UR36][R4.64] ;  /* 0x0000002404047981 */ /* 0x000ea4000c1e1100 */
[----:B--2---:R-:W-:Y:S01]  /*2d10*/  I2FP.F32.U32 R27, R4 ;  /* 0x00000004001b7245 */ /* 0x004fe20000201000 */
[----:B------:R-:W-:Y:S06]  /*2d20*/  BRA `(.L_x_7999) ;  /* 0x0000000c00247947 */ /* 0x000fec0003800000 */
.L_x_7996:
        /* <DEDUP_REMOVED lines=9> */
.L_x_8001:
[----:B------:R-:W2:Y:S02]  /*2dc0*/  LDG.E R4, desc[UR36][R4.64] ;  /* 0x0000002404047981 */ /* 0x000ea4000c1e1900 */
[----:B--2---:R-:W-:Y:S01]  /*2dd0*/  I2FP.F32.S32 R27, R4 ;  /* 0x00000004001b7245 */ /* 0x004fe20000201400 */
[----:B------:R-:W-:Y:S06]  /*2de0*/  BRA `(.L_x_7999) ;  /* 0x0000000800f47947 */ /* 0x000fec0003800000 */
.L_x_8000:
[----:B------:R-:W2:Y:S02]  /*2df0*/  LDG.E.U16 R4, desc[UR36][R4.64] ;  /* 0x0000002404047981 */ /* 0x000ea4000c1e1500 */
[----:B--2---:R2:W0:Y:S01]  /*2e00*/  I2F.S16 R27, R4 ;  /* 0x00000004001b7306 */ /* 0x0044220000101400 */
[----:B------:R-:W-:Y:S05]  /*2e10*/  BRA `(.L_x_7999) ;  /* 0x0000000800e87947 */ /* 0x000fea0003800000 */
.L_x_7995:
        /* <DEDUP_REMOVED lines=8> */
.L_x_8003:
[----:B------:R-:W2:Y:S02]  /*2ea0*/  LDG.E.U16 R4, desc[UR36][R4.64] ;  /* 0x0000002404047981 */ /* 0x000ea4000c1e1500 */
[----:B--2---:R-:W-:Y:S01]  /*2eb0*/  HADD2.F32 R27, -RZ, R4.H0_H0 ;  /* 0x20000004ff1b7230 */ /* 0x004fe20000004100 */
[----:B------:R-:W-:Y:S06]  /*2ec0*/  BRA `(.L_x_7999) ;  /* 0x0000000800bc7947 */ /* 0x000fec0003800000 */
.L_x_8002:
        /* <DEDUP_REMOVED lines=8> */
.L_x_8005:
[----:B------:R-:W2:Y:S02]  /*2f50*/  LDG.E.U16 R4, desc[UR36][R4.64] ;  /* 0x0000002404047981 */ /* 0x000ea4000c1e1500 */
[----:B--2---:R-:W-:Y:S01]  /*2f60*/  HADD2.F32 R27, -RZ, R4.H0_H0 ;  /* 0x20000004ff1b7230 */ /* 0x004fe20000004100 */
[----:B------:R-:W-:Y:S06]  /*2f70*/  BRA `(.L_x_7999) ;  /* 0x0000000800907947 */ /* 0x000fec0003800000 */
.L_x_8004:
[----:B------:R-:W2:Y:S01]  /*2f80*/  LDG.E.64 R4, desc[UR36][R4.64] ;  /* 0x0000002404047981 */ /* 0x000ea2000c1e1b00 */
[----:B------:R-:W-:Y:S01]  /*2f90*/  UMOV UR4, 0xf0000000 ;  /* 0xf000000000047882 */ /* 0x000fe20000000000 */
[----:B------:R-:W-:Y:S01]  /*2fa0*/  UMOV UR5, 0x380fffff ;  /* 0x380fffff00057882 */ /* 0x000fe20000000000 */
[----:B--2---:R-:W0:Y:S01]  /*2fb0*/  F2F.F32.F64 R27, R4 ;  /* 0x00000004001b7310 */ /* 0x004e220000301000 */
[----:B------:R-:W-:-:S14]  /*2fc0*/  DSETP.GEU.AND P0, PT, |R4|, UR4, PT ;  /* 0x0000000404007e2a */ /* 0x000fdc000bf0e200 */
[----:B0-----:R-:W-:Y:S01]  /*2fd0*/  @!P0 FMUL R27, R27, 1.175494350822287508e-38 ;  /* 0x008000001b1b8820 */ /* 0x001fe20000400000 */
[----:B------:R-:W-:Y:S06]  /*2fe0*/  BRA `(.L_x_7999) ;  /* 0x0000000800747947 */ /* 0x000fec0003800000 */
.L_x_7994:
        /* <DEDUP_REMOVED lines=12> */
.L_x_8008:
[----:B------:R-:W2:Y:S01]  /*30b0*/  LDG.E.64 R4, desc[UR36][R4.64] ;  /* 0x0000002404047981 */ /* 0x000ea2000c1e1b00 */
[----:B------:R-:W-:Y:S01]  /*30c0*/  UMOV UR4, 0xf0000000 ;  /* 0xf000000000047882 */ /* 0x000fe20000000000 */
[----:B------:R-:W-:Y:S01]  /*30d0*/  UMOV UR5, 0x380fffff ;  /* 0x380fffff00057882 */ /* 0x000fe20000000000 */
[----:B--2---:R-:W0:Y:S01]  /*30e0*/  F2F.F32.F64 R27, R4 ;  /* 0x00000004001b7310 */ /* 0x004e220000301000 */
[----:B------:R-:W-:-:S14]  /*30f0*/  DSETP.GEU.AND P0, PT, |R4|, UR4, PT ;  /* 0x0000000404007e2a */ /* 0x000fdc000bf0e200 */
[----:B0-----:R-:W-:Y:S01]  /*3100*/  @!P0 FMUL R27, R27, 1.175494350822287508e-38 ;  /* 0x008000001b1b8820 */ /* 0x001fe20000400000 */
[----:B------:R-:W-:Y:S06]  /*3110*/  BRA `(.L_x_7999) ;  /* 0x0000000800287947 */ /* 0x000fec0003800000 */
.L_x_8007:
        /* <DEDUP_REMOVED lines=25> */
.L_x_8010:
        /* <DEDUP_REMOVED lines=12> */
.L_x_8009:
[----:B------:R-:W2:Y:S02]  /*3370*/  LDG.E.U16 R4, desc[UR36][R4.64] ;  /* 0x0000002404047981 */ /* 0x000ea4000c1e1500 */
[----:B--2---:R-:W-:Y:S01]  /*3380*/  IMAD.U32 R27, R4, 0x10000, RZ ;  /* 0x00010000041b7824 */ /* 0x004fe200078e00ff */
[----:B------:R-:W-:Y:S06]  /*3390*/  BRA `(.L_x_7999) ;  /* 0x0000000400887947 */ /* 0x000fec0003800000 */
.L_x_8006:
        /* <DEDUP_REMOVED lines=11> */
.L_x_8013:
        /* <DEDUP_REMOVED lines=20> */
.L_x_8015:
[----:B------:R-:W-:Y:S05]  /*3590*/  BSYNC.RECONVERGENT B0 ;  /* 0x0000000000007941 */ /* 0x000fea0003800200 */
.L_x_8014:
[----:B------:R-:W-:Y:S01]  /*35a0*/  IMAD.SHL.U32 R0, R0, 0x100000, RZ ;  /* 0x0010000000007824 */ /* 0x000fe200078e00ff */
[----:B------:R-:W-:-:S04]  /*35b0*/  LEA R3, R3, 0x3b800000, 0x17 ;  /* 0x3b80000003037811 */ /* 0x000fc800078eb8ff */
[----:B------:R-:W-:Y:S01]  /*35c0*/  LOP3.LUT R27, R3, R0, R27, 0xfe, !PT ;  /* 0x00000000031b7212 */ /* 0x000fe200078efe1b */
[----:B------:R-:W-:Y:S06]  /*35d0*/  BRA `(.L_x_7999) ;  /* 0x0000000000f87947 */ /* 0x000fec0003800000 */
.L_x_8012:
        /* <DEDUP_REMOVED lines=20> */
.L_x_8017:
[----:B------:R-:W-:Y:S05]  /*3720*/  BSYNC.RECONVERGENT B0 ;  /* 0x0000000000007941 */ /* 0x000fea0003800200 */
.L_x_8016:
[----:B------:R-:W-:Y:S01]  /*3730*/  IMAD.SHL.U32 R0, R0, 0x200000, RZ ;  /* 0x0020000000007824 */ /* 0x000fe200078e00ff */
[----:B------:R-:W-:-:S04]  /*3740*/  LEA R3, R3, 0x37800000, 0x17 ;  /* 0x3780000003037811 */ /* 0x000fc800078eb8ff */
[----:B------:R-:W-:Y:S01]  /*3750*/  LOP3.LUT R27, R3, R0, R27, 0xfe, !PT ;  /* 0x00000000031b7212 */ /* 0x000fe200078efe1b */
[----:B------:R-:W-:Y:S06]  /*3760*/  BRA `(.L_x_7999) ;  /* 0x0000000000947947 */ /* 0x000fec0003800000 */
.L_x_8011:
        /* <DEDUP_REMOVED lines=14> */
.L_x_7998:
        /* <DEDUP_REMOVED lines=16> */
.L_x_8020:
[----:B------:R-:W-:Y:S01]  /*3950*/  IMAD.MOV.U32 R27, RZ, RZ, RZ ;  /* 0x000000ffff1b7224 */ /* 0x000fe200078e00ff */
[----:B------:R-:W-:Y:S06]  /*3960*/  BRA `(.L_x_7999) ;  /* 0x0000000000147947 */ /* 0x000fec0003800000 */
.L_x_8019:
[----:B------:R-:W2:Y:S02]  /*3970*/  LDG.E.64 R4, desc[UR36][R4.64] ;  /* 0x0000002404047981 */ /* 0x000ea4000c1e1b00 */
[----:B--2---:R0:W1:Y:S01]  /*3980*/  I2F.U64 R27, R4 ;  /* 0x00000004001b7312 */ /* 0x0040620000301000 */
[----:B------:R-:W-:Y:S05]  /*3990*/  BRA `(.L_x_7999) ;  /* 0x0000000000087947 */ /* 0x000fea0003800000 */
.L_x_8018:
[----:B------:R-:W2:Y:S02]  /*39a0*/  LDG.E R4, desc[UR36][R4.64] ;  /* 0x0000002404047981 */ /* 0x000ea4000c1e1900 */
[----:B--2---:R-:W-:-:S07]  /*39b0*/  I2FP.F32.U32 R27, R4 ;  /* 0x00000004001b7245 */ /* 0x004fce0000201000 */
.L_x_7999:
[----:B------:R-:W-:Y:S05]  /*39c0*/  BSYNC.RECONVERGENT B6 ;  /* 0x0000000000067941 */ /* 0x000fea0003800200 */
.L_x_7993:
[----:B------:R-:W-:-:S07]  /*39d0*/  VIADD R16, R16, 0x80 ;  /* 0x0000008010107836 */ /* 0x000fce0000000000 */
.L_x_7964:
[----:B------:R-:W-:Y:S05]  /*39e0*/  BSYNC.RECONVERGENT B7 ;  /* 0x0000000000077941 */ /* 0x000fea0003800200 */
.L_x_7963:
        /* <DEDUP_REMOVED lines=25> */
.L_x_8027:
[----:B------:R-:W2:Y:S02]  /*3b80*/  LDG.E.U8 R4, desc[UR36][R4.64] ;  /* 0x0000002404047981 */ /* 0x000ea4000c1e1100 */
[----:B--2---:R-:W-:Y:S01]  /*3b90*/  I2FP.F32.U32 R24, R4 ;  /* 0x0000000400187245 */ /* 0x004fe20000201000 */
[----:B------:R-:W-:Y:S06]  /*3ba0*/  BRA `(.L_x_8029) ;  /* 0x0000000c00287947 */ /* 0x000fec0003800000 */
.L_x_8026:
        /* <DEDUP_REMOVED lines=9> */
.L_x_8031:
[----:B------:R-:W2:Y:S02]  /*3c40*/  LDG.E R4, desc[UR36][R4.64] ;  /* 0x0000002404047981 */ /* 0x000ea4000c1e1900 */
[----:B--2---:R-:W-:Y:S01]  /*3c50*/  I2FP.F32.S32 R24, R4 ;  /* 0x0000000400187245 */ /* 0x004fe20000201400 */
[----:B------:R-:W-:Y:S06]  /*3c60*/  BRA `(.L_x_8029) ;  /* 0x0000000800f87947 */ /* 0x000fec0003800000 */
.L_x_8030:
[----:B------:R-:W2:Y:S02]  /*3c70*/  LDG.E.U16 R4, desc[UR36][R4.64] ;  /* 0x0000002404047981 */ /* 0x000ea4000c1e1500 */
[----:B--2---:R0:W2:Y:S01]  /*3c80*/  I2F.S16 R24, R4 ;  /* 0x0000000400187306 */ /* 0x0040a20000101400 */
[----:B------:R-:W-:Y:S05]  /*3c90*/  BRA `(.L_x_8029) ;  /* 0x0000000800ec7947 */ /* 0x000fea0003800000 */
.L_x_8025:
        /* <DEDUP_REMOVED lines=8> */
.L_x_8033:
[----:B------:R-:W2:Y:S02]  /*3d20*/  LDG.E.U16 R4, desc[UR36][R4.64] ;  /* 0x0000002404047981 */ /* 0x000ea4000c1e1500 */
[----:B--2---:R-:W-:Y:S01]  /*3d30*/  HADD2.F32 R24, -RZ, R4.H0_H0 ;  /* 0x20000004ff187230 */ /* 0x004fe20000004100 */
[----:B------:R-:W-:Y:S06]  /*3d40*/  BRA `(.L_x_8029) ;  /* 0x0000000800c07947 */ /* 0x000fec0003800000 */
.L_x_8032:
        /* <DEDUP_REMOVED lines=8> */
.L_x_8035:
[----:B------:R-:W2:Y:S02]  /*3dd0*/  LDG.E.U16 R4, desc[UR36][R4.64] ;  /* 0x0000002404047981 */ /* 0x000ea4000c1e1500 */
[----:B--2---:R-:W-:Y:S01]  /*3de0*/  HADD2.F32 R24, -RZ, R4.H0_H0 ;  /* 0x20000004ff187230 */ /* 0x004fe20000004100 */
[----:B------:R-:W-:Y:S06]  /*3df0*/  BRA `(.L_x_8029) ;  /* 0x0000000800947947 */ /* 0x000fec0003800000 */
.L_x_8034:
[----:B------:R-:W2:Y:S01]  /*3e00*/  LDG.E.64 R4, desc[UR36][R4.64] ;  /* 0x0000002404047981 */ /* 0x000ea2000c1e1b00 */
[----:B------:R-:W-:Y:S01]  /*3e10*/  UMOV UR4, 0xf0000000 ;  /* 0xf000000000047882 */ /* 0x000fe20000000000 */
[----:B------:R-:W-:Y:S01]  /*3e20*/  UMOV UR5, 0x380fffff ;  /* 0x380fffff00057882 */ /* 0x000fe20000000000 */
[----:B--2---:R-:W0:Y:S01]  /*3e30*/  F2F.F32.F64 R24, R4 ;  /* 0x0000000400187310 */ /* 0x004e220000301000 */
[----:B------:R-:W-:-:S14]  /*3e40*/  DSETP.GEU.AND P0, PT, |R4|, UR4, PT ;  /* 0x0000000404007e2a */ /* 0x000fdc000bf0e200 */
[----:B0-----:R-:W-:Y:S01]  /*3e50*/  @!P0 FMUL R24, R24, 1.175494350822287508e-38 ;  /* 0x0080000018188820 */ /* 0x001fe20000400000 */
[----:B------:R-:W-:Y:S06]  /*3e60*/  BRA `(.L_x_8029) ;  /* 0x0000000800787947 */ /* 0x000fec0003800000 */
.L_x_8024:
        /* <DEDUP_REMOVED lines=12> */
.L_x_8038:
[----:B------:R-:W2:Y:S01]  /*3f30*/  LDG.E.64 R4, desc[UR36][R4.64] ;  /* 0x0000002404047981 */ /* 0x000ea2000c1e1b00 */
[----:B------:R-:W-:Y:S01]  /*3f40*/  UMOV UR4, 0xf0000000 ;  /* 0xf000000000047882 */ /* 0x000fe20000000000 */
[----:B------:R-:W-:Y:S01]  /*3f50*/  UMOV UR5, 0x380fffff ;  /* 0x380fffff00057882 */ /* 0x000fe20000000000 */
[----:B--2---:R-:W0:Y:S01]  /*3f60*/  F2F.F32.F64 R24, R4 ;  /* 0x0000000400187310 */ /* 0x004e220000301000 */
[----:B------:R-:W-:-:S14]  /*3f70*/  DSETP.GEU.AND P0, PT, |R4|, UR4, PT ;  /* 0x0000000404007e2a */ /* 0x000fdc000bf0e200 */
[----:B0-----:R-:W-:Y:S01]  /*3f80*/  @!P0 FMUL R24, R24, 1.175494350822287508e-38 ;  /* 0x0080000018188820 */ /* 0x001fe20000400000 */
[----:B------:R-:W-:Y:S06]  /*3f90*/  BRA `(.L_x_8029) ;  /* 0x00000008002c7947 */ /* 0x000fec0003800000 */
.L_x_8037:
        /* <DEDUP_REMOVED lines=25> */
.L_x_8040:
        /* <DEDUP_REMOVED lines=13> */
.L_x_8039:
[----:B------:R-:W2:Y:S02]  /*4200*/  LDG.E.U16 R4, desc[UR36][R4.64] ;  /* 0x0000002404047981 */ /* 0x000ea4000c1e1500 */
[----:B--2---:R-:W-:Y:S01]  /*4210*/  IMAD.U32 R24, R4, 0x10000, RZ ;  /* 0x0001000004187824 */ /* 0x004fe200078e00ff */
[----:B------:R-:W-:Y:S06]  /*4220*/  BRA `(.L_x_8029) ;  /* 0x0000000400887947 */ /* 0x000fec0003800000 */
.L_x_8036:
        /* <DEDUP_REMOVED lines=11> */
.L_x_8043:
        /* <DEDUP_REMOVED lines=20> */
.L_x_8045:
[----:B------:R-:W-:Y:S05]  /*4420*/  BSYNC.RECONVERGENT B0 ;  /* 0x0000000000007941 */ /* 0x000fea0003800200 */
.L_x_8044:
[----:B------:R-:W-:Y:S01]  /*4430*/  IMAD.SHL.U32 R0, R0, 0x100000, RZ ;  /* 0x0010000000007824 */ /* 0x000fe200078e00ff */
[----:B------:R-:W-:-:S04]  /*4440*/  LEA R3, R3, 0x3b800000, 0x17 ;  /* 0x3b80000003037811 */ /* 0x000fc800078eb8ff */
[----:B------:R-:W-:Y:S01]  /*4450*/  LOP3.LUT R24, R3, R0, R7, 0xfe, !PT ;  /* 0x0000000003187212 */ /* 0x000fe200078efe07 */
[----:B------:R-:W-:Y:S06]  /*4460*/  BRA `(.L_x_8029) ;  /* 0x0000000000f87947 */ /* 0x000fec0003800000 */
.L_x_8042:
        /* <DEDUP_REMOVED lines=20> */
.L_x_8047:
[----:B------:R-:W-:Y:S05]  /*45b0*/  BSYNC.RECONVERGENT B0 ;  /* 0x0000000000007941 */ /* 0x000fea0003800200 */
.L_x_8046:
[----:B------:R-:W-:Y:S01]  /*45c0*/  IMAD.SHL.U32 R0, R0, 0x200000, RZ ;  /* 0x0020000000007824 */ /* 0x000fe200078e00ff */
[----:B------:R-:W-:-:S04]  /*45d0*/  LEA R3, R3, 0x37800000, 0x17 ;  /* 0x3780000003037811 */ /* 0x000fc800078eb8ff */
[----:B------:R-:W-:Y:S01]  /*45e0*/  LOP3.LUT R24, R3, R0, R7, 0xfe, !PT ;  /* 0x0000000003187212 */ /* 0x000fe200078efe07 */
[----:B------:R-:W-:Y:S06]  /*45f0*/  BRA `(.L_x_8029) ;  /* 0x0000000000947947 */ /* 0x000fec0003800000 */
.L_x_8041:
        /* <DEDUP_REMOVED lines=14> */
.L_x_8028:
        /* <DEDUP_REMOVED lines=16> */
.L_x_8050:
[----:B------:R-:W-:Y:S01]  /*47e0*/  IMAD.MOV.U32 R24, RZ, RZ, RZ ;  /* 0x000000ffff187224 */ /* 0x000fe200078e00ff */
[----:B------:R-:W-:Y:S06]  /*47f0*/  BRA `(.L_x_8029) ;  /* 0x0000000000147947 */ /* 0x000fec0003800000 */
.L_x_8049:
[----:B------:R-:W2:Y:S02]  /*4800*/  LDG.E.64 R24, desc[UR36][R4.64] ;  /* 0x0000002404187981 */ /* 0x000ea4000c1e1b00 */
[----:B--2---:R0:W2:Y:S01]  /*4810*/  I2F.U64 R24, R24 ;  /* 0x0000001800187312 */ /* 0x0040a20000301000 */
[----:B------:R-:W-:Y:S05]  /*4820*/  BRA `(.L_x_8029) ;  /* 0x0000000000087947 */ /* 0x000fea0003800000 */
.L_x_8048:
[----:B------:R-:W2:Y:S02]  /*4830*/  LDG.E R4, desc[UR36][R4.64] ;  /* 0x0000002404047981 */ /* 0x000ea4000c1e1900 */
[----:B--2---:R-:W-:-:S07]  /*4840*/  I2FP.F32.U32 R24, R4 ;  /* 0x0000000400187245 */ /* 0x004fce0000201000 */
.L_x_8029:
[----:B------:R-:W-:Y:S05]  /*4850*/  BSYNC.RECONVERGENT B6 ;  /* 0x0000000000067941 */ /* 0x000fea0003800200 */
.L_x_8023:
        /* <DEDUP_REMOVED lines=18> */
[----:B----4-:R0:W1:Y:S01]  /*4980*/  I2F.S16 R25, R4 ;  /* 0x0000000400197306 */ /* 0x0100620000101400 */
[----:B------:R-:W-:Y:S05]  /*4990*/  BRA `(.L_x_8057) ;  /* 0x0000000c00307947 */ /* 0x000fea0003800000 */
.L_x_8055:
[----:B------:R-:W4:Y:S02]  /*49a0*/  LDG.E.U8 R4, desc[UR36][R4.64] ;  /* 0x0000002404047981 */ /* 0x000f24000c1e1100 */
[----:B----4-:R-:W-:Y:S01]  /*49b0*/  I2FP.F32.U32 R25, R4 ;  /* 0x0000000400197245 */ /* 0x010fe20000201000 */
[----:B------:R-:W-:Y:S06]  /*49c0*/  BRA `(.L_x_8057) ;  /* 0x0000000c00247947 */ /* 0x000fec0003800000 */
.L_x_8054:
[----:B------:R-:W-:-:S09]  /*49d0*/  UISETP.NE.AND UP0, UPT, UR4, 0x2, UPT ;  /* 0x000000020400788c */ /* 0x000fd2000bf05270 */
[----:B------:R-:W-:Y:S05]  /*49e0*/  BRA.U !UP0, `(.L_x_8058) ;  /* 0x0000000108287547 */ /* 0x000fea000b800000 */
[----:B------:R-:W-:-:S09]  /*49f0*/  UISETP.NE.AND UP0, UPT, UR4, 0x3, UPT ;  /* 0x000000030400788c */ /* 0x000fd2000bf05270 */
[----:B------:R-:W-:Y:S05]  /*4a00*/  BRA.U !UP0, `(.L_x_8059) ;  /* 0x0000000108147547 */ /* 0x000fea000b800000 */
[----:B------:R-:W-:-:S09]  /*4a10*/  UISETP.NE.AND UP0, UPT, UR4, 0x4, UPT ;  /* 0x000000040400788c */ /* 0x000fd2000bf05270 */
[----:B------:R-:W-:Y:S05]  /*4a20*/  BRA.U UP0, `(.L_x_8056) ;  /* 0x0000000900b07547 */ /* 0x000fea000b800000 */
[----:B------:R-:W4:Y:S02]  /*4a30*/  LDG.E.64 R4, desc[UR36][R4.64] ;  /* 0x0000002404047981 */ /* 0x000f24000c1e1b00 */
[----:B----4-:R0:W1:Y:S01]  /*4a40*/  I2F.S64 R25, R4 ;  /* 0x0000000400197312 */ /* 0x0100620000301400 */
[----:B------:R-:W-:Y:S05]  /*4a50*/  BRA `(.L_x_8057) ;  /* 0x0000000c00007947 */ /* 0x000fea0003800000 */
.L_x_8059:
[----:B------:R-:W4:Y:S02]  /*4a60*/  LDG.E R4, desc[UR36][R4.64] ;  /* 0x0000002404047981 */ /* 0x000f24000c1e1900 */
[----:B----4-:R-:W-:Y:S01]  /*4a70*/  I2FP.F32.S32 R25, R4 ;  /* 0x0000000400197245 */ /* 0x010fe20000201400 */
[----:B------:R-:W-:Y:S06]  /*4a80*/  BRA `(.L_x_8057) ;  /* 0x0000000800f47947 */ /* 0x000fec0003800000 */
.L_x_8058:
[----:B------:R-:W4:Y:S02]  /*4a90*/  LDG.E.U16 R4, desc[UR36][R4.64] ;  /* 0x0000002404047981 */ /* 0x000f24000c1e1500 */
[----:B----4-:R0:W1:Y:S01]  /*4aa0*/  I2F.S16 R25, R4 ;  /* 0x0000000400197306 */ /* 0x0100620000101400 */
[----:B------:R-:W-:Y:S05]  /*4ab0*/  BRA `(.L_x_8057) ;  /* 0x0000000800e87947 */ /* 0x000fea0003800000 */
.L_x_8053:
[----:B------:R-:W-:-:S09]  /*4ac0*/  UISETP.GT.AND UP0, UPT, UR4, 0x6, UPT ;  /* 0x000000060400788c */ /* 0x000fd2000bf04270 */
[----:B------:R-:W-:Y:S05]  /*4ad0*/  BRA.U UP0, `(.L_x_8060) ;  /* 0x0000000100247547 */ /* 0x000fea000b800000 */
[----:B------:R-:W-:-:S09]  /*4ae0*/  UISETP.NE.AND UP0, UPT, UR4, 0x5, UPT ;  /* 0x000000050400788c */ /* 0x000fd2000bf05270 */
[----:B------:R-:W-:Y:S05]  /*4af0*/  BRA.U !UP0, `(.L_x_8061) ;  /* 0x0000000108107547 */ /* 0x000fea000b800000 */
[----:B------:R-:W-:-:S09]  /*4b00*/  UISETP.NE.AND UP0, UPT, UR4, 0x6, UPT ;  /* 0x000000060400788c */ /* 0x000fd2000bf05270 */
[----:B------:R-:W-:Y:S05]  /*4b10*/  BRA.U UP0, `(.L_x_8056) ;  /* 0x0000000900747547 */ /* 0x000fea000b800000 */
[----:B----4-:R4:W5:Y:S01]  /*4b20*/  LDG.E R25, desc[UR36][R4.64] ;  /* 0x0000002404197981 */ /* 0x010962000c1e1900 */
[----:B------:R-:W-:Y:S05]  /*4b30*/  BRA `(.L_x_8057) ;  /* 0x0000000800c87947 */ /* 0x000fea0003800000 */
.L_x_8061:
[----:B------:R-:W4:Y:S02]  /*4b40*/  LDG.E.U16 R4, desc[UR36][R4.64] ;  /* 0x0000002404047981 */ /* 0x000f24000c1e1500 */
[----:B----4-:R-:W-:Y:S01]  /*4b50*/  HADD2.F32 R25, -RZ, R4.H0_H0 ;  /* 0x20000004ff197230 */ /* 0x010fe20000004100 */
[----:B------:R-:W-:Y:S06]  /*4b60*/  BRA `(.L_x_8057) ;  /* 0x0000000800bc7947 */ /* 0x000fec0003800000 */
.L_x_8060:
[----:B------:R-:W-:-:S09]  /*4b70*/  UISETP.NE.AND UP0, UPT, UR4, 0x7, UPT ;  /* 0x000000070400788c */ /* 0x000fd2000bf05270 */
[----:B------:R-:W-:Y:S05]  /*4b80*/  BRA.U !UP0, `(.L_x_8062) ;  /* 0x0000000108247547 */ /* 0x000fea000b800000 */
[----:B------:R-:W-:-:S09]  /*4b90*/  UISETP.NE.AND UP0, UPT, UR4, 0x8, UPT ;  /* 0x000000080400788c */ /* 0x000fd2000bf05270 */
[----:B------:R-:W-:Y:S05]  /*4ba0*/  BRA.U !UP0, `(.L_x_8063) ;  /* 0x0000000108107547 */ /* 0x000fea000b800000 */
[----:B------:R-:W-:-:S09]  /*4bb0*/  UISETP.NE.AND UP0, UPT, UR4, 0x9, UPT ;  /* 0x000000090400788c */ /* 0x000fd2000bf05270 */
[----:B------:R-:W-:Y:S05]  /*4bc0*/  BRA.U UP0, `(.L_x_8056) ;  /* 0x0000000900487547 */ /* 0x000fea000b800000 */
[----:B----4-:R0:W5:Y:S01]  /*4bd0*/  LDG.E R25, desc[UR36][R4.64] ;  /* 0x0000002404197981 */ /* 0x010162000c1e1900 */
[----:B------:R-:W-:Y:S05]  /*4be0*/  BRA `(.L_x_8057) ;  /* 0x00000008009c7947 */ /* 0x000fea0003800000 */
.L_x_8063:
[----:B------:R-:W4:Y:S02]  /*4bf0*/  LDG.E.U16 R4, desc[UR36][R4.64] ;  /* 0x0000002404047981 */ /* 0x000f24000c1e1500 */
[----:B----4-:R-:W-:Y:S01]  /*4c00*/  HADD2.F32 R25, -RZ, R4.H0_H0 ;  /* 0x20000004ff197230 */ /* 0x010fe20000004100 */
[----:B------:R-:W-:Y:S06]  /*4c10*/  BRA `(.L_x_8057) ;  /* 0x0000000800907947 */ /* 0x000fec0003800000 */
.L_x_8062:
[----:B------:R-:W4:Y:S01]  /*4c20*/  LDG.E.64 R4, desc[UR36][R4.64] ;  /* 0x0000002404047981 */ /* 0x000f22000c1e1b00 */
[----:B------:R-:W-:Y:S01]  /*4c30*/  UMOV UR4, 0xf0000000 ;  /* 0xf000000000047882 */ /* 0x000fe20000000000 */
[----:B------:R-:W-:Y:S01]  /*4c40*/  UMOV UR5, 0x380fffff ;  /* 0x380fffff00057882 */ /* 0x000fe20000000000 */
[----:B----4-:R-:W0:Y:S01]  /*4c50*/  F2F.F32.F64 R25, R4 ;  /* 0x0000000400197310 */ /* 0x010e220000301000 */
[----:B------:R-:W-:-:S14]  /*4c60*/  DSETP.GEU.AND P0, PT, |R4|, UR4, PT ;  /* 0x0000000404007e2a */ /* 0x000fdc000bf0e200 */
[----:B0-----:R-:W-:Y:S01]  /*4c70*/  @!P0 FMUL R25, R25, 1.175494350822287508e-38 ;  /* 0x0080000019198820 */ /* 0x001fe20000400000 */
[----:B------:R-:W-:Y:S06]  /*4c80*/  BRA `(.L_x_8057) ;  /* 0x0000000800747947 */ /* 0x000fec0003800000 */
.L_x_8052:
        /* <DEDUP_REMOVED lines=10> */
[----:B----4-:R-:W-:Y:S01]  /*4d30*/  FSEL R25, RZ, 1, !P0 ;  /* 0x3f800000ff197808 */ /* 0x010fe20004000000 */
[----:B------:R-:W-:Y:S08]  /*4d40*/  BRA `(.L_x_8057) ;  /* 0x0000000800447947 */ /* 0x000ff00003800000 */
.L_x_8066:
[----:B------:R-:W4:Y:S01]  /*4d50*/  LDG.E.64 R4, desc[UR36][R4.64] ;  /* 0x0000002404047981 */ /* 0x000f22000c1e1b00 */
[----:B------:R-:W-:Y:S01]  /*4d60*/  UMOV UR4, 0xf0000000 ;  /* 0xf000000000047882 */ /* 0x000fe20000000000 */
[----:B------:R-:W-:Y:S01]  /*4d70*/  UMOV UR5, 0x380fffff ;  /* 0x380fffff00057882 */ /* 0x000fe20000000000 */
[----:B----4-:R-:W0:Y:S01]  /*4d80*/  F2F.F32.F64 R25, R4 ;  /* 0x0000000400197310 */ /* 0x010e220000301000 */
[----:B------:R-:W-:-:S14]  /*4d90*/  DSETP.GEU.AND P0, PT, |R4|, UR4, PT ;  /* 0x0000000404007e2a */ /* 0x000fdc000bf0e200 */
[----:B0-----:R-:W-:Y:S01]  /*4da0*/  @!P0 FMUL R25, R25, 1.175494350822287508e-38 ;  /* 0x0080000019198820 */ /* 0x001fe20000400000 */
[----:B------:R-:W-:Y:S06]  /*4db0*/  BRA `(.L_x_8057) ;  /* 0x0000000800287947 */ /* 0x000fec0003800000 */
.L_x_8065:
[----:B------:R-:W-:-:S09]  /*4dc0*/  UISETP.NE.AND UP0, UPT, UR4, 0xf, UPT ;  /* 0x0000000f0400788c */ /* 0x000fd2000bf05270 */
[----:B------:R-:W-:Y:S05]  /*4dd0*/  BRA.U !UP0, `(.L_x_8067) ;  /* 0x00000001088c7547 */ /* 0x000fea000b800000 */
[----:B------:R-:W-:-:S09]  /*4de0*/  UISETP.NE.AND UP0, UPT, UR4, 0x17, UPT ;  /* 0x000000170400788c */ /* 0x000fd2000bf05270 */
[----:B------:R-:W-:Y:S05]  /*4df0*/  BRA.U !UP0, `(.L_x_8068) ;  /* 0x0000000108547547 */ /* 0x000fea000b800000 */
[----:B------:R-:W-:-:S09]  /*4e00*/  UISETP.NE.AND UP0, UPT, UR4, 0x18, UPT ;  /* 0x000000180400788c */ /* 0x000fd2000bf05270 */
[----:B------:R-:W-:Y:S05]  /*4e10*/  BRA.U UP0, `(.L_x_8056) ;  /* 0x0000000500b47547 */ /* 0x000fea000b800000 */
[----:B----4-:R-:W4:Y:S01]  /*4e20*/  LDG.E.U8 R25, desc[UR36][R4.64] ;  /* 0x0000002404197981 */ /* 0x010f22000c1e1100 */
        /* <DEDUP_REMOVED lines=18> */
.L_x_8068:
[----:B------:R-:W2:Y:S02]  /*4f50*/  LDG.E.U8 R4, desc[UR36][R4.64] ;  /* 0x0000002404047981 */ /* 0x000ea4000c1e1100 */
[C---:B--2---:R-:W-:Y:S02]  /*4f60*/  IMAD.SHL.U32 R0, R4.reuse, 0x2000000, RZ ;  /* 0x0200000004007824 */ /* 0x044fe400078e00ff */
[----:B------:R-:W-:-:S03]  /*4f70*/  IMAD.SHL.U32 R6, R4, 0x100, RZ ;  /* 0x0000010004067824 */ /* 0x000fc600078e00ff */
[----:B------:R-:W-:Y:S02]  /*4f80*/  ISETP.GE.U32.AND P0, PT, R0, 0x8000000, PT ;  /* 0x080000000000780c */ /* 0x000fe40003f06070 */
[----:B----4-:R-:W-:-:S11]  /*4f90*/  PRMT R25, R6, 0x9910, RZ ;  /* 0x0000991006197816 */ /* 0x010fd600000000ff */
[----:B------:R-:W-:Y:S02]  /*4fa0*/  @!P0 LOP3.LUT R3, R6, 0x7f00, RZ, 0xc0, !PT ;  /* 0x00007f0006038812 */ /* 0x000fe400078ec0ff */
[----:B------:R-:W-:Y:S02]  /*4fb0*/  @P0 LEA.HI R0, R0, 0x70000000, RZ, 0x1c ;  /* 0x7000000000000811 */ /* 0x000fe400078fe0ff */
[----:B------:R-:W-:-:S03]  /*4fc0*/  @!P0 LOP3.LUT R3, R3, 0x3f000000, RZ, 0xfc, !PT ;  /* 0x3f00000003038812 */ /* 0x000fc600078efcff */
[----:B------:R-:W-:Y:S02]  /*4fd0*/  @P0 FMUL.FTZ R0, R0, 1.9259299443872358531e-34 ;  /* 0x0780000000000820 */ /* 0x000fe40000410000 */
[----:B------:R-:W-:-:S05]  /*4fe0*/  @!P0 FADD.FTZ R0, R3, -0.5 ;  /* 0xbf00000003008421 */ /* 0x000fca0000010000 */
[----:B------:R-:W-:Y:S01]  /*4ff0*/  LOP3.LUT R25, R0, 0x80000000, R25, 0xf8, !PT ;  /* 0x8000000000197812 */ /* 0x000fe200078ef819 */
[----:B------:R-:W-:Y:S06]  /*5000*/  BRA `(.L_x_8057) ;  /* 0x0000000400947947 */ /* 0x000fec0003800000 */
.L_x_8067:
[----:B------:R-:W4:Y:S02]  /*5010*/  LDG.E.U16 R4, desc[UR36][R4.64] ;  /* 0x0000002404047981 */ /* 0x000f24000c1e1500 */
[----:B----4-:R-:W-:Y:S01]  /*5020*/  IMAD.U32 R25, R4, 0x10000, RZ ;  /* 0x0001000004197824 */ /* 0x010fe200078e00ff */
[----:B------:R-:W-:Y:S06]  /*5030*/  BRA `(.L_x_8057) ;  /* 0x0000000400887947 */ /* 0x000fec0003800000 */
.L_x_8064:
        /* <DEDUP_REMOVED lines=11> */
.L_x_8071:
[----:B------:R-:W2:Y:S01]  /*50f0*/  LDG.E.U8 R4, desc[UR36][R4.64] ;  /* 0x0000002404047981 */ /* 0x000ea2000c1e1100 */
[----:B----4-:R-:W-:Y:S01]  /*5100*/  IMAD.MOV.U32 R25, RZ, RZ, RZ ;  /* 0x000000ffff197224 */ /* 0x010fe200078e00ff */
        /* <DEDUP_REMOVED lines=18> */
.L_x_8073:
[----:B------:R-:W-:Y:S05]  /*5230*/  BSYNC.RECONVERGENT B0 ;  /* 0x0000000000007941 */ /* 0x000fea0003800200 */
.L_x_8072:
[----:B------:R-:W-:Y:S01]  /*5240*/  IMAD.SHL.U32 R0, R0, 0x100000, RZ ;  /* 0x0010000000007824 */ /* 0x000fe200078e00ff */
[----:B------:R-:W-:-:S04]  /*5250*/  LEA R3, R3, 0x3b800000, 0x17 ;  /* 0x3b80000003037811 */ /* 0x000fc800078eb8ff */
[----:B------:R-:W-:Y:S01]  /*5260*/  LOP3.LUT R25, R3, R0, R25, 0xfe, !PT ;  /* 0x0000000003197212 */ /* 0x000fe200078efe19 */
[----:B------:R-:W-:Y:S06]  /*5270*/  BRA `(.L_x_8057) ;  /* 0x0000000000f87947 */ /* 0x000fec0003800000 */
.L_x_8070:
        /* <DEDUP_REMOVED lines=20> */
.L_x_8075:
[----:B------:R-:W-:Y:S05]  /*53c0*/  BSYNC.RECONVERGENT B0 ;  /* 0x0000000000007941 */ /* 0x000fea0003800200 */
.L_x_8074:
[----:B------:R-:W-:Y:S01]  /*53d0*/  IMAD.SHL.U32 R0, R0, 0x200000, RZ ;  /* 0x0020000000007824 */ /* 0x000fe200078e00ff */
[----:B------:R-:W-:-:S04]  /*53e0*/  LEA R3, R3, 0x37800000, 0x17 ;  /* 0x3780000003037811 */ /* 0x000fc800078eb8ff */
[----:B------:R-:W-:Y:S01]  /*53f0*/  LOP3.LUT R25, R3, R0, R25, 0xfe, !PT ;  /* 0x0000000003197212 */ /* 0x000fe200078efe19 */
[----:B------:R-:W-:Y:S06]  /*5400*/  BRA `(.L_x_8057) ;  /* 0x0000000000947947 */ /* 0x000fec0003800000 */
.L_x_8069:
[----:B------:R-:W-:-:S09]  /*5410*/  UISETP.NE.AND UP0, UPT, UR4, 0x1c, UPT ;  /* 0x0000001c0400788c */ /* 0x000fd2000bf05270 */
[----:B------:R-:W-:Y:S05]  /*5420*/  BRA.U !UP0, `(.L_x_8076) ;  /* 0x0000000108847547 */ /* 0x000fea000b800000 */
[----:B------:R-:W-:-:S09]  /*5430*/  UISETP.NE.AND UP0, UPT, UR4, 0x1d, UPT ;  /* 0x0000001d0400788c */ /* 0x000fd2000bf05270 */
[----:B------:R-:W-:Y:S05]  /*5440*/  BRA.U !UP0, `(.L_x_8077) ;  /* 0x0000000108707547 */ /* 0x000fea000b800000 */
[----:B------:R-:W-:-:S09]  /*5450*/  UISETP.NE.AND UP0, UPT, UR4, 0x2c, UPT ;  /* 0x0000002c0400788c */ /* 0x000fd2000bf05270 */
[----:B------:R-:W-:Y:S05]  /*5460*/  BRA.U UP0, `(.L_x_8056) ;  /* 0x0000000100207547 */ /* 0x000fea000b800000 */
[----:B------:R-:W2:Y:S01]  /*5470*/  LDG.E.U8 R4, desc[UR36][R4.64] ;  /* 0x0000002404047981 */ /* 0x000ea2000c1e1100 */
[----:B----4-:R-:W-:Y:S01]  /*5480*/  IMAD.MOV.U32 R25, RZ, RZ, 0x400000 ;  /* 0x00400000ff197424 */ /* 0x010fe200078e00ff */
[----:B--2---:R-:W-:-:S13]  /*5490*/  ISETP.NE.AND P0, PT, R4, RZ, PT ;  /* 0x000000ff0400720c */ /* 0x004fda0003f05270 */
[----:B------:R-:W-:Y:S05]  /*54a0*/  @!P0 BRA `(.L_x_8057) ;  /* 0x00000000006c8947 */ /* 0x000fea0003800000 */
[----:B------:R-:W-:-:S13]  /*54b0*/  ISETP.NE.AND P0, PT, R4, 0xff, PT ;  /* 0x000000ff0400780c */ /* 0x000fda0003f05270 */
[----:B------:R-:W-:Y:S02]  /*54c0*/  @!P0 IMAD.MOV.U32 R25, RZ, RZ, 0x7f800001 ;  /* 0x7f800001ff198424 */ /* 0x000fe400078e00ff */
[----:B------:R-:W-:Y:S01]  /*54d0*/  @P0 IMAD.SHL.U32 R25, R4, 0x800000, RZ ;  /* 0x0080000004190824 */ /* 0x000fe200078e00ff */
[----:B------:R-:W-:Y:S06]  /*54e0*/  BRA `(.L_x_8057) ;  /* 0x00000000005c7947 */ /* 0x000fec0003800000 */
.L_x_8056:
        /* <DEDUP_REMOVED lines=16> */
.L_x_8078:
[----:B------:R-:W-:Y:S01]  /*55f0*/  IMAD.MOV.U32 R25, RZ, RZ, RZ ;  /* 0x000000ffff197224 */ /* 0x000fe200078e00ff */
[----:B------:R-:W-:Y:S06]  /*5600*/  BRA `(.L_x_8057) ;  /* 0x0000000000147947 */ /* 0x000fec0003800000 */
.L_x_8077:
[----:B------:R-:W4:Y:S02]  /*5610*/  LDG.E.64 R4, desc[UR36][R4.64] ;  /* 0x0000002404047981 */ /* 0x000f24000c1e1b00 */
[----:B----4-:R0:W1:Y:S01]  /*5620*/  I2F.U64 R25, R4 ;  /* 0x0000000400197312 */ /* 0x0100620000301000 */
[----:B------:R-:W-:Y:S05]  /*5630*/  BRA `(.L_x_8057) ;  /* 0x0000000000087947 */ /* 0x000fea0003800000 */
.L_x_8076:
[----:B------:R-:W4:Y:S02]  /*5640*/  LDG.E R4, desc[UR36][R4.64] ;  /* 0x0000002404047981 */ /* 0x000f24000c1e1900 */
[----:B----4-:R-:W-:-:S07]  /*5650*/  I2FP.F32.U32 R25, R4 ;  /* 0x0000000400197245 */ /* 0x010fce0000201000 */
.L_x_8057:
[----:B------:R-:W-:Y:S05]  /*5660*/  BSYNC.RECONVERGENT B6 ;  /* 0x0000000000067941 */ /* 0x000fea0003800200 */
.L_x_8051:
[----:B------:R-:W-:-:S07]  /*5670*/  VIADD R16, R16, 0x80 ;  /* 0x0000008010107836 */ /* 0x000fce0000000000 */
.L_x_8022:
[----:B------:R-:W-:Y:S05]  /*5680*/  BSYNC.RECONVERGENT B7 ;  /* 0x0000000000077941 */ /* 0x000fea0003800200 */
.L_x_8021:
[----:B------:R-:W-:Y:S01]  /*5690*/  ISETP.GE.AND P0, PT, R16, R17, PT ;  /* 0x000000111000720c */ /* 0x000fe20003f06270 */
[----:B------:R-:W-:Y:S01]  /*56a0*/  BSSY.RECONVERGENT B7, `(.L_x_8079) ;  /* 0x00001c4000077945 */ /* 0x000fe20003800200 */
[----:B------:R-:W-:Y:S02]  /*56b0*/  IMAD.MOV.U32 R23, RZ, RZ, RZ ;  /* 0x000000ffff177224 */ /* 0x000fe400078e00ff */
[----:B------:R-:W-:-:S09]  /*56c0*/  IMAD.MOV.U32 R18, RZ, RZ, RZ ;  /* 0x000000ffff127224 */ /* 0x000fd200078e00ff */
        /* <DEDUP_REMOVED lines=22> */
.L_x_8085:
[----:B------:R-:W2:Y:S02]  /*5830*/  LDG.E.U8 R4, desc[UR36][R4.64] ;  /* 0x0000002404047981 */ /* 0x000ea4000c1e1100 */
[----:B--2---:R-:W-:Y:S01]  /*5840*/  I2FP.F32.U32 R18, R4 ;  /* 0x0000000400127245 */ /* 0x004fe20000201000 */
[----:B------:R-:W-:Y:S06]  /*5850*/  BRA `(.L_x_8087) ;  /* 0x0000000c00287947 */ /* 0x000fec0003800000 */
.L_x_8084:
        /* <DEDUP_REMOVED lines=9> */
.L_x_8089:
[----:B------:R-:W2:Y:S02]  /*58f0*/  LDG.E R4, desc[UR36][R4.64] ;  /* 0x0000002404047981 */ /* 0x000ea4000c1e1900 */
[----:B--2---:R-:W-:Y:S01]  /*5900*/  I2FP.F32.S32 R18, R4 ;  /* 0x0000000400127245 */ /* 0x004fe20000201400 */
[----:B------:R-:W-:Y:S06]  /*5910*/  BRA `(.L_x_8087) ;  /* 0x0000000800f87947 */ /* 0x000fec0003800000 */
.L_x_8088:
[----:B------:R-:W2:Y:S02]  /*5920*/  LDG.E.U16 R4, desc[UR36][R4.64] ;  /* 0x0000002404047981 */ /* 0x000ea4000c1e1500 */
[----:B--2---:R0:W2:Y:S01]  /*5930*/  I2F.S16 R18, R4 ;  /* 0x0000000400127306 */ /* 0x0040a20000101400 */
[----:B------:R-:W-:Y:S05]  /*5940*/  BRA `(.L_x_8087) ;  /* 0x0000000800ec7947 */ /* 0x000fea0003800000 */
.L_x_8083:
        /* <DEDUP_REMOVED lines=8> */
.L_x_8091:
[----:B------:R-:W2:Y:S02]  /*59d0*/  LDG.E.U16 R4, desc[UR36][R4.64] ;  /* 0x0000002404047981 */ /* 0x000ea4000c1e1500 */
[----:B--2---:R-:W-:Y:S01]  /*59e0*/  HADD2.F32 R18, -RZ, R4.H0_H0 ;  /* 0x20000004ff127230 */ /* 0x004fe20000004100 */
[----:B------:R-:W-:Y:S06]  /*59f0*/  BRA `(.L_x_8087) ;  /* 0x0000000800c07947 */ /* 0x000fec0003800000 */
.L_x_8090:
        /* <DEDUP_REMOVED lines=8> */
.L_x_8093:
[----:B------:R-:W2:Y:S02]  /*5a80*/  LDG.E.U16 R4, desc[UR36][R4.64] ;  /* 0x0000002404047981 */ /* 0x000ea4000c1e1500 */
[----:B--2---:R-:W-:Y:S01]  /*5a90*/  HADD2.F32 R18, -RZ, R4.H0_H0 ;  /* 0x20000004ff127230 */ /* 0x004fe20000004100 */
[----:B------:R-:W-:Y:S06]  /*5aa0*/  BRA `(.L_x_8087) ;  /* 0x0000000800947947 */ /* 0x000fec0003800000 */
.L_x_8092:
[----:B------:R-:W2:Y:S01]  /*5ab0*/  LDG.E.64 R4, desc[UR36][R4.64] ;  /* 0x0000002404047981 */ /* 0x000ea2000c1e1b00 */
[----:B------:R-:W-:Y:S01]  /*5ac0*/  UMOV UR4, 0xf0000000 ;  /* 0xf000000000047882 */ /* 0x000fe20000000000 */
[----:B------:R-:W-:Y:S01]  /*5ad0*/  UMOV UR5, 0x380fffff ;  /* 0x380fffff00057882 */ /* 0x000fe20000000000 */
[----:B--2---:R-:W0:Y:S01]  /*5ae0*/  F2F.F32.F64 R18, R4 ;  /* 0x0000000400127310 */ /* 0x004e220000301000 */
[----:B------:R-:W-:-:S14]  /*5af0*/  DSETP.GEU.AND P0, PT, |R4|, UR4, PT ;  /* 0x0000000404007e2a */ /* 0x000fdc000bf0e200 */
[----:B0-----:R-:W-:Y:S01]  /*5b00*/  @!P0 FMUL R18, R18, 1.175494350822287508e-38 ;  /* 0x0080000012128820 */ /* 0x001fe20000400000 */
[----:B------:R-:W-:Y:S06]  /*5b10*/  BRA `(.L_x_8087) ;  /* 0x0000000800787947 */ /* 0x000fec0003800000 */
.L_x_8082:
        /* <DEDUP_REMOVED lines=12> */
.L_x_8096:
[----:B------:R-:W2:Y:S01]  /*5be0*/  LDG.E.64 R4, desc[UR36][R4.64] ;  /* 0x0000002404047981 */ /* 0x000ea2000c1e1b00 */
[----:B------:R-:W-:Y:S01]  /*5bf0*/  UMOV UR4, 0xf0000000 ;  /* 0xf000000000047882 */ /* 0x000fe20000000000 */
[----:B------:R-:W-:Y:S01]  /*5c00*/  UMOV UR5, 0x380fffff ;  /* 0x380fffff00057882 */ /* 0x000fe20000000000 */
[----:B--2---:R-:W0:Y:S01]  /*5c10*/  F2F.F32.F64 R18, R4 ;  /* 0x0000000400127310 */ /* 0x004e220000301000 */
[----:B------:R-:W-:-:S14]  /*5c20*/  DSETP.GEU.AND P0, PT, |R4|, UR4, PT ;  /* 0x0000000404007e2a */ /* 0x000fdc000bf0e200 */
[----:B0-----:R-:W-:Y:S01]  /*5c30*/  @!P0 FMUL R18, R18, 1.175494350822287508e-38 ;  /* 0x0080000012128820 */ /* 0x001fe20000400000 */
[----:B------:R-:W-:Y:S06]  /*5c40*/  BRA `(.L_x_8087) ;  /* 0x00000008002c7947 */ /* 0x000fec0003800000 */
.L_x_8095:
        /* <DEDUP_REMOVED lines=25> */
.L_x_8098:
        /* <DEDUP_REMOVED lines=13> */
.L_x_8097:
[----:B------:R-:W2:Y:S02]  /*5eb0*/  LDG.E.U16 R4, desc[UR36][R4.64] ;  /* 0x0000002404047981 */ /* 0x000ea4000c1e1500 */
[----:B--2---:R-:W-:Y:S01]  /*5ec0*/  IMAD.U32 R18, R4, 0x10000, RZ ;  /* 0x0001000004127824 */ /* 0x004fe200078e00ff */
[----:B------:R-:W-:Y:S06]  /*5ed0*/  BRA `(.L_x_8087) ;  /* 0x0000000400887947 */ /* 0x000fec0003800000 */
.L_x_8094:
        /* <DEDUP_REMOVED lines=11> */
.L_x_8101:
        /* <DEDUP_REMOVED lines=20> */
.L_x_8103:
[----:B------:R-:W-:Y:S05]  /*60d0*/  BSYNC.RECONVERGENT B0 ;  /* 0x0000000000007941 */ /* 0x000fea0003800200 */
.L_x_8102:
[----:B------:R-:W-:Y:S01]  /*60e0*/  IMAD.SHL.U32 R0, R0, 0x100000, RZ ;  /* 0x0010000000007824 */ /* 0x000fe200078e00ff */
[----:B------:R-:W-:-:S04]  /*60f0*/  LEA R3, R3, 0x3b800000, 0x17 ;  /* 0x3b80000003037811 */ /* 0x000fc800078eb8ff */
[----:B------:R-:W-:Y:S01]  /*6100*/  LOP3.LUT R18, R3, R0, R7, 0xfe, !PT ;  /* 0x0000000003127212 */ /* 0x000fe200078efe07 */
[----:B------:R-:W-:Y:S06]  /*6110*/  BRA `(.L_x_8087) ;  /* 0x0000000000f87947 */ /* 0x000fec0003800000 */
.L_x_8100:
        /* <DEDUP_REMOVED lines=20> */
.L_x_8105:
[----:B------:R-:W-:Y:S05]  /*6260*/  BSYNC.RECONVERGENT B0 ;  /* 0x0000000000007941 */ /* 0x000fea0003800200 */
.L_x_8104:
[----:B------:R-:W-:Y:S01]  /*6270*/  IMAD.SHL.U32 R0, R0, 0x200000, RZ ;  /* 0x0020000000007824 */ /* 0x000fe200078e00ff */
[----:B------:R-:W-:-:S04]  /*6280*/  LEA R3, R3, 0x37800000, 0x17 ;  /* 0x3780000003037811 */ /* 0x000fc800078eb8ff */
[----:B------:R-:W-:Y:S01]  /*6290*/  LOP3.LUT R18, R3, R0, R7, 0xfe, !PT ;  /* 0x0000000003127212 */ /* 0x000fe200078efe07 */
[----:B------:R-:W-:Y:S06]  /*62a0*/  BRA `(.L_x_8087) ;  /* 0x0000000000947947 */ /* 0x000fec0003800000 */
.L_x_8099:
        /* <DEDUP_REMOVED lines=14> */
.L_x_8086:
        /* <DEDUP_REMOVED lines=16> */
.L_x_8108:
[----:B------:R-:W-:Y:S01]  /*6490*/  IMAD.MOV.U32 R18, RZ, RZ, RZ ;  /* 0x000000ffff127224 */ /* 0x000fe200078e00ff */
[----:B------:R-:W-:Y:S06]  /*64a0*/  BRA `(.L_x_8087) ;  /* 0x0000000000147947 */ /* 0x000fec0003800000 */
.L_x_8107:
[----:B------:R-:W2:Y:S02]  /*64b0*/  LDG.E.64 R4, desc[UR36][R4.64] ;  /* 0x0000002404047981 */ /* 0x000ea4000c1e1b00 */
[----:B--2---:R0:W2:Y:S01]  /*64c0*/  I2F.U64 R18, R4 ;  /* 0x0000000400127312 */ /* 0x0040a20000301000 */
[----:B------:R-:W-:Y:S05]  /*64d0*/  BRA `(.L_x_8087) ;  /* 0x0000000000087947 */ /* 0x000fea0003800000 */
.L_x_8106:
[----:B------:R-:W2:Y:S02]  /*64e0*/  LDG.E R4, desc[UR36][R4.64] ;  /* 0x0000002404047981 */ /* 0x000ea4000c1e1900 */
[----:B--2---:R-:W-:-:S07]  /*64f0*/  I2FP.F32.U32 R18, R4 ;  /* 0x0000000400127245 */ /* 0x004fce0000201000 */
.L_x_8087:
[----:B------:R-:W-:Y:S05]  /*6500*/  BSYNC.RECONVERGENT B6 ;  /* 0x0000000000067941 */ /* 0x000fea0003800200 */
.L_x_8081:
[----:B------:R-:W1:Y:S01]  /*6510*/  LDCU.U8 UR6, c[0x0][0x3a5] ;  /* 0x000074a0ff0677ac */ /* 0x000e620008000000 */
[----:B0---4-:R-:W0:Y:S01]  /*6520*/  LDC.64 R4, c[0x0][0x398] ;  /* 0x0000e600ff047b82 */ /* 0x011e220000000a00 */
[----:B------:R-:W4:Y:S01]  /*6530*/  LDCU UR5, c[0x0][0x3ac] ;  /* 0x00007580ff0577ac */ /* 0x000f220008000800 */
[----:B-1----:R-:W-:-:S04]  /*6540*/  UPRMT UR4, UR6, 0x9910, URZ ;  /* 0x0000991006047896 */ /* 0x002fc800080000ff */
        /* <DEDUP_REMOVED lines=16> */
.L_x_8112:
[----:B------:R-:W4:Y:S02]  /*6650*/  LDG.E.U8 R4, desc[UR36][R4.64] ;  /* 0x0000002404047981 */ /* 0x000f24000c1e1100 */
[----:B----4-:R-:W-:Y:S01]  /*6660*/  I2FP.F32.U32 R23, R4 ;  /* 0x0000000400177245 */ /* 0x010fe20000201000 */
[----:B------:R-:W-:Y:S06]  /*6670*/  BRA `(.L_x_8080) ;  /* 0x0000000c00187947 */ /* 0x000fec0003800000 */
.L_x_8111:
        /* <DEDUP_REMOVED lines=9> */
.L_x_8115:
[----:B------:R-:W4:Y:S02]  /*6710*/  LDG.E R4, desc[UR36][R4.64] ;  /* 0x0000002404047981 */ /* 0x000f24000c1e1900 */
[----:B----4-:R-:W-:Y:S01]  /*6720*/  I2FP.F32.S32 R23, R4 ;  /* 0x0000000400177245 */ /* 0x010fe20000201400 */
[----:B------:R-:W-:Y:S06]  /*6730*/  BRA `(.L_x_8080) ;  /* 0x0000000800e87947 */ /* 0x000fec0003800000 */
.L_x_8114:
[----:B------:R-:W4:Y:S02]  /*6740*/  LDG.E.U16 R4, desc[UR36][R4.64] ;  /* 0x0000002404047981 */ /* 0x000f24000c1e1500 */
[----:B----4-:R0:W1:Y:S01]  /*6750*/  I2F.S16 R23, R4 ;  /* 0x0000000400177306 */ /* 0x0100620000101400 */
[----:B------:R-:W-:Y:S05]  /*6760*/  BRA `(.L_x_8080) ;  /* 0x0000000800dc7947 */ /* 0x000fea0003800000 */
.L_x_8110:
        /* <DEDUP_REMOVED lines=8> */
.L_x_8117:
[----:B------:R-:W4:Y:S02]  /*67f0*/  LDG.E.U16 R4, desc[UR36][R4.64] ;  /* 0x0000002404047981 */ /* 0x000f24000c1e1500 */
[----:B----4-:R-:W-:Y:S01]  /*6800*/  HADD2.F32 R23, -RZ, R4.H0_H0 ;  /* 0x20000004ff177230 */ /* 0x010fe20000004100 */
[----:B------:R-:W-:Y:S06]  /*6810*/  BRA `(.L_x_8080) ;  /* 0x0000000800b07947 */ /* 0x000fec0003800000 */
.L_x_8116:
        /* <DEDUP_REMOVED lines=8> */
.L_x_8119:
[----:B------:R-:W4:Y:S02]  /*68a0*/  LDG.E.U16 R4, desc[UR36][R4.64] ;  /* 0x0000002404047981 */ /* 0x000f24000c1e1500 */
[----:B----4-:R-:W-:Y:S01]  /*68b0*/  HADD2.F32 R23, -RZ, R4.H0_H0 ;  /* 0x20000004ff177230 */ /* 0x010fe20000004100 */
[----:B------:R-:W-:Y:S06]  /*68c0*/  BRA `(.L_x_8080) ;  /* 0x0000000800847947 */ /* 0x000fec0003800000 */
.L_x_8118:
[----:B------:R-:W4:Y:S01]  /*68d0*/  LDG.E.64 R4, desc[UR36][R4.64] ;  /* 0x0000002404047981 */ /* 0x000f22000c1e1b00 */
[----:B------:R-:W-:Y:S01]  /*68e0*/  UMOV UR4, 0xf0000000 ;  /* 0xf000000000047882 */ /* 0x000fe20000000000 */
[----:B------:R-:W-:Y:S01]  /*68f0*/  UMOV UR5, 0x380fffff ;  /* 0x380fffff00057882 */ /* 0x000fe20000000000 */
[----:B----4-:R-:W0:Y:S01]  /*6900*/  F2F.F32.F64 R23, R4 ;  /* 0x0000000400177310 */ /* 0x010e220000301000 */
[----:B------:R-:W-:-:S14]  /*6910*/  DSETP.GEU.AND P0, PT, |R4|, UR4, PT ;  /* 0x0000000404007e2a */ /* 0x000fdc000bf0e200 */
[----:B0-----:R-:W-:Y:S01]  /*6920*/  @!P0 FMUL R23, R23, 1.175494350822287508e-38 ;  /* 0x0080000017178820 */ /* 0x001fe20000400000 */
[----:B------:R-:W-:Y:S06]  /*6930*/  BRA `(.L_x_8080) ;  /* 0x0000000800687947 */ /* 0x000fec0003800000 */
.L_x_8109:
        /* <DEDUP_REMOVED lines=12> */
.L_x_8122:
[----:B------:R-:W4:Y:S01]  /*6a00*/  LDG.E.64 R4, desc[UR36][R4.64] ;  /* 0x0000002404047981 */ /* 0x000f22000c1e1b00 */
[----:B------:R-:W-:Y:S01]  /*6a10*/  UMOV UR4, 0xf0000000 ;  /* 0xf000000000047882 */ /* 0x000fe20000000000 */
[----:B------:R-:W-:Y:S01]  /*6a20*/  UMOV UR5, 0x380fffff ;  /* 0x380fffff00057882 */ /* 0x000fe20000000000 */
[----:B----4-:R-:W0:Y:S01]  /*6a30*/  F2F.F32.F64 R23, R4 ;  /* 0x0000000400177310 */ /* 0x010e220000301000 */
[----:B------:R-:W-:-:S14]  /*6a40*/  DSETP.GEU.AND P0, PT, |R4|, UR4, PT ;  /* 0x0000000404007e2a */ /* 0x000fdc000bf0e200 */
[----:B0-----:R-:W-:Y:S01]  /*6a50*/  @!P0 FMUL R23, R23, 1.175494350822287508e-38 ;  /* 0x0080000017178820 */ /* 0x001fe20000400000 */
[----:B------:R-:W-:Y:S06]  /*6a60*/  BRA `(.L_x_8080) ;  /* 0x00000008001c7947 */ /* 0x000fec0003800000 */
.L_x_8121:
        /* <DEDUP_REMOVED lines=25> */
.L_x_8124:
[----:B------:R-:W4:Y:S02]  /*6c00*/  LDG.E.U8 R4, desc[UR36][R4.64] ;  /* 0x0000002404047981 */ /* 0x000f24000c1e1100 */
[C---:B----4-:R-:W-:Y:S02]  /*6c10*/  IMAD.SHL.U32 R0, R4.reuse, 0x2000000, RZ ;  /* 0x0200000004007824 */ /* 0x050fe400078e00ff */
        /* <DEDUP_REMOVED lines=10> */
.L_x_8123:
[----:B------:R-:W4:Y:S02]  /*6cc0*/  LDG.E.U16 R4, desc[UR36][R4.64] ;  /* 0x0000002404047981 */ /* 0x000f24000c1e1500 */
[----:B----4-:R-:W-:Y:S01]  /*6cd0*/  IMAD.U32 R23, R4, 0x10000, RZ ;  /* 0x0001000004177824 */ /* 0x010fe200078e00ff */
[----:B------:R-:W-:Y:S06]  /*6ce0*/  BRA `(.L_x_8080) ;  /* 0x00000004007c7947 */ /* 0x000fec0003800000 */
.L_x_8120:
        /* <DEDUP_REMOVED lines=11> */
.L_x_8127:
[----:B------:R-:W4:Y:S02]  /*6da0*/  LDG.E.U8 R4, desc[UR36][R4.64] ;  /* 0x0000002404047981 */ /* 0x000f24000c1e1100 */
        /* <DEDUP_REMOVED lines=18> */
.L_x_8129:
[----:B------:R-:W-:Y:S05]  /*6ed0*/  BSYNC.RECONVERGENT B0 ;  /* 0x0000000000007941 */ /* 0x000fea0003800200 */
.L_x_8128:
[----:B------:R-:W-:Y:S01]  /*6ee0*/  IMAD.SHL.U32 R0, R0, 0x100000, RZ ;  /* 0x0010000000007824 */ /* 0x000fe200078e00ff */
[----:B------:R-:W-:-:S04]  /*6ef0*/  LEA R3, R3, 0x3b800000, 0x17 ;  /* 0x3b80000003037811 */ /* 0x000fc800078eb8ff */
[----:B------:R-:W-:Y:S01]  /*6f00*/  LOP3.LUT R23, R3, R0, R23, 0xfe, !PT ;  /* 0x0000000003177212 */ /* 0x000fe200078efe17 */
[----:B------:R-:W-:Y:S06]  /*6f10*/  BRA `(.L_x_8080) ;  /* 0x0000000000f07947 */ /* 0x000fec0003800000 */
.L_x_8126:
        /* <DEDUP_REMOVED lines=19> */
.L_x_8131:
[----:B------:R-:W-:Y:S05]  /*7050*/  BSYNC.RECONVERGENT B0 ;  /* 0x0000000000007941 */ /* 0x000fea0003800200 */
.L_x_8130:
[----:B------:R-:W-:Y:S01]  /*7060*/  IMAD.SHL.U32 R0, R0, 0x200000, RZ ;  /* 0x0020000000007824 */ /* 0x000fe200078e00ff */
[----:B------:R-:W-:-:S04]  /*7070*/  LEA R3, R3, 0x37800000, 0x17 ;  /* 0x3780000003037811 */ /* 0x000fc800078eb8ff */
[----:B------:R-:W-:Y:S01]  /*7080*/  LOP3.LUT R23, R3, R0, R23, 0xfe, !PT ;  /* 0x0000000003177212 */ /* 0x000fe200078efe17 */
[----:B------:R-:W-:Y:S06]  /*7090*/  BRA `(.L_x_8080) ;  /* 0x0000000000907947 */ /* 0x000fec0003800000 */
.L_x_8125:
        /* <DEDUP_REMOVED lines=14> */
.L_x_8113:
[----:B------:R-:W-:Y:S01]  /*7180*/  MOV R14, 0x0 ;  /* 0x00000000000e7802 */ /* 0x000fe20000000f00 */
[----:B------:R-:W0:Y:S01]  /*7190*/  LDCU.64 UR4, c[0x4][0x1a8] ;  /* 0x01003500ff0477ac */ /* 0x000e220008000a00 */
[----:B------:R-:W-:Y:S02]  /*71a0*/  IMAD.MOV.U32 R8, RZ, RZ, 0x4e ;  /* 0x0000004eff087424 */ /* 0x000fe400078e00ff */
[----:B------:R-:W-:Y:S01]  /*71b0*/  IMAD.MOV.U32 R12, RZ, RZ, 0x1 ;  /* 0x00000001ff0c7424 */ /* 0x000fe200078e00ff */
[----:B------:R-:W1:Y:S01]  /*71c0*/  LDCU.64 UR6, c[0x4][0x1b0] ;  /* 0x01003600ff0677ac */ /* 0x000e620008000a00 */
[----:B------:R-:W4:Y:S01]  /*71d0*/  LDC.64 R14, c[0x4][R14] ;  /* 0x010000000e0e7b82 */ /* 0x000f220000000a00 */
        /* <DEDUP_REMOVED lines=10> */
.L_x_8134:
[----:B------:R-:W-:Y:S05]  /*7280*/  BRA `(.L_x_8080) ;  /* 0x0000000000147947 */ /* 0x000fea0003800000 */
.L_x_8133:
[----:B------:R-:W4:Y:S02]  /*7290*/  LDG.E.64 R4, desc[UR36][R4.64] ;  /* 0x0000002404047981 */ /* 0x000f24000c1e1b00 */
[----:B----4-:R0:W1:Y:S01]  /*72a0*/  I2F.U64 R23, R4 ;  /* 0x0000000400177312 */ /* 0x0100620000301000 */
[----:B------:R-:W-:Y:S05]  /*72b0*/  BRA `(.L_x_8080) ;  /* 0x0000000000087947 */ /* 0x000fea0003800000 */
.L_x_8132:
[----:B------:R-:W4:Y:S02]  /*72c0*/  LDG.E R4, desc[UR36][R4.64] ;  /* 0x0000002404047981 */ /* 0x000f24000c1e1900 */
[----:B----4-:R-:W-:-:S07]  /*72d0*/  I2FP.F32.U32 R23, R4 ;  /* 0x0000000400177245 */ /* 0x010fce0000201000 */
.L_x_8080:
[----:B------:R-:W-:Y:S05]  /*72e0*/  BSYNC.RECONVERGENT B7 ;  /* 0x0000000000077941 */ /* 0x000fea0003800200 */
.L_x_8079:
[----:B------:R-:W0:Y:S01]  /*72f0*/  LDC.U8 R16, c[0x0][0x3b0] ;  /* 0x0000ec00ff107b82 */ /* 0x000e220000000000 */
[----:B------:R-:W-:Y:S01]  /*7300*/  ISETP.GE.AND P0, PT, R19, R17, PT ;  /* 0x000000111300720c */ /* 0x000fe20003f06270 */
[----:B------:R-:W-:Y:S04]  /*7310*/  BSSY.RECONVERGENT B7, `(.L_x_8135) ;  /* 0x00002bb000077945 */ /* 0x000fe80003800200 */
[----:B------:R-:W-:Y:S01]  /*7320*/  BSSY.RELIABLE B6, `(.L_x_8136) ;  /* 0x00001d5000067945 */ /* 0x000fe20003800100 */
[----:B012345:R-:W-:Y:S01]  /*7330*/  FMUL.FTZ R4, R26, R29 ;  /* 0x0000001d1a047220 */ /* 0x03ffe20000410000 */
[----:B------:R-:W-:Y:S01]  /*7340*/  FMUL.FTZ R22, R27, R22 ;  /* 0x000000161b167220 */ /* 0x000fe20000410000 */
[----:B------:R-:W-:Y:S01]  /*7350*/  FMUL.FTZ R24, R25, R24 ;  /* 0x0000001819187220 */ /* 0x000fe20000410000 */
[----:B------:R-:W-:-:S04]  /*7360*/  FMUL.FTZ R18, R18, R23 ;  /* 0x0000001712127220 */ /* 0x000fc80000410000 */
        /* <DEDUP_REMOVED lines=23> */
.L_x_8141:
[----:B------:R-:W0:Y:S02]  /*74e0*/  F2I.S64.TRUNC R4, R4 ;  /* 0x0000000400047311 */ /* 0x000e24000020d900 */
[----:B0-----:R-:W-:-:S05]  /*74f0*/  IMAD.MOV.U32 R3, RZ, RZ, R4 ;  /* 0x000000ffff037224 */ /* 0x001fca00078e0004 */
[----:B------:R0:W-:Y:S01]  /*7500*/  STG.E.U8 desc[UR36][R8.64], R3 ;  /* 0x0000000308007986 */ /* 0x0001e2000c101124 */
[----:B------:R-:W-:Y:S05]  /*7510*/  BRA `(.L_x_8143) ;  /* 0x0000000c002c7947 */ /* 0x000fea0003800000 */
.L_x_8140:
        /* <DEDUP_REMOVED lines=9> */
.L_x_8145:
[----:B------:R-:W0:Y:S02]  /*75b0*/  F2I.FTZ.TRUNC.NTZ R3, R4 ;  /* 0x0000000400037305 */ /* 0x000e24000021f100 */
[----:B0-----:R0:W-:Y:S01]  /*75c0*/  STG.E desc[UR36][R8.64], R3 ;  /* 0x0000000308007986 */ /* 0x0011e2000c101924 */
[----:B------:R-:W-:Y:S05]  /*75d0*/  BRA `(.L_x_8143) ;  /* 0x0000000800fc7947 */ /* 0x000fea0003800000 */
.L_x_8144:
[----:B------:R-:W0:Y:S02]  /*75e0*/  F2I.FTZ.TRUNC.NTZ R3, R4 ;  /* 0x0000000400037305 */ /* 0x000e24000021f100 */
[----:B0-----:R0:W-:Y:S01]  /*75f0*/  STG.E.U16 desc[UR36][R8.64], R3 ;  /* 0x0000000308007986 */ /* 0x0011e2000c101524 */
[----:B------:R-:W-:Y:S05]  /*7600*/  BRA `(.L_x_8143) ;  /* 0x0000000800f07947 */ /* 0x000fea0003800000 */
.L_x_8139:
        /* <DEDUP_REMOVED lines=8> */
.L_x_8147:
[----:B------:R-:W-:-:S05]  /*7690*/  F2FP.F16.F32.PACK_AB R4, RZ, R4 ;  /* 0x00000004ff04723e */ /* 0x000fca00000000ff */
[----:B------:R4:W-:Y:S01]  /*76a0*/  STG.E.U16 desc[UR36][R8.64], R4 ;  /* 0x0000000408007986 */ /* 0x0009e2000c101524 */
[----:B------:R-:W-:Y:S05]  /*76b0*/  BRA `(.L_x_8143) ;  /* 0x0000000800c47947 */ /* 0x000fea0003800000 */
.L_x_8146:
        /* <DEDUP_REMOVED lines=9> */
.L_x_8149:
[----:B------:R-:W-:-:S04]  /*7750*/  F2FP.F16.F32.PACK_AB R3, RZ, R4 ;  /* 0x00000004ff03723e */ /* 0x000fc800000000ff */
[----:B------:R-:W-:-:S05]  /*7760*/  PRMT R3, R3, 0x5410, RZ ;  /* 0x0000541003037816 */ /* 0x000fca00000000ff */
[----:B------:R2:W-:Y:S01]  /*7770*/  STG.E desc[UR36][R8.64], R3 ;  /* 0x0000000308007986 */ /* 0x0005e2000c101924 */
[----:B------:R-:W-:Y:S05]  /*7780*/  BRA `(.L_x_8143) ;  /* 0x0000000800907947 */ /* 0x000fea0003800000 */
.L_x_8148:
[----:B------:R-:W-:-:S06]  /*7790*/  FMUL.FTZ R4, R4, 1 ;  /* 0x3f80000004047820 */ /* 0x000fcc0000410000 */
[----:B------:R-:W0:Y:S02]  /*77a0*/  F2F.F64.F32 R4, R4 ;  /* 0x0000000400047310 */ /* 0x000e240000201800 */
[----:B0-----:R0:W-:Y:S01]  /*77b0*/  STG.E.64 desc[UR36][R8.64], R4 ;  /* 0x0000000408007986 */ /* 0x0011e2000c101b24 */
[----:B------:R-:W-:Y:S05]  /*77c0*/  BRA `(.L_x_8143) ;  /* 0x0000000800807947 */ /* 0x000fea0003800000 */
.L_x_8138:
        /* <DEDUP_REMOVED lines=12> */
.L_x_8152:
[----:B------:R-:W-:Y:S01]  /*7890*/  FMUL.FTZ R4, R4, 1 ;  /* 0x3f80000004047820 */ /* 0x000fe20000410000 */
[----:B------:R-:W-:-:S05]  /*78a0*/  CS2R R6, SRZ ;  /* 0x0000000000067805 */ /* 0x000fca000001ff00 */
[----:B------:R-:W0:Y:S02]  /*78b0*/  F2F.F64.F32 R4, R4 ;  /* 0x0000000400047310 */ /* 0x000e240000201800 */
[----:B0-----:R0:W-:Y:S01]  /*78c0*/  STG.E.128 desc[UR36][R8.64], R4 ;  /* 0x0000000408007986 */ /* 0x0011e2000c101d24 */
[----:B------:R-:W-:Y:S05]  /*78d0*/  BRA `(.L_x_8143) ;  /* 0x00000008003c7947 */ /* 0x000fea0003800000 */
.L_x_8151:
        /* <DEDUP_REMOVED lines=18> */
.L_x_8156:
[----:B------:R-:W-:Y:S05]  /*7a00*/  BSYNC.RECONVERGENT B0 ;  /* 0x0000000000007941 */ /* 0x000fea0003800200 */
.L_x_8155:
[----:B------:R-:W-:-:S05]  /*7a10*/  LOP3.LUT R5, R0, 0x80, R5, 0xf8, !PT ;  /* 0x0000008000057812 */ /* 0x000fca00078ef805 */
[----:B------:R0:W-:Y:S01]  /*7a20*/  STG.E.U8 desc[UR36][R8.64], R5 ;  /* 0x0000000508007986 */ /* 0x0001e2000c101124 */
[----:B------:R-:W-:Y:S05]  /*7a30*/  BRA `(.L_x_8143) ;  /* 0x0000000400e47947 */ /* 0x000fea0003800000 */
.L_x_8154:
        /* <DEDUP_REMOVED lines=14> */
.L_x_8158:
[----:B------:R-:W-:Y:S05]  /*7b20*/  BSYNC.RECONVERGENT B0 ;  /* 0x0000000000007941 */ /* 0x000fea0003800200 */
.L_x_8157:
[----:B------:R-:W-:-:S05]  /*7b30*/  LOP3.LUT R3, R0, 0x80, R7, 0xf8, !PT ;  /* 0x0000008000037812 */ /* 0x000fca00078ef807 */
[----:B------:R0:W-:Y:S01]  /*7b40*/  STG.E.U8 desc[UR36][R8.64], R3 ;  /* 0x0000000308007986 */ /* 0x0001e2000c101124 */
[----:B------:R-:W-:Y:S05]  /*7b50*/  BRA `(.L_x_8143) ;  /* 0x00000004009c7947 */ /* 0x000fea0003800000 */
.L_x_8153:
[----:B------:R-:W-:-:S05]  /*7b60*/  F2FP.BF16.F32.PACK_AB R4, RZ, R4 ;  /* 0x00000004ff04723e */ /* 0x000fca00000010ff */
[----:B------:R0:W-:Y:S01]  /*7b70*/  STG.E.U16 desc[UR36][R8.64], R4 ;  /* 0x0000000408007986 */ /* 0x0001e2000c101524 */
[----:B------:R-:W-:Y:S05]  /*7b80*/  BRA `(.L_x_8143) ;  /* 0x0000000400907947 */ /* 0x000fea0003800000 */
.L_x_8150:
        /* <DEDUP_REMOVED lines=11> */
.L_x_8161:
        /* <DEDUP_REMOVED lines=12> */
.L_x_8164:
[----:B------:R-:W-:-:S04]  /*7d00*/  SHF.R.U32.HI R0, RZ, 0x14, R4 ;  /* 0x00000014ff007819 */ /* 0x000fc80000011604 */
[----:B------:R-:W-:-:S04]  /*7d10*/  LOP3.LUT R3, R0, 0x1, RZ, 0xc0, !PT ;  /* 0x0000000100037812 */ /* 0x000fc800078ec0ff */
[----:B------:R-:W-:-:S04]  /*7d20*/  IADD3 R0, PT, PT, R4, 0x487ffff, R3 ;  /* 0x0487ffff04007810 */ /* 0x000fc80007ffe003 */
[----:B------:R-:W-:-:S04]  /*7d30*/  SHF.R.U32.HI R0, RZ, 0x14, R0 ;  /* 0x00000014ff007819 */ /* 0x000fc80000011600 */
[----:B------:R-:W-:-:S07]  /*7d40*/  LOP3.LUT R3, R0, 0xff, RZ, 0xc0, !PT ;  /* 0x000000ff00037812 */ /* 0x000fce00078ec0ff */
.L_x_8165:
[----:B------:R-:W-:-:S04]  /*7d50*/  SHF.R.U32.HI R4, RZ, 0x18, R4 ;  /* 0x00000018ff047819 */ /* 0x000fc80000011604 */
[----:B------:R-:W-:-:S04]  /*7d60*/  LOP3.LUT R3, R3, 0x80, R4, 0xf8, !PT ;  /* 0x0000008003037812 */ /* 0x000fc800078ef804 */
[----:B------:R-:W-:-:S07]  /*7d70*/  PRMT R0, R3, 0x7610, R0 ;  /* 0x0000761003007816 */ /* 0x000fce0000000000 */
.L_x_8163:
[----:B------:R-:W-:Y:S05]  /*7d80*/  BSYNC.RECONVERGENT B0 ;  /* 0x0000000000007941 */ /* 0x000fea0003800200 */
.L_x_8162:
[----:B------:R0:W-:Y:S01]  /*7d90*/  STG.E.U8 desc[UR36][R8.64], R0 ;  /* 0x0000000008007986 */ /* 0x0001e2000c101124 */
[----:B------:R-:W-:Y:S05]  /*7da0*/  BRA `(.L_x_8143) ;  /* 0x0000000400087947 */ /* 0x000fea0003800000 */
.L_x_8160:
        /* <DEDUP_REMOVED lines=12> */
.L_x_8168:
[----:B------:R-:W-:-:S04]  /*7e70*/  SHF.R.U32.HI R0, RZ, 0x15, R4 ;  /* 0x00000015ff007819 */ /* 0x000fc80000011604 */
[----:B------:R-:W-:-:S04]  /*7e80*/  LOP3.LUT R3, R0, 0x1, RZ, 0xc0, !PT ;  /* 0x0000000100037812 */ /* 0x000fc800078ec0ff */
[----:B------:R-:W-:-:S04]  /*7e90*/  IADD3 R0, PT, PT, R4, 0x88fffff, R3 ;  /* 0x088fffff04007810 */ /* 0x000fc80007ffe003 */
[----:B------:R-:W-:-:S04]  /*7ea0*/  SHF.R.U32.HI R0, RZ, 0x15, R0 ;  /* 0x00000015ff007819 */ /* 0x000fc80000011600 */
[----:B------:R-:W-:-:S07]  /*7eb0*/  LOP3.LUT R3, R0, 0xff, RZ, 0xc0, !PT ;  /* 0x000000ff00037812 */ /* 0x000fce00078ec0ff */
.L_x_8169:
[----:B------:R-:W-:-:S04]  /*7ec0*/  SHF.R.U32.HI R4, RZ, 0x18, R4 ;  /* 0x00000018ff047819 */ /* 0x000fc80000011604 */
[----:B------:R-:W-:-:S04]  /*7ed0*/  LOP3.LUT R3, R3, 0x80, R4, 0xf8, !PT ;  /* 0x0000008003037812 */ /* 0x000fc800078ef804 */
[----:B------:R-:W-:-:S07]  /*7ee0*/  PRMT R0, R3, 0x7610, R0 ;  /* 0x0000761003007816 */ /* 0x000fce0000000000 */
.L_x_8167:
[----:B------:R-:W-:Y:S05]  /*7ef0*/  BSYNC.RECONVERGENT B0 ;  /* 0x0000000000007941 */ /* 0x000fea0003800200 */
.L_x_8166:
[----:B------:R0:W-:Y:S01]  /*7f00*/  STG.E.U8 desc[UR36][R8.64], R0 ;  /* 0x0000000008007986 */ /* 0x0001e2000c101124 */
[----:B------:R-:W-:Y:S05]  /*7f10*/  BRA `(.L_x_8143) ;  /* 0x0000000000ac7947 */ /* 0x000fea0003800000 */
.L_x_8159:
[----:B------:R-:W-:-:S13]  /*7f20*/  ISETP.NE.AND P0, PT, R0, 0x1c, PT ;  /* 0x0000001c0000780c */ /* 0x000fda0003f05270 */
[----:B------:R-:W-:Y:S05]  /*7f30*/  @!P0 BRA `(.L_x_8170) ;  /* 0x00000000009c8947 */ /* 0x000fea0003800000 */
[----:B------:R-:W-:-:S13]  /*7f40*/  ISETP.NE.AND P0, PT, R0, 0x1d, PT ;  /* 0x0000001d0000780c */ /* 0x000fda0003f05270 */
[----:B------:R-:W-:Y:S05]  /*7f50*/  @!P0 BRA `(.L_x_8171) ;  /* 0x0000000000888947 */ /* 0x000fea0003800000 */
[----:B------:R-:W-:-:S13]  /*7f60*/  ISETP.NE.AND P0, PT, R0, 0x2c, PT ;  /* 0x0000002c0000780c */ /* 0x000fda0003f05270 */
[----:B------:R-:W-:Y:S05]  /*7f70*/  @!P0 BRA `(.L_x_8172) ;  /* 0x0000000000448947 */ /* 0x000fea0003800000 */
.L_x_8142:
        /* <DEDUP_REMOVED lines=16> */
.L_x_8173:
[----:B------:R-:W-:Y:S05]  /*8080*/  BRA `(.L_x_8143) ;  /* 0x0000000000507947 */ /* 0x000fea0003800000 */
.L_x_8172:
        /* <DEDUP_REMOVED lines=15> */
.L_x_8171:
[----:B------:R-:W0:Y:S02]  /*8180*/  F2I.U64.TRUNC R4, R4 ;  /* 0x0000000400047311 */ /* 0x000e24000020d800 */
[----:B0-----:R0:W-:Y:S01]  /*8190*/  STG.E.64 desc[UR36][R8.64], R4 ;  /* 0x0000000408007986 */ /* 0x0011e2000c101b24 */
[----:B------:R-:W-:Y:S05]  /*81a0*/  BRA `(.L_x_8143) ;  /* 0x0000000000087947 */ /* 0x000fea0003800000 */
.L_x_8170:
[----:B------:R-:W0:Y:S02]  /*81b0*/  F2I.FTZ.U32.TRUNC.NTZ R3, R4 ;  /* 0x0000000400037305 */ /* 0x000e24000021f000 */
[----:B0-----:R0:W-:Y:S02]  /*81c0*/  STG.E desc[UR36][R8.64], R3 ;  /* 0x0000000308007986 */ /* 0x0011e4000c101924 */
.L_x_8143:
        /* <DEDUP_REMOVED lines=24> */
.L_x_8178:
[----:B------:R-:W0:Y:S02]  /*8350*/  F2I.S64.TRUNC R22, R22 ;  /* 0x0000001600167311 */ /* 0x000e24000020d900 */
[----:B0-----:R-:W-:-:S05]  /*8360*/  IMAD.MOV.U32 R3, RZ, RZ, R22 ;  /* 0x000000ffff037224 */ /* 0x001fca00078e0016 */
[----:B------:R0:W-:Y:S01]  /*8370*/  STG.E.U8 desc[UR36][R8.64], R3 ;  /* 0x0000000308007986 */ /* 0x0001e2000c101124 */
[----:B------:R-:W-:Y:S05]  /*8380*/  BRA `(.L_x_8180) ;  /* 0x0000000c00287947 */ /* 0x000fea0003800000 */
.L_x_8177:
        /* <DEDUP_REMOVED lines=9> */
.L_x_8182:
[----:B------:R-:W0:Y:S02]  /*8420*/  F2I.FTZ.TRUNC.NTZ R3, R22 ;  /* 0x0000001600037305 */ /* 0x000e24000021f100 */
[----:B0-----:R0:W-:Y:S01]  /*8430*/  STG.E desc[UR36][R8.64], R3 ;  /* 0x0000000308007986 */ /* 0x0011e2000c101924 */
[----:B------:R-:W-:Y:S05]  /*8440*/  BRA `(.L_x_8180) ;  /* 0x0000000800f87947 */ /* 0x000fea0003800000 */
.L_x_8181:
[----:B------:R-:W0:Y:S02]  /*8450*/  F2I.FTZ.TRUNC.NTZ R3, R22 ;  /* 0x0000001600037305 */ /* 0x000e24000021f100 */
[----:B0-----:R0:W-:Y:S01]  /*8460*/  STG.E.U16 desc[UR36][R8.64], R3 ;  /* 0x0000000308007986 */ /* 0x0011e2000c101524 */
[----:B------:R-:W-:Y:S05]  /*8470*/  BRA `(.L_x_8180) ;  /* 0x0000000800ec7947 */ /* 0x000fea0003800000 */
.L_x_8176:
        /* <DEDUP_REMOVED lines=8> */
.L_x_8184:
[----:B------:R-:W-:-:S05]  /*8500*/  F2FP.F16.F32.PACK_AB R22, RZ, R22 ;  /* 0x00000016ff16723e */ /* 0x000fca00000000ff */
[----:B------:R0:W-:Y:S01]  /*8510*/  STG.E.U16 desc[UR36][R8.64], R22 ;  /* 0x0000001608007986 */ /* 0x0001e2000c101524 */
[----:B------:R-:W-:Y:S05]  /*8520*/  BRA `(.L_x_8180) ;  /* 0x0000000800c07947 */ /* 0x000fea0003800000 */
.L_x_8183:
        /* <DEDUP_REMOVED lines=9> */
.L_x_8186:
[----:B------:R-:W-:-:S04]  /*85c0*/  F2FP.F16.F32.PACK_AB R3, RZ, R22 ;  /* 0x00000016ff03723e */ /* 0x000fc800000000ff */
[----:B------:R-:W-:-:S05]  /*85d0*/  PRMT R3, R3, 0x5410, RZ ;  /* 0x0000541003037816 */ /* 0x000fca00000000ff */
[----:B------:R0:W-:Y:S01]  /*85e0*/  STG.E desc[UR36][R8.64], R3 ;  /* 0x0000000308007986 */ /* 0x0001e2000c101924 */
[----:B------:R-:W-:Y:S05]  /*85f0*/  BRA `(.L_x_8180) ;  /* 0x00000008008c7947 */ /* 0x000fea0003800000 */
.L_x_8185:
[----:B------:R-:W-:-:S06]  /*8600*/  FMUL.FTZ R4, R22, 1 ;  /* 0x3f80000016047820 */ /* 0x000fcc0000410000 */
[----:B------:R-:W0:Y:S02]  /*8610*/  F2F.F64.F32 R4, R4 ;  /* 0x0000000400047310 */ /* 0x000e240000201800 */
[----:B0-----:R0:W-:Y:S01]  /*8620*/  STG.E.64 desc[UR36][R8.64], R4 ;  /* 0x0000000408007986 */ /* 0x0011e2000c101b24 */
[----:B------:R-:W-:Y:S05]  /*8630*/  BRA `(.L_x_8180) ;  /* 0x00000008007c7947 */ /* 0x000fea0003800000 */
.L_x_8175:
        /* <DEDUP_REMOVED lines=13> */
.L_x_8190:
        /* <DEDUP_REMOVED lines=16> */
.L_x_8193:
[----:B------:R-:W-:-:S04]  /*8810*/  SHF.R.U32.HI R22, RZ, 0x18, R22 ;  /* 0x00000018ff167819 */ /* 0x000fc80000011616 */
[----:B------:R-:W-:-:S04]  /*8820*/  LOP3.LUT R3, R3, 0x80, R22, 0xf8, !PT ;  /* 0x0000008003037812 */ /* 0x000fc800078ef816 */
[----:B------:R-:W-:-:S07]  /*8830*/  PRMT R4, R3, 0x7610, R4 ;  /* 0x0000761003047816 */ /* 0x000fce0000000004 */
.L_x_8192:
[----:B------:R-:W-:Y:S05]  /*8840*/  BSYNC.RECONVERGENT B0 ;  /* 0x0000000000007941 */ /* 0x000fea0003800200 */
.L_x_8191:
[----:B------:R0:W-:Y:S01]  /*8850*/  STG.E.U8 desc[UR36][R8.64], R4 ;  /* 0x0000000408007986 */ /* 0x0001e2000c101124 */
[----:B------:R-:W-:Y:S05]  /*8860*/  BRA `(.L_x_8180) ;  /* 0x0000000400f07947 */ /* 0x000fea0003800000 */
.L_x_8189:
        /* <DEDUP_REMOVED lines=16> */
.L_x_8196:
[----:B------:R-:W-:-:S04]  /*8970*/  SHF.R.U32.HI R22, RZ, 0x18, R22 ;  /* 0x00000018ff167819 */ /* 0x000fc80000011616 */
[----:B------:R-:W-:-:S04]  /*8980*/  LOP3.LUT R3, R3, 0x80, R22, 0xf8, !PT ;  /* 0x0000008003037812 */ /* 0x000fc800078ef816 */
[----:B------:R-:W-:-:S07]  /*8990*/  PRMT R4, R3, 0x7610, R4 ;  /* 0x0000761003047816 */ /* 0x000fce0000000004 */
.L_x_8195:
[----:B------:R-:W-:Y:S05]  /*89a0*/  BSYNC.RECONVERGENT B0 ;  /* 0x0000000000007941 */ /* 0x000fea0003800200 */
.L_x_8194:
[----:B------:R0:W-:Y:S01]  /*89b0*/  STG.E.U8 desc[UR36][R8.64], R4 ;  /* 0x0000000408007986 */ /* 0x0001e2000c101124 */
[----:B------:R-:W-:Y:S05]  /*89c0*/  BRA `(.L_x_8180) ;  /* 0x0000000400987947 */ /* 0x000fea0003800000 */
.L_x_8188:
        /* <DEDUP_REMOVED lines=21> */
.L_x_8198:
[----:B------:R-:W0:Y:S02]  /*8b20*/  F2I.U64.TRUNC R22, R22 ;  /* 0x0000001600167311 */ /* 0x000e24000020d800 */
[----:B0-----:R0:W-:Y:S01]  /*8b30*/  STG.E.64 desc[UR36][R8.64], R22 ;  /* 0x0000001608007986 */ /* 0x0011e2000c101b24 */
[----:B------:R-:W-:Y:S05]  /*8b40*/  BRA `(.L_x_8180) ;  /* 0x0000000400387947 */ /* 0x000fea0003800000 */
.L_x_8197:
[----:B------:R-:W0:Y:S02]  /*8b50*/  F2I.FTZ.U32.TRUNC.NTZ R3, R22 ;  /* 0x0000001600037305 */ /* 0x000e24000021f000 */
[----:B0-----:R0:W-:Y:S01]  /*8b60*/  STG.E desc[UR36][R8.64], R3 ;  /* 0x0000000308007986 */ /* 0x0011e2000c101924 */
[----:B------:R-:W-:Y:S05]  /*8b70*/  BRA `(.L_x_8180) ;  /* 0x00000004002c7947 */ /* 0x000fea0003800000 */
.L_x_8187:
        /* <DEDUP_REMOVED lines=10> */
.L_x_8200:
[----:B------:R-:W-:Y:S01]  /*8c20*/  FMUL.FTZ R4, R22, 1 ;  /* 0x3f80000016047820 */ /* 0x000fe20000410000 */
[----:B------:R-:W-:-:S05]  /*8c30*/  CS2R R6, SRZ ;  /* 0x0000000000067805 */ /* 0x000fca000001ff00 */
[----:B------:R-:W0:Y:S02]  /*8c40*/  F2F.F64.F32 R4, R4 ;  /* 0x0000000400047310 */ /* 0x000e240000201800 */
[----:B0-----:R4:W-:Y:S01]  /*8c50*/  STG.E.128 desc[UR36][R8.64], R4 ;  /* 0x0000000408007986 */ /* 0x0019e2000c101d24 */
[----:B------:R-:W-:Y:S05]  /*8c60*/  BRA `(.L_x_8180) ;  /* 0x0000000000f07947 */ /* 0x000fea0003800000 */
.L_x_8199:
[----:B------:R-:W-:-:S13]  /*8c70*/  ISETP.NE.AND P0, PT, R0, 0xf, PT ;  /* 0x0000000f0000780c */ /* 0x000fda0003f05270 */
[----:B------:R-:W-:Y:S05]  /*8c80*/  @!P0 BRA `(.L_x_8201) ;  /* 0x0000000000e08947 */ /* 0x000fea0003800000 */
[----:B------:R-:W-:-:S13]  /*8c90*/  ISETP.NE.AND P0, PT, R0, 0x17, PT ;  /* 0x000000170000780c */ /* 0x000fda0003f05270 */
[----:B------:R-:W-:Y:S05]  /*8ca0*/  @!P0 BRA `(.L_x_8202) ;  /* 0x00000000008c8947 */ /* 0x000fea0003800000 */
[----:B------:R-:W-:-:S13]  /*8cb0*/  ISETP.NE.AND P0, PT, R0, 0x18, PT ;  /* 0x000000180000780c */ /* 0x000fda0003f05270 */
[----:B------:R-:W-:Y:S05]  /*8cc0*/  @!P0 BRA `(.L_x_8203) ;  /* 0x0000000000448947 */ /* 0x000fea0003800000 */
.L_x_8179:
        /* <DEDUP_REMOVED lines=16> */
.L_x_8204:
[----:B------:R-:W-:Y:S05]  /*8dd0*/  BRA `(.L_x_8180) ;  /* 0x0000000000947947 */ /* 0x000fea0003800000 */
.L_x_8203:
        /* <DEDUP_REMOVED lines=12> */
.L_x_8206:
[----:B------:R-:W-:Y:S05]  /*8ea0*/  BSYNC.RECONVERGENT B0 ;  /* 0x0000000000007941 */ /* 0x000fea0003800200 */
.L_x_8205:
[----:B------:R-:W-:-:S05]  /*8eb0*/  LOP3.LUT R3, R0, 0x80, R5, 0xf8, !PT ;  /* 0x0000008000037812 */ /* 0x000fca00078ef805 */
[----:B------:R2:W-:Y:S01]  /*8ec0*/  STG.E.U8 desc[UR36][R8.64], R3 ;  /* 0x0000000308007986 */ /* 0x0005e2000c101124 */
[----:B------:R-:W-:Y:S05]  /*8ed0*/  BRA `(.L_x_8180) ;  /* 0x0000000000547947 */ /* 0x000fea0003800000 */
.L_x_8202:
        /* <DEDUP_REMOVED lines=11> */
.L_x_8208:
[----:B------:R-:W-:Y:S01]  /*8f90*/  IMAD.MOV.U32 R0, RZ, RZ, 0x7f ;  /* 0x0000007fff007424 */ /* 0x000fe200078e00ff */
[----:B------:R-:W-:-:S04]  /*8fa0*/  ISETP.GT.U32.AND P0, PT, R4, 0x7f800000, PT ;  /* 0x7f8000000400780c */ /* 0x000fc80003f04070 */
[----:B------:R-:W-:-:S09]  /*8fb0*/  SEL R0, R0, 0x7c, P0 ;  /* 0x0000007c00007807 */ /* 0x000fd20000000000 */
.L_x_8209:
[----:B------:R-:W-:Y:S05]  /*8fc0*/  BSYNC.RECONVERGENT B0 ;  /* 0x0000000000007941 */ /* 0x000fea0003800200 */
.L_x_8207:
[----:B------:R-:W-:-:S04]  /*8fd0*/  SHF.R.U32.HI R3, RZ, 0x18, R22 ;  /* 0x00000018ff037819 */ /* 0x000fc80000011616 */
[----:B------:R-:W-:-:S05]  /*8fe0*/  LOP3.LUT R3, R0, 0x80, R3, 0xf8, !PT ;  /* 0x0000008000037812 */ /* 0x000fca00078ef803 */
[----:B------:R1:W-:Y:S01]  /*8ff0*/  STG.E.U8 desc[UR36][R8.64], R3 ;  /* 0x0000000308007986 */ /* 0x0003e2000c101124 */
[----:B------:R-:W-:Y:S05]  /*9000*/  BRA `(.L_x_8180) ;  /* 0x0000000000087947 */ /* 0x000fea0003800000 */
.L_x_8201:
[----:B------:R-:W-:-:S05]  /*9010*/  F2FP.BF16.F32.PACK_AB R22, RZ, R22 ;  /* 0x00000016ff16723e */ /* 0x000fca00000010ff */
[----:B------:R0:W-:Y:S02]  /*9020*/  STG.E.U16 desc[UR36][R8.64], R22 ;  /* 0x0000001608007986 */ /* 0x0001e4000c101524 */
.L_x_8180:
[----:B------:R-:W-:-:S07]  /*9030*/  VIADD R19, R19, 0x80 ;  /* 0x0000008013137836 */ /* 0x000fce0000000000 */
.L_x_8137:
[----:B------:R-:W-:-:S13]  /*9040*/  ISETP.GE.AND P0, PT, R19, R17, PT ;  /* 0x000000111300720c */ /* 0x000fda0003f06270 */
[----:B------:R-:W-:Y:S05]  /*9050*/  @P0 BREAK.RELIABLE B6 ;  /* 0x0000000000060942 */ /* 0x000fea0003800100 */
[----:B------:R-:W-:Y:S05]  /*9060*/  @P0 BRA `(.L_x_8174) ;  /* 0x0000000c00940947 */ /* 0x000fea0003800000 */
[----:B------:R-:W-:Y:S05]  /*9070*/  BSYNC.RELIABLE B6 ;  /* 0x0000000000067941 */ /* 0x000fea0003800100 */
.L_x_8136:
        /* <DEDUP_REMOVED lines=21> */
.L_x_8213:
[----:B------:R-:W0:Y:S02]  /*91d0*/  F2I.S64.TRUNC R24, R24 ;  /* 0x0000001800187311 */ /* 0x000e24000020d900 */
[----:B0-----:R-:W-:-:S05]  /*91e0*/  IMAD.MOV.U32 R3, RZ, RZ, R24 ;  /* 0x000000ffff037224 */ /* 0x001fca00078e0018 */
[----:B------:R4:W-:Y:S01]  /*91f0*/  STG.E.U8 desc[UR36][R8.64], R3 ;  /* 0x0000000308007986 */ /* 0x0009e2000c101124 */
[----:B------:R-:W-:Y:S05]  /*9200*/  BRA `(.L_x_8215) ;  /* 0x0000000c00287947 */ /* 0x000fea0003800000 */
.L_x_8212:
        /* <DEDUP_REMOVED lines=9> */
.L_x_8217:
[----:B------:R-:W0:Y:S02]  /*92a0*/  F2I.FTZ.TRUNC.NTZ R3, R24 ;  /* 0x0000001800037305 */ /* 0x000e24000021f100 */
[----:B0-----:R2:W-:Y:S01]  /*92b0*/  STG.E desc[UR36][R8.64], R3 ;  /* 0x0000000308007986 */ /* 0x0015e2000c101924 */
[----:B------:R-:W-:Y:S05]  /*92c0*/  BRA `(.L_x_8215) ;  /* 0x0000000800f87947 */ /* 0x000fea0003800000 */
.L_x_8216:
[----:B------:R-:W0:Y:S02]  /*92d0*/  F2I.FTZ.TRUNC.NTZ R3, R24 ;  /* 0x0000001800037305 */ /* 0x000e24000021f100 */
[----:B0-----:R0:W-:Y:S01]  /*92e0*/  STG.E.U16 desc[UR36][R8.64], R3 ;  /* 0x0000000308007986 */ /* 0x0011e2000c101524 */
[----:B------:R-:W-:Y:S05]  /*92f0*/  BRA `(.L_x_8215) ;  /* 0x0000000800ec7947 */ /* 0x000fea0003800000 */
.L_x_8211:
        /* <DEDUP_REMOVED lines=8> */
.L_x_8219:
[----:B------:R-:W-:-:S05]  /*9380*/  F2FP.F16.F32.PACK_AB R24, RZ, R24 ;  /* 0x00000018ff18723e */ /* 0x000fca00000000ff */
[----:B------:R0:W-:Y:S01]  /*9390*/  STG.E.U16 desc[UR36][R8.64], R24 ;  /* 0x0000001808007986 */ /* 0x0001e2000c101524 */
[----:B------:R-:W-:Y:S05]  /*93a0*/  BRA `(.L_x_8215) ;  /* 0x0000000800c07947 */ /* 0x000fea0003800000 */
.L_x_8218:
        /* <DEDUP_REMOVED lines=9> */
.L_x_8221:
[----:B------:R-:W-:-:S04]  /*9440*/  F2FP.F16.F32.PACK_AB R3, RZ, R24 ;  /* 0x00000018ff03723e */ /* 0x000fc800000000ff */
[----:B------:R-:W-:-:S05]  /*9450*/  PRMT R3, R3, 0x5410, RZ ;  /* 0x0000541003037816 */ /* 0x000fca00000000ff */
[----:B------:R0:W-:Y:S01]  /*9460*/  STG.E desc[UR36][R8.64], R3 ;  /* 0x0000000308007986 */ /* 0x0001e2000c101924 */
[----:B------:R-:W-:Y:S05]  /*9470*/  BRA `(.L_x_8215) ;  /* 0x00000008008c7947 */ /* 0x000fea0003800000 */
.L_x_8220:
[----:B------:R-:W-:-:S06]  /*9480*/  FMUL.FTZ R4, R24, 1 ;  /* 0x3f80000018047820 */ /* 0x000fcc0000410000 */
[----:B------:R-:W0:Y:S02]  /*9490*/  F2F.F64.F32 R4, R4 ;  /* 0x0000000400047310 */ /* 0x000e240000201800 */
[----:B0-----:R0:W-:Y:S01]  /*94a0*/  STG.E.64 desc[UR36][R8.64], R4 ;  /* 0x0000000408007986 */ /* 0x0011e2000c101b24 */
[----:B------:R-:W-:Y:S05]  /*94b0*/  BRA `(.L_x_8215) ;  /* 0x00000008007c7947 */ /* 0x000fea0003800000 */
.L_x_8210:
        /* <DEDUP_REMOVED lines=13> */
.L_x_8225:
        /* <DEDUP_REMOVED lines=16> */
.L_x_8228:
[----:B------:R-:W-:-:S04]  /*9690*/  SHF.R.U32.HI R24, RZ, 0x18, R24 ;  /* 0x00000018ff187819 */ /* 0x000fc80000011618 */
[----:B------:R-:W-:-:S04]  /*96a0*/  LOP3.LUT R3, R3, 0x80, R24, 0xf8, !PT ;  /* 0x0000008003037812 */ /* 0x000fc800078ef818 */
[----:B------:R-:W-:-:S07]  /*96b0*/  PRMT R4, R3, 0x7610, R4 ;  /* 0x0000761003047816 */ /* 0x000fce0000000004 */
.L_x_8227:
[----:B------:R-:W-:Y:S05]  /*96c0*/  BSYNC.RECONVERGENT B0 ;  /* 0x0000000000007941 */ /* 0x000fea0003800200 */
.L_x_8226:
[----:B------:R0:W-:Y:S01]  /*96d0*/  STG.E.U8 desc[UR36][R8.64], R4 ;  /* 0x0000000408007986 */ /* 0x0001e2000c101124 */
[----:B------:R-:W-:Y:S05]  /*96e0*/  BRA `(.L_x_8215) ;  /* 0x0000000400f07947 */ /* 0x000fea0003800000 */
.L_x_8224:
        /* <DEDUP_REMOVED lines=16> */
.L_x_8231:
[----:B------:R-:W-:-:S04]  /*97f0*/  SHF.R.U32.HI R24, RZ, 0x18, R24 ;  /* 0x00000018ff187819 */ /* 0x000fc80000011618 */
[----:B------:R-:W-:-:S04]  /*9800*/  LOP3.LUT R3, R3, 0x80, R24, 0xf8, !PT ;  /* 0x0000008003037812 */ /* 0x000fc800078ef818 */
[----:B------:R-:W-:-:S07]  /*9810*/  PRMT R4, R3, 0x7610, R4 ;  /* 0x0000761003047816 */ /* 0x000fce0000000004 */
.L_x_8230:
[----:B------:R-:W-:Y:S05]  /*9820*/  BSYNC.RECONVERGENT B0 ;  /* 0x0000000000007941 */ /* 0x000fea0003800200 */
.L_x_8229:
[----:B------:R0:W-:Y:S01]  /*9830*/  STG.E.U8 desc[UR36][R8.64], R4 ;  /* 0x0000000408007986 */ /* 0x0001e2000c101124 */
[----:B------:R-:W-:Y:S05]  /*9840*/  BRA `(.L_x_8215) ;  /* 0x0000000400987947 */ /* 0x000fea0003800000 */
.L_x_8223:
        /* <DEDUP_REMOVED lines=21> */
.L_x_8233:
[----:B------:R-:W0:Y:S02]  /*99a0*/  F2I.U64.TRUNC R24, R24 ;  /* 0x0000001800187311 */ /* 0x000e24000020d800 */
[----:B0-----:R0:W-:Y:S01]  /*99b0*/  STG.E.64 desc[UR36][R8.64], R24 ;  /* 0x0000001808007986 */ /* 0x0011e2000c101b24 */
[----:B------:R-:W-:Y:S05]  /*99c0*/  BRA `(.L_x_8215) ;  /* 0x0000000400387947 */ /* 0x000fea0003800000 */
.L_x_8232:
[----:B------:R-:W0:Y:S02]  /*99d0*/  F2I.FTZ.U32.TRUNC.NTZ R3, R24 ;  /* 0x0000001800037305 */ /* 0x000e24000021f000 */
[----:B0-----:R0:W-:Y:S01]  /*99e0*/  STG.E desc[UR36][R8.64], R3 ;  /* 0x0000000308007986 */ /* 0x0011e2000c101924 */
[----:B------:R-:W-:Y:S05]  /*99f0*/  BRA `(.L_x_8215) ;  /* 0x00000004002c7947 */ /* 0x000fea0003800000 */
.L_x_8222:
        /* <DEDUP_REMOVED lines=10> */
.L_x_8235:
[----:B------:R-:W-:Y:S01]  /*9aa0*/  FMUL.FTZ R4, R24, 1 ;  /* 0x3f80000018047820 */ /* 0x000fe20000410000 */
[----:B------:R-:W-:-:S05]  /*9ab0*/  CS2R R6, SRZ ;  /* 0x0000000000067805 */ /* 0x000fca000001ff00 */
[----:B------:R-:W0:Y:S02]  /*9ac0*/  F2F.F64.F32 R4, R4 ;  /* 0x0000000400047310 */ /* 0x000e240000201800 */
[----:B0-----:R0:W-:Y:S01]  /*9ad0*/  STG.E.128 desc[UR36][R8.64], R4 ;  /* 0x0000000408007986 */ /* 0x0011e2000c101d24 */
[----:B------:R-:W-:Y:S05]  /*9ae0*/  BRA `(.L_x_8215) ;  /* 0x0000000000f07947 */ /* 0x000fea0003800000 */
.L_x_8234:
[----:B------:R-:W-:-:S13]  /*9af0*/  ISETP.NE.AND P0, PT, R0, 0xf, PT ;  /* 0x0000000f0000780c */ /* 0x000fda0003f05270 */
[----:B------:R-:W-:Y:S05]  /*9b00*/  @!P0 BRA `(.L_x_8236) ;  /* 0x0000000000e08947 */ /* 0x000fea0003800000 */
[----:B------:R-:W-:-:S13]  /*9b10*/  ISETP.NE.AND P0, PT, R0, 0x17, PT ;  /* 0x000000170000780c */ /* 0x000fda0003f05270 */
[----:B------:R-:W-:Y:S05]  /*9b20*/  @!P0 BRA `(.L_x_8237) ;  /* 0x00000000008c8947 */ /* 0x000fea0003800000 */
[----:B------:R-:W-:-:S13]  /*9b30*/  ISETP.NE.AND P0, PT, R0, 0x18, PT ;  /* 0x000000180000780c */ /* 0x000fda0003f05270 */
[----:B------:R-:W-:Y:S05]  /*9b40*/  @!P0 BRA `(.L_x_8238) ;  /* 0x0000000000448947 */ /* 0x000fea0003800000 */
.L_x_8214:
        /* <DEDUP_REMOVED lines=16> */
.L_x_8239:
[----:B------:R-:W-:Y:S05]  /*9c50*/  BRA `(.L_x_8215) ;  /* 0x0000000000947947 */ /* 0x000fea0003800000 */
.L_x_8238:
        /* <DEDUP_REMOVED lines=12> */
.L_x_8241:
[----:B------:R-:W-:Y:S05]  /*9d20*/  BSYNC.RECONVERGENT B0 ;  /* 0x0000000000007941 */ /* 0x000fea0003800200 */
.L_x_8240:
[----:B------:R-:W-:-:S05]  /*9d30*/  LOP3.LUT R3, R0, 0x80, R5, 0xf8, !PT ;  /* 0x0000008000037812 */ /* 0x000fca00078ef805 */
[----:B------:R0:W-:Y:S01]  /*9d40*/  STG.E.U8 desc[UR36][R8.64], R3 ;  /* 0x0000000308007986 */ /* 0x0001e2000c101124 */
[----:B------:R-:W-:Y:S05]  /*9d50*/  BRA `(.L_x_8215) ;  /* 0x0000000000547947 */ /* 0x000fea0003800000 */
.L_x_8237:
        /* <DEDUP_REMOVED lines=11> */
.L_x_8243:
[----:B------:R-:W-:Y:S01]  /*9e10*/  IMAD.MOV.U32 R0, RZ, RZ, 0x7f ;  /* 0x0000007fff007424 */ /* 0x000fe200078e00ff */
[----:B------:R-:W-:-:S04]  /*9e20*/  ISETP.GT.U32.AND P0, PT, R4, 0x7f800000, PT ;  /* 0x7f8000000400780c */ /* 0x000fc80003f04070 */
[----:B------:R-:W-:-:S09]  /*9e30*/  SEL R0, R0, 0x7c, P0 ;  /* 0x0000007c00007807 */ /* 0x000fd20000000000 */
.L_x_8244:
[----:B------:R-:W-:Y:S05]  /*9e40*/  BSYNC.RECONVERGENT B0 ;  /* 0x0000000000007941 */ /* 0x000fea0003800200 */
.L_x_8242:
[----:B------:R-:W-:-:S04]  /*9e50*/  SHF.R.U32.HI R3, RZ, 0x18, R24 ;  /* 0x00000018ff037819 */ /* 0x000fc80000011618 */
[----:B------:R-:W-:-:S05]  /*9e60*/  LOP3.LUT R3, R0, 0x80, R3, 0xf8, !PT ;  /* 0x0000008000037812 */ /* 0x000fca00078ef803 */
[----:B------:R0:W-:Y:S01]  /*9e70*/  STG.E.U8 desc[UR36][R8.64], R3 ;  /* 0x0000000308007986 */ /* 0x0001e2000c101124 */
[----:B------:R-:W-:Y:S05]  /*9e80*/  BRA `(.L_x_8215) ;  /* 0x0000000000087947 */ /* 0x000fea0003800000 */
.L_x_8236:
[----:B------:R-:W-:-:S05]  /*9e90*/  F2FP.BF16.F32.PACK_AB R24, RZ, R24 ;  /* 0x00000018ff18723e */ /* 0x000fca00000010ff */
[----:B------:R0:W-:Y:S02]  /*9ea0*/  STG.E.U16 desc[UR36][R8.64], R24 ;  /* 0x0000001808007986 */ /* 0x0001e4000c101524 */
.L_x_8215:
[----:B------:R-:W-:-:S07]  /*9eb0*/  VIADD R19, R19, 0x80 ;  /* 0x0000008013137836 */ /* 0x000fce0000000000 */
.L_x_8174:
[----:B------:R-:W-:Y:S05]  /*9ec0*/  BSYNC.RECONVERGENT B7 ;  /* 0x0000000000077941 */ /* 0x000fea0003800200 */
.L_x_8135:
        /* <DEDUP_REMOVED lines=22> */
.L_x_8248:
[----:B------:R-:W0:Y:S02]  /*a030*/  F2I.S64.TRUNC R18, R18 ;  /* 0x0000001200127311 */ /* 0x000e24000020d900 */
[----:B0-----:R-:W-:-:S05]  /*a040*/  IMAD.MOV.U32 R5, RZ, RZ, R18 ;  /* 0x000000ffff057224 */ /* 0x001fca00078e0012 */
[----:B------:R-:W-:Y:S01]  /*a050*/  STG.E.U8 desc[UR36][R2.64], R5 ;  /* 0x0000000502007986 */ /* 0x000fe2000c101124 */
[----:B------:R-:W-:Y:S05]  /*a060*/  EXIT ;  /* 0x000000000000794d */ /* 0x000fea0003800000 */
.L_x_8247:
        /* <DEDUP_REMOVED lines=9> */
.L_x_8251:
[----:B------:R-:W0:Y:S02]  /*a100*/  F2I.FTZ.TRUNC.NTZ R5, R18 ;  /* 0x0000001200057305 */ /* 0x000e24000021f100 */
[----:B0-----:R-:W-:Y:S01]  /*a110*/  STG.E desc[UR36][R2.64], R5 ;  /* 0x0000000502007986 */ /* 0x001fe2000c101924 */
[----:B------:R-:W-:Y:S05]  /*a120*/  EXIT ;  /* 0x000000000000794d */ /* 0x000fea0003800000 */
.L_x_8250:
[----:B------:R-:W0:Y:S02]  /*a130*/  F2I.FTZ.TRUNC.NTZ R5, R18 ;  /* 0x0000001200057305 */ /* 0x000e24000021f100 */
[----:B0-----:R-:W-:Y:S01]  /*a140*/  STG.E.U16 desc[UR36][R2.64], R5 ;  /* 0x0000000502007986 */ /* 0x001fe2000c101524 */
[----:B------:R-:W-:Y:S05]  /*a150*/  EXIT ;  /* 0x000000000000794d */ /* 0x000fea0003800000 */
.L_x_8246:
        /* <DEDUP_REMOVED lines=8> */
.L_x_8253:
[----:B------:R-:W-:-:S05]  /*a1e0*/  F2FP.F16.F32.PACK_AB R18, RZ, R18 ;  /* 0x00000012ff12723e */ /* 0x000fca00000000ff */
[----:B------:R-:W-:Y:S01]  /*a1f0*/  STG.E.U16 desc[UR36][R2.64], R18 ;  /* 0x0000001202007986 */ /* 0x000fe2000c101524 */
[----:B------:R-:W-:Y:S05]  /*a200*/  EXIT ;  /* 0x000000000000794d */ /* 0x000fea0003800000 */
.L_x_8252:
        /* <DEDUP_REMOVED lines=9> */
.L_x_8255:
[----:B------:R-:W-:-:S04]  /*a2a0*/  F2FP.F16.F32.PACK_AB R5, RZ, R18 ;  /* 0x00000012ff05723e */ /* 0x000fc800000000ff */
[----:B------:R-:W-:-:S05]  /*a2b0*/  PRMT R5, R5, 0x5410, RZ ;  /* 0x0000541005057816 */ /* 0x000fca00000000ff */
[----:B------:R-:W-:Y:S01]  /*a2c0*/  STG.E desc[UR36][R2.64], R5 ;  /* 0x0000000502007986 */ /* 0x000fe2000c101924 */
[----:B------:R-:W-:Y:S05]  /*a2d0*/  EXIT ;  /* 0x000000000000794d */ /* 0x000fea0003800000 */
.L_x_8254:
[----:B------:R-:W-:-:S06]  /*a2e0*/  FMUL.FTZ R4, R18, 1 ;  /* 0x3f80000012047820 */ /* 0x000fcc0000410000 */
[----:B------:R-:W0:Y:S02]  /*a2f0*/  F2F.F64.F32 R4, R4 ;  /* 0x0000000400047310 */ /* 0x000e240000201800 */
[----:B0-----:R-:W-:Y:S01]  /*a300*/  STG.E.64 desc[UR36][R2.64], R4 ;  /* 0x0000000402007986 */ /* 0x001fe2000c101b24 */
[----:B------:R-:W-:Y:S05]  /*a310*/  EXIT ;  /* 0x000000000000794d */ /* 0x000fea0003800000 */
.L_x_8245:
        /* <DEDUP_REMOVED lines=13> */
.L_x_8259:
        /* <DEDUP_REMOVED lines=16> */
.L_x_8262:
[----:B------:R-:W-:-:S04]  /*a4f0*/  SHF.R.U32.HI R18, RZ, 0x18, R18 ;  /* 0x00000018ff127819 */ /* 0x000fc80000011612 */
[----:B------:R-:W-:-:S04]  /*a500*/  LOP3.LUT R5, R5, 0x80, R18, 0xf8, !PT ;  /* 0x0000008005057812 */ /* 0x000fc800078ef812 */
[----:B------:R-:W-:-:S07]  /*a510*/  PRMT R0, R5, 0x7610, R0 ;  /* 0x0000761005007816 */ /* 0x000fce0000000000 */
.L_x_8261:
[----:B------:R-:W-:Y:S05]  /*a520*/  BSYNC.RECONVERGENT B0 ;  /* 0x0000000000007941 */ /* 0x000fea0003800200 */
.L_x_8260:
[----:B------:R-:W-:Y:S01]  /*a530*/  STG.E.U8 desc[UR36][R2.64], R0 ;  /* 0x0000000002007986 */ /* 0x000fe2000c101124 */
[----:B------:R-:W-:Y:S05]  /*a540*/  EXIT ;  /* 0x000000000000794d */ /* 0x000fea0003800000 */
.L_x_8258:
        /* <DEDUP_REMOVED lines=16> */
.L_x_8265:
[----:B------:R-:W-:-:S04]  /*a650*/  SHF.R.U32.HI R18, RZ, 0x18, R18 ;  /* 0x00000018ff127819 */ /* 0x000fc80000011612 */
[----:B------:R-:W-:-:S04]  /*a660*/  LOP3.LUT R5, R5, 0x80, R18, 0xf8, !PT ;  /* 0x0000008005057812 */ /* 0x000fc800078ef812 */
[----:B------:R-:W-:-:S07]  /*a670*/  PRMT R0, R5, 0x7610, R0 ;  /* 0x0000761005007816 */ /* 0x000fce0000000000 */
.L_x_8264:
[----:B------:R-:W-:Y:S05]  /*a680*/  BSYNC.RECONVERGENT B0 ;  /* 0x0000000000007941 */ /* 0x000fea0003800200 */
.L_x_8263:
[----:B------:R-:W-:Y:S01]  /*a690*/  STG.E.U8 desc[UR36][R2.64], R0 ;  /* 0x0000000002007986 */ /* 0x000fe2000c101124 */
[----:B------:R-:W-:Y:S05]  /*a6a0*/  EXIT ;  /* 0x000000000000794d */ /* 0x000fea0003800000 */
.L_x_8257:
        /* <DEDUP_REMOVED lines=21> */
.L_x_8267:
[----:B------:R-:W0:Y:S02]  /*a800*/  F2I.U64.TRUNC R18, R18 ;  /* 0x0000001200127311 */ /* 0x000e24000020d800 */
[----:B0-----:R-:W-:Y:S01]  /*a810*/  STG.E.64 desc[UR36][R2.64], R18 ;  /* 0x0000001202007986 */ /* 0x001fe2000c101b24 */
[----:B------:R-:W-:Y:S05]  /*a820*/  EXIT ;  /* 0x000000000000794d */ /* 0x000fea0003800000 */
.L_x_8266:
[----:B------:R-:W0:Y:S02]  /*a830*/  F2I.FTZ.U32.TRUNC.NTZ R5, R18 ;  /* 0x0000001200057305 */ /* 0x000e24000021f000 */
[----:B0-----:R-:W-:Y:S01]  /*a840*/  STG.E desc[UR36][R2.64], R5 ;  /* 0x0000000502007986 */ /* 0x001fe2000c101924 */
[----:B------:R-:W-:Y:S05]  /*a850*/  EXIT ;  /* 0x000000000000794d */ /* 0x000fea0003800000 */
.L_x_8256:
        /* <DEDUP_REMOVED lines=10> */
.L_x_8269:
[----:B------:R-:W-:Y:S01]  /*a900*/  FMUL.FTZ R4, R18, 1 ;  /* 0x3f80000012047820 */ /* 0x000fe20000410000 */
[----:B------:R-:W-:-:S05]  /*a910*/  CS2R R6, SRZ ;  /* 0x0000000000067805 */ /* 0x000fca000001ff00 */
[----:B------:R-:W0:Y:S02]  /*a920*/  F2F.F64.F32 R4, R4 ;  /* 0x0000000400047310 */ /* 0x000e240000201800 */
[----:B0-----:R-:W-:Y:S01]  /*a930*/  STG.E.128 desc[UR36][R2.64], R4 ;  /* 0x0000000402007986 */ /* 0x001fe2000c101d24 */
[----:B------:R-:W-:Y:S05]  /*a940*/  EXIT ;  /* 0x000000000000794d */ /* 0x000fea0003800000 */
.L_x_8268:
[----:B------:R-:W-:-:S13]  /*a950*/  ISETP.NE.AND P0, PT, R0, 0xf, PT ;  /* 0x0000000f0000780c */ /* 0x000fda0003f05270 */
[----:B------:R-:W-:Y:S05]  /*a960*/  @!P0 BRA `(.L_x_8270) ;  /* 0x0000000000e08947 */ /* 0x000fea0003800000 */
[----:B------:R-:W-:-:S13]  /*a970*/  ISETP.NE.AND P0, PT, R0, 0x17, PT ;  /* 0x000000170000780c */ /* 0x000fda0003f05270 */
[----:B------:R-:W-:Y:S05]  /*a980*/  @!P0 BRA `(.L_x_8271) ;  /* 0x00000000008c8947 */ /* 0x000fea0003800000 */
[----:B------:R-:W-:-:S13]  /*a990*/  ISETP.NE.AND P0, PT, R0, 0x18, PT ;  /* 0x000000180000780c */ /* 0x000fda0003f05270 */
[----:B------:R-:W-:Y:S05]  /*a9a0*/  @!P0 BRA `(.L_x_8272) ;  /* 0x0000000000448947 */ /* 0x000fea0003800000 */
.L_x_8249:
        /* <DEDUP_REMOVED lines=16> */
.L_x_8273:
[----:B------:R-:W-:Y:S05]  /*aab0*/  EXIT ;  /* 0x000000000000794d */ /* 0x000fea0003800000 */
.L_x_8272:
        /* <DEDUP_REMOVED lines=12> */
.L_x_8275:
[----:B------:R-:W-:Y:S05]  /*ab80*/  BSYNC.RECONVERGENT B0 ;  /* 0x0000000000007941 */ /* 0x000fea0003800200 */
.L_x_8274:
[----:B------:R-:W-:-:S05]  /*ab90*/  LOP3.LUT R5, R0, 0x80, R7, 0xf8, !PT ;  /* 0x0000008000057812 */ /* 0x000fca00078ef807 */
[----:B------:R-:W-:Y:S01]  /*aba0*/  STG.E.U8 desc[UR36][R2.64], R5 ;  /* 0x0000000502007986 */ /* 0x000fe2000c101124 */
[----:B------:R-:W-:Y:S05]  /*abb0*/  EXIT ;  /* 0x000000000000794d */ /* 0x000fea0003800000 */
.L_x_8271:
        /* <DEDUP_REMOVED lines=11> */
.L_x_8277:
[----:B------:R-:W-:Y:S01]  /*ac70*/  IMAD.MOV.U32 R0, RZ, RZ, 0x7f ;  /* 0x0000007fff007424 */ /* 0x000fe200078e00ff */
[----:B------:R-:W-:-:S04]  /*ac80*/  ISETP.GT.U32.AND P0, PT, R4, 0x7f800000, PT ;  /* 0x7f8000000400780c */ /* 0x000fc80003f04070 */
[----:B------:R-:W-:-:S09]  /*ac90*/  SEL R0, R0, 0x7c, P0 ;  /* 0x0000007c00007807 */ /* 0x000fd20000000000 */
.L_x_8278:
[----:B------:R-:W-:Y:S05]  /*aca0*/  BSYNC.RECONVERGENT B0 ;  /* 0x0000000000007941 */ /* 0x000fea0003800200 */
.L_x_8276:
[----:B------:R-:W-:-:S04]  /*acb0*/  SHF.R.U32.HI R5, RZ, 0x18, R18 ;  /* 0x00000018ff057819 */ /* 0x000fc80000011612 */
[----:B------:R-:W-:-:S05]  /*acc0*/  LOP3.LUT R5, R0, 0x80, R5, 0xf8, !PT ;  /* 0x0000008000057812 */ /* 0x000fca00078ef805 */
[----:B------:R-:W-:Y:S01]  /*acd0*/  STG.E.U8 desc[UR36][R2.64], R5 ;  /* 0x0000000502007986 */ /* 0x000fe2000c101124 */
[----:B------:R-:W-:Y:S05]  /*ace0*/  EXIT ;  /* 0x000000000000794d */ /* 0x000fea0003800000 */
.L_x_8270:
[----:B------:R-:W-:-:S05]  /*acf0*/  F2FP.BF16.F32.PACK_AB R18, RZ, R18 ;  /* 0x00000012ff12723e */ /* 0x000fca00000010ff */
[----:B------:R-:W-:Y:S01]  /*ad00*/  STG.E.U16 desc[UR36][R2.64], R18 ;  /* 0x0000001202007986 */ /* 0x000fe2000c101524 */
[----:B------:R-:W-:Y:S05]  /*ad10*/  EXIT ;  /* 0x000000000000794d */ /* 0x000fea0003800000 */
.L_x_8279:
        /* <DEDUP_REMOVED lines=14> */
.L_x_17217:


//--------------------- .text._ZN2at6native18elementwise_kernelILi128ELi2EZNS0_22gpu_kernel_impl_nocastINS0_13BinaryFunctorIfffNS0_15binary_internal10MulFunctorIfEEEEEEvRNS_18TensorIteratorBaseERKT_EUliE_EEviT1_ --------------------------
	.section	.text._ZN2at6native18elementwise_kernelILi128ELi2EZNS0_22gpu_kernel_impl_nocastINS0_13BinaryFunctorIfffNS0_15binary_internal10MulFunctorIfEEEEEEvRNS_18TensorIteratorBaseERKT_EUliE_EEviT1_,"ax",@progbits
	.align	128
        .global         _ZN2at6native18elementwise_kernelILi128ELi2EZNS0_22gpu_kernel_impl_nocastINS0_13BinaryFunctorIfffNS0_15binary_internal10MulFunctorIfEEEEEEvRNS_18TensorIteratorBaseERKT_EUliE_EEviT1_
        .type           _ZN2at6native18elementwise_kernelILi128ELi2EZNS0_22gpu_kernel_impl_nocastINS0_13BinaryFunctorIfffNS0_15binary_internal10MulFunctorIfEEEEEEvRNS_18TensorIteratorBaseERKT_EUliE_EEviT1_,@function
        .size           _ZN2at6native18elementwise_kernelILi128ELi2EZNS0_22gpu_kernel_impl_nocastINS0_13BinaryFunctorIfffNS0_15binary_internal10MulFunctorIfEEEEEEvRNS_18TensorIteratorBaseERKT_EUliE_EEviT1_,(.L_x_17218 - _ZN2at6native18elementwise_kernelILi128ELi2EZNS0_22gpu_kernel_impl_nocastINS0_13BinaryFunctorIfffNS0_15binary_internal10MulFunctorIfEEEEEEvRNS_18TensorIteratorBaseERKT_EUliE_EEviT1_)
        .other          _ZN2at6native18elementwise_kernelILi128ELi2EZNS0_22gpu_kernel_impl_nocastINS0_13BinaryFunctorIfffNS0_15binary_internal10MulFunctorIfEEEEEEvRNS_18TensorIteratorBaseERKT_EUliE_EEviT1_,@"STO_CUDA_ENTRY STV_DEFAULT"
_ZN2at6native18elementwise_kernelILi128ELi2EZNS0_22gpu_kernel_impl_nocastINS0_13BinaryFunctorIfffNS0_15binary_internal10MulFunctorIfEEEEEEvRNS_18TensorIteratorBaseERKT_EUliE_EEviT1_:
.text._ZN2at6native18elementwise_kernelILi128ELi2EZNS0_22gpu_kernel_impl_nocastINS0_13BinaryFunctorIfffNS0_15binary_internal10MulFunctorIfEEEEEEvRNS_18TensorIteratorBaseERKT_EUliE_EEviT1_:
        /* <DEDUP_REMOVED lines=15> */
[----:B0-----:R-:W2:Y:S04]  /*00f0*/  LDG.E R4, desc[UR6][R4.64] ;  /* 0x0000000604047981 */ /* 0x001ea8000c1e1900 */
[----:B-1----:R-:W2:Y:S03]  /*0100*/  LDG.E R7, desc[UR6][R6.64] ;  /* 0x0000000606077981 */ /* 0x002ea6000c1e1900 */
[----:B------:R-:W0:Y:S01]  /*0110*/  LDC.64 R8, c[0x0][0x5e8] ;  /* 0x00017a00ff087b82 */ /* 0x000e220000000a00 */
[----:B------:R-:W-:Y:S01]  /*0120*/  IADD3 R3, PT, PT, R3, 0x80, RZ ;  /* 0x0000008003037810 */ /* 0x000fe20007ffe0ff */
[----:B--2---:R-:W-:-:S05]  /*0130*/  FMUL.FTZ R11, R4, R7 ;  /* 0x00000007040b7220 */ /* 0x004fca0000410000 */
[----:B0-----:R0:W-:Y:S02]  /*0140*/  STG.E desc[UR6][R8.64], R11 ;  /* 0x0000000b08007986 */ /* 0x0011e4000c101906 */
.L_x_8282:
[----:B------:R-:W-:Y:S05]  /*0150*/  BSYNC.RECONVERGENT B0 ;  /* 0x0000000000007941 */ /* 0x000fea0003800200 */
.L_x_8281:
[----:B------:R-:W-:-:S13]  /*0160*/  ISETP.GE.AND P0, PT, R3, UR4, PT ;  /* 0x0000000403007c0c */ /* 0x000fda000bf06270 */
[----:B------:R-:W-:Y:S05]  /*0170*/  @P0 EXIT ;  /* 0x000000000000094d */ /* 0x000fea0003800000 */
[----:B------:R-:W1:Y:S08]  /*0180*/  LDC.64 R2, c[0x0][0x5f0] ;  /* 0x00017c00ff027b82 */ /* 0x000e700000000a00 */
[----:B------:R-:W2:Y:S01]  /*0190*/  LDC.64 R4, c[0x0][0x5f8] ;  /* 0x00017e00ff047b82 */ /* 0x000ea20000000a00 */
[----:B-1----:R-:W0:Y:S04]  /*01a0*/  LDG.E R2, desc[UR6][R2.64] ;  /* 0x0000000602027981 */ /* 0x002e28000c1e1900 */
[----:B--2---:R-:W0:Y:S03]  /*01b0*/  LDG.E R5, desc[UR6][R4.64] ;  /* 0x0000000604057981 */ /* 0x004e26000c1e1900 */
[----:B------:R-:W1:Y:S01]  /*01c0*/  LDC.64 R6, c[0x0][0x5e8] ;  /* 0x00017a00ff067b82 */ /* 0x000e620000000a00 */
[----:B0-----:R-:W-:-:S05]  /*01d0*/  FMUL.FTZ R9, R2, R5 ;  /* 0x0000000502097220 */ /* 0x001fca0000410000 */
[----:B-1----:R-:W-:Y:S01]  /*01e0*/  STG.E desc[UR6][R6.64], R9 ;  /* 0x0000000906007986 */ /* 0x002fe2000c101906 */
[----:B------:R-:W-:Y:S05]  /*01f0*/  EXIT ;  /* 0x000000000000794d */ /* 0x000fea0003800000 */
.L_x_8280:
        /* <DEDUP_REMOVED lines=355> */
.L_x_8285:
[----:B------:R-:W0:Y:S02]  /*1830*/  LDCU.128 UR8, c[0x0][0x5f0] ;  /* 0x0000be00ff0877ac */ /* 0x000e240008000c00 */
[----:B0-----:R-:W-:Y:S02]  /*1840*/  IADD3 R8, P1, PT, R4, UR10, RZ ;  /* 0x0000000a04087c10 */ /* 0x001fe4000ff3e0ff */
[----:B------:R-:W-:Y:S02]  /*1850*/  IADD3 R6, P0, PT, R6, UR8, RZ ;  /* 0x0000000806067c10 */ /* 0x000fe4000ff1e0ff */
[----:B------:R-:W-:Y:S02]  /*1860*/  IADD3.X R9, PT, PT, RZ, UR11, RZ, P1, !PT ;  /* 0x0000000bff097c10 */ /* 0x000fe40008ffe4ff */
[----:B------:R-:W-:Y:S01]  /*1870*/  IADD3.X R7, PT, PT, RZ, UR9, RZ, P0, !PT ;  /* 0x00000009ff077c10 */ /* 0x000fe200087fe4ff */
[----:B------:R-:W0:Y:S03]  /*1880*/  LDCU.64 UR8, c[0x0][0x5e8] ;  /* 0x0000bd00ff0877ac */ /* 0x000e260008000a00 */
[----:B------:R-:W2:Y:S04]  /*1890*/  LDG.E R9, desc[UR6][R8.64] ;  /* 0x0000000608097981 */ /* 0x000ea8000c1e1900 */
[----:B------:R-:W2:Y:S01]  /*18a0*/  LDG.E R6, desc[UR6][R6.64] ;  /* 0x0000000606067981 */ /* 0x000ea2000c1e1900 */
[----:B0-----:R-:W-:-:S04]  /*18b0*/  IADD3 R4, P0, PT, R5, UR8, RZ ;  /* 0x0000000805047c10 */ /* 0x001fc8000ff1e0ff */
[----:B------:R-:W-:Y:S02]  /*18c0*/  IADD3.X R5, PT, PT, RZ, UR9, RZ, P0, !PT ;  /* 0x00000009ff057c10 */ /* 0x000fe400087fe4ff */
[----:B------:R-:W-:Y:S01]  /*18d0*/  IADD3 R3, PT, PT, R3, 0x80, RZ ;  /* 0x0000008003037810 */ /* 0x000fe20007ffe0ff */
[----:B--2---:R-:W-:-:S05]  /*18e0*/  FMUL.FTZ R11, R6, R9 ;  /* 0x00000009060b7220 */ /* 0x004fca0000410000 */
[----:B------:R0:W-:Y:S02]  /*18f0*/  STG.E desc[UR6][R4.64], R11 ;  /* 0x0000000b04007986 */ /* 0x0001e4000c101906 */
.L_x_8284:
[----:B------:R-:W-:Y:S05]  /*1900*/  BSYNC.RECONVERGENT B0 ;  /* 0x0000000000007941 */ /* 0x000fea0003800200 */
.L_x_8283:
        /* <DEDUP_REMOVED lines=350> */
.L_x_8286:
[----:B------:R-:W0:Y:S01]  /*2ef0*/  LDCU.128 UR8, c[0x0][0x5f0] ;  /* 0x0000be00ff0877ac */ /* 0x000e220008000c00 */
[----:B------:R-:W1:Y:S01]  /*2f00*/  LDCU.64 UR4, c[0x0][0x5e8] ;  /* 0x0000bd00ff0477ac */ /* 0x000e620008000a00 */
[----:B0-----:R-:W-:Y:S02]  /*2f10*/  IADD3 R6, P1, PT, R2, UR10, RZ ;  /* 0x0000000a02067c10 */ /* 0x001fe4000ff3e0ff */
[----:B------:R-:W-:Y:S02]  /*2f20*/  IADD3 R4, P0, PT, R4, UR8, RZ ;  /* 0x0000000804047c10 */ /* 0x000fe4000ff1e0ff */
[----:B------:R-:W-:Y:S02]  /*2f30*/  IADD3.X R7, PT, PT, RZ, UR11, RZ, P1, !PT ;  /* 0x0000000bff077c10 */ /* 0x000fe40008ffe4ff */
[----:B------:R-:W-:-:S04]  /*2f40*/  IADD3.X R5, PT, PT, RZ, UR9, RZ, P0, !PT ;  /* 0x00000009ff057c10 */ /* 0x000fc800087fe4ff */
[----:B------:R-:W2:Y:S04]  /*2f50*/  LDG.E R7, desc[UR6][R6.64] ;  /* 0x0000000606077981 */ /* 0x000ea8000c1e1900 */
[----:B------:R-:W2:Y:S01]  /*2f60*/  LDG.E R4, desc[UR6][R4.64] ;  /* 0x0000000604047981 */ /* 0x000ea2000c1e1900 */
[----:B-1----:R-:W-:-:S04]  /*2f70*/  IADD3 R2, P0, PT, R3, UR4, RZ ;  /* 0x0000000403027c10 */ /* 0x002fc8000ff1e0ff */
[----:B------:R-:W-:Y:S01]  /*2f80*/  IADD3.X R3, PT, PT, RZ, UR5, RZ, P0, !PT ;  /* 0x00000005ff037c10 */ /* 0x000fe200087fe4ff */
[----:B--2---:R-:W-:-:S05]  /*2f90*/  FMUL.FTZ R9, R4, R7 ;  /* 0x0000000704097220 */ /* 0x004fca0000410000 */
[----:B------:R-:W-:Y:S01]  /*2fa0*/  STG.E desc[UR6][R2.64], R9 ;  /* 0x0000000902007986 */ /* 0x000fe2000c101906 */
[----:B------:R-:W-:Y:S05]  /*2fb0*/  EXIT ;  /* 0x000000000000794d */ /* 0x000fea0003800000 */
.L_x_8287:
        /* <DEDUP_REMOVED lines=12> */
.L_x_17218:


//--------------------- .text._ZN2at6native27unrolled_elementwise_kernelINS0_13BinaryFunctorIfffNS0_15binary_internal10MulFunctorIfEEEESt5arrayIPcLm3EELi4E23TrivialOffsetCalculatorILi2EjESA_ILi1EjENS0_6memory15LoadWithoutCastENSD_16StoreWithoutCastEEEviT_T0_T2_T3_T4_T5_ --------------------------
	.section	.text._ZN2at6native27unrolled_elementwise_kernelINS0_13BinaryFunctorIfffNS0_15binary_internal10MulFunctorIfEEEESt5arrayIPcLm3EELi4E23TrivialOffsetCalculatorILi2EjESA_ILi1EjENS0_6memory15LoadWithoutCastENSD_16StoreWithoutCastEEEviT_T0_T2_T3_T4_T5_,"ax",@progbits
	.align	128
        .global         _ZN2at6native27unrolled_elementwise_kernelINS0_13BinaryFunctorIfffNS0_15binary_internal10MulFunctorIfEEEESt5arrayIPcLm3EELi4E23TrivialOffsetCalculatorILi2EjESA_ILi1EjENS0_6memory15LoadWithoutCastENSD_16StoreWithoutCastEEEviT_T0_T2_T3_T4_T5_
        .type           _ZN2at6native27unrolled_elementwise_kernelINS0_13BinaryFunctorIfffNS0_15binary_internal10MulFunctorIfEEEESt5arrayIPcLm3EELi4E23TrivialOffsetCalculatorILi2EjESA_ILi1EjENS0_6memory15LoadWithoutCastENSD_16StoreWithoutCastEEEviT_T0_T2_T3_T4_T5_,@function
        .size           _ZN2at6native27unrolled_elementwise_kernelINS0_13BinaryFunctorIfffNS0_15binary_internal10MulFunctorIfEEEESt5arrayIPcLm3EELi4E23TrivialOffsetCalculatorILi2EjESA_ILi1EjENS0_6memory15LoadWithoutCastENSD_16StoreWithoutCastEEEviT_T0_T2_T3_T4_T5_,(.L_x_17219 - _ZN2at6native27unrolled_elementwise_kernelINS0_13BinaryFunctorIfffNS0_15binary_internal10MulFunctorIfEEEESt5arrayIPcLm3EELi4E23TrivialOffsetCalculatorILi2EjESA_ILi1EjENS0_6memory15LoadWithoutCastENSD_16StoreWithoutCastEEEviT_T0_T2_T3_T4_T5_)
        .other          _ZN2at6native27unrolled_elementwise_kernelINS0_13BinaryFunctorIfffNS0_15binary_internal10MulFunctorIfEEEESt5arrayIPcLm3EELi4E23TrivialOffsetCalculatorILi2EjESA_ILi1EjENS0_6memory15LoadWithoutCastENSD_16StoreWithoutCastEEEviT_T0_T2_T3_T4_T5_,@"STO_CUDA_ENTRY STV_DEFAULT"
_ZN2at6native27unrolled_elementwise_kernelINS0_13BinaryFunctorIfffNS0_15binary_internal10MulFunctorIfEEEESt5arrayIPcLm3EELi4E23TrivialOffsetCalculatorILi2EjESA_ILi1EjENS0_6memory15LoadWithoutCastENSD_16StoreWithoutCastEEEviT_T0_T2_T3_T4_T5_:
.text._ZN2at6native27unrolled_elementwise_kernelINS0_13BinaryFunctorIfffNS0_15binary_internal10MulFunctorIfEEEESt5arrayIPcLm3EELi4E23TrivialOffsetCalculatorILi2EjESA_ILi1EjENS0_6memory15LoadWithoutCastENSD_16StoreWithoutCastEEEviT_T0_T2_T3_T4_T5_:
[----:B------:R-:W-:Y:S01]  /*0000*/  LDC R1, c[0x0][0x37c] ;  /* 0x0000df00ff017b82 */ /* 0x000fe20000000800 */
[----:B------:R-:W0:Y:S07]  /*0010*/  S2R R0, SR_CTAID.X ;  /* 0x0000000000007919 */ /* 0x000e2e0000002500 */
[----:B------:R-:W0:Y:S01]  /*0020*/  LDC R3, c[0x0][0x380] ;  /* 0x0000e000ff037b82 */ /* 0x000e220000000800 */
[----:B------:R-:W1:Y:S01]  /*0030*/  LDCU.64 UR4, c[0x0][0x358] ;  /* 0x00006b00ff0477ac */ /* 0x000e620008000a00 */
[----:B------:R-:W-:Y:S01]  /*0040*/  HFMA2 R20, -RZ, RZ, 0, 0 ;  /* 0x00000000ff147431 */ /* 0x000fe200000001ff */
[----:B------:R-:W2:Y:S01]  /*0050*/  S2R R21, SR_TID.X ;  /* 0x0000000000157919 */ /* 0x000ea20000002100 */
[----:B------:R-:W-:-:S04]  /*0060*/  IMAD.MOV.U32 R22, RZ, RZ, RZ ;  /* 0x000000ffff167224 */ /* 0x000fc800078e00ff */
[----:B------:R-:W3:Y:S08]  /*0070*/  LDC.64 R16, c[0x0][0x390] ;  /* 0x0000e400ff107b82 */ /* 0x000ef00000000a00 */
[----:B------:R-:W4:Y:S08]  /*0080*/  LDC.64 R10, c[0x0][0x398] ;  /* 0x0000e600ff0a7b82 */ /* 0x000f300000000a00 */
[----:B------:R-:W5:Y:S01]  /*0090*/  LDC.64 R14, c[0x0][0x390] ;  /* 0x0000e400ff0e7b82 */ /* 0x000f620000000a00 */
[----:B0-----:R-:W-:-:S07]  /*00a0*/  IMAD R18, R0, -0x200, R3 ;  /* 0xfffffe0000127824 */ /* 0x001fce00078e0203 */
[----:B------:R-:W0:Y:S01]  /*00b0*/  LDC.64 R12, c[0x0][0x398] ;  /* 0x0000e600ff0c7b82 */ /* 0x000e220000000a00 */
[----:B--2---:R-:W-:Y:S02]  /*00c0*/  MOV R19, R21 ;  /* 0x0000001500137202 */ /* 0x004fe40000000f00 */
[----:B------:R-:W-:-:S05]  /*00d0*/  ISETP.GE.AND P1, PT, R21, R18, PT ;  /* 0x000000121500720c */ /* 0x000fca0003f26270 */
[----:B------:R-:W2:Y:S08]  /*00e0*/  LDC.64 R4, c[0x0][0x390] ;  /* 0x0000e400ff047b82 */ /* 0x000eb00000000a00 */
[----:B------:R-:W2:Y:S01]  /*00f0*/  LDC.64 R2, c[0x0][0x398] ;  /* 0x0000e600ff027b82 */ /* 0x000ea20000000a00 */
[----:B------:R-:W-:Y:S02]  /*0100*/  @!P1 IADD3 R21, PT, PT, R19, 0x80, RZ ;  /* 0x0000008013159810 */ /* 0x000fe40007ffe0ff */
[----:B------:R-:W-:-:S02]  /*0110*/  @!P1 LEA R25, R0, R19, 0x9 ;  /* 0x0000001300199211 */ /* 0x000fc400078e48ff */
[----:B------:R-:W-:-:S03]  /*0120*/  ISETP.GE.AND P2, PT, R21, R18, PT ;  /* 0x000000121500720c */ /* 0x000fc60003f46270 */
[----:B------:R-:W2:Y:S01]  /*0130*/  LDC.64 R6, c[0x0][0x390] ;  /* 0x0000e400ff067b82 */ /* 0x000ea20000000a00 */
[----:B-----5:R-:W-:-:S04]  /*0140*/  @!P1 IMAD.WIDE.U32 R14, R25, 0x4, R14 ;  /* 0x00000004190e9825 */ /* 0x020fc800078e000e */
[----:B0-----:R-:W-:Y:S01]  /*0150*/  @!P1 IMAD.WIDE.U32 R12, R25, 0x4, R12 ;  /* 0x00000004190c9825 */ /* 0x001fe200078e000c */
[----:B------:R-:W-:Y:S01]  /*0160*/  CS2R R24, SRZ ;  /* 0x0000000000187805 */ /* 0x000fe2000001ff00 */
[----:B-1----:R-:W5:Y:S01]  /*0170*/  @!P1 LDG.E R20, desc[UR4][R14.64] ;  /* 0x000000040e149981 */ /* 0x002f62000c1e1900 */
[----:B------:R-:W0:Y:S02]  /*0180*/  LDC.64 R8, c[0x0][0x398] ;  /* 0x0000e600ff087b82 */ /* 0x000e240000000a00 */
[----:B------:R-:W-:Y:S01]  /*0190*/  @!P2 IMAD R27, R0, 0x200, R21 ;  /* 0x00000200001ba824 */ /* 0x000fe200078e0215 */
[----:B------:R-:W-:Y:S01]  /*01a0*/  @!P2 IADD3 R21, PT, PT, R21, 0x80, RZ ;  /* 0x000000801515a810 */ /* 0x000fe20007ffe0ff */
[----:B------:R1:W5:Y:S02]  /*01b0*/  @!P1 LDG.E R25, desc[UR4][R12.64] ;  /* 0x000000040c199981 */ /* 0x000364000c1e1900 */
[----:B---3--:R-:W-:Y:S01]  /*01c0*/  @!P2 IMAD.WIDE.U32 R16, R27, 0x4, R16 ;  /* 0x000000041b10a825 */ /* 0x008fe200078e0010 */
[----:B------:R-:W-:-:S03]  /*01d0*/  ISETP.GE.AND P3, PT, R21, R18, PT ;  /* 0x000000121500720c */ /* 0x000fc60003f66270 */
[----:B----4-:R-:W-:Y:S01]  /*01e0*/  @!P2 IMAD.WIDE.U32 R10, R27, 0x4, R10 ;  /* 0x000000041b0aa825 */ /* 0x010fe200078e000a */
[----:B------:R-:W3:Y:S09]  /*01f0*/  @!P2 LDG.E R22, desc[UR4][R16.64] ;  /* 0x000000041016a981 */ /* 0x000ef2000c1e1900 */
[----:B------:R-:W-:Y:S01]  /*0200*/  @!P3 IMAD R23, R0, 0x200, R21 ;  /* 0x000002000017b824 */ /* 0x000fe200078e0215 */
[----:B------:R-:W-:-:S04]  /*0210*/  @!P3 IADD3 R21, PT, PT, R21, 0x80, RZ ;  /* 0x000000801515b810 */ /* 0x000fc80007ffe0ff */
[----:B------:R-:W-:Y:S01]  /*0220*/  ISETP.GE.AND P0, PT, R21, R18, PT ;  /* 0x000000121500720c */ /* 0x000fe20003f06270 */
[----:B--2---:R-:W-:-:S04]  /*0230*/  @!P3 IMAD.WIDE.U32 R4, R23, 0x4, R4 ;  /* 0x000000041704b825 */ /* 0x004fc800078e0004 */
[----:B------:R-:W-:-:S08]  /*0240*/  @!P3 IMAD.WIDE.U32 R2, R23, 0x4, R2 ;  /* 0x000000041702b825 */ /* 0x000fd000078e0002 */
[----:B------:R-:W-:Y:S01]  /*0250*/  @!P0 LEA R27, R0, R21, 0x9 ;  /* 0x00000015001b8211 */ /* 0x000fe200078e48ff */
[----:B------:R-:W-:Y:S01]  /*0260*/  IMAD.MOV.U32 R23, RZ, RZ, RZ ;  /* 0x000000ffff177224 */ /* 0x000fe200078e00ff */
[----:B------:R-:W-:Y:S01]  /*0270*/  MOV R21, RZ ;  /* 0x000000ff00157202 */ /* 0x000fe20000000f00 */
[----:B------:R-:W2:Y:S02]  /*0280*/  @!P3 LDG.E R24, desc[UR4][R2.64] ;  /* 0x000000040218b981 */ /* 0x000ea4000c1e1900 */
[C---:B------:R-:W-:Y:S02]  /*0290*/  @!P0 IMAD.WIDE.U32 R6, R27.reuse, 0x4, R6 ;  /* 0x000000041b068825 */ /* 0x040fe400078e0006 */
[----:B------:R-:W2:Y:S02]  /*02a0*/  @!P3 LDG.E R23, desc[UR4][R4.64] ;  /* 0x000000040417b981 */ /* 0x000ea4000c1e1900 */
[----:B0-----:R-:W-:Y:S02]  /*02b0*/  @!P0 IMAD.WIDE.U32 R8, R27, 0x4, R8 ;  /* 0x000000041b088825 */ /* 0x001fe400078e0008 */
[----:B------:R-:W3:Y:S04]  /*02c0*/  @!P2 LDG.E R21, desc[UR4][R10.64] ;  /* 0x000000040a15a981 */ /* 0x000ee8000c1e1900 */
[----:B------:R-:W4:Y:S04]  /*02d0*/  @!P0 LDG.E R6, desc[UR4][R6.64] ;  /* 0x0000000406068981 */ /* 0x000f28000c1e1900 */
[----:B------:R-:W4:Y:S01]  /*02e0*/  @!P0 LDG.E R9, desc[UR4][R8.64] ;  /* 0x0000000408098981 */ /* 0x000f22000c1e1900 */
[----:B------:R-:W-:Y:S01]  /*02f0*/  ISETP.GE.AND P1, PT, R19, R18, PT ;  /* 0x000000121300720c */ /* 0x000fe20003f26270 */
[----:B-1----:R-:W-:Y:S01]  /*0300*/  HFMA2 R12, -RZ, RZ, 0, 0 ;  /* 0x00000000ff0c7431 */ /* 0x002fe200000001ff */
[----:B------:R-:W-:Y:S04]  /*0310*/  BSSY.RECONVERGENT B0, `(.L_x_8288) ;  /* 0x000001b000007945 */ /* 0x000fe80003800200 */
[----:B------:R-:W-:Y:S01]  /*0320*/  BSSY.RELIABLE B1, `(.L_x_8289) ;  /* 0x0000013000017945 */ /* 0x000fe20003800100 */
[----:B-----5:R-:W-:Y:S01]  /*0330*/  FMUL.FTZ R25, R25, R20 ;  /* 0x0000001419197220 */ /* 0x020fe20000410000 */
[----:B--2---:R-:W-:Y:S01]  /*0340*/  FMUL.FTZ R23, R24, R23 ;  /* 0x0000001718177220 */ /* 0x004fe20000410000 */
[----:B---3--:R-:W-:Y:S01]  /*0350*/  FMUL.FTZ R21, R21, R22 ;  /* 0x0000001615157220 */ /* 0x008fe20000410000 */
[----:B----4-:R-:W-:-:S03]  /*0360*/  @!P0 FMUL.FTZ R12, R6, R9 ;  /* 0x00000009060c8220 */ /* 0x010fc60000410000 */
        /* <DEDUP_REMOVED lines=14> */
.L_x_8290:
[----:B------:R-:W-:Y:S05]  /*0450*/  BSYNC.RELIABLE B1 ;  /* 0x0000000000017941 */ /* 0x000fea0003800100 */
.L_x_8289:
[----:B------:R-:W-:-:S13]  /*0460*/  ISETP.GE.AND P0, PT, R19, R18, PT ;  /* 0x000000121300720c */ /* 0x000fda0003f06270 */
[----:B0-----:R-:W0:Y:S01]  /*0470*/  @!P0 LDC.64 R2, c[0x0][0x388] ;  /* 0x0000e200ff028b82 */ /* 0x001e220000000a00 */
[----:B------:R-:W-:Y:S01]  /*0480*/  @!P0 IMAD R5, R0, 0x200, R19 ;  /* 0x0000020000058824 */ /* 0x000fe200078e0213 */
[----:B------:R-:W-:-:S03]  /*0490*/  @!P0 IADD3 R19, PT, PT, R19, 0x80, RZ ;  /* 0x0000008013138810 */ /* 0x000fc60007ffe0ff */
[----:B0-----:R-:W-:-:S05]  /*04a0*/  @!P0 IMAD.WIDE.U32 R2, R5, 0x4, R2 ;  /* 0x0000000405028825 */ /* 0x001fca00078e0002 */
[----:B------:R1:W-:Y:S02]  /*04b0*/  @!P0 STG.E desc[UR4][R2.64], R23 ;  /* 0x0000001702008986 */ /* 0x0003e4000c101904 */
.L_x_8291:
[----:B------:R-:W-:Y:S05]  /*04c0*/  BSYNC.RECONVERGENT B0 ;  /* 0x0000000000007941 */ /* 0x000fea0003800200 */
.L_x_8288:
        /* <DEDUP_REMOVED lines=8> */
.L_x_8292:
        /* <DEDUP_REMOVED lines=11> */
.L_x_17219:


//--------------------- .text._ZN2at6native29vectorized_elementwise_kernelILi2ENS0_13BinaryFunctorIfffNS0_15binary_internal10MulFunctorIfEEEESt5arrayIPcLm3EEEEviT0_T1_ --------------------------
	.section	.text._ZN2at6native29vectorized_elementwise_kernelILi2ENS0_13BinaryFunctorIfffNS0_15binary_internal10MulFunctorIfEEEESt5arrayIPcLm3EEEEviT0_T1_,"ax",@progbits
	.align	128
        .global         _ZN2at6native29vectorized_elementwise_kernelILi2ENS0_13BinaryFunctorIfffNS0_15binary_internal10MulFunctorIfEEEESt5arrayIPcLm3EEEEviT0_T1_
        .type           _ZN2at6native29vectorized_elementwise_kernelILi2ENS0_13BinaryFunctorIfffNS0_15binary_internal10MulFunctorIfEEEESt5arrayIPcLm3EEEEviT0_T1_,@function
        .size           _ZN2at6native29vectorized_elementwise_kernelILi2ENS0_13BinaryFunctorIfffNS0_15binary_internal10MulFunctorIfEEEESt5arrayIPcLm3EEEEviT0_T1_,(.L_x_17220 - _ZN2at6native29vectorized_elementwise_kernelILi2ENS0_13BinaryFunctorIfffNS0_15binary_internal10MulFunctorIfEEEESt5arrayIPcLm3EEEEviT0_T1_)
        .other          _ZN2at6native29vectorized_elementwise_kernelILi2ENS0_13BinaryFunctorIfffNS0_15binary_internal10MulFunctorIfEEEESt5arrayIPcLm3EEEEviT0_T1_,@"STO_CUDA_ENTRY STV_DEFAULT"
_ZN2at6native29vectorized_elementwise_kernelILi2ENS0_13BinaryFunctorIfffNS0_15binary_internal10MulFunctorIfEEEESt5arrayIPcLm3EEEEviT0_T1_:
.text._ZN2at6native29vectorized_elementwise_kernelILi2ENS0_13BinaryFunctorIfffNS0_15binary_internal10MulFunctorIfEEEESt5arrayIPcLm3EEEEviT0_T1_:
        /* <DEDUP_REMOVED lines=10> */
[----:B------:R-:W-:-:S07]  /*00a0*/  IMAD.MOV.U32 R10, RZ, RZ, RZ ;  /* 0x000000ffff0a7224 */ /* 0x000fce00078e00ff */
        /* <DEDUP_REMOVED lines=13> */
[----:B------:R1:W2:Y:S04]  /*0180*/  @!P3 LDG.E R10, desc[UR4][R16.64] ;  /* 0x00000004100ab981 */ /* 0x0002a8000c1e1900 */
[----:B------:R-:W-:Y:S01]  /*0190*/  @!P4 IADD3 R11, PT, PT, R3, R0, RZ ;  /* 0x00000000030bc210 */ /* 0x000fe20007ffe0ff */
[----:B------:R-:W-:Y:S01]  /*01a0*/  @!P4 VIADD R0, R0, 0x80 ;  /* 0x000000800000c836 */ /* 0x000fe20000000000 */
[----:B-1----:R-:W1:Y:S04]  /*01b0*/  LDC.64 R16, c[0x0][0x398] ;  /* 0x0000e600ff107b82 */ /* 0x002e680000000a00 */
[----:B------:R-:W-:-:S13]  /*01c0*/  ISETP.GE.U32.AND P2, PT, R0, R5, PT ;  /* 0x000000050000720c */ /* 0x000fda0003f46070 */
[----:B------:R-:W-:Y:S02]  /*01d0*/  @!P2 IADD3 R9, PT, PT, R3, R0, RZ ;  /* 0x000000000309a210 */ /* 0x000fe40007ffe0ff */
[----:B------:R-:W-:-:S04]  /*01e0*/  @!P2 IADD3 R0, PT, PT, R0, 0x80, RZ ;  /* 0x000000800000a810 */ /* 0x000fc80007ffe0ff */
[----:B------:R-:W-:-:S13]  /*01f0*/  ISETP.GE.U32.AND P1, PT, R0, R5, PT ;  /* 0x000000050000720c */ /* 0x000fda0003f26070 */
[----:B------:R-:W-:Y:S02]  /*0200*/  @!P1 IADD3 R7, PT, PT, R3, R0, RZ ;  /* 0x0000000003079210 */ /* 0x000fe40007ffe0ff */
[----:B------:R-:W-:-:S04]  /*0210*/  @!P1 IADD3 R0, PT, PT, R0, 0x80, RZ ;  /* 0x0000008000009810 */ /* 0x000fc80007ffe0ff */
[----:B------:R-:W-:Y:S01]  /*0220*/  ISETP.GE.U32.AND P0, PT, R0, R5, PT ;  /* 0x000000050000720c */ /* 0x000fe20003f06070 */
[----:B------:R-:W-:Y:S01]  /*0230*/  HFMA2 R4, -RZ, RZ, 0, 0 ;  /* 0x00000000ff047431 */ /* 0x000fe200000001ff */
[----:B------:R-:W-:Y:S01]  /*0240*/  CS2R R20, SRZ ;  /* 0x0000000000147805 */ /* 0x000fe2000001ff00 */
[----:B---3--:R-:W-:Y:S01]  /*0250*/  @!P4 IMAD.WIDE.U32 R22, R11, 0x4, R22 ;  /* 0x000000040b16c825 */ /* 0x008fe200078e0016 */
[----:B------:R-:W-:-:S03]  /*0260*/  MOV R6, RZ ;  /* 0x000000ff00067202 */ /* 0x000fc60000000f00 */
[----:B----4-:R-:W-:Y:S01]  /*0270*/  @!P4 IMAD.WIDE.U32 R14, R11, 0x4, R14 ;  /* 0x000000040b0ec825 */ /* 0x010fe200078e000e */
[----:B------:R3:W2:Y:S03]  /*0280*/  @!P3 LDG.E R21, desc[UR4][R24.64] ;  /* 0x000000041815b981 */ /* 0x0006a6000c1e1900 */
[----:B------:R-:W-:Y:S01]  /*0290*/  IMAD.MOV.U32 R11, RZ, RZ, RZ ;  /* 0x000000ffff0b7224 */ /* 0x000fe200078e00ff */
[----:B------:R4:W2:Y:S01]  /*02a0*/  @!P4 LDG.E R4, desc[UR4][R22.64] ;  /* 0x000000041604c981 */ /* 0x0008a2000c1e1900 */
[----:B------:R-:W-:Y:S01]  /*02b0*/  @!P0 IADD3 R29, PT, PT, R3, R0, RZ ;  /* 0x00000000031d8210 */ /* 0x000fe20007ffe0ff */
[----:B0-----:R-:W-:Y:S01]  /*02c0*/  @!P2 IMAD.WIDE.U32 R12, R9, 0x4, R12 ;  /* 0x00000004090ca825 */ /* 0x001fe200078e000c */
[----:B------:R-:W-:Y:S02]  /*02d0*/  @!P0 IADD3 R0, PT, PT, R0, 0x80, RZ ;  /* 0x0000008000008810 */ /* 0x000fe40007ffe0ff */
[----:B------:R0:W2:Y:S01]  /*02e0*/  @!P4 LDG.E R11, desc[UR4][R14.64] ;  /* 0x000000040e0bc981 */ /* 0x0000a2000c1e1900 */
[----:B---3--:R-:W3:Y:S01]  /*02f0*/  LDC.64 R24, c[0x0][0x390] ;  /* 0x0000e400ff187b82 */ /* 0x008ee20000000a00 */
[----:B------:R-:W-:-:S02]  /*0300*/  ISETP.GE.U32.AND P3, PT, R0, R5, PT ;  /* 0x000000050000720c */ /* 0x000fc40003f66070 */
[----:B------:R0:W2:Y:S01]  /*0310*/  @!P2 LDG.E R6, desc[UR4][R12.64] ;  /* 0x000000040c06a981 */ /* 0x0000a2000c1e1900 */
[----:B-----5:R-:W-:-:S04]  /*0320*/  @!P2 IMAD.WIDE.U32 R26, R9, 0x4, R26 ;  /* 0x00000004091aa825 */ /* 0x020fc800078e001a */
[----:B----4-:R-:W4:Y:S01]  /*0330*/  LDC.64 R22, c[0x0][0x398] ;  /* 0x0000e600ff167b82 */ /* 0x010f220000000a00 */
[----:B------:R-:W-:Y:S01]  /*0340*/  CS2R R8, SRZ ;  /* 0x0000000000087805 */ /* 0x000fe2000001ff00 */
[----:B------:R-:W-:-:S04]  /*0350*/  @!P1 IMAD.WIDE.U32 R18, R7, 0x4, R18 ;  /* 0x0000000407129825 */ /* 0x000fc800078e0012 */
[----:B-1----:R-:W-:Y:S01]  /*0360*/  @!P1 IMAD.WIDE.U32 R16, R7, 0x4, R16 ;  /* 0x0000000407109825 */ /* 0x002fe200078e0010 */
[----:B------:R1:W5:Y:S01]  /*0370*/  @!P2 LDG.E R9, desc[UR4][R26.64] ;  /* 0x000000041a09a981 */ /* 0x000362000c1e1900 */
[----:B0-----:R-:W0:Y:S08]  /*0380*/  LDC.64 R14, c[0x0][0x390] ;  /* 0x0000e400ff0e7b82 */ /* 0x001e300000000a00 */
[----:B------:R-:W0:Y:S01]  /*0390*/  LDC.64 R12, c[0x0][0x398] ;  /* 0x0000e600ff0c7b82 */ /* 0x000e220000000a00 */
[----:B------:R-:W-:Y:S01]  /*03a0*/  IMAD.MOV.U32 R7, RZ, RZ, RZ ;  /* 0x000000ffff077224 */ /* 0x000fe200078e00ff */
[----:B-1----:R-:W-:Y:S01]  /*03b0*/  @!P3 IADD3 R27, PT, PT, R3, R0, RZ ;  /* 0x00000000031bb210 */ /* 0x002fe20007ffe0ff */
[----:B------:R1:W5:Y:S01]  /*03c0*/  @!P1 LDG.E R8, desc[UR4][R18.64] ;  /* 0x0000000412089981 */ /* 0x000362000c1e1900 */
[----:B------:R-:W-:-:S03]  /*03d0*/  @!P3 IADD3 R0, PT, PT, R0, 0x80, RZ ;  /* 0x000000800000b810 */ /* 0x000fc60007ffe0ff */
[----:B------:R0:W5:Y:S01]  /*03e0*/  @!P1 LDG.E R7, desc[UR4][R16.64] ;  /* 0x0000000410079981 */ /* 0x000162000c1e1900 */
[----:B------:R-:W-:Y:S01]  /*03f0*/  ISETP.GE.U32.AND P1, PT, R0, R5, PT ;  /* 0x000000050000720c */ /* 0x000fe20003f26070 */
[----:B---3--:R-:W-:-:S04]  /*0400*/  @!P3 IMAD.WIDE.U32 R24, R27, 0x4, R24 ;  /* 0x000000041b18b825 */ /* 0x008fc800078e0018 */
[----:B----4-:R-:W-:Y:S01]  /*0410*/  @!P3 IMAD.WIDE.U32 R22, R27, 0x4, R22 ;  /* 0x000000041b16b825 */ /* 0x010fe200078e0016 */
[----:B------:R-:W-:Y:S01]  /*0420*/  CS2R R26, SRZ ;  /* 0x00000000001a7805 */ /* 0x000fe2000001ff00 */
[----:B-1----:R-:W1:Y:S02]  /*0430*/  LDC.64 R18, c[0x0][0x398] ;  /* 0x0000e600ff127b82 */ /* 0x002e640000000a00 */
[----:B0-----:R-:W-:-:S03]  /*0440*/  @!P0 IMAD.WIDE.U32 R14, R29, 0x4, R14 ;  /* 0x000000041d0e8825 */ /* 0x001fc600078e000e */
[----:B------:R-:W3:Y:S01]  /*0450*/  @!P3 LDG.E R26, desc[UR4][R24.64] ;  /* 0x00000004181ab981 */ /* 0x000ee2000c1e1900 */
[----:B------:R-:W-:Y:S02]  /*0460*/  @!P0 IMAD.WIDE.U32 R12, R29, 0x4, R12 ;  /* 0x000000041d0c8825 */ /* 0x000fe400078e000c */
[----:B------:R-:W0:Y:S01]  /*0470*/  LDC.64 R16, c[0x0][0x390] ;  /* 0x0000e400ff107b82 */ /* 0x000e220000000a00 */
[----:B------:R-:W-:Y:S01]  /*0480*/  @!P1 IADD3 R28, PT, PT, R3, R0, RZ ;  /* 0x00000000031c9210 */ /* 0x000fe20007ffe0ff */
[----:B------:R4:W3:Y:S01]  /*0490*/  @!P0 LDG.E R20, desc[UR4][R14.64] ;  /* 0x000000040e148981 */ /* 0x0008e2000c1e1900 */
[----:B------:R-:W-:-:S03]  /*04a0*/  @!P1 VIADD R0, R0, 0x80 ;  /* 0x0000008000009836 */ /* 0x000fc60000000000 */
[----:B------:R4:W3:Y:S02]  /*04b0*/  @!P0 LDG.E R27, desc[UR4][R12.64] ;  /* 0x000000040c1b8981 */ /* 0x0008e4000c1e1900 */
[----:B------:R-:W-:Y:S01]  /*04c0*/  ISETP.GE.U32.AND P0, PT, R0, R5, PT ;  /* 0x000000050000720c */ /* 0x000fe20003f06070 */
[----:B----4-:R-:W4:Y:S08]  /*04d0*/  LDC.64 R14, c[0x0][0x398] ;  /* 0x0000e600ff0e7b82 */ /* 0x010f300000000a00 */
[----:B------:R-:W4:Y:S01]  /*04e0*/  LDC.64 R12, c[0x0][0x390] ;  /* 0x0000e400ff0c7b82 */ /* 0x000f220000000a00 */
[----:B------:R-:W-:-:S03]  /*04f0*/  HFMA2 R29, -RZ, RZ, 0, 0 ;  /* 0x00000000ff1d7431 */ /* 0x000fc600000001ff */
[----:B------:R-:W-:-:S05]  /*0500*/  @!P0 IADD3 R0, PT, PT, R3, R0, RZ ;  /* 0x0000000003008210 */ /* 0x000fca0007ffe0ff */
[C---:B0-----:R-:W-:Y:S01]  /*0510*/  @!P0 IMAD.WIDE.U32 R16, R0.reuse, 0x4, R16 ;  /* 0x0000000400108825 */ /* 0x041fe200078e0010 */
[----:B------:R0:W3:Y:S03]  /*0520*/  @!P3 LDG.E R29, desc[UR4][R22.64] ;  /* 0x00000004161db981 */ /* 0x0000e6000c1e1900 */
[----:B-1----:R-:W-:Y:S01]  /*0530*/  @!P0 IMAD.WIDE.U32 R18, R0, 0x4, R18 ;  /* 0x0000000400128825 */ /* 0x002fe200078e0012 */
[----:B------:R-:W-:Y:S01]  /*0540*/  MOV R0, RZ ;  /* 0x000000ff00007202 */ /* 0x000fe20000000f00 */
[----:B------:R-:W3:Y:S02]  /*0550*/  @!P0 LDG.E R16, desc[UR4][R16.64] ;  /* 0x0000000410108981 */ /* 0x000ee4000c1e1900 */
[----:B----4-:R-:W-:Y:S02]  /*0560*/  @!P1 IMAD.WIDE.U32 R14, R28, 0x4, R14 ;  /* 0x000000041c0e9825 */ /* 0x010fe400078e000e */
[----:B------:R-:W4:Y:S02]  /*0570*/  @!P0 LDG.E R19, desc[UR4][R18.64] ;  /* 0x0000000412138981 */ /* 0x000f24000c1e1900 */
[----:B0-----:R-:W-:-:S02]  /*0580*/  HFMA2 R23, -RZ, RZ, 0, 0 ;  /* 0x00000000ff177431 */ /* 0x001fc400000001ff */
[----:B------:R-:W-:-:S05]  /*0590*/  @!P1 IMAD.WIDE.U32 R12, R28, 0x4, R12 ;  /* 0x000000041c0c9825 */ /* 0x000fca00078e000c */
[----:B------:R-:W4:Y:S04]  /*05a0*/  @!P1 LDG.E R0, desc[UR4][R12.64] ;  /* 0x000000040c009981 */ /* 0x000f28000c1e1900 */
[----:B------:R-:W4:Y:S01]  /*05b0*/  @!P1 LDG.E R23, desc[UR4][R14.64] ;  /* 0x000000040e179981 */ /* 0x000f22000c1e1900 */
[----:B------:R-:W-:Y:S01]  /*05c0*/  ISETP.GE.U32.AND P1, PT, R2, R5, PT ;  /* 0x000000050200720c */ /* 0x000fe20003f26070 */
[----:B------:R-:W-:Y:S04]  /*05d0*/  BSSY.RECONVERGENT B0, `(.L_x_8294) ;  /* 0x000003c000007945 */ /* 0x000fe80003800200 */
[----:B------:R-:W-:Y:S01]  /*05e0*/  BSSY.RELIABLE B1, `(.L_x_8295) ;  /* 0x0000034000017945 */ /* 0x000fe20003800100 */
[----:B--2---:R-:W-:Y:S01]  /*05f0*/  FMUL.FTZ R10, R21, R10 ;  /* 0x0000000a150a7220 */ /* 0x004fe20000410000 */
[----:B------:R-:W-:Y:S01]  /*0600*/  FMUL.FTZ R11, R11, R4 ;  /* 0x000000040b0b7220 */ /* 0x000fe20000410000 */
[----:B------:R-:W-:Y:S01]  /*0610*/  MOV R4, RZ ;  /* 0x000000ff00047202 */ /* 0x000fe20000000f00 */
[----:B-----5:R-:W-:Y:S01]  /*0620*/  FMUL.FTZ R6, R9, R6 ;  /* 0x0000000609067220 */ /* 0x020fe20000410000 */
[----:B------:R-:W-:Y:S01]  /*0630*/  FMUL.FTZ R7, R7, R8 ;  /* 0x0000000807077220 */ /* 0x000fe20000410000 */
[----:B---3--:R-:W-:Y:S01]  /*0640*/  FMUL.FTZ R20, R27, R20 ;  /* 0x000000141b147220 */ /* 0x008fe20000410000 */
[----:B------:R-:W-:Y:S01]  /*0650*/  FMUL.FTZ R26, R29, R26 ;  /* 0x0000001a1d1a7220 */ /* 0x000fe20000410000 */
[----:B----4-:R-:W-:Y:S01]  /*0660*/  @!P0 FMUL.FTZ R4, R16, R19 ;  /* 0x0000001310048220 */ /* 0x010fe20000410000 */
[----:B------:R-:W-:Y:S01]  /*0670*/  FMUL.FTZ R0, R23, R0 ;  /* 0x0000000017007220 */ /* 0x000fe20000410000 */
[----:B------:R-:W-:Y:S06]  /*0680*/  @P1 BRA `(.L_x_8296) ;  /* 0x0000000000301947 */ /* 0x000fec0003800000 */
[----:B------:R-:W0:Y:S01]  /*0690*/  LDC.64 R8, c[0x0][0x388] ;  /* 0x0000e200ff087b82 */ /* 0x000e220000000a00 */
[----:B------:R-:W-:Y:S01]  /*06a0*/  IMAD.IADD R13, R3, 0x1, R2 ;  /* 0x00000001030d7824 */ /* 0x000fe200078e0202 */
[----:B------:R-:W-:-:S04]  /*06b0*/  IADD3 R2, PT, PT, R2, 0x80, RZ ;  /* 0x0000008002027810 */ /* 0x000fc80007ffe0ff */
[----:B------:R-:W-:Y:S01]  /*06c0*/  ISETP.GE.U32.AND P0, PT, R2, R5, PT ;  /* 0x000000050200720c */ /* 0x000fe20003f06070 */
[----:B0-----:R-:W-:-:S05]  /*06d0*/  IMAD.WIDE.U32 R8, R13, 0x4, R8 ;  /* 0x000000040d087825 */ /* 0x001fca00078e0008 */
[----:B------:R0:W-:Y:S07]  /*06e0*/  STG.E desc[UR4][R8.64], R10 ;  /* 0x0000000a08007986 */ /* 0x0001ee000c101904 */
[----:B------:R-:W-:Y:S05]  /*06f0*/  @P0 BRA `(.L_x_8297) ;  /* 0x0000000000300947 */ /* 0x000fea0003800000 */
[----:B0-----:R-:W0:Y:S01]  /*0700*/  LDC.64 R8, c[0x0][0x388] ;  /* 0x0000e200ff087b82 */ /* 0x001e220000000a00 */
[----:B------:R-:W-:Y:S02]  /*0710*/  IADD3 R13, PT, PT, R3, R2, RZ ;  /* 0x00000002030d7210 */ /* 0x000fe40007ffe0ff */
[----:B------:R-:W-:-:S03]  /*0720*/  IADD3 R2, PT, PT, R2, 0x80, RZ ;  /* 0x0000008002027810 */ /* 0x000fc60007ffe0ff */
[----:B0-----:R-:W-:-:S05]  /*0730*/  IMAD.WIDE.U32 R8, R13, 0x4, R8 ;  /* 0x000000040d087825 */ /* 0x001fca00078e0008 */
[----:B------:R0:W-:Y:S02]  /*0740*/  STG.E desc[UR4][R8.64], R11 ;  /* 0x0000000b08007986 */ /* 0x0001e4000c101904 */
.L_x_8296:
[----:B------:R-:W-:-:S13]  /*0750*/  ISETP.GE.U32.AND P0, PT, R2, R5, PT ;  /* 0x000000050200720c */ /* 0x000fda0003f06070 */
[----:B------:R-:W-:Y:S05]  /*0760*/  @P0 BRA `(.L_x_8298) ;  /* 0x0000000000300947 */ /* 0x000fea0003800000 */
[----:B0-----:R-:W0:Y:S01]  /*0770*/  LDC.64 R8, c[0x0][0x388] ;  /* 0x0000e200ff087b82 */ /* 0x001e220000000a00 */
[----:B------:R-:W-:Y:S01]  /*0780*/  IADD3 R11, PT, PT, R3, R2, RZ ;  /* 0x00000002030b7210 */ /* 0x000fe20007ffe0ff */
[----:B------:R-:W-:-:S04]  /*0790*/  VIADD R2, R2, 0x80 ;  /* 0x0000008002027836 */ /* 0x000fc80000000000 */
[----:B0-----:R-:W-:-:S05]  /*07a0*/  IMAD.WIDE.U32 R8, R11, 0x4, R8 ;  /* 0x000000040b087825 */ /* 0x001fca00078e0008 */
[----:B------:R1:W-:Y:S02]  /*07b0*/  STG.E desc[UR4][R8.64], R6 ;  /* 0x0000000608007986 */ /* 0x0003e4000c101904 */
.L_x_8297:
[----:B------:R-:W-:-:S13]  /*07c0*/  ISETP.GE.U32.AND P0, PT, R2, R5, PT ;  /* 0x000000050200720c */ /* 0x000fda0003f06070 */
[----:B------:R-:W-:Y:S05]  /*07d0*/  @P0 BRA `(.L_x_8299) ;  /* 0x0000000000300947 */ /* 0x000fea0003800000 */
[----:B01----:R-:W0:Y:S01]  /*07e0*/  LDC.64 R8, c[0x0][0x388] ;  /* 0x0000e200ff087b82 */ /* 0x003e220000000a00 */
[----:B------:R-:W-:Y:S02]  /*07f0*/  IADD3 R11, PT, PT, R3, R2, RZ ;  /* 0x00000002030b7210 */ /* 0x000fe40007ffe0ff */
[----:B------:R-:W-:-:S03]  /*0800*/  IADD3 R2, PT, PT, R2, 0x80, RZ ;  /* 0x0000008002027810 */ /* 0x000fc60007ffe0ff */
[----:B0-----:R-:W-:-:S05]  /*0810*/  IMAD.WIDE.U32 R8, R11, 0x4, R8 ;  /* 0x000000040b087825 */ /* 0x001fca00078e0008 */
[----:B------:R1:W-:Y:S02]  /*0820*/  STG.E desc[UR4][R8.64], R7 ;  /* 0x0000000708007986 */ /* 0x0003e4000c101904 */
.L_x_8298:
[----:B------:R-:W-:-:S13]  /*0830*/  ISETP.GE.U32.AND P0, PT, R2, R5, PT ;  /* 0x000000050200720c */ /* 0x000fda0003f06070 */
[----:B------:R-:W-:Y:S05]  /*0840*/  @P0 BRA `(.L_x_8300) ;  /* 0x0000000000340947 */ /* 0x000fea0003800000 */
[----:B-1----:R-:W1:Y:S01]  /*0850*/  LDC.64 R6, c[0x0][0x388] ;  /* 0x0000e200ff067b82 */ /* 0x002e620000000a00 */
[----:B0-----:R-:W-:Y:S02]  /*0860*/  IADD3 R9, PT, PT, R3, R2, RZ ;  /* 0x0000000203097210 */ /* 0x001fe40007ffe0ff */
[----:B------:R-:W-:-:S03]  /*0870*/  IADD3 R2, PT, PT, R2, 0x80, RZ ;  /* 0x0000008002027810 */ /* 0x000fc60007ffe0ff */
[----:B-1----:R-:W-:-:S05]  /*0880*/  IMAD.WIDE.U32 R6, R9, 0x4, R6 ;  /* 0x0000000409067825 */ /* 0x002fca00078e0006 */
[----:B------:R2:W-:Y:S02]  /*0890*/  STG.E desc[UR4][R6.64], R20 ;  /* 0x0000001406007986 */ /* 0x0005e4000c101904 */
.L_x_8299:
[----:B------:R-:W-:-:S13]  /*08a0*/  ISETP.GE.U32.AND P0, PT, R2, R5, PT ;  /* 0x000000050200720c */ /* 0x000fda0003f06070 */
[----:B------:R-:W-:Y:S05]  /*08b0*/  @P0 BREAK.RELIABLE B1 ;  /* 0x0000000000010942 */ /* 0x000fea0003800100 */
[----:B------:R-:W-:Y:S05]  /*08c0*/  @P0 BRA `(.L_x_8301) ;  /* 0x0000000000300947 */ /* 0x000fea0003800000 */
[----:B-12---:R-:W1:Y:S01]  /*08d0*/  LDC.64 R6, c[0x0][0x388] ;  /* 0x0000e200ff067b82 */ /* 0x006e620000000a00 */
[----:B0-----:R-:W-:Y:S01]  /*08e0*/  IMAD.IADD R9, R3, 0x1, R2 ;  /* 0x0000000103097824 */ /* 0x001fe200078e0202 */
[----:B------:R-:W-:-:S03]  /*08f0*/  IADD3 R2, PT, PT, R2, 0x80, RZ ;  /* 0x0000008002027810 */ /* 0x000fc60007ffe0ff */
[----:B-1----:R-:W-:-:S05]  /*0900*/  IMAD.WIDE.U32 R6, R9, 0x4, R6 ;  /* 0x0000000409067825 */ /* 0x002fca00078e0006 */
[----:B------:R2:W-:Y:S02]  /*0910*/  STG.E desc[UR4][R6.64], R26 ;  /* 0x0000001a06007986 */ /* 0x0005e4000c101904 */
.L_x_8300:
[----:B------:R-:W-:Y:S05]  /*0920*/  BSYNC.RELIABLE B1 ;  /* 0x0000000000017941 */ /* 0x000fea0003800100 */
.L_x_8295:
[----:B------:R-:W-:-:S13]  /*0930*/  ISETP.GE.U32.AND P0, PT, R2, R5, PT ;  /* 0x000000050200720c */ /* 0x000fda0003f06070 */
[----:B-12---:R-:W1:Y:S01]  /*0940*/  @!P0 LDC.64 R6, c[0x0][0x388] ;  /* 0x0000e200ff068b82 */ /* 0x006e620000000a00 */
[----:B0-----:R-:W-:Y:S02]  /*0950*/  @!P0 IADD3 R9, PT, PT, R3, R2, RZ ;  /* 0x0000000203098210 */ /* 0x001fe40007ffe0ff */
[----:B------:R-:W-:-:S03]  /*0960*/  @!P0 IADD3 R2, PT, PT, R2, 0x80, RZ ;  /* 0x0000008002028810 */ /* 0x000fc60007ffe0ff */
[----:B-1----:R-:W-:-:S05]  /*0970*/  @!P0 IMAD.WIDE.U32 R6, R9, 0x4, R6 ;  /* 0x0000000409068825 */ /* 0x002fca00078e0006 */
[----:B------:R3:W-:Y:S02]  /*0980*/  @!P0 STG.E desc[UR4][R6.64], R0 ;  /* 0x0000000006008986 */ /* 0x0007e4000c101904 */
.L_x_8301:
[----:B------:R-:W-:Y:S05]  /*0990*/  BSYNC.RECONVERGENT B0 ;  /* 0x0000000000007941 */ /* 0x000fea0003800200 */
.L_x_8294:
[----:B------:R-:W-:Y:S05]  /*09a0*/  WARPSYNC.ALL ;  /* 0x0000000000007948 */ /* 0x000fea0003800000 */
[----:B------:R-:W-:-:S13]  /*09b0*/  ISETP.GE.U32.AND P0, PT, R2, R5, PT ;  /* 0x000000050200720c */ /* 0x000fda0003f06070 */
[----:B------:R-:W-:Y:S05]  /*09c0*/  @P0 EXIT ;  /* 0x000000000000094d */ /* 0x000fea0003800000 */
[----:B-123--:R-:W1:Y:S01]  /*09d0*/  LDC.64 R6, c[0x0][0x388] ;  /* 0x0000e200ff067b82 */ /* 0x00ee620000000a00 */
[----:B------:R-:W-:-:S05]  /*09e0*/  IADD3 R3, PT, PT, R3, R2, RZ ;  /* 0x0000000203037210 */ /* 0x000fca0007ffe0ff */
[----:B-1----:R-:W-:-:S05]  /*09f0*/  IMAD.WIDE.U32 R2, R3, 0x4, R6 ;  /* 0x0000000403027825 */ /* 0x002fca00078e0006 */
[----:B------:R-:W-:Y:S01]  /*0a00*/  STG.E desc[UR4][R2.64], R4 ;  /* 0x0000000402007986 */ /* 0x000fe2000c101904 */
[----:B------:R-:W-:Y:S05]  /*0a10*/  EXIT ;  /* 0x000000000000794d */ /* 0x000fea0003800000 */
.L_x_8293:
        /* <DEDUP_REMOVED lines=9> */
[----:B------:R-:W-:-:S03]  /*0ab0*/  IMAD.WIDE.U32 R18, R0, 0x8, R6 ;  /* 0x0000000800127825 */ /* 0x000fc600078e0006 */
[----:B------:R-:W5:Y:S04]  /*0ac0*/  LDG.E.64 R4, desc[UR4][R16.64+0x800] ;  /* 0x0008000410047981 */ /* 0x000f68000c1e1b00 */
[----:B------:R-:W2:Y:S04]  /*0ad0*/  LDG.E.64 R24, desc[UR4][R18.64] ;  /* 0x0000000412187981 */ /* 0x000ea8000c1e1b00 */
[----:B------:R-:W4:Y:S04]  /*0ae0*/  LDG.E.64 R8, desc[UR4][R18.64+0x400] ;  /* 0x0004000412087981 */ /* 0x000f28000c1e1b00 */
[----:B------:R-:W5:Y:S04]  /*0af0*/  LDG.E.64 R6, desc[UR4][R18.64+0x800] ;  /* 0x0008000412067981 */ /* 0x000f68000c1e1b00 */
[----:B------:R-:W5:Y:S04]  /*0b00*/  LDG.E.64 R10, desc[UR4][R16.64+0xc00] ;  /* 0x000c0004100a7981 */ /* 0x000f68000c1e1b00 */
[----:B------:R-:W5:Y:S01]  /*0b10*/  LDG.E.64 R14, desc[UR4][R18.64+0xc00] ;  /* 0x000c0004120e7981 */ /* 0x000f62000c1e1b00 */
[----:B---3--:R-:W-:-:S04]  /*0b20*/  IMAD.WIDE.U32 R2, R3, 0x4, R20 ;  /* 0x0000000403027825 */ /* 0x008fc800078e0014 */
[----:B------:R-:W-:-:S04]  /*0b30*/  IMAD.WIDE.U32 R2, R0, 0x8, R2 ;  /* 0x0000000800027825 */ /* 0x000fc800078e0002 */
[----:B--2---:R-:W-:Y:S01]  /*0b40*/  FMUL.FTZ R22, R22, R24 ;  /* 0x0000001816167220 */ /* 0x004fe20000410000 */
[----:B------:R-:W-:Y:S01]  /*0b50*/  FMUL.FTZ R23, R23, R25 ;  /* 0x0000001917177220 */ /* 0x000fe20000410000 */
[----:B----4-:R-:W-:Y:S01]  /*0b60*/  FMUL.FTZ R8, R12, R8 ;  /* 0x000000080c087220 */ /* 0x010fe20000410000 */
[----:B------:R-:W-:Y:S01]  /*0b70*/  FMUL.FTZ R9, R13, R9 ;  /* 0x000000090d097220 */ /* 0x000fe20000410000 */
[----:B-----5:R-:W-:Y:S01]  /*0b80*/  FMUL.FTZ R4, R4, R6 ;  /* 0x0000000604047220 */ /* 0x020fe20000410000 */
[----:B------:R-:W-:Y:S01]  /*0b90*/  FMUL.FTZ R5, R5, R7 ;  /* 0x0000000705057220 */ /* 0x000fe20000410000 */
[----:B------:R-:W-:Y:S01]  /*0ba0*/  STG.E.64 desc[UR4][R2.64], R22 ;  /* 0x0000001602007986 */ /* 0x000fe2000c101b04 */
[----:B------:R-:W-:Y:S01]  /*0bb0*/  FMUL.FTZ R10, R10, R14 ;  /* 0x0000000e0a0a7220 */ /* 0x000fe20000410000 */
[----:B------:R-:W-:Y:S02]  /*0bc0*/  FMUL.FTZ R11, R11, R15 ;  /* 0x0000000f0b0b7220 */ /* 0x000fe40000410000 */
[----:B------:R-:W-:Y:S04]  /*0bd0*/  STG.E.64 desc[UR4][R2.64+0x400], R8 ;  /* 0x0004000802007986 */ /* 0x000fe8000c101b04 */
[----:B------:R-:W-:Y:S04]  /*0be0*/  STG.E.64 desc[UR4][R2.64+0x800], R4 ;  /* 0x0008000402007986 */ /* 0x000fe8000c101b04 */
[----:B------:R-:W-:Y:S01]  /*0bf0*/  STG.E.64 desc[UR4][R2.64+0xc00], R10 ;  /* 0x000c000a02007986 */ /* 0x000fe2000c101b04 */
[----:B------:R-:W-:Y:S05]  /*0c00*/  EXIT ;  /* 0x000000000000794d */ /* 0x000fea0003800000 */
.L_x_8302:
        /* <DEDUP_REMOVED lines=15> */
.L_x_17220:


//--------------------- .text._ZN2at6native29vectorized_elementwise_kernelILi4ENS0_13BinaryFunctorIfffNS0_15binary_internal10MulFunctorIfEEEESt5arrayIPcLm3EEEEviT0_T1_ --------------------------
	.section	.text._ZN2at6native29vectorized_elementwise_kernelILi4ENS0_13BinaryFunctorIfffNS0_15binary_internal10MulFunctorIfEEEESt5arrayIPcLm3EEEEviT0_T1_,"ax",@progbits
	.align	128
        .global         _ZN2at6native29vectorized_elementwise_kernelILi4ENS0_13BinaryFunctorIfffNS0_15binary_internal10MulFunctorIfEEEESt5arrayIPcLm3EEEEviT0_T1_
        .type           _ZN2at6native29vectorized_elementwise_kernelILi4ENS0_13BinaryFunctorIfffNS0_15binary_internal10MulFunctorIfEEEESt5arrayIPcLm3EEEEviT0_T1_,@function
        .size           _ZN2at6native29vectorized_elementwise_kernelILi4ENS0_13BinaryFunctorIfffNS0_15binary_internal10MulFunctorIfEEEESt5arrayIPcLm3EEEEviT0_T1_,(.L_x_17221 - _ZN2at6native29vectorized_elementwise_kernelILi4ENS0_13BinaryFunctorIfffNS0_15binary_internal10MulFunctorIfEEEESt5arrayIPcLm3EEEEviT0_T1_)
        .other          _ZN2at6native29vectorized_elementwise_kernelILi4ENS0_13BinaryFunctorIfffNS0_15binary_internal10MulFunctorIfEEEESt5arrayIPcLm3EEEEviT0_T1_,@"STO_CUDA_ENTRY STV_DEFAULT"
_ZN2at6native29vectorized_elementwise_kernelILi4ENS0_13BinaryFunctorIfffNS0_15binary_internal10MulFunctorIfEEEESt5arrayIPcLm3EEEEviT0_T1_:
.text._ZN2at6native29vectorized_elementwise_kernelILi4ENS0_13BinaryFunctorIfffNS0_15binary_internal10MulFunctorIfEEEESt5arrayIPcLm3EEEEviT0_T1_:
        /* <DEDUP_REMOVED lines=117> */
.L_x_8306:
[----:B------:R-:W-:-:S13]  /*0750*/  ISETP.GE.U32.AND P0, PT, R2, R5, PT ;  /* 0x000000050200720c */ /* 0x000fda0003f06070 */
[----:B------:R-:W-:Y:S05]  /*0760*/  @P0 BRA `(.L_x_8308) ;  /* 0x0000000000300947 */ /* 0x000fea0003800000 */
[----:B0-----:R-:W0:Y:S01]  /*0770*/  LDC.64 R8, c[0x0][0x388] ;  /* 0x0000e200ff087b82 */ /* 0x001e220000000a00 */
[----:B------:R-:W-:Y:S01]  /*0780*/  IADD3 R11, PT, PT, R3, R2, RZ ;  /* 0x00000002030b7210 */ /* 0x000fe20007ffe0ff */
[----:B------:R-:W-:-:S04]  /*0790*/  VIADD R2, R2, 0x80 ;  /* 0x0000008002027836 */ /* 0x000fc80000000000 */
[----:B0-----:R-:W-:-:S05]  /*07a0*/  IMAD.WIDE.U32 R8, R11, 0x4, R8 ;  /* 0x000000040b087825 */ /* 0x001fca00078e0008 */
[----:B------:R1:W-:Y:S02]  /*07b0*/  STG.E desc[UR4][R8.64], R6 ;  /* 0x0000000608007986 */ /* 0x0003e4000c101904 */
.L_x_8307:
[----:B------:R-:W-:-:S13]  /*07c0*/  ISETP.GE.U32.AND P0, PT, R2, R5, PT ;  /* 0x000000050200720c */ /* 0x000fda0003f06070 */
[----:B------:R-:W-:Y:S05]  /*07d0*/  @P0 BRA `(.L_x_8309) ;  /* 0x0000000000300947 */ /* 0x000fea0003800000 */
[----:B01----:R-:W0:Y:S01]  /*07e0*/  LDC.64 R8, c[0x0][0x388] ;  /* 0x0000e200ff087b82 */ /* 0x003e220000000a00 */
[----:B------:R-:W-:Y:S02]  /*07f0*/  IADD3 R11, PT, PT, R3, R2, RZ ;  /* 0x00000002030b7210 */ /* 0x000fe40007ffe0ff */
[----:B------:R-:W-:-:S03]  /*0800*/  IADD3 R2, PT, PT, R2, 0x80, RZ ;  /* 0x0000008002027810 */ /* 0x000fc60007ffe0ff */
[----:B0-----:R-:W-:-:S05]  /*0810*/  IMAD.WIDE.U32 R8, R11, 0x4, R8 ;  /* 0x000000040b087825 */ /* 0x001fca00078e0008 */
[----:B------:R1:W-:Y:S02]  /*0820*/  STG.E desc[UR4][R8.64], R7 ;  /* 0x0000000708007986 */ /* 0x0003e4000c101904 */
.L_x_8308:
[----:B------:R-:W-:-:S13]  /*0830*/  ISETP.GE.U32.AND P0, PT, R2, R5, PT ;  /* 0x000000050200720c */ /* 0x000fda0003f06070 */
[----:B------:R-:W-:Y:S05]  /*0840*/  @P0 BRA `(.L_x_8310) ;  /* 0x0000000000340947 */ /* 0x000fea0003800000 */
[----:B-1----:R-:W1:Y:S01]  /*0850*/  LDC.64 R6, c[0x0][0x388] ;  /* 0x0000e200ff067b82 */ /* 0x002e620000000a00 */
[----:B0-----:R-:W-:Y:S02]  /*0860*/  IADD3 R9, PT, PT, R3, R2, RZ ;  /* 0x0000000203097210 */ /* 0x001fe40007ffe0ff */
[----:B------:R-:W-:-:S03]  /*0870*/  IADD3 R2, PT, PT, R2, 0x80, RZ ;  /* 0x0000008002027810 */ /* 0x000fc60007ffe0ff */
[----:B-1----:R-:W-:-:S05]  /*0880*/  IMAD.WIDE.U32 R6, R9, 0x4, R6 ;  /* 0x0000000409067825 */ /* 0x002fca00078e0006 */
[----:B------:R2:W-:Y:S02]  /*0890*/  STG.E desc[UR4][R6.64], R20 ;  /* 0x0000001406007986 */ /* 0x0005e4000c101904 */
.L_x_8309:
        /* <DEDUP_REMOVED lines=8> */
.L_x_8310:
[----:B------:R-:W-:Y:S05]  /*0920*/  BSYNC.RELIABLE B1 ;  /* 0x0000000000017941 */ /* 0x000fea0003800100 */
.L_x_8305:
[----:B------:R-:W-:-:S13]  /*0930*/  ISETP.GE.U32.AND P0, PT, R2, R5, PT ;  /* 0x000000050200720c */ /* 0x000fda0003f06070 */
[----:B-12---:R-:W1:Y:S01]  /*0940*/  @!P0 LDC.64 R6, c[0x0][0x388] ;  /* 0x0000e200ff068b82 */ /* 0x006e620000000a00 */
[----:B0-----:R-:W-:Y:S02]  /*0950*/  @!P0 IADD3 R9, PT, PT, R3, R2, RZ ;  /* 0x0000000203098210 */ /* 0x001fe40007ffe0ff */
[----:B------:R-:W-:-:S03]  /*0960*/  @!P0 IADD3 R2, PT, PT, R2, 0x80, RZ ;  /* 0x0000008002028810 */ /* 0x000fc60007ffe0ff */
[----:B-1----:R-:W-:-:S05]  /*0970*/  @!P0 IMAD.WIDE.U32 R6, R9, 0x4, R6 ;  /* 0x0000000409068825 */ /* 0x002fca00078e0006 */
[----:B------:R3:W-:Y:S02]  /*0980*/  @!P0 STG.E desc[UR4][R6.64], R0 ;  /* 0x0000000006008986 */ /* 0x0007e4000c101904 */
.L_x_8311:
[----:B------:R-:W-:Y:S05]  /*0990*/  BSYNC.RECONVERGENT B0 ;  /* 0x0000000000007941 */ /* 0x000fea0003800200 */
.L_x_8304:
        /* <DEDUP_REMOVED lines=8> */
.L_x_8303:
[----:B------:R-:W0:Y:S01]  /*0a20*/  S2R R0, SR_TID.X ;  /* 0x0000000000007919 */ /* 0x000e220000002100 */
[----:B------:R-:W1:Y:S08]  /*0a30*/  LDC.64 R4, c[0x0][0x390] ;  /* 0x0000e400ff047b82 */ /* 0x000e700000000a00 */
[----:B------:R-:W2:Y:S08]  /*0a40*/  LDC.64 R6, c[0x0][0x398] ;  /* 0x0000e600ff067b82 */ /* 0x000eb00000000a00 */
[----:B------:R-:W3:Y:S01]  /*0a50*/  LDC.64 R24, c[0x0][0x388] ;  /* 0x0000e200ff187b82 */ /* 0x000ee20000000a00 */
[----:B-1----:R-:W-:-:S04]  /*0a60*/  IMAD.WIDE.U32 R4, R3, 0x4, R4 ;  /* 0x0000000403047825 */ /* 0x002fc800078e0004 */
[----:B0-----:R-:W-:-:S04]  /*0a70*/  IMAD.WIDE.U32 R20, R0, 0x10, R4 ;  /* 0x0000001000147825 */ /* 0x001fc800078e0004 */
[----:B--2---:R-:W-:Y:S01]  /*0a80*/  IMAD.WIDE.U32 R6, R3, 0x4, R6 ;  /* 0x0000000403067825 */ /* 0x004fe200078e0006 */
[----:B------:R-:W2:Y:S04]  /*0a90*/  LDG.E.128 R12, desc[UR4][R20.64] ;  /* 0x00000004140c7981 */ /* 0x000ea8000c1e1d00 */
[----:B------:R-:W4:Y:S01]  /*0aa0*/  LDG.E.128 R8, desc[UR4][R20.64+0x800] ;  /* 0x0008000414087981 */ /* 0x000f22000c1e1d00 */
[----:B------:R-:W-:-:S05]  /*0ab0*/  IMAD.WIDE.U32 R22, R0, 0x10, R6 ;  /* 0x0000001000167825 */ /* 0x000fca00078e0006 */
[----:B------:R-:W2:Y:S04]  /*0ac0*/  LDG.E.128 R16, desc[UR4][R22.64] ;  /* 0x0000000416107981 */ /* 0x000ea8000c1e1d00 */
[----:B------:R-:W4:Y:S01]  /*0ad0*/  LDG.E.128 R4, desc[UR4][R22.64+0x800] ;  /* 0x0008000416047981 */ /* 0x000f22000c1e1d00 */
[----:B---3--:R-:W-:-:S04]  /*0ae0*/  IMAD.WIDE.U32 R2, R3, 0x4, R24 ;  /* 0x0000000403027825 */ /* 0x008fc800078e0018 */
[----:B------:R-:W-:-:S04]  /*0af0*/  IMAD.WIDE.U32 R2, R0, 0x10, R2 ;  /* 0x0000001000027825 */ /* 0x000fc800078e0002 */
[----:B--2---:R-:W-:Y:S01]  /*0b00*/  FMUL.FTZ R12, R12, R16 ;  /* 0x000000100c0c7220 */ /* 0x004fe20000410000 */
[----:B------:R-:W-:Y:S01]  /*0b10*/  FMUL.FTZ R13, R13, R17 ;  /* 0x000000110d0d7220 */ /* 0x000fe20000410000 */
[----:B------:R-:W-:Y:S01]  /*0b20*/  FMUL.FTZ R14, R14, R18 ;  /* 0x000000120e0e7220 */ /* 0x000fe20000410000 */
[----:B------:R-:W-:Y:S01]  /*0b30*/  FMUL.FTZ R15, R15, R19 ;  /* 0x000000130f0f7220 */ /* 0x000fe20000410000 */
[----:B----4-:R-:W-:Y:S01]  /*0b40*/  FMUL.FTZ R4, R8, R4 ;  /* 0x0000000408047220 */ /* 0x010fe20000410000 */
[----:B------:R-:W-:Y:S01]  /*0b50*/  FMUL.FTZ R5, R9, R5 ;  /* 0x0000000509057220 */ /* 0x000fe20000410000 */
[----:B------:R-:W-:Y:S01]  /*0b60*/  FMUL.FTZ R6, R10, R6 ;  /* 0x000000060a067220 */ /* 0x000fe20000410000 */
[----:B------:R-:W-:Y:S01]  /*0b70*/  FMUL.FTZ R7, R11, R7 ;  /* 0x000000070b077220 */ /* 0x000fe20000410000 */
[----:B------:R-:W-:Y:S04]  /*0b80*/  STG.E.128 desc[UR4][R2.64], R12 ;  /* 0x0000000c02007986 */ /* 0x000fe8000c101d04 */
[----:B------:R-:W-:Y:S01]  /*0b90*/  STG.E.128 desc[UR4][R2.64+0x800], R4 ;  /* 0x0008000402007986 */ /* 0x000fe2000c101d04 */
[----:B------:R-:W-:Y:S05]  /*0ba0*/  EXIT ;  /* 0x000000000000794d */ /* 0x000fea0003800000 */
.L_x_8312:
        /* <DEDUP_REMOVED lines=13> */
.L_x_17221:


//--------------------- .text._ZN2at6native29vectorized_elementwise_kernelILi8ENS0_13BinaryFunctorIfffNS0_15binary_internal10MulFunctorIfEEEESt5arrayIPcLm3EEEEviT0_T1_ --------------------------
	.section	.text._ZN2at6native29vectorized_elementwise_kernelILi8ENS0_13BinaryFunctorIfffNS0_15binary_internal10MulFunctorIfEEEESt5arrayIPcLm3EEEEviT0_T1_,"ax",@progbits
	.align	128
        .global         _ZN2at6native29vectorized_elementwise_kernelILi8ENS0_13BinaryFunctorIfffNS0_15binary_internal10MulFunctorIfEEEESt5arrayIPcLm3EEEEviT0_T1_
        .type           _ZN2at6native29vectorized_elementwise_kernelILi8ENS0_13BinaryFunctorIfffNS0_15binary_internal10MulFunctorIfEEEESt5arrayIPcLm3EEEEviT0_T1_,@function
        .size           _ZN2at6native29vectorized_elementwise_kernelILi8ENS0_13BinaryFunctorIfffNS0_15binary_internal10MulFunctorIfEEEESt5arrayIPcLm3EEEEviT0_T1_,(.L_x_17222 - _ZN2at6native29vectorized_elementwise_kernelILi8ENS0_13BinaryFunctorIfffNS0_15binary_internal10MulFunctorIfEEEESt5arrayIPcLm3EEEEviT0_T1_)
        .other          _ZN2at6native29vectorized_elementwise_kernelILi8ENS0_13BinaryFunctorIfffNS0_15binary_internal10MulFunctorIfEEEESt5arrayIPcLm3EEEEviT0_T1_,@"STO_CUDA_ENTRY STV_DEFAULT"
_ZN2at6native29vectorized_elementwise_kernelILi8ENS0_13BinaryFunctorIfffNS0_15binary_internal10MulFunctorIfEEEESt5arrayIPcLm3EEEEviT0_T1_:
.text._ZN2at6native29vectorized_elementwise_kernelILi8ENS0_13BinaryFunctorIfffNS0_15binary_internal10MulFunctorIfEEEESt5arrayIPcLm3EEEEviT0_T1_:
        /* <DEDUP_REMOVED lines=117> */
.L_x_8316:
[----:B------:R-:W-:-:S13]  /*0750*/  ISETP.GE.U32.AND P0, PT, R2, R5, PT ;  /* 0x000000050200720c */ /* 0x000fda0003f06070 */
[----:B------:R-:W-:Y:S05]  /*0760*/  @P0 BRA `(.L_x_8318) ;  /* 0x0000000000300947 */ /* 0x000fea0003800000 */
[----:B0-----:R-:W0:Y:S01]  /*0770*/  LDC.64 R8, c[0x0][0x388] ;  /* 0x0000e200ff087b82 */ /* 0x001e220000000a00 */
[----:B------:R-:W-:Y:S01]  /*0780*/  IADD3 R11, PT, PT, R3, R2, RZ ;  /* 0x00000002030b7210 */ /* 0x000fe20007ffe0ff */
[----:B------:R-:W-:-:S04]  /*0790*/  VIADD R2, R2, 0x80 ;  /* 0x0000008002027836 */ /* 0x000fc80000000000 */
[----:B0-----:R-:W-:-:S05]  /*07a0*/  IMAD.WIDE.U32 R8, R11, 0x4, R8 ;  /* 0x000000040b087825 */ /* 0x001fca00078e0008 */
[----:B------:R1:W-:Y:S02]  /*07b0*/  STG.E desc[UR4][R8.64], R6 ;  /* 0x0000000608007986 */ /* 0x0003e4000c101904 */
.L_x_8317:
[----:B------:R-:W-:-:S13]  /*07c0*/  ISETP.GE.U32.AND P0, PT, R2, R5, PT ;  /* 0x000000050200720c */ /* 0x000fda0003f06070 */
[----:B------:R-:W-:Y:S05]  /*07d0*/  @P0 BRA `(.L_x_8319) ;  /* 0x0000000000300947 */ /* 0x000fea0003800000 */
[----:B01----:R-:W0:Y:S01]  /*07e0*/  LDC.64 R8, c[0x0][0x388] ;  /* 0x0000e200ff087b82 */ /* 0x003e220000000a00 */
[----:B------:R-:W-:Y:S02]  /*07f0*/  IADD3 R11, PT, PT, R3, R2, RZ ;  /* 0x00000002030b7210 */ /* 0x000fe40007ffe0ff */
[----:B------:R-:W-:-:S03]  /*0800*/  IADD3 R2, PT, PT, R2, 0x80, RZ ;  /* 0x0000008002027810 */ /* 0x000fc60007ffe0ff */
[----:B0-----:R-:W-:-:S05]  /*0810*/  IMAD.WIDE.U32 R8, R11, 0x4, R8 ;  /* 0x000000040b087825 */ /* 0x001fca00078e0008 */
[----:B------:R1:W-:Y:S02]  /*0820*/  STG.E desc[UR4][R8.64], R7 ;  /* 0x0000000708007986 */ /* 0x0003e4000c101904 */
.L_x_8318:
[----:B------:R-:W-:-:S13]  /*0830*/  ISETP.GE.U32.AND P0, PT, R2, R5, PT ;  /* 0x000000050200720c */ /* 0x000fda0003f06070 */
[----:B------:R-:W-:Y:S05]  /*0840*/  @P0 BRA `(.L_x_8320) ;  /* 0x0000000000340947 */ /* 0x000fea0003800000 */
[----:B-1----:R-:W1:Y:S01]  /*0850*/  LDC.64 R6, c[0x0][0x388] ;  /* 0x0000e200ff067b82 */ /* 0x002e620000000a00 */
[----:B0-----:R-:W-:Y:S02]  /*0860*/  IADD3 R9, PT, PT, R3, R2, RZ ;  /* 0x0000000203097210 */ /* 0x001fe40007ffe0ff */
[----:B------:R-:W-:-:S03]  /*0870*/  IADD3 R2, PT, PT, R2, 0x80, RZ ;  /* 0x0000008002027810 */ /* 0x000fc60007ffe0ff */
[----:B-1----:R-:W-:-:S05]  /*0880*/  IMAD.WIDE.U32 R6, R9, 0x4, R6 ;  /* 0x0000000409067825 */ /* 0x002fca00078e0006 */
[----:B------:R2:W-:Y:S02]  /*0890*/  STG.E desc[UR4][R6.64], R20 ;  /* 0x0000001406007986 */ /* 0x0005e4000c101904 */
.L_x_8319:
        /* <DEDUP_REMOVED lines=8> */
.L_x_8320:
[----:B------:R-:W-:Y:S05]  /*0920*/  BSYNC.RELIABLE B1 ;  /* 0x0000000000017941 */ /* 0x000fea0003800100 */
.L_x_8315:
[----:B------:R-:W-:-:S13]  /*0930*/  ISETP.GE.U32.AND P0, PT, R2, R5, PT ;  /* 0x000000050200720c */ /* 0x000fda0003f06070 */
[----:B-12---:R-:W1:Y:S01]  /*0940*/  @!P0 LDC.64 R6, c[0x0][0x388] ;  /* 0x0000e200ff068b82 */ /* 0x006e620000000a00 */
[----:B0-----:R-:W-:Y:S02]  /*0950*/  @!P0 IADD3 R9, PT, PT, R3, R2, RZ ;  /* 0x0000000203098210 */ /* 0x001fe40007ffe0ff */
[----:B------:R-:W-:-:S03]  /*0960*/  @!P0 IADD3 R2, PT, PT, R2, 0x80, RZ ;  /* 0x0000008002028810 */ /* 0x000fc60007ffe0ff */
[----:B-1----:R-:W-:-:S05]  /*0970*/  @!P0 IMAD.WIDE.U32 R6, R9, 0x4, R6 ;  /* 0x0000000409068825 */ /* 0x002fca00078e0006 */
[----:B------:R3:W-:Y:S02]  /*0980*/  @!P0 STG.E desc[UR4][R6.64], R0 ;  /* 0x0000000006008986 */ /* 0x0007e4000c101904 */
.L_x_8321:
[----:B------:R-:W-:Y:S05]  /*0990*/  BSYNC.RECONVERGENT B0 ;  /* 0x0000000000007941 */ /* 0x000fea0003800200 */
.L_x_8314:
        /* <DEDUP_REMOVED lines=8> */
.L_x_8313:
[----:B------:R-:W0:Y:S01]  /*0a20*/  S2R R0, SR_TID.X ;  /* 0x0000000000007919 */ /* 0x000e220000002100 */
[----:B------:R-:W1:Y:S08]  /*0a30*/  LDC.64 R4, c[0x0][0x390] ;  /* 0x0000e400ff047b82 */ /* 0x000e700000000a00 */
[----:B------:R-:W2:Y:S08]  /*0a40*/  LDC.64 R6, c[0x0][0x398] ;  /* 0x0000e600ff067b82 */ /* 0x000eb00000000a00 */
[----:B------:R-:W3:Y:S01]  /*0a50*/  LDC.64 R20, c[0x0][0x388] ;  /* 0x0000e200ff147b82 */ /* 0x000ee20000000a00 */
[----:B-1----:R-:W-:-:S04]  /*0a60*/  IMAD.WIDE.U32 R4, R3, 0x4, R4 ;  /* 0x0000000403047825 */ /* 0x002fc800078e0004 */
[----:B0-----:R-:W-:-:S04]  /*0a70*/  IMAD.WIDE.U32 R8, R0, 0x20, R4 ;  /* 0x0000002000087825 */ /* 0x001fc800078e0004 */
[----:B--2---:R-:W-:Y:S02]  /*0a80*/  IMAD.WIDE.U32 R6, R3, 0x4, R6 ;  /* 0x0000000403067825 */ /* 0x004fe400078e0006 */
[----:B------:R-:W2:Y:S02]  /*0a90*/  LDG.E.ENL2.256 R8, R12, desc[UR4][R8.64] ;  /* 0xfe000004080c797e */ /* 0x000ea40008121908 */
[----:B------:R-:W-:-:S06]  /*0aa0*/  IMAD.WIDE.U32 R6, R0, 0x20, R6 ;  /* 0x0000002000067825 */ /* 0x000fcc00078e0006 */
[----:B------:R-:W2:Y:S01]  /*0ab0*/  LDG.E.ENL2.256 R4, R16, desc[UR4][R6.64] ;  /* 0xfe0000040610797e */ /* 0x000ea20008121904 */
[----:B---3--:R-:W-:-:S04]  /*0ac0*/  IMAD.WIDE.U32 R2, R3, 0x4, R20 ;  /* 0x0000000403027825 */ /* 0x008fc800078e0014 */
[----:B------:R-:W-:-:S04]  /*0ad0*/  IMAD.WIDE.U32 R2, R0, 0x20, R2 ;  /* 0x0000002000027825 */ /* 0x000fc800078e0002 */
[----:B--2---:R-:W-:Y:S01]  /*0ae0*/  FMUL.FTZ R12, R12, R16 ;  /* 0x000000100c0c7220 */ /* 0x004fe20000410000 */
[----:B------:R-:W-:Y:S01]  /*0af0*/  FMUL.FTZ R13, R13, R17 ;  /* 0x000000110d0d7220 */ /* 0x000fe20000410000 */
[----:B------:R-:W-:Y:S01]  /*0b00*/  FMUL.FTZ R14, R14, R18 ;  /* 0x000000120e0e7220 */ /* 0x000fe20000410000 */
[----:B------:R-:W-:Y:S01]  /*0b10*/  FMUL.FTZ R15, R15, R19 ;  /* 0x000000130f0f7220 */ /* 0x000fe20000410000 */
[----:B------:R-:W-:Y:S01]  /*0b20*/  FMUL.FTZ R16, R8, R4 ;  /* 0x0000000408107220 */ /* 0x000fe20000410000 */
[----:B------:R-:W-:Y:S01]  /*0b30*/  FMUL.FTZ R17, R9, R5 ;  /* 0x0000000509117220 */ /* 0x000fe20000410000 */
[----:B------:R-:W-:Y:S01]  /*0b40*/  FMUL.FTZ R18, R10, R6 ;  /* 0x000000060a127220 */ /* 0x000fe20000410000 */
[----:B------:R-:W-:-:S05]  /*0b50*/  FMUL.FTZ R19, R11, R7 ;  /* 0x000000070b137220 */ /* 0x000fca0000410000 */
[----:B------:R-:W-:Y:S01]  /*0b60*/  STG.E.ENL2.256 desc[UR4][R2.64], R12, R16 ;  /* 0xf800000c0210797f */ /* 0x000fe2000f121804 */
[----:B------:R-:W-:Y:S05]  /*0b70*/  EXIT ;  /* 0x000000000000794d */ /* 0x000fea0003800000 */
.L_x_8322:
        /* <DEDUP_REMOVED lines=16> */
.L_x_17222:


//--------------------- .text._ZN2at6native18elementwise_kernelILi128ELi4EZNS0_15gpu_kernel_implINS0_13AUnaryFunctorIdddNS0_15binary_internal10MulFunctorIdEEEEEEvRNS_18TensorIteratorBaseERKT_EUliE_EEviT1_ --------------------------
	.section	.text._ZN2at6native18elementwise_kernelILi128ELi4EZNS0_15gpu_kernel_implINS0_13AUnaryFunctorIdddNS0_15binary_internal10MulFunctorIdEEEEEEvRNS_18TensorIteratorBaseERKT_EUliE_EEviT1_,"ax",@progbits
	.align	128
        .global         _ZN2at6native18elementwise_kernelILi128ELi4EZNS0_15gpu_kernel_implINS0_13AUnaryFunctorIdddNS0_15binary_internal10MulFunctorIdEEEEEEvRNS_18TensorIteratorBaseERKT_EUliE_EEviT1_
        .type           _ZN2at6native18elementwise_kernelILi128ELi4EZNS0_15gpu_kernel_implINS0_13AUnaryFunctorIdddNS0_15binary_internal10MulFunctorIdEEEEEEvRNS_18TensorIteratorBaseERKT_EUliE_EEviT1_,@function
        .size           _ZN2at6native18elementwise_kernelILi128ELi4EZNS0_15gpu_kernel_implINS0_13AUnaryFunctorIdddNS0_15binary_internal10MulFunctorIdEEEEEEvRNS_18TensorIteratorBaseERKT_EUliE_EEviT1_,(.L_x_17223 - _ZN2at6native18elementwise_kernelILi128ELi4EZNS0_15gpu_kernel_implINS0_13AUnaryFunctorIdddNS0_15binary_internal10MulFunctorIdEEEEEEvRNS_18TensorIteratorBaseERKT_EUliE_EEviT1_)
        .other          _ZN2at6native18elementwise_kernelILi128ELi4EZNS0_15gpu_kernel_implINS0_13AUnaryFunctorIdddNS0_15binary_internal10MulFunctorIdEEEEEEvRNS_18TensorIteratorBaseERKT_EUliE_EEviT1_,@"STO_CUDA_ENTRY STV_DEFAULT"
_ZN2at6native18elementwise_kernelILi128ELi4EZNS0_15gpu_kernel_implINS0_13AUnaryFunctorIdddNS0_15binary_internal10MulFunctorIdEEEEEEvRNS_18TensorIteratorBaseERKT_EUliE_EEviT1_:
.text._ZN2at6native18elementwise_kernelILi128ELi4EZNS0_15gpu_kernel_implINS0_13AUnaryFunctorIdddNS0_15binary_internal10MulFunctorIdEEEEEEvRNS_18TensorIteratorBaseERKT_EUliE_EEviT1_:
        /* <DEDUP_REMOVED lines=319> */
.L_x_8325:
        /* <DEDUP_REMOVED lines=16> */
[----:B--2---:R0:W1:Y:S01]  /*14f0*/  I2F.F64.S16 R4, R2 ;  /* 0x0000000200047312 */ /* 0x0040620000101c00 */
[----:B------:R-:W-:Y:S05]  /*1500*/  BRA `(.L_x_8332) ;  /* 0x0000000c006c7947 */ /* 0x000fea0003800000 */
.L_x_8330:
[----:B------:R-:W2:Y:S02]  /*1510*/  LDG.E.U8 R2, desc[UR36][R2.64] ;  /* 0x0000002402027981 */ /* 0x000ea4000c1e1100 */
[----:B--2---:R0:W1:Y:S01]  /*1520*/  I2F.F64.U16 R4, R2 ;  /* 0x0000000200047312 */ /* 0x0040620000101800 */
[----:B------:R-:W-:Y:S05]  /*1530*/  BRA `(.L_x_8332) ;  /* 0x0000000c00607947 */ /* 0x000fea0003800000 */
.L_x_8329:
[----:B------:R-:W-:-:S09]  /*1540*/  UISETP.NE.AND UP0, UPT, UR4, 0x2, UPT ;  /* 0x000000020400788c */ /* 0x000fd2000bf05270 */
[----:B------:R-:W-:Y:S05]  /*1550*/  BRA.U !UP0, `(.L_x_8333) ;  /* 0x0000000108287547 */ /* 0x000fea000b800000 */
[----:B------:R-:W-:-:S09]  /*1560*/  UISETP.NE.AND UP0, UPT, UR4, 0x3, UPT ;  /* 0x000000030400788c */ /* 0x000fd2000bf05270 */
[----:B------:R-:W-:Y:S05]  /*1570*/  BRA.U !UP0, `(.L_x_8334) ;  /* 0x0000000108147547 */ /* 0x000fea000b800000 */
[----:B------:R-:W-:-:S09]  /*1580*/  UISETP.NE.AND UP0, UPT, UR4, 0x4, UPT ;  /* 0x000000040400788c */ /* 0x000fd2000bf05270 */
[----:B------:R-:W-:Y:S05]  /*1590*/  BRA.U UP0, `(.L_x_8331) ;  /* 0x0000000900bc7547 */ /* 0x000fea000b800000 */
[----:B------:R-:W2:Y:S02]  /*15a0*/  LDG.E.64 R4, desc[UR36][R2.64] ;  /* 0x0000002402047981 */ /* 0x000ea4000c1e1b00 */
[----:B--2---:R-:W0:Y:S01]  /*15b0*/  I2F.F64.S64 R4, R4 ;  /* 0x0000000400047312 */ /* 0x004e220000301c00 */
[----:B------:R-:W-:Y:S05]  /*15c0*/  BRA `(.L_x_8332) ;  /* 0x0000000c003c7947 */ /* 0x000fea0003800000 */
.L_x_8334:
[----:B------:R-:W2:Y:S02]  /*15d0*/  LDG.E R2, desc[UR36][R2.64] ;  /* 0x0000002402027981 */ /* 0x000ea4000c1e1900 */
[----:B--2---:R0:W1:Y:S01]  /*15e0*/  I2F.F64 R4, R2 ;  /* 0x0000000200047312 */ /* 0x0040620000201c00 */
[----:B------:R-:W-:Y:S05]  /*15f0*/  BRA `(.L_x_8332) ;  /* 0x0000000c00307947 */ /* 0x000fea0003800000 */
.L_x_8333:
[----:B------:R-:W2:Y:S02]  /*1600*/  LDG.E.U16 R2, desc[UR36][R2.64] ;  /* 0x0000002402027981 */ /* 0x000ea4000c1e1500 */
[----:B--2---:R0:W1:Y:S01]  /*1610*/  I2F.F64.S16 R4, R2 ;  /* 0x0000000200047312 */ /* 0x0040620000101c00 */
[----:B------:R-:W-:Y:S05]  /*1620*/  BRA `(.L_x_8332) ;  /* 0x0000000c00247947 */ /* 0x000fea0003800000 */
.L_x_8328:
        /* <DEDUP_REMOVED lines=10> */
.L_x_8336:
[----:B------:R-:W2:Y:S02]  /*16d0*/  LDG.E.U16 R0, desc[UR36][R2.64] ;  /* 0x0000002402007981 */ /* 0x000ea4000c1e1500 */
[----:B--2---:R-:W-:-:S05]  /*16e0*/  HADD2.F32 R0, -RZ, R0.H0_H0 ;  /* 0x20000000ff007230 */ /* 0x004fca0000004100 */
[----:B------:R-:W-:-:S04]  /*16f0*/  FMUL.FTZ R0, R0, 1 ;  /* 0x3f80000000007820 */ /* 0x000fc80000410000 */
[----:B------:R0:W1:Y:S01]  /*1700*/  F2F.F64.F32 R4, R0 ;  /* 0x0000000000047310 */ /* 0x0000620000201800 */
[----:B------:R-:W-:Y:S05]  /*1710*/  BRA `(.L_x_8332) ;  /* 0x0000000800e87947 */ /* 0x000fea0003800000 */
.L_x_8335:
[----:B------:R-:W-:-:S09]  /*1720*/  UISETP.NE.AND UP0, UPT, UR4, 0x7, UPT ;  /* 0x000000070400788c */ /* 0x000fd2000bf05270 */
[----:B------:R-:W-:Y:S05]  /*1730*/  BRA.U !UP0, `(.L_x_8337) ;  /* 0x0000000108347547 */ /* 0x000fea000b800000 */
        /* <DEDUP_REMOVED lines=8> */
.L_x_8338:
[----:B------:R-:W2:Y:S02]  /*17c0*/  LDG.E.U16 R2, desc[UR36][R2.64] ;  /* 0x0000002402027981 */ /* 0x000ea4000c1e1500 */
[----:B--2---:R-:W-:-:S05]  /*17d0*/  HADD2.F32 R0, -RZ, R2.H0_H0 ;  /* 0x20000002ff007230 */ /* 0x004fca0000004100 */
[----:B------:R-:W-:-:S04]  /*17e0*/  FMUL.FTZ R0, R0, 1 ;  /* 0x3f80000000007820 */ /* 0x000fc80000410000 */
[----:B------:R0:W1:Y:S01]  /*17f0*/  F2F.F64.F32 R4, R0 ;  /* 0x0000000000047310 */ /* 0x0000620000201800 */
[----:B------:R-:W-:Y:S05]  /*1800*/  BRA `(.L_x_8332) ;  /* 0x0000000800ac7947 */ /* 0x000fea0003800000 */
.L_x_8337:
[----:B------:R0:W5:Y:S01]  /*1810*/  LDG.E.64 R4, desc[UR36][R2.64] ;  /* 0x0000002402047981 */ /* 0x000162000c1e1b00 */
[----:B------:R-:W-:Y:S05]  /*1820*/  BRA `(.L_x_8332) ;  /* 0x0000000800a47947 */ /* 0x000fea0003800000 */
.L_x_8327:
        /* <DEDUP_REMOVED lines=11> */
[----:B------:R-:W-:Y:S01]  /*18e0*/  FSEL R5, RZ, 1.875, !P0 ;  /* 0x3ff00000ff057808 */ /* 0x000fe20004000000 */
[----:B------:R-:W-:Y:S08]  /*18f0*/  BRA `(.L_x_8332) ;  /* 0x0000000800707947 */ /* 0x000ff00003800000 */
.L_x_8341:
[----:B------:R0:W5:Y:S01]  /*1900*/  LDG.E.64 R4, desc[UR36][R2.64] ;  /* 0x0000002402047981 */ /* 0x000162000c1e1b00 */
[----:B------:R-:W-:Y:S05]  /*1910*/  BRA `(.L_x_8332) ;  /* 0x0000000800687947 */ /* 0x000fea0003800000 */
.L_x_8340:
        /* <DEDUP_REMOVED lines=24> */
[----:B------:R-:W-:-:S06]  /*1aa0*/  FMUL.FTZ R5, R5, 1 ;  /* 0x3f80000005057820 */ /* 0x000fcc0000410000 */
[----:B------:R-:W0:Y:S01]  /*1ab0*/  F2F.F64.F32 R4, R5 ;  /* 0x0000000500047310 */ /* 0x000e220000201800 */
[----:B------:R-:W-:Y:S05]  /*1ac0*/  BRA `(.L_x_8332) ;  /* 0x0000000400fc7947 */ /* 0x000fea0003800000 */
.L_x_8343:
        /* <DEDUP_REMOVED lines=14> */
.L_x_8342:
[----:B------:R-:W2:Y:S02]  /*1bb0*/  LDG.E.U16 R0, desc[UR36][R2.64] ;  /* 0x0000002402007981 */ /* 0x000ea4000c1e1500 */
[----:B--2---:R-:W-:-:S04]  /*1bc0*/  IMAD.U32 R0, R0, 0x10000, RZ ;  /* 0x0001000000007824 */ /* 0x004fc800078e00ff */
[----:B------:R-:W-:-:S04]  /*1bd0*/  FMUL.FTZ R0, R0, 1 ;  /* 0x3f80000000007820 */ /* 0x000fc80000410000 */
[----:B------:R0:W1:Y:S01]  /*1be0*/  F2F.F64.F32 R4, R0 ;  /* 0x0000000000047310 */ /* 0x0000620000201800 */
[----:B------:R-:W-:Y:S05]  /*1bf0*/  BRA `(.L_x_8332) ;  /* 0x0000000400b07947 */ /* 0x000fea0003800000 */
.L_x_8339:
        /* <DEDUP_REMOVED lines=9> */
[----:B--2---:R0:W1:Y:S01]  /*1c90*/  I2F.F64.U16 R4, R2 ;  /* 0x0000000200047312 */ /* 0x0040620000101800 */
[----:B------:R-:W-:Y:S05]  /*1ca0*/  BRA `(.L_x_8332) ;  /* 0x0000000400847947 */ /* 0x000fea0003800000 */
.L_x_8346:
[----:B------:R-:W2:Y:S01]  /*1cb0*/  LDG.E.U8 R3, desc[UR36][R2.64] ;  /* 0x0000002402037981 */ /* 0x000ea2000c1e1100 */
        /* <DEDUP_REMOVED lines=20> */
.L_x_8348:
[----:B------:R-:W-:Y:S05]  /*1e00*/  BSYNC.RECONVERGENT B0 ;  /* 0x0000000000007941 */ /* 0x000fea0003800200 */
.L_x_8347:
[----:B------:R-:W-:Y:S02]  /*1e10*/  SHF.L.U32 R0, R0, 0x14, RZ ;  /* 0x0000001400007819 */ /* 0x000fe400000006ff */
[----:B------:R-:W-:-:S04]  /*1e20*/  LEA R2, R2, 0x3b800000, 0x17 ;  /* 0x3b80000002027811 */ /* 0x000fc800078eb8ff */
[----:B------:R-:W-:-:S05]  /*1e30*/  LOP3.LUT R0, R2, R0, R7, 0xfe, !PT ;  /* 0x0000000002007212 */ /* 0x000fca00078efe07 */
[----:B------:R-:W-:-:S04]  /*1e40*/  FMUL.FTZ R0, R0, 1 ;  /* 0x3f80000000007820 */ /* 0x000fc80000410000 */
[----:B------:R0:W1:Y:S01]  /*1e50*/  F2F.F64.F32 R4, R0 ;  /* 0x0000000000047310 */ /* 0x0000620000201800 */
[----:B------:R-:W-:Y:S05]  /*1e60*/  BRA `(.L_x_8332) ;  /* 0x0000000400147947 */ /* 0x000fea0003800000 */
.L_x_8345:
[----:B------:R-:W2:Y:S01]  /*1e70*/  LDG.E.U8 R3, desc[UR36][R2.64] ;  /* 0x0000002402037981 */ /* 0x000ea2000c1e1100 */
        /* <DEDUP_REMOVED lines=20> */
.L_x_8350:
[----:B------:R-:W-:Y:S05]  /*1fc0*/  BSYNC.RECONVERGENT B0 ;  /* 0x0000000000007941 */ /* 0x000fea0003800200 */
.L_x_8349:
[----:B------:R-:W-:Y:S01]  /*1fd0*/  IMAD.SHL.U32 R0, R0, 0x200000, RZ ;  /* 0x0020000000007824 */ /* 0x000fe200078e00ff */
[----:B------:R-:W-:-:S04]  /*1fe0*/  LEA R2, R2, 0x37800000, 0x17 ;  /* 0x3780000002027811 */ /* 0x000fc800078eb8ff */
[----:B------:R-:W-:-:S05]  /*1ff0*/  LOP3.LUT R0, R2, R0, R7, 0xfe, !PT ;  /* 0x0000000002007212 */ /* 0x000fca00078efe07 */
[----:B------:R-:W-:-:S04]  /*2000*/  FMUL.FTZ R0, R0, 1 ;  /* 0x3f80000000007820 */ /* 0x000fc80000410000 */
[----:B------:R0:W1:Y:S01]  /*2010*/  F2F.F64.F32 R4, R0 ;  /* 0x0000000000047310 */ /* 0x0000620000201800 */
[----:B------:R-:W-:Y:S05]  /*2020*/  BRA `(.L_x_8332) ;  /* 0x0000000000a47947 */ /* 0x000fea0003800000 */
.L_x_8344:
[----:B------:R-:W-:-:S09]  /*2030*/  UISETP.NE.AND UP0, UPT, UR4, 0x1c, UPT ;  /* 0x0000001c0400788c */ /* 0x000fd2000bf05270 */
[----:B------:R-:W-:Y:S05]  /*2040*/  BRA.U !UP0, `(.L_x_8351) ;  /* 0x0000000108947547 */ /* 0x000fea000b800000 */
[----:B------:R-:W-:-:S09]  /*2050*/  UISETP.NE.AND UP0, UPT, UR4, 0x1d, UPT ;  /* 0x0000001d0400788c */ /* 0x000fd2000bf05270 */
[----:B------:R-:W-:Y:S05]  /*2060*/  BRA.U !UP0, `(.L_x_8352) ;  /* 0x0000000108807547 */ /* 0x000fea000b800000 */
[----:B------:R-:W-:-:S09]  /*2070*/  UISETP.NE.AND UP0, UPT, UR4, 0x2c, UPT ;  /* 0x0000002c0400788c */ /* 0x000fd2000bf05270 */
[----:B------:R-:W-:Y:S05]  /*2080*/  BRA.U !UP0, `(.L_x_8353) ;  /* 0x0000000108487547 */ /* 0x000fea000b800000 */
.L_x_8331:
        /* <DEDUP_REMOVED lines=16> */
.L_x_8354:
[----:B------:R-:W-:Y:S01]  /*2190*/  CS2R R4, SRZ ;  /* 0x0000000000047805 */ /* 0x000fe2000001ff00 */
[----:B------:R-:W-:Y:S06]  /*21a0*/  BRA `(.L_x_8332) ;  /* 0x0000000000447947 */ /* 0x000fec0003800000 */
.L_x_8353:
[----:B------:R-:W2:Y:S01]  /*21b0*/  LDG.E.U8 R0, desc[UR36][R2.64] ;  /* 0x0000002402007981 */ /* 0x000ea2000c1e1100 */
        /* <DEDUP_REMOVED lines=11> */
.L_x_8352:
[----:B------:R-:W2:Y:S02]  /*2270*/  LDG.E.64 R4, desc[UR36][R2.64] ;  /* 0x0000002402047981 */ /* 0x000ea4000c1e1b00 */
[----:B--2---:R-:W4:Y:S01]  /*2280*/  I2F.F64.U64 R4, R4 ;  /* 0x0000000400047312 */ /* 0x004f220000301800 */
[----:B------:R-:W-:Y:S05]  /*2290*/  BRA `(.L_x_8332) ;  /* 0x0000000000087947 */ /* 0x000fea0003800000 */
.L_x_8351:
[----:B------:R-:W2:Y:S02]  /*22a0*/  LDG.E R2, desc[UR36][R2.64] ;  /* 0x0000002402027981 */ /* 0x000ea4000c1e1900 */
[----:B--2---:R0:W1:Y:S02]  /*22b0*/  I2F.F64.U32 R4, R2 ;  /* 0x0000000200047312 */ /* 0x0040640000201800 */
.L_x_8332:
[----:B------:R-:W-:Y:S05]  /*22c0*/  BSYNC.RECONVERGENT B6 ;  /* 0x0000000000067941 */ /* 0x000fea0003800200 */
.L_x_8326:
[----:B------:R-:W0:Y:S01]  /*22d0*/  LDCU.64 UR6, c[0x0][0x580] ;  /* 0x0000b000ff0677ac */ /* 0x000e220008000a00 */
[----:B------:R-:W1:Y:S01]  /*22e0*/  LDCU.64 UR8, c[0x0][0x598] ;  /* 0x0000b300ff0877ac */ /* 0x000e620008000a00 */
[----:B------:R-:W-:-:S04]  /*22f0*/  UPRMT UR4, UR41, 0x9910, URZ ;  /* 0x0000991029047896 */ /* 0x000fc800080000ff */
[----:B------:R-:W-:Y:S01]  /*2300*/  UISETP.GT.AND UP0, UPT, UR4, 0x9, UPT ;  /* 0x000000090400788c */ /* 0x000fe2000bf04270 */
[----:B0-----:R-:W-:Y:S01]  /*2310*/  IADD3 R2, P0, PT, R16, UR6, RZ ;  /* 0x0000000610027c10 */ /* 0x001fe2000ff1e0ff */
[----:B-1-345:R-:W-:-:S04]  /*2320*/  DMUL R4, R4, UR8 ;  /* 0x0000000804047c28 */ /* 0x03afc80008000000 */
        /* <DEDUP_REMOVED lines=13> */
.L_x_8358:
[----:B------:R-:W0:Y:S02]  /*2400*/  F2I.S64.F64.TRUNC R4, R4 ;  /* 0x0000000400047311 */ /* 0x000e24000030d900 */
[----:B0-----:R-:W-:-:S05]  /*2410*/  MOV R7, R4 ;  /* 0x0000000400077202 */ /* 0x001fca0000000f00 */
[----:B------:R0:W-:Y:S01]  /*2420*/  STG.E.U8 desc[UR36][R2.64], R7 ;  /* 0x0000000702007986 */ /* 0x0001e2000c101124 */
[----:B------:R-:W-:Y:S05]  /*2430*/  BRA `(.L_x_8360) ;  /* 0x0000000c00e47947 */ /* 0x000fea0003800000 */
.L_x_8357:
        /* <DEDUP_REMOVED lines=9> */
.L_x_8362:
[----:B------:R-:W0:Y:S02]  /*24d0*/  F2I.F64.TRUNC R5, R4 ;  /* 0x0000000400057311 */ /* 0x000e24000030d100 */
[----:B0-----:R0:W-:Y:S01]  /*24e0*/  STG.E desc[UR36][R2.64], R5 ;  /* 0x0000000502007986 */ /* 0x0011e2000c101924 */
[----:B------:R-:W-:Y:S05]  /*24f0*/  BRA `(.L_x_8360) ;  /* 0x0000000c00b47947 */ /* 0x000fea0003800000 */
.L_x_8361:
[----:B------:R-:W0:Y:S02]  /*2500*/  F2I.F64.TRUNC R5, R4 ;  /* 0x0000000400057311 */ /* 0x000e24000030d100 */
[----:B0-----:R0:W-:Y:S01]  /*2510*/  STG.E.U16 desc[UR36][R2.64], R5 ;  /* 0x0000000502007986 */ /* 0x0011e2000c101524 */
[----:B------:R-:W-:Y:S05]  /*2520*/  BRA `(.L_x_8360) ;  /* 0x0000000c00a87947 */ /* 0x000fea0003800000 */
.L_x_8356:
        /* <DEDUP_REMOVED lines=13> */
.L_x_8364:
[----:B------:R-:W-:Y:S01]  /*2600*/  UMOV UR4, 0xf0000000 ;  /* 0xf000000000047882 */ /* 0x000fe20000000000 */
[----:B------:R-:W-:Y:S01]  /*2610*/  UMOV UR5, 0x380fffff ;  /* 0x380fffff00057882 */ /* 0x000fe20000000000 */
[----:B--2---:R-:W0:Y:S01]  /*2620*/  F2F.F32.F64 R0, R4 ;  /* 0x0000000400007310 */ /* 0x004e220000301000 */
[----:B------:R-:W-:-:S14]  /*2630*/  DSETP.GEU.AND P0, PT, |R4|, UR4, PT ;  /* 0x0000000404007e2a */ /* 0x000fdc000bf0e200 */
[----:B0-----:R-:W-:-:S05]  /*2640*/  @!P0 FMUL R0, R0, 1.175494350822287508e-38 ;  /* 0x0080000000008820 */ /* 0x001fca0000400000 */
[----:B------:R-:W-:-:S05]  /*2650*/  F2FP.F16.F32.PACK_AB R0, RZ, R0 ;  /* 0x00000000ff00723e */ /* 0x000fca00000000ff */
[----:B------:R0:W-:Y:S01]  /*2660*/  STG.E.U16 desc[UR36][R2.64], R0 ;  /* 0x0000000002007986 */ /* 0x0001e2000c101524 */
[----:B------:R-:W-:Y:S05]  /*2670*/  BRA `(.L_x_8360) ;  /* 0x0000000c00547947 */ /* 0x000fea0003800000 */
.L_x_8363:
        /* <DEDUP_REMOVED lines=10> */
[----:B------:R-:W-:-:S13]  /*2720*/  IMAD.MOV.U32 R7, RZ, RZ, RZ ;  /* 0x000000ffff077224 */ /* 0x000fda00078e00ff */
[----:B0-----:R-:W-:-:S05]  /*2730*/  @!P0 FMUL R6, R6, 1.175494350822287508e-38 ;  /* 0x0080000006068820 */ /* 0x001fca0000400000 */
[----:B------:R0:W-:Y:S01]  /*2740*/  STG.E.64 desc[UR36][R2.64], R6 ;  /* 0x0000000602007986 */ /* 0x0001e2000c101b24 */
[----:B------:R-:W-:Y:S05]  /*2750*/  BRA `(.L_x_8360) ;  /* 0x0000000c001c7947 */ /* 0x000fea0003800000 */
.L_x_8366:
[----:B------:R-:W-:Y:S01]  /*2760*/  UMOV UR4, 0xf0000000 ;  /* 0xf000000000047882 */ /* 0x000fe20000000000 */
[----:B------:R-:W-:Y:S01]  /*2770*/  UMOV UR5, 0x380fffff ;  /* 0x380fffff00057882 */ /* 0x000fe20000000000 */
[----:B--2---:R-:W0:Y:S01]  /*2780*/  F2F.F32.F64 R0, R4 ;  /* 0x0000000400007310 */ /* 0x004e220000301000 */
[----:B------:R-:W-:-:S14]  /*2790*/  DSETP.GEU.AND P0, PT, |R4|, UR4, PT ;  /* 0x0000000404007e2a */ /* 0x000fdc000bf0e200 */
[----:B0-----:R-:W-:-:S05]  /*27a0*/  @!P0 FMUL R0, R0, 1.175494350822287508e-38 ;  /* 0x0080000000008820 */ /* 0x001fca0000400000 */
[----:B------:R-:W-:-:S04]  /*27b0*/  F2FP.F16.F32.PACK_AB R5, RZ, R0 ;  /* 0x00000000ff05723e */ /* 0x000fc800000000ff */
[----:B------:R-:W-:-:S05]  /*27c0*/  PRMT R5, R5, 0x5410, RZ ;  /* 0x0000541005057816 */ /* 0x000fca00000000ff */
[----:B------:R0:W-:Y:S01]  /*27d0*/  STG.E desc[UR36][R2.64], R5 ;  /* 0x0000000502007986 */ /* 0x0001e2000c101924 */
[----:B------:R-:W-:Y:S05]  /*27e0*/  BRA `(.L_x_8360) ;  /* 0x0000000800f87947 */ /* 0x000fea0003800000 */
.L_x_8365:
[----:B------:R0:W-:Y:S01]  /*27f0*/  STG.E.64 desc[UR36][R2.64], R4 ;  /* 0x0000000402007986 */ /* 0x0001e2000c101b24 */
[----:B------:R-:W-:Y:S05]  /*2800*/  BRA `(.L_x_8360) ;  /* 0x0000000800f07947 */ /* 0x000fea0003800000 */
.L_x_8355:
        /* <DEDUP_REMOVED lines=9> */
[----:B------:R-:W-:-:S05]  /*28a0*/  SEL R5, RZ, 0x1, !P0 ;  /* 0x00000001ff057807 */ /* 0x000fca0004000000 */
[----:B------:R0:W-:Y:S01]  /*28b0*/  STG.E.U8 desc[UR36][R2.64], R5 ;  /* 0x0000000502007986 */ /* 0x0001e2000c101124 */
[----:B------:R-:W-:Y:S05]  /*28c0*/  BRA `(.L_x_8360) ;  /* 0x0000000800c07947 */ /* 0x000fea0003800000 */
.L_x_8369:
[----:B------:R-:W-:-:S05]  /*28d0*/  CS2R R6, SRZ ;  /* 0x0000000000067805 */ /* 0x000fca000001ff00 */
[----:B------:R0:W-:Y:S01]  /*28e0*/  STG.E.128 desc[UR36][R2.64], R4 ;  /* 0x0000000402007986 */ /* 0x0001e2000c101d24 */
[----:B------:R-:W-:Y:S05]  /*28f0*/  BRA `(.L_x_8360) ;  /* 0x0000000800b47947 */ /* 0x000fea0003800000 */
.L_x_8368:
        /* <DEDUP_REMOVED lines=11> */
[----:B--2---:R-:W-:-:S12]  /*29b0*/  IMAD.MOV.U32 R0, RZ, RZ, 0x7f ;  /* 0x0000007fff007424 */ /* 0x004fd800078e00ff */
        /* <DEDUP_REMOVED lines=11> */
.L_x_8373:
[----:B------:R-:W-:Y:S05]  /*2a70*/  BSYNC.RECONVERGENT B0 ;  /* 0x0000000000007941 */ /* 0x000fea0003800200 */
.L_x_8372:
[----:B------:R-:W-:-:S05]  /*2a80*/  LOP3.LUT R7, R0, 0x80, R7, 0xf8, !PT ;  /* 0x0000008000077812 */ /* 0x000fca00078ef807 */
[----:B------:R0:W-:Y:S01]  /*2a90*/  STG.E.U8 desc[UR36][R2.64], R7 ;  /* 0x0000000702007986 */ /* 0x0001e2000c101124 */
[----:B------:R-:W-:Y:S05]  /*2aa0*/  BRA `(.L_x_8360) ;  /* 0x0000000800487947 */ /* 0x000fea0003800000 */
.L_x_8371:
        /* <DEDUP_REMOVED lines=10> */
[----:B--2---:R-:W-:-:S04]  /*2b50*/  @P1 MOV R0, 0x7f ;  /* 0x0000007f00001802 */ /* 0x004fc80000000f00 */
        /* <DEDUP_REMOVED lines=8> */
.L_x_8375:
[----:B------:R-:W-:Y:S05]  /*2be0*/  BSYNC.RECONVERGENT B0 ;  /* 0x0000000000007941 */ /* 0x000fea0003800200 */
.L_x_8374:
[----:B------:R-:W-:-:S05]  /*2bf0*/  LOP3.LUT R7, R0, 0x80, R7, 0xf8, !PT ;  /* 0x0000008000077812 */ /* 0x000fca00078ef807 */
[----:B------:R0:W-:Y:S01]  /*2c00*/  STG.E.U8 desc[UR36][R2.64], R7 ;  /* 0x0000000702007986 */ /* 0x0001e2000c101124 */
[----:B------:R-:W-:Y:S05]  /*2c10*/  BRA `(.L_x_8360) ;  /* 0x0000000400ec7947 */ /* 0x000fea0003800000 */
.L_x_8370:
[----:B------:R-:W-:Y:S01]  /*2c20*/  UMOV UR4, 0xf0000000 ;  /* 0xf000000000047882 */ /* 0x000fe20000000000 */
[----:B------:R-:W-:Y:S01]  /*2c30*/  UMOV UR5, 0x380fffff ;  /* 0x380fffff00057882 */ /* 0x000fe20000000000 */
[----:B--2---:R-:W0:Y:S01]  /*2c40*/  F2F.F32.F64 R0, R4 ;  /* 0x0000000400007310 */ /* 0x004e220000301000 */
[----:B------:R-:W-:-:S14]  /*2c50*/  DSETP.GEU.AND P0, PT, |R4|, UR4, PT ;  /* 0x0000000404007e2a */ /* 0x000fdc000bf0e200 */
[----:B0-----:R-:W-:-:S05]  /*2c60*/  @!P0 FMUL R0, R0, 1.175494350822287508e-38 ;  /* 0x0080000000008820 */ /* 0x001fca0000400000 */
[----:B------:R-:W-:-:S05]  /*2c70*/  F2FP.BF16.F32.PACK_AB R0, RZ, R0 ;  /* 0x00000000ff00723e */ /* 0x000fca00000010ff */
[----:B------:R0:W-:Y:S01]  /*2c80*/  STG.E.U16 desc[UR36][R2.64], R0 ;  /* 0x0000000002007986 */ /* 0x0001e2000c101524 */
[----:B------:R-:W-:Y:S05]  /*2c90*/  BRA `(.L_x_8360) ;  /* 0x0000000400cc7947 */ /* 0x000fea0003800000 */
.L_x_8367:
        /* <DEDUP_REMOVED lines=11> */
.L_x_8378:
[----:B------:R-:W-:Y:S01]  /*2d50*/  UMOV UR4, 0xf0000000 ;  /* 0xf000000000047882 */ /* 0x000fe20000000000 */
[----:B------:R-:W-:Y:S01]  /*2d60*/  UMOV UR5, 0x380fffff ;  /* 0x380fffff00057882 */ /* 0x000fe20000000000 */
[----:B------:R-:W0:Y:S01]  /*2d70*/  F2F.F32.F64 R7, R4 ;  /* 0x0000000400077310 */ /* 0x000e220000301000 */
[----:B------:R-:W-:Y:S01]  /*2d80*/  DSETP.GEU.AND P0, PT, |R4|, UR4, PT ;  /* 0x0000000404007e2a */ /* 0x000fe2000bf0e200 */
[----:B------:R-:W-:Y:S01]  /*2d90*/  BSSY.RECONVERGENT B0, `(.L_x_8379) ;  /* 0x0000015000007945 */ /* 0x000fe20003800200 */
[----:B--2---:R-:W-:-:S12]  /*2da0*/  IMAD.MOV.U32 R0, RZ, RZ, 0x80 ;  /* 0x00000080ff007424 */ /* 0x004fd800078e00ff */
        /* <DEDUP_REMOVED lines=11> */
.L_x_8381:
[----:B------:R-:W-:-:S04]  /*2e60*/  SHF.R.U32.HI R0, RZ, 0x14, R7 ;  /* 0x00000014ff007819 */ /* 0x000fc80000011607 */
[----:B------:R-:W-:-:S04]  /*2e70*/  LOP3.LUT R0, R0, 0x1, RZ, 0xc0, !PT ;  /* 0x0000000100007812 */ /* 0x000fc800078ec0ff */
[----:B------:R-:W-:-:S04]  /*2e80*/  IADD3 R0, PT, PT, R7, 0x487ffff, R0 ;  /* 0x0487ffff07007810 */ /* 0x000fc80007ffe000 */
[----:B------:R-:W-:-:S04]  /*2e90*/  SHF.R.U32.HI R0, RZ, 0x14, R0 ;  /* 0x00000014ff007819 */ /* 0x000fc80000011600 */
[----:B------:R-:W-:-:S07]  /*2ea0*/  LOP3.LUT R4, R0, 0xff, RZ, 0xc0, !PT ;  /* 0x000000ff00047812 */ /* 0x000fce00078ec0ff */
.L_x_8382:
[----:B------:R-:W-:-:S04]  /*2eb0*/  SHF.R.U32.HI R5, RZ, 0x18, R7 ;  /* 0x00000018ff057819 */ /* 0x000fc80000011607 */
[----:B------:R-:W-:-:S04]  /*2ec0*/  LOP3.LUT R4, R4, 0x80, R5, 0xf8, !PT ;  /* 0x0000008004047812 */ /* 0x000fc800078ef805 */
[----:B------:R-:W-:-:S07]  /*2ed0*/  PRMT R0, R4, 0x7610, R0 ;  /* 0x0000761004007816 */ /* 0x000fce0000000000 */
.L_x_8380:
[----:B------:R-:W-:Y:S05]  /*2ee0*/  BSYNC.RECONVERGENT B0 ;  /* 0x0000000000007941 */ /* 0x000fea0003800200 */
.L_x_8379:
[----:B------:R0:W-:Y:S01]  /*2ef0*/  STG.E.U8 desc[UR36][R2.64], R0 ;  /* 0x0000000002007986 */ /* 0x0001e2000c101124 */
[----:B------:R-:W-:Y:S05]  /*2f00*/  BRA `(.L_x_8360) ;  /* 0x0000000400307947 */ /* 0x000fea0003800000 */
.L_x_8377:
        /* <DEDUP_REMOVED lines=17> */
.L_x_8385:
[----:B------:R-:W-:-:S04]  /*3020*/  SHF.R.U32.HI R0, RZ, 0x15, R7 ;  /* 0x00000015ff007819 */ /* 0x000fc80000011607 */
[----:B------:R-:W-:-:S04]  /*3030*/  LOP3.LUT R0, R0, 0x1, RZ, 0xc0, !PT ;  /* 0x0000000100007812 */ /* 0x000fc800078ec0ff */
[----:B------:R-:W-:-:S04]  /*3040*/  IADD3 R0, PT, PT, R7, 0x88fffff, R0 ;  /* 0x088fffff07007810 */ /* 0x000fc80007ffe000 */
[----:B------:R-:W-:-:S04]  /*3050*/  SHF.R.U32.HI R0, RZ, 0x15, R0 ;  /* 0x00000015ff007819 */ /* 0x000fc80000011600 */
[----:B------:R-:W-:-:S07]  /*3060*/  LOP3.LUT R4, R0, 0xff, RZ, 0xc0, !PT ;  /* 0x000000ff00047812 */ /* 0x000fce00078ec0ff */
.L_x_8386:
[----:B------:R-:W-:-:S04]  /*3070*/  SHF.R.U32.HI R5, RZ, 0x18, R7 ;  /* 0x00000018ff057819 */ /* 0x000fc80000011607 */
[----:B------:R-:W-:-:S04]  /*3080*/  LOP3.LUT R4, R4, 0x80, R5, 0xf8, !PT ;  /* 0x0000008004047812 */ /* 0x000fc800078ef805 */
[----:B------:R-:W-:-:S07]  /*3090*/  PRMT R0, R4, 0x7610, R0 ;  /* 0x0000761004007816 */ /* 0x000fce0000000000 */
.L_x_8384:
[----:B------:R-:W-:Y:S05]  /*30a0*/  BSYNC.RECONVERGENT B0 ;  /* 0x0000000000007941 */ /* 0x000fea0003800200 */
.L_x_8383:
[----:B------:R4:W-:Y:S01]  /*30b0*/  STG.E.U8 desc[UR36][R2.64], R0 ;  /* 0x0000000002007986 */ /* 0x0009e2000c101124 */
[----:B------:R-:W-:Y:S05]  /*30c0*/  BRA `(.L_x_8360) ;  /* 0x0000000000c07947 */ /* 0x000fea0003800000 */
.L_x_8376:
[----:B------:R-:W-:-:S09]  /*30d0*/  UISETP.NE.AND UP0, UPT, UR4, 0x1c, UPT ;  /* 0x0000001c0400788c */ /* 0x000fd2000bf05270 */
[----:B------:R-:W-:Y:S05]  /*30e0*/  BRA.U !UP0, `(.L_x_8387) ;  /* 0x0000000108b07547 */ /* 0x000fea000b800000 */
[----:B------:R-:W-:-:S09]  /*30f0*/  UISETP.NE.AND UP0, UPT, UR4, 0x1d, UPT ;  /* 0x0000001d0400788c */ /* 0x000fd2000bf05270 */
[----:B------:R-:W-:Y:S05]  /*3100*/  BRA.U !UP0, `(.L_x_8388) ;  /* 0x00000001089c7547 */ /* 0x000fea000b800000 */
[----:B------:R-:W-:-:S09]  /*3110*/  UISETP.NE.AND UP0, UPT, UR4, 0x2c, UPT ;  /* 0x0000002c0400788c */ /* 0x000fd2000bf05270 */
[----:B------:R-:W-:Y:S05]  /*3120*/  BRA.U !UP0, `(.L_x_8389) ;  /* 0x0000000108447547 */ /* 0x000fea000b800000 */
.L_x_8359:
[----:B--2---:R-:W-:Y:S01]  /*3130*/  MOV R0, 0x0 ;  /* 0x0000000000007802 */ /* 0x004fe20000000f00 */
        /* <DEDUP_REMOVED lines=15> */
.L_x_8390:
[----:B------:R-:W-:Y:S05]  /*3230*/  BRA `(.L_x_8360) ;  /* 0x0000000000647947 */ /* 0x000fea0003800000 */
.L_x_8389:
        /* <DEDUP_REMOVED lines=9> */
[--C-:B--2---:R-:W-:Y:S02]  /*32d0*/  @P1 SHF.R.U32.HI R0, RZ, 0x16, R8.reuse ;  /* 0x00000016ff001819 */ /* 0x104fe40000011608 */
[----:B------:R-:W-:Y:S02]  /*32e0*/  @P1 LOP3.LUT P0, RZ, R7, 0x3fffff, R8, 0xf8, !PT ;  /* 0x003fffff07ff1812 */ /* 0x000fe4000780f808 */
        /* <DEDUP_REMOVED lines=9> */
.L_x_8388:
[----:B------:R-:W0:Y:S02]  /*3380*/  F2I.U64.F64.TRUNC R4, R4 ;  /* 0x0000000400047311 */ /* 0x000e24000030d800 */
[----:B0-----:R1:W-:Y:S01]  /*3390*/  STG.E.64 desc[UR36][R2.64], R4 ;  /* 0x0000000402007986 */ /* 0x0013e2000c101b24 */
[----:B------:R-:W-:Y:S05]  /*33a0*/  BRA `(.L_x_8360) ;  /* 0x0000000000087947 */ /* 0x000fea0003800000 */
.L_x_8387:
[----:B------:R-:W0:Y:S02]  /*33b0*/  F2I.U32.F64.TRUNC R5, R4 ;  /* 0x0000000400057311 */ /* 0x000e24000030d000 */
[----:B0-----:R0:W-:Y:S02]  /*33c0*/  STG.E desc[UR36][R2.64], R5 ;  /* 0x0000000502007986 */ /* 0x0011e4000c101924 */
.L_x_8360:
[----:B------:R-:W-:-:S07]  /*33d0*/  VIADD R17, R17, 0x80 ;  /* 0x0000008011117836 */ /* 0x000fce0000000000 */
.L_x_8324:
[----:B------:R-:W-:Y:S05]  /*33e0*/  BSYNC.RECONVERGENT B7 ;  /* 0x0000000000077941 */ /* 0x000fea0003800200 */
.L_x_8323:
[----:B------:R-:W5:Y:S01]  /*33f0*/  LDCU UR4, c[0x0][0x380] ;  /* 0x00007000ff0477ac */ /* 0x000f620008000800 */
[----:B------:R-:W-:Y:S01]  /*3400*/  BSSY.RECONVERGENT B7, `(.L_x_8391) ;  /* 0x0000330000077945 */ /* 0x000fe20003800200 */
[----:B-----5:R-:W-:-:S13]  /*3410*/  ISETP.GE.AND P0, PT, R17, UR4, PT ;  /* 0x0000000411007c0c */ /* 0x020fda000bf06270 */
[----:B------:R-:W-:Y:S05]  /*3420*/  @P0 BRA `(.L_x_8392) ;  /* 0x0000003000b40947 */ /* 0x000fea0003800000 */
[----:B------:R-:W5:Y:S01]  /*3430*/  LDCU UR4, c[0x0][0x388] ;  /* 0x00007100ff0477ac */ /* 0x000f620008000800 */
[----:B------:R-:W-:Y:S02]  /*3440*/  HFMA2 R16, -RZ, RZ, 0, 0 ;  /* 0x00000000ff107431 */ /* 0x000fe400000001ff */
[----:B0-2-4-:R-:W-:Y:S01]  /*3450*/  IMAD.MOV.U32 R0, RZ, RZ, RZ ;  /* 0x000000ffff007224 */ /* 0x015fe200078e00ff */
[----:B-----5:R-:W-:-:S09]  /*3460*/  UISETP.NE.AND UP0, UPT, UR4, URZ, UPT ;  /* 0x000000ff0400728c */ /* 0x020fd2000bf05270 */
[----:B------:R-:W-:Y:S05]  /*3470*/  BRA.U !UP0, `(.L_x_8393) ;  /* 0x0000001108a87547 */ /* 0x000fea000b800000 */
[----:B------:R-:W1:Y:S01]  /*3480*/  LDCU.64 UR4, c[0x0][0x390] ;  /* 0x00007200ff0477ac */ /* 0x000e620008000a00 */
[----:B------:R-:W-:Y:S01]  /*3490*/  IMAD.MOV.U32 R16, RZ, RZ, RZ ;  /* 0x000000ffff107224 */ /* 0x000fe200078e00ff */
[----:B------:R-:W0:Y:S01]  /*34a0*/  LDCU UR6, c[0x0][0x38c] ;  /* 0x00007180ff0677ac */ /* 0x000e220008000800 */
[----:B------:R-:W2:Y:S01]  /*34b0*/  LDCU.64 UR8, c[0x0][0x4b8] ;  /* 0x00009700ff0877ac */ /* 0x000ea20008000a00 */
[----:B------:R-:W-:Y:S01]  /*34c0*/  UISETP.NE.AND UP0, UPT, UR40, URZ, UPT ;  /* 0x000000ff2800728c */ /* 0x000fe2000bf05270 */
[----:B-1-3--:R-:W-:-:S05]  /*34d0*/  IMAD.HI.U32 R2, R17, UR4, R16 ;  /* 0x0000000411027c27 */ /* 0x00afca000f8e0010 */
[----:B------:R-:W-:-:S05]  /*34e0*/  SHF.R.U32.HI R3, RZ, UR5, R2 ;  /* 0x00000005ff037c19 */ /* 0x000fca0008011602 */
[----:B------:R-:W-:-:S04]  /*34f0*/  IMAD.MOV R0, RZ, RZ, -R3 ;  /* 0x000000ffff007224 */ /* 0x000fc800078e0a03 */
[----:B0-----:R-:W-:-:S04]  /*3500*/  IMAD R0, R0, UR6, R17 ;  /* 0x0000000600007c24 */ /* 0x001fc8000f8e0211 */
[C---:B--2---:R-:W-:Y:S02]  /*3510*/  IMAD R16, R0.reuse, UR8, RZ ;  /* 0x0000000800107c24 */ /* 0x044fe4000f8e02ff */
        /* <DEDUP_REMOVED lines=288> */
.L_x_8393:
[----:B------:R-:W1:Y:S01]  /*4720*/  LDCU.64 UR6, c[0x0][0x588] ;  /* 0x0000b100ff0677ac */ /* 0x000e620008000a00 */
[----:B------:R-:W-:Y:S01]  /*4730*/  BSSY.RECONVERGENT B6, `(.L_x_8394) ;  /* 0x00000ec000067945 */ /* 0x000fe20003800200 */
[----:B------:R-:W-:-:S04]  /*4740*/  UPRMT UR4, UR42, 0x9910, URZ ;  /* 0x000099102a047896 */ /* 0x000fc800080000ff */
[----:B------:R-:W-:Y:S01]  /*4750*/  UISETP.GT.AND UP0, UPT, UR4, 0x9, UPT ;  /* 0x000000090400788c */ /* 0x000fe2000bf04270 */
[----:B-1-3--:R-:W-:-:S05]  /*4760*/  IADD3 R2, P0, PT, R0, UR6, RZ ;  /* 0x0000000600027c10 */ /* 0x00afca000ff1e0ff */
        /* <DEDUP_REMOVED lines=13> */
.L_x_8398:
[----:B------:R-:W2:Y:S02]  /*4840*/  LDG.E.U8 R2, desc[UR36][R2.64] ;  /* 0x0000002402027981 */ /* 0x000ea4000c1e1100 */
[----:B--2---:R0:W1:Y:S01]  /*4850*/  I2F.F64.U16 R4, R2 ;  /* 0x0000000200047312 */ /* 0x0040620000101800 */
[----:B------:R-:W-:Y:S05]  /*4860*/  BRA `(.L_x_8400) ;  /* 0x0000000c00607947 */ /* 0x000fea0003800000 */
.L_x_8397:
        /* <DEDUP_REMOVED lines=9> */
.L_x_8402:
[----:B------:R-:W2:Y:S02]  /*4900*/  LDG.E R2, desc[UR36][R2.64] ;  /* 0x0000002402027981 */ /* 0x000ea4000c1e1900 */
[----:B--2---:R0:W1:Y:S01]  /*4910*/  I2F.F64 R4, R2 ;  /* 0x0000000200047312 */ /* 0x0040620000201c00 */
[----:B------:R-:W-:Y:S05]  /*4920*/  BRA `(.L_x_8400) ;  /* 0x0000000c00307947 */ /* 0x000fea0003800000 */
.L_x_8401:
[----:B------:R-:W2:Y:S02]  /*4930*/  LDG.E.U16 R2, desc[UR36][R2.64] ;  /* 0x0000002402027981 */ /* 0x000ea4000c1e1500 */
[----:B--2---:R0:W1:Y:S01]  /*4940*/  I2F.F64.S16 R4, R2 ;  /* 0x0000000200047312 */ /* 0x0040620000101c00 */
[----:B------:R-:W-:Y:S05]  /*4950*/  BRA `(.L_x_8400) ;  /* 0x0000000c00247947 */ /* 0x000fea0003800000 */
.L_x_8396:
        /* <DEDUP_REMOVED lines=10> */
.L_x_8404:
[----:B------:R-:W2:Y:S02]  /*4a00*/  LDG.E.U16 R0, desc[UR36][R2.64] ;  /* 0x0000002402007981 */ /* 0x000ea4000c1e1500 */
[----:B--2---:R-:W-:-:S05]  /*4a10*/  HADD2.F32 R0, -RZ, R0.H0_H0 ;  /* 0x20000000ff007230 */ /* 0x004fca0000004100 */
[----:B------:R-:W-:-:S04]  /*4a20*/  FMUL.FTZ R0, R0, 1 ;  /* 0x3f80000000007820 */ /* 0x000fc80000410000 */
[----:B------:R0:W1:Y:S01]  /*4a30*/  F2F.F64.F32 R4, R0 ;  /* 0x0000000000047310 */ /* 0x0000620000201800 */
[----:B------:R-:W-:Y:S05]  /*4a40*/  BRA `(.L_x_8400) ;  /* 0x0000000800e87947 */ /* 0x000fea0003800000 */
.L_x_8403:
        /* <DEDUP_REMOVED lines=10> */
.L_x_8406:
[----:B------:R-:W2:Y:S02]  /*4af0*/  LDG.E.U16 R2, desc[UR36][R2.64] ;  /* 0x0000002402027981 */ /* 0x000ea4000c1e1500 */
[----:B--2---:R-:W-:-:S05]  /*4b00*/  HADD2.F32 R0, -RZ, R2.H0_H0 ;  /* 0x20000002ff007230 */ /* 0x004fca0000004100 */
[----:B------:R-:W-:-:S04]  /*4b10*/  FMUL.FTZ R0, R0, 1 ;  /* 0x3f80000000007820 */ /* 0x000fc80000410000 */
[----:B------:R0:W1:Y:S01]  /*4b20*/  F2F.F64.F32 R4, R0 ;  /* 0x0000000000047310 */ /* 0x0000620000201800 */
[----:B------:R-:W-:Y:S05]  /*4b30*/  BRA `(.L_x_8400) ;  /* 0x0000000800ac7947 */ /* 0x000fea0003800000 */
.L_x_8405:
[----:B------:R0:W5:Y:S01]  /*4b40*/  LDG.E.64 R4, desc[UR36][R2.64] ;  /* 0x0000002402047981 */ /* 0x000162000c1e1b00 */
[----:B------:R-:W-:Y:S05]  /*4b50*/  BRA `(.L_x_8400) ;  /* 0x0000000800a47947 */ /* 0x000fea0003800000 */
.L_x_8395:
        /* <DEDUP_REMOVED lines=10> */
[----:B--2---:R-:W-:-:S04]  /*4c00*/  ISETP.NE.AND P0, PT, R2, RZ, PT ;  /* 0x000000ff0200720c */ /* 0x004fc80003f05270 */
[----:B------:R-:W-:Y:S01]  /*4c10*/  FSEL R5, RZ, 1.875, !P0 ;  /* 0x3ff00000ff057808 */ /* 0x000fe20004000000 */
[----:B------:R-:W-:Y:S08]  /*4c20*/  BRA `(.L_x_8400) ;  /* 0x0000000800707947 */ /* 0x000ff00003800000 */
.L_x_8409:
[----:B------:R0:W5:Y:S01]  /*4c30*/  LDG.E.64 R4, desc[UR36][R2.64] ;  /* 0x0000002402047981 */ /* 0x000162000c1e1b00 */
[----:B------:R-:W-:Y:S05]  /*4c40*/  BRA `(.L_x_8400) ;  /* 0x0000000800687947 */ /* 0x000fea0003800000 */
.L_x_8408:
        /* <DEDUP_REMOVED lines=27> */
.L_x_8411:
        /* <DEDUP_REMOVED lines=14> */
.L_x_8410:
[----:B------:R-:W2:Y:S02]  /*4ee0*/  LDG.E.U16 R0, desc[UR36][R2.64] ;  /* 0x0000002402007981 */ /* 0x000ea4000c1e1500 */
[----:B--2---:R-:W-:-:S05]  /*4ef0*/  SHF.L.U32 R0, R0, 0x10, RZ ;  /* 0x0000001000007819 */ /* 0x004fca00000006ff */
[----:B------:R-:W-:-:S04]  /*4f00*/  FMUL.FTZ R0, R0, 1 ;  /* 0x3f80000000007820 */ /* 0x000fc80000410000 */
[----:B------:R3:W4:Y:S01]  /*4f10*/  F2F.F64.F32 R4, R0 ;  /* 0x0000000000047310 */ /* 0x0007220000201800 */
[----:B------:R-:W-:Y:S05]  /*4f20*/  BRA `(.L_x_8400) ;  /* 0x0000000400b07947 */ /* 0x000fea0003800000 */
.L_x_8407:
        /* <DEDUP_REMOVED lines=11> */
.L_x_8414:
        /* <DEDUP_REMOVED lines=21> */
.L_x_8416:
[----:B------:R-:W-:Y:S05]  /*5130*/  BSYNC.RECONVERGENT B0 ;  /* 0x0000000000007941 */ /* 0x000fea0003800200 */
.L_x_8415:
[----:B------:R-:W-:Y:S01]  /*5140*/  IMAD.SHL.U32 R0, R0, 0x100000, RZ ;  /* 0x0010000000007824 */ /* 0x000fe200078e00ff */
[----:B------:R-:W-:-:S04]  /*5150*/  LEA R2, R2, 0x3b800000, 0x17 ;  /* 0x3b80000002027811 */ /* 0x000fc800078eb8ff */
[----:B------:R-:W-:-:S05]  /*5160*/  LOP3.LUT R0, R2, R0, R7, 0xfe, !PT ;  /* 0x0000000002007212 */ /* 0x000fca00078efe07 */
[----:B------:R-:W-:-:S04]  /*5170*/  FMUL.FTZ R0, R0, 1 ;  /* 0x3f80000000007820 */ /* 0x000fc80000410000 */
[----:B------:R0:W1:Y:S01]  /*5180*/  F2F.F64.F32 R4, R0 ;  /* 0x0000000000047310 */ /* 0x0000620000201800 */
[----:B------:R-:W-:Y:S05]  /*5190*/  BRA `(.L_x_8400) ;  /* 0x0000000400147947 */ /* 0x000fea0003800000 */
.L_x_8413:
[----:B------:R-:W2:Y:S01]  /*51a0*/  LDG.E.U8 R3, desc[UR36][R2.64] ;  /* 0x0000002402037981 */ /* 0x000ea2000c1e1100 */
        /* <DEDUP_REMOVED lines=20> */
.L_x_8418:
[----:B------:R-:W-:Y:S05]  /*52f0*/  BSYNC.RECONVERGENT B0 ;  /* 0x0000000000007941 */ /* 0x000fea0003800200 */
.L_x_8417:
[----:B------:R-:W-:Y:S02]  /*5300*/  SHF.L.U32 R0, R0, 0x15, RZ ;  /* 0x0000001500007819 */ /* 0x000fe400000006ff */
[----:B------:R-:W-:-:S04]  /*5310*/  LEA R2, R2, 0x37800000, 0x17 ;  /* 0x3780000002027811 */ /* 0x000fc800078eb8ff */
[----:B------:R-:W-:-:S05]  /*5320*/  LOP3.LUT R0, R2, R0, R7, 0xfe, !PT ;  /* 0x0000000002007212 */ /* 0x000fca00078efe07 */
[----:B------:R-:W-:-:S04]  /*5330*/  FMUL.FTZ R0, R0, 1 ;  /* 0x3f80000000007820 */ /* 0x000fc80000410000 */
[----:B------:R0:W1:Y:S01]  /*5340*/  F2F.F64.F32 R4, R0 ;  /* 0x0000000000047310 */ /* 0x0000620000201800 */
[----:B------:R-:W-:Y:S05]  /*5350*/  BRA `(.L_x_8400) ;  /* 0x0000000000a47947 */ /* 0x000fea0003800000 */
.L_x_8412:
[----:B------:R-:W-:-:S09]  /*5360*/  UISETP.NE.AND UP0, UPT, UR4, 0x1c, UPT ;  /* 0x0000001c0400788c */ /* 0x000fd2000bf05270 */
[----:B------:R-:W-:Y:S05]  /*5370*/  BRA.U !UP0, `(.L_x_8419) ;  /* 0x0000000108947547 */ /* 0x000fea000b800000 */
[----:B------:R-:W-:-:S09]  /*5380*/  UISETP.NE.AND UP0, UPT, UR4, 0x1d, UPT ;  /* 0x0000001d0400788c */ /* 0x000fd2000bf05270 */
[----:B------:R-:W-:Y:S05]  /*5390*/  BRA.U !UP0, `(.L_x_8420) ;  /* 0x0000000108807547 */ /* 0x000fea000b800000 */
[----:B------:R-:W-:-:S09]  /*53a0*/  UISETP.NE.AND UP0, UPT, UR4, 0x2c, UPT ;  /* 0x0000002c0400788c */ /* 0x000fd2000bf05270 */
[----:B------:R-:W-:Y:S05]  /*53b0*/  BRA.U UP0, `(.L_x_8399) ;  /* 0x0000000100307547 */ /* 0x000fea000b800000 */
[----:B------:R-:W2:Y:S01]  /*53c0*/  LDG.E.U8 R0, desc[UR36][R2.64] ;  /* 0x0000002402007981 */ /* 0x000ea2000c1e1100 */
[----:B------:R-:W-:Y:S02]  /*53d0*/  HFMA2 R5, -RZ, RZ, 0.5, 0 ;  /* 0x38000000ff057431 */ /* 0x000fe400000001ff */
        /* <DEDUP_REMOVED lines=10> */
.L_x_8399:
        /* <DEDUP_REMOVED lines=16> */
.L_x_8421:
[----:B------:R-:W-:Y:S01]  /*5580*/  CS2R R4, SRZ ;  /* 0x0000000000047805 */ /* 0x000fe2000001ff00 */
[----:B------:R-:W-:Y:S06]  /*5590*/  BRA `(.L_x_8400) ;  /* 0x0000000000147947 */ /* 0x000fec0003800000 */
.L_x_8420:
[----:B------:R-:W2:Y:S02]  /*55a0*/  LDG.E.64 R4, desc[UR36][R2.64] ;  /* 0x0000002402047981 */ /* 0x000ea4000c1e1b00 */
[----:B--2---:R-:W0:Y:S01]  /*55b0*/  I2F.F64.U64 R4, R4 ;  /* 0x0000000400047312 */ /* 0x004e220000301800 */
[----:B------:R-:W-:Y:S05]  /*55c0*/  BRA `(.L_x_8400) ;  /* 0x0000000000087947 */ /* 0x000fea0003800000 */
.L_x_8419:
[----:B------:R-:W2:Y:S02]  /*55d0*/  LDG.E R2, desc[UR36][R2.64] ;  /* 0x0000002402027981 */ /* 0x000ea4000c1e1900 */
[----:B--2---:R0:W1:Y:S02]  /*55e0*/  I2F.F64.U32 R4, R2 ;  /* 0x0000000200047312 */ /* 0x0040640000201800 */
.L_x_8400:
[----:B------:R-:W-:Y:S05]  /*55f0*/  BSYNC.RECONVERGENT B6 ;  /* 0x0000000000067941 */ /* 0x000fea0003800200 */
.L_x_8394:
        /* <DEDUP_REMOVED lines=19> */
.L_x_8425:
[----:B------:R-:W0:Y:S02]  /*5730*/  F2I.S64.F64.TRUNC R4, R4 ;  /* 0x0000000400047311 */ /* 0x000e24000030d900 */
[----:B0-----:R-:W-:-:S05]  /*5740*/  MOV R7, R4 ;  /* 0x0000000400077202 */ /* 0x001fca0000000f00 */
[----:B------:R4:W-:Y:S01]  /*5750*/  STG.E.U8 desc[UR36][R2.64], R7 ;  /* 0x0000000702007986 */ /* 0x0009e2000c101124 */
[----:B------:R-:W-:Y:S05]  /*5760*/  BRA `(.L_x_8427) ;  /* 0x0000000c00e07947 */ /* 0x000fea0003800000 */
.L_x_8424:
        /* <DEDUP_REMOVED lines=9> */
.L_x_8429:
[----:B------:R-:W0:Y:S02]  /*5800*/  F2I.F64.TRUNC R5, R4 ;  /* 0x0000000400057311 */ /* 0x000e24000030d100 */
[----:B0-----:R2:W-:Y:S01]  /*5810*/  STG.E desc[UR36][R2.64], R5 ;  /* 0x0000000502007986 */ /* 0x0015e2000c101924 */
[----:B------:R-:W-:Y:S05]  /*5820*/  BRA `(.L_x_8427) ;  /* 0x0000000c00b07947 */ /* 0x000fea0003800000 */
.L_x_8428:
[----:B------:R-:W0:Y:S02]  /*5830*/  F2I.F64.TRUNC R5, R4 ;  /* 0x0000000400057311 */ /* 0x000e24000030d100 */
[----:B0-----:R0:W-:Y:S01]  /*5840*/  STG.E.U16 desc[UR36][R2.64], R5 ;  /* 0x0000000502007986 */ /* 0x0011e2000c101524 */
[----:B------:R-:W-:Y:S05]  /*5850*/  BRA `(.L_x_8427) ;  /* 0x0000000c00a47947 */ /* 0x000fea0003800000 */
.L_x_8423:
        /* <DEDUP_REMOVED lines=13> */
.L_x_8431:
[----:B------:R-:W-:Y:S01]  /*5930*/  UMOV UR4, 0xf0000000 ;  /* 0xf000000000047882 */ /* 0x000fe20000000000 */
[----:B------:R-:W-:Y:S01]  /*5940*/  UMOV UR5, 0x380fffff ;  /* 0x380fffff00057882 */ /* 0x000fe20000000000 */
[----:B---3--:R-:W0:Y:S01]  /*5950*/  F2F.F32.F64 R0, R4 ;  /* 0x0000000400007310 */ /* 0x008e220000301000 */
[----:B------:R-:W-:-:S14]  /*5960*/  DSETP.GEU.AND P0, PT, |R4|, UR4, PT ;  /* 0x0000000404007e2a */ /* 0x000fdc000bf0e200 */
[----:B0-----:R-:W-:-:S05]  /*5970*/  @!P0 FMUL R0, R0, 1.175494350822287508e-38 ;  /* 0x0080000000008820 */ /* 0x001fca0000400000 */
[----:B------:R-:W-:-:S05]  /*5980*/  F2FP.F16.F32.PACK_AB R0, RZ, R0 ;  /* 0x00000000ff00723e */ /* 0x000fca00000000ff */
[----:B------:R0:W-:Y:S01]  /*5990*/  STG.E.U16 desc[UR36][R2.64], R0 ;  /* 0x0000000002007986 */ /* 0x0001e2000c101524 */
[----:B------:R-:W-:Y:S05]  /*59a0*/  BRA `(.L_x_8427) ;  /* 0x0000000c00507947 */ /* 0x000fea0003800000 */
.L_x_8430:
        /* <DEDUP_REMOVED lines=14> */
.L_x_8433:
[----:B------:R-:W-:Y:S01]  /*5a90*/  UMOV UR4, 0xf0000000 ;  /* 0xf000000000047882 */ /* 0x000fe20000000000 */
[----:B------:R-:W-:Y:S01]  /*5aa0*/  UMOV UR5, 0x380fffff ;  /* 0x380fffff00057882 */ /* 0x000fe20000000000 */
[----:B---3--:R-:W0:Y:S01]  /*5ab0*/  F2F.F32.F64 R0, R4 ;  /* 0x0000000400007310 */ /* 0x008e220000301000 */
[----:B------:R-:W-:-:S14]  /*5ac0*/  DSETP.GEU.AND P0, PT, |R4|, UR4, PT ;  /* 0x0000000404007e2a */ /* 0x000fdc000bf0e200 */
[----:B0-----:R-:W-:-:S05]  /*5ad0*/  @!P0 FMUL R0, R0, 1.175494350822287508e-38 ;  /* 0x0080000000008820 */ /* 0x001fca0000400000 */
[----:B------:R-:W-:-:S04]  /*5ae0*/  F2FP.F16.F32.PACK_AB R5, RZ, R0 ;  /* 0x00000000ff05723e */ /* 0x000fc800000000ff */
[----:B------:R-:W-:-:S05]  /*5af0*/  PRMT R5, R5, 0x5410, RZ ;  /* 0x0000541005057816 */ /* 0x000fca00000000ff */
[----:B------:R0:W-:Y:S01]  /*5b00*/  STG.E desc[UR36][R2.64], R5 ;  /* 0x0000000502007986 */ /* 0x0001e2000c101924 */
[----:B------:R-:W-:Y:S05]  /*5b10*/  BRA `(.L_x_8427) ;  /* 0x0000000800f47947 */ /* 0x000fea0003800000 */
.L_x_8432:
[----:B------:R0:W-:Y:S01]  /*5b20*/  STG.E.64 desc[UR36][R2.64], R4 ;  /* 0x0000000402007986 */ /* 0x0001e2000c101b24 */
[----:B------:R-:W-:Y:S05]  /*5b30*/  BRA `(.L_x_8427) ;  /* 0x0000000800ec7947 */ /* 0x000fea0003800000 */
.L_x_8422:
        /* <DEDUP_REMOVED lines=13> */
.L_x_8437:
[----:B------:R-:W-:Y:S01]  /*5c10*/  UMOV UR4, 0xf0000000 ;  /* 0xf000000000047882 */ /* 0x000fe20000000000 */
[----:B------:R-:W-:Y:S01]  /*5c20*/  UMOV UR5, 0x380fffff ;  /* 0x380fffff00057882 */ /* 0x000fe20000000000 */
[----:B------:R-:W0:Y:S01]  /*5c30*/  F2F.F32.F64 R7, R4 ;  /* 0x0000000400077310 */ /* 0x000e220000301000 */
[----:B------:R-:W-:Y:S01]  /*5c40*/  DSETP.GEU.AND P0, PT, |R4|, UR4, PT ;  /* 0x0000000404007e2a */ /* 0x000fe2000bf0e200 */
[----:B------:R-:W-:Y:S01]  /*5c50*/  BSSY.RECONVERGENT B0, `(.L_x_8438) ;  /* 0x0000014000007945 */ /* 0x000fe20003800200 */
[----:B---3--:R-:W-:-:S12]  /*5c60*/  MOV R0, 0x80 ;  /* 0x0000008000007802 */ /* 0x008fd80000000f00 */
        /* <DEDUP_REMOVED lines=16> */
.L_x_8440:
[----:B------:R-:W-:-:S04]  /*5d70*/  SHF.R.U32.HI R5, RZ, 0x18, R7 ;  /* 0x00000018ff057819 */ /* 0x000fc80000011607 */
[----:B------:R-:W-:-:S07]  /*5d80*/  LOP3.LUT R0, R0, 0x80, R5, 0xf8, !PT ;  /* 0x0000008000007812 */ /* 0x000fce00078ef805 */
.L_x_8439:
[----:B------:R-:W-:Y:S05]  /*5d90*/  BSYNC.RECONVERGENT B0 ;  /* 0x0000000000007941 */ /* 0x000fea0003800200 */
.L_x_8438:
[----:B------:R0:W-:Y:S01]  /*5da0*/  STG.E.U8 desc[UR36][R2.64], R0 ;  /* 0x0000000002007986 */ /* 0x0001e2000c101124 */
[----:B------:R-:W-:Y:S05]  /*5db0*/  BRA `(.L_x_8427) ;  /* 0x00000008004c7947 */ /* 0x000fea0003800000 */
.L_x_8436:
        /* <DEDUP_REMOVED lines=22> */
.L_x_8443:
[----:B------:R-:W-:-:S04]  /*5f20*/  SHF.R.U32.HI R5, RZ, 0x18, R7 ;  /* 0x00000018ff057819 */ /* 0x000fc80000011607 */
[----:B------:R-:W-:-:S07]  /*5f30*/  LOP3.LUT R0, R0, 0x80, R5, 0xf8, !PT ;  /* 0x0000008000007812 */ /* 0x000fce00078ef805 */
.L_x_8442:
[----:B------:R-:W-:Y:S05]  /*5f40*/  BSYNC.RECONVERGENT B0 ;  /* 0x0000000000007941 */ /* 0x000fea0003800200 */
.L_x_8441:
[----:B------:R0:W-:Y:S01]  /*5f50*/  STG.E.U8 desc[UR36][R2.64], R0 ;  /* 0x0000000002007986 */ /* 0x0001e2000c101124 */
[----:B------:R-:W-:Y:S05]  /*5f60*/  BRA `(.L_x_8427) ;  /* 0x0000000400e07947 */ /* 0x000fea0003800000 */
.L_x_8435:
        /* <DEDUP_REMOVED lines=15> */
[--C-:B---3--:R-:W-:Y:S02]  /*6060*/  @P1 SHF.R.U32.HI R0, RZ, 0x16, R8.reuse ;  /* 0x00000016ff001819 */ /* 0x108fe40000011608 */
        /* <DEDUP_REMOVED lines=10> */
.L_x_8445:
[----:B------:R-:W0:Y:S02]  /*6110*/  F2I.U64.F64.TRUNC R4, R4 ;  /* 0x0000000400047311 */ /* 0x000e24000030d800 */
[----:B0-----:R0:W-:Y:S01]  /*6120*/  STG.E.64 desc[UR36][R2.64], R4 ;  /* 0x0000000402007986 */ /* 0x0011e2000c101b24 */
[----:B------:R-:W-:Y:S05]  /*6130*/  BRA `(.L_x_8427) ;  /* 0x00000004006c7947 */ /* 0x000fea0003800000 */
.L_x_8444:
[----:B------:R-:W0:Y:S02]  /*6140*/  F2I.U32.F64.TRUNC R5, R4 ;  /* 0x0000000400057311 */ /* 0x000e24000030d000 */
[----:B0-----:R0:W-:Y:S01]  /*6150*/  STG.E desc[UR36][R2.64], R5 ;  /* 0x0000000502007986 */ /* 0x0011e2000c101924 */
[----:B------:R-:W-:Y:S05]  /*6160*/  BRA `(.L_x_8427) ;  /* 0x0000000400607947 */ /* 0x000fea0003800000 */
.L_x_8434:
        /* <DEDUP_REMOVED lines=10> */
.L_x_8447:
[----:B------:R-:W-:-:S05]  /*6210*/  CS2R R6, SRZ ;  /* 0x0000000000067805 */ /* 0x000fca000001ff00 */
[----:B------:R0:W-:Y:S01]  /*6220*/  STG.E.128 desc[UR36][R2.64], R4 ;  /* 0x0000000402007986 */ /* 0x0001e2000c101d24 */
[----:B------:R-:W-:Y:S05]  /*6230*/  BRA `(.L_x_8427) ;  /* 0x00000004002c7947 */ /* 0x000fea0003800000 */
.L_x_8446:
[----:B------:R-:W-:-:S09]  /*6240*/  UISETP.NE.AND UP0, UPT, UR4, 0xf, UPT ;  /* 0x0000000f0400788c */ /* 0x000fd2000bf05270 */
[----:B------:R-:W-:Y:S05]  /*6250*/  BRA.U !UP0, `(.L_x_8448) ;  /* 0x0000000508087547 */ /* 0x000fea000b800000 */
[----:B------:R-:W-:-:S09]  /*6260*/  UISETP.NE.AND UP0, UPT, UR4, 0x17, UPT ;  /* 0x000000170400788c */ /* 0x000fd2000bf05270 */
[----:B------:R-:W-:Y:S05]  /*6270*/  BRA.U !UP0, `(.L_x_8449) ;  /* 0x0000000108a07547 */ /* 0x000fea000b800000 */
[----:B------:R-:W-:-:S09]  /*6280*/  UISETP.NE.AND UP0, UPT, UR4, 0x18, UPT ;  /* 0x000000180400788c */ /* 0x000fd2000bf05270 */
[----:B------:R-:W-:Y:S05]  /*6290*/  BRA.U !UP0, `(.L_x_8450) ;  /* 0x0000000108447547 */ /* 0x000fea000b800000 */
.L_x_8426:
[----:B---3--:R-:W-:Y:S01]  /*62a0*/  MOV R0, 0x0 ;  /* 0x0000000000007802 */ /* 0x008fe20000000f00 */
        /* <DEDUP_REMOVED lines=15> */
.L_x_8451:
[----:B------:R-:W-:Y:S05]  /*63a0*/  BRA `(.L_x_8427) ;  /* 0x0000000000d07947 */ /* 0x000fea0003800000 */
.L_x_8450:
[----:B------:R-:W-:Y:S01]  /*63b0*/  UMOV UR4, 0xf0000000 ;  /* 0xf000000000047882 */ /* 0x000fe20000000000 */
[----:B------:R-:W-:Y:S01]  /*63c0*/  UMOV UR5, 0x380fffff ;  /* 0x380fffff00057882 */ /* 0x000fe20000000000 */
[----:B------:R-:W0:Y:S01]  /*63d0*/  F2F.F32.F64 R9, R4 ;  /* 0x0000000400097310 */ /* 0x000e220000301000 */
[----:B------:R-:W-:Y:S01]  /*63e0*/  DSETP.GEU.AND P0, PT, |R4|, UR4, PT ;  /* 0x0000000404007e2a */ /* 0x000fe2000bf0e200 */
[----:B------:R-:W-:Y:S01]  /*63f0*/  BSSY.RECONVERGENT B0, `(.L_x_8452) ;  /* 0x000000d000007945 */ /* 0x000fe20003800200 */
[----:B---3--:R-:W-:-:S12]  /*6400*/  IMAD.MOV.U32 R0, RZ, RZ, 0x7f ;  /* 0x0000007fff007424 */ /* 0x008fd800078e00ff */
        /* <DEDUP_REMOVED lines=11> */
.L_x_8453:
[----:B------:R-:W-:Y:S05]  /*64c0*/  BSYNC.RECONVERGENT B0 ;  /* 0x0000000000007941 */ /* 0x000fea0003800200 */
.L_x_8452:
[----:B------:R-:W-:-:S05]  /*64d0*/  LOP3.LUT R7, R0, 0x80, R7, 0xf8, !PT ;  /* 0x0000008000077812 */ /* 0x000fca00078ef807 */
[----:B------:R0:W-:Y:S01]  /*64e0*/  STG.E.U8 desc[UR36][R2.64], R7 ;  /* 0x0000000702007986 */ /* 0x0001e2000c101124 */
[----:B------:R-:W-:Y:S05]  /*64f0*/  BRA `(.L_x_8427) ;  /* 0x00000000007c7947 */ /* 0x000fea0003800000 */
.L_x_8449:
        /* <DEDUP_REMOVED lines=10> */
[----:B---3--:R-:W-:-:S04]  /*65a0*/  @P0 SHF.R.U32.HI R0, RZ, 0x15, R7 ;  /* 0x00000015ff000819 */ /* 0x008fc80000011607 */
[----:B------:R-:W-:-:S04]  /*65b0*/  @P0 LOP3.LUT R0, R0, 0x1, RZ, 0xc0, !PT ;  /* 0x0000000100000812 */ /* 0x000fc800078ec0ff */
[----:B------:R-:W-:-:S04]  /*65c0*/  @P0 IADD3 R0, PT, PT, R7, 0x80fffff, R0 ;  /* 0x080fffff07000810 */ /* 0x000fc80007ffe000 */
[----:B------:R-:W-:Y:S01]  /*65d0*/  @P0 SHF.R.U32.HI R0, RZ, 0x15, R0 ;  /* 0x00000015ff000819 */ /* 0x000fe20000011600 */
[----:B------:R-:W-:Y:S01]  /*65e0*/  @!P0 FADD.FTZ R0, R6, 128 ;  /* 0x4300000006008421 */ /* 0x000fe20000010000 */
[----:B------:R-:W-:Y:S06]  /*65f0*/  BRA `(.L_x_8456) ;  /* 0x00000000000c7947 */ /* 0x000fec0003800000 */
.L_x_8455:
[----:B------:R-:W-:Y:S02]  /*6600*/  ISETP.GT.U32.AND P0, PT, R6, 0x7f800000, PT ;  /* 0x7f8000000600780c */ /* 0x000fe40003f04070 */
[----:B---3--:R-:W-:-:S04]  /*6610*/  MOV R0, 0x7f ;  /* 0x0000007f00007802 */ /* 0x008fc80000000f00 */
[----:B------:R-:W-:-:S07]  /*6620*/  SEL R0, R0, 0x7c, P0 ;  /* 0x0000007c00007807 */ /* 0x000fce0000000000 */
.L_x_8456:
[----:B------:R-:W-:Y:S05]  /*6630*/  BSYNC.RECONVERGENT B0 ;  /* 0x0000000000007941 */ /* 0x000fea0003800200 */
.L_x_8454:
[----:B------:R-:W-:-:S04]  /*6640*/  SHF.R.U32.HI R5, RZ, 0x18, R7 ;  /* 0x00000018ff057819 */ /* 0x000fc80000011607 */
[----:B------:R-:W-:-:S05]  /*6650*/  LOP3.LUT R5, R0, 0x80, R5, 0xf8, !PT ;  /* 0x0000008000057812 */ /* 0x000fca00078ef805 */
[----:B------:R0:W-:Y:S01]  /*6660*/  STG.E.U8 desc[UR36][R2.64], R5 ;  /* 0x0000000502007986 */ /* 0x0001e2000c101124 */
[----:B------:R-:W-:Y:S05]  /*6670*/  BRA `(.L_x_8427) ;  /* 0x00000000001c7947 */ /* 0x000fea0003800000 */
.L_x_8448:
[----:B------:R-:W-:Y:S01]  /*6680*/  UMOV UR4, 0xf0000000 ;  /* 0xf000000000047882 */ /* 0x000fe20000000000 */
[----:B------:R-:W-:Y:S01]  /*6690*/  UMOV UR5, 0x380fffff ;  /* 0x380fffff00057882 */ /* 0x000fe20000000000 */
[----:B---3--:R-:W0:Y:S01]  /*66a0*/  F2F.F32.F64 R0, R4 ;  /* 0x0000000400007310 */ /* 0x008e220000301000 */
[----:B------:R-:W-:-:S14]  /*66b0*/  DSETP.GEU.AND P0, PT, |R4|, UR4, PT ;  /* 0x0000000404007e2a */ /* 0x000fdc000bf0e200 */
[----:B0-----:R-:W-:-:S05]  /*66c0*/  @!P0 FMUL R0, R0, 1.175494350822287508e-38 ;  /* 0x0080000000008820 */ /* 0x001fca0000400000 */
[----:B------:R-:W-:-:S05]  /*66d0*/  F2FP.BF16.F32.PACK_AB R0, RZ, R0 ;  /* 0x00000000ff00723e */ /* 0x000fca00000010ff */
[----:B------:R0:W-:Y:S02]  /*66e0*/  STG.E.U16 desc[UR36][R2.64], R0 ;  /* 0x0000000002007986 */ /* 0x0001e4000c101524 */
.L_x_8427:
[----:B------:R-:W-:-:S07]  /*66f0*/  VIADD R17, R17, 0x80 ;  /* 0x0000008011117836 */ /* 0x000fce0000000000 */
.L_x_8392:
[----:B------:R-:W-:Y:S05]  /*6700*/  BSYNC.RECONVERGENT B7 ;  /* 0x0000000000077941 */ /* 0x000fea0003800200 */
.L_x_8391:
[----:B------:R-:W5:Y:S01]  /*6710*/  LDCU UR4, c[0x0][0x380] ;  /* 0x00007000ff0477ac */ /* 0x000f620008000800 */
[----:B------:R-:W-:Y:S01]  /*6720*/  BSSY.RECONVERGENT B7, `(.L_x_8457) ;  /* 0x0000330000077945 */ /* 0x000fe20003800200 */
[----:B-----5:R-:W-:-:S13]  /*6730*/  ISETP.GE.AND P0, PT, R17, UR4, PT ;  /* 0x0000000411007c0c */ /* 0x020fda000bf06270 */
[----:B------:R-:W-:Y:S05]  /*6740*/  @P0 BRA `(.L_x_8458) ;  /* 0x0000003000b40947 */ /* 0x000fea0003800000 */
[----:B------:R-:W5:Y:S01]  /*6750*/  LDCU UR4, c[0x0][0x388] ;  /* 0x00007100ff0477ac */ /* 0x000f620008000800 */
[----:B0-234-:R-:W-:Y:S01]  /*6760*/  MOV R0, RZ ;  /* 0x000000ff00007202 */ /* 0x01dfe20000000f00 */
[----:B------:R-:W-:Y:S01]  /*6770*/  IMAD.MOV.U32 R16, RZ, RZ, RZ ;  /* 0x000000ffff107224 */ /* 0x000fe200078e00ff */
[----:B-----5:R-:W-:-:S09]  /*6780*/  UISETP.NE.AND UP0, UPT, UR4, URZ, UPT ;  /* 0x000000ff0400728c */ /* 0x020fd2000bf05270 */
[----:B------:R-:W-:Y:S05]  /*6790*/  BRA.U !UP0, `(.L_x_8459) ;  /* 0x0000001108a87547 */ /* 0x000fea000b800000 */
[----:B------:R-:W1:Y:S01]  /*67a0*/  LDCU.64 UR4, c[0x0][0x390] ;  /* 0x00007200ff0477ac */ /* 0x000e620008000a00 */
[----:B------:R-:W-:Y:S01]  /*67b0*/  HFMA2 R16, -RZ, RZ, 0, 0 ;  /* 0x00000000ff107431 */ /* 0x000fe200000001ff */
[----:B------:R-:W0:Y:S01]  /*67c0*/  LDCU UR6, c[0x0][0x38c] ;  /* 0x00007180ff0677ac */ /* 0x000e220008000800 */
[----:B------:R-:W2:Y:S01]  /*67d0*/  LDCU.64 UR8, c[0x0][0x4b8] ;  /* 0x00009700ff0877ac */ /* 0x000ea20008000a00 */
[----:B------:R-:W-:Y:S02]  /*67e0*/  UISETP.NE.AND UP0, UPT, UR40, URZ, UPT ;  /* 0x000000ff2800728c */ /* 0x000fe4000bf05270 */
[----:B-1----:R-:W-:-:S05]  /*67f0*/  IMAD.HI.U32 R2, R17, UR4, R16 ;  /* 0x0000000411027c27 */ /* 0x002fca000f8e0010 */
        /* <DEDUP_REMOVED lines=292> */
.L_x_8459:
[----:B------:R-:W1:Y:S01]  /*7a40*/  LDCU.64 UR6, c[0x0][0x588] ;  /* 0x0000b100ff0677ac */ /* 0x000e620008000a00 */
[----:B------:R-:W-:Y:S01]  /*7a50*/  BSSY.RECONVERGENT B6, `(.L_x_8460) ;  /* 0x00000ec000067945 */ /* 0x000fe20003800200 */
[----:B------:R-:W-:-:S04]  /*7a60*/  UPRMT UR4, UR42, 0x9910, URZ ;  /* 0x000099102a047896 */ /* 0x000fc800080000ff */
[----:B------:R-:W-:Y:S01]  /*7a70*/  UISETP.GT.AND UP0, UPT, UR4, 0x9, UPT ;  /* 0x000000090400788c */ /* 0x000fe2000bf04270 */
[----:B-1----:R-:W-:-:S04]  /*7a80*/  IADD3 R2, P0, PT, R0, UR6, RZ ;  /* 0x0000000600027c10 */ /* 0x002fc8000ff1e0ff */
        /* <DEDUP_REMOVED lines=13> */
.L_x_8464:
[----:B------:R-:W2:Y:S02]  /*7b60*/  LDG.E.U8 R2, desc[UR36][R2.64] ;  /* 0x0000002402027981 */ /* 0x000ea4000c1e1100 */
[----:B--2---:R0:W1:Y:S01]  /*7b70*/  I2F.F64.U16 R4, R2 ;  /* 0x0000000200047312 */ /* 0x0040620000101800 */
[----:B------:R-:W-:Y:S05]  /*7b80*/  BRA `(.L_x_8466) ;  /* 0x0000000c00607947 */ /* 0x000fea0003800000 */
.L_x_8463:
[----:B------:R-:W-:-:S09]  /*7b90*/  UISETP.NE.AND UP0, UPT, UR4, 0x2, UPT ;  /* 0x000000020400788c */ /* 0x000fd2000bf05270 */
[----:B------:R-:W-:Y:S05]  /*7ba0*/  BRA.U !UP0, `(.L_x_8467) ;  /* 0x0000000108287547 */ /* 0x000fea000b800000 */
[----:B------:R-:W-:-:S09]  /*7bb0*/  UISETP.NE.AND UP0, UPT, UR4, 0x3, UPT ;  /* 0x000000030400788c */ /* 0x000fd2000bf05270 */
[----:B------:R-:W-:Y:S05]  /*7bc0*/  BRA.U !UP0, `(.L_x_8468) ;  /* 0x0000000108147547 */ /* 0x000fea000b800000 */
[----:B------:R-:W-:-:S09]  /*7bd0*/  UISETP.NE.AND UP0, UPT, UR4, 0x4, UPT ;  /* 0x000000040400788c */ /* 0x000fd2000bf05270 */
[----:B------:R-:W-:Y:S05]  /*7be0*/  BRA.U UP0, `(.L_x_8465) ;  /* 0x0000000900ec7547 */ /* 0x000fea000b800000 */
[----:B------:R-:W2:Y:S02]  /*7bf0*/  LDG.E.64 R4, desc[UR36][R2.64] ;  /* 0x0000002402047981 */ /* 0x000ea4000c1e1b00 */
[----:B--2---:R-:W2:Y:S01]  /*7c00*/  I2F.F64.S64 R4, R4 ;  /* 0x0000000400047312 */ /* 0x004ea20000301c00 */
[----:B------:R-:W-:Y:S05]  /*7c10*/  BRA `(.L_x_8466) ;  /* 0x0000000c003c7947 */ /* 0x000fea0003800000 */
.L_x_8468:
[----:B------:R-:W2:Y:S02]  /*7c20*/  LDG.E R2, desc[UR36][R2.64] ;  /* 0x0000002402027981 */ /* 0x000ea4000c1e1900 */
[----:B--2---:R3:W4:Y:S01]  /*7c30*/  I2F.F64 R4, R2 ;  /* 0x0000000200047312 */ /* 0x0047220000201c00 */
[----:B------:R-:W-:Y:S05]  /*7c40*/  BRA `(.L_x_8466) ;  /* 0x0000000c00307947 */ /* 0x000fea0003800000 */
.L_x_8467:
[----:B------:R-:W2:Y:S02]  /*7c50*/  LDG.E.U16 R2, desc[UR36][R2.64] ;  /* 0x0000002402027981 */ /* 0x000ea4000c1e1500 */
[----:B--2---:R0:W1:Y:S01]  /*7c60*/  I2F.F64.S16 R4, R2 ;  /* 0x0000000200047312 */ /* 0x0040620000101c00 */
[----:B------:R-:W-:Y:S05]  /*7c70*/  BRA `(.L_x_8466) ;  /* 0x0000000c00247947 */ /* 0x000fea0003800000 */
.L_x_8462:
        /* <DEDUP_REMOVED lines=10> */
.L_x_8470:
[----:B------:R-:W2:Y:S02]  /*7d20*/  LDG.E.U16 R0, desc[UR36][R2.64] ;  /* 0x0000002402007981 */ /* 0x000ea4000c1e1500 */
[----:B--2---:R-:W-:-:S05]  /*7d30*/  HADD2.F32 R0, -RZ, R0.H0_H0 ;  /* 0x20000000ff007230 */ /* 0x004fca0000004100 */
[----:B------:R-:W-:-:S04]  /*7d40*/  FMUL.FTZ R0, R0, 1 ;  /* 0x3f80000000007820 */ /* 0x000fc80000410000 */
[----:B------:R0:W1:Y:S01]  /*7d50*/  F2F.F64.F32 R4, R0 ;  /* 0x0000000000047310 */ /* 0x0000620000201800 */
[----:B------:R-:W-:Y:S05]  /*7d60*/  BRA `(.L_x_8466) ;  /* 0x0000000800e87947 */ /* 0x000fea0003800000 */
.L_x_8469:
        /* <DEDUP_REMOVED lines=10> */
.L_x_8472:
[----:B------:R-:W2:Y:S02]  /*7e10*/  LDG.E.U16 R2, desc[UR36][R2.64] ;  /* 0x0000002402027981 */ /* 0x000ea4000c1e1500 */
[----:B--2---:R-:W-:-:S05]  /*7e20*/  HADD2.F32 R0, -RZ, R2.H0_H0 ;  /* 0x20000002ff007230 */ /* 0x004fca0000004100 */
[----:B------:R-:W-:-:S04]  /*7e30*/  FMUL.FTZ R0, R0, 1 ;  /* 0x3f80000000007820 */ /* 0x000fc80000410000 */
[----:B------:R0:W1:Y:S01]  /*7e40*/  F2F.F64.F32 R4, R0 ;  /* 0x0000000000047310 */ /* 0x0000620000201800 */
[----:B------:R-:W-:Y:S05]  /*7e50*/  BRA `(.L_x_8466) ;  /* 0x0000000800ac7947 */ /* 0x000fea0003800000 */
.L_x_8471:
[----:B------:R0:W5:Y:S01]  /*7e60*/  LDG.E.64 R4, desc[UR36][R2.64] ;  /* 0x0000002402047981 */ /* 0x000162000c1e1b00 */
[----:B------:R-:W-:Y:S05]  /*7e70*/  BRA `(.L_x_8466) ;  /* 0x0000000800a47947 */ /* 0x000fea0003800000 */
.L_x_8461:
        /* <DEDUP_REMOVED lines=13> */
.L_x_8475:
[----:B------:R0:W5:Y:S01]  /*7f50*/  LDG.E.64 R4, desc[UR36][R2.64] ;  /* 0x0000002402047981 */ /* 0x000162000c1e1b00 */
[----:B------:R-:W-:Y:S05]  /*7f60*/  BRA `(.L_x_8466) ;  /* 0x0000000800687947 */ /* 0x000fea0003800000 */
.L_x_8474:
        /* <DEDUP_REMOVED lines=22> */
[----:B------:R-:W-:-:S04]  /*80d0*/  SEL R5, R5, RZ, P0 ;  /* 0x000000ff05057207 */ /* 0x000fc80000000000 */
[----:B------:R-:W-:-:S05]  /*80e0*/  LOP3.LUT R5, R5, 0x80000000, R0, 0xf8, !PT ;  /* 0x8000000005057812 */ /* 0x000fca00078ef800 */
[----:B------:R-:W-:-:S06]  /*80f0*/  FMUL.FTZ R5, R5, 1 ;  /* 0x3f80000005057820 */ /* 0x000fcc0000410000 */
[----:B------:R-:W0:Y:S01]  /*8100*/  F2F.F64.F32 R4, R5 ;  /* 0x0000000500047310 */ /* 0x000e220000201800 */
[----:B------:R-:W-:Y:S05]  /*8110*/  BRA `(.L_x_8466) ;  /* 0x0000000400fc7947 */ /* 0x000fea0003800000 */
.L_x_8477:
        /* <DEDUP_REMOVED lines=14> */
.L_x_8476:
[----:B------:R-:W2:Y:S02]  /*8200*/  LDG.E.U16 R0, desc[UR36][R2.64] ;  /* 0x0000002402007981 */ /* 0x000ea4000c1e1500 */
[----:B--2---:R-:W-:-:S04]  /*8210*/  IMAD.U32 R0, R0, 0x10000, RZ ;  /* 0x0001000000007824 */ /* 0x004fc800078e00ff */
[----:B------:R-:W-:-:S04]  /*8220*/  FMUL.FTZ R0, R0, 1 ;  /* 0x3f80000000007820 */ /* 0x000fc80000410000 */
[----:B------:R0:W1:Y:S01]  /*8230*/  F2F.F64.F32 R4, R0 ;  /* 0x0000000000047310 */ /* 0x0000620000201800 */
[----:B------:R-:W-:Y:S05]  /*8240*/  BRA `(.L_x_8466) ;  /* 0x0000000400b07947 */ /* 0x000fea0003800000 */
.L_x_8473:
        /* <DEDUP_REMOVED lines=11> */
.L_x_8480:
        /* <DEDUP_REMOVED lines=21> */
.L_x_8482:
[----:B------:R-:W-:Y:S05]  /*8450*/  BSYNC.RECONVERGENT B0 ;  /* 0x0000000000007941 */ /* 0x000fea0003800200 */
.L_x_8481:
[----:B------:R-:W-:Y:S02]  /*8460*/  SHF.L.U32 R0, R0, 0x14, RZ ;  /* 0x0000001400007819 */ /* 0x000fe400000006ff */
[----:B------:R-:W-:-:S04]  /*8470*/  LEA R2, R2, 0x3b800000, 0x17 ;  /* 0x3b80000002027811 */ /* 0x000fc800078eb8ff */
[----:B------:R-:W-:-:S05]  /*8480*/  LOP3.LUT R0, R2, R0, R7, 0xfe, !PT ;  /* 0x0000000002007212 */ /* 0x000fca00078efe07 */
[----:B------:R-:W-:-:S04]  /*8490*/  FMUL.FTZ R0, R0, 1 ;  /* 0x3f80000000007820 */ /* 0x000fc80000410000 */
[----:B------:R0:W1:Y:S01]  /*84a0*/  F2F.F64.F32 R4, R0 ;  /* 0x0000000000047310 */ /* 0x0000620000201800 */
[----:B------:R-:W-:Y:S05]  /*84b0*/  BRA `(.L_x_8466) ;  /* 0x0000000400147947 */ /* 0x000fea0003800000 */
.L_x_8479:
        /* <DEDUP_REMOVED lines=21> */
.L_x_8484:
[----:B------:R-:W-:Y:S05]  /*8610*/  BSYNC.RECONVERGENT B0 ;  /* 0x0000000000007941 */ /* 0x000fea0003800200 */
.L_x_8483:
[----:B------:R-:W-:Y:S01]  /*8620*/  IMAD.SHL.U32 R0, R0, 0x200000, RZ ;  /* 0x0020000000007824 */ /* 0x000fe200078e00ff */
[----:B------:R-:W-:-:S04]  /*8630*/  LEA R2, R2, 0x37800000, 0x17 ;  /* 0x3780000002027811 */ /* 0x000fc800078eb8ff */
[----:B------:R-:W-:-:S05]  /*8640*/  LOP3.LUT R0, R2, R0, R7, 0xfe, !PT ;  /* 0x0000000002007212 */ /* 0x000fca00078efe07 */
[----:B------:R-:W-:-:S04]  /*8650*/  FMUL.FTZ R0, R0, 1 ;  /* 0x3f80000000007820 */ /* 0x000fc80000410000 */
[----:B------:R0:W1:Y:S01]  /*8660*/  F2F.F64.F32 R4, R0 ;  /* 0x0000000000047310 */ /* 0x0000620000201800 */
[----:B------:R-:W-:Y:S05]  /*8670*/  BRA `(.L_x_8466) ;  /* 0x0000000000a47947 */ /* 0x000fea0003800000 */
.L_x_8478:
        /* <DEDUP_REMOVED lines=18> */
.L_x_8465:
        /* <DEDUP_REMOVED lines=16> */
.L_x_8487:
[----:B------:R-:W-:Y:S01]  /*88a0*/  CS2R R4, SRZ ;  /* 0x0000000000047805 */ /* 0x000fe2000001ff00 */
[----:B------:R-:W-:Y:S06]  /*88b0*/  BRA `(.L_x_8466) ;  /* 0x0000000000147947 */ /* 0x000fec0003800000 */
.L_x_8486:
[----:B------:R-:W2:Y:S02]  /*88c0*/  LDG.E.64 R4, desc[UR36][R2.64] ;  /* 0x0000002402047981 */ /* 0x000ea4000c1e1b00 */
[----:B--2---:R-:W0:Y:S01]  /*88d0*/  I2F.F64.U64 R4, R4 ;  /* 0x0000000400047312 */ /* 0x004e220000301800 */
[----:B------:R-:W-:Y:S05]  /*88e0*/  BRA `(.L_x_8466) ;  /* 0x0000000000087947 */ /* 0x000fea0003800000 */
.L_x_8485:
[----:B------:R-:W2:Y:S02]  /*88f0*/  LDG.E R2, desc[UR36][R2.64] ;  /* 0x0000002402027981 */ /* 0x000ea4000c1e1900 */
[----:B--2---:R0:W1:Y:S02]  /*8900*/  I2F.F64.U32 R4, R2 ;  /* 0x0000000200047312 */ /* 0x0040640000201800 */
.L_x_8466:
[----:B------:R-:W-:Y:S05]  /*8910*/  BSYNC.RECONVERGENT B6 ;  /* 0x0000000000067941 */ /* 0x000fea0003800200 */
.L_x_8460:
[----:B------:R-:W0:Y:S01]  /*8920*/  LDCU.64 UR6, c[0x0][0x580] ;  /* 0x0000b000ff0677ac */ /* 0x000e220008000a00 */
[----:B------:R-:W1:Y:S01]  /*8930*/  LDCU.64 UR8, c[0x0][0x598] ;  /* 0x0000b300ff0877ac */ /* 0x000e620008000a00 */
[----:B------:R-:W-:-:S04]  /*8940*/  UPRMT UR4, UR41, 0x9910, URZ ;  /* 0x0000991029047896 */ /* 0x000fc800080000ff */
[----:B------:R-:W-:Y:S01]  /*8950*/  UISETP.GT.AND UP0, UPT, UR4, 0x9, UPT ;  /* 0x000000090400788c */ /* 0x000fe2000bf04270 */
[----:B0--3--:R-:W-:Y:S01]  /*8960*/  IADD3 R2, P0, PT, R16, UR6, RZ ;  /* 0x0000000610027c10 */ /* 0x009fe2000ff1e0ff */
[----:B-12-45:R-:W-:-:S03]  /*8970*/  DMUL R4, R4, UR8 ;  /* 0x0000000804047c28 */ /* 0x036fc60008000000 */
        /* <DEDUP_REMOVED lines=13> */
.L_x_8491:
[----:B------:R-:W0:Y:S02]  /*8a50*/  F2I.S64.F64.TRUNC R4, R4 ;  /* 0x0000000400047311 */ /* 0x000e24000030d900 */
[----:B0-----:R-:W-:-:S05]  /*8a60*/  IMAD.MOV.U32 R7, RZ, RZ, R4 ;  /* 0x000000ffff077224 */ /* 0x001fca00078e0004 */
[----:B------:R0:W-:Y:S01]  /*8a70*/  STG.E.U8 desc[UR36][R2.64], R7 ;  /* 0x0000000702007986 */ /* 0x0001e2000c101124 */
[----:B------:R-:W-:Y:S05]  /*8a80*/  BRA `(.L_x_8493) ;  /* 0x0000000c00e07947 */ /* 0x000fea0003800000 */
.L_x_8490:
        /* <DEDUP_REMOVED lines=9> */
.L_x_8495:
[----:B------:R-:W0:Y:S02]  /*8b20*/  F2I.F64.TRUNC R5, R4 ;  /* 0x0000000400057311 */ /* 0x000e24000030d100 */
[----:B0-----:R0:W-:Y:S01]  /*8b30*/  STG.E desc[UR36][R2.64], R5 ;  /* 0x0000000502007986 */ /* 0x0011e2000c101924 */
[----:B------:R-:W-:Y:S05]  /*8b40*/  BRA `(.L_x_8493) ;  /* 0x0000000c00b07947 */ /* 0x000fea0003800000 */
.L_x_8494:
[----:B------:R-:W0:Y:S02]  /*8b50*/  F2I.F64.TRUNC R5, R4 ;  /* 0x0000000400057311 */ /* 0x000e24000030d100 */
[----:B0-----:R0:W-:Y:S01]  /*8b60*/  STG.E.U16 desc[UR36][R2.64], R5 ;  /* 0x0000000502007986 */ /* 0x0011e2000c101524 */
[----:B------:R-:W-:Y:S05]  /*8b70*/  BRA `(.L_x_8493) ;  /* 0x0000000c00a47947 */ /* 0x000fea0003800000 */
.L_x_8489:
        /* <DEDUP_REMOVED lines=13> */
.L_x_8497:
        /* <DEDUP_REMOVED lines=8> */
.L_x_8496:
        /* <DEDUP_REMOVED lines=10> */
[----:B------:R-:W-:-:S13]  /*8d70*/  MOV R7, RZ ;  /* 0x000000ff00077202 */ /* 0x000fda0000000f00 */
[----:B0-----:R-:W-:-:S05]  /*8d80*/  @!P0 FMUL R6, R6, 1.175494350822287508e-38 ;  /* 0x0080000006068820 */ /* 0x001fca0000400000 */
[----:B------:R0:W-:Y:S01]  /*8d90*/  STG.E.64 desc[UR36][R2.64], R6 ;  /* 0x0000000602007986 */ /* 0x0001e2000c101b24 */
[----:B------:R-:W-:Y:S05]  /*8da0*/  BRA `(.L_x_8493) ;  /* 0x0000000c00187947 */ /* 0x000fea0003800000 */
.L_x_8499:
[----:B------:R-:W-:Y:S01]  /*8db0*/  UMOV UR4, 0xf0000000 ;  /* 0xf000000000047882 */ /* 0x000fe20000000000 */
[----:B------:R-:W-:Y:S01]  /*8dc0*/  UMOV UR5, 0x380fffff ;  /* 0x380fffff00057882 */ /* 0x000fe20000000000 */
[----:B------:R-:W0:Y:S01]  /*8dd0*/  F2F.F32.F64 R0, R4 ;  /* 0x0000000400007310 */ /* 0x000e220000301000 */
[----:B------:R-:W-:-:S14]  /*8de0*/  DSETP.GEU.AND P0, PT, |R4|, UR4, PT ;  /* 0x0000000404007e2a */ /* 0x000fdc000bf0e200 */
[----:B0-----:R-:W-:-:S05]  /*8df0*/  @!P0 FMUL R0, R0, 1.175494350822287508e-38 ;  /* 0x0080000000008820 */ /* 0x001fca0000400000 */
[----:B------:R-:W-:-:S04]  /*8e00*/  F2FP.F16.F32.PACK_AB R5, RZ, R0 ;  /* 0x00000000ff05723e */ /* 0x000fc800000000ff */
[----:B------:R-:W-:-:S05]  /*8e10*/  PRMT R5, R5, 0x5410, RZ ;  /* 0x0000541005057816 */ /* 0x000fca00000000ff */
[----:B------:R0:W-:Y:S01]  /*8e20*/  STG.E desc[UR36][R2.64], R5 ;  /* 0x0000000502007986 */ /* 0x0001e2000c101924 */
[----:B------:R-:W-:Y:S05]  /*8e30*/  BRA `(.L_x_8493) ;  /* 0x0000000800f47947 */ /* 0x000fea0003800000 */
.L_x_8498:
[----:B------:R0:W-:Y:S01]  /*8e40*/  STG.E.64 desc[UR36][R2.64], R4 ;  /* 0x0000000402007986 */ /* 0x0001e2000c101b24 */
[----:B------:R-:W-:Y:S05]  /*8e50*/  BRA `(.L_x_8493) ;  /* 0x0000000800ec7947 */ /* 0x000fea0003800000 */
.L_x_8488:
        /* <DEDUP_REMOVED lines=13> */
.L_x_8503:
        /* <DEDUP_REMOVED lines=22> */
.L_x_8506:
[----:B------:R-:W-:-:S04]  /*9090*/  SHF.R.U32.HI R5, RZ, 0x18, R7 ;  /* 0x00000018ff057819 */ /* 0x000fc80000011607 */
[----:B------:R-:W-:-:S07]  /*90a0*/  LOP3.LUT R0, R0, 0x80, R5, 0xf8, !PT ;  /* 0x0000008000007812 */ /* 0x000fce00078ef805 */
.L_x_8505:
[----:B------:R-:W-:Y:S05]  /*90b0*/  BSYNC.RECONVERGENT B0 ;  /* 0x0000000000007941 */ /* 0x000fea0003800200 */
.L_x_8504:
[----:B------:R3:W-:Y:S01]  /*90c0*/  STG.E.U8 desc[UR36][R2.64], R0 ;  /* 0x0000000002007986 */ /* 0x0007e2000c101124 */
[----:B------:R-:W-:Y:S05]  /*90d0*/  BRA `(.L_x_8493) ;  /* 0x00000008004c7947 */ /* 0x000fea0003800000 */
.L_x_8502:
        /* <DEDUP_REMOVED lines=22> */
.L_x_8509:
[----:B------:R-:W-:-:S04]  /*9240*/  SHF.R.U32.HI R5, RZ, 0x18, R7 ;  /* 0x00000018ff057819 */ /* 0x000fc80000011607 */
[----:B------:R-:W-:-:S07]  /*9250*/  LOP3.LUT R0, R0, 0x80, R5, 0xf8, !PT ;  /* 0x0000008000007812 */ /* 0x000fce00078ef805 */
.L_x_8508:
[----:B------:R-:W-:Y:S05]  /*9260*/  BSYNC.RECONVERGENT B0 ;  /* 0x0000000000007941 */ /* 0x000fea0003800200 */
.L_x_8507:
[----:B------:R0:W-:Y:S01]  /*9270*/  STG.E.U8 desc[UR36][R2.64], R0 ;  /* 0x0000000002007986 */ /* 0x0001e2000c101124 */
[----:B------:R-:W-:Y:S05]  /*9280*/  BRA `(.L_x_8493) ;  /* 0x0000000400e07947 */ /* 0x000fea0003800000 */
.L_x_8501:
        /* <DEDUP_REMOVED lines=26> */
.L_x_8511:
[----:B------:R-:W0:Y:S02]  /*9430*/  F2I.U64.F64.TRUNC R4, R4 ;  /* 0x0000000400047311 */ /* 0x000e24000030d800 */
[----:B0-----:R1:W-:Y:S01]  /*9440*/  STG.E.64 desc[UR36][R2.64], R4 ;  /* 0x0000000402007986 */ /* 0x0013e2000c101b24 */
[----:B------:R-:W-:Y:S05]  /*9450*/  BRA `(.L_x_8493) ;  /* 0x00000004006c7947 */ /* 0x000fea0003800000 */
.L_x_8510:
[----:B------:R-:W0:Y:S02]  /*9460*/  F2I.U32.F64.TRUNC R5, R4 ;  /* 0x0000000400057311 */ /* 0x000e24000030d000 */
[----:B0-----:R0:W-:Y:S01]  /*9470*/  STG.E desc[UR36][R2.64], R5 ;  /* 0x0000000502007986 */ /* 0x0011e2000c101924 */
[----:B------:R-:W-:Y:S05]  /*9480*/  BRA `(.L_x_8493) ;  /* 0x0000000400607947 */ /* 0x000fea0003800000 */
.L_x_8500:
        /* <DEDUP_REMOVED lines=10> */
.L_x_8513:
[----:B------:R-:W-:-:S05]  /*9530*/  CS2R R6, SRZ ;  /* 0x0000000000067805 */ /* 0x000fca000001ff00 */
[----:B------:R0:W-:Y:S01]  /*9540*/  STG.E.128 desc[UR36][R2.64], R4 ;  /* 0x0000000402007986 */ /* 0x0001e2000c101d24 */
[----:B------:R-:W-:Y:S05]  /*9550*/  BRA `(.L_x_8493) ;  /* 0x00000004002c7947 */ /* 0x000fea0003800000 */
.L_x_8512:
[----:B------:R-:W-:-:S09]  /*9560*/  UISETP.NE.AND UP0, UPT, UR4, 0xf, UPT ;  /* 0x0000000f0400788c */ /* 0x000fd2000bf05270 */
[----:B------:R-:W-:Y:S05]  /*9570*/  BRA.U !UP0, `(.L_x_8514) ;  /* 0x0000000508087547 */ /* 0x000fea000b800000 */
[----:B------:R-:W-:-:S09]  /*9580*/  UISETP.NE.AND UP0, UPT, UR4, 0x17, UPT ;  /* 0x000000170400788c */ /* 0x000fd2000bf05270 */
[----:B------:R-:W-:Y:S05]  /*9590*/  BRA.U !UP0, `(.L_x_8515) ;  /* 0x0000000108a07547 */ /* 0x000fea000b800000 */
[----:B------:R-:W-:-:S09]  /*95a0*/  UISETP.NE.AND UP0, UPT, UR4, 0x18, UPT ;  /* 0x000000180400788c */ /* 0x000fd2000bf05270 */
[----:B------:R-:W-:Y:S05]  /*95b0*/  BRA.U !UP0, `(.L_x_8516) ;  /* 0x0000000108447547 */ /* 0x000fea000b800000 */
.L_x_8492:
        /* <DEDUP_REMOVED lines=16> */
.L_x_8517:
[----:B------:R-:W-:Y:S05]  /*96c0*/  BRA `(.L_x_8493) ;  /* 0x0000000000d07947 */ /* 0x000fea0003800000 */
.L_x_8516:
        /* <DEDUP_REMOVED lines=17> */
.L_x_8519:
[----:B------:R-:W-:Y:S05]  /*97e0*/  BSYNC.RECONVERGENT B0 ;  /* 0x0000000000007941 */ /* 0x000fea0003800200 */
.L_x_8518:
[----:B------:R-:W-:-:S05]  /*97f0*/  LOP3.LUT R7, R0, 0x80, R7, 0xf8, !PT ;  /* 0x0000008000077812 */ /* 0x000fca00078ef807 */
[----:B------:R0:W-:Y:S01]  /*9800*/  STG.E.U8 desc[UR36][R2.64], R7 ;  /* 0x0000000702007986 */ /* 0x0001e2000c101124 */
[----:B------:R-:W-:Y:S05]  /*9810*/  BRA `(.L_x_8493) ;  /* 0x00000000007c7947 */ /* 0x000fea0003800000 */
.L_x_8515:
        /* <DEDUP_REMOVED lines=16> */
.L_x_8521:
[----:B------:R-:W-:Y:S01]  /*9920*/  IMAD.MOV.U32 R0, RZ, RZ, 0x7f ;  /* 0x0000007fff007424 */ /* 0x000fe200078e00ff */
[----:B------:R-:W-:-:S04]  /*9930*/  ISETP.GT.U32.AND P0, PT, R6, 0x7f800000, PT ;  /* 0x7f8000000600780c */ /* 0x000fc80003f04070 */
[----:B------:R-:W-:-:S09]  /*9940*/  SEL R0, R0, 0x7c, P0 ;  /* 0x0000007c00007807 */ /* 0x000fd20000000000 */
.L_x_8522:
[----:B------:R-:W-:Y:S05]  /*9950*/  BSYNC.RECONVERGENT B0 ;  /* 0x0000000000007941 */ /* 0x000fea0003800200 */
.L_x_8520:
[----:B------:R-:W-:-:S04]  /*9960*/  SHF.R.U32.HI R5, RZ, 0x18, R7 ;  /* 0x00000018ff057819 */ /* 0x000fc80000011607 */
[----:B------:R-:W-:-:S05]  /*9970*/  LOP3.LUT R5, R0, 0x80, R5, 0xf8, !PT ;  /* 0x0000008000057812 */ /* 0x000fca00078ef805 */
[----:B------:R0:W-:Y:S01]  /*9980*/  STG.E.U8 desc[UR36][R2.64], R5 ;  /* 0x0000000502007986 */ /* 0x0001e2000c101124 */
[----:B------:R-:W-:Y:S05]  /*9990*/  BRA `(.L_x_8493) ;  /* 0x00000000001c7947 */ /* 0x000fea0003800000 */
.L_x_8514:
[----:B------:R-:W-:Y:S01]  /*99a0*/  UMOV UR4, 0xf0000000 ;  /* 0xf000000000047882 */ /* 0x000fe20000000000 */
[----:B------:R-:W-:Y:S01]  /*99b0*/  UMOV UR5, 0x380fffff ;  /* 0x380fffff00057882 */ /* 0x000fe20000000000 */
[----:B------:R-:W0:Y:S01]  /*99c0*/  F2F.F32.F64 R0, R4 ;  /* 0x0000000400007310 */ /* 0x000e220000301000 */
[----:B------:R-:W-:-:S14]  /*99d0*/  DSETP.GEU.AND P0, PT, |R4|, UR4, PT ;  /* 0x0000000404007e2a */ /* 0x000fdc000bf0e200 */
[----:B0-----:R-:W-:-:S05]  /*99e0*/  @!P0 FMUL R0, R0, 1.175494350822287508e-38 ;  /* 0x0080000000008820 */ /* 0x001fca0000400000 */
[----:B------:R-:W-:-:S05]  /*99f0*/  F2FP.BF16.F32.PACK_AB R0, RZ, R0 ;  /* 0x00000000ff00723e */ /* 0x000fca00000010ff */
[----:B------:R0:W-:Y:S02]  /*9a00*/  STG.E.U16 desc[UR36][R2.64], R0 ;  /* 0x0000000002007986 */ /* 0x0001e4000c101524 */
.L_x_8493:
[----:B------:R-:W-:-:S07]  /*9a10*/  IADD3 R17, PT, PT, R17, 0x80, RZ ;  /* 0x0000008011117810 */ /* 0x000fce0007ffe0ff */
.L_x_8458:
[----:B------:R-:W-:Y:S05]  /*9a20*/  BSYNC.RECONVERGENT B7 ;  /* 0x0000000000077941 */ /* 0x000fea0003800200 */
.L_x_8457:
[----:B------:R-:W5:Y:S02]  /*9a30*/  LDCU UR4, c[0x0][0x380] ;  /* 0x00007000ff0477ac */ /* 0x000f640008000800 */
[----:B-----5:R-:W-:-:S13]  /*9a40*/  ISETP.GE.AND P0, PT, R17, UR4, PT ;  /* 0x0000000411007c0c */ /* 0x020fda000bf06270 */
[----:B------:R-:W-:Y:S05]  /*9a50*/  @P0 EXIT ;  /* 0x000000000000094d */ /* 0x000fea0003800000 */
[----:B------:R-:W5:Y:S01]  /*9a60*/  LDCU UR4, c[0x0][0x388] ;  /* 0x00007100ff0477ac */ /* 0x000f620008000800 */
[----:B0-234-:R-:W-:Y:S01]  /*9a70*/  IMAD.MOV.U32 R0, RZ, RZ, RZ ;  /* 0x000000ffff007224 */ /* 0x01dfe200078e00ff */
[----:B------:R-:W-:Y:S01]  /*9a80*/  MOV R16, RZ ;  /* 0x000000ff00107202 */ /* 0x000fe20000000f00 */
[----:B-----5:R-:W-:-:S09]  /*9a90*/  UISETP.NE.AND UP0, UPT, UR4, URZ, UPT ;  /* 0x000000ff0400728c */ /* 0x020fd2000bf05270 */
[----:B------:R-:W-:Y:S05]  /*9aa0*/  BRA.U !UP0, `(.L_x_8523) ;  /* 0x0000001108a87547 */ /* 0x000fea000b800000 */
[----:B------:R-:W1:Y:S01]  /*9ab0*/  LDCU.64 UR4, c[0x0][0x390] ;  /* 0x00007200ff0477ac */ /* 0x000e620008000a00 */
[----:B------:R-:W-:Y:S01]  /*9ac0*/  IMAD.MOV.U32 R16, RZ, RZ, RZ ;  /* 0x000000ffff107224 */ /* 0x000fe200078e00ff */
[----:B------:R-:W0:Y:S01]  /*9ad0*/  LDCU UR6, c[0x0][0x38c] ;  /* 0x00007180ff0677ac */ /* 0x000e220008000800 */
[----:B------:R-:W2:Y:S01]  /*9ae0*/  LDCU.64 UR8, c[0x0][0x4b8] ;  /* 0x00009700ff0877ac */ /* 0x000ea20008000a00 */
[----:B------:R-:W-:Y:S01]  /*9af0*/  UISETP.NE.AND UP0, UPT, UR40, URZ, UPT ;  /* 0x000000ff2800728c */ /* 0x000fe2000bf05270 */
[----:B-1----:R-:W-:-:S05]  /*9b00*/  IMAD.HI.U32 R2, R17, UR4, R16 ;  /* 0x0000000411027c27 */ /* 0x002fca000f8e0010 */
[----:B------:R-:W-:-:S04]  /*9b10*/  SHF.R.U32.HI R3, RZ, UR5, R2 ;  /* 0x00000005ff037c19 */ /* 0x000fc80008011602 */
[----:B------:R-:W-:-:S05]  /*9b20*/  IADD3 R0, PT, PT, -R3, RZ, RZ ;  /* 0x000000ff03007210 */ /* 0x000fca0007ffe1ff */
[----:B0-----:R-:W-:-:S04]  /*9b30*/  IMAD R0, R0, UR6, R17 ;  /* 0x0000000600007c24 */ /* 0x001fc8000f8e0211 */
        /* <DEDUP_REMOVED lines=289> */
.L_x_8523:
[----:B------:R-:W0:Y:S01]  /*ad50*/  LDCU.128 UR8, c[0x0][0x580] ;  /* 0x0000b000ff0877ac */ /* 0x000e220008000c00 */
[----:B------:R-:W-:Y:S01]  /*ad60*/  BSSY.RECONVERGENT B6, `(.L_x_8524) ;  /* 0x00000ee000067945 */ /* 0x000fe20003800200 */
[----:B------:R-:W-:-:S04]  /*ad70*/  UPRMT UR4, UR42, 0x9910, URZ ;  /* 0x000099102a047896 */ /* 0x000fc800080000ff */
[----:B------:R-:W-:Y:S01]  /*ad80*/  UISETP.GT.AND UP0, UPT, UR4, 0x9, UPT ;  /* 0x000000090400788c */ /* 0x000fe2000bf04270 */
[----:B0-----:R-:W-:Y:S02]  /*ad90*/  IADD3 R16, P0, PT, R16, UR8, RZ ;  /* 0x0000000810107c10 */ /* 0x001fe4000ff1e0ff */
[----:B-1----:R-:W-:-:S03]  /*ada0*/  IADD3 R2, P1, PT, R0, UR10, RZ ;  /* 0x0000000a00027c10 */ /* 0x002fc6000ff3e0ff */
        /* <DEDUP_REMOVED lines=14> */
.L_x_8528:
[----:B------:R-:W2:Y:S02]  /*ae90*/  LDG.E.U8 R2, desc[UR36][R2.64] ;  /* 0x0000002402027981 */ /* 0x000ea4000c1e1100 */
[----:B--2---:R0:W1:Y:S01]  /*aea0*/  I2F.F64.U16 R4, R2 ;  /* 0x0000000200047312 */ /* 0x0040620000101800 */
[----:B------:R-:W-:Y:S05]  /*aeb0*/  BRA `(.L_x_8530) ;  /* 0x0000000c00607947 */ /* 0x000fea0003800000 */
.L_x_8527:
        /* <DEDUP_REMOVED lines=9> */
.L_x_8532:
[----:B------:R-:W2:Y:S02]  /*af50*/  LDG.E R2, desc[UR36][R2.64] ;  /* 0x0000002402027981 */ /* 0x000ea4000c1e1900 */
[----:B--2---:R3:W4:Y:S01]  /*af60*/  I2F.F64 R4, R2 ;  /* 0x0000000200047312 */ /* 0x0047220000201c00 */
[----:B------:R-:W-:Y:S05]  /*af70*/  BRA `(.L_x_8530) ;  /* 0x0000000c00307947 */ /* 0x000fea0003800000 */
.L_x_8531:
[----:B------:R-:W2:Y:S02]  /*af80*/  LDG.E.U16 R2, desc[UR36][R2.64] ;  /* 0x0000002402027981 */ /* 0x000ea4000c1e1500 */
[----:B--2---:R0:W1:Y:S01]  /*af90*/  I2F.F64.S16 R4, R2 ;  /* 0x0000000200047312 */ /* 0x0040620000101c00 */
[----:B------:R-:W-:Y:S05]  /*afa0*/  BRA `(.L_x_8530) ;  /* 0x0000000c00247947 */ /* 0x000fea0003800000 */
.L_x_8526:
        /* <DEDUP_REMOVED lines=10> */
.L_x_8534:
[----:B------:R-:W2:Y:S02]  /*b050*/  LDG.E.U16 R0, desc[UR36][R2.64] ;  /* 0x0000002402007981 */ /* 0x000ea4000c1e1500 */
[----:B--2---:R-:W-:-:S05]  /*b060*/  HADD2.F32 R0, -RZ, R0.H0_H0 ;  /* 0x20000000ff007230 */ /* 0x004fca0000004100 */
[----:B------:R-:W-:-:S04]  /*b070*/  FMUL.FTZ R0, R0, 1 ;  /* 0x3f80000000007820 */ /* 0x000fc80000410000 */
[----:B------:R0:W1:Y:S01]  /*b080*/  F2F.F64.F32 R4, R0 ;  /* 0x0000000000047310 */ /* 0x0000620000201800 */
[----:B------:R-:W-:Y:S05]  /*b090*/  BRA `(.L_x_8530) ;  /* 0x0000000800e87947 */ /* 0x000fea0003800000 */
.L_x_8533:
        /* <DEDUP_REMOVED lines=10> */
.L_x_8536:
[----:B------:R-:W2:Y:S02]  /*b140*/  LDG.E.U16 R2, desc[UR36][R2.64] ;  /* 0x0000002402027981 */ /* 0x000ea4000c1e1500 */
[----:B--2---:R-:W-:-:S05]  /*b150*/  HADD2.F32 R0, -RZ, R2.H0_H0 ;  /* 0x20000002ff007230 */ /* 0x004fca0000004100 */
[----:B------:R-:W-:-:S04]  /*b160*/  FMUL.FTZ R0, R0, 1 ;  /* 0x3f80000000007820 */ /* 0x000fc80000410000 */
[----:B------:R0:W1:Y:S01]  /*b170*/  F2F.F64.F32 R4, R0 ;  /* 0x0000000000047310 */ /* 0x0000620000201800 */
[----:B------:R-:W-:Y:S05]  /*b180*/  BRA `(.L_x_8530) ;  /* 0x0000000800ac7947 */ /* 0x000fea0003800000 */
.L_x_8535:
[----:B------:R0:W5:Y:S01]  /*b190*/  LDG.E.64 R4, desc[UR36][R2.64] ;  /* 0x0000002402047981 */ /* 0x000162000c1e1b00 */
[----:B------:R-:W-:Y:S05]  /*b1a0*/  BRA `(.L_x_8530) ;  /* 0x0000000800a47947 */ /* 0x000fea0003800000 */
.L_x_8525:
        /* <DEDUP_REMOVED lines=13> */
.L_x_8539:
[----:B------:R0:W5:Y:S01]  /*b280*/  LDG.E.64 R4, desc[UR36][R2.64] ;  /* 0x0000002402047981 */ /* 0x000162000c1e1b00 */
[----:B------:R-:W-:Y:S05]  /*b290*/  BRA `(.L_x_8530) ;  /* 0x0000000800687947 */ /* 0x000fea0003800000 */
.L_x_8538:
        /* <DEDUP_REMOVED lines=27> */
.L_x_8541:
        /* <DEDUP_REMOVED lines=14> */
.L_x_8540:
[----:B------:R-:W2:Y:S02]  /*b530*/  LDG.E.U16 R0, desc[UR36][R2.64] ;  /* 0x0000002402007981 */ /* 0x000ea4000c1e1500 */
[----:B--2---:R-:W-:-:S04]  /*b540*/  IMAD.U32 R0, R0, 0x10000, RZ ;  /* 0x0001000000007824 */ /* 0x004fc800078e00ff */
[----:B------:R-:W-:-:S04]  /*b550*/  FMUL.FTZ R0, R0, 1 ;  /* 0x3f80000000007820 */ /* 0x000fc80000410000 */
[----:B------:R0:W1:Y:S01]  /*b560*/  F2F.F64.F32 R4, R0 ;  /* 0x0000000000047310 */ /* 0x0000620000201800 */
[----:B------:R-:W-:Y:S05]  /*b570*/  BRA `(.L_x_8530) ;  /* 0x0000000400b07947 */ /* 0x000fea0003800000 */
.L_x_8537:
        /* <DEDUP_REMOVED lines=11> */
.L_x_8544:
        /* <DEDUP_REMOVED lines=21> */
.L_x_8546:
[----:B------:R-:W-:Y:S05]  /*b780*/  BSYNC.RECONVERGENT B0 ;  /* 0x0000000000007941 */ /* 0x000fea0003800200 */
.L_x_8545:
[----:B------:R-:W-:Y:S02]  /*b790*/  SHF.L.U32 R0, R0, 0x14, RZ ;  /* 0x0000001400007819 */ /* 0x000fe400000006ff */
[----:B------:R-:W-:-:S04]  /*b7a0*/  LEA R2, R2, 0x3b800000, 0x17 ;  /* 0x3b80000002027811 */ /* 0x000fc800078eb8ff */
[----:B------:R-:W-:-:S05]  /*b7b0*/  LOP3.LUT R0, R2, R0, R7, 0xfe, !PT ;  /* 0x0000000002007212 */ /* 0x000fca00078efe07 */
[----:B------:R-:W-:-:S04]  /*b7c0*/  FMUL.FTZ R0, R0, 1 ;  /* 0x3f80000000007820 */ /* 0x000fc80000410000 */
[----:B------:R0:W1:Y:S01]  /*b7d0*/  F2F.F64.F32 R4, R0 ;  /* 0x0000000000047310 */ /* 0x0000620000201800 */
[----:B------:R-:W-:Y:S05]  /*b7e0*/  BRA `(.L_x_8530) ;  /* 0x0000000400147947 */ /* 0x000fea0003800000 */
.L_x_8543:
        /* <DEDUP_REMOVED lines=21> */
.L_x_8548:
[----:B------:R-:W-:Y:S05]  /*b940*/  BSYNC.RECONVERGENT B0 ;  /* 0x0000000000007941 */ /* 0x000fea0003800200 */
.L_x_8547:
[----:B------:R-:W-:Y:S01]  /*b950*/  IMAD.SHL.U32 R0, R0, 0x200000, RZ ;  /* 0x0020000000007824 */ /* 0x000fe200078e00ff */
[----:B------:R-:W-:-:S04]  /*b960*/  LEA R2, R2, 0x37800000, 0x17 ;  /* 0x3780000002027811 */ /* 0x000fc800078eb8ff */
[----:B------:R-:W-:-:S05]  /*b970*/  LOP3.LUT R0, R2, R0, R7, 0xfe, !PT ;  /* 0x0000000002007212 */ /* 0x000fca00078efe07 */
[----:B------:R-:W-:-:S04]  /*b980*/  FMUL.FTZ R0, R0, 1 ;  /* 0x3f80000000007820 */ /* 0x000fc80000410000 */
[----:B------:R0:W1:Y:S01]  /*b990*/  F2F.F64.F32 R4, R0 ;  /* 0x0000000000047310 */ /* 0x0000620000201800 */
[----:B------:R-:W-:Y:S05]  /*b9a0*/  BRA `(.L_x_8530) ;  /* 0x0000000000a47947 */ /* 0x000fea0003800000 */
.L_x_8542:
        /* <DEDUP_REMOVED lines=18> */
.L_x_8529:
        /* <DEDUP_REMOVED lines=16> */
.L_x_8551:
[----:B------:R-:W-:Y:S01]  /*bbd0*/  CS2R R4, SRZ ;  /* 0x0000000000047805 */ /* 0x000fe2000001ff00 */
[----:B------:R-:W-:Y:S06]  /*bbe0*/  BRA `(.L_x_8530) ;  /* 0x0000000000147947 */ /* 0x000fec0003800000 */
.L_x_8550:
[----:B------:R-:W2:Y:S02]  /*bbf0*/  LDG.E.64 R4, desc[UR36][R2.64] ;  /* 0x0000002402047981 */ /* 0x000ea4000c1e1b00 */
[----:B--2---:R-:W0:Y:S01]  /*bc00*/  I2F.F64.U64 R4, R4 ;  /* 0x0000000400047312 */ /* 0x004e220000301800 */
[----:B------:R-:W-:Y:S05]  /*bc10*/  BRA `(.L_x_8530) ;  /* 0x0000000000087947 */ /* 0x000fea0003800000 */
.L_x_8549:
[----:B------:R-:W2:Y:S02]  /*bc20*/  LDG.E R2, desc[UR36][R2.64] ;  /* 0x0000002402027981 */ /* 0x000ea4000c1e1900 */
[----:B--2---:R0:W1:Y:S02]  /*bc30*/  I2F.F64.U32 R4, R2 ;  /* 0x0000000200047312 */ /* 0x0040640000201800 */
.L_x_8530:
[----:B------:R-:W-:Y:S05]  /*bc40*/  BSYNC.RECONVERGENT B6 ;  /* 0x0000000000067941 */ /* 0x000fea0003800200 */
.L_x_8524:
[----:B------:R-:W0:Y:S01]  /*bc50*/  LDCU.64 UR6, c[0x0][0x598] ;  /* 0x0000b300ff0677ac */ /* 0x000e220008000a00 */
[----:B------:R-:W-:-:S04]  /*bc60*/  UPRMT UR4, UR41, 0x9910, URZ ;  /* 0x0000991029047896 */ /* 0x000fc800080000ff */
[----:B------:R-:W-:Y:S01]  /*bc70*/  UISETP.GT.AND UP0, UPT, UR4, 0x9, UPT ;  /* 0x000000090400788c */ /* 0x000fe2000bf04270 */
[----:B012-45:R-:W-:-:S08]  /*bc80*/  DMUL R4, R4, UR6 ;  /* 0x0000000604047c28 */ /* 0x037fd00008000000 */
        /* <DEDUP_REMOVED lines=12> */
.L_x_8555:
[----:B------:R-:W0:Y:S02]  /*bd50*/  F2I.S64.F64.TRUNC R4, R4 ;  /* 0x0000000400047311 */ /* 0x000e24000030d900 */
[----:B0-----:R-:W-:-:S05]  /*bd60*/  MOV R3, R4 ;  /* 0x0000000400037202 */ /* 0x001fca0000000f00 */
[----:B------:R-:W-:Y:S01]  /*bd70*/  STG.E.U8 desc[UR36][R16.64], R3 ;  /* 0x0000000310007986 */ /* 0x000fe2000c101124 */
[----:B------:R-:W-:Y:S05]  /*bd80*/  EXIT ;  /* 0x000000000000794d */ /* 0x000fea0003800000 */
.L_x_8554:
        /* <DEDUP_REMOVED lines=9> */
.L_x_8558:
[----:B------:R-:W0:Y:S02]  /*be20*/  F2I.F64.TRUNC R5, R4 ;  /* 0x0000000400057311 */ /* 0x000e24000030d100 */
[----:B0-----:R-:W-:Y:S01]  /*be30*/  STG.E desc[UR36][R16.64], R5 ;  /* 0x0000000510007986 */ /* 0x001fe2000c101924 */
[----:B------:R-:W-:Y:S05]  /*be40*/  EXIT ;  /* 0x000000000000794d */ /* 0x000fea0003800000 */
.L_x_8557:
[----:B------:R-:W0:Y:S02]  /*be50*/  F2I.F64.TRUNC R5, R4 ;  /* 0x0000000400057311 */ /* 0x000e24000030d100 */
[----:B0-----:R-:W-:Y:S01]  /*be60*/  STG.E.U16 desc[UR36][R16.64], R5 ;  /* 0x0000000510007986 */ /* 0x001fe2000c101524 */
[----:B------:R-:W-:Y:S05]  /*be70*/  EXIT ;  /* 0x000000000000794d */ /* 0x000fea0003800000 */
.L_x_8553:
        /* <DEDUP_REMOVED lines=13> */
.L_x_8560:
        /* <DEDUP_REMOVED lines=8> */
.L_x_8559:
        /* <DEDUP_REMOVED lines=8> */
[----:B---3--:R-:W0:Y:S01]  /*c050*/  F2F.F32.F64 R2, R4 ;  /* 0x0000000400027310 */ /* 0x008e220000301000 */
[----:B------:R-:W-:Y:S01]  /*c060*/  DSETP.GEU.AND P0, PT, |R4|, UR4, PT ;  /* 0x0000000404007e2a */ /* 0x000fe2000bf0e200 */
[----:B------:R-:W-:-:S13]  /*c070*/  IMAD.MOV.U32 R3, RZ, RZ, RZ ;  /* 0x000000ffff037224 */ /* 0x000fda00078e00ff */
[----:B0-----:R-:W-:-:S05]  /*c080*/  @!P0 FMUL R2, R2, 1.175494350822287508e-38 ;  /* 0x0080000002028820 */ /* 0x001fca0000400000 */
[----:B------:R-:W-:Y:S01]  /*c090*/  STG.E.64 desc[UR36][R16.64], R2 ;  /* 0x0000000210007986 */ /* 0x000fe2000c101b24 */
[----:B------:R-:W-:Y:S05]  /*c0a0*/  EXIT ;  /* 0x000000000000794d */ /* 0x000fea0003800000 */
.L_x_8562:
[----:B------:R-:W-:Y:S01]  /*c0b0*/  UMOV UR4, 0xf0000000 ;  /* 0xf000000000047882 */ /* 0x000fe20000000000 */
[----:B------:R-:W-:Y:S01]  /*c0c0*/  UMOV UR5, 0x380fffff ;  /* 0x380fffff00057882 */ /* 0x000fe20000000000 */
[----:B------:R-:W0:Y:S01]  /*c0d0*/  F2F.F32.F64 R0, R4 ;  /* 0x0000000400007310 */ /* 0x000e220000301000 */
[----:B------:R-:W-:-:S14]  /*c0e0*/  DSETP.GEU.AND P0, PT, |R4|, UR4, PT ;  /* 0x0000000404007e2a */ /* 0x000fdc000bf0e200 */
[----:B0-----:R-:W-:-:S05]  /*c0f0*/  @!P0 FMUL R0, R0, 1.175494350822287508e-38 ;  /* 0x0080000000008820 */ /* 0x001fca0000400000 */
[----:B------:R-:W-:-:S04]  /*c100*/  F2FP.F16.F32.PACK_AB R3, RZ, R0 ;  /* 0x00000000ff03723e */ /* 0x000fc800000000ff */
[----:B------:R-:W-:-:S05]  /*c110*/  PRMT R3, R3, 0x5410, RZ ;  /* 0x0000541003037816 */ /* 0x000fca00000000ff */
[----:B------:R-:W-:Y:S01]  /*c120*/  STG.E desc[UR36][R16.64], R3 ;  /* 0x0000000310007986 */ /* 0x000fe2000c101924 */
[----:B------:R-:W-:Y:S05]  /*c130*/  EXIT ;  /* 0x000000000000794d */ /* 0x000fea0003800000 */
.L_x_8561:
[----:B------:R-:W-:Y:S01]  /*c140*/  STG.E.64 desc[UR36][R16.64], R4 ;  /* 0x0000000410007986 */ /* 0x000fe2000c101b24 */
[----:B------:R-:W-:Y:S05]  /*c150*/  EXIT ;  /* 0x000000000000794d */ /* 0x000fea0003800000 */
.L_x_8552:
        /* <DEDUP_REMOVED lines=13> */
.L_x_8566:
[----:B------:R-:W-:Y:S01]  /*c230*/  UMOV UR4, 0xf0000000 ;  /* 0xf000000000047882 */ /* 0x000fe20000000000 */
[----:B------:R-:W-:Y:S01]  /*c240*/  UMOV UR5, 0x380fffff ;  /* 0x380fffff00057882 */ /* 0x000fe20000000000 */
[----:B------:R-:W0:Y:S01]  /*c250*/  F2F.F32.F64 R3, R4 ;  /* 0x0000000400037310 */ /* 0x000e220000301000 */
[----:B------:R-:W-:Y:S01]  /*c260*/  DSETP.GEU.AND P0, PT, |R4|, UR4, PT ;  /* 0x0000000404007e2a */ /* 0x000fe2000bf0e200 */
[----:B------:R-:W-:Y:S01]  /*c270*/  BSSY.RECONVERGENT B0, `(.L_x_8567) ;  /* 0x0000014000007945 */ /* 0x000fe20003800200 */
[----:B------:R-:W-:-:S12]  /*c280*/  MOV R8, 0x80 ;  /* 0x0000008000087802 */ /* 0x000fd80000000f00 */
[----:B0-----:R-:W-:-:S05]  /*c290*/  @!P0 FMUL R3, R3, 1.175494350822287508e-38 ;  /* 0x0080000003038820 */ /* 0x001fca0000400000 */
[----:B---3--:R-:W-:-:S04]  /*c2a0*/  LOP3.LUT R2, R3, 0x7fffffff, RZ, 0xc0, !PT ;  /* 0x7fffffff03027812 */ /* 0x008fc800078ec0ff */
        /* <DEDUP_REMOVED lines=13> */
.L_x_8569:
[----:B------:R-:W-:-:S04]  /*c380*/  SHF.R.U32.HI R3, RZ, 0x18, R3 ;  /* 0x00000018ff037819 */ /* 0x000fc80000011603 */
[----:B------:R-:W-:-:S04]  /*c390*/  LOP3.LUT R0, R0, 0x80, R3, 0xf8, !PT ;  /* 0x0000008000007812 */ /* 0x000fc800078ef803 */
[----:B------:R-:W-:-:S07]  /*c3a0*/  PRMT R8, R0, 0x7610, R8 ;  /* 0x0000761000087816 */ /* 0x000fce0000000008 */
.L_x_8568:
[----:B------:R-:W-:Y:S05]  /*c3b0*/  BSYNC.RECONVERGENT B0 ;  /* 0x0000000000007941 */ /* 0x000fea0003800200 */
.L_x_8567:
[----:B------:R-:W-:Y:S01]  /*c3c0*/  STG.E.U8 desc[UR36][R16.64], R8 ;  /* 0x0000000810007986 */ /* 0x000fe2000c101124 */
[----:B------:R-:W-:Y:S05]  /*c3d0*/  EXIT ;  /* 0x000000000000794d */ /* 0x000fea0003800000 */
.L_x_8565:
[----:B------:R-:W-:Y:S01]  /*c3e0*/  UMOV UR4, 0xf0000000 ;  /* 0xf000000000047882 */ /* 0x000fe20000000000 */
[----:B------:R-:W-:Y:S01]  /*c3f0*/  UMOV UR5, 0x380fffff ;  /* 0x380fffff00057882 */ /* 0x000fe20000000000 */
[----:B------:R-:W0:Y:S01]  /*c400*/  F2F.F32.F64 R3, R4 ;  /* 0x0000000400037310 */ /* 0x000e220000301000 */
[----:B------:R-:W-:Y:S01]  /*c410*/  DSETP.GEU.AND P0, PT, |R4|, UR4, PT ;  /* 0x0000000404007e2a */ /* 0x000fe2000bf0e200 */
[----:B------:R-:W-:Y:S01]  /*c420*/  BSSY.RECONVERGENT B0, `(.L_x_8570) ;  /* 0x0000014000007945 */ /* 0x000fe20003800200 */
[----:B------:R-:W-:-:S12]  /*c430*/  IMAD.MOV.U32 R8, RZ, RZ, 0x80 ;  /* 0x00000080ff087424 */ /* 0x000fd800078e00ff */
        /* <DEDUP_REMOVED lines=15> */
.L_x_8572:
[----:B------:R-:W-:-:S04]  /*c530*/  SHF.R.U32.HI R3, RZ, 0x18, R3 ;  /* 0x00000018ff037819 */ /* 0x000fc80000011603 */
[----:B------:R-:W-:-:S04]  /*c540*/  LOP3.LUT R0, R0, 0x80, R3, 0xf8, !PT ;  /* 0x0000008000007812 */ /* 0x000fc800078ef803 */
[----:B------:R-:W-:-:S07]  /*c550*/  PRMT R8, R0, 0x7610, R8 ;  /* 0x0000761000087816 */ /* 0x000fce0000000008 */
.L_x_8571:
[----:B------:R-:W-:Y:S05]  /*c560*/  BSYNC.RECONVERGENT B0 ;  /* 0x0000000000007941 */ /* 0x000fea0003800200 */
.L_x_8570:
[----:B------:R-:W-:Y:S01]  /*c570*/  STG.E.U8 desc[UR36][R16.64], R8 ;  /* 0x0000000810007986 */ /* 0x000fe2000c101124 */
[----:B------:R-:W-:Y:S05]  /*c580*/  EXIT ;  /* 0x000000000000794d */ /* 0x000fea0003800000 */
.L_x_8564:
        /* <DEDUP_REMOVED lines=11> */
[----:B---3--:R-:W-:-:S04]  /*c640*/  SHF.R.U32.HI R2, RZ, 0x17, R6 ;  /* 0x00000017ff027819 */ /* 0x008fc80000011606 */
        /* <DEDUP_REMOVED lines=14> */
.L_x_8574:
[----:B------:R-:W0:Y:S02]  /*c730*/  F2I.U64.F64.TRUNC R4, R4 ;  /* 0x0000000400047311 */ /* 0x000e24000030d800 */
[----:B0-----:R-:W-:Y:S01]  /*c740*/  STG.E.64 desc[UR36][R16.64], R4 ;  /* 0x0000000410007986 */ /* 0x001fe2000c101b24 */
[----:B------:R-:W-:Y:S05]  /*c750*/  EXIT ;  /* 0x000000000000794d */ /* 0x000fea0003800000 */
.L_x_8573:
[----:B------:R-:W0:Y:S02]  /*c760*/  F2I.U32.F64.TRUNC R5, R4 ;  /* 0x0000000400057311 */ /* 0x000e24000030d000 */
[----:B0-----:R-:W-:Y:S01]  /*c770*/  STG.E desc[UR36][R16.64], R5 ;  /* 0x0000000510007986 */ /* 0x001fe2000c101924 */
[----:B------:R-:W-:Y:S05]  /*c780*/  EXIT ;  /* 0x000000000000794d */ /* 0x000fea0003800000 */
.L_x_8563:
        /* <DEDUP_REMOVED lines=8> */
[----:B------:R-:W-:Y:S01]  /*c810*/  STG.E.U8 desc[UR36][R16.64], R3 ;  /* 0x0000000310007986 */ /* 0x000fe2000c101124 */
[----:B------:R-:W-:Y:S05]  /*c820*/  EXIT ;  /* 0x000000000000794d */ /* 0x000fea0003800000 */
.L_x_8576:
[----:B------:R-:W-:-:S05]  /*c830*/  CS2R R6, SRZ ;  /* 0x0000000000067805 */ /* 0x000fca000001ff00 */
[----:B------:R-:W-:Y:S01]  /*c840*/  STG.E.128 desc[UR36][R16.64], R4 ;  /* 0x0000000410007986 */ /* 0x000fe2000c101d24 */
[----:B------:R-:W-:Y:S05]  /*c850*/  EXIT ;  /* 0x000000000000794d */ /* 0x000fea0003800000 */
.L_x_8575:
[----:B------:R-:W-:-:S09]  /*c860*/  UISETP.NE.AND UP0, UPT, UR4, 0xf, UPT ;  /* 0x0000000f0400788c */ /* 0x000fd2000bf05270 */
[----:B------:R-:W-:Y:S05]  /*c870*/  BRA.U !UP0, `(.L_x_8577) ;  /* 0x0000000508087547 */ /* 0x000fea000b800000 */
[----:B------:R-:W-:-:S09]  /*c880*/  UISETP.NE.AND UP0, UPT, UR4, 0x17, UPT ;  /* 0x000000170400788c */ /* 0x000fd2000bf05270 */
[----:B------:R-:W-:Y:S05]  /*c890*/  BRA.U !UP0, `(.L_x_8578) ;  /* 0x0000000108a07547 */ /* 0x000fea000b800000 */
[----:B------:R-:W-:-:S09]  /*c8a0*/  UISETP.NE.AND UP0, UPT, UR4, 0x18, UPT ;  /* 0x000000180400788c */ /* 0x000fd2000bf05270 */
[----:B------:R-:W-:Y:S05]  /*c8b0*/  BRA.U !UP0, `(.L_x_8579) ;  /* 0x0000000108447547 */ /* 0x000fea000b800000 */
.L_x_8556:
[----:B------:R-:W-:Y:S01]  /*c8c0*/  MOV R0, 0x0 ;  /* 0x0000000000007802 */ /* 0x000fe20000000f00 */
[----:B------:R-:W0:Y:S01]  /*c8d0*/  LDCU.64 UR4, c[0x4][0x1a8] ;  /* 0x01003500ff0477ac */ /* 0x000e220008000a00 */
[----:B------:R-:W-:Y:S02]  /*c8e0*/  HFMA2 R8, -RZ, RZ, 0, 6.020069122314453125e-06 ;  /* 0x00000065ff087431 */ /* 0x000fe400000001ff */
[----:B------:R-:W-:Y:S01]  /*c8f0*/  IMAD.MOV.U32 R12, RZ, RZ, 0x1 ;  /* 0x00000001ff0c7424 */ /* 0x000fe200078e00ff */
[----:B---3--:R1:W2:Y:S01]  /*c900*/  LDC.64 R2, c[0x4][R0] ;  /* 0x0100000000027b82 */ /* 0x0082a20000000a00 */
        /* <DEDUP_REMOVED lines=11> */
.L_x_8580:
[----:B------:R-:W-:Y:S05]  /*c9c0*/  EXIT ;  /* 0x000000000000794d */ /* 0x000fea0003800000 */
.L_x_8579:
[----:B------:R-:W-:Y:S01]  /*c9d0*/  UMOV UR4, 0xf0000000 ;  /* 0xf000000000047882 */ /* 0x000fe20000000000 */
[----:B------:R-:W-:Y:S01]  /*c9e0*/  UMOV UR5, 0x380fffff ;  /* 0x380fffff00057882 */ /* 0x000fe20000000000 */
[----:B------:R-:W0:Y:S01]  /*c9f0*/  F2F.F32.F64 R7, R4 ;  /* 0x0000000400077310 */ /* 0x000e220000301000 */
[----:B------:R-:W-:Y:S01]  /*ca00*/  DSETP.GEU.AND P0, PT, |R4|, UR4, PT ;  /* 0x0000000404007e2a */ /* 0x000fe2000bf0e200 */
[----:B------:R-:W-:Y:S01]  /*ca10*/  BSSY.RECONVERGENT B0, `(.L_x_8581) ;  /* 0x000000d000007945 */ /* 0x000fe20003800200 */
[----:B------:R-:W-:-:S12]  /*ca20*/  IMAD.MOV.U32 R0, RZ, RZ, 0x7f ;  /* 0x0000007fff007424 */ /* 0x000fd800078e00ff */
[----:B0-----:R-:W-:-:S05]  /*ca30*/  @!P0 FMUL R7, R7, 1.175494350822287508e-38 ;  /* 0x0080000007078820 */ /* 0x001fca0000400000 */
[----:B---3--:R-:W-:Y:S02]  /*ca40*/  LOP3.LUT R2, R7, 0x7fffffff, RZ, 0xc0, !PT ;  /* 0x7fffffff07027812 */ /* 0x008fe400078ec0ff */
        /* <DEDUP_REMOVED lines=9> */
.L_x_8582:
[----:B------:R-:W-:Y:S05]  /*cae0*/  BSYNC.RECONVERGENT B0 ;  /* 0x0000000000007941 */ /* 0x000fea0003800200 */
.L_x_8581:
[----:B------:R-:W-:-:S05]  /*caf0*/  LOP3.LUT R3, R0, 0x80, R3, 0xf8, !PT ;  /* 0x0000008000037812 */ /* 0x000fca00078ef803 */
[----:B------:R-:W-:Y:S01]  /*cb00*/  STG.E.U8 desc[UR36][R16.64], R3 ;  /* 0x0000000310007986 */ /* 0x000fe2000c101124 */
[----:B------:R-:W-:Y:S05]  /*cb10*/  EXIT ;  /* 0x000000000000794d */ /* 0x000fea0003800000 */
.L_x_8578:
[----:B------:R-:W-:Y:S01]  /*cb20*/  UMOV UR4, 0xf0000000 ;  /* 0xf000000000047882 */ /* 0x000fe20000000000 */
[----:B------:R-:W-:Y:S01]  /*cb30*/  UMOV UR5, 0x380fffff ;  /* 0x380fffff00057882 */ /* 0x000fe20000000000 */
[----:B------:R-:W0:Y:S01]  /*cb40*/  F2F.F32.F64 R3, R4 ;  /* 0x0000000400037310 */ /* 0x000e220000301000 */
[----:B------:R-:W-:Y:S01]  /*cb50*/  DSETP.GEU.AND P0, PT, |R4|, UR4, PT ;  /* 0x0000000404007e2a */ /* 0x000fe2000bf0e200 */
[----:B------:R-:W-:-:S13]  /*cb60*/  BSSY.RECONVERGENT B0, `(.L_x_8583) ;  /* 0x000000f000007945 */ /* 0x000fda0003800200 */
        /* <DEDUP_REMOVED lines=11> */
.L_x_8584:
[----:B------:R-:W-:Y:S02]  /*cc20*/  ISETP.GT.U32.AND P0, PT, R2, 0x7f800000, PT ;  /* 0x7f8000000200780c */ /* 0x000fe40003f04070 */
[----:B------:R-:W-:-:S04]  /*cc30*/  MOV R0, 0x7f ;  /* 0x0000007f00007802 */ /* 0x000fc80000000f00 */
[----:B------:R-:W-:-:S07]  /*cc40*/  SEL R0, R0, 0x7c, P0 ;  /* 0x0000007c00007807 */ /* 0x000fce0000000000 */
.L_x_8585:
[----:B------:R-:W-:Y:S05]  /*cc50*/  BSYNC.RECONVERGENT B0 ;  /* 0x0000000000007941 */ /* 0x000fea0003800200 */
.L_x_8583:
[----:B------:R-:W-:-:S04]  /*cc60*/  SHF.R.U32.HI R3, RZ, 0x18, R3 ;  /* 0x00000018ff037819 */ /* 0x000fc80000011603 */
[----:B------:R-:W-:-:S05]  /*cc70*/  LOP3.LUT R3, R0, 0x80, R3, 0xf8, !PT ;  /* 0x0000008000037812 */ /* 0x000fca00078ef803 */
[----:B------:R-:W-:Y:S01]  /*cc80*/  STG.E.U8 desc[UR36][R16.64], R3 ;  /* 0x0000000310007986 */ /* 0x000fe2000c101124 */
[----:B------:R-:W-:Y:S05]  /*cc90*/  EXIT ;  /* 0x000000000000794d */ /* 0x000fea0003800000 */
.L_x_8577:
        /* <DEDUP_REMOVED lines=8> */
.L_x_8586:
        /* <DEDUP_REMOVED lines=14> */
.L_x_17223:


//--------------------- .text._ZN2at6native27unrolled_elementwise_kernelINS0_13AUnaryFunctorIdddNS0_15binary_internal10MulFunctorIdEEEESt5arrayIPcLm2EELi4E23TrivialOffsetCalculatorILi1EjESB_NS0_6memory12LoadWithCastILi1EEENSC_13StoreWithCastILi1EEEEEviT_T0_T2_T3_T4_T5_ --------------------------
	.section	.text._ZN2at6native27unrolled_elementwise_kernelINS0_13AUnaryFunctorIdddNS0_15binary_internal10MulFunctorIdEEEESt5arrayIPcLm2EELi4E23TrivialOffsetCalculatorILi1EjESB_NS0_6memory12LoadWithCastILi1EEENSC_13StoreWithCastILi1EEEEEviT_T0_T2_T3_T4_T5_,"ax",@progbits
	.align	128
        .global         _ZN2at6native27unrolled_elementwise_kernelINS0_13AUnaryFunctorIdddNS0_15binary_internal10MulFunctorIdEEEESt5arrayIPcLm2EELi4E23TrivialOffsetCalculatorILi1EjESB_NS0_6memory12LoadWithCastILi1EEENSC_13StoreWithCastILi1EEEEEviT_T0_T2_T3_T4_T5_
        .type           _ZN2at6native27unrolled_elementwise_kernelINS0_13AUnaryFunctorIdddNS0_15binary_internal10MulFunctorIdEEEESt5arrayIPcLm2EELi4E23TrivialOffsetCalculatorILi1EjESB_NS0_6memory12LoadWithCastILi1EEENSC_13StoreWithCastILi1EEEEEviT_T0_T2_T3_T4_T5_,@function
        .size           _ZN2at6native27unrolled_elementwise_kernelINS0_13AUnaryFunctorIdddNS0_15binary_internal10MulFunctorIdEEEESt5arrayIPcLm2EELi4E23TrivialOffsetCalculatorILi1EjESB_NS0_6memory12LoadWithCastILi1EEENSC_13StoreWithCastILi1EEEEEviT_T0_T2_T3_T4_T5_,(.L_x_17224 - _ZN2at6native27unrolled_elementwise_kernelINS0_13AUnaryFunctorIdddNS0_15binary_internal10MulFunctorIdEEEESt5arrayIPcLm2EELi4E23TrivialOffsetCalculatorILi1EjESB_NS0_6memory12LoadWithCastILi1EEENSC_13StoreWithCastILi1EEEEEviT_T0_T2_T3_T4_T5_)
        .other          _ZN2at6native27unrolled_elementwise_kernelINS0_13AUnaryFunctorIdddNS0_15binary_internal10MulFunctorIdEEEESt5arrayIPcLm2EELi4E23TrivialOffsetCalculatorILi1EjESB_NS0_6memory12LoadWithCastILi1EEENSC_13StoreWithCastILi1EEEEEviT_T0_T2_T3_T4_T5_,@"STO_CUDA_ENTRY STV_DEFAULT"
_ZN2at6native27unrolled_elementwise_kernelINS0_13AUnaryFunctorIdddNS0_15binary_internal10MulFunctorIdEEEESt5arrayIPcLm2EELi4E23TrivialOffsetCalculatorILi1EjESB_NS0_6memory12LoadWithCastILi1EEENSC_13StoreWithCastILi1EEEEEviT_T0_T2_T3_T4_T5_:
.text._ZN2at6native27unrolled_elementwise_kernelINS0_13AUnaryFunctorIdddNS0_15binary_internal10MulFunctorIdEEEESt5arrayIPcLm2EELi4E23TrivialOffsetCalculatorILi1EjESB_NS0_6memory12LoadWithCastILi1EEENSC_13StoreWithCastILi1EEEEEviT_T0_T2_T3_T4_T5_:
        /* <DEDUP_REMOVED lines=33> */
.L_x_8593:
[----:B------:R-:W2:Y:S02]  /*0210*/  LDG.E.U8 R2, desc[UR36][R2.64] ;  /* 0x0000002402027981 */ /* 0x000ea4000c1e1100 */
[----:B--2---:R0:W1:Y:S01]  /*0220*/  I2F.F64.U16 R26, R2 ;  /* 0x00000002001a7312 */ /* 0x0040620000101800 */
[----:B------:R-:W-:Y:S05]  /*0230*/  BRA `(.L_x_8595) ;  /* 0x0000000c00607947 */ /* 0x000fea0003800000 */
.L_x_8592:
        /* <DEDUP_REMOVED lines=9> */
.L_x_8597:
[----:B------:R-:W2:Y:S02]  /*02d0*/  LDG.E R2, desc[UR36][R2.64] ;  /* 0x0000002402027981 */ /* 0x000ea4000c1e1900 */
[----:B--2---:R1:W2:Y:S01]  /*02e0*/  I2F.F64 R26, R2 ;  /* 0x00000002001a7312 */ /* 0x0042a20000201c00 */
[----:B------:R-:W-:Y:S05]  /*02f0*/  BRA `(.L_x_8595) ;  /* 0x0000000c00307947 */ /* 0x000fea0003800000 */
.L_x_8596:
[----:B------:R-:W2:Y:S02]  /*0300*/  LDG.E.U16 R2, desc[UR36][R2.64] ;  /* 0x0000002402027981 */ /* 0x000ea4000c1e1500 */
[----:B--2---:R3:W4:Y:S01]  /*0310*/  I2F.F64.S16 R26, R2 ;  /* 0x00000002001a7312 */ /* 0x0047220000101c00 */
[----:B------:R-:W-:Y:S05]  /*0320*/  BRA `(.L_x_8595) ;  /* 0x0000000c00247947 */ /* 0x000fea0003800000 */
.L_x_8591:
        /* <DEDUP_REMOVED lines=10> */
.L_x_8599:
[----:B------:R-:W2:Y:S02]  /*03d0*/  LDG.E.U16 R0, desc[UR36][R2.64] ;  /* 0x0000002402007981 */ /* 0x000ea4000c1e1500 */
[----:B--2---:R-:W-:-:S05]  /*03e0*/  HADD2.F32 R0, -RZ, R0.H0_H0 ;  /* 0x20000000ff007230 */ /* 0x004fca0000004100 */
[----:B------:R-:W-:-:S04]  /*03f0*/  FMUL.FTZ R0, R0, 1 ;  /* 0x3f80000000007820 */ /* 0x000fc80000410000 */
[----:B------:R0:W1:Y:S01]  /*0400*/  F2F.F64.F32 R26, R0 ;  /* 0x00000000001a7310 */ /* 0x0000620000201800 */
[----:B------:R-:W-:Y:S05]  /*0410*/  BRA `(.L_x_8595) ;  /* 0x0000000800e87947 */ /* 0x000fea0003800000 */
.L_x_8598:
        /* <DEDUP_REMOVED lines=10> */
.L_x_8601:
[----:B------:R-:W2:Y:S02]  /*04c0*/  LDG.E.U16 R2, desc[UR36][R2.64] ;  /* 0x0000002402027981 */ /* 0x000ea4000c1e1500 */
[----:B--2---:R-:W-:-:S05]  /*04d0*/  HADD2.F32 R0, -RZ, R2.H0_H0 ;  /* 0x20000002ff007230 */ /* 0x004fca0000004100 */
[----:B------:R-:W-:-:S04]  /*04e0*/  FMUL.FTZ R0, R0, 1 ;  /* 0x3f80000000007820 */ /* 0x000fc80000410000 */
[----:B------:R0:W1:Y:S01]  /*04f0*/  F2F.F64.F32 R26, R0 ;  /* 0x00000000001a7310 */ /* 0x0000620000201800 */
[----:B------:R-:W-:Y:S05]  /*0500*/  BRA `(.L_x_8595) ;  /* 0x0000000800ac7947 */ /* 0x000fea0003800000 */
.L_x_8600:
[----:B------:R0:W5:Y:S01]  /*0510*/  LDG.E.64 R26, desc[UR36][R2.64] ;  /* 0x00000024021a7981 */ /* 0x000162000c1e1b00 */
[----:B------:R-:W-:Y:S05]  /*0520*/  BRA `(.L_x_8595) ;  /* 0x0000000800a47947 */ /* 0x000fea0003800000 */
.L_x_8590:
        /* <DEDUP_REMOVED lines=13> */
.L_x_8604:
[----:B------:R0:W5:Y:S01]  /*0600*/  LDG.E.64 R26, desc[UR36][R2.64] ;  /* 0x00000024021a7981 */ /* 0x000162000c1e1b00 */
[----:B------:R-:W-:Y:S05]  /*0610*/  BRA `(.L_x_8595) ;  /* 0x0000000800687947 */ /* 0x000fea0003800000 */
.L_x_8603:
        /* <DEDUP_REMOVED lines=27> */
.L_x_8606:
        /* <DEDUP_REMOVED lines=14> */
.L_x_8605:
[----:B------:R-:W2:Y:S02]  /*08b0*/  LDG.E.U16 R0, desc[UR36][R2.64] ;  /* 0x0000002402007981 */ /* 0x000ea4000c1e1500 */
[----:B--2---:R-:W-:-:S04]  /*08c0*/  IMAD.U32 R0, R0, 0x10000, RZ ;  /* 0x0001000000007824 */ /* 0x004fc800078e00ff */
[----:B------:R-:W-:-:S04]  /*08d0*/  FMUL.FTZ R0, R0, 1 ;  /* 0x3f80000000007820 */ /* 0x000fc80000410000 */
[----:B------:R0:W1:Y:S01]  /*08e0*/  F2F.F64.F32 R26, R0 ;  /* 0x00000000001a7310 */ /* 0x0000620000201800 */
[----:B------:R-:W-:Y:S05]  /*08f0*/  BRA `(.L_x_8595) ;  /* 0x0000000400b07947 */ /* 0x000fea0003800000 */
.L_x_8602:
        /* <DEDUP_REMOVED lines=11> */
.L_x_8609:
        /* <DEDUP_REMOVED lines=21> */
.L_x_8611:
[----:B------:R-:W-:Y:S05]  /*0b00*/  BSYNC.RECONVERGENT B0 ;  /* 0x0000000000007941 */ /* 0x000fea0003800200 */
.L_x_8610:
[----:B------:R-:W-:Y:S01]  /*0b10*/  IMAD.SHL.U32 R0, R0, 0x100000, RZ ;  /* 0x0010000000007824 */ /* 0x000fe200078e00ff */
[----:B------:R-:W-:-:S04]  /*0b20*/  LEA R2, R2, 0x3b800000, 0x17 ;  /* 0x3b80000002027811 */ /* 0x000fc800078eb8ff */
[----:B------:R-:W-:-:S05]  /*0b30*/  LOP3.LUT R0, R2, R0, R7, 0xfe, !PT ;  /* 0x0000000002007212 */ /* 0x000fca00078efe07 */
[----:B------:R-:W-:-:S04]  /*0b40*/  FMUL.FTZ R0, R0, 1 ;  /* 0x3f80000000007820 */ /* 0x000fc80000410000 */
[----:B------:R0:W1:Y:S01]  /*0b50*/  F2F.F64.F32 R26, R0 ;  /* 0x00000000001a7310 */ /* 0x0000620000201800 */
[----:B------:R-:W-:Y:S05]  /*0b60*/  BRA `(.L_x_8595) ;  /* 0x0000000400147947 */ /* 0x000fea0003800000 */
.L_x_8608:
        /* <DEDUP_REMOVED lines=21> */
.L_x_8613:
[----:B------:R-:W-:Y:S05]  /*0cc0*/  BSYNC.RECONVERGENT B0 ;  /* 0x0000000000007941 */ /* 0x000fea0003800200 */
.L_x_8612:
[----:B------:R-:W-:Y:S01]  /*0cd0*/  IMAD.SHL.U32 R0, R0, 0x200000, RZ ;  /* 0x0020000000007824 */ /* 0x000fe200078e00ff */
[----:B------:R-:W-:-:S04]  /*0ce0*/  LEA R2, R2, 0x37800000, 0x17 ;  /* 0x3780000002027811 */ /* 0x000fc800078eb8ff */
[----:B------:R-:W-:-:S05]  /*0cf0*/  LOP3.LUT R0, R2, R0, R7, 0xfe, !PT ;  /* 0x0000000002007212 */ /* 0x000fca00078efe07 */
[----:B------:R-:W-:-:S04]  /*0d00*/  FMUL.FTZ R0, R0, 1 ;  /* 0x3f80000000007820 */ /* 0x000fc80000410000 */
[----:B------:R0:W1:Y:S01]  /*0d10*/  F2F.F64.F32 R26, R0 ;  /* 0x00000000001a7310 */ /* 0x0000620000201800 */
[----:B------:R-:W-:Y:S05]  /*0d20*/  BRA `(.L_x_8595) ;  /* 0x0000000000a47947 */ /* 0x000fea0003800000 */
.L_x_8607:
[----:B------:R-:W-:-:S09]  /*0d30*/  UISETP.NE.AND UP0, UPT, UR4, 0x1c, UPT ;  /* 0x0000001c0400788c */ /* 0x000fd2000bf05270 */
[----:B------:R-:W-:Y:S05]  /*0d40*/  BRA.U !UP0, `(.L_x_8614) ;  /* 0x0000000108947547 */ /* 0x000fea000b800000 */
[----:B------:R-:W-:-:S09]  /*0d50*/  UISETP.NE.AND UP0, UPT, UR4, 0x1d, UPT ;  /* 0x0000001d0400788c */ /* 0x000fd2000bf05270 */
[----:B------:R-:W-:Y:S05]  /*0d60*/  BRA.U !UP0, `(.L_x_8615) ;  /* 0x0000000108807547 */ /* 0x000fea000b800000 */
[----:B------:R-:W-:-:S09]  /*0d70*/  UISETP.NE.AND UP0, UPT, UR4, 0x2c, UPT ;  /* 0x0000002c0400788c */ /* 0x000fd2000bf05270 */
[----:B------:R-:W-:Y:S05]  /*0d80*/  BRA.U !UP0, `(.L_x_8616) ;  /* 0x0000000108487547 */ /* 0x000fea000b800000 */
.L_x_8594:
        /* <DEDUP_REMOVED lines=16> */
.L_x_8617:
[----:B------:R-:W-:Y:S01]  /*0e90*/  CS2R R26, SRZ ;  /* 0x00000000001a7805 */ /* 0x000fe2000001ff00 */
[----:B------:R-:W-:Y:S06]  /*0ea0*/  BRA `(.L_x_8595) ;  /* 0x0000000000447947 */ /* 0x000fec0003800000 */
.L_x_8616:
[----:B------:R-:W2:Y:S01]  /*0eb0*/  LDG.E.U8 R0, desc[UR36][R2.64] ;  /* 0x0000002402007981 */ /* 0x000ea2000c1e1100 */
        /* <DEDUP_REMOVED lines=11> */
.L_x_8615:
[----:B------:R-:W2:Y:S02]  /*0f70*/  LDG.E.64 R26, desc[UR36][R2.64] ;  /* 0x00000024021a7981 */ /* 0x000ea4000c1e1b00 */
[----:B--2---:R-:W0:Y:S01]  /*0f80*/  I2F.F64.U64 R26, R26 ;  /* 0x0000001a001a7312 */ /* 0x004e220000301800 */
[----:B------:R-:W-:Y:S05]  /*0f90*/  BRA `(.L_x_8595) ;  /* 0x0000000000087947 */ /* 0x000fea0003800000 */
.L_x_8614:
[----:B------:R-:W2:Y:S02]  /*0fa0*/  LDG.E R2, desc[UR36][R2.64] ;  /* 0x0000002402027981 */ /* 0x000ea4000c1e1900 */
[----:B--2---:R0:W1:Y:S02]  /*0fb0*/  I2F.F64.U32 R26, R2 ;  /* 0x00000002001a7312 */ /* 0x0040640000201800 */
.L_x_8595:
[----:B------:R-:W-:Y:S05]  /*0fc0*/  BSYNC.RECONVERGENT B6 ;  /* 0x0000000000067941 */ /* 0x000fea0003800200 */
.L_x_8589:
[----:B01-3--:R-:W-:-:S07]  /*0fd0*/  VIADD R2, R23, 0x80 ;  /* 0x0000008017027836 */ /* 0x00bfce0000000000 */
.L_x_8588:
[----:B------:R-:W-:Y:S05]  /*0fe0*/  BSYNC.RECONVERGENT B7 ;  /* 0x0000000000077941 */ /* 0x000fea0003800200 */
.L_x_8587:
[----:B------:R-:W-:Y:S01]  /*0ff0*/  ISETP.GE.AND P0, PT, R2, R19, PT ;  /* 0x000000130200720c */ /* 0x000fe20003f06270 */
[----:B------:R-:W-:Y:S01]  /*1000*/  BSSY.RECONVERGENT B7, `(.L_x_8618) ;  /* 0x00000f6000077945 */ /* 0x000fe20003800200 */
[----:B------:R-:W-:-:S11]  /*1010*/  CS2R R28, SRZ ;  /* 0x00000000001c7805 */ /* 0x000fd6000001ff00 */
        /* <DEDUP_REMOVED lines=22> */
.L_x_8624:
[----:B------:R-:W3:Y:S02]  /*1180*/  LDG.E.U8 R4, desc[UR36][R4.64] ;  /* 0x0000002404047981 */ /* 0x000ee4000c1e1100 */
[----:B---3--:R0:W1:Y:S01]  /*1190*/  I2F.F64.U16 R28, R4 ;  /* 0x00000004001c7312 */ /* 0x0080620000101800 */
[----:B------:R-:W-:Y:S05]  /*11a0*/  BRA `(.L_x_8626) ;  /* 0x0000000c00647947 */ /* 0x000fea0003800000 */
.L_x_8623:
        /* <DEDUP_REMOVED lines=9> */
.L_x_8628:
[----:B------:R-:W3:Y:S02]  /*1240*/  LDG.E R4, desc[UR36][R4.64] ;  /* 0x0000002404047981 */ /* 0x000ee4000c1e1900 */
[----:B---3--:R0:W1:Y:S01]  /*1250*/  I2F.F64 R28, R4 ;  /* 0x00000004001c7312 */ /* 0x0080620000201c00 */
[----:B------:R-:W-:Y:S05]  /*1260*/  BRA `(.L_x_8626) ;  /* 0x0000000c00347947 */ /* 0x000fea0003800000 */
.L_x_8627:
[----:B------:R-:W3:Y:S02]  /*1270*/  LDG.E.U16 R4, desc[UR36][R4.64] ;  /* 0x0000002404047981 */ /* 0x000ee4000c1e1500 */
[----:B---3--:R0:W1:Y:S01]  /*1280*/  I2F.F64.S16 R28, R4 ;  /* 0x00000004001c7312 */ /* 0x0080620000101c00 */
[----:B------:R-:W-:Y:S05]  /*1290*/  BRA `(.L_x_8626) ;  /* 0x0000000c00287947 */ /* 0x000fea0003800000 */
.L_x_8622:
        /* <DEDUP_REMOVED lines=8> */
[----:B------:R-:W3:Y:S01]  /*1320*/  F2F.F64.F32 R28, R28 ;  /* 0x0000001c001c7310 */ /* 0x000ee20000201800 */
[----:B------:R-:W-:Y:S05]  /*1330*/  BRA `(.L_x_8626) ;  /* 0x0000000c00007947 */ /* 0x000fea0003800000 */
.L_x_8630:
[----:B------:R-:W3:Y:S02]  /*1340*/  LDG.E.U16 R0, desc[UR36][R4.64] ;  /* 0x0000002404007981 */ /* 0x000ee4000c1e1500 */
[----:B---3--:R-:W-:-:S05]  /*1350*/  HADD2.F32 R0, -RZ, R0.H0_H0 ;  /* 0x20000000ff007230 */ /* 0x008fca0000004100 */
[----:B------:R-:W-:-:S04]  /*1360*/  FMUL.FTZ R0, R0, 1 ;  /* 0x3f80000000007820 */ /* 0x000fc80000410000 */
[----:B------:R0:W1:Y:S01]  /*1370*/  F2F.F64.F32 R28, R0 ;  /* 0x00000000001c7310 */ /* 0x0000620000201800 */
[----:B------:R-:W-:Y:S05]  /*1380*/  BRA `(.L_x_8626) ;  /* 0x0000000800ec7947 */ /* 0x000fea0003800000 */
.L_x_8629:
[----:B------:R-:W-:-:S09]  /*1390*/  UISETP.NE.AND UP0, UPT, UR4, 0x7, UPT ;  /* 0x000000070400788c */ /* 0x000fd2000bf05270 */
[----:B------:R-:W-:Y:S05]  /*13a0*/  BRA.U !UP0, `(.L_x_8631) ;  /* 0x0000000108347547 */ /* 0x000fea000b800000 */
        /* <DEDUP_REMOVED lines=8> */
.L_x_8632:
[----:B------:R-:W3:Y:S02]  /*1430*/  LDG.E.U16 R4, desc[UR36][R4.64] ;  /* 0x0000002404047981 */ /* 0x000ee4000c1e1500 */
[----:B---3--:R-:W-:-:S05]  /*1440*/  HADD2.F32 R0, -RZ, R4.H0_H0 ;  /* 0x20000004ff007230 */ /* 0x008fca0000004100 */
[----:B------:R-:W-:-:S04]  /*1450*/  FMUL.FTZ R0, R0, 1 ;  /* 0x3f80000000007820 */ /* 0x000fc80000410000 */
[----:B------:R0:W1:Y:S01]  /*1460*/  F2F.F64.F32 R28, R0 ;  /* 0x00000000001c7310 */ /* 0x0000620000201800 */
[----:B------:R-:W-:Y:S05]  /*1470*/  BRA `(.L_x_8626) ;  /* 0x0000000800b07947 */ /* 0x000fea0003800000 */
.L_x_8631:
[----:B------:R0:W5:Y:S01]  /*1480*/  LDG.E.64 R28, desc[UR36][R4.64] ;  /* 0x00000024041c7981 */ /* 0x000162000c1e1b00 */
[----:B------:R-:W-:Y:S05]  /*1490*/  BRA `(.L_x_8626) ;  /* 0x0000000800a87947 */ /* 0x000fea0003800000 */
.L_x_8621:
        /* <DEDUP_REMOVED lines=13> */
.L_x_8635:
[----:B------:R0:W5:Y:S01]  /*1570*/  LDG.E.64 R28, desc[UR36][R4.64] ;  /* 0x00000024041c7981 */ /* 0x000162000c1e1b00 */
[----:B------:R-:W-:Y:S05]  /*1580*/  BRA `(.L_x_8626) ;  /* 0x00000008006c7947 */ /* 0x000fea0003800000 */
.L_x_8634:
        /* <DEDUP_REMOVED lines=27> */
.L_x_8637:
        /* <DEDUP_REMOVED lines=15> */
.L_x_8636:
[----:B------:R-:W3:Y:S02]  /*1830*/  LDG.E.U16 R0, desc[UR36][R4.64] ;  /* 0x0000002404007981 */ /* 0x000ee4000c1e1500 */
[----:B---3--:R-:W-:-:S04]  /*1840*/  IMAD.U32 R0, R0, 0x10000, RZ ;  /* 0x0001000000007824 */ /* 0x008fc800078e00ff */
[----:B------:R-:W-:-:S04]  /*1850*/  FMUL.FTZ R0, R0, 1 ;  /* 0x3f80000000007820 */ /* 0x000fc80000410000 */
[----:B------:R0:W1:Y:S01]  /*1860*/  F2F.F64.F32 R28, R0 ;  /* 0x00000000001c7310 */ /* 0x0000620000201800 */
[----:B------:R-:W-:Y:S05]  /*1870*/  BRA `(.L_x_8626) ;  /* 0x0000000400b07947 */ /* 0x000fea0003800000 */
.L_x_8633:
        /* <DEDUP_REMOVED lines=11> */
.L_x_8640:
        /* <DEDUP_REMOVED lines=21> */
.L_x_8642:
[----:B------:R-:W-:Y:S05]  /*1a80*/  BSYNC.RECONVERGENT B0 ;  /* 0x0000000000007941 */ /* 0x000fea0003800200 */
.L_x_8641:
[----:B------:R-:W-:Y:S01]  /*1a90*/  IMAD.SHL.U32 R0, R0, 0x100000, RZ ;  /* 0x0010000000007824 */ /* 0x000fe200078e00ff */
[----:B------:R-:W-:-:S04]  /*1aa0*/  LEA R3, R3, 0x3b800000, 0x17 ;  /* 0x3b80000003037811 */ /* 0x000fc800078eb8ff */
[----:B------:R-:W-:-:S05]  /*1ab0*/  LOP3.LUT R0, R3, R0, R7, 0xfe, !PT ;  /* 0x0000000003007212 */ /* 0x000fca00078efe07 */
[----:B------:R-:W-:-:S04]  /*1ac0*/  FMUL.FTZ R0, R0, 1 ;  /* 0x3f80000000007820 */ /* 0x000fc80000410000 */
[----:B------:R0:W1:Y:S01]  /*1ad0*/  F2F.F64.F32 R28, R0 ;  /* 0x00000000001c7310 */ /* 0x0000620000201800 */
[----:B------:R-:W-:Y:S05]  /*1ae0*/  BRA `(.L_x_8626) ;  /* 0x0000000400147947 */ /* 0x000fea0003800000 */
.L_x_8639:
        /* <DEDUP_REMOVED lines=21> */
.L_x_8644:
[----:B------:R-:W-:Y:S05]  /*1c40*/  BSYNC.RECONVERGENT B0 ;  /* 0x0000000000007941 */ /* 0x000fea0003800200 */
.L_x_8643:
[----:B------:R-:W-:Y:S01]  /*1c50*/  IMAD.SHL.U32 R0, R0, 0x200000, RZ ;  /* 0x0020000000007824 */ /* 0x000fe200078e00ff */
[----:B------:R-:W-:-:S04]  /*1c60*/  LEA R3, R3, 0x37800000, 0x17 ;  /* 0x3780000003037811 */ /* 0x000fc800078eb8ff */
[----:B------:R-:W-:-:S05]  /*1c70*/  LOP3.LUT R0, R3, R0, R7, 0xfe, !PT ;  /* 0x0000000003007212 */ /* 0x000fca00078efe07 */
[----:B------:R-:W-:-:S04]  /*1c80*/  FMUL.FTZ R0, R0, 1 ;  /* 0x3f80000000007820 */ /* 0x000fc80000410000 */
[----:B------:R0:W1:Y:S01]  /*1c90*/  F2F.F64.F32 R28, R0 ;  /* 0x00000000001c7310 */ /* 0x0000620000201800 */
[----:B------:R-:W-:Y:S05]  /*1ca0*/  BRA `(.L_x_8626) ;  /* 0x0000000000a47947 */ /* 0x000fea0003800000 */
.L_x_8638:
        /* <DEDUP_REMOVED lines=18> */
.L_x_8625:
        /* <DEDUP_REMOVED lines=16> */
.L_x_8647:
[----:B------:R-:W-:Y:S01]  /*1ed0*/  CS2R R28, SRZ ;  /* 0x00000000001c7805 */ /* 0x000fe2000001ff00 */
[----:B------:R-:W-:Y:S06]  /*1ee0*/  BRA `(.L_x_8626) ;  /* 0x0000000000147947 */ /* 0x000fec0003800000 */
.L_x_8646:
[----:B------:R-:W3:Y:S02]  /*1ef0*/  LDG.E.64 R28, desc[UR36][R4.64] ;  /* 0x00000024041c7981 */ /* 0x000ee4000c1e1b00 */
[----:B---3--:R-:W0:Y:S01]  /*1f00*/  I2F.F64.U64 R28, R28 ;  /* 0x0000001c001c7312 */ /* 0x008e220000301800 */
[----:B------:R-:W-:Y:S05]  /*1f10*/  BRA `(.L_x_8626) ;  /* 0x0000000000087947 */ /* 0x000fea0003800000 */
.L_x_8645:
[----:B------:R-:W3:Y:S02]  /*1f20*/  LDG.E R4, desc[UR36][R4.64] ;  /* 0x0000002404047981 */ /* 0x000ee4000c1e1900 */
[----:B---3--:R0:W1:Y:S02]  /*1f30*/  I2F.F64.U32 R28, R4 ;  /* 0x00000004001c7312 */ /* 0x0080640000201800 */
.L_x_8626:
[----:B------:R-:W-:Y:S05]  /*1f40*/  BSYNC.RECONVERGENT B6 ;  /* 0x0000000000067941 */ /* 0x000fea0003800200 */
.L_x_8620:
[----:B------:R-:W-:-:S07]  /*1f50*/  VIADD R2, R2, 0x80 ;  /* 0x0000008002027836 */ /* 0x000fce0000000000 */
.L_x_8619:
[----:B------:R-:W-:Y:S05]  /*1f60*/  BSYNC.RECONVERGENT B7 ;  /* 0x0000000000077941 */ /* 0x000fea0003800200 */
.L_x_8618:
[----:B------:R-:W-:Y:S01]  /*1f70*/  ISETP.GE.AND P0, PT, R2, R19, PT ;  /* 0x000000130200720c */ /* 0x000fe20003f06270 */
[----:B------:R-:W-:Y:S01]  /*1f80*/  BSSY.RECONVERGENT B7, `(.L_x_8648) ;  /* 0x00000f6000077945 */ /* 0x000fe20003800200 */
[----:B------:R-:W-:-:S11]  /*1f90*/  CS2R R24, SRZ ;  /* 0x0000000000187805 */ /* 0x000fd6000001ff00 */
        /* <DEDUP_REMOVED lines=22> */
.L_x_8654:
[----:B------:R-:W2:Y:S02]  /*2100*/  LDG.E.U8 R4, desc[UR36][R4.64] ;  /* 0x0000002404047981 */ /* 0x000ea4000c1e1100 */
[----:B--2---:R0:W1:Y:S01]  /*2110*/  I2F.F64.U16 R24, R4 ;  /* 0x0000000400187312 */ /* 0x0040620000101800 */
[----:B------:R-:W-:Y:S05]  /*2120*/  BRA `(.L_x_8656) ;  /* 0x0000000c00647947 */ /* 0x000fea0003800000 */
.L_x_8653:
        /* <DEDUP_REMOVED lines=9> */
.L_x_8658:
[----:B------:R-:W2:Y:S02]  /*21c0*/  LDG.E R4, desc[UR36][R4.64] ;  /* 0x0000002404047981 */ /* 0x000ea4000c1e1900 */
[----:B--2---:R1:W2:Y:S01]  /*21d0*/  I2F.F64 R24, R4 ;  /* 0x0000000400187312 */ /* 0x0042a20000201c00 */
[----:B------:R-:W-:Y:S05]  /*21e0*/  BRA `(.L_x_8656) ;  /* 0x0000000c00347947 */ /* 0x000fea0003800000 */
.L_x_8657:
[----:B------:R-:W2:Y:S02]  /*21f0*/  LDG.E.U16 R4, desc[UR36][R4.64] ;  /* 0x0000002404047981 */ /* 0x000ea4000c1e1500 */
[----:B--2---:R0:W1:Y:S01]  /*2200*/  I2F.F64.S16 R24, R4 ;  /* 0x0000000400187312 */ /* 0x0040620000101c00 */
[----:B------:R-:W-:Y:S05]  /*2210*/  BRA `(.L_x_8656) ;  /* 0x0000000c00287947 */ /* 0x000fea0003800000 */
.L_x_8652:
        /* <DEDUP_REMOVED lines=10> */
.L_x_8660:
[----:B------:R-:W2:Y:S02]  /*22c0*/  LDG.E.U16 R0, desc[UR36][R4.64] ;  /* 0x0000002404007981 */ /* 0x000ea4000c1e1500 */
[----:B--2---:R-:W-:-:S05]  /*22d0*/  HADD2.F32 R0, -RZ, R0.H0_H0 ;  /* 0x20000000ff007230 */ /* 0x004fca0000004100 */
[----:B------:R-:W-:-:S04]  /*22e0*/  FMUL.FTZ R0, R0, 1 ;  /* 0x3f80000000007820 */ /* 0x000fc80000410000 */
[----:B------:R0:W1:Y:S01]  /*22f0*/  F2F.F64.F32 R24, R0 ;  /* 0x0000000000187310 */ /* 0x0000620000201800 */
[----:B------:R-:W-:Y:S05]  /*2300*/  BRA `(.L_x_8656) ;  /* 0x0000000800ec7947 */ /* 0x000fea0003800000 */
.L_x_8659:
        /* <DEDUP_REMOVED lines=10> */
.L_x_8662:
[----:B------:R-:W2:Y:S02]  /*23b0*/  LDG.E.U16 R4, desc[UR36][R4.64] ;  /* 0x0000002404047981 */ /* 0x000ea4000c1e1500 */
[----:B--2---:R-:W-:-:S05]  /*23c0*/  HADD2.F32 R0, -RZ, R4.H0_H0 ;  /* 0x20000004ff007230 */ /* 0x004fca0000004100 */
[----:B------:R-:W-:-:S04]  /*23d0*/  FMUL.FTZ R0, R0, 1 ;  /* 0x3f80000000007820 */ /* 0x000fc80000410000 */
[----:B------:R0:W1:Y:S01]  /*23e0*/  F2F.F64.F32 R24, R0 ;  /* 0x0000000000187310 */ /* 0x0000620000201800 */
[----:B------:R-:W-:Y:S05]  /*23f0*/  BRA `(.L_x_8656) ;  /* 0x0000000800b07947 */ /* 0x000fea0003800000 */
.L_x_8661:
[----:B------:R0:W5:Y:S01]  /*2400*/  LDG.E.64 R24, desc[UR36][R4.64] ;  /* 0x0000002404187981 */ /* 0x000162000c1e1b00 */
[----:B------:R-:W-:Y:S05]  /*2410*/  BRA `(.L_x_8656) ;  /* 0x0000000800a87947 */ /* 0x000fea0003800000 */
.L_x_8651:
        /* <DEDUP_REMOVED lines=13> */
.L_x_8665:
[----:B------:R0:W5:Y:S01]  /*24f0*/  LDG.E.64 R24, desc[UR36][R4.64] ;  /* 0x0000002404187981 */ /* 0x000162000c1e1b00 */
[----:B------:R-:W-:Y:S05]  /*2500*/  BRA `(.L_x_8656) ;  /* 0x00000008006c7947 */ /* 0x000fea0003800000 */
.L_x_8664:
        /* <DEDUP_REMOVED lines=27> */
.L_x_8667:
        /* <DEDUP_REMOVED lines=15> */
.L_x_8666:
[----:B------:R-:W2:Y:S02]  /*27b0*/  LDG.E.U16 R0, desc[UR36][R4.64] ;  /* 0x0000002404007981 */ /* 0x000ea4000c1e1500 */
[----:B--2---:R-:W-:-:S04]  /*27c0*/  IMAD.U32 R0, R0, 0x10000, RZ ;  /* 0x0001000000007824 */ /* 0x004fc800078e00ff */
[----:B------:R-:W-:-:S04]  /*27d0*/  FMUL.FTZ R0, R0, 1 ;  /* 0x3f80000000007820 */ /* 0x000fc80000410000 */
[----:B------:R0:W1:Y:S01]  /*27e0*/  F2F.F64.F32 R24, R0 ;  /* 0x0000000000187310 */ /* 0x0000620000201800 */
[----:B------:R-:W-:Y:S05]  /*27f0*/  BRA `(.L_x_8656) ;  /* 0x0000000400b07947 */ /* 0x000fea0003800000 */
.L_x_8663:
        /* <DEDUP_REMOVED lines=11> */
.L_x_8670:
        /* <DEDUP_REMOVED lines=21> */
.L_x_8672:
[----:B------:R-:W-:Y:S05]  /*2a00*/  BSYNC.RECONVERGENT B0 ;  /* 0x0000000000007941 */ /* 0x000fea0003800200 */
.L_x_8671:
[----:B------:R-:W-:Y:S01]  /*2a10*/  IMAD.SHL.U32 R0, R0, 0x100000, RZ ;  /* 0x0010000000007824 */ /* 0x000fe200078e00ff */
[----:B------:R-:W-:-:S04]  /*2a20*/  LEA R3, R3, 0x3b800000, 0x17 ;  /* 0x3b80000003037811 */ /* 0x000fc800078eb8ff */
[----:B------:R-:W-:-:S05]  /*2a30*/  LOP3.LUT R0, R3, R0, R7, 0xfe, !PT ;  /* 0x0000000003007212 */ /* 0x000fca00078efe07 */
[----:B------:R-:W-:-:S04]  /*2a40*/  FMUL.FTZ R0, R0, 1 ;  /* 0x3f80000000007820 */ /* 0x000fc80000410000 */
[----:B------:R0:W1:Y:S01]  /*2a50*/  F2F.F64.F32 R24, R0 ;  /* 0x0000000000187310 */ /* 0x0000620000201800 */
[----:B------:R-:W-:Y:S05]  /*2a60*/  BRA `(.L_x_8656) ;  /* 0x0000000400147947 */ /* 0x000fea0003800000 */
.L_x_8669:
        /* <DEDUP_REMOVED lines=21> */
.L_x_8674:
[----:B------:R-:W-:Y:S05]  /*2bc0*/  BSYNC.RECONVERGENT B0 ;  /* 0x0000000000007941 */ /* 0x000fea0003800200 */
.L_x_8673:
[----:B------:R-:W-:Y:S01]  /*2bd0*/  IMAD.SHL.U32 R0, R0, 0x200000, RZ ;  /* 0x0020000000007824 */ /* 0x000fe200078e00ff */
[----:B------:R-:W-:-:S04]  /*2be0*/  LEA R3, R3, 0x37800000, 0x17 ;  /* 0x3780000003037811 */ /* 0x000fc800078eb8ff */
[----:B------:R-:W-:-:S05]  /*2bf0*/  LOP3.LUT R0, R3, R0, R7, 0xfe, !PT ;  /* 0x0000000003007212 */ /* 0x000fca00078efe07 */
[----:B------:R-:W-:-:S04]  /*2c00*/  FMUL.FTZ R0, R0, 1 ;  /* 0x3f80000000007820 */ /* 0x000fc80000410000 */
[----:B------:R0:W1:Y:S01]  /*2c10*/  F2F.F64.F32 R24, R0 ;  /* 0x0000000000187310 */ /* 0x0000620000201800 */
[----:B------:R-:W-:Y:S05]  /*2c20*/  BRA `(.L_x_8656) ;  /* 0x0000000000a47947 */ /* 0x000fea0003800000 */
.L_x_8668:
        /* <DEDUP_REMOVED lines=18> */
.L_x_8655:
        /* <DEDUP_REMOVED lines=16> */
.L_x_8677:
[----:B------:R-:W-:Y:S01]  /*2e50*/  CS2R R24, SRZ ;  /* 0x0000000000187805 */ /* 0x000fe2000001ff00 */
[----:B------:R-:W-:Y:S06]  /*2e60*/  BRA `(.L_x_8656) ;  /* 0x0000000000147947 */ /* 0x000fec0003800000 */
.L_x_8676:
[----:B------:R-:W2:Y:S02]  /*2e70*/  LDG.E.64 R24, desc[UR36][R4.64] ;  /* 0x0000002404187981 */ /* 0x000ea4000c1e1b00 */
[----:B--2---:R-:W0:Y:S01]  /*2e80*/  I2F.F64.U64 R24, R24 ;  /* 0x0000001800187312 */ /* 0x004e220000301800 */
[----:B------:R-:W-:Y:S05]  /*2e90*/  BRA `(.L_x_8656) ;  /* 0x0000000000087947 */ /* 0x000fea0003800000 */
.L_x_8675:
[----:B------:R-:W2:Y:S02]  /*2ea0*/  LDG.E R4, desc[UR36][R4.64] ;  /* 0x0000002404047981 */ /* 0x000ea4000c1e1900 */
[----:B--2---:R0:W1:Y:S02]  /*2eb0*/  I2F.F64.U32 R24, R4 ;  /* 0x0000000400187312 */ /* 0x0040640000201800 */
.L_x_8656:
[----:B------:R-:W-:Y:S05]  /*2ec0*/  BSYNC.RECONVERGENT B6 ;  /* 0x0000000000067941 */ /* 0x000fea0003800200 */
.L_x_8650:
[----:B------:R-:W-:-:S07]  /*2ed0*/  VIADD R2, R2, 0x80 ;  /* 0x0000008002027836 */ /* 0x000fce0000000000 */
.L_x_8649:
[----:B------:R-:W-:Y:S05]  /*2ee0*/  BSYNC.RECONVERGENT B7 ;  /* 0x0000000000077941 */ /* 0x000fea0003800200 */
.L_x_8648:
[----:B------:R-:W-:Y:S01]  /*2ef0*/  ISETP.GE.AND P0, PT, R2, R19, PT ;  /* 0x000000130200720c */ /* 0x000fe20003f06270 */
[----:B------:R-:W-:Y:S01]  /*2f00*/  BSSY.RECONVERGENT B6, `(.L_x_8678) ;  /* 0x00000ef000067945 */ /* 0x000fe20003800200 */
[----:B------:R-:W-:-:S11]  /*2f10*/  CS2R R16, SRZ ;  /* 0x0000000000107805 */ /* 0x000fd6000001ff00 */
        /* <DEDUP_REMOVED lines=21> */
.L_x_8683:
[----:B------:R-:W2:Y:S02]  /*3070*/  LDG.E.U8 R2, desc[UR36][R2.64] ;  /* 0x0000002402027981 */ /* 0x000ea4000c1e1100 */
[----:B--2---:R0:W1:Y:S01]  /*3080*/  I2F.F64.U16 R16, R2 ;  /* 0x0000000200107312 */ /* 0x0040620000101800 */
[----:B------:R-:W-:Y:S05]  /*3090*/  BRA `(.L_x_8679) ;  /* 0x0000000c00547947 */ /* 0x000fea0003800000 */
.L_x_8682:
        /* <DEDUP_REMOVED lines=9> */
.L_x_8686:
[----:B------:R-:W2:Y:S02]  /*3130*/  LDG.E R2, desc[UR36][R2.64] ;  /* 0x0000002402027981 */ /* 0x000ea4000c1e1900 */
[----:B--2---:R0:W1:Y:S01]  /*3140*/  I2F.F64 R16, R2 ;  /* 0x0000000200107312 */ /* 0x0040620000201c00 */
[----:B------:R-:W-:Y:S05]  /*3150*/  BRA `(.L_x_8679) ;  /* 0x0000000c00247947 */ /* 0x000fea0003800000 */
.L_x_8685:
[----:B------:R-:W2:Y:S02]  /*3160*/  LDG.E.U16 R2, desc[UR36][R2.64] ;  /* 0x0000002402027981 */ /* 0x000ea4000c1e1500 */
[----:B--2---:R0:W1:Y:S01]  /*3170*/  I2F.F64.S16 R16, R2 ;  /* 0x0000000200107312 */ /* 0x0040620000101c00 */
[----:B------:R-:W-:Y:S05]  /*3180*/  BRA `(.L_x_8679) ;  /* 0x0000000c00187947 */ /* 0x000fea0003800000 */
.L_x_8681:
        /* <DEDUP_REMOVED lines=10> */
.L_x_8688:
[----:B------:R-:W2:Y:S02]  /*3230*/  LDG.E.U16 R0, desc[UR36][R2.64] ;  /* 0x0000002402007981 */ /* 0x000ea4000c1e1500 */
[----:B--2---:R-:W-:-:S05]  /*3240*/  HADD2.F32 R0, -RZ, R0.H0_H0 ;  /* 0x20000000ff007230 */ /* 0x004fca0000004100 */
[----:B------:R-:W-:-:S04]  /*3250*/  FMUL.FTZ R0, R0, 1 ;  /* 0x3f80000000007820 */ /* 0x000fc80000410000 */
[----:B------:R0:W1:Y:S01]  /*3260*/  F2F.F64.F32 R16, R0 ;  /* 0x0000000000107310 */ /* 0x0000620000201800 */
[----:B------:R-:W-:Y:S05]  /*3270*/  BRA `(.L_x_8679) ;  /* 0x0000000800dc7947 */ /* 0x000fea0003800000 */
.L_x_8687:
        /* <DEDUP_REMOVED lines=10> */
.L_x_8690:
[----:B------:R-:W2:Y:S02]  /*3320*/  LDG.E.U16 R2, desc[UR36][R2.64] ;  /* 0x0000002402027981 */ /* 0x000ea4000c1e1500 */
[----:B--2---:R-:W-:-:S05]  /*3330*/  HADD2.F32 R0, -RZ, R2.H0_H0 ;  /* 0x20000002ff007230 */ /* 0x004fca0000004100 */
[----:B------:R-:W-:-:S04]  /*3340*/  FMUL.FTZ R0, R0, 1 ;  /* 0x3f80000000007820 */ /* 0x000fc80000410000 */
[----:B------:R0:W1:Y:S01]  /*3350*/  F2F.F64.F32 R16, R0 ;  /* 0x0000000000107310 */ /* 0x0000620000201800 */
[----:B------:R-:W-:Y:S05]  /*3360*/  BRA `(.L_x_8679) ;  /* 0x0000000800a07947 */ /* 0x000fea0003800000 */
.L_x_8689:
[----:B------:R0:W5:Y:S01]  /*3370*/  LDG.E.64 R16, desc[UR36][R2.64] ;  /* 0x0000002402107981 */ /* 0x000162000c1e1b00 */
[----:B------:R-:W-:Y:S05]  /*3380*/  BRA `(.L_x_8679) ;  /* 0x0000000800987947 */ /* 0x000fea0003800000 */
.L_x_8680:
        /* <DEDUP_REMOVED lines=13> */
.L_x_8693:
[----:B------:R0:W5:Y:S01]  /*3460*/  LDG.E.64 R16, desc[UR36][R2.64] ;  /* 0x0000002402107981 */ /* 0x000162000c1e1b00 */
[----:B------:R-:W-:Y:S05]  /*3470*/  BRA `(.L_x_8679) ;  /* 0x00000008005c7947 */ /* 0x000fea0003800000 */
.L_x_8692:
        /* <DEDUP_REMOVED lines=27> */
.L_x_8695:
        /* <DEDUP_REMOVED lines=14> */
.L_x_8694:
[----:B------:R-:W2:Y:S02]  /*3710*/  LDG.E.U16 R0, desc[UR36][R2.64] ;  /* 0x0000002402007981 */ /* 0x000ea4000c1e1500 */
[----:B--2---:R-:W-:-:S04]  /*3720*/  IMAD.U32 R0, R0, 0x10000, RZ ;  /* 0x0001000000007824 */ /* 0x004fc800078e00ff */
[----:B------:R-:W-:-:S04]  /*3730*/  FMUL.FTZ R0, R0, 1 ;  /* 0x3f80000000007820 */ /* 0x000fc80000410000 */
[----:B------:R0:W1:Y:S01]  /*3740*/  F2F.F64.F32 R16, R0 ;  /* 0x0000000000107310 */ /* 0x0000620000201800 */
[----:B------:R-:W-:Y:S05]  /*3750*/  BRA `(.L_x_8679) ;  /* 0x0000000400a47947 */ /* 0x000fea0003800000 */
.L_x_8691:
        /* <DEDUP_REMOVED lines=11> */
.L_x_8698:
[----:B------:R-:W2:Y:S02]  /*3810*/  LDG.E.U8 R3, desc[UR36][R2.64] ;  /* 0x0000002402037981 */ /* 0x000ea4000c1e1100 */
        /* <DEDUP_REMOVED lines=19> */
.L_x_8700:
[----:B------:R-:W-:Y:S05]  /*3950*/  BSYNC.RECONVERGENT B0 ;  /* 0x0000000000007941 */ /* 0x000fea0003800200 */
.L_x_8699:
[----:B------:R-:W-:Y:S01]  /*3960*/  IMAD.SHL.U32 R0, R0, 0x100000, RZ ;  /* 0x0010000000007824 */ /* 0x000fe200078e00ff */
[----:B------:R-:W-:-:S04]  /*3970*/  LEA R2, R2, 0x3b800000, 0x17 ;  /* 0x3b80000002027811 */ /* 0x000fc800078eb8ff */
[----:B------:R-:W-:-:S05]  /*3980*/  LOP3.LUT R0, R2, R0, R7, 0xfe, !PT ;  /* 0x0000000002007212 */ /* 0x000fca00078efe07 */
[----:B------:R-:W-:-:S04]  /*3990*/  FMUL.FTZ R0, R0, 1 ;  /* 0x3f80000000007820 */ /* 0x000fc80000410000 */
[----:B------:R0:W1:Y:S01]  /*39a0*/  F2F.F64.F32 R16, R0 ;  /* 0x0000000000107310 */ /* 0x0000620000201800 */
[----:B------:R-:W-:Y:S05]  /*39b0*/  BRA `(.L_x_8679) ;  /* 0x00000004000c7947 */ /* 0x000fea0003800000 */
.L_x_8697:
        /* <DEDUP_REMOVED lines=20> */
.L_x_8702:
[----:B------:R-:W-:Y:S05]  /*3b00*/  BSYNC.RECONVERGENT B0 ;  /* 0x0000000000007941 */ /* 0x000fea0003800200 */
.L_x_8701:
[----:B------:R-:W-:Y:S01]  /*3b10*/  IMAD.SHL.U32 R0, R0, 0x200000, RZ ;  /* 0x0020000000007824 */ /* 0x000fe200078e00ff */
[----:B------:R-:W-:-:S04]  /*3b20*/  LEA R2, R2, 0x37800000, 0x17 ;  /* 0x3780000002027811 */ /* 0x000fc800078eb8ff */
[----:B------:R-:W-:-:S05]  /*3b30*/  LOP3.LUT R0, R2, R0, R7, 0xfe, !PT ;  /* 0x0000000002007212 */ /* 0x000fca00078efe07 */
[----:B------:R-:W-:-:S04]  /*3b40*/  FMUL.FTZ R0, R0, 1 ;  /* 0x3f80000000007820 */ /* 0x000fc80000410000 */
[----:B------:R0:W1:Y:S01]  /*3b50*/  F2F.F64.F32 R16, R0 ;  /* 0x0000000000107310 */ /* 0x0000620000201800 */
[----:B------:R-:W-:Y:S05]  /*3b60*/  BRA `(.L_x_8679) ;  /* 0x0000000000a07947 */ /* 0x000fea0003800000 */
.L_x_8696:
        /* <DEDUP_REMOVED lines=18> */
.L_x_8684:
        /* <DEDUP_REMOVED lines=16> */
.L_x_8705:
[----:B------:R-:W-:Y:S05]  /*3d90*/  BRA `(.L_x_8679) ;  /* 0x0000000000147947 */ /* 0x000fea0003800000 */
.L_x_8704:
[----:B------:R-:W2:Y:S02]  /*3da0*/  LDG.E.64 R16, desc[UR36][R2.64] ;  /* 0x0000002402107981 */ /* 0x000ea4000c1e1b00 */
[----:B--2---:R-:W0:Y:S01]  /*3db0*/  I2F.F64.U64 R16, R16 ;  /* 0x0000001000107312 */ /* 0x004e220000301800 */
[----:B------:R-:W-:Y:S05]  /*3dc0*/  BRA `(.L_x_8679) ;  /* 0x0000000000087947 */ /* 0x000fea0003800000 */
.L_x_8703:
[----:B------:R-:W2:Y:S02]  /*3dd0*/  LDG.E R2, desc[UR36][R2.64] ;  /* 0x0000002402027981 */ /* 0x000ea4000c1e1900 */
[----:B--2---:R0:W1:Y:S02]  /*3de0*/  I2F.F64.U32 R16, R2 ;  /* 0x0000000200107312 */ /* 0x0040640000201800 */
.L_x_8679:
[----:B------:R-:W-:Y:S05]  /*3df0*/  BSYNC.RECONVERGENT B6 ;  /* 0x0000000000067941 */ /* 0x000fea0003800200 */
.L_x_8678:
[----:B------:R-:W1:Y:S01]  /*3e00*/  LDCU.64 UR4, c[0x0][0x390] ;  /* 0x00007200ff0477ac */ /* 0x000e620008000a00 */
[----:B0-----:R-:W0:Y:S01]  /*3e10*/  LDC.U8 R2, c[0x0][0x3b4] ;  /* 0x0000ed00ff027b82 */ /* 0x001e220000000000 */
[----:B------:R-:W-:Y:S01]  /*3e20*/  ISETP.GE.AND P0, PT, R23, R19, PT ;  /* 0x000000131700720c */ /* 0x000fe20003f06270 */
[----:B------:R-:W-:Y:S04]  /*3e30*/  BSSY.RECONVERGENT B7, `(.L_x_8706) ;  /* 0x0000343000077945 */ /* 0x000fe80003800200 */
[----:B------:R-:W-:Y:S01]  /*3e40*/  BSSY.RELIABLE B6, `(.L_x_8707) ;  /* 0x000022f000067945 */ /* 0x000fe20003800100 */
[----:B-12-45:R-:W-:Y:S02]  /*3e50*/  DMUL R4, R26, UR4 ;  /* 0x000000041a047c28 */ /* 0x036fe40008000000 */
[----:B---3--:R-:W-:-:S02]  /*3e60*/  DMUL R28, R28, UR4 ;  /* 0x000000041c1c7c28 */ /* 0x008fc40008000000 */
[----:B------:R-:W-:Y:S02]  /*3e70*/  DMUL R24, R24, UR4 ;  /* 0x0000000418187c28 */ /* 0x000fe40008000000 */
[----:B------:R-:W-:Y:S01]  /*3e80*/  DMUL R16, R16, UR4 ;  /* 0x0000000410107c28 */ /* 0x000fe20008000000 */
[----:B------:R-:W-:Y:S10]  /*3e90*/  @P0 BRA `(.L_x_8708) ;  /* 0x0000002000980947 */ /* 0x000ff40003800000 */
[----:B------:R-:W1:Y:S01]  /*3ea0*/  LDCU UR4, c[0x0][0x3b8] ;  /* 0x00007700ff0477ac */ /* 0x000e620008000800 */
[----:B------:R-:W2:Y:S01]  /*3eb0*/  LDC.64 R8, c[0x0][0x398] ;  /* 0x0000e600ff087b82 */ /* 0x000ea20000000a00 */
[----:B------:R-:W-:Y:S01]  /*3ec0*/  IMAD R0, R18, 0x200, R23 ;  /* 0x0000020012007824 */ /* 0x000fe200078e0217 */
[----:B0-----:R-:W-:Y:S01]  /*3ed0*/  PRMT R6, R2, 0x9910, RZ ;  /* 0x0000991002067816 */ /* 0x001fe200000000ff */
        /* <DEDUP_REMOVED lines=18> */
.L_x_8712:
[----:B------:R-:W0:Y:S02]  /*4000*/  F2I.S64.F64.TRUNC R4, R4 ;  /* 0x0000000400047311 */ /* 0x000e24000030d900 */
[----:B0-----:R-:W-:-:S05]  /*4010*/  IMAD.MOV.U32 R3, RZ, RZ, R4 ;  /* 0x000000ffff037224 */ /* 0x001fca00078e0004 */
[----:B------:R0:W-:Y:S01]  /*4020*/  STG.E.U8 desc[UR36][R8.64], R3 ;  /* 0x0000000308007986 */ /* 0x0001e2000c101124 */
[----:B------:R-:W-:Y:S05]  /*4030*/  BRA `(.L_x_8714) ;  /* 0x0000000c00dc7947 */ /* 0x000fea0003800000 */
.L_x_8711:
        /* <DEDUP_REMOVED lines=9> */
.L_x_8716:
[----:B------:R-:W0:Y:S02]  /*40d0*/  F2I.F64.TRUNC R5, R4 ;  /* 0x0000000400057311 */ /* 0x000e24000030d100 */
[----:B0-----:R0:W-:Y:S01]  /*40e0*/  STG.E desc[UR36][R8.64], R5 ;  /* 0x0000000508007986 */ /* 0x0011e2000c101924 */
[----:B------:R-:W-:Y:S05]  /*40f0*/  BRA `(.L_x_8714) ;  /* 0x0000000c00ac7947 */ /* 0x000fea0003800000 */
.L_x_8715:
[----:B------:R-:W0:Y:S02]  /*4100*/  F2I.F64.TRUNC R5, R4 ;  /* 0x0000000400057311 */ /* 0x000e24000030d100 */
[----:B0-----:R0:W-:Y:S01]  /*4110*/  STG.E.U16 desc[UR36][R8.64], R5 ;  /* 0x0000000508007986 */ /* 0x0011e2000c101524 */
[----:B------:R-:W-:Y:S05]  /*4120*/  BRA `(.L_x_8714) ;  /* 0x0000000c00a07947 */ /* 0x000fea0003800000 */
.L_x_8710:
        /* <DEDUP_REMOVED lines=13> */
.L_x_8718:
        /* <DEDUP_REMOVED lines=8> */
.L_x_8717:
        /* <DEDUP_REMOVED lines=14> */
.L_x_8720:
        /* <DEDUP_REMOVED lines=9> */
.L_x_8719:
[----:B------:R0:W-:Y:S01]  /*43f0*/  STG.E.64 desc[UR36][R8.64], R4 ;  /* 0x0000000408007986 */ /* 0x0001e2000c101b24 */
[----:B------:R-:W-:Y:S05]  /*4400*/  BRA `(.L_x_8714) ;  /* 0x0000000800e87947 */ /* 0x000fea0003800000 */
.L_x_8709:
        /* <DEDUP_REMOVED lines=8> */
[----:B------:R-:W-:-:S06]  /*4490*/  DSETP.NEU.AND P0, PT, R4, RZ, PT ;  /* 0x000000ff0400722a */ /* 0x000fcc0003f0d000 */
[----:B------:R-:W-:-:S05]  /*44a0*/  SEL R3, RZ, 0x1, !P0 ;  /* 0x00000001ff037807 */ /* 0x000fca0004000000 */
[----:B------:R0:W-:Y:S01]  /*44b0*/  STG.E.U8 desc[UR36][R8.64], R3 ;  /* 0x0000000308007986 */ /* 0x0001e2000c101124 */
[----:B------:R-:W-:Y:S05]  /*44c0*/  BRA `(.L_x_8714) ;  /* 0x0000000800b87947 */ /* 0x000fea0003800000 */
.L_x_8723:
[----:B------:R-:W-:-:S05]  /*44d0*/  CS2R R6, SRZ ;  /* 0x0000000000067805 */ /* 0x000fca000001ff00 */
[----:B------:R0:W-:Y:S01]  /*44e0*/  STG.E.128 desc[UR36][R8.64], R4 ;  /* 0x0000000408007986 */ /* 0x0001e2000c101d24 */
[----:B------:R-:W-:Y:S05]  /*44f0*/  BRA `(.L_x_8714) ;  /* 0x0000000800ac7947 */ /* 0x000fea0003800000 */
.L_x_8722:
        /* <DEDUP_REMOVED lines=23> */
.L_x_8727:
[----:B------:R-:W-:Y:S05]  /*4670*/  BSYNC.RECONVERGENT B0 ;  /* 0x0000000000007941 */ /* 0x000fea0003800200 */
.L_x_8726:
[----:B------:R-:W-:-:S05]  /*4680*/  LOP3.LUT R7, R0, 0x80, R7, 0xf8, !PT ;  /* 0x0000008000077812 */ /* 0x000fca00078ef807 */
[----:B------:R0:W-:Y:S01]  /*4690*/  STG.E.U8 desc[UR36][R8.64], R7 ;  /* 0x0000000708007986 */ /* 0x0001e2000c101124 */
[----:B------:R-:W-:Y:S05]  /*46a0*/  BRA `(.L_x_8714) ;  /* 0x0000000800407947 */ /* 0x000fea0003800000 */
.L_x_8725:
        /* <DEDUP_REMOVED lines=19> */
.L_x_8729:
[----:B------:R-:W-:Y:S05]  /*47e0*/  BSYNC.RECONVERGENT B0 ;  /* 0x0000000000007941 */ /* 0x000fea0003800200 */
.L_x_8728:
[----:B------:R-:W-:-:S05]  /*47f0*/  LOP3.LUT R7, R0, 0x80, R7, 0xf8, !PT ;  /* 0x0000008000077812 */ /* 0x000fca00078ef807 */
[----:B------:R0:W-:Y:S01]  /*4800*/  STG.E.U8 desc[UR36][R8.64], R7 ;  /* 0x0000000708007986 */ /* 0x0001e2000c101124 */
[----:B------:R-:W-:Y:S05]  /*4810*/  BRA `(.L_x_8714) ;  /* 0x0000000400e47947 */ /* 0x000fea0003800000 */
.L_x_8724:
        /* <DEDUP_REMOVED lines=8> */
.L_x_8721:
        /* <DEDUP_REMOVED lines=11> */
.L_x_8732:
        /* <DEDUP_REMOVED lines=17> */
.L_x_8735:
[----:B------:R-:W-:-:S04]  /*4a60*/  SHF.R.U32.HI R0, RZ, 0x14, R7 ;  /* 0x00000014ff007819 */ /* 0x000fc80000011607 */
[----:B------:R-:W-:-:S04]  /*4a70*/  LOP3.LUT R0, R0, 0x1, RZ, 0xc0, !PT ;  /* 0x0000000100007812 */ /* 0x000fc800078ec0ff */
[----:B------:R-:W-:-:S04]  /*4a80*/  IADD3 R0, PT, PT, R7, 0x487ffff, R0 ;  /* 0x0487ffff07007810 */ /* 0x000fc80007ffe000 */
[----:B------:R-:W-:-:S04]  /*4a90*/  SHF.R.U32.HI R0, RZ, 0x14, R0 ;  /* 0x00000014ff007819 */ /* 0x000fc80000011600 */
[----:B------:R-:W-:-:S07]  /*4aa0*/  LOP3.LUT R3, R0, 0xff, RZ, 0xc0, !PT ;  /* 0x000000ff00037812 */ /* 0x000fce00078ec0ff */
.L_x_8736:
[----:B------:R-:W-:-:S04]  /*4ab0*/  SHF.R.U32.HI R0, RZ, 0x18, R7 ;  /* 0x00000018ff007819 */ /* 0x000fc80000011607 */
[----:B------:R-:W-:-:S07]  /*4ac0*/  LOP3.LUT R0, R3, 0x80, R0, 0xf8, !PT ;  /* 0x0000008003007812 */ /* 0x000fce00078ef800 */
.L_x_8734:
[----:B------:R-:W-:Y:S05]  /*4ad0*/  BSYNC.RECONVERGENT B0 ;  /* 0x0000000000007941 */ /* 0x000fea0003800200 */
.L_x_8733:
[----:B------:R1:W-:Y:S01]  /*4ae0*/  STG.E.U8 desc[UR36][R8.64], R0 ;  /* 0x0000000008007986 */ /* 0x0003e2000c101124 */
[----:B------:R-:W-:Y:S05]  /*4af0*/  BRA `(.L_x_8714) ;  /* 0x00000004002c7947 */ /* 0x000fea0003800000 */
.L_x_8731:
        /* <DEDUP_REMOVED lines=17> */
.L_x_8739:
[----:B------:R-:W-:-:S04]  /*4c10*/  SHF.R.U32.HI R0, RZ, 0x15, R7 ;  /* 0x00000015ff007819 */ /* 0x000fc80000011607 */
[----:B------:R-:W-:-:S04]  /*4c20*/  LOP3.LUT R0, R0, 0x1, RZ, 0xc0, !PT ;  /* 0x0000000100007812 */ /* 0x000fc800078ec0ff */
[----:B------:R-:W-:-:S04]  /*4c30*/  IADD3 R0, PT, PT, R7, 0x88fffff, R0 ;  /* 0x088fffff07007810 */ /* 0x000fc80007ffe000 */
[----:B------:R-:W-:-:S04]  /*4c40*/  SHF.R.U32.HI R0, RZ, 0x15, R0 ;  /* 0x00000015ff007819 */ /* 0x000fc80000011600 */
[----:B------:R-:W-:-:S07]  /*4c50*/  LOP3.LUT R3, R0, 0xff, RZ, 0xc0, !PT ;  /* 0x000000ff00037812 */ /* 0x000fce00078ec0ff */
.L_x_8740:
[----:B------:R-:W-:-:S04]  /*4c60*/  SHF.R.U32.HI R0, RZ, 0x18, R7 ;  /* 0x00000018ff007819 */ /* 0x000fc80000011607 */
[----:B------:R-:W-:-:S07]  /*4c70*/  LOP3.LUT R0, R3, 0x80, R0, 0xf8, !PT ;  /* 0x0000008003007812 */ /* 0x000fce00078ef800 */
.L_x_8738:
[----:B------:R-:W-:Y:S05]  /*4c80*/  BSYNC.RECONVERGENT B0 ;  /* 0x0000000000007941 */ /* 0x000fea0003800200 */
.L_x_8737:
[----:B------:R2:W-:Y:S01]  /*4c90*/  STG.E.U8 desc[UR36][R8.64], R0 ;  /* 0x0000000008007986 */ /* 0x0005e2000c101124 */
[----:B------:R-:W-:Y:S05]  /*4ca0*/  BRA `(.L_x_8714) ;  /* 0x0000000000c07947 */ /* 0x000fea0003800000 */
.L_x_8730:
[----:B------:R-:W-:-:S13]  /*4cb0*/  ISETP.NE.AND P0, PT, R0, 0x1c, PT ;  /* 0x0000001c0000780c */ /* 0x000fda0003f05270 */
[----:B------:R-:W-:Y:S05]  /*4cc0*/  @!P0 BRA `(.L_x_8741) ;  /* 0x0000000000b08947 */ /* 0x000fea0003800000 */
[----:B------:R-:W-:-:S13]  /*4cd0*/  ISETP.NE.AND P0, PT, R0, 0x1d, PT ;  /* 0x0000001d0000780c */ /* 0x000fda0003f05270 */
[----:B------:R-:W-:Y:S05]  /*4ce0*/  @!P0 BRA `(.L_x_8742) ;  /* 0x00000000009c8947 */ /* 0x000fea0003800000 */
[----:B------:R-:W-:-:S13]  /*4cf0*/  ISETP.NE.AND P0, PT, R0, 0x2c, PT ;  /* 0x0000002c0000780c */ /* 0x000fda0003f05270 */
[----:B------:R-:W-:Y:S05]  /*4d00*/  @!P0 BRA `(.L_x_8743) ;  /* 0x0000000000448947 */ /* 0x000fea0003800000 */
.L_x_8713:
        /* <DEDUP_REMOVED lines=16> */
.L_x_8744:
[----:B------:R-:W-:Y:S05]  /*4e10*/  BRA `(.L_x_8714) ;  /* 0x0000000000647947 */ /* 0x000fea0003800000 */
.L_x_8743:
        /* <DEDUP_REMOVED lines=20> */
.L_x_8742:
[----:B------:R-:W0:Y:S02]  /*4f60*/  F2I.U64.F64.TRUNC R4, R4 ;  /* 0x0000000400047311 */ /* 0x000e24000030d800 */
[----:B0-----:R0:W-:Y:S01]  /*4f70*/  STG.E.64 desc[UR36][R8.64], R4 ;  /* 0x0000000408007986 */ /* 0x0011e2000c101b24 */
[----:B------:R-:W-:Y:S05]  /*4f80*/  BRA `(.L_x_8714) ;  /* 0x0000000000087947 */ /* 0x000fea0003800000 */
.L_x_8741:
[----:B------:R-:W0:Y:S02]  /*4f90*/  F2I.U32.F64.TRUNC R5, R4 ;  /* 0x0000000400057311 */ /* 0x000e24000030d000 */
[----:B0-----:R3:W-:Y:S02]  /*4fa0*/  STG.E desc[UR36][R8.64], R5 ;  /* 0x0000000508007986 */ /* 0x0017e4000c101924 */
.L_x_8714:
[----:B------:R-:W-:-:S13]  /*4fb0*/  ISETP.GE.AND P0, PT, R23, R19, PT ;  /* 0x000000131700720c */ /* 0x000fda0003f06270 */
[----:B------:R-:W-:Y:S05]  /*4fc0*/  @P0 BREAK.RELIABLE B6 ;  /* 0x0000000000060942 */ /* 0x000fea0003800100 */
[----:B------:R-:W-:Y:S05]  /*4fd0*/  @P0 BRA `(.L_x_8745) ;  /* 0x0000002000a00947 */ /* 0x000fea0003800000 */
[----:B------:R-:W4:Y:S01]  /*4fe0*/  LDCU UR4, c[0x0][0x3b8] ;  /* 0x00007700ff0477ac */ /* 0x000f220008000800 */
[----:B0--3--:R-:W0:Y:S01]  /*4ff0*/  LDC.64 R4, c[0x0][0x398] ;  /* 0x0000e600ff047b82 */ /* 0x009e220000000a00 */
[----:B-12---:R-:W-:Y:S01]  /*5000*/  IMAD R0, R18, 0x200, R23 ;  /* 0x0000020012007824 */ /* 0x006fe200078e0217 */
[----:B------:R-:W-:-:S03]  /*5010*/  PRMT R6, R2, 0x9910, RZ ;  /* 0x0000991002067816 */ /* 0x000fc600000000ff */
[----:B----4-:R-:W-:Y:S02]  /*5020*/  IMAD R3, R0, UR4, RZ ;  /* 0x0000000400037c24 */ /* 0x010fe4000f8e02ff */
        /* <DEDUP_REMOVED lines=16> */
.L_x_8749:
[----:B------:R-:W0:Y:S02]  /*5130*/  F2I.S64.F64.TRUNC R28, R28 ;  /* 0x0000001c001c7311 */ /* 0x000e24000030d900 */
[----:B0-----:R-:W-:-:S05]  /*5140*/  IMAD.MOV.U32 R3, RZ, RZ, R28 ;  /* 0x000000ffff037224 */ /* 0x001fca00078e001c */
[----:B------:R0:W-:Y:S01]  /*5150*/  STG.E.U8 desc[UR36][R4.64], R3 ;  /* 0x0000000304007986 */ /* 0x0001e2000c101124 */
[----:B------:R-:W-:Y:S05]  /*5160*/  BRA `(.L_x_8751) ;  /* 0x0000000c00e07947 */ /* 0x000fea0003800000 */
.L_x_8748:
        /* <DEDUP_REMOVED lines=9> */
.L_x_8753:
[----:B------:R-:W0:Y:S02]  /*5200*/  F2I.F64.TRUNC R29, R28 ;  /* 0x0000001c001d7311 */ /* 0x000e24000030d100 */
[----:B0-----:R0:W-:Y:S01]  /*5210*/  STG.E desc[UR36][R4.64], R29 ;  /* 0x0000001d04007986 */ /* 0x0011e2000c101924 */
[----:B------:R-:W-:Y:S05]  /*5220*/  BRA `(.L_x_8751) ;  /* 0x0000000c00b07947 */ /* 0x000fea0003800000 */
.L_x_8752:
[----:B------:R-:W0:Y:S02]  /*5230*/  F2I.F64.TRUNC R29, R28 ;  /* 0x0000001c001d7311 */ /* 0x000e24000030d100 */
[----:B0-----:R0:W-:Y:S01]  /*5240*/  STG.E.U16 desc[UR36][R4.64], R29 ;  /* 0x0000001d04007986 */ /* 0x0011e2000c101524 */
[----:B------:R-:W-:Y:S05]  /*5250*/  BRA `(.L_x_8751) ;  /* 0x0000000c00a47947 */ /* 0x000fea0003800000 */
.L_x_8747:
        /* <DEDUP_REMOVED lines=13> */
.L_x_8755:
        /* <DEDUP_REMOVED lines=8> */
.L_x_8754:
        /* <DEDUP_REMOVED lines=14> */
.L_x_8757:
        /* <DEDUP_REMOVED lines=9> */
.L_x_8756:
[----:B------:R0:W-:Y:S01]  /*5520*/  STG.E.64 desc[UR36][R4.64], R28 ;  /* 0x0000001c04007986 */ /* 0x0001e2000c101b24 */
[----:B------:R-:W-:Y:S05]  /*5530*/  BRA `(.L_x_8751) ;  /* 0x0000000800ec7947 */ /* 0x000fea0003800000 */
.L_x_8746:
        /* <DEDUP_REMOVED lines=13> */
.L_x_8761:
        /* <DEDUP_REMOVED lines=22> */
.L_x_8764:
[----:B------:R-:W-:-:S04]  /*5770*/  SHF.R.U32.HI R3, RZ, 0x18, R7 ;  /* 0x00000018ff037819 */ /* 0x000fc80000011607 */
[----:B------:R-:W-:-:S07]  /*5780*/  LOP3.LUT R0, R0, 0x80, R3, 0xf8, !PT ;  /* 0x0000008000007812 */ /* 0x000fce00078ef803 */
.L_x_8763:
[----:B------:R-:W-:Y:S05]  /*5790*/  BSYNC.RECONVERGENT B0 ;  /* 0x0000000000007941 */ /* 0x000fea0003800200 */
.L_x_8762:
[----:B------:R3:W-:Y:S01]  /*57a0*/  STG.E.U8 desc[UR36][R4.64], R0 ;  /* 0x0000000004007986 */ /* 0x0007e2000c101124 */
[----:B------:R-:W-:Y:S05]  /*57b0*/  BRA `(.L_x_8751) ;  /* 0x00000008004c7947 */ /* 0x000fea0003800000 */
.L_x_8760:
        /* <DEDUP_REMOVED lines=22> */
.L_x_8767:
[----:B------:R-:W-:-:S04]  /*5920*/  SHF.R.U32.HI R3, RZ, 0x18, R7 ;  /* 0x00000018ff037819 */ /* 0x000fc80000011607 */
[----:B------:R-:W-:-:S07]  /*5930*/  LOP3.LUT R0, R0, 0x80, R3, 0xf8, !PT ;  /* 0x0000008000007812 */ /* 0x000fce00078ef803 */
.L_x_8766:
[----:B------:R-:W-:Y:S05]  /*5940*/  BSYNC.RECONVERGENT B0 ;  /* 0x0000000000007941 */ /* 0x000fea0003800200 */
.L_x_8765:
[----:B------:R0:W-:Y:S01]  /*5950*/  STG.E.U8 desc[UR36][R4.64], R0 ;  /* 0x0000000004007986 */ /* 0x0001e2000c101124 */
[----:B------:R-:W-:Y:S05]  /*5960*/  BRA `(.L_x_8751) ;  /* 0x0000000400e07947 */ /* 0x000fea0003800000 */
.L_x_8759:
        /* <DEDUP_REMOVED lines=26> */
.L_x_8769:
[----:B------:R-:W0:Y:S02]  /*5b10*/  F2I.U64.F64.TRUNC R28, R28 ;  /* 0x0000001c001c7311 */ /* 0x000e24000030d800 */
[----:B0-----:R1:W-:Y:S01]  /*5b20*/  STG.E.64 desc[UR36][R4.64], R28 ;  /* 0x0000001c04007986 */ /* 0x0013e2000c101b24 */
[----:B------:R-:W-:Y:S05]  /*5b30*/  BRA `(.L_x_8751) ;  /* 0x00000004006c7947 */ /* 0x000fea0003800000 */
.L_x_8768:
[----:B------:R-:W0:Y:S02]  /*5b40*/  F2I.U32.F64.TRUNC R29, R28 ;  /* 0x0000001c001d7311 */ /* 0x000e24000030d000 */
[----:B0-----:R0:W-:Y:S01]  /*5b50*/  STG.E desc[UR36][R4.64], R29 ;  /* 0x0000001d04007986 */ /* 0x0011e2000c101924 */
[----:B------:R-:W-:Y:S05]  /*5b60*/  BRA `(.L_x_8751) ;  /* 0x0000000400607947 */ /* 0x000fea0003800000 */
.L_x_8758:
        /* <DEDUP_REMOVED lines=10> */
.L_x_8771:
[----:B------:R-:W-:-:S05]  /*5c10*/  CS2R R30, SRZ ;  /* 0x00000000001e7805 */ /* 0x000fca000001ff00 */
[----:B------:R0:W-:Y:S01]  /*5c20*/  STG.E.128 desc[UR36][R4.64], R28 ;  /* 0x0000001c04007986 */ /* 0x0001e2000c101d24 */
[----:B------:R-:W-:Y:S05]  /*5c30*/  BRA `(.L_x_8751) ;  /* 0x00000004002c7947 */ /* 0x000fea0003800000 */
.L_x_8770:
[----:B------:R-:W-:-:S13]  /*5c40*/  ISETP.NE.AND P0, PT, R0, 0xf, PT ;  /* 0x0000000f0000780c */ /* 0x000fda0003f05270 */
[----:B------:R-:W-:Y:S05]  /*5c50*/  @!P0 BRA `(.L_x_8772) ;  /* 0x0000000400088947 */ /* 0x000fea0003800000 */
[----:B------:R-:W-:-:S13]  /*5c60*/  ISETP.NE.AND P0, PT, R0, 0x17, PT ;  /* 0x000000170000780c */ /* 0x000fda0003f05270 */
[----:B------:R-:W-:Y:S05]  /*5c70*/  @!P0 BRA `(.L_x_8773) ;  /* 0x0000000000a08947 */ /* 0x000fea0003800000 */
[----:B------:R-:W-:-:S13]  /*5c80*/  ISETP.NE.AND P0, PT, R0, 0x18, PT ;  /* 0x000000180000780c */ /* 0x000fda0003f05270 */
[----:B------:R-:W-:Y:S05]  /*5c90*/  @!P0 BRA `(.L_x_8774) ;  /* 0x0000000000448947 */ /* 0x000fea0003800000 */
.L_x_8750:
        /* <DEDUP_REMOVED lines=16> */
.L_x_8775:
[----:B------:R-:W-:Y:S05]  /*5da0*/  BRA `(.L_x_8751) ;  /* 0x0000000000d07947 */ /* 0x000fea0003800000 */
.L_x_8774:
        /* <DEDUP_REMOVED lines=17> */
.L_x_8777:
[----:B------:R-:W-:Y:S05]  /*5ec0*/  BSYNC.RECONVERGENT B0 ;  /* 0x0000000000007941 */ /* 0x000fea0003800200 */
.L_x_8776:
[----:B------:R-:W-:-:S05]  /*5ed0*/  LOP3.LUT R3, R0, 0x80, R3, 0xf8, !PT ;  /* 0x0000008000037812 */ /* 0x000fca00078ef803 */
[----:B------:R0:W-:Y:S01]  /*5ee0*/  STG.E.U8 desc[UR36][R4.64], R3 ;  /* 0x0000000304007986 */ /* 0x0001e2000c101124 */
[----:B------:R-:W-:Y:S05]  /*5ef0*/  BRA `(.L_x_8751) ;  /* 0x00000000007c7947 */ /* 0x000fea0003800000 */
.L_x_8773:
        /* <DEDUP_REMOVED lines=16> */
.L_x_8779:
[----:B------:R-:W-:Y:S01]  /*6000*/  IMAD.MOV.U32 R0, RZ, RZ, 0x7f ;  /* 0x0000007fff007424 */ /* 0x000fe200078e00ff */
[----:B------:R-:W-:-:S04]  /*6010*/  ISETP.GT.U32.AND P0, PT, R3, 0x7f800000, PT ;  /* 0x7f8000000300780c */ /* 0x000fc80003f04070 */
[----:B------:R-:W-:-:S09]  /*6020*/  SEL R0, R0, 0x7c, P0 ;  /* 0x0000007c00007807 */ /* 0x000fd20000000000 */
.L_x_8780:
[----:B------:R-:W-:Y:S05]  /*6030*/  BSYNC.RECONVERGENT B0 ;  /* 0x0000000000007941 */ /* 0x000fea0003800200 */
.L_x_8778:
[----:B------:R-:W-:-:S04]  /*6040*/  SHF.R.U32.HI R3, RZ, 0x18, R7 ;  /* 0x00000018ff037819 */ /* 0x000fc80000011607 */
[----:B------:R-:W-:-:S05]  /*6050*/  LOP3.LUT R3, R0, 0x80, R3, 0xf8, !PT ;  /* 0x0000008000037812 */ /* 0x000fca00078ef803 */
[----:B------:R0:W-:Y:S01]  /*6060*/  STG.E.U8 desc[UR36][R4.64], R3 ;  /* 0x0000000304007986 */ /* 0x0001e2000c101124 */
[----:B------:R-:W-:Y:S05]  /*6070*/  BRA `(.L_x_8751) ;  /* 0x00000000001c7947 */ /* 0x000fea0003800000 */
.L_x_8772:
[----:B------:R-:W-:Y:S01]  /*6080*/  UMOV UR4, 0xf0000000 ;  /* 0xf000000000047882 */ /* 0x000fe20000000000 */
[----:B------:R-:W-:Y:S01]  /*6090*/  UMOV UR5, 0x380fffff ;  /* 0x380fffff00057882 */ /* 0x000fe20000000000 */
[----:B------:R-:W0:Y:S01]  /*60a0*/  F2F.F32.F64 R0, R28 ;  /* 0x0000001c00007310 */ /* 0x000e220000301000 */
[----:B------:R-:W-:-:S14]  /*60b0*/  DSETP.GEU.AND P0, PT, |R28|, UR4, PT ;  /* 0x000000041c007e2a */ /* 0x000fdc000bf0e200 */
[----:B0-----:R-:W-:-:S05]  /*60c0*/  @!P0 FMUL R0, R0, 1.175494350822287508e-38 ;  /* 0x0080000000008820 */ /* 0x001fca0000400000 */
[----:B------:R-:W-:-:S05]  /*60d0*/  F2FP.BF16.F32.PACK_AB R0, RZ, R0 ;  /* 0x00000000ff00723e */ /* 0x000fca00000010ff */
[----:B------:R0:W-:Y:S02]  /*60e0*/  STG.E.U16 desc[UR36][R4.64], R0 ;  /* 0x0000000004007986 */ /* 0x0001e4000c101524 */
.L_x_8751:
[----:B------:R-:W-:-:S07]  /*60f0*/  VIADD R23, R23, 0x80 ;  /* 0x0000008017177836 */ /* 0x000fce0000000000 */
.L_x_8708:
[----:B------:R-:W-:-:S13]  /*6100*/  ISETP.GE.AND P0, PT, R23, R19, PT ;  /* 0x000000131700720c */ /* 0x000fda0003f06270 */
[----:B------:R-:W-:Y:S05]  /*6110*/  @P0 BREAK.RELIABLE B6 ;  /* 0x0000000000060942 */ /* 0x000fea0003800100 */
[----:B------:R-:W-:Y:S05]  /*6120*/  @P0 BRA `(.L_x_8745) ;  /* 0x00000010004c0947 */ /* 0x000fea0003800000 */
[----:B------:R-:W-:Y:S05]  /*6130*/  BSYNC.RELIABLE B6 ;  /* 0x0000000000067941 */ /* 0x000fea0003800100 */
.L_x_8707:
        /* <DEDUP_REMOVED lines=21> */
.L_x_8784:
[----:B------:R-:W0:Y:S02]  /*6290*/  F2I.S64.F64.TRUNC R24, R24 ;  /* 0x0000001800187311 */ /* 0x000e24000030d900 */
[----:B0-----:R-:W-:-:S05]  /*62a0*/  IMAD.MOV.U32 R3, RZ, RZ, R24 ;  /* 0x000000ffff037224 */ /* 0x001fca00078e0018 */
[----:B------:R0:W-:Y:S01]  /*62b0*/  STG.E.U8 desc[UR36][R4.64], R3 ;  /* 0x0000000304007986 */ /* 0x0001e2000c101124 */
[----:B------:R-:W-:Y:S05]  /*62c0*/  BRA `(.L_x_8786) ;  /* 0x0000000c00e07947 */ /* 0x000fea0003800000 */
.L_x_8783:
        /* <DEDUP_REMOVED lines=9> */
.L_x_8788:
[----:B------:R-:W0:Y:S02]  /*6360*/  F2I.F64.TRUNC R25, R24 ;  /* 0x0000001800197311 */ /* 0x000e24000030d100 */
[----:B0-----:R0:W-:Y:S01]  /*6370*/  STG.E desc[UR36][R4.64], R25 ;  /* 0x0000001904007986 */ /* 0x0011e2000c101924 */
[----:B------:R-:W-:Y:S05]  /*6380*/  BRA `(.L_x_8786) ;  /* 0x0000000c00b07947 */ /* 0x000fea0003800000 */
.L_x_8787:
[----:B------:R-:W0:Y:S02]  /*6390*/  F2I.F64.TRUNC R25, R24 ;  /* 0x0000001800197311 */ /* 0x000e24000030d100 */
[----:B0-----:R0:W-:Y:S01]  /*63a0*/  STG.E.U16 desc[UR36][R4.64], R25 ;  /* 0x0000001904007986 */ /* 0x0011e2000c101524 */
[----:B------:R-:W-:Y:S05]  /*63b0*/  BRA `(.L_x_8786) ;  /* 0x0000000c00a47947 */ /* 0x000fea0003800000 */
.L_x_8782:
        /* <DEDUP_REMOVED lines=13> */
.L_x_8790:
        /* <DEDUP_REMOVED lines=8> */
.L_x_8789:
        /* <DEDUP_REMOVED lines=14> */
.L_x_8792:
        /* <DEDUP_REMOVED lines=9> */
.L_x_8791:
[----:B------:R0:W-:Y:S01]  /*6680*/  STG.E.64 desc[UR36][R4.64], R24 ;  /* 0x0000001804007986 */ /* 0x0001e2000c101b24 */
[----:B------:R-:W-:Y:S05]  /*6690*/  BRA `(.L_x_8786) ;  /* 0x0000000800ec7947 */ /* 0x000fea0003800000 */
.L_x_8781:
        /* <DEDUP_REMOVED lines=13> */
.L_x_8796:
        /* <DEDUP_REMOVED lines=22> */
.L_x_8799:
[----:B------:R-:W-:-:S04]  /*68d0*/  SHF.R.U32.HI R3, RZ, 0x18, R7 ;  /* 0x00000018ff037819 */ /* 0x000fc80000011607 */
[----:B------:R-:W-:-:S07]  /*68e0*/  LOP3.LUT R0, R0, 0x80, R3, 0xf8, !PT ;  /* 0x0000008000007812 */ /* 0x000fce00078ef803 */
.L_x_8798:
[----:B------:R-:W-:Y:S05]  /*68f0*/  BSYNC.RECONVERGENT B0 ;  /* 0x0000000000007941 */ /* 0x000fea0003800200 */
.L_x_8797:
[----:B------:R4:W-:Y:S01]  /*6900*/  STG.E.U8 desc[UR36][R4.64], R0 ;  /* 0x0000000004007986 */ /* 0x0009e2000c101124 */
[----:B------:R-:W-:Y:S05]  /*6910*/  BRA `(.L_x_8786) ;  /* 0x00000008004c7947 */ /* 0x000fea0003800000 */
.L_x_8795:
        /* <DEDUP_REMOVED lines=22> */
.L_x_8802:
[----:B------:R-:W-:-:S04]  /*6a80*/  SHF.R.U32.HI R3, RZ, 0x18, R7 ;  /* 0x00000018ff037819 */ /* 0x000fc80000011607 */
[----:B------:R-:W-:-:S07]  /*6a90*/  LOP3.LUT R0, R0, 0x80, R3, 0xf8, !PT ;  /* 0x0000008000007812 */ /* 0x000fce00078ef803 */
.L_x_8801:
[----:B------:R-:W-:Y:S05]  /*6aa0*/  BSYNC.RECONVERGENT B0 ;  /* 0x0000000000007941 */ /* 0x000fea0003800200 */
.L_x_8800:
[----:B------:R3:W-:Y:S01]  /*6ab0*/  STG.E.U8 desc[UR36][R4.64], R0 ;  /* 0x0000000004007986 */ /* 0x0007e2000c101124 */
[----:B------:R-:W-:Y:S05]  /*6ac0*/  BRA `(.L_x_8786) ;  /* 0x0000000400e07947 */ /* 0x000fea0003800000 */
.L_x_8794:
        /* <DEDUP_REMOVED lines=26> */
.L_x_8804:
[----:B------:R-:W0:Y:S02]  /*6c70*/  F2I.U64.F64.TRUNC R24, R24 ;  /* 0x0000001800187311 */ /* 0x000e24000030d800 */
[----:B0-----:R0:W-:Y:S01]  /*6c80*/  STG.E.64 desc[UR36][R4.64], R24 ;  /* 0x0000001804007986 */ /* 0x0011e2000c101b24 */
[----:B------:R-:W-:Y:S05]  /*6c90*/  BRA `(.L_x_8786) ;  /* 0x00000004006c7947 */ /* 0x000fea0003800000 */
.L_x_8803:
[----:B------:R-:W0:Y:S02]  /*6ca0*/  F2I.U32.F64.TRUNC R25, R24 ;  /* 0x0000001800197311 */ /* 0x000e24000030d000 */
[----:B0-----:R2:W-:Y:S01]  /*6cb0*/  STG.E desc[UR36][R4.64], R25 ;  /* 0x0000001904007986 */ /* 0x0015e2000c101924 */
[----:B------:R-:W-:Y:S05]  /*6cc0*/  BRA `(.L_x_8786) ;  /* 0x0000000400607947 */ /* 0x000fea0003800000 */
.L_x_8793:
        /* <DEDUP_REMOVED lines=10> */
.L_x_8806:
[----:B------:R-:W-:-:S05]  /*6d70*/  CS2R R26, SRZ ;  /* 0x00000000001a7805 */ /* 0x000fca000001ff00 */
[----:B------:R0:W-:Y:S01]  /*6d80*/  STG.E.128 desc[UR36][R4.64], R24 ;  /* 0x0000001804007986 */ /* 0x0001e2000c101d24 */
[----:B------:R-:W-:Y:S05]  /*6d90*/  BRA `(.L_x_8786) ;  /* 0x00000004002c7947 */ /* 0x000fea0003800000 */
.L_x_8805:
[----:B------:R-:W-:-:S13]  /*6da0*/  ISETP.NE.AND P0, PT, R0, 0xf, PT ;  /* 0x0000000f0000780c */ /* 0x000fda0003f05270 */
[----:B------:R-:W-:Y:S05]  /*6db0*/  @!P0 BRA `(.L_x_8807) ;  /* 0x0000000400088947 */ /* 0x000fea0003800000 */
[----:B------:R-:W-:-:S13]  /*6dc0*/  ISETP.NE.AND P0, PT, R0, 0x17, PT ;  /* 0x000000170000780c */ /* 0x000fda0003f05270 */
[----:B------:R-:W-:Y:S05]  /*6dd0*/  @!P0 BRA `(.L_x_8808) ;  /* 0x0000000000a08947 */ /* 0x000fea0003800000 */
[----:B------:R-:W-:-:S13]  /*6de0*/  ISETP.NE.AND P0, PT, R0, 0x18, PT ;  /* 0x000000180000780c */ /* 0x000fda0003f05270 */
[----:B------:R-:W-:Y:S05]  /*6df0*/  @!P0 BRA `(.L_x_8809) ;  /* 0x0000000000448947 */ /* 0x000fea0003800000 */
.L_x_8785:
        /* <DEDUP_REMOVED lines=16> */
.L_x_8810:
[----:B------:R-:W-:Y:S05]  /*6f00*/  BRA `(.L_x_8786) ;  /* 0x0000000000d07947 */ /* 0x000fea0003800000 */
.L_x_8809:
        /* <DEDUP_REMOVED lines=17> */
.L_x_8812:
[----:B------:R-:W-:Y:S05]  /*7020*/  BSYNC.RECONVERGENT B0 ;  /* 0x0000000000007941 */ /* 0x000fea0003800200 */
.L_x_8811:
[----:B------:R-:W-:-:S05]  /*7030*/  LOP3.LUT R3, R0, 0x80, R3, 0xf8, !PT ;  /* 0x0000008000037812 */ /* 0x000fca00078ef803 */
[----:B------:R0:W-:Y:S01]  /*7040*/  STG.E.U8 desc[UR36][R4.64], R3 ;  /* 0x0000000304007986 */ /* 0x0001e2000c101124 */
[----:B------:R-:W-:Y:S05]  /*7050*/  BRA `(.L_x_8786) ;  /* 0x00000000007c7947 */ /* 0x000fea0003800000 */
.L_x_8808:
        /* <DEDUP_REMOVED lines=16> */
.L_x_8814:
[----:B------:R-:W-:Y:S01]  /*7160*/  IMAD.MOV.U32 R0, RZ, RZ, 0x7f ;  /* 0x0000007fff007424 */ /* 0x000fe200078e00ff */
[----:B------:R-:W-:-:S04]  /*7170*/  ISETP.GT.U32.AND P0, PT, R3, 0x7f800000, PT ;  /* 0x7f8000000300780c */ /* 0x000fc80003f04070 */
[----:B------:R-:W-:-:S09]  /*7180*/  SEL R0, R0, 0x7c, P0 ;  /* 0x0000007c00007807 */ /* 0x000fd20000000000 */
.L_x_8815:
[----:B------:R-:W-:Y:S05]  /*7190*/  BSYNC.RECONVERGENT B0 ;  /* 0x0000000000007941 */ /* 0x000fea0003800200 */
.L_x_8813:
[----:B------:R-:W-:-:S04]  /*71a0*/  SHF.R.U32.HI R3, RZ, 0x18, R7 ;  /* 0x00000018ff037819 */ /* 0x000fc80000011607 */
[----:B------:R-:W-:-:S05]  /*71b0*/  LOP3.LUT R3, R0, 0x80, R3, 0xf8, !PT ;  /* 0x0000008000037812 */ /* 0x000fca00078ef803 */
[----:B------:R0:W-:Y:S01]  /*71c0*/  STG.E.U8 desc[UR36][R4.64], R3 ;  /* 0x0000000304007986 */ /* 0x0001e2000c101124 */
[----:B------:R-:W-:Y:S05]  /*71d0*/  BRA `(.L_x_8786) ;  /* 0x00000000001c7947 */ /* 0x000fea0003800000 */
.L_x_8807:
[----:B------:R-:W-:Y:S01]  /*71e0*/  UMOV UR4, 0xf0000000 ;  /* 0xf000000000047882 */ /* 0x000fe20000000000 */
[----:B------:R-:W-:Y:S01]  /*71f0*/  UMOV UR5, 0x380fffff ;  /* 0x380fffff00057882 */ /* 0x000fe20000000000 */
[----:B------:R-:W0:Y:S01]  /*7200*/  F2F.F32.F64 R0, R24 ;  /* 0x0000001800007310 */ /* 0x000e220000301000 */
[----:B------:R-:W-:-:S14]  /*7210*/  DSETP.GEU.AND P0, PT, |R24|, UR4, PT ;  /* 0x0000000418007e2a */ /* 0x000fdc000bf0e200 */
[----:B0-----:R-:W-:-:S05]  /*7220*/  @!P0 FMUL R0, R0, 1.175494350822287508e-38 ;  /* 0x0080000000008820 */ /* 0x001fca0000400000 */
[----:B------:R-:W-:-:S05]  /*7230*/  F2FP.BF16.F32.PACK_AB R0, RZ, R0 ;  /* 0x00000000ff00723e */ /* 0x000fca00000010ff */
[----:B------:R0:W-:Y:S02]  /*7240*/  STG.E.U16 desc[UR36][R4.64], R0 ;  /* 0x0000000004007986 */ /* 0x0001e4000c101524 */
.L_x_8786:
[----:B------:R-:W-:-:S07]  /*7250*/  VIADD R23, R23, 0x80 ;  /* 0x0000008017177836 */ /* 0x000fce0000000000 */
.L_x_8745:
[----:B------:R-:W-:Y:S05]  /*7260*/  BSYNC.RECONVERGENT B7 ;  /* 0x0000000000077941 */ /* 0x000fea0003800200 */
.L_x_8706:
        /* <DEDUP_REMOVED lines=22> */
.L_x_8819:
[----:B------:R-:W0:Y:S02]  /*73d0*/  F2I.S64.F64.TRUNC R16, R16 ;  /* 0x0000001000107311 */ /* 0x000e24000030d900 */
[----:B0-----:R-:W-:-:S05]  /*73e0*/  IMAD.MOV.U32 R3, RZ, RZ, R16 ;  /* 0x000000ffff037224 */ /* 0x001fca00078e0010 */
[----:B------:R-:W-:Y:S01]  /*73f0*/  STG.E.U8 desc[UR36][R4.64], R3 ;  /* 0x0000000304007986 */ /* 0x000fe2000c101124 */
[----:B------:R-:W-:Y:S05]  /*7400*/  EXIT ;  /* 0x000000000000794d */ /* 0x000fea0003800000 */
.L_x_8818:
        /* <DEDUP_REMOVED lines=9> */
.L_x_8822:
[----:B------:R-:W0:Y:S02]  /*74a0*/  F2I.F64.TRUNC R17, R16 ;  /* 0x0000001000117311 */ /* 0x000e24000030d100 */
[----:B0-----:R-:W-:Y:S01]  /*74b0*/  STG.E desc[UR36][R4.64], R17 ;  /* 0x0000001104007986 */ /* 0x001fe2000c101924 */
[----:B------:R-:W-:Y:S05]  /*74c0*/  EXIT ;  /* 0x000000000000794d */ /* 0x000fea0003800000 */
.L_x_8821:
[----:B------:R-:W0:Y:S02]  /*74d0*/  F2I.F64.TRUNC R17, R16 ;  /* 0x0000001000117311 */ /* 0x000e24000030d100 */
[----:B0-----:R-:W-:Y:S01]  /*74e0*/  STG.E.U16 desc[UR36][R4.64], R17 ;  /* 0x0000001104007986 */ /* 0x001fe2000c101524 */
[----:B------:R-:W-:Y:S05]  /*74f0*/  EXIT ;  /* 0x000000000000794d */ /* 0x000fea0003800000 */
.L_x_8817:
        /* <DEDUP_REMOVED lines=13> */
.L_x_8824:
        /* <DEDUP_REMOVED lines=8> */
.L_x_8823:
        /* <DEDUP_REMOVED lines=12> */
[----:B------:R-:W-:Y:S01]  /*7710*/  STG.E.64 desc[UR36][R4.64], R2 ;  /* 0x0000000204007986 */ /* 0x000fe2000c101b24 */
[----:B------:R-:W-:Y:S05]  /*7720*/  EXIT ;  /* 0x000000000000794d */ /* 0x000fea0003800000 */
.L_x_8826:
        /* <DEDUP_REMOVED lines=9> */
.L_x_8825:
[----:B------:R-:W-:Y:S01]  /*77c0*/  STG.E.64 desc[UR36][R4.64], R16 ;  /* 0x0000001004007986 */ /* 0x000fe2000c101b24 */
[----:B------:R-:W-:Y:S05]  /*77d0*/  EXIT ;  /* 0x000000000000794d */ /* 0x000fea0003800000 */
.L_x_8816:
        /* <DEDUP_REMOVED lines=13> */
.L_x_8830:
        /* <DEDUP_REMOVED lines=21> */
.L_x_8833:
[----:B------:R-:W-:-:S04]  /*7a00*/  SHF.R.U32.HI R3, RZ, 0x18, R7 ;  /* 0x00000018ff037819 */ /* 0x000fc80000011607 */
[----:B------:R-:W-:-:S04]  /*7a10*/  LOP3.LUT R0, R0, 0x80, R3, 0xf8, !PT ;  /* 0x0000008000007812 */ /* 0x000fc800078ef803 */
[----:B------:R-:W-:-:S07]  /*7a20*/  PRMT R2, R0, 0x7610, R2 ;  /* 0x0000761000027816 */ /* 0x000fce0000000002 */
.L_x_8832:
[----:B------:R-:W-:Y:S05]  /*7a30*/  BSYNC.RECONVERGENT B0 ;  /* 0x0000000000007941 */ /* 0x000fea0003800200 */
.L_x_8831:
[----:B------:R-:W-:Y:S01]  /*7a40*/  STG.E.U8 desc[UR36][R4.64], R2 ;  /* 0x0000000204007986 */ /* 0x000fe2000c101124 */
[----:B------:R-:W-:Y:S05]  /*7a50*/  EXIT ;  /* 0x000000000000794d */ /* 0x000fea0003800000 */
.L_x_8829:
        /* <DEDUP_REMOVED lines=21> */
.L_x_8836:
[----:B------:R-:W-:-:S04]  /*7bb0*/  SHF.R.U32.HI R3, RZ, 0x18, R7 ;  /* 0x00000018ff037819 */ /* 0x000fc80000011607 */
[----:B------:R-:W-:-:S04]  /*7bc0*/  LOP3.LUT R0, R0, 0x80, R3, 0xf8, !PT ;  /* 0x0000008000007812 */ /* 0x000fc800078ef803 */
[----:B------:R-:W-:-:S07]  /*7bd0*/  PRMT R2, R0, 0x7610, R2 ;  /* 0x0000761000027816 */ /* 0x000fce0000000002 */
.L_x_8835:
[----:B------:R-:W-:Y:S05]  /*7be0*/  BSYNC.RECONVERGENT B0 ;  /* 0x0000000000007941 */ /* 0x000fea0003800200 */
.L_x_8834:
[----:B------:R-:W-:Y:S01]  /*7bf0*/  STG.E.U8 desc[UR36][R4.64], R2 ;  /* 0x0000000204007986 */ /* 0x000fe2000c101124 */
[----:B------:R-:W-:Y:S05]  /*7c00*/  EXIT ;  /* 0x000000000000794d */ /* 0x000fea0003800000 */
.L_x_8828:
        /* <DEDUP_REMOVED lines=26> */
.L_x_8838:
[----:B------:R-:W0:Y:S02]  /*7db0*/  F2I.U64.F64.TRUNC R16, R16 ;  /* 0x0000001000107311 */ /* 0x000e24000030d800 */
[----:B0-----:R-:W-:Y:S01]  /*7dc0*/  STG.E.64 desc[UR36][R4.64], R16 ;  /* 0x0000001004007986 */ /* 0x001fe2000c101b24 */
[----:B------:R-:W-:Y:S05]  /*7dd0*/  EXIT ;  /* 0x000000000000794d */ /* 0x000fea0003800000 */
.L_x_8837:
[----:B------:R-:W0:Y:S02]  /*7de0*/  F2I.U32.F64.TRUNC R17, R16 ;  /* 0x0000001000117311 */ /* 0x000e24000030d000 */
[----:B0-----:R-:W-:Y:S01]  /*7df0*/  STG.E desc[UR36][R4.64], R17 ;  /* 0x0000001104007986 */ /* 0x001fe2000c101924 */
[----:B------:R-:W-:Y:S05]  /*7e00*/  EXIT ;  /* 0x000000000000794d */ /* 0x000fea0003800000 */
.L_x_8827:
        /* <DEDUP_REMOVED lines=8> */
[----:B------:R-:W-:Y:S01]  /*7e90*/  STG.E.U8 desc[UR36][R4.64], R3 ;  /* 0x0000000304007986 */ /* 0x000fe2000c101124 */
[----:B------:R-:W-:Y:S05]  /*7ea0*/  EXIT ;  /* 0x000000000000794d */ /* 0x000fea0003800000 */
.L_x_8840:
[----:B------:R-:W-:-:S05]  /*7eb0*/  CS2R R18, SRZ ;  /* 0x0000000000127805 */ /* 0x000fca000001ff00 */
[----:B------:R-:W-:Y:S01]  /*7ec0*/  STG.E.128 desc[UR36][R4.64], R16 ;  /* 0x0000001004007986 */ /* 0x000fe2000c101d24 */
[----:B------:R-:W-:Y:S05]  /*7ed0*/  EXIT ;  /* 0x000000000000794d */ /* 0x000fea0003800000 */
.L_x_8839:
[----:B------:R-:W-:-:S13]  /*7ee0*/  ISETP.NE.AND P0, PT, R0, 0xf, PT ;  /* 0x0000000f0000780c */ /* 0x000fda0003f05270 */
[----:B------:R-:W-:Y:S05]  /*7ef0*/  @!P0 BRA `(.L_x_8841) ;  /* 0x0000000400088947 */ /* 0x000fea0003800000 */
[----:B------:R-:W-:-:S13]  /*7f00*/  ISETP.NE.AND P0, PT, R0, 0x17, PT ;  /* 0x000000170000780c */ /* 0x000fda0003f05270 */
[----:B------:R-:W-:Y:S05]  /*7f10*/  @!P0 BRA `(.L_x_8842) ;  /* 0x0000000000a08947 */ /* 0x000fea0003800000 */
[----:B------:R-:W-:-:S13]  /*7f20*/  ISETP.NE.AND P0, PT, R0, 0x18, PT ;  /* 0x000000180000780c */ /* 0x000fda0003f05270 */
[----:B------:R-:W-:Y:S05]  /*7f30*/  @!P0 BRA `(.L_x_8843) ;  /* 0x0000000000448947 */ /* 0x000fea0003800000 */
.L_x_8820:
        /* <DEDUP_REMOVED lines=16> */
.L_x_8844:
[----:B------:R-:W-:Y:S05]  /*8040*/  EXIT ;  /* 0x000000000000794d */ /* 0x000fea0003800000 */
.L_x_8843:
        /* <DEDUP_REMOVED lines=17> */
.L_x_8846:
[----:B------:R-:W-:Y:S05]  /*8160*/  BSYNC.RECONVERGENT B0 ;  /* 0x0000000000007941 */ /* 0x000fea0003800200 */
.L_x_8845:
[----:B------:R-:W-:-:S05]  /*8170*/  LOP3.LUT R3, R0, 0x80, R3, 0xf8, !PT ;  /* 0x0000008000037812 */ /* 0x000fca00078ef803 */
[----:B------:R-:W-:Y:S01]  /*8180*/  STG.E.U8 desc[UR36][R4.64], R3 ;  /* 0x0000000304007986 */ /* 0x000fe2000c101124 */
[----:B------:R-:W-:Y:S05]  /*8190*/  EXIT ;  /* 0x000000000000794d */ /* 0x000fea0003800000 */
.L_x_8842:
        /* <DEDUP_REMOVED lines=16> */
.L_x_8848:
[----:B------:R-:W-:Y:S01]  /*82a0*/  IMAD.MOV.U32 R0, RZ, RZ, 0x7f ;  /* 0x0000007fff007424 */ /* 0x000fe200078e00ff */
[----:B------:R-:W-:-:S04]  /*82b0*/  ISETP.GT.U32.AND P0, PT, R2, 0x7f800000, PT ;  /* 0x7f8000000200780c */ /* 0x000fc80003f04070 */
[----:B------:R-:W-:-:S09]  /*82c0*/  SEL R0, R0, 0x7c, P0 ;  /* 0x0000007c00007807 */ /* 0x000fd20000000000 */
.L_x_8849:
[----:B------:R-:W-:Y:S05]  /*82d0*/  BSYNC.RECONVERGENT B0 ;  /* 0x0000000000007941 */ /* 0x000fea0003800200 */
.L_x_8847:
[----:B------:R-:W-:-:S04]  /*82e0*/  SHF.R.U32.HI R3, RZ, 0x18, R3 ;  /* 0x00000018ff037819 */ /* 0x000fc80000011603 */
[----:B------:R-:W-:-:S05]  /*82f0*/  LOP3.LUT R3, R0, 0x80, R3, 0xf8, !PT ;  /* 0x0000008000037812 */ /* 0x000fca00078ef803 */
[----:B------:R-:W-:Y:S01]  /*8300*/  STG.E.U8 desc[UR36][R4.64], R3 ;  /* 0x0000000304007986 */ /* 0x000fe2000c101124 */
[----:B------:R-:W-:Y:S05]  /*8310*/  EXIT ;  /* 0x000000000000794d */ /* 0x000fea0003800000 */
.L_x_8841:
        /* <DEDUP_REMOVED lines=8> */
.L_x_8850:
        /* <DEDUP_REMOVED lines=14> */
.L_x_17224:


//--------------------- .text._ZN2at6native18elementwise_kernelILi128ELi2EZNS0_22gpu_kernel_impl_nocastINS0_13AUnaryFunctorIdddNS0_15binary_internal10MulFunctorIdEEEEEEvRNS_18TensorIteratorBaseERKT_EUliE_EEviT1_ --------------------------
	.section	.text._ZN2at6native18elementwise_kernelILi128ELi2EZNS0_22gpu_kernel_impl_nocastINS0_13AUnaryFunctorIdddNS0_15binary_internal10MulFunctorIdEEEEEEvRNS_18TensorIteratorBaseERKT_EUliE_EEviT1_,"ax",@progbits
	.align	128
        .global         _ZN2at6native18elementwise_kernelILi128ELi2EZNS0_22gpu_kernel_impl_nocastINS0_13AUnaryFunctorIdddNS0_15binary_internal10MulFunctorIdEEEEEEvRNS_18TensorIteratorBaseERKT_EUliE_EEviT1_
        .type           _ZN2at6native18elementwise_kernelILi128ELi2EZNS0_22gpu_kernel_impl_nocastINS0_13AUnaryFunctorIdddNS0_15binary_internal10MulFunctorIdEEEEEEvRNS_18TensorIteratorBaseERKT_EUliE_EEviT1_,@function
        .size           _ZN2at6native18elementwise_kernelILi128ELi2EZNS0_22gpu_kernel_impl_nocastINS0_13AUnaryFunctorIdddNS0_15binary_internal10MulFunctorIdEEEEEEvRNS_18TensorIteratorBaseERKT_EUliE_EEviT1_,(.L_x_17225 - _ZN2at6native18elementwise_kernelILi128ELi2EZNS0_22gpu_kernel_impl_nocastINS0_13AUnaryFunctorIdddNS0_15binary_internal10MulFunctorIdEEEEEEvRNS_18TensorIteratorBaseERKT_EUliE_EEviT1_)
        .other          _ZN2at6native18elementwise_kernelILi128ELi2EZNS0_22gpu_kernel_impl_nocastINS0_13AUnaryFunctorIdddNS0_15binary_internal10MulFunctorIdEEEEEEvRNS_18TensorIteratorBaseERKT_EUliE_EEviT1_,@"STO_CUDA_ENTRY STV_DEFAULT"
_ZN2at6native18elementwise_kernelILi128ELi2EZNS0_22gpu_kernel_impl_nocastINS0_13AUnaryFunctorIdddNS0_15binary_internal10MulFunctorIdEEEEEEvRNS_18TensorIteratorBaseERKT_EUliE_EEviT1_:
.text._ZN2at6native18elementwise_kernelILi128ELi2EZNS0_22gpu_kernel_impl_nocastINS0_13AUnaryFunctorIdddNS0_15binary_internal10MulFunctorIdEEEEEEvRNS_18TensorIteratorBaseERKT_EUliE_EEviT1_:
        /* <DEDUP_REMOVED lines=18> */
[----:B-1----:R-:W-:-:S07]  /*0120*/  DMUL R6, R4, UR8 ;  /* 0x0000000804067c28 */ /* 0x002fce0008000000 */
[----:B0-----:R0:W-:Y:S04]  /*0130*/  STG.E.64 desc[UR6][R8.64], R6 ;  /* 0x0000000608007986 */ /* 0x0011e8000c101b06 */
.L_x_8853:
[----:B------:R-:W-:Y:S05]  /*0140*/  BSYNC.RECONVERGENT B0 ;  /* 0x0000000000007941 */ /* 0x000fea0003800200 */
.L_x_8852:
[----:B------:R-:W-:-:S13]  /*0150*/  ISETP.GE.AND P0, PT, R3, UR4, PT ;  /* 0x0000000403007c0c */ /* 0x000fda000bf06270 */
[----:B------:R-:W-:Y:S05]  /*0160*/  @P0 EXIT ;  /* 0x000000000000094d */ /* 0x000fea0003800000 */
[----:B------:R-:W1:Y:S01]  /*0170*/  LDC.64 R4, c[0x0][0x588] ;  /* 0x00016200ff047b82 */ /* 0x000e620000000a00 */
[----:B------:R-:W2:Y:S01]  /*0180*/  LDCU.64 UR4, c[0x0][0x598] ;  /* 0x0000b300ff0477ac */ /* 0x000ea20008000a00 */
[----:B-1----:R-:W2:Y:S06]  /*0190*/  LDG.E.64 R2, desc[UR6][R4.64] ;  /* 0x0000000604027981 */ /* 0x002eac000c1e1b00 */
[----:B0-----:R-:W0:Y:S01]  /*01a0*/  LDC.64 R6, c[0x0][0x580] ;  /* 0x00016000ff067b82 */ /* 0x001e220000000a00 */
[----:B--2---:R-:W-:-:S07]  /*01b0*/  DMUL R2, R2, UR4 ;  /* 0x0000000402027c28 */ /* 0x004fce0008000000 */
[----:B0-----:R-:W-:Y:S01]  /*01c0*/  STG.E.64 desc[UR6][R6.64], R2 ;  /* 0x0000000206007986 */ /* 0x001fe2000c101b06 */
[----:B------:R-:W-:Y:S05]  /*01d0*/  EXIT ;  /* 0x000000000000794d */ /* 0x000fea0003800000 */
.L_x_8851:
        /* <DEDUP_REMOVED lines=305> */
.L_x_8856:
[----:B------:R-:W0:Y:S02]  /*14f0*/  LDCU.128 UR8, c[0x0][0x580] ;  /* 0x0000b000ff0877ac */ /* 0x000e240008000c00 */
[----:B0-----:R-:W-:-:S04]  /*1500*/  IADD3 R8, P0, PT, R4, UR10, RZ ;  /* 0x0000000a04087c10 */ /* 0x001fc8000ff1e0ff */
[----:B------:R-:W-:Y:S01]  /*1510*/  IADD3.X R9, PT, PT, RZ, UR11, RZ, P0, !PT ;  /* 0x0000000bff097c10 */ /* 0x000fe200087fe4ff */
[----:B------:R-:W0:Y:S04]  /*1520*/  LDCU.64 UR10, c[0x0][0x598] ;  /* 0x0000b300ff0a77ac */ /* 0x000e280008000a00 */
[----:B------:R-:W0:Y:S01]  /*1530*/  LDG.E.64 R6, desc[UR6][R8.64] ;  /* 0x0000000608067981 */ /* 0x000e22000c1e1b00 */
[----:B------:R-:W-:Y:S02]  /*1540*/  IADD3 R4, P0, PT, R5, UR8, RZ ;  /* 0x0000000805047c10 */ /* 0x000fe4000ff1e0ff */
[----:B------:R-:W-:-:S03]  /*1550*/  IADD3 R3, PT, PT, R3, 0x80, RZ ;  /* 0x0000008003037810 */ /* 0x000fc60007ffe0ff */
[----:B------:R-:W-:Y:S01]  /*1560*/  IMAD.X R5, RZ, RZ, UR9, P0 ;  /* 0x00000009ff057e24 */ /* 0x000fe200080e06ff */
[----:B0-----:R-:W-:-:S07]  /*1570*/  DMUL R6, R6, UR10 ;  /* 0x0000000a06067c28 */ /* 0x001fce0008000000 */
[----:B------:R0:W-:Y:S04]  /*1580*/  STG.E.64 desc[UR6][R4.64], R6 ;  /* 0x0000000604007986 */ /* 0x0001e8000c101b06 */
.L_x_8855:
[----:B------:R-:W-:Y:S05]  /*1590*/  BSYNC.RECONVERGENT B0 ;  /* 0x0000000000007941 */ /* 0x000fea0003800200 */
.L_x_8854:
        /* <DEDUP_REMOVED lines=300> */
.L_x_8857:
[----:B------:R-:W0:Y:S01]  /*2860*/  LDCU.128 UR8, c[0x0][0x580] ;  /* 0x0000b000ff0877ac */ /* 0x000e220008000c00 */
[----:B------:R-:W1:Y:S01]  /*2870*/  LDCU.64 UR4, c[0x0][0x598] ;  /* 0x0000b300ff0477ac */ /* 0x000e620008000a00 */
[----:B0-----:R-:W-:-:S04]  /*2880*/  IADD3 R6, P0, PT, R2, UR10, RZ ;  /* 0x0000000a02067c10 */ /* 0x001fc8000ff1e0ff */
[----:B------:R-:W-:-:S05]  /*2890*/  IADD3.X R7, PT, PT, RZ, UR11, RZ, P0, !PT ;  /* 0x0000000bff077c10 */ /* 0x000fca00087fe4ff */
[----:B------:R-:W1:Y:S01]  /*28a0*/  LDG.E.64 R4, desc[UR6][R6.64] ;  /* 0x0000000606047981 */ /* 0x000e62000c1e1b00 */
[----:B------:R-:W-:-:S04]  /*28b0*/  IADD3 R2, P0, PT, R3, UR8, RZ ;  /* 0x0000000803027c10 */ /* 0x000fc8000ff1e0ff */
[----:B------:R-:W-:Y:S01]  /*28c0*/  IADD3.X R3, PT, PT, RZ, UR9, RZ, P0, !PT ;  /* 0x00000009ff037c10 */ /* 0x000fe200087fe4ff */
[----:B-1----:R-:W-:-:S07]  /*28d0*/  DMUL R4, R4, UR4 ;  /* 0x0000000404047c28 */ /* 0x002fce0008000000 */
[----:B------:R-:W-:Y:S01]  /*28e0*/  STG.E.64 desc[UR6][R2.64], R4 ;  /* 0x0000000402007986 */ /* 0x000fe2000c101b06 */
[----:B------:R-:W-:Y:S05]  /*28f0*/  EXIT ;  /* 0x000000000000794d */ /* 0x000fea0003800000 */
.L_x_8858:
        /* <DEDUP_REMOVED lines=16> */
.L_x_17225:


//--------------------- .text._ZN2at6native27unrolled_elementwise_kernelINS0_13AUnaryFunctorIdddNS0_15binary_internal10MulFunctorIdEEEESt5arrayIPcLm2EELi4E23TrivialOffsetCalculatorILi1EjESB_NS0_6memory15LoadWithoutCastENSC_16StoreWithoutCastEEEviT_T0_T2_T3_T4_T5_ --------------------------
	.section	.text._ZN2at6native27unrolled_elementwise_kernelINS0_13AUnaryFunctorIdddNS0_15binary_internal10MulFunctorIdEEEESt5arrayIPcLm2EELi4E23TrivialOffsetCalculatorILi1EjESB_NS0_6memory15LoadWithoutCastENSC_16StoreWithoutCastEEEviT_T0_T2_T3_T4_T5_,"ax",@progbits
	.align	128
        .global         _ZN2at6native27unrolled_elementwise_kernelINS0_13AUnaryFunctorIdddNS0_15binary_internal10MulFunctorIdEEEESt5arrayIPcLm2EELi4E23TrivialOffsetCalculatorILi1EjESB_NS0_6memory15LoadWithoutCastENSC_16StoreWithoutCastEEEviT_T0_T2_T3_T4_T5_
        .type           _ZN2at6native27unrolled_elementwise_kernelINS0_13AUnaryFunctorIdddNS0_15binary_internal10MulFunctorIdEEEESt5arrayIPcLm2EELi4E23TrivialOffsetCalculatorILi1EjESB_NS0_6memory15LoadWithoutCastENSC_16StoreWithoutCastEEEviT_T0_T2_T3_T4_T5_,@function
        .size           _ZN2at6native27unrolled_elementwise_kernelINS0_13AUnaryFunctorIdddNS0_15binary_internal10MulFunctorIdEEEESt5arrayIPcLm2EELi4E23TrivialOffsetCalculatorILi1EjESB_NS0_6memory15LoadWithoutCastENSC_16StoreWithoutCastEEEviT_T0_T2_T3_T4_T5_,(.L_x_17226 - _ZN2at6native27unrolled_elementwise_kernelINS0_13AUnaryFunctorIdddNS0_15binary_internal10MulFunctorIdEEEESt5arrayIPcLm2EELi4E23TrivialOffsetCalculatorILi1EjESB_NS0_6memory15LoadWithoutCastENSC_16StoreWithoutCastEEEviT_T0_T2_T3_T4_T5_)
        .other          _ZN2at6native27unrolled_elementwise_kernelINS0_13AUnaryFunctorIdddNS0_15binary_internal10MulFunctorIdEEEESt5arrayIPcLm2EELi4E23TrivialOffsetCalculatorILi1EjESB_NS0_6memory15LoadWithoutCastENSC_16StoreWithoutCastEEEviT_T0_T2_T3_T4_T5_,@"STO_CUDA_ENTRY STV_DEFAULT"
_ZN2at6native27unrolled_elementwise_kernelINS0_13AUnaryFunctorIdddNS0_15binary_internal10MulFunctorIdEEEESt5arrayIPcLm2EELi4E23TrivialOffsetCalculatorILi1EjESB_NS0_6memory15LoadWithoutCastENSC_16StoreWithoutCastEEEviT_T0_T2_T3_T4_T5_:
.text._ZN2at6native27unrolled_elementwise_kernelINS0_13AUnaryFunctorIdddNS0_15binary_internal10MulFunctorIdEEEESt5arrayIPcLm2EELi4E23TrivialOffsetCalculatorILi1EjESB_NS0_6memory15LoadWithoutCastENSC_16StoreWithoutCastEEEviT_T0_T2_T3_T4_T5_:
[----:B------:R-:W-:Y:S01]  /*0000*/  LDC R1, c[0x0][0x37c] ;  /* 0x0000df00ff017b82 */ /* 0x000fe20000000800 */
[----:B------:R-:W0:Y:S07]  /*0010*/  S2R R0, SR_CTAID.X ;  /* 0x0000000000007919 */ /* 0x000e2e0000002500 */
[----:B------:R-:W0:Y:S01]  /*0020*/  LDC R3, c[0x0][0x380] ;  /* 0x0000e000ff037b82 */ /* 0x000e220000000800 */
[----:B------:R-:W1:Y:S01]  /*0030*/  LDCU.64 UR4, c[0x0][0x358] ;  /* 0x00006b00ff0477ac */ /* 0x000e620008000a00 */
[----:B------:R-:W2:Y:S01]  /*0040*/  S2R R13, SR_TID.X ;  /* 0x00000000000d7919 */ /* 0x000ea20000002100 */
[----:B------:R-:W3:Y:S01]  /*0050*/  LDCU.64 UR6, c[0x0][0x390] ;  /* 0x00007200ff0677ac */ /* 0x000ee20008000a00 */
        /* <DEDUP_REMOVED lines=11> */
[----:B0-----:R-:W-:-:S12]  /*0110*/  @!P0 IMAD.WIDE.U32 R6, R15, 0x8, R6 ;  /* 0x000000080f068825 */ /* 0x001fd800078e0006 */
[----:B------:R-:W-:Y:S01]  /*0120*/  @!P3 LEA R21, R0, R13, 0x9 ;  /* 0x0000000d0015b211 */ /* 0x000fe200078e48ff */
[----:B------:R-:W-:Y:S01]  /*0130*/  @!P3 VIADD R13, R13, 0x80 ;  /* 0x000000800d0db836 */ /* 0x000fe20000000000 */
[----:B------:R-:W0:Y:S04]  /*0140*/  @!P3 LDC.64 R10, c[0x0][0x3a0] ;  /* 0x0000e800ff0abb82 */ /* 0x000e280000000a00 */
[----:B------:R-:W-:Y:S01]  /*0150*/  ISETP.GE.AND P2, PT, R13, R2, PT ;  /* 0x000000020d00720c */ /* 0x000fe20003f46270 */
[----:B--2---:R-:W-:-:S12]  /*0160*/  @!P1 IMAD.WIDE.U32 R8, R17, 0x8, R8 ;  /* 0x0000000811089825 */ /* 0x004fd800078e0008 */
[----:B------:R-:W2:Y:S01]  /*0170*/  @!P2 LDC.64 R4, c[0x0][0x3a0] ;  /* 0x0000e800ff04ab82 */ /* 0x000ea20000000a00 */
[----:B------:R-:W-:Y:S01]  /*0180*/  @!P2 IMAD R15, R0, 0x200, R13 ;  /* 0x00000200000fa824 */ /* 0x000fe200078e020d */
[----:B------:R-:W-:Y:S01]  /*0190*/  CS2R R12, SRZ ;  /* 0x00000000000c7805 */ /* 0x000fe2000001ff00 */
[----:B0-----:R-:W-:Y:S01]  /*01a0*/  @!P3 IMAD.WIDE.U32 R20, R21, 0x8, R10 ;  /* 0x000000081514b825 */ /* 0x001fe200078e000a */
[----:B------:R-:W-:-:S04]  /*01b0*/  CS2R R10, SRZ ;  /* 0x00000000000a7805 */ /* 0x000fc8000001ff00 */
[----:B-1----:R-:W3:Y:S04]  /*01c0*/  @!P1 LDG.E.64 R12, desc[UR4][R8.64] ;  /* 0x00000004080c9981 */ /* 0x002ee8000c1e1b00 */
[----:B------:R-:W4:Y:S01]  /*01d0*/  @!P0 LDG.E.64 R10, desc[UR4][R6.64] ;  /* 0x00000004060a8981 */ /* 0x000f22000c1e1b00 */
[----:B--2---:R-:W-:Y:S01]  /*01e0*/  @!P2 IMAD.WIDE.U32 R16, R15, 0x8, R4 ;  /* 0x000000080f10a825 */ /* 0x004fe200078e0004 */
[----:B------:R-:W-:Y:S02]  /*01f0*/  CS2R R4, SRZ ;  /* 0x0000000000047805 */ /* 0x000fe4000001ff00 */
[----:B------:R-:W-:-:S04]  /*0200*/  CS2R R14, SRZ ;  /* 0x00000000000e7805 */ /* 0x000fc8000001ff00 */
[----:B------:R-:W2:Y:S04]  /*0210*/  @!P3 LDG.E.64 R4, desc[UR4][R20.64] ;  /* 0x000000041404b981 */ /* 0x000ea8000c1e1b00 */
[----:B------:R-:W5:Y:S01]  /*0220*/  @!P2 LDG.E.64 R14, desc[UR4][R16.64] ;  /* 0x00000004100ea981 */ /* 0x000f62000c1e1b00 */
[----:B------:R-:W-:Y:S01]  /*0230*/  ISETP.GE.AND P0, PT, R3, R2, PT ;  /* 0x000000020300720c */ /* 0x000fe20003f06270 */
[----:B------:R-:W-:Y:S04]  /*0240*/  BSSY.RECONVERGENT B0, `(.L_x_8859) ;  /* 0x000001b000007945 */ /* 0x000fe80003800200 */
[----:B------:R-:W-:Y:S01]  /*0250*/  BSSY.RELIABLE B1, `(.L_x_8860) ;  /* 0x0000013000017945 */ /* 0x000fe20003800100 */
[----:B---3--:R-:W-:-:S02]  /*0260*/  DMUL R12, R12, UR6 ;  /* 0x000000060c0c7c28 */ /* 0x008fc40008000000 */
[----:B----4-:R-:W-:Y:S02]  /*0270*/  DMUL R18, R10, UR6 ;  /* 0x000000060a127c28 */ /* 0x010fe40008000000 */
[----:B--2---:R-:W-:Y:S02]  /*0280*/  DMUL R10, R4, UR6 ;  /* 0x00000006040a7c28 */ /* 0x004fe40008000000 */
[----:B-----5:R-:W-:Y:S01]  /*0290*/  DMUL R4, R14, UR6 ;  /* 0x000000060e047c28 */ /* 0x020fe20008000000 */
[----:B------:R-:W-:Y:S10]  /*02a0*/  @P0 BRA `(.L_x_8861) ;  /* 0x0000000000340947 */ /* 0x000ff40003800000 */
[----:B------:R-:W0:Y:S01]  /*02b0*/  LDC.64 R6, c[0x0][0x398] ;  /* 0x0000e600ff067b82 */ /* 0x000e220000000a00 */
[----:B------:R-:W-:Y:S01]  /*02c0*/  LEA R9, R0, R3, 0x9 ;  /* 0x0000000300097211 */ /* 0x000fe200078e48ff */
[----:B------:R-:W-:-:S05]  /*02d0*/  VIADD R3, R3, 0x80 ;  /* 0x0000008003037836 */ /* 0x000fca0000000000 */
[----:B------:R-:W-:-:S13]  /*02e0*/  ISETP.GE.AND P0, PT, R3, R2, PT ;  /* 0x000000020300720c */ /* 0x000fda0003f06270 */
[----:B------:R-:W-:Y:S05]  /*02f0*/  @P0 BREAK.RELIABLE B1 ;  /* 0x0000000000010942 */ /* 0x000fea0003800100 */
[----:B0-----:R-:W-:-:S05]  /*0300*/  IMAD.WIDE.U32 R6, R9, 0x8, R6 ;  /* 0x0000000809067825 */ /* 0x001fca00078e0006 */
[----:B------:R0:W-:Y:S01]  /*0310*/  STG.E.64 desc[UR4][R6.64], R18 ;  /* 0x0000001206007986 */ /* 0x0001e2000c101b04 */
[----:B------:R-:W-:Y:S05]  /*0320*/  @P0 BRA `(.L_x_8862) ;  /* 0x0000000000300947 */ /* 0x000fea0003800000 */
[----:B0-----:R-:W0:Y:S01]  /*0330*/  LDC.64 R6, c[0x0][0x398] ;  /* 0x0000e600ff067b82 */ /* 0x001e220000000a00 */
[----:B------:R-:W-:Y:S01]  /*0340*/  LEA R9, R0, R3, 0x9 ;  /* 0x0000000300097211 */ /* 0x000fe200078e48ff */
[----:B------:R-:W-:-:S04]  /*0350*/  VIADD R3, R3, 0x80 ;  /* 0x0000008003037836 */ /* 0x000fc80000000000 */
[----:B0-----:R-:W-:-:S05]  /*0360*/  IMAD.WIDE.U32 R6, R9, 0x8, R6 ;  /* 0x0000000809067825 */ /* 0x001fca00078e0006 */
[----:B------:R0:W-:Y:S02]  /*0370*/  STG.E.64 desc[UR4][R6.64], R12 ;  /* 0x0000000c06007986 */ /* 0x0001e4000c101b04 */
.L_x_8861:
[----:B------:R-:W-:Y:S05]  /*0380*/  BSYNC.RELIABLE B1 ;  /* 0x0000000000017941 */ /* 0x000fea0003800100 */
.L_x_8860:
[----:B------:R-:W-:-:S13]  /*0390*/  ISETP.GE.AND P0, PT, R3, R2, PT ;  /* 0x000000020300720c */ /* 0x000fda0003f06270 */
[----:B0-----:R-:W0:Y:S01]  /*03a0*/  @!P0 LDC.64 R6, c[0x0][0x398] ;  /* 0x0000e600ff068b82 */ /* 0x001e220000000a00 */
[----:B------:R-:W-:Y:S01]  /*03b0*/  @!P0 LEA R9, R0, R3, 0x9 ;  /* 0x0000000300098211 */ /* 0x000fe200078e48ff */
[----:B------:R-:W-:-:S04]  /*03c0*/  @!P0 VIADD R3, R3, 0x80 ;  /* 0x0000008003038836 */ /* 0x000fc80000000000 */
[----:B0-----:R-:W-:-:S05]  /*03d0*/  @!P0 IMAD.WIDE.U32 R6, R9, 0x8, R6 ;  /* 0x0000000809068825 */ /* 0x001fca00078e0006 */
[----:B------:R1:W-:Y:S02]  /*03e0*/  @!P0 STG.E.64 desc[UR4][R6.64], R10 ;  /* 0x0000000a06008986 */ /* 0x0003e4000c101b04 */
.L_x_8862:
[----:B------:R-:W-:Y:S05]  /*03f0*/  BSYNC.RECONVERGENT B0 ;  /* 0x0000000000007941 */ /* 0x000fea0003800200 */
.L_x_8859:
[----:B------:R-:W-:Y:S05]  /*0400*/  WARPSYNC.ALL ;  /* 0x0000000000007948 */ /* 0x000fea0003800000 */
[----:B------:R-:W-:-:S13]  /*0410*/  ISETP.GE.AND P0, PT, R3, R2, PT ;  /* 0x000000020300720c */ /* 0x000fda0003f06270 */
[----:B------:R-:W-:Y:S05]  /*0420*/  @P0 EXIT ;  /* 0x000000000000094d */ /* 0x000fea0003800000 */
[----:B01----:R-:W0:Y:S01]  /*0430*/  LDC.64 R6, c[0x0][0x398] ;  /* 0x0000e600ff067b82 */ /* 0x003e220000000a00 */
[----:B------:R-:W-:-:S05]  /*0440*/  LEA R3, R0, R3, 0x9 ;  /* 0x0000000300037211 */ /* 0x000fca00078e48ff */
[----:B0-----:R-:W-:-:S05]  /*0450*/  IMAD.WIDE.U32 R2, R3, 0x8, R6 ;  /* 0x0000000803027825 */ /* 0x001fca00078e0006 */
[----:B------:R-:W-:Y:S01]  /*0460*/  STG.E.64 desc[UR4][R2.64], R4 ;  /* 0x0000000402007986 */ /* 0x000fe2000c101b04 */
[----:B------:R-:W-:Y:S05]  /*0470*/  EXIT ;  /* 0x000000000000794d */ /* 0x000fea0003800000 */
.L_x_8863:
        /* <DEDUP_REMOVED lines=16> */
.L_x_17226:


//--------------------- .text._ZN2at6native29vectorized_elementwise_kernelILi2ENS0_13AUnaryFunctorIdddNS0_15binary_internal10MulFunctorIdEEEESt5arrayIPcLm2EEEEviT0_T1_ --------------------------
	.section	.text._ZN2at6native29vectorized_elementwise_kernelILi2ENS0_13AUnaryFunctorIdddNS0_15binary_internal10MulFunctorIdEEEESt5arrayIPcLm2EEEEviT0_T1_,"ax",@progbits
	.align	128
        .global         _ZN2at6native29vectorized_elementwise_kernelILi2ENS0_13AUnaryFunctorIdddNS0_15binary_internal10MulFunctorIdEEEESt5arrayIPcLm2EEEEviT0_T1_
        .type           _ZN2at6native29vectorized_elementwise_kernelILi2ENS0_13AUnaryFunctorIdddNS0_15binary_internal10MulFunctorIdEEEESt5arrayIPcLm2EEEEviT0_T1_,@function
        .size           _ZN2at6native29vectorized_elementwise_kernelILi2ENS0_13AUnaryFunctorIdddNS0_15binary_internal10MulFunctorIdEEEESt5arrayIPcLm2EEEEviT0_T1_,(.L_x_17227 - _ZN2at6native29vectorized_elementwise_kernelILi2ENS0_13AUnaryFunctorIdddNS0_15binary_internal10MulFunctorIdEEEESt5arrayIPcLm2EEEEviT0_T1_)
        .other          _ZN2at6native29vectorized_elementwise_kernelILi2ENS0_13AUnaryFunctorIdddNS0_15binary_internal10MulFunctorIdEEEESt5arrayIPcLm2EEEEviT0_T1_,@"STO_CUDA_ENTRY STV_DEFAULT"
_ZN2at6native29vectorized_elementwise_kernelILi2ENS0_13AUnaryFunctorIdddNS0_15binary_internal10MulFunctorIdEEEESt5arrayIPcLm2EEEEviT0_T1_:
.text._ZN2at6native29vectorized_elementwise_kernelILi2ENS0_13AUnaryFunctorIdddNS0_15binary_internal10MulFunctorIdEEEESt5arrayIPcLm2EEEEviT0_T1_:
        /* <DEDUP_REMOVED lines=9> */
[----:B------:R-:W-:Y:S01]  /*0090*/  CS2R R14, SRZ ;  /* 0x00000000000e7805 */ /* 0x000fe2000001ff00 */
[----:B------:R-:W1:Y:S01]  /*00a0*/  LDCU.64 UR6, c[0x0][0x390] ;  /* 0x00007200ff0677ac */ /* 0x000e620008000a00 */
[----:B0-----:R-:W-:Y:S01]  /*00b0*/  ISETP.GE.U32.AND P6, PT, R25, R0, PT ;  /* 0x000000001900720c */ /* 0x001fe20003fc6070 */
[----:B------:R-:W-:-:S12]  /*00c0*/  IMAD.MOV.U32 R21, RZ, RZ, R25 ;  /* 0x000000ffff157224 */ /* 0x000fd800078e0019 */
[----:B------:R-:W-:Y:S01]  /*00d0*/  @!P6 IADD3 R25, PT, PT, R21, 0x80, RZ ;  /* 0x000000801519e810 */ /* 0x000fe20007ffe0ff */
[----:B------:R-:W0:Y:S01]  /*00e0*/  @!P6 LDC.64 R4, c[0x0][0x3a0] ;  /* 0x0000e800ff04eb82 */ /* 0x000e220000000a00 */
[----:B------:R-:W-:Y:S02]  /*00f0*/  @!P6 IADD3 R3, PT, PT, R20, R21, RZ ;  /* 0x000000151403e210 */ /* 0x000fe40007ffe0ff */
[----:B------:R-:W-:-:S13]  /*0100*/  ISETP.GE.U32.AND P5, PT, R25, R0, PT ;  /* 0x000000001900720c */ /* 0x000fda0003fa6070 */
[----:B------:R-:W-:Y:S01]  /*0110*/  @!P5 IMAD.IADD R7, R20, 0x1, R25 ;  /* 0x000000011407d824 */ /* 0x000fe200078e0219 */
[----:B------:R-:W2:Y:S01]  /*0120*/  @!P5 LDC.64 R8, c[0x0][0x3a0] ;  /* 0x0000e800ff08db82 */ /* 0x000ea20000000a00 */
[----:B------:R-:W-:-:S05]  /*0130*/  @!P5 VIADD R25, R25, 0x80 ;  /* 0x000000801919d836 */ /* 0x000fca0000000000 */
[----:B------:R-:W-:Y:S01]  /*0140*/  ISETP.GE.U32.AND P4, PT, R25, R0, PT ;  /* 0x000000001900720c */ /* 0x000fe20003f86070 */
[----:B0-----:R-:W-:Y:S01]  /*0150*/  @!P6 IMAD.WIDE.U32 R4, R3, 0x8, R4 ;  /* 0x000000080304e825 */ /* 0x001fe200078e0004 */
[----:B------:R-:W-:-:S06]  /*0160*/  CS2R R2, SRZ ;  /* 0x0000000000027805 */ /* 0x000fcc000001ff00 */
[----:B------:R0:W1:Y:S05]  /*0170*/  @!P6 LDG.E.64 R2, desc[UR4][R4.64] ;  /* 0x000000040402e981 */ /* 0x00006a000c1e1b00 */
[----:B------:R-:W-:Y:S01]  /*0180*/  @!P4 IADD3 R13, PT, PT, R20, R25, RZ ;  /* 0x00000019140dc210 */ /* 0x000fe20007ffe0ff */
[----:B------:R-:W-:Y:S01]  /*0190*/  @!P4 VIADD R25, R25, 0x80 ;  /* 0x000000801919c836 */ /* 0x000fe20000000000 */
[----:B------:R-:W3:Y:S04]  /*01a0*/  @!P4 LDC.64 R18, c[0x0][0x3a0] ;  /* 0x0000e800ff12cb82 */ /* 0x000ee80000000a00 */
[----:B------:R-:W-:-:S13]  /*01b0*/  ISETP.GE.U32.AND P3, PT, R25, R0, PT ;  /* 0x000000001900720c */ /* 0x000fda0003f66070 */
[----:B------:R-:W-:Y:S01]  /*01c0*/  @!P3 IMAD.IADD R23, R20, 0x1, R25 ;  /* 0x000000011417b824 */ /* 0x000fe200078e0219 */
[----:B------:R-:W-:Y:S01]  /*01d0*/  @!P3 IADD3 R25, PT, PT, R25, 0x80, RZ ;  /* 0x000000801919b810 */ /* 0x000fe20007ffe0ff */
[----:B------:R-:W4:Y:S03]  /*01e0*/  @!P3 LDC.64 R16, c[0x0][0x3a0] ;  /* 0x0000e800ff10bb82 */ /* 0x000f260000000a00 */
[----:B------:R-:W-:-:S13]  /*01f0*/  ISETP.GE.U32.AND P2, PT, R25, R0, PT ;  /* 0x000000001900720c */ /* 0x000fda0003f46070 */
[----:B------:R-:W-:Y:S01]  /*0200*/  @!P2 IMAD.IADD R24, R20, 0x1, R25 ;  /* 0x000000011418a824 */ /* 0x000fe200078e0219 */
[----:B0-----:R-:W0:Y:S01]  /*0210*/  @!P2 LDC.64 R4, c[0x0][0x3a0] ;  /* 0x0000e800ff04ab82 */ /* 0x001e220000000a00 */
[----:B------:R-:W-:-:S05]  /*0220*/  @!P2 VIADD R25, R25, 0x80 ;  /* 0x000000801919a836 */ /* 0x000fca0000000000 */
[----:B------:R-:W-:-:S13]  /*0230*/  ISETP.GE.U32.AND P1, PT, R25, R0, PT ;  /* 0x000000001900720c */ /* 0x000fda0003f26070 */
[----:B------:R-:W-:Y:S01]  /*0240*/  @!P1 IADD3 R29, PT, PT, R20, R25, RZ ;  /* 0x00000019141d9210 */ /* 0x000fe20007ffe0ff */
[----:B------:R-:W-:-:S05]  /*0250*/  @!P1 VIADD R25, R25, 0x80 ;  /* 0x0000008019199836 */ /* 0x000fca0000000000 */
[----:B------:R-:W-:Y:S01]  /*0260*/  ISETP.GE.U32.AND P0, PT, R25, R0, PT ;  /* 0x000000001900720c */ /* 0x000fe20003f06070 */
[----:B--2---:R-:W-:-:S12]  /*0270*/  @!P5 IMAD.WIDE.U32 R8, R7, 0x8, R8 ;  /* 0x000000080708d825 */ /* 0x004fd800078e0008 */
[C---:B------:R-:W-:Y:S01]  /*0280*/  @!P0 IMAD.IADD R27, R20.reuse, 0x1, R25 ;  /* 0x00000001141b8824 */ /* 0x040fe200078e0219 */
[----:B------:R-:W-:Y:S01]  /*0290*/  @!P0 IADD3 R25, PT, PT, R25, 0x80, RZ ;  /* 0x0000008019198810 */ /* 0x000fe20007ffe0ff */
[----:B---3--:R-:W-:Y:S01]  /*02a0*/  @!P4 IMAD.WIDE.U32 R18, R13, 0x8, R18 ;  /* 0x000000080d12c825 */ /* 0x008fe200078e0012 */
[----:B------:R-:W2:Y:S02]  /*02b0*/  @!P0 LDC.64 R10, c[0x0][0x3a0] ;  /* 0x0000e800ff0a8b82 */ /* 0x000ea40000000a00 */
[----:B------:R-:W-:Y:S02]  /*02c0*/  ISETP.GE.U32.AND P6, PT, R25, R0, PT ;  /* 0x000000001900720c */ /* 0x000fe40003fc6070 */
[----:B------:R-:W-:Y:S01]  /*02d0*/  CS2R R6, SRZ ;  /* 0x0000000000067805 */ /* 0x000fe2000001ff00 */
[----:B----4-:R-:W-:Y:S01]  /*02e0*/  @!P3 IMAD.WIDE.U32 R16, R23, 0x8, R16 ;  /* 0x000000081710b825 */ /* 0x010fe200078e0010 */
[----:B------:R-:W3:Y:S04]  /*02f0*/  @!P4 LDG.E.64 R14, desc[UR4][R18.64] ;  /* 0x00000004120ec981 */ /* 0x000ee8000c1e1b00 */
[----:B------:R4:W5:Y:S05]  /*0300*/  @!P5 LDG.E.64 R6, desc[UR4][R8.64] ;  /* 0x000000040806d981 */ /* 0x00096a000c1e1b00 */
[----:B------:R-:W2:Y:S08]  /*0310*/  @!P6 LDC.64 R12, c[0x0][0x3a0] ;  /* 0x0000e800ff0ceb82 */ /* 0x000eb00000000a00 */
[----:B----4-:R-:W4:Y:S01]  /*0320*/  @!P1 LDC.64 R8, c[0x0][0x3a0] ;  /* 0x0000e800ff089b82 */ /* 0x010f220000000a00 */
[----:B------:R-:W-:Y:S01]  /*0330*/  CS2R R22, SRZ ;  /* 0x0000000000167805 */ /* 0x000fe2000001ff00 */
[----:B------:R-:W-:-:S02]  /*0340*/  @!P6 IMAD.IADD R25, R20, 0x1, R25 ;  /* 0x000000011419e824 */ /* 0x000fc400078e0219 */
[----:B0-----:R-:W-:Y:S01]  /*0350*/  @!P2 IMAD.WIDE.U32 R4, R24, 0x8, R4 ;  /* 0x000000081804a825 */ /* 0x001fe200078e0004 */
[----:B------:R-:W-:Y:S02]  /*0360*/  CS2R R18, SRZ ;  /* 0x0000000000127805 */ /* 0x000fe4000001ff00 */
[----:B------:R0:W5:Y:S01]  /*0370*/  @!P3 LDG.E.64 R22, desc[UR4][R16.64] ;  /* 0x000000041016b981 */ /* 0x000162000c1e1b00 */
[----:B--2---:R-:W-:Y:S01]  /*0380*/  @!P0 IMAD.WIDE.U32 R26, R27, 0x8, R10 ;  /* 0x000000081b1a8825 */ /* 0x004fe200078e000a */
[----:B------:R-:W-:-:S03]  /*0390*/  CS2R R10, SRZ ;  /* 0x00000000000a7805 */ /* 0x000fc6000001ff00 */
[----:B------:R-:W-:Y:S01]  /*03a0*/  @!P6 IMAD.WIDE.U32 R24, R25, 0x8, R12 ;  /* 0x000000081918e825 */ /* 0x000fe200078e000c */
[----:B0-----:R-:W-:Y:S02]  /*03b0*/  CS2R R16, SRZ ;  /* 0x0000000000107805 */ /* 0x001fe4000001ff00 */
[----:B------:R-:W-:Y:S02]  /*03c0*/  CS2R R12, SRZ ;  /* 0x00000000000c7805 */ /* 0x000fe4000001ff00 */
[----:B------:R-:W2:Y:S01]  /*03d0*/  @!P6 LDG.E.64 R18, desc[UR4][R24.64] ;  /* 0x000000041812e981 */ /* 0x000ea2000c1e1b00 */
[----:B----4-:R-:W-:-:S03]  /*03e0*/  @!P1 IMAD.WIDE.U32 R8, R29, 0x8, R8 ;  /* 0x000000081d089825 */ /* 0x010fc600078e0008 */
[----:B------:R-:W4:Y:S04]  /*03f0*/  @!P2 LDG.E.64 R16, desc[UR4][R4.64] ;  /* 0x000000040410a981 */ /* 0x000f28000c1e1b00 */
[----:B------:R-:W4:Y:S04]  /*0400*/  @!P1 LDG.E.64 R10, desc[UR4][R8.64] ;  /* 0x00000004080a9981 */ /* 0x000f28000c1e1b00 */
[----:B------:R-:W4:Y:S01]  /*0410*/  @!P0 LDG.E.64 R12, desc[UR4][R26.64] ;  /* 0x000000041a0c8981 */ /* 0x000f22000c1e1b00 */
[----:B------:R-:W-:Y:S01]  /*0420*/  ISETP.GE.U32.AND P0, PT, R21, R0, PT ;  /* 0x000000001500720c */ /* 0x000fe20003f06070 */
[----:B------:R-:W-:Y:S04]  /*0430*/  BSSY.RECONVERGENT B0, `(.L_x_8865) ;  /* 0x000003b000007945 */ /* 0x000fe80003800200 */
[----:B------:R-:W-:Y:S01]  /*0440*/  BSSY.RELIABLE B1, `(.L_x_8866) ;  /* 0x0000033000017945 */ /* 0x000fe20003800100 */
[----:B-1----:R-:W-:-:S02]  /*0450*/  DMUL R2, R2, UR6 ;  /* 0x0000000602027c28 */ /* 0x002fc40008000000 */
[----:B---3--:R-:W-:Y:S02]  /*0460*/  DMUL R14, R14, UR6 ;  /* 0x000000060e0e7c28 */ /* 0x008fe40008000000 */
[----:B-----5:R-:W-:Y:S02]  /*0470*/  DMUL R6, R6, UR6 ;  /* 0x0000000606067c28 */ /* 0x020fe40008000000 */
[----:B------:R-:W-:Y:S02]  /*0480*/  DMUL R22, R22, UR6 ;  /* 0x0000000616167c28 */ /* 0x000fe40008000000 */
[----:B--2---:R-:W-:Y:S02]  /*0490*/  DMUL R18, R18, UR6 ;  /* 0x0000000612127c28 */ /* 0x004fe40008000000 */
[----:B----4-:R-:W-:Y:S02]  /*04a0*/  DMUL R16, R16, UR6 ;  /* 0x0000000610107c28 */ /* 0x010fe40008000000 */
[----:B------:R-:W-:-:S02]  /*04b0*/  DMUL R10, R10, UR6 ;  /* 0x000000060a0a7c28 */ /* 0x000fc40008000000 */
[----:B------:R-:W-:Y:S01]  /*04c0*/  DMUL R12, R12, UR6 ;  /* 0x000000060c0c7c28 */ /* 0x000fe20008000000 */
[----:B------:R-:W-:Y:S10]  /*04d0*/  @P0 BRA `(.L_x_8867) ;  /* 0x0000000000300947 */ /* 0x000ff40003800000 */
[----:B------:R-:W0:Y:S01]  /*04e0*/  LDC.64 R4, c[0x0][0x398] ;  /* 0x0000e600ff047b82 */ /* 0x000e220000000a00 */
[----:B------:R-:W-:Y:S01]  /*04f0*/  IADD3 R9, PT, PT, R20, R21, RZ ;  /* 0x0000001514097210 */ /* 0x000fe20007ffe0ff */
[----:B------:R-:W-:-:S05]  /*0500*/  VIADD R21, R21, 0x80 ;  /* 0x0000008015157836 */ /* 0x000fca0000000000 */
[----:B------:R-:W-:Y:S01]  /*0510*/  ISETP.GE.U32.AND P0, PT, R21, R0, PT ;  /* 0x000000001500720c */ /* 0x000fe20003f06070 */
[----:B0-----:R-:W-:-:S05]  /*0520*/  IMAD.WIDE.U32 R4, R9, 0x8, R4 ;  /* 0x0000000809047825 */ /* 0x001fca00078e0004 */
[----:B------:R0:W-:Y:S07]  /*0530*/  STG.E.64 desc[UR4][R4.64], R2 ;  /* 0x0000000204007986 */ /* 0x0001ee000c101b04 */
[----:B------:R-:W-:Y:S05]  /*0540*/  @P0 BRA `(.L_x_8868) ;  /* 0x0000000000300947 */ /* 0x000fea0003800000 */
[----:B0-----:R-:W0:Y:S01]  /*0550*/  LDC.64 R2, c[0x0][0x398] ;  /* 0x0000e600ff027b82 */ /* 0x001e220000000a00 */
[----:B------:R-:W-:Y:S01]  /*0560*/  IADD3 R5, PT, PT, R20, R21, RZ ;  /* 0x0000001514057210 */ /* 0x000fe20007ffe0ff */
[----:B------:R-:W-:-:S04]  /*0570*/  VIADD R21, R21, 0x80 ;  /* 0x0000008015157836 */ /* 0x000fc80000000000 */
[----:B0-----:R-:W-:-:S05]  /*0580*/  IMAD.WIDE.U32 R2, R5, 0x8, R2 ;  /* 0x0000000805027825 */ /* 0x001fca00078e0002 */
[----:B------:R0:W-:Y:S02]  /*0590*/  STG.E.64 desc[UR4][R2.64], R6 ;  /* 0x0000000602007986 */ /* 0x0001e4000c101b04 */
.L_x_8867:
[----:B------:R-:W-:-:S13]  /*05a0*/  ISETP.GE.U32.AND P0, PT, R21, R0, PT ;  /* 0x000000001500720c */ /* 0x000fda0003f06070 */
[----:B------:R-:W-:Y:S05]  /*05b0*/  @P0 BRA `(.L_x_8869) ;  /* 0x0000000000300947 */ /* 0x000fea0003800000 */
[----:B0-----:R-:W0:Y:S01]  /*05c0*/  LDC.64 R2, c[0x0][0x398] ;  /* 0x0000e600ff027b82 */ /* 0x001e220000000a00 */
[----:B------:R-:W-:Y:S01]  /*05d0*/  IADD3 R5, PT, PT, R20, R21, RZ ;  /* 0x0000001514057210 */ /* 0x000fe20007ffe0ff */
[----:B------:R-:W-:-:S04]  /*05e0*/  VIADD R21, R21, 0x80 ;  /* 0x0000008015157836 */ /* 0x000fc80000000000 */
[----:B0-----:R-:W-:-:S05]  /*05f0*/  IMAD.WIDE.U32 R2, R5, 0x8, R2 ;  /* 0x0000000805027825 */ /* 0x001fca00078e0002 */
[----:B------:R1:W-:Y:S02]  /*0600*/  STG.E.64 desc[UR4][R2.64], R14 ;  /* 0x0000000e02007986 */ /* 0x0003e4000c101b04 */
.L_x_8868:
[----:B------:R-:W-:-:S13]  /*0610*/  ISETP.GE.U32.AND P0, PT, R21, R0, PT ;  /* 0x000000001500720c */ /* 0x000fda0003f06070 */
[----:B------:R-:W-:Y:S05]  /*0620*/  @P0 BRA `(.L_x_8870) ;  /* 0x0000000000300947 */ /* 0x000fea0003800000 */
[----:B01----:R-:W0:Y:S01]  /*0630*/  LDC.64 R2, c[0x0][0x398] ;  /* 0x0000e600ff027b82 */ /* 0x003e220000000a00 */
[----:B------:R-:W-:Y:S01]  /*0640*/  IADD3 R5, PT, PT, R20, R21, RZ ;  /* 0x0000001514057210 */ /* 0x000fe20007ffe0ff */
[----:B------:R-:W-:-:S04]  /*0650*/  VIADD R21, R21, 0x80 ;  /* 0x0000008015157836 */ /* 0x000fc80000000000 */
[----:B0-----:R-:W-:-:S05]  /*0660*/  IMAD.WIDE.U32 R2, R5, 0x8, R2 ;  /* 0x0000000805027825 */ /* 0x001fca00078e0002 */
[----:B------:R1:W-:Y:S02]  /*0670*/  STG.E.64 desc[UR4][R2.64], R22 ;  /* 0x0000001602007986 */ /* 0x0003e4000c101b04 */
.L_x_8869:
[----:B------:R-:W-:-:S13]  /*0680*/  ISETP.GE.U32.AND P0, PT, R21, R0, PT ;  /* 0x000000001500720c */ /* 0x000fda0003f06070 */
[----:B------:R-:W-:Y:S05]  /*0690*/  @P0 BRA `(.L_x_8871) ;  /* 0x0000000000340947 */ /* 0x000fea0003800000 */
[----:B01----:R-:W0:Y:S01]  /*06a0*/  LDC.64 R2, c[0x0][0x398] ;  /* 0x0000e600ff027b82 */ /* 0x003e220000000a00 */
[----:B------:R-:W-:Y:S01]  /*06b0*/  IADD3 R5, PT, PT, R20, R21, RZ ;  /* 0x0000001514057210 */ /* 0x000fe20007ffe0ff */
[----:B------:R-:W-:-:S04]  /*06c0*/  VIADD R21, R21, 0x80 ;  /* 0x0000008015157836 */ /* 0x000fc80000000000 */
[----:B0-----:R-:W-:-:S05]  /*06d0*/  IMAD.WIDE.U32 R2, R5, 0x8, R2 ;  /* 0x0000000805027825 */ /* 0x001fca00078e0002 */
[----:B------:R2:W-:Y:S02]  /*06e0*/  STG.E.64 desc[UR4][R2.64], R16 ;  /* 0x0000001002007986 */ /* 0x0005e4000c101b04 */
.L_x_8870:
[----:B------:R-:W-:-:S13]  /*06f0*/  ISETP.GE.U32.AND P0, PT, R21, R0, PT ;  /* 0x000000001500720c */ /* 0x000fda0003f06070 */
[----:B------:R-:W-:Y:S05]  /*0700*/  @P0 BREAK.RELIABLE B1 ;  /* 0x0000000000010942 */ /* 0x000fea0003800100 */
[----:B------:R-:W-:Y:S05]  /*0710*/  @P0 BRA `(.L_x_8872) ;  /* 0x0000000000300947 */ /* 0x000fea0003800000 */
[----:B012---:R-:W0:Y:S01]  /*0720*/  LDC.64 R2, c[0x0][0x398] ;  /* 0x0000e600ff027b82 */ /* 0x007e220000000a00 */
[----:B------:R-:W-:Y:S01]  /*0730*/  IADD3 R5, PT, PT, R20, R21, RZ ;  /* 0x0000001514057210 */ /* 0x000fe20007ffe0ff */
[----:B------:R-:W-:-:S04]  /*0740*/  VIADD R21, R21, 0x80 ;  /* 0x0000008015157836 */ /* 0x000fc80000000000 */
[----:B0-----:R-:W-:-:S05]  /*0750*/  IMAD.WIDE.U32 R2, R5, 0x8, R2 ;  /* 0x0000000805027825 */ /* 0x001fca00078e0002 */
[----:B------:R2:W-:Y:S02]  /*0760*/  STG.E.64 desc[UR4][R2.64], R10 ;  /* 0x0000000a02007986 */ /* 0x0005e4000c101b04 */
.L_x_8871:
[----:B------:R-:W-:Y:S05]  /*0770*/  BSYNC.RELIABLE B1 ;  /* 0x0000000000017941 */ /* 0x000fea0003800100 */
.L_x_8866:
[----:B------:R-:W-:-:S13]  /*0780*/  ISETP.GE.U32.AND P0, PT, R21, R0, PT ;  /* 0x000000001500720c */ /* 0x000fda0003f06070 */
[----:B012---:R-:W0:Y:S01]  /*0790*/  @!P0 LDC.64 R2, c[0x0][0x398] ;  /* 0x0000e600ff028b82 */ /* 0x007e220000000a00 */
[----:B------:R-:W-:Y:S01]  /*07a0*/  @!P0 IADD3 R5, PT, PT, R20, R21, RZ ;  /* 0x0000001514058210 */ /* 0x000fe20007ffe0ff */
[----:B------:R-:W-:-:S04]  /*07b0*/  @!P0 VIADD R21, R21, 0x80 ;  /* 0x0000008015158836 */ /* 0x000fc80000000000 */
[----:B0-----:R-:W-:-:S05]  /*07c0*/  @!P0 IMAD.WIDE.U32 R2, R5, 0x8, R2 ;  /* 0x0000000805028825 */ /* 0x001fca00078e0002 */
[----:B------:R3:W-:Y:S02]  /*07d0*/  @!P0 STG.E.64 desc[UR4][R2.64], R12 ;  /* 0x0000000c02008986 */ /* 0x0007e4000c101b04 */
.L_x_8872:
[----:B------:R-:W-:Y:S05]  /*07e0*/  BSYNC.RECONVERGENT B0 ;  /* 0x0000000000007941 */ /* 0x000fea0003800200 */
.L_x_8865:
[----:B------:R-:W-:Y:S05]  /*07f0*/  WARPSYNC.ALL ;  /* 0x0000000000007948 */ /* 0x000fea0003800000 */
[----:B------:R-:W-:-:S13]  /*0800*/  ISETP.GE.U32.AND P0, PT, R21, R0, PT ;  /* 0x000000001500720c */ /* 0x000fda0003f06070 */
[----:B------:R-:W-:Y:S05]  /*0810*/  @P0 EXIT ;  /* 0x000000000000094d */ /* 0x000fea0003800000 */
[----:B0123--:R-:W0:Y:S01]  /*0820*/  LDC.64 R2, c[0x0][0x398] ;  /* 0x0000e600ff027b82 */ /* 0x00fe220000000a00 */
[----:B------:R-:W-:-:S05]  /*0830*/  IADD3 R21, PT, PT, R20, R21, RZ ;  /* 0x0000001514157210 */ /* 0x000fca0007ffe0ff */
[----:B0-----:R-:W-:-:S05]  /*0840*/  IMAD.WIDE.U32 R2, R21, 0x8, R2 ;  /* 0x0000000815027825 */ /* 0x001fca00078e0002 */
[----:B------:R-:W-:Y:S01]  /*0850*/  STG.E.64 desc[UR4][R2.64], R18 ;  /* 0x0000001202007986 */ /* 0x000fe2000c101b04 */
[----:B------:R-:W-:Y:S05]  /*0860*/  EXIT ;  /* 0x000000000000794d */ /* 0x000fea0003800000 */
.L_x_8864:
[----:B------:R-:W0:Y:S01]  /*0870*/  S2R R0, SR_TID.X ;  /* 0x0000000000007919 */ /* 0x000e220000002100 */
[----:B------:R-:W1:Y:S08]  /*0880*/  LDC.64 R2, c[0x0][0x3a0] ;  /* 0x0000e800ff027b82 */ /* 0x000e700000000a00 */
[----:B------:R-:W2:Y:S01]  /*0890*/  LDC.64 R24, c[0x0][0x398] ;  /* 0x0000e600ff187b82 */ /* 0x000ea20000000a00 */
[----:B-1----:R-:W-:-:S04]  /*08a0*/  IMAD.WIDE.U32 R2, R20, 0x8, R2 ;  /* 0x0000000814027825 */ /* 0x002fc800078e0002 */
[----:B0-----:R-:W-:-:S03]  /*08b0*/  IMAD.WIDE.U32 R22, R0, 0x10, R2 ;  /* 0x0000001000167825 */ /* 0x001fc600078e0002 */
[----:B------:R-:W0:Y:S02]  /*08c0*/  LDC.64 R2, c[0x0][0x390] ;  /* 0x0000e400ff027b82 */ /* 0x000e240000000a00 */
[----:B------:R-:W0:Y:S04]  /*08d0*/  LDG.E.128 R12, desc[UR4][R22.64] ;  /* 0x00000004160c7981 */ /* 0x000e28000c1e1d00 */
[----:B------:R-:W3:Y:S04]  /*08e0*/  LDG.E.128 R8, desc[UR4][R22.64+0x800] ;  /* 0x0008000416087981 */ /* 0x000ee8000c1e1d00 */
[----:B------:R-:W4:Y:S04]  /*08f0*/  LDG.E.128 R16, desc[UR4][R22.64+0x1000] ;  /* 0x0010000416107981 */ /* 0x000f28000c1e1d00 */
[----:B------:R-:W5:Y:S01]  /*0900*/  LDG.E.128 R4, desc[UR4][R22.64+0x1800] ;  /* 0x0018000416047981 */ /* 0x000f62000c1e1d00 */
[----:B--2---:R-:W-:-:S04]  /*0910*/  IMAD.WIDE.U32 R20, R20, 0x8, R24 ;  /* 0x0000000814147825 */ /* 0x004fc800078e0018 */
[----:B------:R-:W-:Y:S01]  /*0920*/  IMAD.WIDE.U32 R20, R0, 0x10, R20 ;  /* 0x0000001000147825 */ /* 0x000fe200078e0014 */
[-C--:B0-----:R-:W-:Y:S02]  /*0930*/  DMUL R12, R12, R2.reuse ;  /* 0x000000020c0c7228 */ /* 0x081fe40000000000 */
[-C--:B------:R-:W-:Y:S02]  /*0940*/  DMUL R14, R14, R2.reuse ;  /* 0x000000020e0e7228 */ /* 0x080fe40000000000 */
[-C--:B---3--:R-:W-:Y:S02]  /*0950*/  DMUL R8, R8, R2.reuse ;  /* 0x0000000208087228 */ /* 0x088fe40000000000 */
[-C--:B------:R-:W-:Y:S02]  /*0960*/  DMUL R10, R10, R2.reuse ;  /* 0x000000020a0a7228 */ /* 0x080fe40000000000 */
[-C--:B----4-:R-:W-:Y:S01]  /*0970*/  DMUL R16, R16, R2.reuse ;  /* 0x0000000210107228 */ /* 0x090fe20000000000 */
[----:B------:R-:W-:Y:S01]  /*0980*/  STG.E.128 desc[UR4][R20.64], R12 ;  /* 0x0000000c14007986 */ /* 0x000fe2000c101d04 */
[----:B------:R-:W-:-:S02]  /*0990*/  DMUL R18, R18, R2 ;  /* 0x0000000212127228 */ /* 0x000fc40000000000 */
[-C--:B-----5:R-:W-:Y:S01]  /*09a0*/  DMUL R4, R4, R2.reuse ;  /* 0x0000000204047228 */ /* 0x0a0fe20000000000 */
[----:B------:R-:W-:Y:S01]  /*09b0*/  STG.E.128 desc[UR4][R20.64+0x800], R8 ;  /* 0x0008000814007986 */ /* 0x000fe2000c101d04 */
[----:B------:R-:W-:-:S03]  /*09c0*/  DMUL R6, R6, R2 ;  /* 0x0000000206067228 */ /* 0x000fc60000000000 */
[----:B------:R-:W-:Y:S04]  /*09d0*/  STG.E.128 desc[UR4][R20.64+0x1000], R16 ;  /* 0x0010001014007986 */ /* 0x000fe8000c101d04 */
[----:B------:R-:W-:Y:S01]  /*09e0*/  STG.E.128 desc[UR4][R20.64+0x1800], R4 ;  /* 0x0018000414007986 */ /* 0x000fe2000c101d04 */
[----:B------:R-:W-:Y:S05]  /*09f0*/  EXIT ;  /* 0x000000000000794d */ /* 0x000fea0003800000 */
.L_x_8873:
        /* <DEDUP_REMOVED lines=16> */
.L_x_17227:


//--------------------- .text._ZN2at6native29vectorized_elementwise_kernelILi4ENS0_13AUnaryFunctorIdddNS0_15binary_internal10MulFunctorIdEEEESt5arrayIPcLm2EEEEviT0_T1_ --------------------------
	.section	.text._ZN2at6native29vectorized_elementwise_kernelILi4ENS0_13AUnaryFunctorIdddNS0_15binary_internal10MulFunctorIdEEEESt5arrayIPcLm2EEEEviT0_T1_,"ax",@progbits
	.align	128
        .global         _ZN2at6native29vectorized_elementwise_kernelILi4ENS0_13AUnaryFunctorIdddNS0_15binary_internal10MulFunctorIdEEEESt5arrayIPcLm2EEEEviT0_T1_
        .type           _ZN2at6native29vectorized_elementwise_kernelILi4ENS0_13AUnaryFunctorIdddNS0_15binary_internal10MulFunctorIdEEEESt5arrayIPcLm2EEEEviT0_T1_,@function
        .size           _ZN2at6native29vectorized_elementwise_kernelILi4ENS0_13AUnaryFunctorIdddNS0_15binary_internal10MulFunctorIdEEEESt5arrayIPcLm2EEEEviT0_T1_,(.L_x_17228 - _ZN2at6native29vectorized_elementwise_kernelILi4ENS0_13AUnaryFunctorIdddNS0_15binary_internal10MulFunctorIdEEEESt5arrayIPcLm2EEEEviT0_T1_)
        .other          _ZN2at6native29vectorized_elementwise_kernelILi4ENS0_13AUnaryFunctorIdddNS0_15binary_internal10MulFunctorIdEEEESt5arrayIPcLm2EEEEviT0_T1_,@"STO_CUDA_ENTRY STV_DEFAULT"
_ZN2at6native29vectorized_elementwise_kernelILi4ENS0_13AUnaryFunctorIdddNS0_15binary_internal10MulFunctorIdEEEESt5arrayIPcLm2EEEEviT0_T1_:
.text._ZN2at6native29vectorized_elementwise_kernelILi4ENS0_13AUnaryFunctorIdddNS0_15binary_internal10MulFunctorIdEEEESt5arrayIPcLm2EEEEviT0_T1_:
        /* <DEDUP_REMOVED lines=40> */
[----:B------:R-:W-:Y:S01]  /*0280*/  @!P0 IMAD.IADD R27, R23, 0x1, R25 ;  /* 0x00000001171b8824 */ /* 0x000fe200078e0219 */
        /* <DEDUP_REMOVED lines=49> */
.L_x_8877:
[----:B------:R-:W-:-:S13]  /*05a0*/  ISETP.GE.U32.AND P0, PT, R22, R0, PT ;  /* 0x000000001600720c */ /* 0x000fda0003f06070 */
[----:B------:R-:W-:Y:S05]  /*05b0*/  @P0 BRA `(.L_x_8879) ;  /* 0x0000000000300947 */ /* 0x000fea0003800000 */
[----:B0-----:R-:W0:Y:S01]  /*05c0*/  LDC.64 R2, c[0x0][0x398] ;  /* 0x0000e600ff027b82 */ /* 0x001e220000000a00 */
[----:B------:R-:W-:Y:S01]  /*05d0*/  IADD3 R5, PT, PT, R23, R22, RZ ;  /* 0x0000001617057210 */ /* 0x000fe20007ffe0ff */
[----:B------:R-:W-:-:S04]  /*05e0*/  VIADD R22, R22, 0x80 ;  /* 0x0000008016167836 */ /* 0x000fc80000000000 */
[----:B0-----:R-:W-:-:S05]  /*05f0*/  IMAD.WIDE.U32 R2, R5, 0x8, R2 ;  /* 0x0000000805027825 */ /* 0x001fca00078e0002 */
[----:B------:R1:W-:Y:S02]  /*0600*/  STG.E.64 desc[UR4][R2.64], R14 ;  /* 0x0000000e02007986 */ /* 0x0003e4000c101b04 */
.L_x_8878:
[----:B------:R-:W-:-:S13]  /*0610*/  ISETP.GE.U32.AND P0, PT, R22, R0, PT ;  /* 0x000000001600720c */ /* 0x000fda0003f06070 */
[----:B------:R-:W-:Y:S05]  /*0620*/  @P0 BRA `(.L_x_8880) ;  /* 0x0000000000300947 */ /* 0x000fea0003800000 */
[----:B01----:R-:W0:Y:S01]  /*0630*/  LDC.64 R2, c[0x0][0x398] ;  /* 0x0000e600ff027b82 */ /* 0x003e220000000a00 */
[----:B------:R-:W-:Y:S01]  /*0640*/  IADD3 R5, PT, PT, R23, R22, RZ ;  /* 0x0000001617057210 */ /* 0x000fe20007ffe0ff */
[----:B------:R-:W-:-:S04]  /*0650*/  VIADD R22, R22, 0x80 ;  /* 0x0000008016167836 */ /* 0x000fc80000000000 */
[----:B0-----:R-:W-:-:S05]  /*0660*/  IMAD.WIDE.U32 R2, R5, 0x8, R2 ;  /* 0x0000000805027825 */ /* 0x001fca00078e0002 */
[----:B------:R1:W-:Y:S02]  /*0670*/  STG.E.64 desc[UR4][R2.64], R20 ;  /* 0x0000001402007986 */ /* 0x0003e4000c101b04 */
.L_x_8879:
[----:B------:R-:W-:-:S13]  /*0680*/  ISETP.GE.U32.AND P0, PT, R22, R0, PT ;  /* 0x000000001600720c */ /* 0x000fda0003f06070 */
[----:B------:R-:W-:Y:S05]  /*0690*/  @P0 BRA `(.L_x_8881) ;  /* 0x0000000000340947 */ /* 0x000fea0003800000 */
[----:B01----:R-:W0:Y:S01]  /*06a0*/  LDC.64 R2, c[0x0][0x398] ;  /* 0x0000e600ff027b82 */ /* 0x003e220000000a00 */
[----:B------:R-:W-:Y:S01]  /*06b0*/  IADD3 R5, PT, PT, R23, R22, RZ ;  /* 0x0000001617057210 */ /* 0x000fe20007ffe0ff */
[----:B------:R-:W-:-:S04]  /*06c0*/  VIADD R22, R22, 0x80 ;  /* 0x0000008016167836 */ /* 0x000fc80000000000 */
[----:B0-----:R-:W-:-:S05]  /*06d0*/  IMAD.WIDE.U32 R2, R5, 0x8, R2 ;  /* 0x0000000805027825 */ /* 0x001fca00078e0002 */
[----:B------:R2:W-:Y:S02]  /*06e0*/  STG.E.64 desc[UR4][R2.64], R16 ;  /* 0x0000001002007986 */ /* 0x0005e4000c101b04 */
.L_x_8880:
        /* <DEDUP_REMOVED lines=8> */
.L_x_8881:
[----:B------:R-:W-:Y:S05]  /*0770*/  BSYNC.RELIABLE B1 ;  /* 0x0000000000017941 */ /* 0x000fea0003800100 */
.L_x_8876:
[----:B------:R-:W-:-:S13]  /*0780*/  ISETP.GE.U32.AND P0, PT, R22, R0, PT ;  /* 0x000000001600720c */ /* 0x000fda0003f06070 */
[----:B012---:R-:W0:Y:S01]  /*0790*/  @!P0 LDC.64 R2, c[0x0][0x398] ;  /* 0x0000e600ff028b82 */ /* 0x007e220000000a00 */
[----:B------:R-:W-:Y:S01]  /*07a0*/  @!P0 IADD3 R5, PT, PT, R23, R22, RZ ;  /* 0x0000001617058210 */ /* 0x000fe20007ffe0ff */
[----:B------:R-:W-:-:S04]  /*07b0*/  @!P0 VIADD R22, R22, 0x80 ;  /* 0x0000008016168836 */ /* 0x000fc80000000000 */
[----:B0-----:R-:W-:-:S05]  /*07c0*/  @!P0 IMAD.WIDE.U32 R2, R5, 0x8, R2 ;  /* 0x0000000805028825 */ /* 0x001fca00078e0002 */
[----:B------:R3:W-:Y:S02]  /*07d0*/  @!P0 STG.E.64 desc[UR4][R2.64], R12 ;  /* 0x0000000c02008986 */ /* 0x0007e4000c101b04 */
.L_x_8882:
[----:B------:R-:W-:Y:S05]  /*07e0*/  BSYNC.RECONVERGENT B0 ;  /* 0x0000000000007941 */ /* 0x000fea0003800200 */
.L_x_8875:
        /* <DEDUP_REMOVED lines=8> */
.L_x_8874:
[----:B------:R-:W0:Y:S01]  /*0870*/  S2R R0, SR_TID.X ;  /* 0x0000000000007919 */ /* 0x000e220000002100 */
[----:B------:R-:W1:Y:S08]  /*0880*/  LDC.64 R2, c[0x0][0x3a0] ;  /* 0x0000e800ff027b82 */ /* 0x000e700000000a00 */
[----:B------:R-:W2:Y:S01]  /*0890*/  LDC.64 R20, c[0x0][0x398] ;  /* 0x0000e600ff147b82 */ /* 0x000ea20000000a00 */
[----:B-1----:R-:W-:-:S04]  /*08a0*/  IMAD.WIDE.U32 R2, R23, 0x8, R2 ;  /* 0x0000000817027825 */ /* 0x002fc800078e0002 */
[----:B0-----:R-:W-:-:S03]  /*08b0*/  IMAD.WIDE.U32 R24, R0, 0x20, R2 ;  /* 0x0000002000187825 */ /* 0x001fc600078e0002 */
[----:B------:R-:W0:Y:S02]  /*08c0*/  LDC.64 R2, c[0x0][0x390] ;  /* 0x0000e400ff027b82 */ /* 0x000e240000000a00 */
[----:B------:R-:W0:Y:S04]  /*08d0*/  LDG.E.ENL2.256 R12, R8, desc[UR4][R24.64] ;  /* 0xfe0000041808797e */ /* 0x000e28000812190c */
[----:B------:R-:W3:Y:S01]  /*08e0*/  LDG.E.ENL2.256 R4, R16, desc[UR4][R24.64+0x1000] ;  /* 0xfe0080041810797e */ /* 0x000ee20008121904 */
[----:B--2---:R-:W-:-:S04]  /*08f0*/  IMAD.WIDE.U32 R20, R23, 0x8, R20 ;  /* 0x0000000817147825 */ /* 0x004fc800078e0014 */
[----:B------:R-:W-:Y:S01]  /*0900*/  IMAD.WIDE.U32 R20, R0, 0x20, R20 ;  /* 0x0000002000147825 */ /* 0x000fe200078e0014 */
[-C--:B0-----:R-:W-:Y:S02]  /*0910*/  DMUL R8, R8, R2.reuse ;  /* 0x0000000208087228 */ /* 0x081fe40000000000 */
[-C--:B------:R-:W-:Y:S02]  /*0920*/  DMUL R10, R10, R2.reuse ;  /* 0x000000020a0a7228 */ /* 0x080fe40000000000 */
[-C--:B------:R-:W-:Y:S02]  /*0930*/  DMUL R12, R12, R2.reuse ;  /* 0x000000020c0c7228 */ /* 0x080fe40000000000 */
[-C--:B------:R-:W-:Y:S02]  /*0940*/  DMUL R14, R14, R2.reuse ;  /* 0x000000020e0e7228 */ /* 0x080fe40000000000 */
[-C--:B---3--:R-:W-:Y:S02]  /*0950*/  DMUL R16, R16, R2.reuse ;  /* 0x0000000210107228 */ /* 0x088fe40000000000 */
[----:B------:R-:W-:-:S02]  /*0960*/  DMUL R18, R18, R2 ;  /* 0x0000000212127228 */ /* 0x000fc40000000000 */
[-C--:B------:R-:W-:Y:S01]  /*0970*/  DMUL R4, R4, R2.reuse ;  /* 0x0000000204047228 */ /* 0x080fe20000000000 */
[----:B------:R-:W-:Y:S01]  /*0980*/  STG.E.ENL2.256 desc[UR4][R20.64], R8, R12 ;  /* 0xf8000008140c797f */ /* 0x000fe2000f121804 */
[----:B------:R-:W-:-:S07]  /*0990*/  DMUL R6, R6, R2 ;  /* 0x0000000206067228 */ /* 0x000fce0000000000 */
[----:B------:R-:W-:Y:S01]  /*09a0*/  STG.E.ENL2.256 desc[UR4][R20.64+0x1000], R16, R4 ;  /* 0xf80080101404797f */ /* 0x000fe2000f121804 */
[----:B------:R-:W-:Y:S05]  /*09b0*/  EXIT ;  /* 0x000000000000794d */ /* 0x000fea0003800000 */
.L_x_8883:
        /* <DEDUP_REMOVED lines=12> */
.L_x_17228:


//--------------------- .text._ZN2at6native29vectorized_elementwise_kernelILi8ENS0_13AUnaryFunctorIdddNS0_15binary_internal10MulFunctorIdEEEESt5arrayIPcLm2EEEEviT0_T1_ --------------------------
	.section	.text._ZN2at6native29vectorized_elementwise_kernelILi8ENS0_13AUnaryFunctorIdddNS0_15binary_internal10MulFunctorIdEEEESt5arrayIPcLm2EEEEviT0_T1_,"ax",@progbits
	.align	128
        .global         _ZN2at6native29vectorized_elementwise_kernelILi8ENS0_13AUnaryFunctorIdddNS0_15binary_internal10MulFunctorIdEEEESt5arrayIPcLm2EEEEviT0_T1_
        .type           _ZN2at6native29vectorized_elementwise_kernelILi8ENS0_13AUnaryFunctorIdddNS0_15binary_internal10MulFunctorIdEEEESt5arrayIPcLm2EEEEviT0_T1_,@function
        .size           _ZN2at6native29vectorized_elementwise_kernelILi8ENS0_13AUnaryFunctorIdddNS0_15binary_internal10MulFunctorIdEEEESt5arrayIPcLm2EEEEviT0_T1_,(.L_x_17229 - _ZN2at6native29vectorized_elementwise_kernelILi8ENS0_13AUnaryFunctorIdddNS0_15binary_internal10MulFunctorIdEEEESt5arrayIPcLm2EEEEviT0_T1_)
        .other          _ZN2at6native29vectorized_elementwise_kernelILi8ENS0_13AUnaryFunctorIdddNS0_15binary_internal10MulFunctorIdEEEESt5arrayIPcLm2EEEEviT0_T1_,@"STO_CUDA_ENTRY STV_DEFAULT"
_ZN2at6native29vectorized_elementwise_kernelILi8ENS0_13AUnaryFunctorIdddNS0_15binary_internal10MulFunctorIdEEEESt5arrayIPcLm2EEEEviT0_T1_:
.text._ZN2at6native29vectorized_elementwise_kernelILi8ENS0_13AUnaryFunctorIdddNS0_15binary_internal10MulFunctorIdEEEESt5arrayIPcLm2EEEEviT0_T1_:
        /* <DEDUP_REMOVED lines=90> */
.L_x_8887:
[----:B------:R-:W-:-:S13]  /*05a0*/  ISETP.GE.U32.AND P0, PT, R22, R0, PT ;  /* 0x000000001600720c */ /* 0x000fda0003f06070 */
[----:B------:R-:W-:Y:S05]  /*05b0*/  @P0 BRA `(.L_x_8889) ;  /* 0x0000000000300947 */ /* 0x000fea0003800000 */
[----:B0-----:R-:W0:Y:S01]  /*05c0*/  LDC.64 R2, c[0x0][0x398] ;  /* 0x0000e600ff027b82 */ /* 0x001e220000000a00 */
[----:B------:R-:W-:Y:S01]  /*05d0*/  IADD3 R5, PT, PT, R23, R22, RZ ;  /* 0x0000001617057210 */ /* 0x000fe20007ffe0ff */
[----:B------:R-:W-:-:S04]  /*05e0*/  VIADD R22, R22, 0x80 ;  /* 0x0000008016167836 */ /* 0x000fc80000000000 */
[----:B0-----:R-:W-:-:S05]  /*05f0*/  IMAD.WIDE.U32 R2, R5, 0x8, R2 ;  /* 0x0000000805027825 */ /* 0x001fca00078e0002 */
[----:B------:R1:W-:Y:S02]  /*0600*/  STG.E.64 desc[UR4][R2.64], R14 ;  /* 0x0000000e02007986 */ /* 0x0003e4000c101b04 */
.L_x_8888:
[----:B------:R-:W-:-:S13]  /*0610*/  ISETP.GE.U32.AND P0, PT, R22, R0, PT ;  /* 0x000000001600720c */ /* 0x000fda0003f06070 */
[----:B------:R-:W-:Y:S05]  /*0620*/  @P0 BRA `(.L_x_8890) ;  /* 0x0000000000300947 */ /* 0x000fea0003800000 */
[----:B01----:R-:W0:Y:S01]  /*0630*/  LDC.64 R2, c[0x0][0x398] ;  /* 0x0000e600ff027b82 */ /* 0x003e220000000a00 */
[----:B------:R-:W-:Y:S01]  /*0640*/  IADD3 R5, PT, PT, R23, R22, RZ ;  /* 0x0000001617057210 */ /* 0x000fe20007ffe0ff */
[----:B------:R-:W-:-:S04]  /*0650*/  VIADD R22, R22, 0x80 ;  /* 0x0000008016167836 */ /* 0x000fc80000000000 */
[----:B0-----:R-:W-:-:S05]  /*0660*/  IMAD.WIDE.U32 R2, R5, 0x8, R2 ;  /* 0x0000000805027825 */ /* 0x001fca00078e0002 */
[----:B------:R1:W-:Y:S02]  /*0670*/  STG.E.64 desc[UR4][R2.64], R20 ;  /* 0x0000001402007986 */ /* 0x0003e4000c101b04 */
.L_x_8889:
[----:B------:R-:W-:-:S13]  /*0680*/  ISETP.GE.U32.AND P0, PT, R22, R0, PT ;  /* 0x000000001600720c */ /* 0x000fda0003f06070 */
[----:B------:R-:W-:Y:S05]  /*0690*/  @P0 BRA `(.L_x_8891) ;  /* 0x0000000000340947 */ /* 0x000fea0003800000 */
[----:B01----:R-:W0:Y:S01]  /*06a0*/  LDC.64 R2, c[0x0][0x398] ;  /* 0x0000e600ff027b82 */ /* 0x003e220000000a00 */
[----:B------:R-:W-:Y:S01]  /*06b0*/  IADD3 R5, PT, PT, R23, R22, RZ ;  /* 0x0000001617057210 */ /* 0x000fe20007ffe0ff */
[----:B------:R-:W-:-:S04]  /*06c0*/  VIADD R22, R22, 0x80 ;  /* 0x0000008016167836 */ /* 0x000fc80000000000 */
[----:B0-----:R-:W-:-:S05]  /*06d0*/  IMAD.WIDE.U32 R2, R5, 0x8, R2 ;  /* 0x0000000805027825 */ /* 0x001fca00078e0002 */
[----:B------:R2:W-:Y:S02]  /*06e0*/  STG.E.64 desc[UR4][R2.64], R16 ;  /* 0x0000001002007986 */ /* 0x0005e4000c101b04 */
.L_x_8890:
        /* <DEDUP_REMOVED lines=8> */
.L_x_8891:
[----:B------:R-:W-:Y:S05]  /*0770*/  BSYNC.RELIABLE B1 ;  /* 0x0000000000017941 */ /* 0x000fea0003800100 */
.L_x_8886:
[----:B------:R-:W-:-:S13]  /*0780*/  ISETP.GE.U32.AND P0, PT, R22, R0, PT ;  /* 0x000000001600720c */ /* 0x000fda0003f06070 */
[----:B012---:R-:W0:Y:S01]  /*0790*/  @!P0 LDC.64 R2, c[0x0][0x398] ;  /* 0x0000e600ff028b82 */ /* 0x007e220000000a00 */
[----:B------:R-:W-:Y:S01]  /*07a0*/  @!P0 IADD3 R5, PT, PT, R23, R22, RZ ;  /* 0x0000001617058210 */ /* 0x000fe20007ffe0ff */
[----:B------:R-:W-:-:S04]  /*07b0*/  @!P0 VIADD R22, R22, 0x80 ;  /* 0x0000008016168836 */ /* 0x000fc80000000000 */
[----:B0-----:R-:W-:-:S05]  /*07c0*/  @!P0 IMAD.WIDE.U32 R2, R5, 0x8, R2 ;  /* 0x0000000805028825 */ /* 0x001fca00078e0002 */
[----:B------:R3:W-:Y:S02]  /*07d0*/  @!P0 STG.E.64 desc[UR4][R2.64], R12 ;  /* 0x0000000c02008986 */ /* 0x0007e4000c101b04 */
.L_x_8892:
[----:B------:R-:W-:Y:S05]  /*07e0*/  BSYNC.RECONVERGENT B0 ;  /* 0x0000000000007941 */ /* 0x000fea0003800200 */
.L_x_8885:
        /* <DEDUP_REMOVED lines=8> */
.L_x_8884:
        /* <DEDUP_REMOVED lines=21> */
.L_x_8893:
        /* <DEDUP_REMOVED lines=12> */
.L_x_17229:


//--------------------- .text._ZN2at6native18elementwise_kernelILi128ELi4EZNS0_15gpu_kernel_implINS0_13BinaryFunctorIdddNS0_15binary_internal10MulFunctorIdEEEEEEvRNS_18TensorIteratorBaseERKT_EUliE_EEviT1_ --------------------------
	.section	.text._ZN2at6native18elementwise_kernelILi128ELi4EZNS0_15gpu_kernel_implINS0_13BinaryFunctorIdddNS0_15binary_internal10MulFunctorIdEEEEEEvRNS_18TensorIteratorBaseERKT_EUliE_EEviT1_,"ax",@progbits
	.align	128
        .global         _ZN2at6native18elementwise_kernelILi128ELi4EZNS0_15gpu_kernel_implINS0_13BinaryFunctorIdddNS0_15binary_internal10MulFunctorIdEEEEEEvRNS_18TensorIteratorBaseERKT_EUliE_EEviT1_
        .type           _ZN2at6native18elementwise_kernelILi128ELi4EZNS0_15gpu_kernel_implINS0_13BinaryFunctorIdddNS0_15binary_internal10MulFunctorIdEEEEEEvRNS_18TensorIteratorBaseERKT_EUliE_EEviT1_,@function
        .size           _ZN2at6native18elementwise_kernelILi128ELi4EZNS0_15gpu_kernel_implINS0_13BinaryFunctorIdddNS0_15binary_internal10MulFunctorIdEEEEEEvRNS_18TensorIteratorBaseERKT_EUliE_EEviT1_,(.L_x_17230 - _ZN2at6native18elementwise_kernelILi128ELi4EZNS0_15gpu_kernel_implINS0_13BinaryFunctorIdddNS0_15binary_internal10MulFunctorIdEEEEEEvRNS_18TensorIteratorBaseERKT_EUliE_EEviT1_)
        .other          _ZN2at6native18elementwise_kernelILi128ELi4EZNS0_15gpu_kernel_implINS0_13BinaryFunctorIdddNS0_15binary_internal10MulFunctorIdEEEEEEvRNS_18TensorIteratorBaseERKT_EUliE_EEviT1_,@"STO_CUDA_ENTRY STV_DEFAULT"
_ZN2at6native18elementwise_kernelILi128ELi4EZNS0_15gpu_kernel_implINS0_13BinaryFunctorIdddNS0_15binary_internal10MulFunctorIdEEEEEEvRNS_18TensorIteratorBaseERKT_EUliE_EEviT1_:
.text._ZN2at6native18elementwise_kernelILi128ELi4EZNS0_15gpu_kernel_implINS0_13BinaryFunctorIdddNS0_15binary_internal10MulFunctorIdEEEEEEvRNS_18TensorIteratorBaseERKT_EUliE_EEviT1_:
        /* <DEDUP_REMOVED lines=371> */
.L_x_8896:
        /* <DEDUP_REMOVED lines=18> */
.L_x_8901:
[----:B------:R-:W2:Y:S02]  /*1850*/  LDG.E.U8 R2, desc[UR36][R2.64] ;  /* 0x0000002402027981 */ /* 0x000ea4000c1e1100 */
[----:B--2---:R0:W1:Y:S01]  /*1860*/  I2F.F64.U16 R16, R2 ;  /* 0x0000000200107312 */ /* 0x0040620000101800 */
[----:B------:R-:W-:Y:S05]  /*1870*/  BRA `(.L_x_8903) ;  /* 0x0000000c00607947 */ /* 0x000fea0003800000 */
.L_x_8900:
        /* <DEDUP_REMOVED lines=9> */
.L_x_8905:
[----:B------:R-:W2:Y:S02]  /*1910*/  LDG.E R2, desc[UR36][R2.64] ;  /* 0x0000002402027981 */ /* 0x000ea4000c1e1900 */
[----:B--2---:R0:W1:Y:S01]  /*1920*/  I2F.F64 R16, R2 ;  /* 0x0000000200107312 */ /* 0x0040620000201c00 */
[----:B------:R-:W-:Y:S05]  /*1930*/  BRA `(.L_x_8903) ;  /* 0x0000000c00307947 */ /* 0x000fea0003800000 */
.L_x_8904:
[----:B------:R-:W2:Y:S02]  /*1940*/  LDG.E.U16 R2, desc[UR36][R2.64] ;  /* 0x0000002402027981 */ /* 0x000ea4000c1e1500 */
[----:B--2---:R0:W1:Y:S01]  /*1950*/  I2F.F64.S16 R16, R2 ;  /* 0x0000000200107312 */ /* 0x0040620000101c00 */
[----:B------:R-:W-:Y:S05]  /*1960*/  BRA `(.L_x_8903) ;  /* 0x0000000c00247947 */ /* 0x000fea0003800000 */
.L_x_8899:
        /* <DEDUP_REMOVED lines=10> */
.L_x_8907:
[----:B------:R-:W2:Y:S02]  /*1a10*/  LDG.E.U16 R0, desc[UR36][R2.64] ;  /* 0x0000002402007981 */ /* 0x000ea4000c1e1500 */
[----:B--2---:R-:W-:-:S05]  /*1a20*/  HADD2.F32 R0, -RZ, R0.H0_H0 ;  /* 0x20000000ff007230 */ /* 0x004fca0000004100 */
[----:B------:R-:W-:-:S04]  /*1a30*/  FMUL.FTZ R0, R0, 1 ;  /* 0x3f80000000007820 */ /* 0x000fc80000410000 */
[----:B------:R0:W1:Y:S01]  /*1a40*/  F2F.F64.F32 R16, R0 ;  /* 0x0000000000107310 */ /* 0x0000620000201800 */
[----:B------:R-:W-:Y:S05]  /*1a50*/  BRA `(.L_x_8903) ;  /* 0x0000000800e87947 */ /* 0x000fea0003800000 */
.L_x_8906:
        /* <DEDUP_REMOVED lines=10> */
.L_x_8909:
[----:B------:R-:W2:Y:S02]  /*1b00*/  LDG.E.U16 R2, desc[UR36][R2.64] ;  /* 0x0000002402027981 */ /* 0x000ea4000c1e1500 */
[----:B--2---:R-:W-:-:S05]  /*1b10*/  HADD2.F32 R0, -RZ, R2.H0_H0 ;  /* 0x20000002ff007230 */ /* 0x004fca0000004100 */
[----:B------:R-:W-:-:S04]  /*1b20*/  FMUL.FTZ R0, R0, 1 ;  /* 0x3f80000000007820 */ /* 0x000fc80000410000 */
[----:B------:R0:W1:Y:S01]  /*1b30*/  F2F.F64.F32 R16, R0 ;  /* 0x0000000000107310 */ /* 0x0000620000201800 */
[----:B------:R-:W-:Y:S05]  /*1b40*/  BRA `(.L_x_8903) ;  /* 0x0000000800ac7947 */ /* 0x000fea0003800000 */
.L_x_8908:
[----:B------:R0:W5:Y:S01]  /*1b50*/  LDG.E.64 R16, desc[UR36][R2.64] ;  /* 0x0000002402107981 */ /* 0x000162000c1e1b00 */
[----:B------:R-:W-:Y:S05]  /*1b60*/  BRA `(.L_x_8903) ;  /* 0x0000000800a47947 */ /* 0x000fea0003800000 */
.L_x_8898:
        /* <DEDUP_REMOVED lines=13> */
.L_x_8912:
[----:B------:R0:W5:Y:S01]  /*1c40*/  LDG.E.64 R16, desc[UR36][R2.64] ;  /* 0x0000002402107981 */ /* 0x000162000c1e1b00 */
[----:B------:R-:W-:Y:S05]  /*1c50*/  BRA `(.L_x_8903) ;  /* 0x0000000800687947 */ /* 0x000fea0003800000 */
.L_x_8911:
        /* <DEDUP_REMOVED lines=27> */
.L_x_8914:
        /* <DEDUP_REMOVED lines=14> */
.L_x_8913:
[----:B------:R-:W2:Y:S02]  /*1ef0*/  LDG.E.U16 R0, desc[UR36][R2.64] ;  /* 0x0000002402007981 */ /* 0x000ea4000c1e1500 */
[----:B--2---:R-:W-:-:S04]  /*1f00*/  IMAD.U32 R0, R0, 0x10000, RZ ;  /* 0x0001000000007824 */ /* 0x004fc800078e00ff */
[----:B------:R-:W-:-:S04]  /*1f10*/  FMUL.FTZ R0, R0, 1 ;  /* 0x3f80000000007820 */ /* 0x000fc80000410000 */
[----:B------:R0:W1:Y:S01]  /*1f20*/  F2F.F64.F32 R16, R0 ;  /* 0x0000000000107310 */ /* 0x0000620000201800 */
[----:B------:R-:W-:Y:S05]  /*1f30*/  BRA `(.L_x_8903) ;  /* 0x0000000400b07947 */ /* 0x000fea0003800000 */
.L_x_8910:
        /* <DEDUP_REMOVED lines=11> */
.L_x_8917:
        /* <DEDUP_REMOVED lines=21> */
.L_x_8919:
[----:B------:R-:W-:Y:S05]  /*2140*/  BSYNC.RECONVERGENT B0 ;  /* 0x0000000000007941 */ /* 0x000fea0003800200 */
.L_x_8918:
[----:B------:R-:W-:Y:S01]  /*2150*/  IMAD.SHL.U32 R0, R0, 0x100000, RZ ;  /* 0x0010000000007824 */ /* 0x000fe200078e00ff */
[----:B------:R-:W-:-:S04]  /*2160*/  LEA R2, R2, 0x3b800000, 0x17 ;  /* 0x3b80000002027811 */ /* 0x000fc800078eb8ff */
[----:B------:R-:W-:-:S05]  /*2170*/  LOP3.LUT R0, R2, R0, R7, 0xfe, !PT ;  /* 0x0000000002007212 */ /* 0x000fca00078efe07 */
[----:B------:R-:W-:-:S04]  /*2180*/  FMUL.FTZ R0, R0, 1 ;  /* 0x3f80000000007820 */ /* 0x000fc80000410000 */
[----:B------:R0:W1:Y:S01]  /*2190*/  F2F.F64.F32 R16, R0 ;  /* 0x0000000000107310 */ /* 0x0000620000201800 */
[----:B------:R-:W-:Y:S05]  /*21a0*/  BRA `(.L_x_8903) ;  /* 0x0000000400147947 */ /* 0x000fea0003800000 */
.L_x_8916:
        /* <DEDUP_REMOVED lines=21> */
.L_x_8921:
[----:B------:R-:W-:Y:S05]  /*2300*/  BSYNC.RECONVERGENT B0 ;  /* 0x0000000000007941 */ /* 0x000fea0003800200 */
.L_x_8920:
[----:B------:R-:W-:Y:S02]  /*2310*/  SHF.L.U32 R0, R0, 0x15, RZ ;  /* 0x0000001500007819 */ /* 0x000fe400000006ff */
[----:B------:R-:W-:-:S04]  /*2320*/  LEA R2, R2, 0x37800000, 0x17 ;  /* 0x3780000002027811 */ /* 0x000fc800078eb8ff */
[----:B------:R-:W-:-:S05]  /*2330*/  LOP3.LUT R0, R2, R0, R7, 0xfe, !PT ;  /* 0x0000000002007212 */ /* 0x000fca00078efe07 */
[----:B------:R-:W-:-:S04]  /*2340*/  FMUL.FTZ R0, R0, 1 ;  /* 0x3f80000000007820 */ /* 0x000fc80000410000 */
[----:B------:R0:W1:Y:S01]  /*2350*/  F2F.F64.F32 R16, R0 ;  /* 0x0000000000107310 */ /* 0x0000620000201800 */
[----:B------:R-:W-:Y:S05]  /*2360*/  BRA `(.L_x_8903) ;  /* 0x0000000000a47947 */ /* 0x000fea0003800000 */
.L_x_8915:
[----:B------:R-:W-:-:S09]  /*2370*/  UISETP.NE.AND UP0, UPT, UR4, 0x1c, UPT ;  /* 0x0000001c0400788c */ /* 0x000fd2000bf05270 */
[----:B------:R-:W-:Y:S05]  /*2380*/  BRA.U !UP0, `(.L_x_8922) ;  /* 0x0000000108947547 */ /* 0x000fea000b800000 */
[----:B------:R-:W-:-:S09]  /*2390*/  UISETP.NE.AND UP0, UPT, UR4, 0x1d, UPT ;  /* 0x0000001d0400788c */ /* 0x000fd2000bf05270 */
[----:B------:R-:W-:Y:S05]  /*23a0*/  BRA.U !UP0, `(.L_x_8923) ;  /* 0x0000000108807547 */ /* 0x000fea000b800000 */
[----:B------:R-:W-:-:S09]  /*23b0*/  UISETP.NE.AND UP0, UPT, UR4, 0x2c, UPT ;  /* 0x0000002c0400788c */ /* 0x000fd2000bf05270 */
[----:B------:R-:W-:Y:S05]  /*23c0*/  BRA.U !UP0, `(.L_x_8924) ;  /* 0x0000000108487547 */ /* 0x000fea000b800000 */
.L_x_8902:
        /* <DEDUP_REMOVED lines=16> */
.L_x_8925:
[----:B------:R-:W-:Y:S01]  /*24d0*/  CS2R R16, SRZ ;  /* 0x0000000000107805 */ /* 0x000fe2000001ff00 */
[----:B------:R-:W-:Y:S06]  /*24e0*/  BRA `(.L_x_8903) ;  /* 0x0000000000447947 */ /* 0x000fec0003800000 */
.L_x_8924:
[----:B------:R-:W2:Y:S01]  /*24f0*/  LDG.E.U8 R0, desc[UR36][R2.64] ;  /* 0x0000002402007981 */ /* 0x000ea2000c1e1100 */
        /* <DEDUP_REMOVED lines=11> */
.L_x_8923:
[----:B------:R-:W2:Y:S02]  /*25b0*/  LDG.E.64 R16, desc[UR36][R2.64] ;  /* 0x0000002402107981 */ /* 0x000ea4000c1e1b00 */
[----:B--2---:R-:W4:Y:S01]  /*25c0*/  I2F.F64.U64 R16, R16 ;  /* 0x0000001000107312 */ /* 0x004f220000301800 */
[----:B------:R-:W-:Y:S05]  /*25d0*/  BRA `(.L_x_8903) ;  /* 0x0000000000087947 */ /* 0x000fea0003800000 */
.L_x_8922:
[----:B------:R-:W2:Y:S02]  /*25e0*/  LDG.E R2, desc[UR36][R2.64] ;  /* 0x0000002402027981 */ /* 0x000ea4000c1e1900 */
[----:B--2---:R0:W1:Y:S02]  /*25f0*/  I2F.F64.U32 R16, R2 ;  /* 0x0000000200107312 */ /* 0x0040640000201800 */
.L_x_8903:
[----:B------:R-:W-:Y:S05]  /*2600*/  BSYNC.RECONVERGENT B6 ;  /* 0x0000000000067941 */ /* 0x000fea0003800200 */
.L_x_8897:
        /* <DEDUP_REMOVED lines=15> */
[----:B------:R-:W0:Y:S02]  /*2700*/  LDG.E.S8 R4, desc[UR36][R22.64] ;  /* 0x0000002416047981 */ /* 0x000e24000c1e1300 */
[----:B0-----:R-:W0:Y:S01]  /*2710*/  I2F.F64.S16 R4, R4 ;  /* 0x0000000400047312 */ /* 0x001e220000101c00 */
[----:B------:R-:W-:Y:S05]  /*2720*/  BRA `(.L_x_8932) ;  /* 0x0000000c006c7947 */ /* 0x000fea0003800000 */
.L_x_8930:
[----:B------:R-:W0:Y:S02]  /*2730*/  LDG.E.U8 R4, desc[UR36][R22.64] ;  /* 0x0000002416047981 */ /* 0x000e24000c1e1100 */
[----:B0-----:R-:W0:Y:S01]  /*2740*/  I2F.F64.U16 R4, R4 ;  /* 0x0000000400047312 */ /* 0x001e220000101800 */
[----:B------:R-:W-:Y:S05]  /*2750*/  BRA `(.L_x_8932) ;  /* 0x0000000c00607947 */ /* 0x000fea0003800000 */
.L_x_8929:
[----:B------:R-:W-:-:S09]  /*2760*/  UISETP.NE.AND UP0, UPT, UR4, 0x2, UPT ;  /* 0x000000020400788c */ /* 0x000fd2000bf05270 */
[----:B------:R-:W-:Y:S05]  /*2770*/  BRA.U !UP0, `(.L_x_8933) ;  /* 0x0000000108287547 */ /* 0x000fea000b800000 */
[----:B------:R-:W-:-:S09]  /*2780*/  UISETP.NE.AND UP0, UPT, UR4, 0x3, UPT ;  /* 0x000000030400788c */ /* 0x000fd2000bf05270 */
[----:B------:R-:W-:Y:S05]  /*2790*/  BRA.U !UP0, `(.L_x_8934) ;  /* 0x0000000108147547 */ /* 0x000fea000b800000 */
[----:B------:R-:W-:-:S09]  /*27a0*/  UISETP.NE.AND UP0, UPT, UR4, 0x4, UPT ;  /* 0x000000040400788c */ /* 0x000fd2000bf05270 */
[----:B------:R-:W-:Y:S05]  /*27b0*/  BRA.U UP0, `(.L_x_8931) ;  /* 0x0000000900bc7547 */ /* 0x000fea000b800000 */
[----:B0-----:R-:W2:Y:S02]  /*27c0*/  LDG.E.64 R4, desc[UR36][R22.64] ;  /* 0x0000002416047981 */ /* 0x001ea4000c1e1b00 */
[----:B--2---:R-:W0:Y:S01]  /*27d0*/  I2F.F64.S64 R4, R4 ;  /* 0x0000000400047312 */ /* 0x004e220000301c00 */
[----:B------:R-:W-:Y:S05]  /*27e0*/  BRA `(.L_x_8932) ;  /* 0x0000000c003c7947 */ /* 0x000fea0003800000 */
.L_x_8934:
[----:B------:R-:W0:Y:S02]  /*27f0*/  LDG.E R4, desc[UR36][R22.64] ;  /* 0x0000002416047981 */ /* 0x000e24000c1e1900 */
[----:B0-----:R-:W0:Y:S01]  /*2800*/  I2F.F64 R4, R4 ;  /* 0x0000000400047312 */ /* 0x001e220000201c00 */
[----:B------:R-:W-:Y:S05]  /*2810*/  BRA `(.L_x_8932) ;  /* 0x0000000c00307947 */ /* 0x000fea0003800000 */
.L_x_8933:
[----:B------:R-:W0:Y:S02]  /*2820*/  LDG.E.U16 R4, desc[UR36][R22.64] ;  /* 0x0000002416047981 */ /* 0x000e24000c1e1500 */
[----:B0-----:R-:W0:Y:S01]  /*2830*/  I2F.F64.S16 R4, R4 ;  /* 0x0000000400047312 */ /* 0x001e220000101c00 */
[----:B------:R-:W-:Y:S05]  /*2840*/  BRA `(.L_x_8932) ;  /* 0x0000000c00247947 */ /* 0x000fea0003800000 */
.L_x_8928:
        /* <DEDUP_REMOVED lines=8> */
[----:B0-----:R-:W0:Y:S01]  /*28d0*/  F2F.F64.F32 R4, R4 ;  /* 0x0000000400047310 */ /* 0x001e220000201800 */
[----:B------:R-:W-:Y:S05]  /*28e0*/  BRA `(.L_x_8932) ;  /* 0x0000000800fc7947 */ /* 0x000fea0003800000 */
.L_x_8936:
[----:B0-----:R-:W2:Y:S02]  /*28f0*/  LDG.E.U16 R0, desc[UR36][R22.64] ;  /* 0x0000002416007981 */ /* 0x001ea4000c1e1500 */
[----:B--2---:R-:W-:-:S05]  /*2900*/  HADD2.F32 R0, -RZ, R0.H0_H0 ;  /* 0x20000000ff007230 */ /* 0x004fca0000004100 */
[----:B------:R-:W-:-:S04]  /*2910*/  FMUL.FTZ R0, R0, 1 ;  /* 0x3f80000000007820 */ /* 0x000fc80000410000 */
[----:B------:R0:W2:Y:S01]  /*2920*/  F2F.F64.F32 R4, R0 ;  /* 0x0000000000047310 */ /* 0x0000a20000201800 */
[----:B------:R-:W-:Y:S05]  /*2930*/  BRA `(.L_x_8932) ;  /* 0x0000000800e87947 */ /* 0x000fea0003800000 */
.L_x_8935:
        /* <DEDUP_REMOVED lines=10> */
.L_x_8938:
[----:B------:R-:W0:Y:S02]  /*29e0*/  LDG.E.U16 R22, desc[UR36][R22.64] ;  /* 0x0000002416167981 */ /* 0x000e24000c1e1500 */
[----:B0-----:R-:W-:-:S05]  /*29f0*/  HADD2.F32 R0, -RZ, R22.H0_H0 ;  /* 0x20000016ff007230 */ /* 0x001fca0000004100 */
[----:B------:R-:W-:-:S04]  /*2a00*/  FMUL.FTZ R0, R0, 1 ;  /* 0x3f80000000007820 */ /* 0x000fc80000410000 */
[----:B------:R0:W2:Y:S01]  /*2a10*/  F2F.F64.F32 R4, R0 ;  /* 0x0000000000047310 */ /* 0x0000a20000201800 */
[----:B------:R-:W-:Y:S05]  /*2a20*/  BRA `(.L_x_8932) ;  /* 0x0000000800ac7947 */ /* 0x000fea0003800000 */
.L_x_8937:
[----:B0-----:R0:W5:Y:S01]  /*2a30*/  LDG.E.64 R4, desc[UR36][R22.64] ;  /* 0x0000002416047981 */ /* 0x001162000c1e1b00 */
[----:B------:R-:W-:Y:S05]  /*2a40*/  BRA `(.L_x_8932) ;  /* 0x0000000800a47947 */ /* 0x000fea0003800000 */
.L_x_8927:
        /* <DEDUP_REMOVED lines=11> */
[----:B0-----:R-:W-:Y:S01]  /*2b00*/  FSEL R5, RZ, 1.875, !P0 ;  /* 0x3ff00000ff057808 */ /* 0x001fe20004000000 */
[----:B------:R-:W-:Y:S08]  /*2b10*/  BRA `(.L_x_8932) ;  /* 0x0000000800707947 */ /* 0x000ff00003800000 */
.L_x_8941:
[----:B0-----:R0:W5:Y:S01]  /*2b20*/  LDG.E.64 R4, desc[UR36][R22.64] ;  /* 0x0000002416047981 */ /* 0x001162000c1e1b00 */
[----:B------:R-:W-:Y:S05]  /*2b30*/  BRA `(.L_x_8932) ;  /* 0x0000000800687947 */ /* 0x000fea0003800000 */
.L_x_8940:
[----:B------:R-:W-:-:S09]  /*2b40*/  UISETP.NE.AND UP0, UPT, UR4, 0xf, UPT ;  /* 0x0000000f0400788c */ /* 0x000fd2000bf05270 */
[----:B------:R-:W-:Y:S05]  /*2b50*/  BRA.U !UP0, `(.L_x_8942) ;  /* 0x00000001089c7547 */ /* 0x000fea000b800000 */
[----:B------:R-:W-:-:S09]  /*2b60*/  UISETP.NE.AND UP0, UPT, UR4, 0x17, UPT ;  /* 0x000000170400788c */ /* 0x000fd2000bf05270 */
[----:B------:R-:W-:Y:S05]  /*2b70*/  BRA.U !UP0, `(.L_x_8943) ;  /* 0x00000001085c7547 */ /* 0x000fea000b800000 */
[----:B------:R-:W-:-:S09]  /*2b80*/  UISETP.NE.AND UP0, UPT, UR4, 0x18, UPT ;  /* 0x000000180400788c */ /* 0x000fd2000bf05270 */
[----:B------:R-:W-:Y:S05]  /*2b90*/  BRA.U UP0, `(.L_x_8931) ;  /* 0x0000000500c47547 */ /* 0x000fea000b800000 */
[----:B0-----:R-:W2:Y:S01]  /*2ba0*/  LDG.E.U8 R0, desc[UR36][R22.64] ;  /* 0x0000002416007981 */ /* 0x001ea2000c1e1100 */
        /* <DEDUP_REMOVED lines=20> */
.L_x_8943:
[----:B0-----:R-:W2:Y:S02]  /*2cf0*/  LDG.E.U8 R3, desc[UR36][R22.64] ;  /* 0x0000002416037981 */ /* 0x001ea4000c1e1100 */
        /* <DEDUP_REMOVED lines=13> */
.L_x_8942:
[----:B0-----:R-:W2:Y:S02]  /*2dd0*/  LDG.E.U16 R0, desc[UR36][R22.64] ;  /* 0x0000002416007981 */ /* 0x001ea4000c1e1500 */
[----:B--2---:R-:W-:-:S04]  /*2de0*/  IMAD.U32 R0, R0, 0x10000, RZ ;  /* 0x0001000000007824 */ /* 0x004fc800078e00ff */
[----:B------:R-:W-:-:S04]  /*2df0*/  FMUL.FTZ R0, R0, 1 ;  /* 0x3f80000000007820 */ /* 0x000fc80000410000 */
[----:B------:R0:W2:Y:S01]  /*2e00*/  F2F.F64.F32 R4, R0 ;  /* 0x0000000000047310 */ /* 0x0000a20000201800 */
[----:B------:R-:W-:Y:S05]  /*2e10*/  BRA `(.L_x_8932) ;  /* 0x0000000400b07947 */ /* 0x000fea0003800000 */
.L_x_8939:
        /* <DEDUP_REMOVED lines=8> */
[----:B------:R-:W0:Y:S02]  /*2ea0*/  LDG.E.U16 R4, desc[UR36][R22.64] ;  /* 0x0000002416047981 */ /* 0x000e24000c1e1500 */
[----:B0-----:R-:W0:Y:S01]  /*2eb0*/  I2F.F64.U16 R4, R4 ;  /* 0x0000000400047312 */ /* 0x001e220000101800 */
[----:B------:R-:W-:Y:S05]  /*2ec0*/  BRA `(.L_x_8932) ;  /* 0x0000000400847947 */ /* 0x000fea0003800000 */
.L_x_8946:
[----:B------:R-:W2:Y:S01]  /*2ed0*/  LDG.E.U8 R22, desc[UR36][R22.64] ;  /* 0x0000002416167981 */ /* 0x000ea2000c1e1100 */
[----:B0-----:R-:W-:Y:S02]  /*2ee0*/  CS2R R4, SRZ ;  /* 0x0000000000047805 */ /* 0x001fe4000001ff00 */
        /* <DEDUP_REMOVED lines=19> */
.L_x_8948:
[----:B------:R-:W-:Y:S05]  /*3020*/  BSYNC.RECONVERGENT B0 ;  /* 0x0000000000007941 */ /* 0x000fea0003800200 */
.L_x_8947:
[----:B------:R-:W-:Y:S01]  /*3030*/  IMAD.SHL.U32 R0, R0, 0x100000, RZ ;  /* 0x0010000000007824 */ /* 0x000fe200078e00ff */
[----:B------:R-:W-:-:S04]  /*3040*/  LEA R2, R2, 0x3b800000, 0x17 ;  /* 0x3b80000002027811 */ /* 0x000fc800078eb8ff */
[----:B------:R-:W-:-:S05]  /*3050*/  LOP3.LUT R0, R2, R0, R7, 0xfe, !PT ;  /* 0x0000000002007212 */ /* 0x000fca00078efe07 */
[----:B------:R-:W-:-:S04]  /*3060*/  FMUL.FTZ R0, R0, 1 ;  /* 0x3f80000000007820 */ /* 0x000fc80000410000 */
[----:B------:R0:W2:Y:S01]  /*3070*/  F2F.F64.F32 R4, R0 ;  /* 0x0000000000047310 */ /* 0x0000a20000201800 */
[----:B------:R-:W-:Y:S05]  /*3080*/  BRA `(.L_x_8932) ;  /* 0x0000000400147947 */ /* 0x000fea0003800000 */
.L_x_8945:
[----:B------:R-:W2:Y:S01]  /*3090*/  LDG.E.U8 R22, desc[UR36][R22.64] ;  /* 0x0000002416167981 */ /* 0x000ea2000c1e1100 */
[----:B0-----:R-:W-:Y:S02]  /*30a0*/  CS2R R4, SRZ ;  /* 0x0000000000047805 */ /* 0x001fe4000001ff00 */
        /* <DEDUP_REMOVED lines=19> */
.L_x_8950:
[----:B------:R-:W-:Y:S05]  /*31e0*/  BSYNC.RECONVERGENT B0 ;  /* 0x0000000000007941 */ /* 0x000fea0003800200 */
.L_x_8949:
[----:B------:R-:W-:Y:S02]  /*31f0*/  SHF.L.U32 R0, R0, 0x15, RZ ;  /* 0x0000001500007819 */ /* 0x000fe400000006ff */
[----:B------:R-:W-:-:S04]  /*3200*/  LEA R2, R2, 0x37800000, 0x17 ;  /* 0x3780000002027811 */ /* 0x000fc800078eb8ff */
[----:B------:R-:W-:-:S05]  /*3210*/  LOP3.LUT R0, R2, R0, R7, 0xfe, !PT ;  /* 0x0000000002007212 */ /* 0x000fca00078efe07 */
[----:B------:R-:W-:-:S04]  /*3220*/  FMUL.FTZ R0, R0, 1 ;  /* 0x3f80000000007820 */ /* 0x000fc80000410000 */
[----:B------:R0:W2:Y:S01]  /*3230*/  F2F.F64.F32 R4, R0 ;  /* 0x0000000000047310 */ /* 0x0000a20000201800 */
[----:B------:R-:W-:Y:S05]  /*3240*/  BRA `(.L_x_8932) ;  /* 0x0000000000a47947 */ /* 0x000fea0003800000 */
.L_x_8944:
[----:B------:R-:W-:-:S09]  /*3250*/  UISETP.NE.AND UP0, UPT, UR4, 0x1c, UPT ;  /* 0x0000001c0400788c */ /* 0x000fd2000bf05270 */
[----:B------:R-:W-:Y:S05]  /*3260*/  BRA.U !UP0, `(.L_x_8951) ;  /* 0x0000000108947547 */ /* 0x000fea000b800000 */
[----:B------:R-:W-:-:S09]  /*3270*/  UISETP.NE.AND UP0, UPT, UR4, 0x1d, UPT ;  /* 0x0000001d0400788c */ /* 0x000fd2000bf05270 */
[----:B------:R-:W-:Y:S05]  /*3280*/  BRA.U !UP0, `(.L_x_8952) ;  /* 0x0000000108807547 */ /* 0x000fea000b800000 */
[----:B------:R-:W-:-:S09]  /*3290*/  UISETP.NE.AND UP0, UPT, UR4, 0x2c, UPT ;  /* 0x0000002c0400788c */ /* 0x000fd2000bf05270 */
[----:B------:R-:W-:Y:S05]  /*32a0*/  BRA.U !UP0, `(.L_x_8953) ;  /* 0x0000000108487547 */ /* 0x000fea000b800000 */
.L_x_8931:
[----:B0-----:R-:W-:Y:S01]  /*32b0*/  MOV R2, 0x0 ;  /* 0x0000000000027802 */ /* 0x001fe20000000f00 */
[----:B------:R-:W0:Y:S01]  /*32c0*/  LDCU.64 UR4, c[0x4][0x1a8] ;  /* 0x01003500ff0477ac */ /* 0x000e220008000a00 */
[----:B------:R-:W-:Y:S02]  /*32d0*/  HFMA2 R13, -RZ, RZ, 0, 0 ;  /* 0x00000000ff0d7431 */ /* 0x000fe400000001ff */
[----:B------:R-:W-:Y:S01]  /*32e0*/  IMAD.MOV.U32 R8, RZ, RZ, 0x4e ;  /* 0x0000004eff087424 */ /* 0x000fe200078e00ff */
[----:B------:R-:W2:Y:S01]  /*32f0*/  LDCU.64 UR6, c[0x4][0x1b0] ;  /* 0x01003600ff0677ac */ /* 0x000ea20008000a00 */
[----:B------:R-:W1:Y:S01]  /*3300*/  LDC.64 R2, c[0x4][R2] ;  /* 0x0100000002027b82 */ /* 0x000e620000000a00 */
[----:B------:R-:W-:Y:S01]  /*3310*/  IMAD.MOV.U32 R12, RZ, RZ, 0x1 ;  /* 0x00000001ff0c7424 */ /* 0x000fe200078e00ff */
[----:B------:R-:W3:Y:S01]  /*3320*/  LDCU.64 UR8, c[0x4][0x60] ;  /* 0x01000c00ff0877ac */ /* 0x000ee20008000a00 */
[----:B0-----:R-:W-:Y:S02]  /*3330*/  IMAD.U32 R4, RZ, RZ, UR4 ;  /* 0x00000004ff047e24 */ /* 0x001fe4000f8e00ff */
[----:B------:R-:W-:Y:S01]  /*3340*/  IMAD.U32 R5, RZ, RZ, UR5 ;  /* 0x00000005ff057e24 */ /* 0x000fe2000f8e00ff */
[----:B--2---:R-:W-:Y:S01]  /*3350*/  MOV R6, UR6 ;  /* 0x0000000600067c02 */ /* 0x004fe20008000f00 */
[----:B------:R-:W-:-:S02]  /*3360*/  IMAD.U32 R7, RZ, RZ, UR7 ;  /* 0x00000007ff077e24 */ /* 0x000fc4000f8e00ff */
[----:B---3--:R-:W-:Y:S01]  /*3370*/  IMAD.U32 R10, RZ, RZ, UR8 ;  /* 0x00000008ff0a7e24 */ /* 0x008fe2000f8e00ff */
[----:B------:R-:W-:-:S07]  /*3380*/  MOV R11, UR9 ;  /* 0x00000009000b7c02 */ /* 0x000fce0008000f00 */
[----:B------:R-:W-:-:S07]  /*3390*/  LEPC R20, `(.L_x_8954) ;  /* 0x000000001014794e */ /* 0x000fce0000000000 */
[----:B-1--45:R-:W-:Y:S05]  /*33a0*/  CALL.ABS.NOINC R2 ;  /* 0x0000000002007343 */ /* 0x032fea0003c00000 */
.L_x_8954:
[----:B------:R-:W-:Y:S01]  /*33b0*/  CS2R R4, SRZ ;  /* 0x0000000000047805 */ /* 0x000fe2000001ff00 */
[----:B------:R-:W-:Y:S06]  /*33c0*/  BRA `(.L_x_8932) ;  /* 0x0000000000447947 */ /* 0x000fec0003800000 */
.L_x_8953:
[----:B0-----:R-:W2:Y:S01]  /*33d0*/  LDG.E.U8 R0, desc[UR36][R22.64] ;  /* 0x0000002416007981 */ /* 0x001ea2000c1e1100 */
        /* <DEDUP_REMOVED lines=11> */
.L_x_8952:
[----:B0-----:R-:W2:Y:S02]  /*3490*/  LDG.E.64 R4, desc[UR36][R22.64] ;  /* 0x0000002416047981 */ /* 0x001ea4000c1e1b00 */
[----:B--2---:R-:W0:Y:S01]  /*34a0*/  I2F.F64.U64 R4, R4 ;  /* 0x0000000400047312 */ /* 0x004e220000301800 */
[----:B------:R-:W-:Y:S05]  /*34b0*/  BRA `(.L_x_8932) ;  /* 0x0000000000087947 */ /* 0x000fea0003800000 */
.L_x_8951:
[----:B------:R-:W0:Y:S02]  /*34c0*/  LDG.E R4, desc[UR36][R22.64] ;  /* 0x0000002416047981 */ /* 0x000e24000c1e1900 */
[----:B0-----:R-:W0:Y:S02]  /*34d0*/  I2F.F64.U32 R4, R4 ;  /* 0x0000000400047312 */ /* 0x001e240000201800 */
.L_x_8932:
[----:B------:R-:W-:Y:S05]  /*34e0*/  BSYNC.RECONVERGENT B6 ;  /* 0x0000000000067941 */ /* 0x000fea0003800200 */
.L_x_8926:
[----:B------:R-:W0:Y:S02]  /*34f0*/  LDCU.64 UR6, c[0x0][0x5e8] ;  /* 0x0000bd00ff0677ac */ /* 0x000e240008000a00 */
[----:B012345:R-:W-:Y:S01]  /*3500*/  DMUL R4, R4, R16 ;  /* 0x0000001004047228 */ /* 0x03ffe20000000000 */
[----:B------:R-:W-:-:S04]  /*3510*/  UPRMT UR4, UR43, 0x9910, URZ ;  /* 0x000099102b047896 */ /* 0x000fc800080000ff */
[----:B------:R-:W-:Y:S01]  /*3520*/  UISETP.GT.AND UP0, UPT, UR4, 0x9, UPT ;  /* 0x000000090400788c */ /* 0x000fe2000bf04270 */
[----:B------:R-:W-:-:S04]  /*3530*/  IADD3 R2, P0, PT, R18, UR6, RZ ;  /* 0x0000000612027c10 */ /* 0x000fc8000ff1e0ff */
        /* <DEDUP_REMOVED lines=13> */
.L_x_8958:
[----:B------:R-:W0:Y:S02]  /*3610*/  F2I.S64.F64.TRUNC R4, R4 ;  /* 0x0000000400047311 */ /* 0x000e24000030d900 */
[----:B0-----:R-:W-:-:S05]  /*3620*/  IMAD.MOV.U32 R7, RZ, RZ, R4 ;  /* 0x000000ffff077224 */ /* 0x001fca00078e0004 */
[----:B------:R0:W-:Y:S01]  /*3630*/  STG.E.U8 desc[UR36][R2.64], R7 ;  /* 0x0000000702007986 */ /* 0x0001e2000c101124 */
[----:B------:R-:W-:Y:S05]  /*3640*/  BRA `(.L_x_8960) ;  /* 0x0000000c00e47947 */ /* 0x000fea0003800000 */
.L_x_8957:
        /* <DEDUP_REMOVED lines=9> */
.L_x_8962:
[----:B------:R-:W0:Y:S02]  /*36e0*/  F2I.F64.TRUNC R5, R4 ;  /* 0x0000000400057311 */ /* 0x000e24000030d100 */
[----:B0-----:R0:W-:Y:S01]  /*36f0*/  STG.E desc[UR36][R2.64], R5 ;  /* 0x0000000502007986 */ /* 0x0011e2000c101924 */
[----:B------:R-:W-:Y:S05]  /*3700*/  BRA `(.L_x_8960) ;  /* 0x0000000c00b47947 */ /* 0x000fea0003800000 */
.L_x_8961:
[----:B------:R-:W0:Y:S02]  /*3710*/  F2I.F64.TRUNC R5, R4 ;  /* 0x0000000400057311 */ /* 0x000e24000030d100 */
[----:B0-----:R0:W-:Y:S01]  /*3720*/  STG.E.U16 desc[UR36][R2.64], R5 ;  /* 0x0000000502007986 */ /* 0x0011e2000c101524 */
[----:B------:R-:W-:Y:S05]  /*3730*/  BRA `(.L_x_8960) ;  /* 0x0000000c00a87947 */ /* 0x000fea0003800000 */
.L_x_8956:
        /* <DEDUP_REMOVED lines=13> */
.L_x_8964:
        /* <DEDUP_REMOVED lines=8> */
.L_x_8963:
        /* <DEDUP_REMOVED lines=14> */
.L_x_8966:
        /* <DEDUP_REMOVED lines=9> */
.L_x_8965:
[----:B------:R4:W-:Y:S01]  /*3a00*/  STG.E.64 desc[UR36][R2.64], R4 ;  /* 0x0000000402007986 */ /* 0x0009e2000c101b24 */
[----:B------:R-:W-:Y:S05]  /*3a10*/  BRA `(.L_x_8960) ;  /* 0x0000000800f07947 */ /* 0x000fea0003800000 */
.L_x_8955:
        /* <DEDUP_REMOVED lines=12> */
.L_x_8969:
[----:B------:R-:W-:-:S05]  /*3ae0*/  CS2R R6, SRZ ;  /* 0x0000000000067805 */ /* 0x000fca000001ff00 */
[----:B------:R0:W-:Y:S01]  /*3af0*/  STG.E.128 desc[UR36][R2.64], R4 ;  /* 0x0000000402007986 */ /* 0x0001e2000c101d24 */
[----:B------:R-:W-:Y:S05]  /*3b00*/  BRA `(.L_x_8960) ;  /* 0x0000000800b47947 */ /* 0x000fea0003800000 */
.L_x_8968:
        /* <DEDUP_REMOVED lines=23> */
.L_x_8973:
[----:B------:R-:W-:Y:S05]  /*3c80*/  BSYNC.RECONVERGENT B0 ;  /* 0x0000000000007941 */ /* 0x000fea0003800200 */
.L_x_8972:
[----:B------:R-:W-:-:S05]  /*3c90*/  LOP3.LUT R7, R0, 0x80, R7, 0xf8, !PT ;  /* 0x0000008000077812 */ /* 0x000fca00078ef807 */
[----:B------:R0:W-:Y:S01]  /*3ca0*/  STG.E.U8 desc[UR36][R2.64], R7 ;  /* 0x0000000702007986 */ /* 0x0001e2000c101124 */
[----:B------:R-:W-:Y:S05]  /*3cb0*/  BRA `(.L_x_8960) ;  /* 0x0000000800487947 */ /* 0x000fea0003800000 */
.L_x_8971:
        /* <DEDUP_REMOVED lines=19> */
.L_x_8975:
[----:B------:R-:W-:Y:S05]  /*3df0*/  BSYNC.RECONVERGENT B0 ;  /* 0x0000000000007941 */ /* 0x000fea0003800200 */
.L_x_8974:
[----:B------:R-:W-:-:S05]  /*3e00*/  LOP3.LUT R7, R0, 0x80, R7, 0xf8, !PT ;  /* 0x0000008000077812 */ /* 0x000fca00078ef807 */
[----:B------:R0:W-:Y:S01]  /*3e10*/  STG.E.U8 desc[UR36][R2.64], R7 ;  /* 0x0000000702007986 */ /* 0x0001e2000c101124 */
[----:B------:R-:W-:Y:S05]  /*3e20*/  BRA `(.L_x_8960) ;  /* 0x0000000400ec7947 */ /* 0x000fea0003800000 */
.L_x_8970:
        /* <DEDUP_REMOVED lines=8> */
.L_x_8967:
        /* <DEDUP_REMOVED lines=11> */
.L_x_8978:
        /* <DEDUP_REMOVED lines=17> */
.L_x_8981:
[----:B------:R-:W-:-:S04]  /*4070*/  SHF.R.U32.HI R0, RZ, 0x14, R7 ;  /* 0x00000014ff007819 */ /* 0x000fc80000011607 */
[----:B------:R-:W-:-:S04]  /*4080*/  LOP3.LUT R0, R0, 0x1, RZ, 0xc0, !PT ;  /* 0x0000000100007812 */ /* 0x000fc800078ec0ff */
[----:B------:R-:W-:-:S04]  /*4090*/  IADD3 R0, PT, PT, R7, 0x487ffff, R0 ;  /* 0x0487ffff07007810 */ /* 0x000fc80007ffe000 */
[----:B------:R-:W-:-:S04]  /*40a0*/  SHF.R.U32.HI R0, RZ, 0x14, R0 ;  /* 0x00000014ff007819 */ /* 0x000fc80000011600 */
[----:B------:R-:W-:-:S07]  /*40b0*/  LOP3.LUT R4, R0, 0xff, RZ, 0xc0, !PT ;  /* 0x000000ff00047812 */ /* 0x000fce00078ec0ff */
.L_x_8982:
[----:B------:R-:W-:-:S04]  /*40c0*/  SHF.R.U32.HI R5, RZ, 0x18, R7 ;  /* 0x00000018ff057819 */ /* 0x000fc80000011607 */
[----:B------:R-:W-:-:S04]  /*40d0*/  LOP3.LUT R4, R4, 0x80, R5, 0xf8, !PT ;  /* 0x0000008004047812 */ /* 0x000fc800078ef805 */
[----:B------:R-:W-:-:S07]  /*40e0*/  PRMT R0, R4, 0x7610, R0 ;  /* 0x0000761004007816 */ /* 0x000fce0000000000 */
.L_x_8980:
[----:B------:R-:W-:Y:S05]  /*40f0*/  BSYNC.RECONVERGENT B0 ;  /* 0x0000000000007941 */ /* 0x000fea0003800200 */
.L_x_8979:
[----:B------:R0:W-:Y:S01]  /*4100*/  STG.E.U8 desc[UR36][R2.64], R0 ;  /* 0x0000000002007986 */ /* 0x0001e2000c101124 */
[----:B------:R-:W-:Y:S05]  /*4110*/  BRA `(.L_x_8960) ;  /* 0x0000000400307947 */ /* 0x000fea0003800000 */
.L_x_8977:
        /* <DEDUP_REMOVED lines=17> */
.L_x_8985:
[----:B------:R-:W-:-:S04]  /*4230*/  SHF.R.U32.HI R0, RZ, 0x15, R7 ;  /* 0x00000015ff007819 */ /* 0x000fc80000011607 */
[----:B------:R-:W-:-:S04]  /*4240*/  LOP3.LUT R0, R0, 0x1, RZ, 0xc0, !PT ;  /* 0x0000000100007812 */ /* 0x000fc800078ec0ff */
[----:B------:R-:W-:-:S04]  /*4250*/  IADD3 R0, PT, PT, R7, 0x88fffff, R0 ;  /* 0x088fffff07007810 */ /* 0x000fc80007ffe000 */
[----:B------:R-:W-:-:S04]  /*4260*/  SHF.R.U32.HI R0, RZ, 0x15, R0 ;  /* 0x00000015ff007819 */ /* 0x000fc80000011600 */
[----:B------:R-:W-:-:S07]  /*4270*/  LOP3.LUT R4, R0, 0xff, RZ, 0xc0, !PT ;  /* 0x000000ff00047812 */ /* 0x000fce00078ec0ff */
.L_x_8986:
[----:B------:R-:W-:-:S04]  /*4280*/  SHF.R.U32.HI R5, RZ, 0x18, R7 ;  /* 0x00000018ff057819 */ /* 0x000fc80000011607 */
[----:B------:R-:W-:-:S04]  /*4290*/  LOP3.LUT R4, R4, 0x80, R5, 0xf8, !PT ;  /* 0x0000008004047812 */ /* 0x000fc800078ef805 */
[----:B------:R-:W-:-:S07]  /*42a0*/  PRMT R0, R4, 0x7610, R0 ;  /* 0x0000761004007816 */ /* 0x000fce0000000000 */
.L_x_8984:
[----:B------:R-:W-:Y:S05]  /*42b0*/  BSYNC.RECONVERGENT B0 ;  /* 0x0000000000007941 */ /* 0x000fea0003800200 */
.L_x_8983:
[----:B------:R0:W-:Y:S01]  /*42c0*/  STG.E.U8 desc[UR36][R2.64], R0 ;  /* 0x0000000002007986 */ /* 0x0001e2000c101124 */
[----:B------:R-:W-:Y:S05]  /*42d0*/  BRA `(.L_x_8960) ;  /* 0x0000000000c07947 */ /* 0x000fea0003800000 */
.L_x_8976:
[----:B------:R-:W-:-:S09]  /*42e0*/  UISETP.NE.AND UP0, UPT, UR4, 0x1c, UPT ;  /* 0x0000001c0400788c */ /* 0x000fd2000bf05270 */
[----:B------:R-:W-:Y:S05]  /*42f0*/  BRA.U !UP0, `(.L_x_8987) ;  /* 0x0000000108b07547 */ /* 0x000fea000b800000 */
[----:B------:R-:W-:-:S09]  /*4300*/  UISETP.NE.AND UP0, UPT, UR4, 0x1d, UPT ;  /* 0x0000001d0400788c */ /* 0x000fd2000bf05270 */
[----:B------:R-:W-:Y:S05]  /*4310*/  BRA.U !UP0, `(.L_x_8988) ;  /* 0x00000001089c7547 */ /* 0x000fea000b800000 */
[----:B------:R-:W-:-:S09]  /*4320*/  UISETP.NE.AND UP0, UPT, UR4, 0x2c, UPT ;  /* 0x0000002c0400788c */ /* 0x000fd2000bf05270 */
[----:B------:R-:W-:Y:S05]  /*4330*/  BRA.U !UP0, `(.L_x_8989) ;  /* 0x0000000108447547 */ /* 0x000fea000b800000 */
.L_x_8959:
        /* <DEDUP_REMOVED lines=16> */
.L_x_8990:
[----:B------:R-:W-:Y:S05]  /*4440*/  BRA `(.L_x_8960) ;  /* 0x0000000000647947 */ /* 0x000fea0003800000 */
.L_x_8989:
        /* <DEDUP_REMOVED lines=20> */
.L_x_8988:
[----:B------:R-:W0:Y:S02]  /*4590*/  F2I.U64.F64.TRUNC R4, R4 ;  /* 0x0000000400047311 */ /* 0x000e24000030d800 */
[----:B0-----:R0:W-:Y:S01]  /*45a0*/  STG.E.64 desc[UR36][R2.64], R4 ;  /* 0x0000000402007986 */ /* 0x0011e2000c101b24 */
[----:B------:R-:W-:Y:S05]  /*45b0*/  BRA `(.L_x_8960) ;  /* 0x0000000000087947 */ /* 0x000fea0003800000 */
.L_x_8987:
[----:B------:R-:W0:Y:S02]  /*45c0*/  F2I.U32.F64.TRUNC R5, R4 ;  /* 0x0000000400057311 */ /* 0x000e24000030d000 */
[----:B0-----:R0:W-:Y:S02]  /*45d0*/  STG.E desc[UR36][R2.64], R5 ;  /* 0x0000000502007986 */ /* 0x0011e4000c101924 */
.L_x_8960:
[----:B------:R-:W-:-:S07]  /*45e0*/  VIADD R19, R19, 0x80 ;  /* 0x0000008013137836 */ /* 0x000fce0000000000 */
.L_x_8895:
[----:B------:R-:W-:Y:S05]  /*45f0*/  BSYNC.RECONVERGENT B7 ;  /* 0x0000000000077941 */ /* 0x000fea0003800200 */
.L_x_8894:
        /* <DEDUP_REMOVED lines=358> */
.L_x_8993:
        /* <DEDUP_REMOVED lines=18> */
.L_x_8998:
[----:B------:R-:W2:Y:S02]  /*5d80*/  LDG.E.U8 R2, desc[UR36][R2.64] ;  /* 0x0000002402027981 */ /* 0x000ea4000c1e1100 */
[----:B--2---:R0:W1:Y:S01]  /*5d90*/  I2F.F64.U16 R16, R2 ;  /* 0x0000000200107312 */ /* 0x0040620000101800 */
[----:B------:R-:W-:Y:S05]  /*5da0*/  BRA `(.L_x_9000) ;  /* 0x0000000c00607947 */ /* 0x000fea0003800000 */
.L_x_8997:
        /* <DEDUP_REMOVED lines=9> */
.L_x_9002:
[----:B------:R-:W2:Y:S02]  /*5e40*/  LDG.E R2, desc[UR36][R2.64] ;  /* 0x0000002402027981 */ /* 0x000ea4000c1e1900 */
[----:B--2---:R3:W4:Y:S01]  /*5e50*/  I2F.F64 R16, R2 ;  /* 0x0000000200107312 */ /* 0x0047220000201c00 */
[----:B------:R-:W-:Y:S05]  /*5e60*/  BRA `(.L_x_9000) ;  /* 0x0000000c00307947 */ /* 0x000fea0003800000 */
.L_x_9001:
[----:B------:R-:W2:Y:S02]  /*5e70*/  LDG.E.U16 R2, desc[UR36][R2.64] ;  /* 0x0000002402027981 */ /* 0x000ea4000c1e1500 */
[----:B--2---:R0:W1:Y:S01]  /*5e80*/  I2F.F64.S16 R16, R2 ;  /* 0x0000000200107312 */ /* 0x0040620000101c00 */
[----:B------:R-:W-:Y:S05]  /*5e90*/  BRA `(.L_x_9000) ;  /* 0x0000000c00247947 */ /* 0x000fea0003800000 */
.L_x_8996:
        /* <DEDUP_REMOVED lines=10> */
.L_x_9004:
[----:B------:R-:W2:Y:S02]  /*5f40*/  LDG.E.U16 R0, desc[UR36][R2.64] ;  /* 0x0000002402007981 */ /* 0x000ea4000c1e1500 */
[----:B--2---:R-:W-:-:S05]  /*5f50*/  HADD2.F32 R0, -RZ, R0.H0_H0 ;  /* 0x20000000ff007230 */ /* 0x004fca0000004100 */
[----:B------:R-:W-:-:S04]  /*5f60*/  FMUL.FTZ R0, R0, 1 ;  /* 0x3f80000000007820 */ /* 0x000fc80000410000 */
[----:B------:R0:W1:Y:S01]  /*5f70*/  F2F.F64.F32 R16, R0 ;  /* 0x0000000000107310 */ /* 0x0000620000201800 */
[----:B------:R-:W-:Y:S05]  /*5f80*/  BRA `(.L_x_9000) ;  /* 0x0000000800e87947 */ /* 0x000fea0003800000 */
.L_x_9003:
        /* <DEDUP_REMOVED lines=10> */
.L_x_9006:
[----:B------:R-:W2:Y:S02]  /*6030*/  LDG.E.U16 R2, desc[UR36][R2.64] ;  /* 0x0000002402027981 */ /* 0x000ea4000c1e1500 */
[----:B--2---:R-:W-:-:S05]  /*6040*/  HADD2.F32 R0, -RZ, R2.H0_H0 ;  /* 0x20000002ff007230 */ /* 0x004fca0000004100 */
[----:B------:R-:W-:-:S04]  /*6050*/  FMUL.FTZ R0, R0, 1 ;  /* 0x3f80000000007820 */ /* 0x000fc80000410000 */
[----:B------:R0:W1:Y:S01]  /*6060*/  F2F.F64.F32 R16, R0 ;  /* 0x0000000000107310 */ /* 0x0000620000201800 */
[----:B------:R-:W-:Y:S05]  /*6070*/  BRA `(.L_x_9000) ;  /* 0x0000000800ac7947 */ /* 0x000fea0003800000 */
.L_x_9005:
[----:B------:R0:W5:Y:S01]  /*6080*/  LDG.E.64 R16, desc[UR36][R2.64] ;  /* 0x0000002402107981 */ /* 0x000162000c1e1b00 */
[----:B------:R-:W-:Y:S05]  /*6090*/  BRA `(.L_x_9000) ;  /* 0x0000000800a47947 */ /* 0x000fea0003800000 */
.L_x_8995:
        /* <DEDUP_REMOVED lines=13> */
.L_x_9009:
[----:B------:R0:W5:Y:S01]  /*6170*/  LDG.E.64 R16, desc[UR36][R2.64] ;  /* 0x0000002402107981 */ /* 0x000162000c1e1b00 */
[----:B------:R-:W-:Y:S05]  /*6180*/  BRA `(.L_x_9000) ;  /* 0x0000000800687947 */ /* 0x000fea0003800000 */
.L_x_9008:
        /* <DEDUP_REMOVED lines=27> */
.L_x_9011:
        /* <DEDUP_REMOVED lines=14> */
.L_x_9010:
[----:B------:R-:W2:Y:S02]  /*6420*/  LDG.E.U16 R0, desc[UR36][R2.64] ;  /* 0x0000002402007981 */ /* 0x000ea4000c1e1500 */
[----:B--2---:R-:W-:-:S04]  /*6430*/  IMAD.U32 R0, R0, 0x10000, RZ ;  /* 0x0001000000007824 */ /* 0x004fc800078e00ff */
[----:B------:R-:W-:-:S04]  /*6440*/  FMUL.FTZ R0, R0, 1 ;  /* 0x3f80000000007820 */ /* 0x000fc80000410000 */
[----:B------:R0:W1:Y:S01]  /*6450*/  F2F.F64.F32 R16, R0 ;  /* 0x0000000000107310 */ /* 0x0000620000201800 */
[----:B------:R-:W-:Y:S05]  /*6460*/  BRA `(.L_x_9000) ;  /* 0x0000000400b07947 */ /* 0x000fea0003800000 */
.L_x_9007:
        /* <DEDUP_REMOVED lines=11> */
.L_x_9014:
        /* <DEDUP_REMOVED lines=21> */
.L_x_9016:
[----:B------:R-:W-:Y:S05]  /*6670*/  BSYNC.RECONVERGENT B0 ;  /* 0x0000000000007941 */ /* 0x000fea0003800200 */
.L_x_9015:
[----:B------:R-:W-:Y:S02]  /*6680*/  SHF.L.U32 R0, R0, 0x14, RZ ;  /* 0x0000001400007819 */ /* 0x000fe400000006ff */
[----:B------:R-:W-:-:S04]  /*6690*/  LEA R2, R2, 0x3b800000, 0x17 ;  /* 0x3b80000002027811 */ /* 0x000fc800078eb8ff */
[----:B------:R-:W-:-:S05]  /*66a0*/  LOP3.LUT R0, R2, R0, R7, 0xfe, !PT ;  /* 0x0000000002007212 */ /* 0x000fca00078efe07 */
[----:B------:R-:W-:-:S04]  /*66b0*/  FMUL.FTZ R0, R0, 1 ;  /* 0x3f80000000007820 */ /* 0x000fc80000410000 */
[----:B------:R0:W1:Y:S01]  /*66c0*/  F2F.F64.F32 R16, R0 ;  /* 0x0000000000107310 */ /* 0x0000620000201800 */
[----:B------:R-:W-:Y:S05]  /*66d0*/  BRA `(.L_x_9000) ;  /* 0x0000000400147947 */ /* 0x000fea0003800000 */
.L_x_9013:
        /* <DEDUP_REMOVED lines=21> */
.L_x_9018:
[----:B------:R-:W-:Y:S05]  /*6830*/  BSYNC.RECONVERGENT B0 ;  /* 0x0000000000007941 */ /* 0x000fea0003800200 */
.L_x_9017:
[----:B------:R-:W-:Y:S01]  /*6840*/  IMAD.SHL.U32 R0, R0, 0x200000, RZ ;  /* 0x0020000000007824 */ /* 0x000fe200078e00ff */
[----:B------:R-:W-:-:S04]  /*6850*/  LEA R2, R2, 0x37800000, 0x17 ;  /* 0x3780000002027811 */ /* 0x000fc800078eb8ff */
[----:B------:R-:W-:-:S05]  /*6860*/  LOP3.LUT R0, R2, R0, R7, 0xfe, !PT ;  /* 0x0000000002007212 */ /* 0x000fca00078efe07 */
[----:B------:R-:W-:-:S04]  /*6870*/  FMUL.FTZ R0, R0, 1 ;  /* 0x3f80000000007820 */ /* 0x000fc80000410000 */
[----:B------:R0:W1:Y:S01]  /*6880*/  F2F.F64.F32 R16, R0 ;  /* 0x0000000000107310 */ /* 0x0000620000201800 */
[----:B------:R-:W-:Y:S05]  /*6890*/  BRA `(.L_x_9000) ;  /* 0x0000000000a47947 */ /* 0x000fea0003800000 */
.L_x_9012:
        /* <DEDUP_REMOVED lines=18> */
.L_x_8999:
        /* <DEDUP_REMOVED lines=16> */
.L_x_9021:
[----:B------:R-:W-:Y:S01]  /*6ac0*/  CS2R R16, SRZ ;  /* 0x0000000000107805 */ /* 0x000fe2000001ff00 */
[----:B------:R-:W-:Y:S06]  /*6ad0*/  BRA `(.L_x_9000) ;  /* 0x0000000000147947 */ /* 0x000fec0003800000 */
.L_x_9020:
[----:B------:R-:W2:Y:S02]  /*6ae0*/  LDG.E.64 R16, desc[UR36][R2.64] ;  /* 0x0000002402107981 */ /* 0x000ea4000c1e1b00 */
[----:B--2---:R-:W0:Y:S01]  /*6af0*/  I2F.F64.U64 R16, R16 ;  /* 0x0000001000107312 */ /* 0x004e220000301800 */
[----:B------:R-:W-:Y:S05]  /*6b00*/  BRA `(.L_x_9000) ;  /* 0x0000000000087947 */ /* 0x000fea0003800000 */
.L_x_9019:
[----:B------:R-:W2:Y:S02]  /*6b10*/  LDG.E R2, desc[UR36][R2.64] ;  /* 0x0000002402027981 */ /* 0x000ea4000c1e1900 */
[----:B--2---:R0:W1:Y:S02]  /*6b20*/  I2F.F64.U32 R16, R2 ;  /* 0x0000000200107312 */ /* 0x0040640000201800 */
.L_x_9000:
[----:B------:R-:W-:Y:S05]  /*6b30*/  BSYNC.RECONVERGENT B6 ;  /* 0x0000000000067941 */ /* 0x000fea0003800200 */
.L_x_8994:
        /* <DEDUP_REMOVED lines=18> */
.L_x_9026:
[----:B------:R-:W0:Y:S02]  /*6c60*/  LDG.E.U8 R4, desc[UR36][R22.64] ;  /* 0x0000002416047981 */ /* 0x000e24000c1e1100 */
[----:B0-----:R-:W0:Y:S01]  /*6c70*/  I2F.F64.U16 R4, R4 ;  /* 0x0000000400047312 */ /* 0x001e220000101800 */
[----:B------:R-:W-:Y:S05]  /*6c80*/  BRA `(.L_x_9028) ;  /* 0x0000000c00607947 */ /* 0x000fea0003800000 */
.L_x_9025:
[----:B------:R-:W-:-:S09]  /*6c90*/  UISETP.NE.AND UP0, UPT, UR4, 0x2, UPT ;  /* 0x000000020400788c */ /* 0x000fd2000bf05270 */
[----:B------:R-:W-:Y:S05]  /*6ca0*/  BRA.U !UP0, `(.L_x_9029) ;  /* 0x0000000108287547 */ /* 0x000fea000b800000 */
[----:B------:R-:W-:-:S09]  /*6cb0*/  UISETP.NE.AND UP0, UPT, UR4, 0x3, UPT ;  /* 0x000000030400788c */ /* 0x000fd2000bf05270 */
[----:B------:R-:W-:Y:S05]  /*6cc0*/  BRA.U !UP0, `(.L_x_9030) ;  /* 0x0000000108147547 */ /* 0x000fea000b800000 */
[----:B------:R-:W-:-:S09]  /*6cd0*/  UISETP.NE.AND UP0, UPT, UR4, 0x4, UPT ;  /* 0x000000040400788c */ /* 0x000fd2000bf05270 */
[----:B------:R-:W-:Y:S05]  /*6ce0*/  BRA.U UP0, `(.L_x_9027) ;  /* 0x0000000900ec7547 */ /* 0x000fea000b800000 */
[----:B0-----:R-:W3:Y:S02]  /*6cf0*/  LDG.E.64 R4, desc[UR36][R22.64] ;  /* 0x0000002416047981 */ /* 0x001ee4000c1e1b00 */
[----:B---3--:R-:W0:Y:S01]  /*6d00*/  I2F.F64.S64 R4, R4 ;  /* 0x0000000400047312 */ /* 0x008e220000301c00 */
[----:B------:R-:W-:Y:S05]  /*6d10*/  BRA `(.L_x_9028) ;  /* 0x0000000c003c7947 */ /* 0x000fea0003800000 */
.L_x_9030:
[----:B------:R-:W0:Y:S02]  /*6d20*/  LDG.E R4, desc[UR36][R22.64] ;  /* 0x0000002416047981 */ /* 0x000e24000c1e1900 */
[----:B0-----:R-:W0:Y:S01]  /*6d30*/  I2F.F64 R4, R4 ;  /* 0x0000000400047312 */ /* 0x001e220000201c00 */
[----:B------:R-:W-:Y:S05]  /*6d40*/  BRA `(.L_x_9028) ;  /* 0x0000000c00307947 */ /* 0x000fea0003800000 */
.L_x_9029:
[----:B------:R-:W0:Y:S02]  /*6d50*/  LDG.E.U16 R4, desc[UR36][R22.64] ;  /* 0x0000002416047981 */ /* 0x000e24000c1e1500 */
[----:B0-----:R-:W0:Y:S01]  /*6d60*/  I2F.F64.S16 R4, R4 ;  /* 0x0000000400047312 */ /* 0x001e220000101c00 */
[----:B------:R-:W-:Y:S05]  /*6d70*/  BRA `(.L_x_9028) ;  /* 0x0000000c00247947 */ /* 0x000fea0003800000 */
.L_x_9024:
        /* <DEDUP_REMOVED lines=8> */
[----:B0-----:R-:W0:Y:S01]  /*6e00*/  F2F.F64.F32 R4, R4 ;  /* 0x0000000400047310 */ /* 0x001e220000201800 */
[----:B------:R-:W-:Y:S05]  /*6e10*/  BRA `(.L_x_9028) ;  /* 0x0000000800fc7947 */ /* 0x000fea0003800000 */
.L_x_9032:
[----:B0-----:R-:W3:Y:S02]  /*6e20*/  LDG.E.U16 R0, desc[UR36][R22.64] ;  /* 0x0000002416007981 */ /* 0x001ee4000c1e1500 */
[----:B---3--:R-:W-:-:S05]  /*6e30*/  HADD2.F32 R0, -RZ, R0.H0_H0 ;  /* 0x20000000ff007230 */ /* 0x008fca0000004100 */
[----:B------:R-:W-:-:S04]  /*6e40*/  FMUL.FTZ R0, R0, 1 ;  /* 0x3f80000000007820 */ /* 0x000fc80000410000 */
[----:B------:R0:W3:Y:S01]  /*6e50*/  F2F.F64.F32 R4, R0 ;  /* 0x0000000000047310 */ /* 0x0000e20000201800 */
[----:B------:R-:W-:Y:S05]  /*6e60*/  BRA `(.L_x_9028) ;  /* 0x0000000800e87947 */ /* 0x000fea0003800000 */
.L_x_9031:
        /* <DEDUP_REMOVED lines=10> */
.L_x_9034:
[----:B------:R-:W0:Y:S02]  /*6f10*/  LDG.E.U16 R22, desc[UR36][R22.64] ;  /* 0x0000002416167981 */ /* 0x000e24000c1e1500 */
[----:B0-----:R-:W-:-:S05]  /*6f20*/  HADD2.F32 R0, -RZ, R22.H0_H0 ;  /* 0x20000016ff007230 */ /* 0x001fca0000004100 */
[----:B------:R-:W-:-:S04]  /*6f30*/  FMUL.FTZ R0, R0, 1 ;  /* 0x3f80000000007820 */ /* 0x000fc80000410000 */
[----:B------:R0:W3:Y:S01]  /*6f40*/  F2F.F64.F32 R4, R0 ;  /* 0x0000000000047310 */ /* 0x0000e20000201800 */
[----:B------:R-:W-:Y:S05]  /*6f50*/  BRA `(.L_x_9028) ;  /* 0x0000000800ac7947 */ /* 0x000fea0003800000 */
.L_x_9033:
[----:B0-----:R0:W5:Y:S01]  /*6f60*/  LDG.E.64 R4, desc[UR36][R22.64] ;  /* 0x0000002416047981 */ /* 0x001162000c1e1b00 */
[----:B------:R-:W-:Y:S05]  /*6f70*/  BRA `(.L_x_9028) ;  /* 0x0000000800a47947 */ /* 0x000fea0003800000 */
.L_x_9023:
        /* <DEDUP_REMOVED lines=9> */
[----:B------:R-:W-:Y:S02]  /*7010*/  MOV R4, RZ ;  /* 0x000000ff00047202 */ /* 0x000fe40000000f00 */
[----:B---3--:R-:W-:-:S04]  /*7020*/  ISETP.NE.AND P0, PT, R22, RZ, PT ;  /* 0x000000ff1600720c */ /* 0x008fc80003f05270 */
[----:B0-----:R-:W-:Y:S01]  /*7030*/  FSEL R5, RZ, 1.875, !P0 ;  /* 0x3ff00000ff057808 */ /* 0x001fe20004000000 */
[----:B------:R-:W-:Y:S08]  /*7040*/  BRA `(.L_x_9028) ;  /* 0x0000000800707947 */ /* 0x000ff00003800000 */
.L_x_9037:
[----:B0-----:R0:W5:Y:S01]  /*7050*/  LDG.E.64 R4, desc[UR36][R22.64] ;  /* 0x0000002416047981 */ /* 0x001162000c1e1b00 */
[----:B------:R-:W-:Y:S05]  /*7060*/  BRA `(.L_x_9028) ;  /* 0x0000000800687947 */ /* 0x000fea0003800000 */
.L_x_9036:
[----:B------:R-:W-:-:S09]  /*7070*/  UISETP.NE.AND UP0, UPT, UR4, 0xf, UPT ;  /* 0x0000000f0400788c */ /* 0x000fd2000bf05270 */
[----:B------:R-:W-:Y:S05]  /*7080*/  BRA.U !UP0, `(.L_x_9038) ;  /* 0x00000001089c7547 */ /* 0x000fea000b800000 */
[----:B------:R-:W-:-:S09]  /*7090*/  UISETP.NE.AND UP0, UPT, UR4, 0x17, UPT ;  /* 0x000000170400788c */ /* 0x000fd2000bf05270 */
[----:B------:R-:W-:Y:S05]  /*70a0*/  BRA.U !UP0, `(.L_x_9039) ;  /* 0x00000001085c7547 */ /* 0x000fea000b800000 */
[----:B------:R-:W-:-:S09]  /*70b0*/  UISETP.NE.AND UP0, UPT, UR4, 0x18, UPT ;  /* 0x000000180400788c */ /* 0x000fd2000bf05270 */
[----:B------:R-:W-:Y:S05]  /*70c0*/  BRA.U UP0, `(.L_x_9027) ;  /* 0x0000000500f47547 */ /* 0x000fea000b800000 */
[----:B0-----:R-:W3:Y:S01]  /*70d0*/  LDG.E.U8 R0, desc[UR36][R22.64] ;  /* 0x0000002416007981 */ /* 0x001ee2000c1e1100 */
[----:B------:R-:W-:Y:S02]  /*70e0*/  HFMA2 R4, -RZ, RZ, 0, 1.847743988037109375e-06 ;  /* 0x0000001fff047431 */ /* 0x000fe400000001ff */
[----:B---3--:R-:W-:-:S05]  /*70f0*/  IMAD.SHL.U32 R0, R0, 0x1000000, RZ ;  /* 0x0100000000007824 */ /* 0x008fca00078e00ff */
        /* <DEDUP_REMOVED lines=15> */
[----:B------:R-:W-:-:S04]  /*71f0*/  FMUL.FTZ R3, R3, 1 ;  /* 0x3f80000003037820 */ /* 0x000fc80000410000 */
[----:B------:R0:W3:Y:S01]  /*7200*/  F2F.F64.F32 R4, R3 ;  /* 0x0000000300047310 */ /* 0x0000e20000201800 */
[----:B------:R-:W-:Y:S05]  /*7210*/  BRA `(.L_x_9028) ;  /* 0x0000000400fc7947 */ /* 0x000fea0003800000 */
.L_x_9039:
[----:B0-----:R-:W3:Y:S02]  /*7220*/  LDG.E.U8 R3, desc[UR36][R22.64] ;  /* 0x0000002416037981 */ /* 0x001ee4000c1e1100 */
[C---:B---3--:R-:W-:Y:S01]  /*7230*/  SHF.L.U32 R0, R3.reuse, 0x19, RZ ;  /* 0x0000001903007819 */ /* 0x048fe200000006ff */
        /* <DEDUP_REMOVED lines=12> */
.L_x_9038:
[----:B0-----:R-:W3:Y:S02]  /*7300*/  LDG.E.U16 R0, desc[UR36][R22.64] ;  /* 0x0000002416007981 */ /* 0x001ee4000c1e1500 */
[----:B---3--:R-:W-:-:S05]  /*7310*/  SHF.L.U32 R0, R0, 0x10, RZ ;  /* 0x0000001000007819 */ /* 0x008fca00000006ff */
[----:B------:R-:W-:-:S04]  /*7320*/  FMUL.FTZ R0, R0, 1 ;  /* 0x3f80000000007820 */ /* 0x000fc80000410000 */
[----:B------:R0:W3:Y:S01]  /*7330*/  F2F.F64.F32 R4, R0 ;  /* 0x0000000000047310 */ /* 0x0000e20000201800 */
[----:B------:R-:W-:Y:S05]  /*7340*/  BRA `(.L_x_9028) ;  /* 0x0000000400b07947 */ /* 0x000fea0003800000 */
.L_x_9035:
        /* <DEDUP_REMOVED lines=11> */
.L_x_9042:
[----:B------:R-:W3:Y:S01]  /*7400*/  LDG.E.U8 R22, desc[UR36][R22.64] ;  /* 0x0000002416167981 */ /* 0x000ee2000c1e1100 */
[----:B0-----:R-:W-:Y:S02]  /*7410*/  CS2R R4, SRZ ;  /* 0x0000000000047805 */ /* 0x001fe4000001ff00 */
[----:B---3--:R-:W-:-:S13]  /*7420*/  ISETP.NE.AND P0, PT, R22, RZ, PT ;  /* 0x000000ff1600720c */ /* 0x008fda0003f05270 */
        /* <DEDUP_REMOVED lines=18> */
.L_x_9044:
[----:B------:R-:W-:Y:S05]  /*7550*/  BSYNC.RECONVERGENT B0 ;  /* 0x0000000000007941 */ /* 0x000fea0003800200 */
.L_x_9043:
[----:B------:R-:W-:Y:S01]  /*7560*/  IMAD.SHL.U32 R0, R0, 0x100000, RZ ;  /* 0x0010000000007824 */ /* 0x000fe200078e00ff */
[----:B------:R-:W-:-:S04]  /*7570*/  LEA R2, R2, 0x3b800000, 0x17 ;  /* 0x3b80000002027811 */ /* 0x000fc800078eb8ff */
[----:B------:R-:W-:-:S05]  /*7580*/  LOP3.LUT R0, R2, R0, R7, 0xfe, !PT ;  /* 0x0000000002007212 */ /* 0x000fca00078efe07 */
[----:B------:R-:W-:-:S04]  /*7590*/  FMUL.FTZ R0, R0, 1 ;  /* 0x3f80000000007820 */ /* 0x000fc80000410000 */
[----:B------:R0:W3:Y:S01]  /*75a0*/  F2F.F64.F32 R4, R0 ;  /* 0x0000000000047310 */ /* 0x0000e20000201800 */
[----:B------:R-:W-:Y:S05]  /*75b0*/  BRA `(.L_x_9028) ;  /* 0x0000000400147947 */ /* 0x000fea0003800000 */
.L_x_9041:
[----:B------:R-:W3:Y:S01]  /*75c0*/  LDG.E.U8 R22, desc[UR36][R22.64] ;  /* 0x0000002416167981 */ /* 0x000ee2000c1e1100 */
        /* <DEDUP_REMOVED lines=20> */
.L_x_9046:
[----:B------:R-:W-:Y:S05]  /*7710*/  BSYNC.RECONVERGENT B0 ;  /* 0x0000000000007941 */ /* 0x000fea0003800200 */
.L_x_9045:
[----:B------:R-:W-:Y:S02]  /*7720*/  SHF.L.U32 R0, R0, 0x15, RZ ;  /* 0x0000001500007819 */ /* 0x000fe400000006ff */
[----:B------:R-:W-:-:S04]  /*7730*/  LEA R2, R2, 0x37800000, 0x17 ;  /* 0x3780000002027811 */ /* 0x000fc800078eb8ff */
[----:B------:R-:W-:-:S05]  /*7740*/  LOP3.LUT R0, R2, R0, R7, 0xfe, !PT ;  /* 0x0000000002007212 */ /* 0x000fca00078efe07 */
[----:B------:R-:W-:-:S04]  /*7750*/  FMUL.FTZ R0, R0, 1 ;  /* 0x3f80000000007820 */ /* 0x000fc80000410000 */
[----:B------:R0:W3:Y:S01]  /*7760*/  F2F.F64.F32 R4, R0 ;  /* 0x0000000000047310 */ /* 0x0000e20000201800 */
[----:B------:R-:W-:Y:S05]  /*7770*/  BRA `(.L_x_9028) ;  /* 0x0000000000a47947 */ /* 0x000fea0003800000 */
.L_x_9040:
[----:B------:R-:W-:-:S09]  /*7780*/  UISETP.NE.AND UP0, UPT, UR4, 0x1c, UPT ;  /* 0x0000001c0400788c */ /* 0x000fd2000bf05270 */
[----:B------:R-:W-:Y:S05]  /*7790*/  BRA.U !UP0, `(.L_x_9047) ;  /* 0x0000000108947547 */ /* 0x000fea000b800000 */
[----:B------:R-:W-:-:S09]  /*77a0*/  UISETP.NE.AND UP0, UPT, UR4, 0x1d, UPT ;  /* 0x0000001d0400788c */ /* 0x000fd2000bf05270 */
[----:B------:R-:W-:Y:S05]  /*77b0*/  BRA.U !UP0, `(.L_x_9048) ;  /* 0x0000000108807547 */ /* 0x000fea000b800000 */
[----:B------:R-:W-:-:S09]  /*77c0*/  UISETP.NE.AND UP0, UPT, UR4, 0x2c, UPT ;  /* 0x0000002c0400788c */ /* 0x000fd2000bf05270 */
[----:B------:R-:W-:Y:S05]  /*77d0*/  BRA.U UP0, `(.L_x_9027) ;  /* 0x0000000100307547 */ /* 0x000fea000b800000 */
[----:B0-----:R-:W3:Y:S01]  /*77e0*/  LDG.E.U8 R0, desc[UR36][R22.64] ;  /* 0x0000002416007981 */ /* 0x001ee2000c1e1100 */
[----:B------:R-:W-:Y:S02]  /*77f0*/  HFMA2 R5, -RZ, RZ, 0.5, 0 ;  /* 0x38000000ff057431 */ /* 0x000fe400000001ff */
        /* <DEDUP_REMOVED lines=10> */
.L_x_9027:
[----:B0-----:R-:W-:Y:S01]  /*78a0*/  MOV R2, 0x0 ;  /* 0x0000000000027802 */ /* 0x001fe20000000f00 */
[----:B------:R-:W0:Y:S01]  /*78b0*/  LDCU.64 UR4, c[0x4][0x1a8] ;  /* 0x01003500ff0477ac */ /* 0x000e220008000a00 */
[----:B------:R-:W-:Y:S02]  /*78c0*/  HFMA2 R8, -RZ, RZ, 0, 4.64916229248046875e-06 ;  /* 0x0000004eff087431 */ /* 0x000fe400000001ff */
[----:B------:R-:W-:Y:S01]  /*78d0*/  IMAD.MOV.U32 R12, RZ, RZ, 0x1 ;  /* 0x00000001ff0c7424 */ /* 0x000fe200078e00ff */
[----:B------:R-:W-:Y:S01]  /*78e0*/  MOV R13, RZ ;  /* 0x000000ff000d7202 */ /* 0x000fe20000000f00 */
[----:B------:R-:W3:Y:S01]  /*78f0*/  LDCU.64 UR6, c[0x4][0x1b0] ;  /* 0x01003600ff0677ac */ /* 0x000ee20008000a00 */
[----:B------:R-:W1:Y:S01]  /*7900*/  LDC.64 R2, c[0x4][R2] ;  /* 0x0100000002027b82 */ /* 0x000e620000000a00 */
[----:B------:R-:W2:Y:S01]  /*7910*/  LDCU.64 UR8, c[0x4][0x60] ;  /* 0x01000c00ff0877ac */ /* 0x000ea20008000a00 */
[----:B0-----:R-:W-:Y:S01]  /*7920*/  MOV R4, UR4 ;  /* 0x0000000400047c02 */ /* 0x001fe20008000f00 */
[----:B------:R-:W-:Y:S01]  /*7930*/  IMAD.U32 R5, RZ, RZ, UR5 ;  /* 0x00000005ff057e24 */ /* 0x000fe2000f8e00ff */
[----:B---3--:R-:W-:Y:S01]  /*7940*/  MOV R6, UR6 ;  /* 0x0000000600067c02 */ /* 0x008fe20008000f00 */
[----:B------:R-:W-:Y:S01]  /*7950*/  IMAD.U32 R7, RZ, RZ, UR7 ;  /* 0x00000007ff077e24 */ /* 0x000fe2000f8e00ff */
[----:B--2---:R-:W-:Y:S01]  /*7960*/  MOV R10, UR8 ;  /* 0x00000008000a7c02 */ /* 0x004fe20008000f00 */
[----:B------:R-:W-:-:S07]  /*7970*/  IMAD.U32 R11, RZ, RZ, UR9 ;  /* 0x00000009ff0b7e24 */ /* 0x000fce000f8e00ff */
[----:B------:R-:W-:-:S07]  /*7980*/  LEPC R20, `(.L_x_9049) ;  /* 0x000000001014794e */ /* 0x000fce0000000000 */
[----:B-1--45:R-:W-:Y:S05]  /*7990*/  CALL.ABS.NOINC R2 ;  /* 0x0000000002007343 */ /* 0x032fea0003c00000 */
.L_x_9049:
[----:B------:R-:W-:Y:S01]  /*79a0*/  CS2R R4, SRZ ;  /* 0x0000000000047805 */ /* 0x000fe2000001ff00 */
[----:B------:R-:W-:Y:S06]  /*79b0*/  BRA `(.L_x_9028) ;  /* 0x0000000000147947 */ /* 0x000fec0003800000 */
.L_x_9048:
[----:B0-----:R-:W3:Y:S02]  /*79c0*/  LDG.E.64 R4, desc[UR36][R22.64] ;  /* 0x0000002416047981 */ /* 0x001ee4000c1e1b00 */
[----:B---3--:R-:W0:Y:S01]  /*79d0*/  I2F.F64.U64 R4, R4 ;  /* 0x0000000400047312 */ /* 0x008e220000301800 */
[----:B------:R-:W-:Y:S05]  /*79e0*/  BRA `(.L_x_9028) ;  /* 0x0000000000087947 */ /* 0x000fea0003800000 */
.L_x_9047:
[----:B------:R-:W0:Y:S02]  /*79f0*/  LDG.E R4, desc[UR36][R22.64] ;  /* 0x0000002416047981 */ /* 0x000e24000c1e1900 */
[----:B0-----:R-:W0:Y:S02]  /*7a00*/  I2F.F64.U32 R4, R4 ;  /* 0x0000000400047312 */ /* 0x001e240000201800 */
.L_x_9028:
[----:B------:R-:W-:Y:S05]  /*7a10*/  BSYNC.RECONVERGENT B6 ;  /* 0x0000000000067941 */ /* 0x000fea0003800200 */
.L_x_9022:
[----:B------:R-:W0:Y:S02]  /*7a20*/  LDCU.64 UR6, c[0x0][0x5e8] ;  /* 0x0000bd00ff0677ac */ /* 0x000e240008000a00 */
[----:B012345:R-:W-:Y:S01]  /*7a30*/  DMUL R4, R4, R16 ;  /* 0x0000001004047228 */ /* 0x03ffe20000000000 */
[----:B------:R-:W-:-:S04]  /*7a40*/  UPRMT UR4, UR43, 0x9910, URZ ;  /* 0x000099102b047896 */ /* 0x000fc800080000ff */
        /* <DEDUP_REMOVED lines=15> */
.L_x_9053:
[----:B------:R-:W0:Y:S02]  /*7b40*/  F2I.S64.F64.TRUNC R4, R4 ;  /* 0x0000000400047311 */ /* 0x000e24000030d900 */
[----:B0-----:R-:W-:-:S05]  /*7b50*/  MOV R7, R4 ;  /* 0x0000000400077202 */ /* 0x001fca0000000f00 */
[----:B------:R0:W-:Y:S01]  /*7b60*/  STG.E.U8 desc[UR36][R2.64], R7 ;  /* 0x0000000702007986 */ /* 0x0001e2000c101124 */
[----:B------:R-:W-:Y:S05]  /*7b70*/  BRA `(.L_x_9055) ;  /* 0x0000000c00e07947 */ /* 0x000fea0003800000 */
.L_x_9052:
        /* <DEDUP_REMOVED lines=9> */
.L_x_9057:
[----:B------:R-:W0:Y:S02]  /*7c10*/  F2I.F64.TRUNC R5, R4 ;  /* 0x0000000400057311 */ /* 0x000e24000030d100 */
[----:B0-----:R0:W-:Y:S01]  /*7c20*/  STG.E desc[UR36][R2.64], R5 ;  /* 0x0000000502007986 */ /* 0x0011e2000c101924 */
[----:B------:R-:W-:Y:S05]  /*7c30*/  BRA `(.L_x_9055) ;  /* 0x0000000c00b07947 */ /* 0x000fea0003800000 */
.L_x_9056:
[----:B------:R-:W0:Y:S02]  /*7c40*/  F2I.F64.TRUNC R5, R4 ;  /* 0x0000000400057311 */ /* 0x000e24000030d100 */
[----:B0-----:R0:W-:Y:S01]  /*7c50*/  STG.E.U16 desc[UR36][R2.64], R5 ;  /* 0x0000000502007986 */ /* 0x0011e2000c101524 */
[----:B------:R-:W-:Y:S05]  /*7c60*/  BRA `(.L_x_9055) ;  /* 0x0000000c00a47947 */ /* 0x000fea0003800000 */
.L_x_9051:
        /* <DEDUP_REMOVED lines=13> */
.L_x_9059:
        /* <DEDUP_REMOVED lines=8> */
.L_x_9058:
        /* <DEDUP_REMOVED lines=14> */
.L_x_9061:
        /* <DEDUP_REMOVED lines=9> */
.L_x_9060:
[----:B------:R0:W-:Y:S01]  /*7f30*/  STG.E.64 desc[UR36][R2.64], R4 ;  /* 0x0000000402007986 */ /* 0x0001e2000c101b24 */
[----:B------:R-:W-:Y:S05]  /*7f40*/  BRA `(.L_x_9055) ;  /* 0x0000000800ec7947 */ /* 0x000fea0003800000 */
.L_x_9050:
        /* <DEDUP_REMOVED lines=13> */
.L_x_9065:
        /* <DEDUP_REMOVED lines=22> */
.L_x_9068:
[----:B------:R-:W-:-:S04]  /*8180*/  SHF.R.U32.HI R5, RZ, 0x18, R7 ;  /* 0x00000018ff057819 */ /* 0x000fc80000011607 */
[----:B------:R-:W-:-:S07]  /*8190*/  LOP3.LUT R0, R0, 0x80, R5, 0xf8, !PT ;  /* 0x0000008000007812 */ /* 0x000fce00078ef805 */
.L_x_9067:
[----:B------:R-:W-:Y:S05]  /*81a0*/  BSYNC.RECONVERGENT B0 ;  /* 0x0000000000007941 */ /* 0x000fea0003800200 */
.L_x_9066:
[----:B------:R0:W-:Y:S01]  /*81b0*/  STG.E.U8 desc[UR36][R2.64], R0 ;  /* 0x0000000002007986 */ /* 0x0001e2000c101124 */
[----:B------:R-:W-:Y:S05]  /*81c0*/  BRA `(.L_x_9055) ;  /* 0x00000008004c7947 */ /* 0x000fea0003800000 */
.L_x_9064:
        /* <DEDUP_REMOVED lines=22> */
.L_x_9071:
[----:B------:R-:W-:-:S04]  /*8330*/  SHF.R.U32.HI R5, RZ, 0x18, R7 ;  /* 0x00000018ff057819 */ /* 0x000fc80000011607 */
[----:B------:R-:W-:-:S07]  /*8340*/  LOP3.LUT R0, R0, 0x80, R5, 0xf8, !PT ;  /* 0x0000008000007812 */ /* 0x000fce00078ef805 */
.L_x_9070:
[----:B------:R-:W-:Y:S05]  /*8350*/  BSYNC.RECONVERGENT B0 ;  /* 0x0000000000007941 */ /* 0x000fea0003800200 */
.L_x_9069:
[----:B------:R0:W-:Y:S01]  /*8360*/  STG.E.U8 desc[UR36][R2.64], R0 ;  /* 0x0000000002007986 */ /* 0x0001e2000c101124 */
[----:B------:R-:W-:Y:S05]  /*8370*/  BRA `(.L_x_9055) ;  /* 0x0000000400e07947 */ /* 0x000fea0003800000 */
.L_x_9063:
        /* <DEDUP_REMOVED lines=26> */
.L_x_9073:
[----:B------:R-:W0:Y:S02]  /*8520*/  F2I.U64.F64.TRUNC R4, R4 ;  /* 0x0000000400047311 */ /* 0x000e24000030d800 */
[----:B0-----:R0:W-:Y:S01]  /*8530*/  STG.E.64 desc[UR36][R2.64], R4 ;  /* 0x0000000402007986 */ /* 0x0011e2000c101b24 */
[----:B------:R-:W-:Y:S05]  /*8540*/  BRA `(.L_x_9055) ;  /* 0x00000004006c7947 */ /* 0x000fea0003800000 */
.L_x_9072:
[----:B------:R-:W0:Y:S02]  /*8550*/  F2I.U32.F64.TRUNC R5, R4 ;  /* 0x0000000400057311 */ /* 0x000e24000030d000 */
[----:B0-----:R0:W-:Y:S01]  /*8560*/  STG.E desc[UR36][R2.64], R5 ;  /* 0x0000000502007986 */ /* 0x0011e2000c101924 */
[----:B------:R-:W-:Y:S05]  /*8570*/  BRA `(.L_x_9055) ;  /* 0x0000000400607947 */ /* 0x000fea0003800000 */
.L_x_9062:
        /* <DEDUP_REMOVED lines=10> */
.L_x_9075:
[----:B------:R-:W-:-:S05]  /*8620*/  CS2R R6, SRZ ;  /* 0x0000000000067805 */ /* 0x000fca000001ff00 */
[----:B------:R4:W-:Y:S01]  /*8630*/  STG.E.128 desc[UR36][R2.64], R4 ;  /* 0x0000000402007986 */ /* 0x0009e2000c101d24 */
[----:B------:R-:W-:Y:S05]  /*8640*/  BRA `(.L_x_9055) ;  /* 0x00000004002c7947 */ /* 0x000fea0003800000 */
.L_x_9074:
[----:B------:R-:W-:-:S09]  /*8650*/  UISETP.NE.AND UP0, UPT, UR4, 0xf, UPT ;  /* 0x0000000f0400788c */ /* 0x000fd2000bf05270 */
[----:B------:R-:W-:Y:S05]  /*8660*/  BRA.U !UP0, `(.L_x_9076) ;  /* 0x0000000508087547 */ /* 0x000fea000b800000 */
[----:B------:R-:W-:-:S09]  /*8670*/  UISETP.NE.AND UP0, UPT, UR4, 0x17, UPT ;  /* 0x000000170400788c */ /* 0x000fd2000bf05270 */
[----:B------:R-:W-:Y:S05]  /*8680*/  BRA.U !UP0, `(.L_x_9077) ;  /* 0x0000000108a07547 */ /* 0x000fea000b800000 */
[----:B------:R-:W-:-:S09]  /*8690*/  UISETP.NE.AND UP0, UPT, UR4, 0x18, UPT ;  /* 0x000000180400788c */ /* 0x000fd2000bf05270 */
[----:B------:R-:W-:Y:S05]  /*86a0*/  BRA.U !UP0, `(.L_x_9078) ;  /* 0x0000000108447547 */ /* 0x000fea000b800000 */
.L_x_9054:
        /* <DEDUP_REMOVED lines=16> */
.L_x_9079:
[----:B------:R-:W-:Y:S05]  /*87b0*/  BRA `(.L_x_9055) ;  /* 0x0000000000d07947 */ /* 0x000fea0003800000 */
.L_x_9078:
        /* <DEDUP_REMOVED lines=17> */
.L_x_9081:
[----:B------:R-:W-:Y:S05]  /*88d0*/  BSYNC.RECONVERGENT B0 ;  /* 0x0000000000007941 */ /* 0x000fea0003800200 */
.L_x_9080:
[----:B------:R-:W-:-:S05]  /*88e0*/  LOP3.LUT R7, R0, 0x80, R7, 0xf8, !PT ;  /* 0x0000008000077812 */ /* 0x000fca00078ef807 */
[----:B------:R2:W-:Y:S01]  /*88f0*/  STG.E.U8 desc[UR36][R2.64], R7 ;  /* 0x0000000702007986 */ /* 0x0005e2000c101124 */
[----:B------:R-:W-:Y:S05]  /*8900*/  BRA `(.L_x_9055) ;  /* 0x00000000007c7947 */ /* 0x000fea0003800000 */
.L_x_9077:
        /* <DEDUP_REMOVED lines=16> */
.L_x_9083:
[----:B------:R-:W-:Y:S02]  /*8a10*/  ISETP.GT.U32.AND P0, PT, R6, 0x7f800000, PT ;  /* 0x7f8000000600780c */ /* 0x000fe40003f04070 */
[----:B------:R-:W-:-:S04]  /*8a20*/  MOV R0, 0x7f ;  /* 0x0000007f00007802 */ /* 0x000fc80000000f00 */
[----:B------:R-:W-:-:S07]  /*8a30*/  SEL R0, R0, 0x7c, P0 ;  /* 0x0000007c00007807 */ /* 0x000fce0000000000 */
.L_x_9084:
[----:B------:R-:W-:Y:S05]  /*8a40*/  BSYNC.RECONVERGENT B0 ;  /* 0x0000000000007941 */ /* 0x000fea0003800200 */
.L_x_9082:
[----:B------:R-:W-:-:S04]  /*8a50*/  SHF.R.U32.HI R5, RZ, 0x18, R7 ;  /* 0x00000018ff057819 */ /* 0x000fc80000011607 */
[----:B------:R-:W-:-:S05]  /*8a60*/  LOP3.LUT R5, R0, 0x80, R5, 0xf8, !PT ;  /* 0x0000008000057812 */ /* 0x000fca00078ef805 */
[----:B------:R1:W-:Y:S01]  /*8a70*/  STG.E.U8 desc[UR36][R2.64], R5 ;  /* 0x0000000502007986 */ /* 0x0003e2000c101124 */
[----:B------:R-:W-:Y:S05]  /*8a80*/  BRA `(.L_x_9055) ;  /* 0x00000000001c7947 */ /* 0x000fea0003800000 */
.L_x_9076:
[----:B------:R-:W-:Y:S01]  /*8a90*/  UMOV UR4, 0xf0000000 ;  /* 0xf000000000047882 */ /* 0x000fe20000000000 */
[----:B------:R-:W-:Y:S01]  /*8aa0*/  UMOV UR5, 0x380fffff ;  /* 0x380fffff00057882 */ /* 0x000fe20000000000 */
[----:B------:R-:W0:Y:S01]  /*8ab0*/  F2F.F32.F64 R0, R4 ;  /* 0x0000000400007310 */ /* 0x000e220000301000 */
[----:B------:R-:W-:-:S14]  /*8ac0*/  DSETP.GEU.AND P0, PT, |R4|, UR4, PT ;  /* 0x0000000404007e2a */ /* 0x000fdc000bf0e200 */
[----:B0-----:R-:W-:-:S05]  /*8ad0*/  @!P0 FMUL R0, R0, 1.175494350822287508e-38 ;  /* 0x0080000000008820 */ /* 0x001fca0000400000 */
[----:B------:R-:W-:-:S05]  /*8ae0*/  F2FP.BF16.F32.PACK_AB R0, RZ, R0 ;  /* 0x00000000ff00723e */ /* 0x000fca00000010ff */
[----:B------:R0:W-:Y:S02]  /*8af0*/  STG.E.U16 desc[UR36][R2.64], R0 ;  /* 0x0000000002007986 */ /* 0x0001e4000c101524 */
.L_x_9055:
[----:B------:R-:W-:-:S07]  /*8b00*/  VIADD R19, R19, 0x80 ;  /* 0x0000008013137836 */ /* 0x000fce0000000000 */
.L_x_8992:
[----:B------:R-:W-:Y:S05]  /*8b10*/  BSYNC.RECONVERGENT B7 ;  /* 0x0000000000077941 */ /* 0x000fea0003800200 */
.L_x_8991:
[----:B------:R-:W5:Y:S01]  /*8b20*/  LDCU UR4, c[0x0][0x380] ;  /* 0x00007000ff0477ac */ /* 0x000f620008000800 */
[----:B------:R-:W-:Y:S01]  /*8b30*/  BSSY.RECONVERGENT B7, `(.L_x_9085) ;  /* 0x0000450000077945 */ /* 0x000fe20003800200 */
[----:B-----5:R-:W-:-:S13]  /*8b40*/  ISETP.GE.AND P0, PT, R19, UR4, PT ;  /* 0x0000000413007c0c */ /* 0x020fda000bf06270 */
[----:B------:R-:W-:Y:S05]  /*8b50*/  @P0 BRA `(.L_x_9086) ;  /* 0x0000004400340947 */ /* 0x000fea0003800000 */
[----:B------:R-:W5:Y:S01]  /*8b60*/  LDCU UR4, c[0x0][0x388] ;  /* 0x00007100ff0477ac */ /* 0x000f620008000800 */
[----:B------:R-:W-:Y:S01]  /*8b70*/  HFMA2 R18, -RZ, RZ, 0, 0 ;  /* 0x00000000ff127431 */ /* 0x000fe200000001ff */
        /* <DEDUP_REMOVED lines=352> */
.L_x_9087:
        /* <DEDUP_REMOVED lines=18> */
.L_x_9092:
[----:B------:R-:W2:Y:S02]  /*a2a0*/  LDG.E.U8 R2, desc[UR36][R2.64] ;  /* 0x0000002402027981 */ /* 0x000ea4000c1e1100 */
[----:B--2---:R0:W1:Y:S01]  /*a2b0*/  I2F.F64.U16 R16, R2 ;  /* 0x0000000200107312 */ /* 0x0040620000101800 */
[----:B------:R-:W-:Y:S05]  /*a2c0*/  BRA `(.L_x_9094) ;  /* 0x0000000c00607947 */ /* 0x000fea0003800000 */
.L_x_9091:
        /* <DEDUP_REMOVED lines=9> */
.L_x_9096:
[----:B------:R-:W2:Y:S02]  /*a360*/  LDG.E R2, desc[UR36][R2.64] ;  /* 0x0000002402027981 */ /* 0x000ea4000c1e1900 */
[----:B--2---:R0:W1:Y:S01]  /*a370*/  I2F.F64 R16, R2 ;  /* 0x0000000200107312 */ /* 0x0040620000201c00 */
[----:B------:R-:W-:Y:S05]  /*a380*/  BRA `(.L_x_9094) ;  /* 0x0000000c00307947 */ /* 0x000fea0003800000 */
.L_x_9095:
[----:B------:R-:W2:Y:S02]  /*a390*/  LDG.E.U16 R2, desc[UR36][R2.64] ;  /* 0x0000002402027981 */ /* 0x000ea4000c1e1500 */
[----:B--2---:R0:W1:Y:S01]  /*a3a0*/  I2F.F64.S16 R16, R2 ;  /* 0x0000000200107312 */ /* 0x0040620000101c00 */
[----:B------:R-:W-:Y:S05]  /*a3b0*/  BRA `(.L_x_9094) ;  /* 0x0000000c00247947 */ /* 0x000fea0003800000 */
.L_x_9090:
        /* <DEDUP_REMOVED lines=10> */
.L_x_9098:
[----:B------:R-:W2:Y:S02]  /*a460*/  LDG.E.U16 R0, desc[UR36][R2.64] ;  /* 0x0000002402007981 */ /* 0x000ea4000c1e1500 */
[----:B--2---:R-:W-:-:S05]  /*a470*/  HADD2.F32 R0, -RZ, R0.H0_H0 ;  /* 0x20000000ff007230 */ /* 0x004fca0000004100 */
[----:B------:R-:W-:-:S04]  /*a480*/  FMUL.FTZ R0, R0, 1 ;  /* 0x3f80000000007820 */ /* 0x000fc80000410000 */
[----:B------:R0:W1:Y:S01]  /*a490*/  F2F.F64.F32 R16, R0 ;  /* 0x0000000000107310 */ /* 0x0000620000201800 */
[----:B------:R-:W-:Y:S05]  /*a4a0*/  BRA `(.L_x_9094) ;  /* 0x0000000800e87947 */ /* 0x000fea0003800000 */
.L_x_9097:
        /* <DEDUP_REMOVED lines=10> */
.L_x_9100:
[----:B------:R-:W2:Y:S02]  /*a550*/  LDG.E.U16 R2, desc[UR36][R2.64] ;  /* 0x0000002402027981 */ /* 0x000ea4000c1e1500 */
[----:B--2---:R-:W-:-:S05]  /*a560*/  HADD2.F32 R0, -RZ, R2.H0_H0 ;  /* 0x20000002ff007230 */ /* 0x004fca0000004100 */
[----:B------:R-:W-:-:S04]  /*a570*/  FMUL.FTZ R0, R0, 1 ;  /* 0x3f80000000007820 */ /* 0x000fc80000410000 */
[----:B------:R0:W1:Y:S01]  /*a580*/  F2F.F64.F32 R16, R0 ;  /* 0x0000000000107310 */ /* 0x0000620000201800 */
[----:B------:R-:W-:Y:S05]  /*a590*/  BRA `(.L_x_9094) ;  /* 0x0000000800ac7947 */ /* 0x000fea0003800000 */
.L_x_9099:
[----:B------:R0:W5:Y:S01]  /*a5a0*/  LDG.E.64 R16, desc[UR36][R2.64] ;  /* 0x0000002402107981 */ /* 0x000162000c1e1b00 */
[----:B------:R-:W-:Y:S05]  /*a5b0*/  BRA `(.L_x_9094) ;  /* 0x0000000800a47947 */ /* 0x000fea0003800000 */
.L_x_9089:
        /* <DEDUP_REMOVED lines=13> */
.L_x_9103:
[----:B------:R0:W5:Y:S01]  /*a690*/  LDG.E.64 R16, desc[UR36][R2.64] ;  /* 0x0000002402107981 */ /* 0x000162000c1e1b00 */
[----:B------:R-:W-:Y:S05]  /*a6a0*/  BRA `(.L_x_9094) ;  /* 0x0000000800687947 */ /* 0x000fea0003800000 */
.L_x_9102:
        /* <DEDUP_REMOVED lines=27> */
.L_x_9105:
        /* <DEDUP_REMOVED lines=14> */
.L_x_9104:
[----:B------:R-:W2:Y:S02]  /*a940*/  LDG.E.U16 R0, desc[UR36][R2.64] ;  /* 0x0000002402007981 */ /* 0x000ea4000c1e1500 */
[----:B--2---:R-:W-:-:S05]  /*a950*/  SHF.L.U32 R0, R0, 0x10, RZ ;  /* 0x0000001000007819 */ /* 0x004fca00000006ff */
[----:B------:R-:W-:-:S04]  /*a960*/  FMUL.FTZ R0, R0, 1 ;  /* 0x3f80000000007820 */ /* 0x000fc80000410000 */
[----:B------:R0:W1:Y:S01]  /*a970*/  F2F.F64.F32 R16, R0 ;  /* 0x0000000000107310 */ /* 0x0000620000201800 */
[----:B------:R-:W-:Y:S05]  /*a980*/  BRA `(.L_x_9094) ;  /* 0x0000000400b07947 */ /* 0x000fea0003800000 */
.L_x_9101:
        /* <DEDUP_REMOVED lines=11> */
.L_x_9108:
        /* <DEDUP_REMOVED lines=21> */
.L_x_9110:
[----:B------:R-:W-:Y:S05]  /*ab90*/  BSYNC.RECONVERGENT B0 ;  /* 0x0000000000007941 */ /* 0x000fea0003800200 */
.L_x_9109:
[----:B------:R-:W-:Y:S01]  /*aba0*/  IMAD.SHL.U32 R0, R0, 0x100000, RZ ;  /* 0x0010000000007824 */ /* 0x000fe200078e00ff */
[----:B------:R-:W-:-:S04]  /*abb0*/  LEA R2, R2, 0x3b800000, 0x17 ;  /* 0x3b80000002027811 */ /* 0x000fc800078eb8ff */
[----:B------:R-:W-:-:S05]  /*abc0*/  LOP3.LUT R0, R2, R0, R7, 0xfe, !PT ;  /* 0x0000000002007212 */ /* 0x000fca00078efe07 */
[----:B------:R-:W-:-:S04]  /*abd0*/  FMUL.FTZ R0, R0, 1 ;  /* 0x3f80000000007820 */ /* 0x000fc80000410000 */
[----:B------:R0:W1:Y:S01]  /*abe0*/  F2F.F64.F32 R16, R0 ;  /* 0x0000000000107310 */ /* 0x0000620000201800 */
[----:B------:R-:W-:Y:S05]  /*abf0*/  BRA `(.L_x_9094) ;  /* 0x0000000400147947 */ /* 0x000fea0003800000 */
.L_x_9107:
        /* <DEDUP_REMOVED lines=21> */
.L_x_9112:
[----:B------:R-:W-:Y:S05]  /*ad50*/  BSYNC.RECONVERGENT B0 ;  /* 0x0000000000007941 */ /* 0x000fea0003800200 */
.L_x_9111:
[----:B------:R-:W-:Y:S02]  /*ad60*/  SHF.L.U32 R0, R0, 0x15, RZ ;  /* 0x0000001500007819 */ /* 0x000fe400000006ff */
[----:B------:R-:W-:-:S04]  /*ad70*/  LEA R2, R2, 0x37800000, 0x17 ;  /* 0x3780000002027811 */ /* 0x000fc800078eb8ff */
[----:B------:R-:W-:-:S05]  /*ad80*/  LOP3.LUT R0, R2, R0, R7, 0xfe, !PT ;  /* 0x0000000002007212 */ /* 0x000fca00078efe07 */
[----:B------:R-:W-:-:S04]  /*ad90*/  FMUL.FTZ R0, R0, 1 ;  /* 0x3f80000000007820 */ /* 0x000fc80000410000 */
[----:B------:R0:W1:Y:S01]  /*ada0*/  F2F.F64.F32 R16, R0 ;  /* 0x0000000000107310 */ /* 0x0000620000201800 */
[----:B------:R-:W-:Y:S05]  /*adb0*/  BRA `(.L_x_9094) ;  /* 0x0000000000a47947 */ /* 0x000fea0003800000 */
.L_x_9106:
        /* <DEDUP_REMOVED lines=18> */
.L_x_9093:
        /* <DEDUP_REMOVED lines=16> */
.L_x_9115:
[----:B------:R-:W-:Y:S01]  /*afe0*/  CS2R R16, SRZ ;  /* 0x0000000000107805 */ /* 0x000fe2000001ff00 */
[----:B------:R-:W-:Y:S06]  /*aff0*/  BRA `(.L_x_9094) ;  /* 0x0000000000147947 */ /* 0x000fec0003800000 */
.L_x_9114:
[----:B------:R-:W2:Y:S02]  /*b000*/  LDG.E.64 R16, desc[UR36][R2.64] ;  /* 0x0000002402107981 */ /* 0x000ea4000c1e1b00 */
[----:B--2---:R-:W0:Y:S01]  /*b010*/  I2F.F64.U64 R16, R16 ;  /* 0x0000001000107312 */ /* 0x004e220000301800 */
[----:B------:R-:W-:Y:S05]  /*b020*/  BRA `(.L_x_9094) ;  /* 0x0000000000087947 */ /* 0x000fea0003800000 */
.L_x_9113:
[----:B------:R-:W2:Y:S02]  /*b030*/  LDG.E R2, desc[UR36][R2.64] ;  /* 0x0000002402027981 */ /* 0x000ea4000c1e1900 */
[----:B--2---:R3:W4:Y:S02]  /*b040*/  I2F.F64.U32 R16, R2 ;  /* 0x0000000200107312 */ /* 0x0047240000201800 */
.L_x_9094:
[----:B------:R-:W-:Y:S05]  /*b050*/  BSYNC.RECONVERGENT B6 ;  /* 0x0000000000067941 */ /* 0x000fea0003800200 */
.L_x_9088:
        /* <DEDUP_REMOVED lines=18> */
.L_x_9120:
[----:B------:R-:W0:Y:S02]  /*b180*/  LDG.E.U8 R4, desc[UR36][R22.64] ;  /* 0x0000002416047981 */ /* 0x000e24000c1e1100 */
[----:B0-----:R-:W0:Y:S01]  /*b190*/  I2F.F64.U16 R4, R4 ;  /* 0x0000000400047312 */ /* 0x001e220000101800 */
[----:B------:R-:W-:Y:S05]  /*b1a0*/  BRA `(.L_x_9122) ;  /* 0x0000000c00607947 */ /* 0x000fea0003800000 */
.L_x_9119:
        /* <DEDUP_REMOVED lines=9> */
.L_x_9124:
[----:B------:R-:W0:Y:S02]  /*b240*/  LDG.E R4, desc[UR36][R22.64] ;  /* 0x0000002416047981 */ /* 0x000e24000c1e1900 */
[----:B0-----:R-:W0:Y:S01]  /*b250*/  I2F.F64 R4, R4 ;  /* 0x0000000400047312 */ /* 0x001e220000201c00 */
[----:B------:R-:W-:Y:S05]  /*b260*/  BRA `(.L_x_9122) ;  /* 0x0000000c00307947 */ /* 0x000fea0003800000 */
.L_x_9123:
[----:B------:R-:W0:Y:S02]  /*b270*/  LDG.E.U16 R4, desc[UR36][R22.64] ;  /* 0x0000002416047981 */ /* 0x000e24000c1e1500 */
[----:B0-----:R-:W0:Y:S01]  /*b280*/  I2F.F64.S16 R4, R4 ;  /* 0x0000000400047312 */ /* 0x001e220000101c00 */
[----:B------:R-:W-:Y:S05]  /*b290*/  BRA `(.L_x_9122) ;  /* 0x0000000c00247947 */ /* 0x000fea0003800000 */
.L_x_9118:
        /* <DEDUP_REMOVED lines=10> */
.L_x_9126:
[----:B01----:R-:W3:Y:S02]  /*b340*/  LDG.E.U16 R0, desc[UR36][R22.64] ;  /* 0x0000002416007981 */ /* 0x003ee4000c1e1500 */
[----:B---3--:R-:W-:-:S05]  /*b350*/  HADD2.F32 R0, -RZ, R0.H0_H0 ;  /* 0x20000000ff007230 */ /* 0x008fca0000004100 */
[----:B------:R-:W-:-:S04]  /*b360*/  FMUL.FTZ R0, R0, 1 ;  /* 0x3f80000000007820 */ /* 0x000fc80000410000 */
[----:B------:R0:W1:Y:S01]  /*b370*/  F2F.F64.F32 R4, R0 ;  /* 0x0000000000047310 */ /* 0x0000620000201800 */
[----:B------:R-:W-:Y:S05]  /*b380*/  BRA `(.L_x_9122) ;  /* 0x0000000800e87947 */ /* 0x000fea0003800000 */
.L_x_9125:
        /* <DEDUP_REMOVED lines=8> */
[----:B0-----:R-:W3:Y:S01]  /*b410*/  F2F.F64.F32 R4, R4 ;  /* 0x0000000400047310 */ /* 0x001ee20000201800 */
[----:B------:R-:W-:Y:S05]  /*b420*/  BRA `(.L_x_9122) ;  /* 0x0000000800c07947 */ /* 0x000fea0003800000 */
.L_x_9128:
[----:B------:R-:W0:Y:S02]  /*b430*/  LDG.E.U16 R22, desc[UR36][R22.64] ;  /* 0x0000002416167981 */ /* 0x000e24000c1e1500 */
[----:B01----:R-:W-:-:S05]  /*b440*/  HADD2.F32 R0, -RZ, R22.H0_H0 ;  /* 0x20000016ff007230 */ /* 0x003fca0000004100 */
[----:B------:R-:W-:-:S04]  /*b450*/  FMUL.FTZ R0, R0, 1 ;  /* 0x3f80000000007820 */ /* 0x000fc80000410000 */
[----:B------:R0:W1:Y:S01]  /*b460*/  F2F.F64.F32 R4, R0 ;  /* 0x0000000000047310 */ /* 0x0000620000201800 */
[----:B------:R-:W-:Y:S05]  /*b470*/  BRA `(.L_x_9122) ;  /* 0x0000000800ac7947 */ /* 0x000fea0003800000 */
.L_x_9127:
[----:B0-----:R0:W5:Y:S01]  /*b480*/  LDG.E.64 R4, desc[UR36][R22.64] ;  /* 0x0000002416047981 */ /* 0x001162000c1e1b00 */
[----:B------:R-:W-:Y:S05]  /*b490*/  BRA `(.L_x_9122) ;  /* 0x0000000800a47947 */ /* 0x000fea0003800000 */
.L_x_9117:
        /* <DEDUP_REMOVED lines=9> */
[----:B------:R-:W-:Y:S01]  /*b530*/  HFMA2 R4, -RZ, RZ, 0, 0 ;  /* 0x00000000ff047431 */ /* 0x000fe200000001ff */
[----:B---3--:R-:W-:-:S04]  /*b540*/  ISETP.NE.AND P0, PT, R22, RZ, PT ;  /* 0x000000ff1600720c */ /* 0x008fc80003f05270 */
[----:B0-----:R-:W-:Y:S01]  /*b550*/  FSEL R5, RZ, 1.875, !P0 ;  /* 0x3ff00000ff057808 */ /* 0x001fe20004000000 */
[----:B------:R-:W-:Y:S08]  /*b560*/  BRA `(.L_x_9122) ;  /* 0x0000000800707947 */ /* 0x000ff00003800000 */
.L_x_9131:
[----:B0-----:R0:W5:Y:S01]  /*b570*/  LDG.E.64 R4, desc[UR36][R22.64] ;  /* 0x0000002416047981 */ /* 0x001162000c1e1b00 */
[----:B------:R-:W-:Y:S05]  /*b580*/  BRA `(.L_x_9122) ;  /* 0x0000000800687947 */ /* 0x000fea0003800000 */
.L_x_9130:
[----:B------:R-:W-:-:S09]  /*b590*/  UISETP.NE.AND UP0, UPT, UR4, 0xf, UPT ;  /* 0x0000000f0400788c */ /* 0x000fd2000bf05270 */
[----:B------:R-:W-:Y:S05]  /*b5a0*/  BRA.U !UP0, `(.L_x_9132) ;  /* 0x00000001089c7547 */ /* 0x000fea000b800000 */
[----:B------:R-:W-:-:S09]  /*b5b0*/  UISETP.NE.AND UP0, UPT, UR4, 0x17, UPT ;  /* 0x000000170400788c */ /* 0x000fd2000bf05270 */
[----:B------:R-:W-:Y:S05]  /*b5c0*/  BRA.U !UP0, `(.L_x_9133) ;  /* 0x00000001085c7547 */ /* 0x000fea000b800000 */
[----:B------:R-:W-:-:S09]  /*b5d0*/  UISETP.NE.AND UP0, UPT, UR4, 0x18, UPT ;  /* 0x000000180400788c */ /* 0x000fd2000bf05270 */
[----:B------:R-:W-:Y:S05]  /*b5e0*/  BRA.U UP0, `(.L_x_9121) ;  /* 0x0000000500f47547 */ /* 0x000fea000b800000 */
[----:B01----:R-:W3:Y:S01]  /*b5f0*/  LDG.E.U8 R0, desc[UR36][R22.64] ;  /* 0x0000002416007981 */ /* 0x003ee2000c1e1100 */
[----:B------:R-:W-:Y:S01]  /*b600*/  MOV R4, 0x1f ;  /* 0x0000001f00047802 */ /* 0x000fe20000000f00 */
        /* <DEDUP_REMOVED lines=19> */
.L_x_9133:
[----:B0-----:R-:W1:Y:S02]  /*b740*/  LDG.E.U8 R3, desc[UR36][R22.64] ;  /* 0x0000002416037981 */ /* 0x001e64000c1e1100 */
[C---:B-1----:R-:W-:Y:S01]  /*b750*/  SHF.L.U32 R0, R3.reuse, 0x19, RZ ;  /* 0x0000001903007819 */ /* 0x042fe200000006ff */
        /* <DEDUP_REMOVED lines=12> */
.L_x_9132:
[----:B01----:R-:W3:Y:S02]  /*b820*/  LDG.E.U16 R0, desc[UR36][R22.64] ;  /* 0x0000002416007981 */ /* 0x003ee4000c1e1500 */
[----:B---3--:R-:W-:-:S05]  /*b830*/  SHF.L.U32 R0, R0, 0x10, RZ ;  /* 0x0000001000007819 */ /* 0x008fca00000006ff */
[----:B------:R-:W-:-:S04]  /*b840*/  FMUL.FTZ R0, R0, 1 ;  /* 0x3f80000000007820 */ /* 0x000fc80000410000 */
[----:B------:R0:W1:Y:S01]  /*b850*/  F2F.F64.F32 R4, R0 ;  /* 0x0000000000047310 */ /* 0x0000620000201800 */
[----:B------:R-:W-:Y:S05]  /*b860*/  BRA `(.L_x_9122) ;  /* 0x0000000400b07947 */ /* 0x000fea0003800000 */
.L_x_9129:
        /* <DEDUP_REMOVED lines=11> */
.L_x_9136:
        /* <DEDUP_REMOVED lines=21> */
.L_x_9138:
[----:B------:R-:W-:Y:S05]  /*ba70*/  BSYNC.RECONVERGENT B0 ;  /* 0x0000000000007941 */ /* 0x000fea0003800200 */
.L_x_9137:
[----:B------:R-:W-:Y:S01]  /*ba80*/  IMAD.SHL.U32 R0, R0, 0x100000, RZ ;  /* 0x0010000000007824 */ /* 0x000fe200078e00ff */
[----:B------:R-:W-:-:S04]  /*ba90*/  LEA R2, R2, 0x3b800000, 0x17 ;  /* 0x3b80000002027811 */ /* 0x000fc800078eb8ff */
[----:B------:R-:W-:-:S05]  /*baa0*/  LOP3.LUT R0, R2, R0, R7, 0xfe, !PT ;  /* 0x0000000002007212 */ /* 0x000fca00078efe07 */
[----:B------:R-:W-:-:S04]  /*bab0*/  FMUL.FTZ R0, R0, 1 ;  /* 0x3f80000000007820 */ /* 0x000fc80000410000 */
[----:B------:R0:W1:Y:S01]  /*bac0*/  F2F.F64.F32 R4, R0 ;  /* 0x0000000000047310 */ /* 0x0000620000201800 */
[----:B------:R-:W-:Y:S05]  /*bad0*/  BRA `(.L_x_9122) ;  /* 0x0000000400147947 */ /* 0x000fea0003800000 */
.L_x_9135:
        /* <DEDUP_REMOVED lines=21> */
.L_x_9140:
[----:B------:R-:W-:Y:S05]  /*bc30*/  BSYNC.RECONVERGENT B0 ;  /* 0x0000000000007941 */ /* 0x000fea0003800200 */
.L_x_9139:
[----:B------:R-:W-:Y:S02]  /*bc40*/  SHF.L.U32 R0, R0, 0x15, RZ ;  /* 0x0000001500007819 */ /* 0x000fe400000006ff */
[----:B------:R-:W-:-:S04]  /*bc50*/  LEA R2, R2, 0x37800000, 0x17 ;  /* 0x3780000002027811 */ /* 0x000fc800078eb8ff */
[----:B------:R-:W-:-:S05]  /*bc60*/  LOP3.LUT R0, R2, R0, R7, 0xfe, !PT ;  /* 0x0000000002007212 */ /* 0x000fca00078efe07 */
[----:B------:R-:W-:-:S04]  /*bc70*/  FMUL.FTZ R0, R0, 1 ;  /* 0x3f80000000007820 */ /* 0x000fc80000410000 */
[----:B------:R0:W1:Y:S01]  /*bc80*/  F2F.F64.F32 R4, R0 ;  /* 0x0000000000047310 */ /* 0x0000620000201800 */
[----:B------:R-:W-:Y:S05]  /*bc90*/  BRA `(.L_x_9122) ;  /* 0x0000000000a47947 */ /* 0x000fea0003800000 */
.L_x_9134:
[----:B------:R-:W-:-:S09]  /*bca0*/  UISETP.NE.AND UP0, UPT, UR4, 0x1c, UPT ;  /* 0x0000001c0400788c */ /* 0x000fd2000bf05270 */
[----:B------:R-:W-:Y:S05]  /*bcb0*/  BRA.U !UP0, `(.L_x_9141) ;  /* 0x0000000108947547 */ /* 0x000fea000b800000 */
[----:B------:R-:W-:-:S09]  /*bcc0*/  UISETP.NE.AND UP0, UPT, UR4, 0x1d, UPT ;  /* 0x0000001d0400788c */ /* 0x000fd2000bf05270 */
[----:B------:R-:W-:Y:S05]  /*bcd0*/  BRA.U !UP0, `(.L_x_9142) ;  /* 0x0000000108807547 */ /* 0x000fea000b800000 */
[----:B------:R-:W-:-:S09]  /*bce0*/  UISETP.NE.AND UP0, UPT, UR4, 0x2c, UPT ;  /* 0x0000002c0400788c */ /* 0x000fd2000bf05270 */
[----:B------:R-:W-:Y:S05]  /*bcf0*/  BRA.U UP0, `(.L_x_9121) ;  /* 0x0000000100307547 */ /* 0x000fea000b800000 */
[----:B01----:R-:W3:Y:S01]  /*bd00*/  LDG.E.U8 R0, desc[UR36][R22.64] ;  /* 0x0000002416007981 */ /* 0x003ee2000c1e1100 */
        /* <DEDUP_REMOVED lines=11> */
.L_x_9121:
        /* <DEDUP_REMOVED lines=16> */
.L_x_9143:
[----:B------:R-:W-:Y:S01]  /*bec0*/  CS2R R4, SRZ ;  /* 0x0000000000047805 */ /* 0x000fe2000001ff00 */
[----:B------:R-:W-:Y:S06]  /*bed0*/  BRA `(.L_x_9122) ;  /* 0x0000000000147947 */ /* 0x000fec0003800000 */
.L_x_9142:
[----:B0-----:R-:W3:Y:S02]  /*bee0*/  LDG.E.64 R4, desc[UR36][R22.64] ;  /* 0x0000002416047981 */ /* 0x001ee4000c1e1b00 */
[----:B---3--:R-:W0:Y:S01]  /*bef0*/  I2F.F64.U64 R4, R4 ;  /* 0x0000000400047312 */ /* 0x008e220000301800 */
[----:B------:R-:W-:Y:S05]  /*bf00*/  BRA `(.L_x_9122) ;  /* 0x0000000000087947 */ /* 0x000fea0003800000 */
.L_x_9141:
[----:B------:R-:W0:Y:S02]  /*bf10*/  LDG.E R4, desc[UR36][R22.64] ;  /* 0x0000002416047981 */ /* 0x000e24000c1e1900 */
[----:B0-----:R-:W0:Y:S02]  /*bf20*/  I2F.F64.U32 R4, R4 ;  /* 0x0000000400047312 */ /* 0x001e240000201800 */
.L_x_9122:
[----:B------:R-:W-:Y:S05]  /*bf30*/  BSYNC.RECONVERGENT B6 ;  /* 0x0000000000067941 */ /* 0x000fea0003800200 */
.L_x_9116:
        /* <DEDUP_REMOVED lines=18> */
.L_x_9147:
[----:B------:R-:W0:Y:S02]  /*c060*/  F2I.S64.F64.TRUNC R4, R4 ;  /* 0x0000000400047311 */ /* 0x000e24000030d900 */
[----:B0-----:R-:W-:-:S05]  /*c070*/  MOV R7, R4 ;  /* 0x0000000400077202 */ /* 0x001fca0000000f00 */
[----:B------:R0:W-:Y:S01]  /*c080*/  STG.E.U8 desc[UR36][R2.64], R7 ;  /* 0x0000000702007986 */ /* 0x0001e2000c101124 */
[----:B------:R-:W-:Y:S05]  /*c090*/  BRA `(.L_x_9149) ;  /* 0x0000000c00e07947 */ /* 0x000fea0003800000 */
.L_x_9146:
        /* <DEDUP_REMOVED lines=9> */
.L_x_9151:
[----:B------:R-:W0:Y:S02]  /*c130*/  F2I.F64.TRUNC R5, R4 ;  /* 0x0000000400057311 */ /* 0x000e24000030d100 */
[----:B0-----:R0:W-:Y:S01]  /*c140*/  STG.E desc[UR36][R2.64], R5 ;  /* 0x0000000502007986 */ /* 0x0011e2000c101924 */
[----:B------:R-:W-:Y:S05]  /*c150*/  BRA `(.L_x_9149) ;  /* 0x0000000c00b07947 */ /* 0x000fea0003800000 */
.L_x_9150:
[----:B------:R-:W0:Y:S02]  /*c160*/  F2I.F64.TRUNC R5, R4 ;  /* 0x0000000400057311 */ /* 0x000e24000030d100 */
[----:B0-----:R0:W-:Y:S01]  /*c170*/  STG.E.U16 desc[UR36][R2.64], R5 ;  /* 0x0000000502007986 */ /* 0x0011e2000c101524 */
[----:B------:R-:W-:Y:S05]  /*c180*/  BRA `(.L_x_9149) ;  /* 0x0000000c00a47947 */ /* 0x000fea0003800000 */
.L_x_9145:
        /* <DEDUP_REMOVED lines=13> */
.L_x_9153:
        /* <DEDUP_REMOVED lines=8> */
.L_x_9152:
        /* <DEDUP_REMOVED lines=14> */
.L_x_9155:
        /* <DEDUP_REMOVED lines=9> */
.L_x_9154:
[----:B------:R4:W-:Y:S01]  /*c450*/  STG.E.64 desc[UR36][R2.64], R4 ;  /* 0x0000000402007986 */ /* 0x0009e2000c101b24 */
[----:B------:R-:W-:Y:S05]  /*c460*/  BRA `(.L_x_9149) ;  /* 0x0000000800ec7947 */ /* 0x000fea0003800000 */
.L_x_9144:
        /* <DEDUP_REMOVED lines=13> */
.L_x_9159:
        /* <DEDUP_REMOVED lines=22> */
.L_x_9162:
[----:B------:R-:W-:-:S04]  /*c6a0*/  SHF.R.U32.HI R5, RZ, 0x18, R7 ;  /* 0x00000018ff057819 */ /* 0x000fc80000011607 */
[----:B------:R-:W-:-:S07]  /*c6b0*/  LOP3.LUT R0, R0, 0x80, R5, 0xf8, !PT ;  /* 0x0000008000007812 */ /* 0x000fce00078ef805 */
.L_x_9161:
[----:B------:R-:W-:Y:S05]  /*c6c0*/  BSYNC.RECONVERGENT B0 ;  /* 0x0000000000007941 */ /* 0x000fea0003800200 */
.L_x_9160:
[----:B------:R0:W-:Y:S01]  /*c6d0*/  STG.E.U8 desc[UR36][R2.64], R0 ;  /* 0x0000000002007986 */ /* 0x0001e2000c101124 */
[----:B------:R-:W-:Y:S05]  /*c6e0*/  BRA `(.L_x_9149) ;  /* 0x00000008004c7947 */ /* 0x000fea0003800000 */
.L_x_9158:
        /* <DEDUP_REMOVED lines=22> */
.L_x_9165:
[----:B------:R-:W-:-:S04]  /*c850*/  SHF.R.U32.HI R5, RZ, 0x18, R7 ;  /* 0x00000018ff057819 */ /* 0x000fc80000011607 */
[----:B------:R-:W-:-:S07]  /*c860*/  LOP3.LUT R0, R0, 0x80, R5, 0xf8, !PT ;  /* 0x0000008000007812 */ /* 0x000fce00078ef805 */
.L_x_9164:
[----:B------:R-:W-:Y:S05]  /*c870*/  BSYNC.RECONVERGENT B0 ;  /* 0x0000000000007941 */ /* 0x000fea0003800200 */
.L_x_9163:
[----:B------:R0:W-:Y:S01]  /*c880*/  STG.E.U8 desc[UR36][R2.64], R0 ;  /* 0x0000000002007986 */ /* 0x0001e2000c101124 */
[----:B------:R-:W-:Y:S05]  /*c890*/  BRA `(.L_x_9149) ;  /* 0x0000000400e07947 */ /* 0x000fea0003800000 */
.L_x_9157:
        /* <DEDUP_REMOVED lines=26> */
.L_x_9167:
[----:B------:R-:W0:Y:S02]  /*ca40*/  F2I.U64.F64.TRUNC R4, R4 ;  /* 0x0000000400047311 */ /* 0x000e24000030d800 */
[----:B0-----:R0:W-:Y:S01]  /*ca50*/  STG.E.64 desc[UR36][R2.64], R4 ;  /* 0x0000000402007986 */ /* 0x0011e2000c101b24 */
[----:B------:R-:W-:Y:S05]  /*ca60*/  BRA `(.L_x_9149) ;  /* 0x00000004006c7947 */ /* 0x000fea0003800000 */
.L_x_9166:
[----:B------:R-:W0:Y:S02]  /*ca70*/  F2I.U32.F64.TRUNC R5, R4 ;  /* 0x0000000400057311 */ /* 0x000e24000030d000 */
[----:B0-----:R0:W-:Y:S01]  /*ca80*/  STG.E desc[UR36][R2.64], R5 ;  /* 0x0000000502007986 */ /* 0x0011e2000c101924 */
[----:B------:R-:W-:Y:S05]  /*ca90*/  BRA `(.L_x_9149) ;  /* 0x0000000400607947 */ /* 0x000fea0003800000 */
.L_x_9156:
        /* <DEDUP_REMOVED lines=10> */
.L_x_9169:
[----:B------:R-:W-:-:S05]  /*cb40*/  CS2R R6, SRZ ;  /* 0x0000000000067805 */ /* 0x000fca000001ff00 */
[----:B------:R0:W-:Y:S01]  /*cb50*/  STG.E.128 desc[UR36][R2.64], R4 ;  /* 0x0000000402007986 */ /* 0x0001e2000c101d24 */
[----:B------:R-:W-:Y:S05]  /*cb60*/  BRA `(.L_x_9149) ;  /* 0x00000004002c7947 */ /* 0x000fea0003800000 */
.L_x_9168:
[----:B------:R-:W-:-:S09]  /*cb70*/  UISETP.NE.AND UP0, UPT, UR4, 0xf, UPT ;  /* 0x0000000f0400788c */ /* 0x000fd2000bf05270 */
[----:B------:R-:W-:Y:S05]  /*cb80*/  BRA.U !UP0, `(.L_x_9170) ;  /* 0x0000000508087547 */ /* 0x000fea000b800000 */
[----:B------:R-:W-:-:S09]  /*cb90*/  UISETP.NE.AND UP0, UPT, UR4, 0x17, UPT ;  /* 0x000000170400788c */ /* 0x000fd2000bf05270 */
[----:B------:R-:W-:Y:S05]  /*cba0*/  BRA.U !UP0, `(.L_x_9171) ;  /* 0x0000000108a07547 */ /* 0x000fea000b800000 */
[----:B------:R-:W-:-:S09]  /*cbb0*/  UISETP.NE.AND UP0, UPT, UR4, 0x18, UPT ;  /* 0x000000180400788c */ /* 0x000fd2000bf05270 */
[----:B------:R-:W-:Y:S05]  /*cbc0*/  BRA.U !UP0, `(.L_x_9172) ;  /* 0x0000000108447547 */ /* 0x000fea000b800000 */
.L_x_9148:
        /* <DEDUP_REMOVED lines=16> */
.L_x_9173:
[----:B------:R-:W-:Y:S05]  /*ccd0*/  BRA `(.L_x_9149) ;  /* 0x0000000000d07947 */ /* 0x000fea0003800000 */
.L_x_9172:
        /* <DEDUP_REMOVED lines=17> */
.L_x_9175:
[----:B------:R-:W-:Y:S05]  /*cdf0*/  BSYNC.RECONVERGENT B0 ;  /* 0x0000000000007941 */ /* 0x000fea0003800200 */
.L_x_9174:
[----:B------:R-:W-:-:S05]  /*ce00*/  LOP3.LUT R7, R0, 0x80, R7, 0xf8, !PT ;  /* 0x0000008000077812 */ /* 0x000fca00078ef807 */
[----:B------:R0:W-:Y:S01]  /*ce10*/  STG.E.U8 desc[UR36][R2.64], R7 ;  /* 0x0000000702007986 */ /* 0x0001e2000c101124 */
[----:B------:R-:W-:Y:S05]  /*ce20*/  BRA `(.L_x_9149) ;  /* 0x00000000007c7947 */ /* 0x000fea0003800000 */
.L_x_9171:
        /* <DEDUP_REMOVED lines=16> */
.L_x_9177:
[----:B------:R-:W-:Y:S02]  /*cf30*/  ISETP.GT.U32.AND P0, PT, R6, 0x7f800000, PT ;  /* 0x7f8000000600780c */ /* 0x000fe40003f04070 */
[----:B------:R-:W-:-:S04]  /*cf40*/  MOV R0, 0x7f ;  /* 0x0000007f00007802 */ /* 0x000fc80000000f00 */
[----:B------:R-:W-:-:S07]  /*cf50*/  SEL R0, R0, 0x7c, P0 ;  /* 0x0000007c00007807 */ /* 0x000fce0000000000 */
.L_x_9178:
[----:B------:R-:W-:Y:S05]  /*cf60*/  BSYNC.RECONVERGENT B0 ;  /* 0x0000000000007941 */ /* 0x000fea0003800200 */
.L_x_9176:
[----:B------:R-:W-:-:S04]  /*cf70*/  SHF.R.U32.HI R5, RZ, 0x18, R7 ;  /* 0x00000018ff057819 */ /* 0x000fc80000011607 */
[----:B------:R-:W-:-:S05]  /*cf80*/  LOP3.LUT R5, R0, 0x80, R5, 0xf8, !PT ;  /* 0x0000008000057812 */ /* 0x000fca00078ef805 */
[----:B------:R0:W-:Y:S01]  /*cf90*/  STG.E.U8 desc[UR36][R2.64], R5 ;  /* 0x0000000502007986 */ /* 0x0001e2000c101124 */
[----:B------:R-:W-:Y:S05]  /*cfa0*/  BRA `(.L_x_9149) ;  /* 0x00000000001c7947 */ /* 0x000fea0003800000 */
.L_x_9170:
[----:B------:R-:W-:Y:S01]  /*cfb0*/  UMOV UR4, 0xf0000000 ;  /* 0xf000000000047882 */ /* 0x000fe20000000000 */
[----:B------:R-:W-:Y:S01]  /*cfc0*/  UMOV UR5, 0x380fffff ;  /* 0x380fffff00057882 */ /* 0x000fe20000000000 */
[----:B------:R-:W0:Y:S01]  /*cfd0*/  F2F.F32.F64 R0, R4 ;  /* 0x0000000400007310 */ /* 0x000e220000301000 */
[----:B------:R-:W-:-:S14]  /*cfe0*/  DSETP.GEU.AND P0, PT, |R4|, UR4, PT ;  /* 0x0000000404007e2a */ /* 0x000fdc000bf0e200 */
[----:B0-----:R-:W-:-:S05]  /*cff0*/  @!P0 FMUL R0, R0, 1.175494350822287508e-38 ;  /* 0x0080000000008820 */ /* 0x001fca0000400000 */
[----:B------:R-:W-:-:S05]  /*d000*/  F2FP.BF16.F32.PACK_AB R0, RZ, R0 ;  /* 0x00000000ff00723e */ /* 0x000fca00000010ff */
[----:B------:R0:W-:Y:S02]  /*d010*/  STG.E.U16 desc[UR36][R2.64], R0 ;  /* 0x0000000002007986 */ /* 0x0001e4000c101524 */
.L_x_9149:
[----:B------:R-:W-:-:S07]  /*d020*/  VIADD R19, R19, 0x80 ;  /* 0x0000008013137836 */ /* 0x000fce0000000000 */
.L_x_9086:
[----:B------:R-:W-:Y:S05]  /*d030*/  BSYNC.RECONVERGENT B7 ;  /* 0x0000000000077941 */ /* 0x000fea0003800200 */
.L_x_9085:
[----:B------:R-:W5:Y:S02]  /*d040*/  LDCU UR4, c[0x0][0x380] ;  /* 0x00007000ff0477ac */ /* 0x000f640008000800 */
[----:B-----5:R-:W-:-:S13]  /*d050*/  ISETP.GE.AND P0, PT, R19, UR4, PT ;  /* 0x0000000413007c0c */ /* 0x020fda000bf06270 */
[----:B------:R-:W-:Y:S05]  /*d060*/  @P0 EXIT ;  /* 0x000000000000094d */ /* 0x000fea0003800000 */
        /* <DEDUP_REMOVED lines=354> */
.L_x_9179:
[----:B------:R-:W0:Y:S01]  /*e690*/  LDCU.64 UR6, c[0x0][0x5e8] ;  /* 0x0000bd00ff0677ac */ /* 0x000e220008000a00 */
[----:B------:R-:W-:Y:S01]  /*e6a0*/  BSSY.RECONVERGENT B6, `(.L_x_9180) ;  /* 0x00000ef000067945 */ /* 0x000fe20003800200 */
[----:B------:R-:W1:Y:S01]  /*e6b0*/  LDCU.64 UR8, c[0x0][0x5f0] ;  /* 0x0000be00ff0877ac */ /* 0x000e620008000a00 */
        /* <DEDUP_REMOVED lines=18> */
.L_x_9184:
[----:B------:R-:W2:Y:S02]  /*e7e0*/  LDG.E.U8 R2, desc[UR36][R2.64] ;  /* 0x0000002402027981 */ /* 0x000ea4000c1e1100 */
[----:B--2---:R0:W1:Y:S01]  /*e7f0*/  I2F.F64.U16 R18, R2 ;  /* 0x0000000200127312 */ /* 0x0040620000101800 */
[----:B------:R-:W-:Y:S05]  /*e800*/  BRA `(.L_x_9186) ;  /* 0x0000000c00607947 */ /* 0x000fea0003800000 */
.L_x_9183:
        /* <DEDUP_REMOVED lines=9> */
.L_x_9188:
[----:B------:R-:W2:Y:S02]  /*e8a0*/  LDG.E R2, desc[UR36][R2.64] ;  /* 0x0000002402027981 */ /* 0x000ea4000c1e1900 */
[----:B--2---:R0:W1:Y:S01]  /*e8b0*/  I2F.F64 R18, R2 ;  /* 0x0000000200127312 */ /* 0x0040620000201c00 */
[----:B------:R-:W-:Y:S05]  /*e8c0*/  BRA `(.L_x_9186) ;  /* 0x0000000c00307947 */ /* 0x000fea0003800000 */
.L_x_9187:
[----:B------:R-:W2:Y:S02]  /*e8d0*/  LDG.E.U16 R2, desc[UR36][R2.64] ;  /* 0x0000002402027981 */ /* 0x000ea4000c1e1500 */
[----:B--2---:R0:W1:Y:S01]  /*e8e0*/  I2F.F64.S16 R18, R2 ;  /* 0x0000000200127312 */ /* 0x0040620000101c00 */
[----:B------:R-:W-:Y:S05]  /*e8f0*/  BRA `(.L_x_9186) ;  /* 0x0000000c00247947 */ /* 0x000fea0003800000 */
.L_x_9182:
        /* <DEDUP_REMOVED lines=10> */
.L_x_9190:
[----:B------:R-:W2:Y:S02]  /*e9a0*/  LDG.E.U16 R0, desc[UR36][R2.64] ;  /* 0x0000002402007981 */ /* 0x000ea4000c1e1500 */
[----:B--2---:R-:W-:-:S05]  /*e9b0*/  HADD2.F32 R0, -RZ, R0.H0_H0 ;  /* 0x20000000ff007230 */ /* 0x004fca0000004100 */
[----:B------:R-:W-:-:S04]  /*e9c0*/  FMUL.FTZ R0, R0, 1 ;  /* 0x3f80000000007820 */ /* 0x000fc80000410000 */
[----:B------:R1:W2:Y:S01]  /*e9d0*/  F2F.F64.F32 R18, R0 ;  /* 0x0000000000127310 */ /* 0x0002a20000201800 */
[----:B------:R-:W-:Y:S05]  /*e9e0*/  BRA `(.L_x_9186) ;  /* 0x0000000800e87947 */ /* 0x000fea0003800000 */
.L_x_9189:
        /* <DEDUP_REMOVED lines=8> */
[----:B------:R-:W4:Y:S01]  /*ea70*/  F2F.F64.F32 R18, R18 ;  /* 0x0000001200127310 */ /* 0x000f220000201800 */
[----:B------:R-:W-:Y:S05]  /*ea80*/  BRA `(.L_x_9186) ;  /* 0x0000000800c07947 */ /* 0x000fea0003800000 */
.L_x_9192:
[----:B------:R-:W2:Y:S02]  /*ea90*/  LDG.E.U16 R2, desc[UR36][R2.64] ;  /* 0x0000002402027981 */ /* 0x000ea4000c1e1500 */
[----:B--2---:R-:W-:-:S05]  /*eaa0*/  HADD2.F32 R0, -RZ, R2.H0_H0 ;  /* 0x20000002ff007230 */ /* 0x004fca0000004100 */
[----:B------:R-:W-:-:S04]  /*eab0*/  FMUL.FTZ R0, R0, 1 ;  /* 0x3f80000000007820 */ /* 0x000fc80000410000 */
[----:B------:R0:W1:Y:S01]  /*eac0*/  F2F.F64.F32 R18, R0 ;  /* 0x0000000000127310 */ /* 0x0000620000201800 */
[----:B------:R-:W-:Y:S05]  /*ead0*/  BRA `(.L_x_9186) ;  /* 0x0000000800ac7947 */ /* 0x000fea0003800000 */
.L_x_9191:
[----:B------:R3:W5:Y:S01]  /*eae0*/  LDG.E.64 R18, desc[UR36][R2.64] ;  /* 0x0000002402127981 */ /* 0x000762000c1e1b00 */
[----:B------:R-:W-:Y:S05]  /*eaf0*/  BRA `(.L_x_9186) ;  /* 0x0000000800a47947 */ /* 0x000fea0003800000 */
.L_x_9181:
        /* <DEDUP_REMOVED lines=13> */
.L_x_9195:
[----:B------:R0:W5:Y:S01]  /*ebd0*/  LDG.E.64 R18, desc[UR36][R2.64] ;  /* 0x0000002402127981 */ /* 0x000162000c1e1b00 */
[----:B------:R-:W-:Y:S05]  /*ebe0*/  BRA `(.L_x_9186) ;  /* 0x0000000800687947 */ /* 0x000fea0003800000 */
.L_x_9194:
        /* <DEDUP_REMOVED lines=27> */
.L_x_9197:
        /* <DEDUP_REMOVED lines=14> */
.L_x_9196:
[----:B------:R-:W2:Y:S02]  /*ee80*/  LDG.E.U16 R0, desc[UR36][R2.64] ;  /* 0x0000002402007981 */ /* 0x000ea4000c1e1500 */
[----:B--2---:R-:W-:-:S04]  /*ee90*/  IMAD.U32 R0, R0, 0x10000, RZ ;  /* 0x0001000000007824 */ /* 0x004fc800078e00ff */
[----:B------:R-:W-:-:S04]  /*eea0*/  FMUL.FTZ R0, R0, 1 ;  /* 0x3f80000000007820 */ /* 0x000fc80000410000 */
[----:B------:R0:W1:Y:S01]  /*eeb0*/  F2F.F64.F32 R18, R0 ;  /* 0x0000000000127310 */ /* 0x0000620000201800 */
[----:B------:R-:W-:Y:S05]  /*eec0*/  BRA `(.L_x_9186) ;  /* 0x0000000400b07947 */ /* 0x000fea0003800000 */
.L_x_9193:
        /* <DEDUP_REMOVED lines=11> */
.L_x_9200:
        /* <DEDUP_REMOVED lines=21> */
.L_x_9202:
[----:B------:R-:W-:Y:S05]  /*f0d0*/  BSYNC.RECONVERGENT B0 ;  /* 0x0000000000007941 */ /* 0x000fea0003800200 */
.L_x_9201:
[----:B------:R-:W-:Y:S02]  /*f0e0*/  SHF.L.U32 R0, R0, 0x14, RZ ;  /* 0x0000001400007819 */ /* 0x000fe400000006ff */
[----:B------:R-:W-:-:S04]  /*f0f0*/  LEA R2, R2, 0x3b800000, 0x17 ;  /* 0x3b80000002027811 */ /* 0x000fc800078eb8ff */
[----:B------:R-:W-:-:S05]  /*f100*/  LOP3.LUT R0, R2, R0, R7, 0xfe, !PT ;  /* 0x0000000002007212 */ /* 0x000fca00078efe07 */
[----:B------:R-:W-:-:S04]  /*f110*/  FMUL.FTZ R0, R0, 1 ;  /* 0x3f80000000007820 */ /* 0x000fc80000410000 */
[----:B------:R0:W1:Y:S01]  /*f120*/  F2F.F64.F32 R18, R0 ;  /* 0x0000000000127310 */ /* 0x0000620000201800 */
[----:B------:R-:W-:Y:S05]  /*f130*/  BRA `(.L_x_9186) ;  /* 0x0000000400147947 */ /* 0x000fea0003800000 */
.L_x_9199:
        /* <DEDUP_REMOVED lines=21> */
.L_x_9204:
[----:B------:R-:W-:Y:S05]  /*f290*/  BSYNC.RECONVERGENT B0 ;  /* 0x0000000000007941 */ /* 0x000fea0003800200 */
.L_x_9203:
[----:B------:R-:W-:Y:S01]  /*f2a0*/  IMAD.SHL.U32 R0, R0, 0x200000, RZ ;  /* 0x0020000000007824 */ /* 0x000fe200078e00ff */
[----:B------:R-:W-:-:S04]  /*f2b0*/  LEA R2, R2, 0x37800000, 0x17 ;  /* 0x3780000002027811 */ /* 0x000fc800078eb8ff */
[----:B------:R-:W-:-:S05]  /*f2c0*/  LOP3.LUT R0, R2, R0, R7, 0xfe, !PT ;  /* 0x0000000002007212 */ /* 0x000fca00078efe07 */
[----:B------:R-:W-:-:S04]  /*f2d0*/  FMUL.FTZ R0, R0, 1 ;  /* 0x3f80000000007820 */ /* 0x000fc80000410000 */
[----:B------:R0:W1:Y:S01]  /*f2e0*/  F2F.F64.F32 R18, R0 ;  /* 0x0000000000127310 */ /* 0x0000620000201800 */
[----:B------:R-:W-:Y:S05]  /*f2f0*/  BRA `(.L_x_9186) ;  /* 0x0000000000a47947 */ /* 0x000fea0003800000 */
.L_x_9198:
        /* <DEDUP_REMOVED lines=18> */
.L_x_9185:
        /* <DEDUP_REMOVED lines=16> */
.L_x_9207:
[----:B------:R-:W-:Y:S01]  /*f520*/  CS2R R18, SRZ ;  /* 0x0000000000127805 */ /* 0x000fe2000001ff00 */
[----:B------:R-:W-:Y:S06]  /*f530*/  BRA `(.L_x_9186) ;  /* 0x0000000000147947 */ /* 0x000fec0003800000 */
.L_x_9206:
[----:B------:R-:W2:Y:S02]  /*f540*/  LDG.E.64 R18, desc[UR36][R2.64] ;  /* 0x0000002402127981 */ /* 0x000ea4000c1e1b00 */
[----:B--2---:R-:W0:Y:S01]  /*f550*/  I2F.F64.U64 R18, R18 ;  /* 0x0000001200127312 */ /* 0x004e220000301800 */
[----:B------:R-:W-:Y:S05]  /*f560*/  BRA `(.L_x_9186) ;  /* 0x0000000000087947 */ /* 0x000fea0003800000 */
.L_x_9205:
[----:B------:R-:W2:Y:S02]  /*f570*/  LDG.E R2, desc[UR36][R2.64] ;  /* 0x0000002402027981 */ /* 0x000ea4000c1e1900 */
[----:B--2---:R0:W1:Y:S02]  /*f580*/  I2F.F64.U32 R18, R2 ;  /* 0x0000000200127312 */ /* 0x0040640000201800 */
.L_x_9186:
[----:B------:R-:W-:Y:S05]  /*f590*/  BSYNC.RECONVERGENT B6 ;  /* 0x0000000000067941 */ /* 0x000fea0003800200 */
.L_x_9180:
[----:B------:R-:W3:Y:S01]  /*f5a0*/  LDCU.64 UR6, c[0x0][0x5f8] ;  /* 0x0000bf00ff0677ac */ /* 0x000ee20008000a00 */
[----:B------:R-:W-:Y:S01]  /*f5b0*/  BSSY.RECONVERGENT B6, `(.L_x_9208) ;  /* 0x00000ec000067945 */ /* 0x000fe20003800200 */
[----:B------:R-:W-:-:S04]  /*f5c0*/  UPRMT UR4, UR42, 0x9910, URZ ;  /* 0x000099102a047896 */ /* 0x000fc800080000ff */
[----:B------:R-:W-:Y:S01]  /*f5d0*/  UISETP.GT.AND UP0, UPT, UR4, 0x9, UPT ;  /* 0x000000090400788c */ /* 0x000fe2000bf04270 */
[----:B---3--:R-:W-:-:S04]  /*f5e0*/  IADD3 R22, P0, PT, R22, UR6, RZ ;  /* 0x0000000616167c10 */ /* 0x008fc8000ff1e0ff */
        /* <DEDUP_REMOVED lines=13> */
.L_x_9212:
[----:B------:R-:W0:Y:S02]  /*f6c0*/  LDG.E.U8 R4, desc[UR36][R22.64] ;  /* 0x0000002416047981 */ /* 0x000e24000c1e1100 */
[----:B0-----:R-:W0:Y:S01]  /*f6d0*/  I2F.F64.U16 R4, R4 ;  /* 0x0000000400047312 */ /* 0x001e220000101800 */
[----:B------:R-:W-:Y:S05]  /*f6e0*/  BRA `(.L_x_9214) ;  /* 0x0000000c00607947 */ /* 0x000fea0003800000 */
.L_x_9211:
        /* <DEDUP_REMOVED lines=9> */
.L_x_9216:
[----:B------:R-:W0:Y:S02]  /*f780*/  LDG.E R4, desc[UR36][R22.64] ;  /* 0x0000002416047981 */ /* 0x000e24000c1e1900 */
[----:B0-----:R-:W0:Y:S01]  /*f790*/  I2F.F64 R4, R4 ;  /* 0x0000000400047312 */ /* 0x001e220000201c00 */
[----:B------:R-:W-:Y:S05]  /*f7a0*/  BRA `(.L_x_9214) ;  /* 0x0000000c00307947 */ /* 0x000fea0003800000 */
.L_x_9215:
[----:B------:R-:W0:Y:S02]  /*f7b0*/  LDG.E.U16 R4, desc[UR36][R22.64] ;  /* 0x0000002416047981 */ /* 0x000e24000c1e1500 */
[----:B0-----:R-:W0:Y:S01]  /*f7c0*/  I2F.F64.S16 R4, R4 ;  /* 0x0000000400047312 */ /* 0x001e220000101c00 */
[----:B------:R-:W-:Y:S05]  /*f7d0*/  BRA `(.L_x_9214) ;  /* 0x0000000c00247947 */ /* 0x000fea0003800000 */
.L_x_9210:
        /* <DEDUP_REMOVED lines=10> */
.L_x_9218:
[----:B01----:R-:W3:Y:S02]  /*f880*/  LDG.E.U16 R0, desc[UR36][R22.64] ;  /* 0x0000002416007981 */ /* 0x003ee4000c1e1500 */
[----:B---3--:R-:W-:-:S05]  /*f890*/  HADD2.F32 R0, -RZ, R0.H0_H0 ;  /* 0x20000000ff007230 */ /* 0x008fca0000004100 */
[----:B------:R-:W-:-:S04]  /*f8a0*/  FMUL.FTZ R0, R0, 1 ;  /* 0x3f80000000007820 */ /* 0x000fc80000410000 */
[----:B------:R3:W0:Y:S01]  /*f8b0*/  F2F.F64.F32 R4, R0 ;  /* 0x0000000000047310 */ /* 0x0006220000201800 */
[----:B------:R-:W-:Y:S05]  /*f8c0*/  BRA `(.L_x_9214) ;  /* 0x0000000800e87947 */ /* 0x000fea0003800000 */
.L_x_9217:
        /* <DEDUP_REMOVED lines=10> */
.L_x_9220:
[----:B------:R-:W0:Y:S02]  /*f970*/  LDG.E.U16 R22, desc[UR36][R22.64] ;  /* 0x0000002416167981 */ /* 0x000e24000c1e1500 */
[----:B01----:R-:W-:-:S05]  /*f980*/  HADD2.F32 R0, -RZ, R22.H0_H0 ;  /* 0x20000016ff007230 */ /* 0x003fca0000004100 */
[----:B------:R-:W-:-:S04]  /*f990*/  FMUL.FTZ R0, R0, 1 ;  /* 0x3f80000000007820 */ /* 0x000fc80000410000 */
[----:B------:R0:W1:Y:S01]  /*f9a0*/  F2F.F64.F32 R4, R0 ;  /* 0x0000000000047310 */ /* 0x0000620000201800 */
[----:B------:R-:W-:Y:S05]  /*f9b0*/  BRA `(.L_x_9214) ;  /* 0x0000000800ac7947 */ /* 0x000fea0003800000 */
.L_x_9219:
[----:B0-----:R0:W5:Y:S01]  /*f9c0*/  LDG.E.64 R4, desc[UR36][R22.64] ;  /* 0x0000002416047981 */ /* 0x001162000c1e1b00 */
[----:B------:R-:W-:Y:S05]  /*f9d0*/  BRA `(.L_x_9214) ;  /* 0x0000000800a47947 */ /* 0x000fea0003800000 */
.L_x_9209:
        /* <DEDUP_REMOVED lines=11> */
[----:B0-----:R-:W-:Y:S01]  /*fa90*/  FSEL R5, RZ, 1.875, !P0 ;  /* 0x3ff00000ff057808 */ /* 0x001fe20004000000 */
[----:B------:R-:W-:Y:S08]  /*faa0*/  BRA `(.L_x_9214) ;  /* 0x0000000800707947 */ /* 0x000ff00003800000 */
.L_x_9223:
[----:B0-----:R0:W5:Y:S01]  /*fab0*/  LDG.E.64 R4, desc[UR36][R22.64] ;  /* 0x0000002416047981 */ /* 0x001162000c1e1b00 */
[----:B------:R-:W-:Y:S05]  /*fac0*/  BRA `(.L_x_9214) ;  /* 0x0000000800687947 */ /* 0x000fea0003800000 */
.L_x_9222:
        /* <DEDUP_REMOVED lines=8> */
[----:B---3--:R-:W-:-:S04]  /*fb50*/  SHF.L.U32 R0, R0, 0x18, RZ ;  /* 0x0000001800007819 */ /* 0x008fc800000006ff */
        /* <DEDUP_REMOVED lines=18> */
.L_x_9225:
[----:B0-----:R-:W1:Y:S02]  /*fc80*/  LDG.E.U8 R3, desc[UR36][R22.64] ;  /* 0x0000002416037981 */ /* 0x001e64000c1e1100 */
        /* <DEDUP_REMOVED lines=13> */
.L_x_9224:
[----:B01----:R-:W3:Y:S02]  /*fd60*/  LDG.E.U16 R0, desc[UR36][R22.64] ;  /* 0x0000002416007981 */ /* 0x003ee4000c1e1500 */
[----:B---3--:R-:W-:-:S04]  /*fd70*/  IMAD.U32 R0, R0, 0x10000, RZ ;  /* 0x0001000000007824 */ /* 0x008fc800078e00ff */
[----:B------:R-:W-:-:S04]  /*fd80*/  FMUL.FTZ R0, R0, 1 ;  /* 0x3f80000000007820 */ /* 0x000fc80000410000 */
[----:B------:R0:W1:Y:S01]  /*fd90*/  F2F.F64.F32 R4, R0 ;  /* 0x0000000000047310 */ /* 0x0000620000201800 */
[----:B------:R-:W-:Y:S05]  /*fda0*/  BRA `(.L_x_9214) ;  /* 0x0000000400b07947 */ /* 0x000fea0003800000 */
.L_x_9221:
        /* <DEDUP_REMOVED lines=11> */
.L_x_9228:
        /* <DEDUP_REMOVED lines=21> */
.L_x_9230:
[----:B------:R-:W-:Y:S05]  /*ffb0*/  BSYNC.RECONVERGENT B0 ;  /* 0x0000000000007941 */ /* 0x000fea0003800200 */
.L_x_9229:
[----:B------:R-:W-:Y:S02]  /*ffc0*/  SHF.L.U32 R0, R0, 0x14, RZ ;  /* 0x0000001400007819 */ /* 0x000fe400000006ff */
[----:B------:R-:W-:-:S04]  /*ffd0*/  LEA R2, R2, 0x3b800000, 0x17 ;  /* 0x3b80000002027811 */ /* 0x000fc800078eb8ff */
[----:B------:R-:W-:-:S05]  /*ffe0*/  LOP3.LUT R0, R2, R0, R7, 0xfe, !PT ;  /* 0x0000000002007212 */ /* 0x000fca00078efe07 */
[----:B------:R-:W-:-:S04]  /*fff0*/  FMUL.FTZ R0, R0, 1 ;  /* 0x3f80000000007820 */ /* 0x000fc80000410000 */
[----:B------:R0:W1:Y:S01]  /*10000*/  F2F.F64.F32 R4, R0 ;  /* 0x0000000000047310 */ /* 0x0000620000201800 */
[----:B------:R-:W-:Y:S05]  /*10010*/  BRA `(.L_x_9214) ;  /* 0x0000000400147947 */ /* 0x000fea0003800000 */
.L_x_9227:
        /* <DEDUP_REMOVED lines=21> */
.L_x_9232:
[----:B------:R-:W-:Y:S05]  /*10170*/  BSYNC.RECONVERGENT B0 ;  /* 0x0000000000007941 */ /* 0x000fea0003800200 */
.L_x_9231:
[----:B------:R-:W-:Y:S01]  /*10180*/  IMAD.SHL.U32 R0, R0, 0x200000, RZ ;  /* 0x0020000000007824 */ /* 0x000fe200078e00ff */
[----:B------:R-:W-:-:S04]  /*10190*/  LEA R2, R2, 0x37800000, 0x17 ;  /* 0x3780000002027811 */ /* 0x000fc800078eb8ff */
[----:B------:R-:W-:-:S05]  /*101a0*/  LOP3.LUT R0, R2, R0, R7, 0xfe, !PT ;  /* 0x0000000002007212 */ /* 0x000fca00078efe07 */
[----:B------:R-:W-:-:S04]  /*101b0*/  FMUL.FTZ R0, R0, 1 ;  /* 0x3f80000000007820 */ /* 0x000fc80000410000 */
[----:B------:R0:W1:Y:S01]  /*101c0*/  F2F.F64.F32 R4, R0 ;  /* 0x0000000000047310 */ /* 0x0000620000201800 */
[----:B------:R-:W-:Y:S05]  /*101d0*/  BRA `(.L_x_9214) ;  /* 0x0000000000a47947 */ /* 0x000fea0003800000 */
.L_x_9226:
[----:B------:R-:W-:-:S09]  /*101e0*/  UISETP.NE.AND UP0, UPT, UR4, 0x1c, UPT ;  /* 0x0000001c0400788c */ /* 0x000fd2000bf05270 */
[----:B------:R-:W-:Y:S05]  /*101f0*/  BRA.U !UP0, `(.L_x_9233) ;  /* 0x0000000108947547 */ /* 0x000fea000b800000 */
[----:B------:R-:W-:-:S09]  /*10200*/  UISETP.NE.AND UP0, UPT, UR4, 0x1d, UPT ;  /* 0x0000001d0400788c */ /* 0x000fd2000bf05270 */
[----:B------:R-:W-:Y:S05]  /*10210*/  BRA.U !UP0, `(.L_x_9234) ;  /* 0x0000000108807547 */ /* 0x000fea000b800000 */
[----:B------:R-:W-:-:S09]  /*10220*/  UISETP.NE.AND UP0, UPT, UR4, 0x2c, UPT ;  /* 0x0000002c0400788c */ /* 0x000fd2000bf05270 */
[----:B------:R-:W-:Y:S05]  /*10230*/  BRA.U UP0, `(.L_x_9213) ;  /* 0x0000000100307547 */ /* 0x000fea000b800000 */
[----:B01----:R-:W3:Y:S01]  /*10240*/  LDG.E.U8 R0, desc[UR36][R22.64] ;  /* 0x0000002416007981 */ /* 0x003ee2000c1e1100 */
[----:B------:R-:W-:Y:S02]  /*10250*/  HFMA2 R4, -RZ, RZ, 0, 0 ;  /* 0x00000000ff047431 */ /* 0x000fe400000001ff */
[----:B------:R-:W-:Y:S01]  /*10260*/  IMAD.MOV.U32 R5, RZ, RZ, 0x38000000 ;  /* 0x38000000ff057424 */ /* 0x000fe200078e00ff */
[----:B---3--:R-:W-:-:S13]  /*10270*/  ISETP.NE.AND P0, PT, R0, RZ, PT ;  /* 0x000000ff0000720c */ /* 0x008fda0003f05270 */
        /* <DEDUP_REMOVED lines=8> */
.L_x_9213:
        /* <DEDUP_REMOVED lines=10> */
[----:B---3--:R-:W-:Y:S01]  /*103a0*/  IMAD.U32 R6, RZ, RZ, UR6 ;  /* 0x00000006ff067e24 */ /* 0x008fe2000f8e00ff */
[----:B------:R-:W-:Y:S01]  /*103b0*/  MOV R7, UR7 ;  /* 0x0000000700077c02 */ /* 0x000fe20008000f00 */
[----:B--2---:R-:W-:Y:S01]  /*103c0*/  IMAD.U32 R10, RZ, RZ, UR8 ;  /* 0x00000008ff0a7e24 */ /* 0x004fe2000f8e00ff */
[----:B------:R-:W-:-:S07]  /*103d0*/  MOV R11, UR9 ;  /* 0x00000009000b7c02 */ /* 0x000fce0008000f00 */
[----:B------:R-:W-:-:S07]  /*103e0*/  LEPC R20, `(.L_x_9235) ;  /* 0x000000001014794e */ /* 0x000fce0000000000 */
[----:B-1--45:R-:W-:Y:S05]  /*103f0*/  CALL.ABS.NOINC R2 ;  /* 0x0000000002007343 */ /* 0x032fea0003c00000 */
.L_x_9235:
[----:B------:R-:W-:Y:S01]  /*10400*/  CS2R R4, SRZ ;  /* 0x0000000000047805 */ /* 0x000fe2000001ff00 */
[----:B------:R-:W-:Y:S06]  /*10410*/  BRA `(.L_x_9214) ;  /* 0x0000000000147947 */ /* 0x000fec0003800000 */
.L_x_9234:
[----:B0-----:R-:W3:Y:S02]  /*10420*/  LDG.E.64 R4, desc[UR36][R22.64] ;  /* 0x0000002416047981 */ /* 0x001ee4000c1e1b00 */
[----:B---3--:R-:W0:Y:S01]  /*10430*/  I2F.F64.U64 R4, R4 ;  /* 0x0000000400047312 */ /* 0x008e220000301800 */
[----:B------:R-:W-:Y:S05]  /*10440*/  BRA `(.L_x_9214) ;  /* 0x0000000000087947 */ /* 0x000fea0003800000 */
.L_x_9233:
[----:B------:R-:W0:Y:S02]  /*10450*/  LDG.E R4, desc[UR36][R22.64] ;  /* 0x0000002416047981 */ /* 0x000e24000c1e1900 */
[----:B0-----:R-:W0:Y:S02]  /*10460*/  I2F.F64.U32 R4, R4 ;  /* 0x0000000400047312 */ /* 0x001e240000201800 */
.L_x_9214:
[----:B------:R-:W-:Y:S05]  /*10470*/  BSYNC.RECONVERGENT B6 ;  /* 0x0000000000067941 */ /* 0x000fea0003800200 */
.L_x_9208:
[----:B------:R-:W-:Y:S01]  /*10480*/  UPRMT UR4, UR43, 0x9910, URZ ;  /* 0x000099102b047896 */ /* 0x000fe200080000ff */
[----:B012-45:R-:W-:-:S03]  /*10490*/  DMUL R4, R4, R18 ;  /* 0x0000001204047228 */ /* 0x037fc60000000000 */
        /* <DEDUP_REMOVED lines=13> */
.L_x_9239:
[----:B------:R-:W0:Y:S02]  /*10570*/  F2I.S64.F64.TRUNC R4, R4 ;  /* 0x0000000400047311 */ /* 0x000e24000030d900 */
[----:B0-----:R-:W-:-:S05]  /*10580*/  MOV R3, R4 ;  /* 0x0000000400037202 */ /* 0x001fca0000000f00 */
[----:B------:R-:W-:Y:S01]  /*10590*/  STG.E.U8 desc[UR36][R16.64], R3 ;  /* 0x0000000310007986 */ /* 0x000fe2000c101124 */
[----:B------:R-:W-:Y:S05]  /*105a0*/  EXIT ;  /* 0x000000000000794d */ /* 0x000fea0003800000 */
.L_x_9238:
        /* <DEDUP_REMOVED lines=9> */
.L_x_9242:
[----:B------:R-:W0:Y:S02]  /*10640*/  F2I.F64.TRUNC R5, R4 ;  /* 0x0000000400057311 */ /* 0x000e24000030d100 */
[----:B0-----:R-:W-:Y:S01]  /*10650*/  STG.E desc[UR36][R16.64], R5 ;  /* 0x0000000510007986 */ /* 0x001fe2000c101924 */
[----:B------:R-:W-:Y:S05]  /*10660*/  EXIT ;  /* 0x000000000000794d */ /* 0x000fea0003800000 */
.L_x_9241:
[----:B------:R-:W0:Y:S02]  /*10670*/  F2I.F64.TRUNC R5, R4 ;  /* 0x0000000400057311 */ /* 0x000e24000030d100 */
[----:B0-----:R-:W-:Y:S01]  /*10680*/  STG.E.U16 desc[UR36][R16.64], R5 ;  /* 0x0000000510007986 */ /* 0x001fe2000c101524 */
[----:B------:R-:W-:Y:S05]  /*10690*/  EXIT ;  /* 0x000000000000794d */ /* 0x000fea0003800000 */
.L_x_9237:
        /* <DEDUP_REMOVED lines=13> */
.L_x_9244:
[----:B------:R-:W-:Y:S01]  /*10770*/  UMOV UR4, 0xf0000000 ;  /* 0xf000000000047882 */ /* 0x000fe20000000000 */
[----:B------:R-:W-:Y:S01]  /*10780*/  UMOV UR5, 0x380fffff ;  /* 0x380fffff00057882 */ /* 0x000fe20000000000 */
[----:B---3--:R-:W0:Y:S01]  /*10790*/  F2F.F32.F64 R0, R4 ;  /* 0x0000000400007310 */ /* 0x008e220000301000 */
[----:B------:R-:W-:-:S14]  /*107a0*/  DSETP.GEU.AND P0, PT, |R4|, UR4, PT ;  /* 0x0000000404007e2a */ /* 0x000fdc000bf0e200 */
[----:B0-----:R-:W-:-:S05]  /*107b0*/  @!P0 FMUL R0, R0, 1.175494350822287508e-38 ;  /* 0x0080000000008820 */ /* 0x001fca0000400000 */
[----:B------:R-:W-:-:S05]  /*107c0*/  F2FP.F16.F32.PACK_AB R0, RZ, R0 ;  /* 0x00000000ff00723e */ /* 0x000fca00000000ff */
[----:B------:R-:W-:Y:S01]  /*107d0*/  STG.E.U16 desc[UR36][R16.64], R0 ;  /* 0x0000000010007986 */ /* 0x000fe2000c101524 */
[----:B------:R-:W-:Y:S05]  /*107e0*/  EXIT ;  /* 0x000000000000794d */ /* 0x000fea0003800000 */
.L_x_9243:
        /* <DEDUP_REMOVED lines=14> */
.L_x_9246:
[----:B------:R-:W-:Y:S01]  /*108d0*/  UMOV UR4, 0xf0000000 ;  /* 0xf000000000047882 */ /* 0x000fe20000000000 */
[----:B------:R-:W-:Y:S01]  /*108e0*/  UMOV UR5, 0x380fffff ;  /* 0x380fffff00057882 */ /* 0x000fe20000000000 */
[----:B---3--:R-:W0:Y:S01]  /*108f0*/  F2F.F32.F64 R0, R4 ;  /* 0x0000000400007310 */ /* 0x008e220000301000 */
[----:B------:R-:W-:-:S14]  /*10900*/  DSETP.GEU.AND P0, PT, |R4|, UR4, PT ;  /* 0x0000000404007e2a */ /* 0x000fdc000bf0e200 */
[----:B0-----:R-:W-:-:S05]  /*10910*/  @!P0 FMUL R0, R0, 1.175494350822287508e-38 ;  /* 0x0080000000008820 */ /* 0x001fca0000400000 */
[----:B------:R-:W-:-:S04]  /*10920*/  F2FP.F16.F32.PACK_AB R3, RZ, R0 ;  /* 0x00000000ff03723e */ /* 0x000fc800000000ff */
[----:B------:R-:W-:-:S05]  /*10930*/  PRMT R3, R3, 0x5410, RZ ;  /* 0x0000541003037816 */ /* 0x000fca00000000ff */
[----:B------:R-:W-:Y:S01]  /*10940*/  STG.E desc[UR36][R16.64], R3 ;  /* 0x0000000310007986 */ /* 0x000fe2000c101924 */
[----:B------:R-:W-:Y:S05]  /*10950*/  EXIT ;  /* 0x000000000000794d */ /* 0x000fea0003800000 */
.L_x_9245:
[----:B------:R-:W-:Y:S01]  /*10960*/  STG.E.64 desc[UR36][R16.64], R4 ;  /* 0x0000000410007986 */ /* 0x000fe2000c101b24 */
[----:B------:R-:W-:Y:S05]  /*10970*/  EXIT ;  /* 0x000000000000794d */ /* 0x000fea0003800000 */
.L_x_9236:
        /* <DEDUP_REMOVED lines=13> */
.L_x_9250:
        /* <DEDUP_REMOVED lines=21> */
.L_x_9253:
[----:B------:R-:W-:-:S04]  /*10ba0*/  SHF.R.U32.HI R3, RZ, 0x18, R3 ;  /* 0x00000018ff037819 */ /* 0x000fc80000011603 */
[----:B------:R-:W-:-:S04]  /*10bb0*/  LOP3.LUT R0, R0, 0x80, R3, 0xf8, !PT ;  /* 0x0000008000007812 */ /* 0x000fc800078ef803 */
[----:B------:R-:W-:-:S07]  /*10bc0*/  PRMT R8, R0, 0x7610, R8 ;  /* 0x0000761000087816 */ /* 0x000fce0000000008 */
.L_x_9252:
[----:B------:R-:W-:Y:S05]  /*10bd0*/  BSYNC.RECONVERGENT B0 ;  /* 0x0000000000007941 */ /* 0x000fea0003800200 */
.L_x_9251:
[----:B------:R-:W-:Y:S01]  /*10be0*/  STG.E.U8 desc[UR36][R16.64], R8 ;  /* 0x0000000810007986 */ /* 0x000fe2000c101124 */
[----:B------:R-:W-:Y:S05]  /*10bf0*/  EXIT ;  /* 0x000000000000794d */ /* 0x000fea0003800000 */
.L_x_9249:
        /* <DEDUP_REMOVED lines=21> */
.L_x_9256:
[----:B------:R-:W-:-:S04]  /*10d50*/  SHF.R.U32.HI R3, RZ, 0x18, R3 ;  /* 0x00000018ff037819 */ /* 0x000fc80000011603 */
[----:B------:R-:W-:-:S04]  /*10d60*/  LOP3.LUT R0, R0, 0x80, R3, 0xf8, !PT ;  /* 0x0000008000007812 */ /* 0x000fc800078ef803 */
[----:B------:R-:W-:-:S07]  /*10d70*/  PRMT R8, R0, 0x7610, R8 ;  /* 0x0000761000087816 */ /* 0x000fce0000000008 */
.L_x_9255:
[----:B------:R-:W-:Y:S05]  /*10d80*/  BSYNC.RECONVERGENT B0 ;  /* 0x0000000000007941 */ /* 0x000fea0003800200 */
.L_x_9254:
[----:B------:R-:W-:Y:S01]  /*10d90*/  STG.E.U8 desc[UR36][R16.64], R8 ;  /* 0x0000000810007986 */ /* 0x000fe2000c101124 */
[----:B------:R-:W-:Y:S05]  /*10da0*/  EXIT ;  /* 0x000000000000794d */ /* 0x000fea0003800000 */
.L_x_9248:
        /* <DEDUP_REMOVED lines=14> */
[--C-:B---3--:R-:W-:Y:S02]  /*10e90*/  @P1 SHF.R.U32.HI R0, RZ, 0x16, R6.reuse ;  /* 0x00000016ff001819 */ /* 0x108fe40000011606 */
        /* <DEDUP_REMOVED lines=11> */
.L_x_9258:
[----:B------:R-:W0:Y:S02]  /*10f50*/  F2I.U64.F64.TRUNC R4, R4 ;  /* 0x0000000400047311 */ /* 0x000e24000030d800 */
[----:B0-----:R-:W-:Y:S01]  /*10f60*/  STG.E.64 desc[UR36][R16.64], R4 ;  /* 0x0000000410007986 */ /* 0x001fe2000c101b24 */
[----:B------:R-:W-:Y:S05]  /*10f70*/  EXIT ;  /* 0x000000000000794d */ /* 0x000fea0003800000 */
.L_x_9257:
[----:B------:R-:W0:Y:S02]  /*10f80*/  F2I.U32.F64.TRUNC R5, R4 ;  /* 0x0000000400057311 */ /* 0x000e24000030d000 */
[----:B0-----:R-:W-:Y:S01]  /*10f90*/  STG.E desc[UR36][R16.64], R5 ;  /* 0x0000000510007986 */ /* 0x001fe2000c101924 */
[----:B------:R-:W-:Y:S05]  /*10fa0*/  EXIT ;  /* 0x000000000000794d */ /* 0x000fea0003800000 */
.L_x_9247:
        /* <DEDUP_REMOVED lines=10> */
.L_x_9260:
[----:B------:R-:W-:-:S05]  /*11050*/  CS2R R6, SRZ ;  /* 0x0000000000067805 */ /* 0x000fca000001ff00 */
[----:B------:R-:W-:Y:S01]  /*11060*/  STG.E.128 desc[UR36][R16.64], R4 ;  /* 0x0000000410007986 */ /* 0x000fe2000c101d24 */
[----:B------:R-:W-:Y:S05]  /*11070*/  EXIT ;  /* 0x000000000000794d */ /* 0x000fea0003800000 */
.L_x_9259:
[----:B------:R-:W-:-:S09]  /*11080*/  UISETP.NE.AND UP0, UPT, UR4, 0xf, UPT ;  /* 0x0000000f0400788c */ /* 0x000fd2000bf05270 */
[----:B------:R-:W-:Y:S05]  /*11090*/  BRA.U !UP0, `(.L_x_9261) ;  /* 0x0000000508087547 */ /* 0x000fea000b800000 */
[----:B------:R-:W-:-:S09]  /*110a0*/  UISETP.NE.AND UP0, UPT, UR4, 0x17, UPT ;  /* 0x000000170400788c */ /* 0x000fd2000bf05270 */
[----:B------:R-:W-:Y:S05]  /*110b0*/  BRA.U !UP0, `(.L_x_9262) ;  /* 0x0000000108a07547 */ /* 0x000fea000b800000 */
[----:B------:R-:W-:-:S09]  /*110c0*/  UISETP.NE.AND UP0, UPT, UR4, 0x18, UPT ;  /* 0x000000180400788c */ /* 0x000fd2000bf05270 */
[----:B------:R-:W-:Y:S05]  /*110d0*/  BRA.U !UP0, `(.L_x_9263) ;  /* 0x0000000108447547 */ /* 0x000fea000b800000 */
.L_x_9240:
        /* <DEDUP_REMOVED lines=16> */
.L_x_9264:
[----:B------:R-:W-:Y:S05]  /*111e0*/  EXIT ;  /* 0x000000000000794d */ /* 0x000fea0003800000 */
.L_x_9263:
        /* <DEDUP_REMOVED lines=17> */
.L_x_9266:
[----:B------:R-:W-:Y:S05]  /*11300*/  BSYNC.RECONVERGENT B0 ;  /* 0x0000000000007941 */ /* 0x000fea0003800200 */
.L_x_9265:
[----:B------:R-:W-:-:S05]  /*11310*/  LOP3.LUT R3, R0, 0x80, R3, 0xf8, !PT ;  /* 0x0000008000037812 */ /* 0x000fca00078ef803 */
[----:B------:R-:W-:Y:S01]  /*11320*/  STG.E.U8 desc[UR36][R16.64], R3 ;  /* 0x0000000310007986 */ /* 0x000fe2000c101124 */
[----:B------:R-:W-:Y:S05]  /*11330*/  EXIT ;  /* 0x000000000000794d */ /* 0x000fea0003800000 */
.L_x_9262:
        /* <DEDUP_REMOVED lines=16> */
.L_x_9268:
[----:B------:R-:W-:Y:S02]  /*11440*/  ISETP.GT.U32.AND P0, PT, R2, 0x7f800000, PT ;  /* 0x7f8000000200780c */ /* 0x000fe40003f04070 */
[----:B---3--:R-:W-:-:S04]  /*11450*/  MOV R0, 0x7f ;  /* 0x0000007f00007802 */ /* 0x008fc80000000f00 */
[----:B------:R-:W-:-:S07]  /*11460*/  SEL R0, R0, 0x7c, P0 ;  /* 0x0000007c00007807 */ /* 0x000fce0000000000 */
.L_x_9269:
[----:B------:R-:W-:Y:S05]  /*11470*/  BSYNC.RECONVERGENT B0 ;  /* 0x0000000000007941 */ /* 0x000fea0003800200 */
.L_x_9267:
[----:B------:R-:W-:-:S04]  /*11480*/  SHF.R.U32.HI R3, RZ, 0x18, R3 ;  /* 0x00000018ff037819 */ /* 0x000fc80000011603 */
[----:B------:R-:W-:-:S05]  /*11490*/  LOP3.LUT R3, R0, 0x80, R3, 0xf8, !PT ;  /* 0x0000008000037812 */ /* 0x000fca00078ef803 */
[----:B------:R-:W-:Y:S01]  /*114a0*/  STG.E.U8 desc[UR36][R16.64], R3 ;  /* 0x0000000310007986 */ /* 0x000fe2000c101124 */
[----:B------:R-:W-:Y:S05]  /*114b0*/  EXIT ;  /* 0x000000000000794d */ /* 0x000fea0003800000 */
.L_x_9261:
[----:B------:R-:W-:Y:S01]  /*114c0*/  UMOV UR4, 0xf0000000 ;  /* 0xf000000000047882 */ /* 0x000fe20000000000 */
[----:B------:R-:W-:Y:S01]  /*114d0*/  UMOV UR5, 0x380fffff ;  /* 0x380fffff00057882 */ /* 0x000fe20000000000 */
[----:B---3--:R-:W0:Y:S01]  /*114e0*/  F2F.F32.F64 R0, R4 ;  /* 0x0000000400007310 */ /* 0x008e220000301000 */
[----:B------:R-:W-:-:S14]  /*114f0*/  DSETP.GEU.AND P0, PT, |R4|, UR4, PT ;  /* 0x0000000404007e2a */ /* 0x000fdc000bf0e200 */
[----:B0-----:R-:W-:-:S05]  /*11500*/  @!P0 FMUL R0, R0, 1.175494350822287508e-38 ;  /* 0x0080000000008820 */ /* 0x001fca0000400000 */
[----:B------:R-:W-:-:S05]  /*11510*/  F2FP.BF16.F32.PACK_AB R0, RZ, R0 ;  /* 0x00000000ff00723e */ /* 0x000fca00000010ff */
[----:B------:R-:W-:Y:S01]  /*11520*/  STG.E.U16 desc[UR36][R16.64], R0 ;  /* 0x0000000010007986 */ /* 0x000fe2000c101524 */
[----:B------:R-:W-:Y:S05]  /*11530*/  EXIT ;  /* 0x000000000000794d */ /* 0x000fea0003800000 */
.L_x_9270:
        /* <DEDUP_REMOVED lines=12> */
.L_x_17230:


//--------------------- .text._ZN2at6native27unrolled_elementwise_kernelINS0_13BinaryFunctorIdddNS0_15binary_internal10MulFunctorIdEEEESt5arrayIPcLm3EELi4E23TrivialOffsetCalculatorILi2EjESA_ILi1EjENS0_6memory12LoadWithCastILi2EEENSD_13StoreWithCastILi1EEEEEviT_T0_T2_T3_T4_T5_ --------------------------
	.section	.text._ZN2at6native27unrolled_elementwise_kernelINS0_13BinaryFunctorIdddNS0_15binary_internal10MulFunctorIdEEEESt5arrayIPcLm3EELi4E23TrivialOffsetCalculatorILi2EjESA_ILi1EjENS0_6memory12LoadWithCastILi2EEENSD_13StoreWithCastILi1EEEEEviT_T0_T2_T3_T4_T5_,"ax",@progbits
	.align	128
        .global         _ZN2at6native27unrolled_elementwise_kernelINS0_13BinaryFunctorIdddNS0_15binary_internal10MulFunctorIdEEEESt5arrayIPcLm3EELi4E23TrivialOffsetCalculatorILi2EjESA_ILi1EjENS0_6memory12LoadWithCastILi2EEENSD_13StoreWithCastILi1EEEEEviT_T0_T2_T3_T4_T5_
        .type           _ZN2at6native27unrolled_elementwise_kernelINS0_13BinaryFunctorIdddNS0_15binary_internal10MulFunctorIdEEEESt5arrayIPcLm3EELi4E23TrivialOffsetCalculatorILi2EjESA_ILi1EjENS0_6memory12LoadWithCastILi2EEENSD_13StoreWithCastILi1EEEEEviT_T0_T2_T3_T4_T5_,@function
        .size           _ZN2at6native27unrolled_elementwise_kernelINS0_13BinaryFunctorIdddNS0_15binary_internal10MulFunctorIdEEEESt5arrayIPcLm3EELi4E23TrivialOffsetCalculatorILi2EjESA_ILi1EjENS0_6memory12LoadWithCastILi2EEENSD_13StoreWithCastILi1EEEEEviT_T0_T2_T3_T4_T5_,(.L_x_17231 - _ZN2at6native27unrolled_elementwise_kernelINS0_13BinaryFunctorIdddNS0_15binary_internal10MulFunctorIdEEEESt5arrayIPcLm3EELi4E23TrivialOffsetCalculatorILi2EjESA_ILi1EjENS0_6memory12LoadWithCastILi2EEENSD_13StoreWithCastILi1EEEEEviT_T0_T2_T3_T4_T5_)
        .other          _ZN2at6native27unrolled_elementwise_kernelINS0_13BinaryFunctorIdddNS0_15binary_internal10MulFunctorIdEEEESt5arrayIPcLm3EELi4E23TrivialOffsetCalculatorILi2EjESA_ILi1EjENS0_6memory12LoadWithCastILi2EEENSD_13StoreWithCastILi1EEEEEviT_T0_T2_T3_T4_T5_,@"STO_CUDA_ENTRY STV_DEFAULT"
_ZN2at6native27unrolled_elementwise_kernelINS0_13BinaryFunctorIdddNS0_15binary_internal10MulFunctorIdEEEESt5arrayIPcLm3EELi4E23TrivialOffsetCalculatorILi2EjESA_ILi1EjENS0_6memory12LoadWithCastILi2EEENSD_13StoreWithCastILi1EEEEEviT_T0_T2_T3_T4_T5_:
.text._ZN2at6native27unrolled_elementwise_kernelINS0_13BinaryFunctorIdddNS0_15binary_internal10MulFunctorIdEEEESt5arrayIPcLm3EELi4E23TrivialOffsetCalculatorILi2EjESA_ILi1EjENS0_6memory12LoadWithCastILi2EEENSD_13StoreWithCastILi1EEEEEviT_T0_T2_T3_T4_T5_:
        /* <DEDUP_REMOVED lines=35> */
.L_x_9277:
[----:B------:R-:W2:Y:S02]  /*0230*/  LDG.E.U8 R4, desc[UR36][R4.64] ;  /* 0x0000002404047981 */ /* 0x000ea4000c1e1100 */
[----:B--2---:R0:W1:Y:S01]  /*0240*/  I2F.F64.U16 R36, R4 ;  /* 0x0000000400247312 */ /* 0x0040620000101800 */
[----:B------:R-:W-:Y:S05]  /*0250*/  BRA `(.L_x_9279) ;  /* 0x0000000c00647947 */ /* 0x000fea0003800000 */
.L_x_9276:
        /* <DEDUP_REMOVED lines=9> */
.L_x_9281:
[----:B------:R-:W2:Y:S02]  /*02f0*/  LDG.E R4, desc[UR36][R4.64] ;  /* 0x0000002404047981 */ /* 0x000ea4000c1e1900 */
[----:B--2---:R1:W2:Y:S01]  /*0300*/  I2F.F64 R36, R4 ;  /* 0x0000000400247312 */ /* 0x0042a20000201c00 */
[----:B------:R-:W-:Y:S05]  /*0310*/  BRA `(.L_x_9279) ;  /* 0x0000000c00347947 */ /* 0x000fea0003800000 */
.L_x_9280:
[----:B------:R-:W2:Y:S02]  /*0320*/  LDG.E.U16 R4, desc[UR36][R4.64] ;  /* 0x0000002404047981 */ /* 0x000ea4000c1e1500 */
[----:B--2---:R3:W4:Y:S01]  /*0330*/  I2F.F64.S16 R36, R4 ;  /* 0x0000000400247312 */ /* 0x0047220000101c00 */
[----:B------:R-:W-:Y:S05]  /*0340*/  BRA `(.L_x_9279) ;  /* 0x0000000c00287947 */ /* 0x000fea0003800000 */
.L_x_9275:
        /* <DEDUP_REMOVED lines=10> */
.L_x_9283:
[----:B------:R-:W2:Y:S02]  /*03f0*/  LDG.E.U16 R0, desc[UR36][R4.64] ;  /* 0x0000002404007981 */ /* 0x000ea4000c1e1500 */
[----:B--2---:R-:W-:-:S05]  /*0400*/  HADD2.F32 R0, -RZ, R0.H0_H0 ;  /* 0x20000000ff007230 */ /* 0x004fca0000004100 */
[----:B------:R-:W-:-:S04]  /*0410*/  FMUL.FTZ R0, R0, 1 ;  /* 0x3f80000000007820 */ /* 0x000fc80000410000 */
[----:B------:R0:W1:Y:S01]  /*0420*/  F2F.F64.F32 R36, R0 ;  /* 0x0000000000247310 */ /* 0x0000620000201800 */
[----:B------:R-:W-:Y:S05]  /*0430*/  BRA `(.L_x_9279) ;  /* 0x0000000800ec7947 */ /* 0x000fea0003800000 */
.L_x_9282:
        /* <DEDUP_REMOVED lines=10> */
.L_x_9285:
[----:B------:R-:W2:Y:S02]  /*04e0*/  LDG.E.U16 R4, desc[UR36][R4.64] ;  /* 0x0000002404047981 */ /* 0x000ea4000c1e1500 */
[----:B--2---:R-:W-:-:S05]  /*04f0*/  HADD2.F32 R0, -RZ, R4.H0_H0 ;  /* 0x20000004ff007230 */ /* 0x004fca0000004100 */
[----:B------:R-:W-:-:S04]  /*0500*/  FMUL.FTZ R0, R0, 1 ;  /* 0x3f80000000007820 */ /* 0x000fc80000410000 */
[----:B------:R0:W1:Y:S01]  /*0510*/  F2F.F64.F32 R36, R0 ;  /* 0x0000000000247310 */ /* 0x0000620000201800 */
[----:B------:R-:W-:Y:S05]  /*0520*/  BRA `(.L_x_9279) ;  /* 0x0000000800b07947 */ /* 0x000fea0003800000 */
.L_x_9284:
[----:B------:R0:W5:Y:S01]  /*0530*/  LDG.E.64 R36, desc[UR36][R4.64] ;  /* 0x0000002404247981 */ /* 0x000162000c1e1b00 */
[----:B------:R-:W-:Y:S05]  /*0540*/  BRA `(.L_x_9279) ;  /* 0x0000000800a87947 */ /* 0x000fea0003800000 */
.L_x_9274:
        /* <DEDUP_REMOVED lines=13> */
.L_x_9288:
[----:B------:R0:W5:Y:S01]  /*0620*/  LDG.E.64 R36, desc[UR36][R4.64] ;  /* 0x0000002404247981 */ /* 0x000162000c1e1b00 */
[----:B------:R-:W-:Y:S05]  /*0630*/  BRA `(.L_x_9279) ;  /* 0x00000008006c7947 */ /* 0x000fea0003800000 */
.L_x_9287:
        /* <DEDUP_REMOVED lines=27> */
.L_x_9290:
        /* <DEDUP_REMOVED lines=15> */
.L_x_9289:
[----:B------:R-:W2:Y:S02]  /*08e0*/  LDG.E.U16 R0, desc[UR36][R4.64] ;  /* 0x0000002404007981 */ /* 0x000ea4000c1e1500 */
[----:B--2---:R-:W-:-:S04]  /*08f0*/  IMAD.U32 R0, R0, 0x10000, RZ ;  /* 0x0001000000007824 */ /* 0x004fc800078e00ff */
[----:B------:R-:W-:-:S04]  /*0900*/  FMUL.FTZ R0, R0, 1 ;  /* 0x3f80000000007820 */ /* 0x000fc80000410000 */
[----:B------:R0:W1:Y:S01]  /*0910*/  F2F.F64.F32 R36, R0 ;  /* 0x0000000000247310 */ /* 0x0000620000201800 */
[----:B------:R-:W-:Y:S05]  /*0920*/  BRA `(.L_x_9279) ;  /* 0x0000000400b07947 */ /* 0x000fea0003800000 */
.L_x_9286:
        /* <DEDUP_REMOVED lines=11> */
.L_x_9293:
        /* <DEDUP_REMOVED lines=21> */
.L_x_9295:
[----:B------:R-:W-:Y:S05]  /*0b30*/  BSYNC.RECONVERGENT B0 ;  /* 0x0000000000007941 */ /* 0x000fea0003800200 */
.L_x_9294:
[----:B------:R-:W-:Y:S01]  /*0b40*/  IMAD.SHL.U32 R0, R0, 0x100000, RZ ;  /* 0x0010000000007824 */ /* 0x000fe200078e00ff */
[----:B------:R-:W-:-:S04]  /*0b50*/  LEA R3, R3, 0x3b800000, 0x17 ;  /* 0x3b80000003037811 */ /* 0x000fc800078eb8ff */
[----:B------:R-:W-:-:S05]  /*0b60*/  LOP3.LUT R0, R3, R0, R7, 0xfe, !PT ;  /* 0x0000000003007212 */ /* 0x000fca00078efe07 */
[----:B------:R-:W-:-:S04]  /*0b70*/  FMUL.FTZ R0, R0, 1 ;  /* 0x3f80000000007820 */ /* 0x000fc80000410000 */
[----:B------:R0:W1:Y:S01]  /*0b80*/  F2F.F64.F32 R36, R0 ;  /* 0x0000000000247310 */ /* 0x0000620000201800 */
[----:B------:R-:W-:Y:S05]  /*0b90*/  BRA `(.L_x_9279) ;  /* 0x0000000400147947 */ /* 0x000fea0003800000 */
.L_x_9292:
        /* <DEDUP_REMOVED lines=21> */
.L_x_9297:
[----:B------:R-:W-:Y:S05]  /*0cf0*/  BSYNC.RECONVERGENT B0 ;  /* 0x0000000000007941 */ /* 0x000fea0003800200 */
.L_x_9296:
[----:B------:R-:W-:Y:S01]  /*0d00*/  IMAD.SHL.U32 R0, R0, 0x200000, RZ ;  /* 0x0020000000007824 */ /* 0x000fe200078e00ff */
[----:B------:R-:W-:-:S04]  /*0d10*/  LEA R3, R3, 0x37800000, 0x17 ;  /* 0x3780000003037811 */ /* 0x000fc800078eb8ff */
[----:B------:R-:W-:-:S05]  /*0d20*/  LOP3.LUT R0, R3, R0, R7, 0xfe, !PT ;  /* 0x0000000003007212 */ /* 0x000fca00078efe07 */
[----:B------:R-:W-:-:S04]  /*0d30*/  FMUL.FTZ R0, R0, 1 ;  /* 0x3f80000000007820 */ /* 0x000fc80000410000 */
[----:B------:R0:W1:Y:S01]  /*0d40*/  F2F.F64.F32 R36, R0 ;  /* 0x0000000000247310 */ /* 0x0000620000201800 */
[----:B------:R-:W-:Y:S05]  /*0d50*/  BRA `(.L_x_9279) ;  /* 0x0000000000a47947 */ /* 0x000fea0003800000 */
.L_x_9291:
[----:B------:R-:W-:-:S09]  /*0d60*/  UISETP.NE.AND UP0, UPT, UR4, 0x1c, UPT ;  /* 0x0000001c0400788c */ /* 0x000fd2000bf05270 */
[----:B------:R-:W-:Y:S05]  /*0d70*/  BRA.U !UP0, `(.L_x_9298) ;  /* 0x0000000108947547 */ /* 0x000fea000b800000 */
[----:B------:R-:W-:-:S09]  /*0d80*/  UISETP.NE.AND UP0, UPT, UR4, 0x1d, UPT ;  /* 0x0000001d0400788c */ /* 0x000fd2000bf05270 */
[----:B------:R-:W-:Y:S05]  /*0d90*/  BRA.U !UP0, `(.L_x_9299) ;  /* 0x0000000108807547 */ /* 0x000fea000b800000 */
[----:B------:R-:W-:-:S09]  /*0da0*/  UISETP.NE.AND UP0, UPT, UR4, 0x2c, UPT ;  /* 0x0000002c0400788c */ /* 0x000fd2000bf05270 */
[----:B------:R-:W-:Y:S05]  /*0db0*/  BRA.U !UP0, `(.L_x_9300) ;  /* 0x0000000108487547 */ /* 0x000fea000b800000 */
.L_x_9278:
        /* <DEDUP_REMOVED lines=16> */
.L_x_9301:
[----:B------:R-:W-:Y:S01]  /*0ec0*/  CS2R R36, SRZ ;  /* 0x0000000000247805 */ /* 0x000fe2000001ff00 */
[----:B------:R-:W-:Y:S06]  /*0ed0*/  BRA `(.L_x_9279) ;  /* 0x0000000000447947 */ /* 0x000fec0003800000 */
.L_x_9300:
        /* <DEDUP_REMOVED lines=12> */
.L_x_9299:
[----:B------:R-:W2:Y:S02]  /*0fa0*/  LDG.E.64 R36, desc[UR36][R4.64] ;  /* 0x0000002404247981 */ /* 0x000ea4000c1e1b00 */
[----:B--2---:R-:W0:Y:S01]  /*0fb0*/  I2F.F64.U64 R36, R36 ;  /* 0x0000002400247312 */ /* 0x004e220000301800 */
[----:B------:R-:W-:Y:S05]  /*0fc0*/  BRA `(.L_x_9279) ;  /* 0x0000000000087947 */ /* 0x000fea0003800000 */
.L_x_9298:
[----:B------:R-:W2:Y:S02]  /*0fd0*/  LDG.E R4, desc[UR36][R4.64] ;  /* 0x0000002404047981 */ /* 0x000ea4000c1e1900 */
[----:B--2---:R0:W1:Y:S02]  /*0fe0*/  I2F.F64.U32 R36, R4 ;  /* 0x0000000400247312 */ /* 0x0040640000201800 */
.L_x_9279:
[----:B------:R-:W-:Y:S05]  /*0ff0*/  BSYNC.RECONVERGENT B6 ;  /* 0x0000000000067941 */ /* 0x000fea0003800200 */
.L_x_9273:
        /* <DEDUP_REMOVED lines=20> */
.L_x_9306:
[----:B------:R-:W3:Y:S02]  /*1140*/  LDG.E.U8 R4, desc[UR36][R4.64] ;  /* 0x0000002404047981 */ /* 0x000ee4000c1e1100 */
[----:B---3--:R0:W1:Y:S01]  /*1150*/  I2F.F64.U16 R34, R4 ;  /* 0x0000000400227312 */ /* 0x0080620000101800 */
[----:B------:R-:W-:Y:S05]  /*1160*/  BRA `(.L_x_9308) ;  /* 0x0000000c00647947 */ /* 0x000fea0003800000 */
.L_x_9305:
        /* <DEDUP_REMOVED lines=9> */
.L_x_9310:
[----:B------:R-:W3:Y:S02]  /*1200*/  LDG.E R4, desc[UR36][R4.64] ;  /* 0x0000002404047981 */ /* 0x000ee4000c1e1900 */
[----:B---3--:R0:W1:Y:S01]  /*1210*/  I2F.F64 R34, R4 ;  /* 0x0000000400227312 */ /* 0x0080620000201c00 */
[----:B------:R-:W-:Y:S05]  /*1220*/  BRA `(.L_x_9308) ;  /* 0x0000000c00347947 */ /* 0x000fea0003800000 */
.L_x_9309:
[----:B------:R-:W3:Y:S02]  /*1230*/  LDG.E.U16 R4, desc[UR36][R4.64] ;  /* 0x0000002404047981 */ /* 0x000ee4000c1e1500 */
[----:B---3--:R0:W1:Y:S01]  /*1240*/  I2F.F64.S16 R34, R4 ;  /* 0x0000000400227312 */ /* 0x0080620000101c00 */
[----:B------:R-:W-:Y:S05]  /*1250*/  BRA `(.L_x_9308) ;  /* 0x0000000c00287947 */ /* 0x000fea0003800000 */
.L_x_9304:
        /* <DEDUP_REMOVED lines=10> */
.L_x_9312:
[----:B------:R-:W3:Y:S02]  /*1300*/  LDG.E.U16 R0, desc[UR36][R4.64] ;  /* 0x0000002404007981 */ /* 0x000ee4000c1e1500 */
[----:B---3--:R-:W-:-:S05]  /*1310*/  HADD2.F32 R0, -RZ, R0.H0_H0 ;  /* 0x20000000ff007230 */ /* 0x008fca0000004100 */
[----:B------:R-:W-:-:S04]  /*1320*/  FMUL.FTZ R0, R0, 1 ;  /* 0x3f80000000007820 */ /* 0x000fc80000410000 */
[----:B------:R0:W1:Y:S01]  /*1330*/  F2F.F64.F32 R34, R0 ;  /* 0x0000000000227310 */ /* 0x0000620000201800 */
[----:B------:R-:W-:Y:S05]  /*1340*/  BRA `(.L_x_9308) ;  /* 0x0000000800ec7947 */ /* 0x000fea0003800000 */
.L_x_9311:
        /* <DEDUP_REMOVED lines=10> */
.L_x_9314:
[----:B------:R-:W3:Y:S02]  /*13f0*/  LDG.E.U16 R4, desc[UR36][R4.64] ;  /* 0x0000002404047981 */ /* 0x000ee4000c1e1500 */
[----:B---3--:R-:W-:-:S05]  /*1400*/  HADD2.F32 R0, -RZ, R4.H0_H0 ;  /* 0x20000004ff007230 */ /* 0x008fca0000004100 */
[----:B------:R-:W-:-:S04]  /*1410*/  FMUL.FTZ R0, R0, 1 ;  /* 0x3f80000000007820 */ /* 0x000fc80000410000 */
[----:B------:R0:W1:Y:S01]  /*1420*/  F2F.F64.F32 R34, R0 ;  /* 0x0000000000227310 */ /* 0x0000620000201800 */
[----:B------:R-:W-:Y:S05]  /*1430*/  BRA `(.L_x_9308) ;  /* 0x0000000800b07947 */ /* 0x000fea0003800000 */
.L_x_9313:
[----:B------:R0:W5:Y:S01]  /*1440*/  LDG.E.64 R34, desc[UR36][R4.64] ;  /* 0x0000002404227981 */ /* 0x000162000c1e1b00 */
[----:B------:R-:W-:Y:S05]  /*1450*/  BRA `(.L_x_9308) ;  /* 0x0000000800a87947 */ /* 0x000fea0003800000 */
.L_x_9303:
        /* <DEDUP_REMOVED lines=13> */
.L_x_9317:
[----:B------:R0:W5:Y:S01]  /*1530*/  LDG.E.64 R34, desc[UR36][R4.64] ;  /* 0x0000002404227981 */ /* 0x000162000c1e1b00 */
[----:B------:R-:W-:Y:S05]  /*1540*/  BRA `(.L_x_9308) ;  /* 0x00000008006c7947 */ /* 0x000fea0003800000 */
.L_x_9316:
        /* <DEDUP_REMOVED lines=27> */
.L_x_9319:
[----:B------:R-:W3:Y:S02]  /*1700*/  LDG.E.U8 R4, desc[UR36][R4.64] ;  /* 0x0000002404047981 */ /* 0x000ee4000c1e1100 */
        /* <DEDUP_REMOVED lines=14> */
.L_x_9318:
[----:B------:R-:W3:Y:S02]  /*17f0*/  LDG.E.U16 R0, desc[UR36][R4.64] ;  /* 0x0000002404007981 */ /* 0x000ee4000c1e1500 */
[----:B---3--:R-:W-:-:S04]  /*1800*/  IMAD.U32 R0, R0, 0x10000, RZ ;  /* 0x0001000000007824 */ /* 0x008fc800078e00ff */
[----:B------:R-:W-:-:S04]  /*1810*/  FMUL.FTZ R0, R0, 1 ;  /* 0x3f80000000007820 */ /* 0x000fc80000410000 */
[----:B------:R0:W1:Y:S01]  /*1820*/  F2F.F64.F32 R34, R0 ;  /* 0x0000000000227310 */ /* 0x0000620000201800 */
[----:B------:R-:W-:Y:S05]  /*1830*/  BRA `(.L_x_9308) ;  /* 0x0000000400b07947 */ /* 0x000fea0003800000 */
.L_x_9315:
        /* <DEDUP_REMOVED lines=11> */
.L_x_9322:
        /* <DEDUP_REMOVED lines=21> */
.L_x_9324:
[----:B------:R-:W-:Y:S05]  /*1a40*/  BSYNC.RECONVERGENT B0 ;  /* 0x0000000000007941 */ /* 0x000fea0003800200 */
.L_x_9323:
[----:B------:R-:W-:Y:S01]  /*1a50*/  IMAD.SHL.U32 R0, R0, 0x100000, RZ ;  /* 0x0010000000007824 */ /* 0x000fe200078e00ff */
[----:B------:R-:W-:-:S04]  /*1a60*/  LEA R3, R3, 0x3b800000, 0x17 ;  /* 0x3b80000003037811 */ /* 0x000fc800078eb8ff */
[----:B------:R-:W-:-:S05]  /*1a70*/  LOP3.LUT R0, R3, R0, R7, 0xfe, !PT ;  /* 0x0000000003007212 */ /* 0x000fca00078efe07 */
[----:B------:R-:W-:-:S04]  /*1a80*/  FMUL.FTZ R0, R0, 1 ;  /* 0x3f80000000007820 */ /* 0x000fc80000410000 */
[----:B------:R0:W1:Y:S01]  /*1a90*/  F2F.F64.F32 R34, R0 ;  /* 0x0000000000227310 */ /* 0x0000620000201800 */
[----:B------:R-:W-:Y:S05]  /*1aa0*/  BRA `(.L_x_9308) ;  /* 0x0000000400147947 */ /* 0x000fea0003800000 */
.L_x_9321:
        /* <DEDUP_REMOVED lines=21> */
.L_x_9326:
[----:B------:R-:W-:Y:S05]  /*1c00*/  BSYNC.RECONVERGENT B0 ;  /* 0x0000000000007941 */ /* 0x000fea0003800200 */
.L_x_9325:
[----:B------:R-:W-:Y:S01]  /*1c10*/  IMAD.SHL.U32 R0, R0, 0x200000, RZ ;  /* 0x0020000000007824 */ /* 0x000fe200078e00ff */
[----:B------:R-:W-:-:S04]  /*1c20*/  LEA R3, R3, 0x37800000, 0x17 ;  /* 0x3780000003037811 */ /* 0x000fc800078eb8ff */
[----:B------:R-:W-:-:S05]  /*1c30*/  LOP3.LUT R0, R3, R0, R7, 0xfe, !PT ;  /* 0x0000000003007212 */ /* 0x000fca00078efe07 */
[----:B------:R-:W-:-:S04]  /*1c40*/  FMUL.FTZ R0, R0, 1 ;  /* 0x3f80000000007820 */ /* 0x000fc80000410000 */
[----:B------:R0:W1:Y:S01]  /*1c50*/  F2F.F64.F32 R34, R0 ;  /* 0x0000000000227310 */ /* 0x0000620000201800 */
[----:B------:R-:W-:Y:S05]  /*1c60*/  BRA `(.L_x_9308) ;  /* 0x0000000000a47947 */ /* 0x000fea0003800000 */
.L_x_9320:
[----:B------:R-:W-:-:S09]  /*1c70*/  UISETP.NE.AND UP0, UPT, UR4, 0x1c, UPT ;  /* 0x0000001c0400788c */ /* 0x000fd2000bf05270 */
[----:B------:R-:W-:Y:S05]  /*1c80*/  BRA.U !UP0, `(.L_x_9327) ;  /* 0x0000000108947547 */ /* 0x000fea000b800000 */
[----:B------:R-:W-:-:S09]  /*1c90*/  UISETP.NE.AND UP0, UPT, UR4, 0x1d, UPT ;  /* 0x0000001d0400788c */ /* 0x000fd2000bf05270 */
[----:B------:R-:W-:Y:S05]  /*1ca0*/  BRA.U !UP0, `(.L_x_9328) ;  /* 0x0000000108807547 */ /* 0x000fea000b800000 */
[----:B------:R-:W-:-:S09]  /*1cb0*/  UISETP.NE.AND UP0, UPT, UR4, 0x2c, UPT ;  /* 0x0000002c0400788c */ /* 0x000fd2000bf05270 */
[----:B------:R-:W-:Y:S05]  /*1cc0*/  BRA.U !UP0, `(.L_x_9329) ;  /* 0x0000000108487547 */ /* 0x000fea000b800000 */
.L_x_9307:
        /* <DEDUP_REMOVED lines=16> */
.L_x_9330:
[----:B------:R-:W-:Y:S01]  /*1dd0*/  CS2R R34, SRZ ;  /* 0x0000000000227805 */ /* 0x000fe2000001ff00 */
[----:B------:R-:W-:Y:S06]  /*1de0*/  BRA `(.L_x_9308) ;  /* 0x0000000000447947 */ /* 0x000fec0003800000 */
.L_x_9329:
        /* <DEDUP_REMOVED lines=12> */
.L_x_9328:
[----:B------:R-:W3:Y:S02]  /*1eb0*/  LDG.E.64 R34, desc[UR36][R4.64] ;  /* 0x0000002404227981 */ /* 0x000ee4000c1e1b00 */
[----:B---3--:R-:W0:Y:S01]  /*1ec0*/  I2F.F64.U64 R34, R34 ;  /* 0x0000002200227312 */ /* 0x008e220000301800 */
[----:B------:R-:W-:Y:S05]  /*1ed0*/  BRA `(.L_x_9308) ;  /* 0x0000000000087947 */ /* 0x000fea0003800000 */
.L_x_9327:
[----:B------:R-:W3:Y:S02]  /*1ee0*/  LDG.E R4, desc[UR36][R4.64] ;  /* 0x0000002404047981 */ /* 0x000ee4000c1e1900 */
[----:B---3--:R0:W1:Y:S02]  /*1ef0*/  I2F.F64.U32 R34, R4 ;  /* 0x0000000400227312 */ /* 0x0080640000201800 */
.L_x_9308:
[----:B------:R-:W-:Y:S05]  /*1f00*/  BSYNC.RECONVERGENT B6 ;  /* 0x0000000000067941 */ /* 0x000fea0003800200 */
.L_x_9302:
[----:B------:R-:W-:-:S07]  /*1f10*/  VIADD R19, R23, 0x80 ;  /* 0x0000008017137836 */ /* 0x000fce0000000000 */
.L_x_9272:
[----:B------:R-:W-:Y:S05]  /*1f20*/  BSYNC.RECONVERGENT B7 ;  /* 0x0000000000077941 */ /* 0x000fea0003800200 */
.L_x_9271:
[----:B------:R-:W-:Y:S01]  /*1f30*/  ISETP.GE.AND P0, PT, R19, R2, PT ;  /* 0x000000021300720c */ /* 0x000fe20003f06270 */
[----:B------:R-:W-:Y:S01]  /*1f40*/  BSSY.RECONVERGENT B7, `(.L_x_9331) ;  /* 0x00001e8000077945 */ /* 0x000fe20003800200 */
[----:B------:R-:W-:Y:S02]  /*1f50*/  CS2R R32, SRZ ;  /* 0x0000000000207805 */ /* 0x000fe4000001ff00 */
[----:B------:R-:W-:-:S09]  /*1f60*/  CS2R R28, SRZ ;  /* 0x00000000001c7805 */ /* 0x000fd2000001ff00 */
        /* <DEDUP_REMOVED lines=22> */
.L_x_9337:
[----:B------:R-:W2:Y:S02]  /*20d0*/  LDG.E.U8 R4, desc[UR36][R4.64] ;  /* 0x0000002404047981 */ /* 0x000ea4000c1e1100 */
[----:B--2---:R0:W1:Y:S01]  /*20e0*/  I2F.F64.U16 R32, R4 ;  /* 0x0000000400207312 */ /* 0x0040620000101800 */
[----:B------:R-:W-:Y:S05]  /*20f0*/  BRA `(.L_x_9339) ;  /* 0x0000000c00647947 */ /* 0x000fea0003800000 */
.L_x_9336:
        /* <DEDUP_REMOVED lines=9> */
.L_x_9341:
[----:B------:R-:W2:Y:S02]  /*2190*/  LDG.E R4, desc[UR36][R4.64] ;  /* 0x0000002404047981 */ /* 0x000ea4000c1e1900 */
[----:B--2---:R0:W1:Y:S01]  /*21a0*/  I2F.F64 R32, R4 ;  /* 0x0000000400207312 */ /* 0x0040620000201c00 */
[----:B------:R-:W-:Y:S05]  /*21b0*/  BRA `(.L_x_9339) ;  /* 0x0000000c00347947 */ /* 0x000fea0003800000 */
.L_x_9340:
[----:B------:R-:W2:Y:S02]  /*21c0*/  LDG.E.U16 R4, desc[UR36][R4.64] ;  /* 0x0000002404047981 */ /* 0x000ea4000c1e1500 */
[----:B--2---:R0:W1:Y:S01]  /*21d0*/  I2F.F64.S16 R32, R4 ;  /* 0x0000000400207312 */ /* 0x0040620000101c00 */
[----:B------:R-:W-:Y:S05]  /*21e0*/  BRA `(.L_x_9339) ;  /* 0x0000000c00287947 */ /* 0x000fea0003800000 */
.L_x_9335:
        /* <DEDUP_REMOVED lines=10> */
.L_x_9343:
[----:B---3--:R-:W3:Y:S02]  /*2290*/  LDG.E.U16 R0, desc[UR36][R4.64] ;  /* 0x0000002404007981 */ /* 0x008ee4000c1e1500 */
[----:B---3--:R-:W-:-:S05]  /*22a0*/  HADD2.F32 R0, -RZ, R0.H0_H0 ;  /* 0x20000000ff007230 */ /* 0x008fca0000004100 */
[----:B------:R-:W-:-:S04]  /*22b0*/  FMUL.FTZ R0, R0, 1 ;  /* 0x3f80000000007820 */ /* 0x000fc80000410000 */
[----:B------:R0:W1:Y:S01]  /*22c0*/  F2F.F64.F32 R32, R0 ;  /* 0x0000000000207310 */ /* 0x0000620000201800 */
[----:B------:R-:W-:Y:S05]  /*22d0*/  BRA `(.L_x_9339) ;  /* 0x0000000800ec7947 */ /* 0x000fea0003800000 */
.L_x_9342:
        /* <DEDUP_REMOVED lines=10> */
.L_x_9345:
[----:B------:R-:W3:Y:S02]  /*2380*/  LDG.E.U16 R4, desc[UR36][R4.64] ;  /* 0x0000002404047981 */ /* 0x000ee4000c1e1500 */
[----:B---3--:R-:W-:-:S05]  /*2390*/  HADD2.F32 R0, -RZ, R4.H0_H0 ;  /* 0x20000004ff007230 */ /* 0x008fca0000004100 */
[----:B------:R-:W-:-:S04]  /*23a0*/  FMUL.FTZ R0, R0, 1 ;  /* 0x3f80000000007820 */ /* 0x000fc80000410000 */
[----:B------:R0:W1:Y:S01]  /*23b0*/  F2F.F64.F32 R32, R0 ;  /* 0x0000000000207310 */ /* 0x0000620000201800 */
[----:B------:R-:W-:Y:S05]  /*23c0*/  BRA `(.L_x_9339) ;  /* 0x0000000800b07947 */ /* 0x000fea0003800000 */
.L_x_9344:
[----:B------:R0:W5:Y:S01]  /*23d0*/  LDG.E.64 R32, desc[UR36][R4.64] ;  /* 0x0000002404207981 */ /* 0x000162000c1e1b00 */
[----:B------:R-:W-:Y:S05]  /*23e0*/  BRA `(.L_x_9339) ;  /* 0x0000000800a87947 */ /* 0x000fea0003800000 */
.L_x_9334:
        /* <DEDUP_REMOVED lines=13> */
.L_x_9348:
[----:B------:R0:W5:Y:S01]  /*24c0*/  LDG.E.64 R32, desc[UR36][R4.64] ;  /* 0x0000002404207981 */ /* 0x000162000c1e1b00 */
[----:B------:R-:W-:Y:S05]  /*24d0*/  BRA `(.L_x_9339) ;  /* 0x00000008006c7947 */ /* 0x000fea0003800000 */
.L_x_9347:
[----:B------:R-:W-:-:S09]  /*24e0*/  UISETP.NE.AND UP0, UPT, UR4, 0xf, UPT ;  /* 0x0000000f0400788c */ /* 0x000fd2000bf05270 */
[----:B------:R-:W-:Y:S05]  /*24f0*/  BRA.U !UP0, `(.L_x_9349) ;  /* 0x0000000108a07547 */ /* 0x000fea000b800000 */
[----:B------:R-:W-:-:S09]  /*2500*/  UISETP.NE.AND UP0, UPT, UR4, 0x17, UPT ;  /* 0x000000170400788c */ /* 0x000fd2000bf05270 */
[----:B------:R-:W-:Y:S05]  /*2510*/  BRA.U !UP0, `(.L_x_9350) ;  /* 0x00000001085c7547 */ /* 0x000fea000b800000 */
[----:B------:R-:W-:-:S09]  /*2520*/  UISETP.NE.AND UP0, UPT, UR4, 0x18, UPT ;  /* 0x000000180400788c */ /* 0x000fd2000bf05270 */
[----:B------:R-:W-:Y:S05]  /*2530*/  BRA.U UP0, `(.L_x_9338) ;  /* 0x0000000500f87547 */ /* 0x000fea000b800000 */
[----:B---3--:R-:W3:Y:S01]  /*2540*/  LDG.E.U8 R0, desc[UR36][R4.64] ;  /* 0x0000002404007981 */ /* 0x008ee2000c1e1100 */
        /* <DEDUP_REMOVED lines=20> */
.L_x_9350:
        /* <DEDUP_REMOVED lines=15> */
.L_x_9349:
[----:B---3--:R-:W3:Y:S02]  /*2780*/  LDG.E.U16 R0, desc[UR36][R4.64] ;  /* 0x0000002404007981 */ /* 0x008ee4000c1e1500 */
[----:B---3--:R-:W-:-:S04]  /*2790*/  IMAD.U32 R0, R0, 0x10000, RZ ;  /* 0x0001000000007824 */ /* 0x008fc800078e00ff */
[----:B------:R-:W-:-:S04]  /*27a0*/  FMUL.FTZ R0, R0, 1 ;  /* 0x3f80000000007820 */ /* 0x000fc80000410000 */
[----:B------:R0:W1:Y:S01]  /*27b0*/  F2F.F64.F32 R32, R0 ;  /* 0x0000000000207310 */ /* 0x0000620000201800 */
[----:B------:R-:W-:Y:S05]  /*27c0*/  BRA `(.L_x_9339) ;  /* 0x0000000400b07947 */ /* 0x000fea0003800000 */
.L_x_9346:
        /* <DEDUP_REMOVED lines=11> */
.L_x_9353:
        /* <DEDUP_REMOVED lines=21> */
.L_x_9355:
[----:B------:R-:W-:Y:S05]  /*29d0*/  BSYNC.RECONVERGENT B0 ;  /* 0x0000000000007941 */ /* 0x000fea0003800200 */
.L_x_9354:
[----:B------:R-:W-:Y:S01]  /*29e0*/  IMAD.SHL.U32 R0, R0, 0x100000, RZ ;  /* 0x0010000000007824 */ /* 0x000fe200078e00ff */
[----:B------:R-:W-:-:S04]  /*29f0*/  LEA R3, R3, 0x3b800000, 0x17 ;  /* 0x3b80000003037811 */ /* 0x000fc800078eb8ff */
[----:B------:R-:W-:-:S05]  /*2a00*/  LOP3.LUT R0, R3, R0, R7, 0xfe, !PT ;  /* 0x0000000003007212 */ /* 0x000fca00078efe07 */
[----:B------:R-:W-:-:S04]  /*2a10*/  FMUL.FTZ R0, R0, 1 ;  /* 0x3f80000000007820 */ /* 0x000fc80000410000 */
[----:B------:R0:W1:Y:S01]  /*2a20*/  F2F.F64.F32 R32, R0 ;  /* 0x0000000000207310 */ /* 0x0000620000201800 */
[----:B------:R-:W-:Y:S05]  /*2a30*/  BRA `(.L_x_9339) ;  /* 0x0000000400147947 */ /* 0x000fea0003800000 */
.L_x_9352:
        /* <DEDUP_REMOVED lines=21> */
.L_x_9357:
[----:B------:R-:W-:Y:S05]  /*2b90*/  BSYNC.RECONVERGENT B0 ;  /* 0x0000000000007941 */ /* 0x000fea0003800200 */
.L_x_9356:
[----:B------:R-:W-:Y:S01]  /*2ba0*/  IMAD.SHL.U32 R0, R0, 0x200000, RZ ;  /* 0x0020000000007824 */ /* 0x000fe200078e00ff */
[----:B------:R-:W-:-:S04]  /*2bb0*/  LEA R3, R3, 0x37800000, 0x17 ;  /* 0x3780000003037811 */ /* 0x000fc800078eb8ff */
[----:B------:R-:W-:-:S05]  /*2bc0*/  LOP3.LUT R0, R3, R0, R7, 0xfe, !PT ;  /* 0x0000000003007212 */ /* 0x000fca00078efe07 */
[----:B------:R-:W-:-:S04]  /*2bd0*/  FMUL.FTZ R0, R0, 1 ;  /* 0x3f80000000007820 */ /* 0x000fc80000410000 */
[----:B------:R0:W1:Y:S01]  /*2be0*/  F2F.F64.F32 R32, R0 ;  /* 0x0000000000207310 */ /* 0x0000620000201800 */
[----:B------:R-:W-:Y:S05]  /*2bf0*/  BRA `(.L_x_9339) ;  /* 0x0000000000a47947 */ /* 0x000fea0003800000 */
.L_x_9351:
        /* <DEDUP_REMOVED lines=18> */
.L_x_9338:
        /* <DEDUP_REMOVED lines=16> */
.L_x_9360:
[----:B------:R-:W-:Y:S01]  /*2e20*/  CS2R R32, SRZ ;  /* 0x0000000000207805 */ /* 0x000fe2000001ff00 */
[----:B------:R-:W-:Y:S06]  /*2e30*/  BRA `(.L_x_9339) ;  /* 0x0000000000147947 */ /* 0x000fec0003800000 */
.L_x_9359:
[----:B------:R-:W2:Y:S02]  /*2e40*/  LDG.E.64 R32, desc[UR36][R4.64] ;  /* 0x0000002404207981 */ /* 0x000ea4000c1e1b00 */
[----:B--2---:R-:W0:Y:S01]  /*2e50*/  I2F.F64.U64 R32, R32 ;  /* 0x0000002000207312 */ /* 0x004e220000301800 */
[----:B------:R-:W-:Y:S05]  /*2e60*/  BRA `(.L_x_9339) ;  /* 0x0000000000087947 */ /* 0x000fea0003800000 */
.L_x_9358:
[----:B------:R-:W2:Y:S02]  /*2e70*/  LDG.E R4, desc[UR36][R4.64] ;  /* 0x0000002404047981 */ /* 0x000ea4000c1e1900 */
[----:B--2---:R0:W1:Y:S02]  /*2e80*/  I2F.F64.U32 R32, R4 ;  /* 0x0000000400207312 */ /* 0x0040640000201800 */
.L_x_9339:
[----:B------:R-:W-:Y:S05]  /*2e90*/  BSYNC.RECONVERGENT B6 ;  /* 0x0000000000067941 */ /* 0x000fea0003800200 */
.L_x_9333:
        /* <DEDUP_REMOVED lines=20> */
.L_x_9365:
[----:B------:R-:W2:Y:S02]  /*2fe0*/  LDG.E.U8 R4, desc[UR36][R4.64] ;  /* 0x0000002404047981 */ /* 0x000ea4000c1e1100 */
[----:B--2---:R0:W2:Y:S01]  /*2ff0*/  I2F.F64.U16 R28, R4 ;  /* 0x00000004001c7312 */ /* 0x0040a20000101800 */
[----:B------:R-:W-:Y:S05]  /*3000*/  BRA `(.L_x_9367) ;  /* 0x0000000c00647947 */ /* 0x000fea0003800000 */
.L_x_9364:
        /* <DEDUP_REMOVED lines=9> */
.L_x_9369:
[----:B------:R-:W2:Y:S02]  /*30a0*/  LDG.E R4, desc[UR36][R4.64] ;  /* 0x0000002404047981 */ /* 0x000ea4000c1e1900 */
[----:B--2---:R0:W2:Y:S01]  /*30b0*/  I2F.F64 R28, R4 ;  /* 0x00000004001c7312 */ /* 0x0040a20000201c00 */
[----:B------:R-:W-:Y:S05]  /*30c0*/  BRA `(.L_x_9367) ;  /* 0x0000000c00347947 */ /* 0x000fea0003800000 */
.L_x_9368:
[----:B------:R-:W2:Y:S02]  /*30d0*/  LDG.E.U16 R4, desc[UR36][R4.64] ;  /* 0x0000002404047981 */ /* 0x000ea4000c1e1500 */
[----:B--2---:R0:W2:Y:S01]  /*30e0*/  I2F.F64.S16 R28, R4 ;  /* 0x00000004001c7312 */ /* 0x0040a20000101c00 */
[----:B------:R-:W-:Y:S05]  /*30f0*/  BRA `(.L_x_9367) ;  /* 0x0000000c00287947 */ /* 0x000fea0003800000 */
.L_x_9363:
        /* <DEDUP_REMOVED lines=10> */
.L_x_9371:
[----:B-1-3--:R-:W2:Y:S02]  /*31a0*/  LDG.E.U16 R0, desc[UR36][R4.64] ;  /* 0x0000002404007981 */ /* 0x00aea4000c1e1500 */
[----:B--2---:R-:W-:-:S05]  /*31b0*/  HADD2.F32 R0, -RZ, R0.H0_H0 ;  /* 0x20000000ff007230 */ /* 0x004fca0000004100 */
[----:B------:R-:W-:-:S04]  /*31c0*/  FMUL.FTZ R0, R0, 1 ;  /* 0x3f80000000007820 */ /* 0x000fc80000410000 */
[----:B------:R0:W1:Y:S01]  /*31d0*/  F2F.F64.F32 R28, R0 ;  /* 0x00000000001c7310 */ /* 0x0000620000201800 */
[----:B------:R-:W-:Y:S05]  /*31e0*/  BRA `(.L_x_9367) ;  /* 0x0000000800ec7947 */ /* 0x000fea0003800000 */
.L_x_9370:
        /* <DEDUP_REMOVED lines=10> */
.L_x_9373:
[----:B------:R-:W1:Y:S02]  /*3290*/  LDG.E.U16 R4, desc[UR36][R4.64] ;  /* 0x0000002404047981 */ /* 0x000e64000c1e1500 */
[----:B-1-3--:R-:W-:-:S05]  /*32a0*/  HADD2.F32 R0, -RZ, R4.H0_H0 ;  /* 0x20000004ff007230 */ /* 0x00afca0000004100 */
[----:B------:R-:W-:-:S04]  /*32b0*/  FMUL.FTZ R0, R0, 1 ;  /* 0x3f80000000007820 */ /* 0x000fc80000410000 */
[----:B------:R0:W1:Y:S01]  /*32c0*/  F2F.F64.F32 R28, R0 ;  /* 0x00000000001c7310 */ /* 0x0000620000201800 */
[----:B------:R-:W-:Y:S05]  /*32d0*/  BRA `(.L_x_9367) ;  /* 0x0000000800b07947 */ /* 0x000fea0003800000 */
.L_x_9372:
[----:B------:R0:W5:Y:S01]  /*32e0*/  LDG.E.64 R28, desc[UR36][R4.64] ;  /* 0x00000024041c7981 */ /* 0x000162000c1e1b00 */
[----:B------:R-:W-:Y:S05]  /*32f0*/  BRA `(.L_x_9367) ;  /* 0x0000000800a87947 */ /* 0x000fea0003800000 */
.L_x_9362:
        /* <DEDUP_REMOVED lines=13> */
.L_x_9376:
[----:B------:R0:W5:Y:S01]  /*33d0*/  LDG.E.64 R28, desc[UR36][R4.64] ;  /* 0x00000024041c7981 */ /* 0x000162000c1e1b00 */
[----:B------:R-:W-:Y:S05]  /*33e0*/  BRA `(.L_x_9367) ;  /* 0x00000008006c7947 */ /* 0x000fea0003800000 */
.L_x_9375:
        /* <DEDUP_REMOVED lines=27> */
.L_x_9378:
        /* <DEDUP_REMOVED lines=15> */
.L_x_9377:
[----:B-1-3--:R-:W2:Y:S02]  /*3690*/  LDG.E.U16 R0, desc[UR36][R4.64] ;  /* 0x0000002404007981 */ /* 0x00aea4000c1e1500 */
[----:B--2---:R-:W-:-:S04]  /*36a0*/  IMAD.U32 R0, R0, 0x10000, RZ ;  /* 0x0001000000007824 */ /* 0x004fc800078e00ff */
[----:B------:R-:W-:-:S04]  /*36b0*/  FMUL.FTZ R0, R0, 1 ;  /* 0x3f80000000007820 */ /* 0x000fc80000410000 */
[----:B------:R0:W1:Y:S01]  /*36c0*/  F2F.F64.F32 R28, R0 ;  /* 0x00000000001c7310 */ /* 0x0000620000201800 */
[----:B------:R-:W-:Y:S05]  /*36d0*/  BRA `(.L_x_9367) ;  /* 0x0000000400b07947 */ /* 0x000fea0003800000 */
.L_x_9374:
        /* <DEDUP_REMOVED lines=11> */
.L_x_9381:
        /* <DEDUP_REMOVED lines=21> */
.L_x_9383:
[----:B------:R-:W-:Y:S05]  /*38e0*/  BSYNC.RECONVERGENT B0 ;  /* 0x0000000000007941 */ /* 0x000fea0003800200 */
.L_x_9382:
[----:B------:R-:W-:Y:S01]  /*38f0*/  IMAD.SHL.U32 R0, R0, 0x100000, RZ ;  /* 0x0010000000007824 */ /* 0x000fe200078e00ff */
[----:B------:R-:W-:-:S04]  /*3900*/  LEA R3, R3, 0x3b800000, 0x17 ;  /* 0x3b80000003037811 */ /* 0x000fc800078eb8ff */
[----:B------:R-:W-:-:S05]  /*3910*/  LOP3.LUT R0, R3, R0, R7, 0xfe, !PT ;  /* 0x0000000003007212 */ /* 0x000fca00078efe07 */
[----:B------:R-:W-:-:S04]  /*3920*/  FMUL.FTZ R0, R0, 1 ;  /* 0x3f80000000007820 */ /* 0x000fc80000410000 */
[----:B------:R0:W1:Y:S01]  /*3930*/  F2F.F64.F32 R28, R0 ;  /* 0x00000000001c7310 */ /* 0x0000620000201800 */
[----:B------:R-:W-:Y:S05]  /*3940*/  BRA `(.L_x_9367) ;  /* 0x0000000400147947 */ /* 0x000fea0003800000 */
.L_x_9380:
        /* <DEDUP_REMOVED lines=21> */
.L_x_9385:
[----:B------:R-:W-:Y:S05]  /*3aa0*/  BSYNC.RECONVERGENT B0 ;  /* 0x0000000000007941 */ /* 0x000fea0003800200 */
.L_x_9384:
[----:B------:R-:W-:Y:S01]  /*3ab0*/  IMAD.SHL.U32 R0, R0, 0x200000, RZ ;  /* 0x0020000000007824 */ /* 0x000fe200078e00ff */
[----:B------:R-:W-:-:S04]  /*3ac0*/  LEA R3, R3, 0x37800000, 0x17 ;  /* 0x3780000003037811 */ /* 0x000fc800078eb8ff */
[----:B------:R-:W-:-:S05]  /*3ad0*/  LOP3.LUT R0, R3, R0, R7, 0xfe, !PT ;  /* 0x0000000003007212 */ /* 0x000fca00078efe07 */
[----:B------:R-:W-:-:S04]  /*3ae0*/  FMUL.FTZ R0, R0, 1 ;  /* 0x3f80000000007820 */ /* 0x000fc80000410000 */
[----:B------:R0:W1:Y:S01]  /*3af0*/  F2F.F64.F32 R28, R0 ;  /* 0x00000000001c7310 */ /* 0x0000620000201800 */
[----:B------:R-:W-:Y:S05]  /*3b00*/  BRA `(.L_x_9367) ;  /* 0x0000000000a47947 */ /* 0x000fea0003800000 */
.L_x_9379:
        /* <DEDUP_REMOVED lines=18> */
.L_x_9366:
        /* <DEDUP_REMOVED lines=16> */
.L_x_9388:
[----:B------:R-:W-:Y:S01]  /*3d30*/  CS2R R28, SRZ ;  /* 0x00000000001c7805 */ /* 0x000fe2000001ff00 */
[----:B------:R-:W-:Y:S06]  /*3d40*/  BRA `(.L_x_9367) ;  /* 0x0000000000147947 */ /* 0x000fec0003800000 */
.L_x_9387:
[----:B------:R-:W2:Y:S02]  /*3d50*/  LDG.E.64 R28, desc[UR36][R4.64] ;  /* 0x00000024041c7981 */ /* 0x000ea4000c1e1b00 */
[----:B--2---:R-:W0:Y:S01]  /*3d60*/  I2F.F64.U64 R28, R28 ;  /* 0x0000001c001c7312 */ /* 0x004e220000301800 */
[----:B------:R-:W-:Y:S05]  /*3d70*/  BRA `(.L_x_9367) ;  /* 0x0000000000087947 */ /* 0x000fea0003800000 */
.L_x_9386:
[----:B------:R-:W2:Y:S02]  /*3d80*/  LDG.E R4, desc[UR36][R4.64] ;  /* 0x0000002404047981 */ /* 0x000ea4000c1e1900 */
[----:B--2---:R0:W2:Y:S02]  /*3d90*/  I2F.F64.U32 R28, R4 ;  /* 0x00000004001c7312 */ /* 0x0040a40000201800 */
.L_x_9367:
[----:B------:R-:W-:Y:S05]  /*3da0*/  BSYNC.RECONVERGENT B6 ;  /* 0x0000000000067941 */ /* 0x000fea0003800200 */
.L_x_9361:
[----:B------:R-:W-:-:S07]  /*3db0*/  VIADD R19, R19, 0x80 ;  /* 0x0000008013137836 */ /* 0x000fce0000000000 */
.L_x_9332:
[----:B------:R-:W-:Y:S05]  /*3dc0*/  BSYNC.RECONVERGENT B7 ;  /* 0x0000000000077941 */ /* 0x000fea0003800200 */
.L_x_9331:
        /* <DEDUP_REMOVED lines=26> */
.L_x_9395:
[----:B------:R-:W2:Y:S02]  /*3f70*/  LDG.E.U8 R4, desc[UR36][R4.64] ;  /* 0x0000002404047981 */ /* 0x000ea4000c1e1100 */
[----:B--2---:R0:W1:Y:S01]  /*3f80*/  I2F.F64.U16 R30, R4 ;  /* 0x00000004001e7312 */ /* 0x0040620000101800 */
[----:B------:R-:W-:Y:S05]  /*3f90*/  BRA `(.L_x_9397) ;  /* 0x0000000c00647947 */ /* 0x000fea0003800000 */
.L_x_9394:
        /* <DEDUP_REMOVED lines=9> */
.L_x_9399:
[----:B------:R-:W2:Y:S02]  /*4030*/  LDG.E R4, desc[UR36][R4.64] ;  /* 0x0000002404047981 */ /* 0x000ea4000c1e1900 */
[----:B--2---:R0:W1:Y:S01]  /*4040*/  I2F.F64 R30, R4 ;  /* 0x00000004001e7312 */ /* 0x0040620000201c00 */
[----:B------:R-:W-:Y:S05]  /*4050*/  BRA `(.L_x_9397) ;  /* 0x0000000c00347947 */ /* 0x000fea0003800000 */
.L_x_9398:
[----:B------:R-:W2:Y:S02]  /*4060*/  LDG.E.U16 R4, desc[UR36][R4.64] ;  /* 0x0000002404047981 */ /* 0x000ea4000c1e1500 */
[----:B--2---:R0:W1:Y:S01]  /*4070*/  I2F.F64.S16 R30, R4 ;  /* 0x00000004001e7312 */ /* 0x0040620000101c00 */
[----:B------:R-:W-:Y:S05]  /*4080*/  BRA `(.L_x_9397) ;  /* 0x0000000c00287947 */ /* 0x000fea0003800000 */
.L_x_9393:
        /* <DEDUP_REMOVED lines=10> */
.L_x_9401:
[----:B---3--:R-:W3:Y:S02]  /*4130*/  LDG.E.U16 R0, desc[UR36][R4.64] ;  /* 0x0000002404007981 */ /* 0x008ee4000c1e1500 */
[----:B---3--:R-:W-:-:S05]  /*4140*/  HADD2.F32 R0, -RZ, R0.H0_H0 ;  /* 0x20000000ff007230 */ /* 0x008fca0000004100 */
[----:B------:R-:W-:-:S04]  /*4150*/  FMUL.FTZ R0, R0, 1 ;  /* 0x3f80000000007820 */ /* 0x000fc80000410000 */
[----:B------:R0:W1:Y:S01]  /*4160*/  F2F.F64.F32 R30, R0 ;  /* 0x00000000001e7310 */ /* 0x0000620000201800 */
[----:B------:R-:W-:Y:S05]  /*4170*/  BRA `(.L_x_9397) ;  /* 0x0000000800ec7947 */ /* 0x000fea0003800000 */
.L_x_9400:
        /* <DEDUP_REMOVED lines=10> */
.L_x_9403:
[----:B------:R-:W3:Y:S02]  /*4220*/  LDG.E.U16 R4, desc[UR36][R4.64] ;  /* 0x0000002404047981 */ /* 0x000ee4000c1e1500 */
[----:B---3--:R-:W-:-:S05]  /*4230*/  HADD2.F32 R0, -RZ, R4.H0_H0 ;  /* 0x20000004ff007230 */ /* 0x008fca0000004100 */
[----:B------:R-:W-:-:S04]  /*4240*/  FMUL.FTZ R0, R0, 1 ;  /* 0x3f80000000007820 */ /* 0x000fc80000410000 */
[----:B------:R0:W1:Y:S01]  /*4250*/  F2F.F64.F32 R30, R0 ;  /* 0x00000000001e7310 */ /* 0x0000620000201800 */
[----:B------:R-:W-:Y:S05]  /*4260*/  BRA `(.L_x_9397) ;  /* 0x0000000800b07947 */ /* 0x000fea0003800000 */
.L_x_9402:
[----:B------:R0:W5:Y:S01]  /*4270*/  LDG.E.64 R30, desc[UR36][R4.64] ;  /* 0x00000024041e7981 */ /* 0x000162000c1e1b00 */
[----:B------:R-:W-:Y:S05]  /*4280*/  BRA `(.L_x_9397) ;  /* 0x0000000800a87947 */ /* 0x000fea0003800000 */
.L_x_9392:
        /* <DEDUP_REMOVED lines=13> */
.L_x_9406:
[----:B------:R0:W5:Y:S01]  /*4360*/  LDG.E.64 R30, desc[UR36][R4.64] ;  /* 0x00000024041e7981 */ /* 0x000162000c1e1b00 */
[----:B------:R-:W-:Y:S05]  /*4370*/  BRA `(.L_x_9397) ;  /* 0x00000008006c7947 */ /* 0x000fea0003800000 */
.L_x_9405:
        /* <DEDUP_REMOVED lines=27> */
.L_x_9408:
        /* <DEDUP_REMOVED lines=15> */
.L_x_9407:
[----:B---3--:R-:W3:Y:S02]  /*4620*/  LDG.E.U16 R0, desc[UR36][R4.64] ;  /* 0x0000002404007981 */ /* 0x008ee4000c1e1500 */
[----:B---3--:R-:W-:-:S04]  /*4630*/  IMAD.U32 R0, R0, 0x10000, RZ ;  /* 0x0001000000007824 */ /* 0x008fc800078e00ff */
[----:B------:R-:W-:-:S04]  /*4640*/  FMUL.FTZ R0, R0, 1 ;  /* 0x3f80000000007820 */ /* 0x000fc80000410000 */
[----:B------:R0:W1:Y:S01]  /*4650*/  F2F.F64.F32 R30, R0 ;  /* 0x00000000001e7310 */ /* 0x0000620000201800 */
[----:B------:R-:W-:Y:S05]  /*4660*/  BRA `(.L_x_9397) ;  /* 0x0000000400b07947 */ /* 0x000fea0003800000 */
.L_x_9404:
        /* <DEDUP_REMOVED lines=11> */
.L_x_9411:
        /* <DEDUP_REMOVED lines=21> */
.L_x_9413:
[----:B------:R-:W-:Y:S05]  /*4870*/  BSYNC.RECONVERGENT B0 ;  /* 0x0000000000007941 */ /* 0x000fea0003800200 */
.L_x_9412:
[----:B------:R-:W-:Y:S01]  /*4880*/  IMAD.SHL.U32 R0, R0, 0x100000, RZ ;  /* 0x0010000000007824 */ /* 0x000fe200078e00ff */
[----:B------:R-:W-:-:S04]  /*4890*/  LEA R3, R3, 0x3b800000, 0x17 ;  /* 0x3b80000003037811 */ /* 0x000fc800078eb8ff */
[----:B------:R-:W-:-:S05]  /*48a0*/  LOP3.LUT R0, R3, R0, R7, 0xfe, !PT ;  /* 0x0000000003007212 */ /* 0x000fca00078efe07 */
[----:B------:R-:W-:-:S04]  /*48b0*/  FMUL.FTZ R0, R0, 1 ;  /* 0x3f80000000007820 */ /* 0x000fc80000410000 */
[----:B------:R0:W1:Y:S01]  /*48c0*/  F2F.F64.F32 R30, R0 ;  /* 0x00000000001e7310 */ /* 0x0000620000201800 */
[----:B------:R-:W-:Y:S05]  /*48d0*/  BRA `(.L_x_9397) ;  /* 0x0000000400147947 */ /* 0x000fea0003800000 */
.L_x_9410:
        /* <DEDUP_REMOVED lines=21> */
.L_x_9415:
[----:B------:R-:W-:Y:S05]  /*4a30*/  BSYNC.RECONVERGENT B0 ;  /* 0x0000000000007941 */ /* 0x000fea0003800200 */
.L_x_9414:
[----:B------:R-:W-:Y:S01]  /*4a40*/  IMAD.SHL.U32 R0, R0, 0x200000, RZ ;  /* 0x0020000000007824 */ /* 0x000fe200078e00ff */
[----:B------:R-:W-:-:S04]  /*4a50*/  LEA R3, R3, 0x37800000, 0x17 ;  /* 0x3780000003037811 */ /* 0x000fc800078eb8ff */
[----:B------:R-:W-:-:S05]  /*4a60*/  LOP3.LUT R0, R3, R0, R7, 0xfe, !PT ;  /* 0x0000000003007212 */ /* 0x000fca00078efe07 */
[----:B------:R-:W-:-:S04]  /*4a70*/  FMUL.FTZ R0, R0, 1 ;  /* 0x3f80000000007820 */ /* 0x000fc80000410000 */
[----:B------:R0:W1:Y:S01]  /*4a80*/  F2F.F64.F32 R30, R0 ;  /* 0x00000000001e7310 */ /* 0x0000620000201800 */
[----:B------:R-:W-:Y:S05]  /*4a90*/  BRA `(.L_x_9397) ;  /* 0x0000000000a47947 */ /* 0x000fea0003800000 */
.L_x_9409:
        /* <DEDUP_REMOVED lines=18> */
.L_x_9396:
        /* <DEDUP_REMOVED lines=16> */
.L_x_9418:
[----:B------:R-:W-:Y:S01]  /*4cc0*/  CS2R R30, SRZ ;  /* 0x00000000001e7805 */ /* 0x000fe2000001ff00 */
[----:B------:R-:W-:Y:S06]  /*4cd0*/  BRA `(.L_x_9397) ;  /* 0x0000000000147947 */ /* 0x000fec0003800000 */
.L_x_9417:
[----:B------:R-:W2:Y:S02]  /*4ce0*/  LDG.E.64 R30, desc[UR36][R4.64] ;  /* 0x00000024041e7981 */ /* 0x000ea4000c1e1b00 */
[----:B--2---:R-:W0:Y:S01]  /*4cf0*/  I2F.F64.U64 R30, R30 ;  /* 0x0000001e001e7312 */ /* 0x004e220000301800 */
[----:B------:R-:W-:Y:S05]  /*4d00*/  BRA `(.L_x_9397) ;  /* 0x0000000000087947 */ /* 0x000fea0003800000 */
.L_x_9416:
[----:B------:R-:W2:Y:S02]  /*4d10*/  LDG.E R4, desc[UR36][R4.64] ;  /* 0x0000002404047981 */ /* 0x000ea4000c1e1900 */
[----:B--2---:R0:W1:Y:S02]  /*4d20*/  I2F.F64.U32 R30, R4 ;  /* 0x00000004001e7312 */ /* 0x0040640000201800 */
.L_x_9397:
[----:B------:R-:W-:Y:S05]  /*4d30*/  BSYNC.RECONVERGENT B6 ;  /* 0x0000000000067941 */ /* 0x000fea0003800200 */
.L_x_9391:
[----:B0-----:R-:W0:Y:S01]  /*4d40*/  LDC.64 R4, c[0x0][0x398] ;  /* 0x0000e600ff047b82 */ /* 0x001e220000000a00 */
[----:B------:R-:W3:Y:S01]  /*4d50*/  LDCU UR5, c[0x0][0x3ac] ;  /* 0x00007580ff0577ac */ /* 0x000ee20008000800 */
[----:B------:R-:W-:Y:S01]  /*4d60*/  BSSY.RECONVERGENT B6, `(.L_x_9419) ;  /* 0x00000ee000067945 */ /* 0x000fe20003800200 */
[----:B------:R-:W-:-:S04]  /*4d70*/  UPRMT UR4, UR39, 0x9910, URZ ;  /* 0x0000991027047896 */ /* 0x000fc800080000ff */
[----:B------:R-:W-:Y:S01]  /*4d80*/  UISETP.GT.AND UP0, UPT, UR4, 0x9, UPT ;  /* 0x000000090400788c */ /* 0x000fe2000bf04270 */
[----:B---3--:R-:W-:-:S05]  /*4d90*/  IMAD R3, R16, UR5, RZ ;  /* 0x0000000510037c24 */ /* 0x008fca000f8e02ff */
        /* <DEDUP_REMOVED lines=12> */
[----:B---3--:R0:W3:Y:S01]  /*4e60*/  I2F.F64.S16 R24, R4 ;  /* 0x0000000400187312 */ /* 0x0080e20000101c00 */
[----:B------:R-:W-:Y:S05]  /*4e70*/  BRA `(.L_x_9425) ;  /* 0x0000000c00707947 */ /* 0x000fea0003800000 */
.L_x_9423:
[----:B------:R-:W3:Y:S02]  /*4e80*/  LDG.E.U8 R4, desc[UR36][R4.64] ;  /* 0x0000002404047981 */ /* 0x000ee4000c1e1100 */
[----:B---3--:R0:W3:Y:S01]  /*4e90*/  I2F.F64.U16 R24, R4 ;  /* 0x0000000400187312 */ /* 0x0080e20000101800 */
[----:B------:R-:W-:Y:S05]  /*4ea0*/  BRA `(.L_x_9425) ;  /* 0x0000000c00647947 */ /* 0x000fea0003800000 */
.L_x_9422:
        /* <DEDUP_REMOVED lines=9> */
.L_x_9427:
[----:B------:R-:W3:Y:S02]  /*4f40*/  LDG.E R4, desc[UR36][R4.64] ;  /* 0x0000002404047981 */ /* 0x000ee4000c1e1900 */
[----:B---3--:R0:W3:Y:S01]  /*4f50*/  I2F.F64 R24, R4 ;  /* 0x0000000400187312 */ /* 0x0080e20000201c00 */
[----:B------:R-:W-:Y:S05]  /*4f60*/  BRA `(.L_x_9425) ;  /* 0x0000000c00347947 */ /* 0x000fea0003800000 */
.L_x_9426:
[----:B------:R-:W3:Y:S02]  /*4f70*/  LDG.E.U16 R4, desc[UR36][R4.64] ;  /* 0x0000002404047981 */ /* 0x000ee4000c1e1500 */
[----:B---3--:R0:W3:Y:S01]  /*4f80*/  I2F.F64.S16 R24, R4 ;  /* 0x0000000400187312 */ /* 0x0080e20000101c00 */
[----:B------:R-:W-:Y:S05]  /*4f90*/  BRA `(.L_x_9425) ;  /* 0x0000000c00287947 */ /* 0x000fea0003800000 */
.L_x_9421:
        /* <DEDUP_REMOVED lines=10> */
.L_x_9429:
[----:B------:R-:W3:Y:S02]  /*5040*/  LDG.E.U16 R0, desc[UR36][R4.64] ;  /* 0x0000002404007981 */ /* 0x000ee4000c1e1500 */
[----:B---3--:R-:W-:-:S05]  /*5050*/  HADD2.F32 R0, -RZ, R0.H0_H0 ;  /* 0x20000000ff007230 */ /* 0x008fca0000004100 */
[----:B------:R-:W-:-:S04]  /*5060*/  FMUL.FTZ R0, R0, 1 ;  /* 0x3f80000000007820 */ /* 0x000fc80000410000 */
[----:B------:R0:W3:Y:S01]  /*5070*/  F2F.F64.F32 R24, R0 ;  /* 0x0000000000187310 */ /* 0x0000e20000201800 */
[----:B------:R-:W-:Y:S05]  /*5080*/  BRA `(.L_x_9425) ;  /* 0x0000000800ec7947 */ /* 0x000fea0003800000 */
.L_x_9428:
        /* <DEDUP_REMOVED lines=10> */
.L_x_9431:
[----:B------:R-:W3:Y:S02]  /*5130*/  LDG.E.U16 R4, desc[UR36][R4.64] ;  /* 0x0000002404047981 */ /* 0x000ee4000c1e1500 */
[----:B---3--:R-:W-:-:S05]  /*5140*/  HADD2.F32 R0, -RZ, R4.H0_H0 ;  /* 0x20000004ff007230 */ /* 0x008fca0000004100 */
[----:B------:R-:W-:-:S04]  /*5150*/  FMUL.FTZ R0, R0, 1 ;  /* 0x3f80000000007820 */ /* 0x000fc80000410000 */
[----:B------:R0:W3:Y:S01]  /*5160*/  F2F.F64.F32 R24, R0 ;  /* 0x0000000000187310 */ /* 0x0000e20000201800 */
[----:B------:R-:W-:Y:S05]  /*5170*/  BRA `(.L_x_9425) ;  /* 0x0000000800b07947 */ /* 0x000fea0003800000 */
.L_x_9430:
[----:B------:R0:W5:Y:S01]  /*5180*/  LDG.E.64 R24, desc[UR36][R4.64] ;  /* 0x0000002404187981 */ /* 0x000162000c1e1b00 */
[----:B------:R-:W-:Y:S05]  /*5190*/  BRA `(.L_x_9425) ;  /* 0x0000000800a87947 */ /* 0x000fea0003800000 */
.L_x_9420:
        /* <DEDUP_REMOVED lines=13> */
.L_x_9434:
[----:B------:R0:W5:Y:S01]  /*5270*/  LDG.E.64 R24, desc[UR36][R4.64] ;  /* 0x0000002404187981 */ /* 0x000162000c1e1b00 */
[----:B------:R-:W-:Y:S05]  /*5280*/  BRA `(.L_x_9425) ;  /* 0x00000008006c7947 */ /* 0x000fea0003800000 */
.L_x_9433:
        /* <DEDUP_REMOVED lines=27> */
.L_x_9436:
        /* <DEDUP_REMOVED lines=15> */
.L_x_9435:
[----:B------:R-:W3:Y:S02]  /*5530*/  LDG.E.U16 R0, desc[UR36][R4.64] ;  /* 0x0000002404007981 */ /* 0x000ee4000c1e1500 */
[----:B---3--:R-:W-:-:S04]  /*5540*/  IMAD.U32 R0, R0, 0x10000, RZ ;  /* 0x0001000000007824 */ /* 0x008fc800078e00ff */
[----:B------:R-:W-:-:S04]  /*5550*/  FMUL.FTZ R0, R0, 1 ;  /* 0x3f80000000007820 */ /* 0x000fc80000410000 */
[----:B------:R0:W3:Y:S01]  /*5560*/  F2F.F64.F32 R24, R0 ;  /* 0x0000000000187310 */ /* 0x0000e20000201800 */
[----:B------:R-:W-:Y:S05]  /*5570*/  BRA `(.L_x_9425) ;  /* 0x0000000400b07947 */ /* 0x000fea0003800000 */
.L_x_9432:
        /* <DEDUP_REMOVED lines=9> */
[----:B---3--:R0:W3:Y:S01]  /*5610*/  I2F.F64.U16 R24, R4 ;  /* 0x0000000400187312 */ /* 0x0080e20000101800 */
[----:B------:R-:W-:Y:S05]  /*5620*/  BRA `(.L_x_9425) ;  /* 0x0000000400847947 */ /* 0x000fea0003800000 */
.L_x_9439:
        /* <DEDUP_REMOVED lines=21> */
.L_x_9441:
[----:B------:R-:W-:Y:S05]  /*5780*/  BSYNC.RECONVERGENT B0 ;  /* 0x0000000000007941 */ /* 0x000fea0003800200 */
.L_x_9440:
[----:B------:R-:W-:Y:S01]  /*5790*/  IMAD.SHL.U32 R0, R0, 0x100000, RZ ;  /* 0x0010000000007824 */ /* 0x000fe200078e00ff */
[----:B------:R-:W-:-:S04]  /*57a0*/  LEA R3, R3, 0x3b800000, 0x17 ;  /* 0x3b80000003037811 */ /* 0x000fc800078eb8ff */
[----:B------:R-:W-:-:S05]  /*57b0*/  LOP3.LUT R0, R3, R0, R7, 0xfe, !PT ;  /* 0x0000000003007212 */ /* 0x000fca00078efe07 */
[----:B------:R-:W-:-:S04]  /*57c0*/  FMUL.FTZ R0, R0, 1 ;  /* 0x3f80000000007820 */ /* 0x000fc80000410000 */
[----:B------:R0:W3:Y:S01]  /*57d0*/  F2F.F64.F32 R24, R0 ;  /* 0x0000000000187310 */ /* 0x0000e20000201800 */
[----:B------:R-:W-:Y:S05]  /*57e0*/  BRA `(.L_x_9425) ;  /* 0x0000000400147947 */ /* 0x000fea0003800000 */
.L_x_9438:
        /* <DEDUP_REMOVED lines=21> */
.L_x_9443:
[----:B------:R-:W-:Y:S05]  /*5940*/  BSYNC.RECONVERGENT B0 ;  /* 0x0000000000007941 */ /* 0x000fea0003800200 */
.L_x_9442:
[----:B------:R-:W-:Y:S01]  /*5950*/  IMAD.SHL.U32 R0, R0, 0x200000, RZ ;  /* 0x0020000000007824 */ /* 0x000fe200078e00ff */
[----:B------:R-:W-:-:S04]  /*5960*/  LEA R3, R3, 0x37800000, 0x17 ;  /* 0x3780000003037811 */ /* 0x000fc800078eb8ff */
[----:B------:R-:W-:-:S05]  /*5970*/  LOP3.LUT R0, R3, R0, R7, 0xfe, !PT ;  /* 0x0000000003007212 */ /* 0x000fca00078efe07 */
[----:B------:R-:W-:-:S04]  /*5980*/  FMUL.FTZ R0, R0, 1 ;  /* 0x3f80000000007820 */ /* 0x000fc80000410000 */
[----:B------:R0:W3:Y:S01]  /*5990*/  F2F.F64.F32 R24, R0 ;  /* 0x0000000000187310 */ /* 0x0000e20000201800 */
[----:B------:R-:W-:Y:S05]  /*59a0*/  BRA `(.L_x_9425) ;  /* 0x0000000000a47947 */ /* 0x000fea0003800000 */
.L_x_9437:
        /* <DEDUP_REMOVED lines=18> */
.L_x_9424:
[----:B------:R-:W-:Y:S01]  /*5ad0*/  MOV R14, 0x0 ;  /* 0x00000000000e7802 */ /* 0x000fe20000000f00 */
[----:B------:R-:W0:Y:S01]  /*5ae0*/  LDCU.64 UR4, c[0x4][0x1a8] ;  /* 0x01003500ff0477ac */ /* 0x000e220008000a00 */
[----:B------:R-:W-:Y:S02]  /*5af0*/  IMAD.MOV.U32 R8, RZ, RZ, 0x4e ;  /* 0x0000004eff087424 */ /* 0x000fe400078e00ff */
[----:B------:R-:W-:Y:S01]  /*5b00*/  IMAD.MOV.U32 R12, RZ, RZ, 0x1 ;  /* 0x00000001ff0c7424 */ /* 0x000fe200078e00ff */
[----:B------:R-:W3:Y:S01]  /*5b10*/  LDCU.64 UR6, c[0x4][0x1b0] ;  /* 0x01003600ff0677ac */ /* 0x000ee20008000a00 */
[----:B------:R-:W1:Y:S01]  /*5b20*/  LDC.64 R14, c[0x4][R14] ;  /* 0x010000000e0e7b82 */ /* 0x000e620000000a00 */
[----:B------:R-:W-:Y:S01]  /*5b30*/  IMAD.MOV.U32 R13, RZ, RZ, RZ ;  /* 0x000000ffff0d7224 */ /* 0x000fe200078e00ff */
[----:B------:R-:W2:Y:S01]  /*5b40*/  LDCU.64 UR8, c[0x4][0x60] ;  /* 0x01000c00ff0877ac */ /* 0x000ea20008000a00 */
[----:B0-----:R-:W-:Y:S02]  /*5b50*/  IMAD.U32 R4, RZ, RZ, UR4 ;  /* 0x00000004ff047e24 */ /* 0x001fe4000f8e00ff */
[----:B------:R-:W-:-:S02]  /*5b60*/  IMAD.U32 R5, RZ, RZ, UR5 ;  /* 0x00000005ff057e24 */ /* 0x000fc4000f8e00ff */
[----:B---3--:R-:W-:Y:S02]  /*5b70*/  IMAD.U32 R6, RZ, RZ, UR6 ;  /* 0x00000006ff067e24 */ /* 0x008fe4000f8e00ff */
[----:B------:R-:W-:Y:S02]  /*5b80*/  IMAD.U32 R7, RZ, RZ, UR7 ;  /* 0x00000007ff077e24 */ /* 0x000fe4000f8e00ff */
[----:B--2---:R-:W-:Y:S02]  /*5b90*/  IMAD.U32 R10, RZ, RZ, UR8 ;  /* 0x00000008ff0a7e24 */ /* 0x004fe4000f8e00ff */
[----:B------:R-:W-:-:S07]  /*5ba0*/  IMAD.U32 R11, RZ, RZ, UR9 ;  /* 0x00000009ff0b7e24 */ /* 0x000fce000f8e00ff */
[----:B------:R-:W-:-:S07]  /*5bb0*/  LEPC R20, `(.L_x_9446) ;  /* 0x000000001014794e */ /* 0x000fce0000000000 */
[----:B-1--45:R-:W-:Y:S05]  /*5bc0*/  CALL.ABS.NOINC R14 ;  /* 0x000000000e007343 */ /* 0x032fea0003c00000 */
.L_x_9446:
[----:B------:R-:W-:Y:S01]  /*5bd0*/  CS2R R24, SRZ ;  /* 0x0000000000187805 */ /* 0x000fe2000001ff00 */
[----:B------:R-:W-:Y:S06]  /*5be0*/  BRA `(.L_x_9425) ;  /* 0x0000000000147947 */ /* 0x000fec0003800000 */
.L_x_9445:
[----:B------:R-:W3:Y:S02]  /*5bf0*/  LDG.E.64 R24, desc[UR36][R4.64] ;  /* 0x0000002404187981 */ /* 0x000ee4000c1e1b00 */
[----:B---3--:R-:W0:Y:S01]  /*5c00*/  I2F.F64.U64 R24, R24 ;  /* 0x0000001800187312 */ /* 0x008e220000301800 */
[----:B------:R-:W-:Y:S05]  /*5c10*/  BRA `(.L_x_9425) ;  /* 0x0000000000087947 */ /* 0x000fea0003800000 */
.L_x_9444:
[----:B------:R-:W3:Y:S02]  /*5c20*/  LDG.E R4, desc[UR36][R4.64] ;  /* 0x0000002404047981 */ /* 0x000ee4000c1e1900 */
[----:B---3--:R0:W3:Y:S02]  /*5c30*/  I2F.F64.U32 R24, R4 ;  /* 0x0000000400187312 */ /* 0x0080e40000201800 */
.L_x_9425:
[----:B------:R-:W-:Y:S05]  /*5c40*/  BSYNC.RECONVERGENT B6 ;  /* 0x0000000000067941 */ /* 0x000fea0003800200 */
.L_x_9419:
[----:B------:R-:W-:-:S07]  /*5c50*/  VIADD R19, R19, 0x80 ;  /* 0x0000008013137836 */ /* 0x000fce0000000000 */
.L_x_9390:
[----:B------:R-:W-:Y:S05]  /*5c60*/  BSYNC.RECONVERGENT B7 ;  /* 0x0000000000077941 */ /* 0x000fea0003800200 */
.L_x_9389:
        /* <DEDUP_REMOVED lines=26> */
.L_x_9453:
[----:B------:R-:W2:Y:S02]  /*5e10*/  LDG.E.U8 R4, desc[UR36][R4.64] ;  /* 0x0000002404047981 */ /* 0x000ea4000c1e1100 */
[----:B--2---:R0:W1:Y:S01]  /*5e20*/  I2F.F64.U16 R16, R4 ;  /* 0x0000000400107312 */ /* 0x0040620000101800 */
[----:B------:R-:W-:Y:S05]  /*5e30*/  BRA `(.L_x_9455) ;  /* 0x0000000c00647947 */ /* 0x000fea0003800000 */
.L_x_9452:
        /* <DEDUP_REMOVED lines=9> */
.L_x_9457:
[----:B------:R-:W2:Y:S02]  /*5ed0*/  LDG.E R4, desc[UR36][R4.64] ;  /* 0x0000002404047981 */ /* 0x000ea4000c1e1900 */
[----:B--2---:R0:W1:Y:S01]  /*5ee0*/  I2F.F64 R16, R4 ;  /* 0x0000000400107312 */ /* 0x0040620000201c00 */
[----:B------:R-:W-:Y:S05]  /*5ef0*/  BRA `(.L_x_9455) ;  /* 0x0000000c00347947 */ /* 0x000fea0003800000 */
.L_x_9456:
[----:B------:R-:W2:Y:S02]  /*5f00*/  LDG.E.U16 R4, desc[UR36][R4.64] ;  /* 0x0000002404047981 */ /* 0x000ea4000c1e1500 */
[----:B--2---:R0:W1:Y:S01]  /*5f10*/  I2F.F64.S16 R16, R4 ;  /* 0x0000000400107312 */ /* 0x0040620000101c00 */
[----:B------:R-:W-:Y:S05]  /*5f20*/  BRA `(.L_x_9455) ;  /* 0x0000000c00287947 */ /* 0x000fea0003800000 */
.L_x_9451:
        /* <DEDUP_REMOVED lines=10> */
.L_x_9459:
[----:B---3--:R-:W3:Y:S02]  /*5fd0*/  LDG.E.U16 R0, desc[UR36][R4.64] ;  /* 0x0000002404007981 */ /* 0x008ee4000c1e1500 */
[----:B---3--:R-:W-:-:S05]  /*5fe0*/  HADD2.F32 R0, -RZ, R0.H0_H0 ;  /* 0x20000000ff007230 */ /* 0x008fca0000004100 */
[----:B------:R-:W-:-:S04]  /*5ff0*/  FMUL.FTZ R0, R0, 1 ;  /* 0x3f80000000007820 */ /* 0x000fc80000410000 */
[----:B------:R0:W1:Y:S01]  /*6000*/  F2F.F64.F32 R16, R0 ;  /* 0x0000000000107310 */ /* 0x0000620000201800 */
[----:B------:R-:W-:Y:S05]  /*6010*/  BRA `(.L_x_9455) ;  /* 0x0000000800ec7947 */ /* 0x000fea0003800000 */
.L_x_9458:
        /* <DEDUP_REMOVED lines=10> */
.L_x_9461:
[----:B------:R-:W3:Y:S02]  /*60c0*/  LDG.E.U16 R4, desc[UR36][R4.64] ;  /* 0x0000002404047981 */ /* 0x000ee4000c1e1500 */
[----:B---3--:R-:W-:-:S05]  /*60d0*/  HADD2.F32 R0, -RZ, R4.H0_H0 ;  /* 0x20000004ff007230 */ /* 0x008fca0000004100 */
[----:B------:R-:W-:-:S04]  /*60e0*/  FMUL.FTZ R0, R0, 1 ;  /* 0x3f80000000007820 */ /* 0x000fc80000410000 */
[----:B------:R0:W1:Y:S01]  /*60f0*/  F2F.F64.F32 R16, R0 ;  /* 0x0000000000107310 */ /* 0x0000620000201800 */
[----:B------:R-:W-:Y:S05]  /*6100*/  BRA `(.L_x_9455) ;  /* 0x0000000800b07947 */ /* 0x000fea0003800000 */
.L_x_9460:
[----:B------:R0:W5:Y:S01]  /*6110*/  LDG.E.64 R16, desc[UR36][R4.64] ;  /* 0x0000002404107981 */ /* 0x000162000c1e1b00 */
[----:B------:R-:W-:Y:S05]  /*6120*/  BRA `(.L_x_9455) ;  /* 0x0000000800a87947 */ /* 0x000fea0003800000 */
.L_x_9450:
        /* <DEDUP_REMOVED lines=13> */
.L_x_9464:
[----:B------:R0:W5:Y:S01]  /*6200*/  LDG.E.64 R16, desc[UR36][R4.64] ;  /* 0x0000002404107981 */ /* 0x000162000c1e1b00 */
[----:B------:R-:W-:Y:S05]  /*6210*/  BRA `(.L_x_9455) ;  /* 0x00000008006c7947 */ /* 0x000fea0003800000 */
.L_x_9463:
        /* <DEDUP_REMOVED lines=27> */
.L_x_9466:
        /* <DEDUP_REMOVED lines=15> */
.L_x_9465:
[----:B---3--:R-:W3:Y:S02]  /*64c0*/  LDG.E.U16 R0, desc[UR36][R4.64] ;  /* 0x0000002404007981 */ /* 0x008ee4000c1e1500 */
[----:B---3--:R-:W-:-:S04]  /*64d0*/  IMAD.U32 R0, R0, 0x10000, RZ ;  /* 0x0001000000007824 */ /* 0x008fc800078e00ff */
[----:B------:R-:W-:-:S04]  /*64e0*/  FMUL.FTZ R0, R0, 1 ;  /* 0x3f80000000007820 */ /* 0x000fc80000410000 */
[----:B------:R0:W1:Y:S01]  /*64f0*/  F2F.F64.F32 R16, R0 ;  /* 0x0000000000107310 */ /* 0x0000620000201800 */
[----:B------:R-:W-:Y:S05]  /*6500*/  BRA `(.L_x_9455) ;  /* 0x0000000400b07947 */ /* 0x000fea0003800000 */
.L_x_9462:
        /* <DEDUP_REMOVED lines=11> */
.L_x_9469:
        /* <DEDUP_REMOVED lines=21> */
.L_x_9471:
[----:B------:R-:W-:Y:S05]  /*6710*/  BSYNC.RECONVERGENT B0 ;  /* 0x0000000000007941 */ /* 0x000fea0003800200 */
.L_x_9470:
[----:B------:R-:W-:Y:S01]  /*6720*/  IMAD.SHL.U32 R0, R0, 0x100000, RZ ;  /* 0x0010000000007824 */ /* 0x000fe200078e00ff */
[----:B------:R-:W-:-:S04]  /*6730*/  LEA R3, R3, 0x3b800000, 0x17 ;  /* 0x3b80000003037811 */ /* 0x000fc800078eb8ff */
[----:B------:R-:W-:-:S05]  /*6740*/  LOP3.LUT R0, R3, R0, R7, 0xfe, !PT ;  /* 0x0000000003007212 */ /* 0x000fca00078efe07 */
[----:B------:R-:W-:-:S04]  /*6750*/  FMUL.FTZ R0, R0, 1 ;  /* 0x3f80000000007820 */ /* 0x000fc80000410000 */
[----:B------:R0:W1:Y:S01]  /*6760*/  F2F.F64.F32 R16, R0 ;  /* 0x0000000000107310 */ /* 0x0000620000201800 */
[----:B------:R-:W-:Y:S05]  /*6770*/  BRA `(.L_x_9455) ;  /* 0x0000000400147947 */ /* 0x000fea0003800000 */
.L_x_9468:
        /* <DEDUP_REMOVED lines=21> */
.L_x_9473:
[----:B------:R-:W-:Y:S05]  /*68d0*/  BSYNC.RECONVERGENT B0 ;  /* 0x0000000000007941 */ /* 0x000fea0003800200 */
.L_x_9472:
[----:B------:R-:W-:Y:S01]  /*68e0*/  IMAD.SHL.U32 R0, R0, 0x200000, RZ ;  /* 0x0020000000007824 */ /* 0x000fe200078e00ff */
[----:B------:R-:W-:-:S04]  /*68f0*/  LEA R3, R3, 0x37800000, 0x17 ;  /* 0x3780000003037811 */ /* 0x000fc800078eb8ff */
[----:B------:R-:W-:-:S05]  /*6900*/  LOP3.LUT R0, R3, R0, R7, 0xfe, !PT ;  /* 0x0000000003007212 */ /* 0x000fca00078efe07 */
[----:B------:R-:W-:-:S04]  /*6910*/  FMUL.FTZ R0, R0, 1 ;  /* 0x3f80000000007820 */ /* 0x000fc80000410000 */
[----:B------:R0:W1:Y:S01]  /*6920*/  F2F.F64.F32 R16, R0 ;  /* 0x0000000000107310 */ /* 0x0000620000201800 */
[----:B------:R-:W-:Y:S05]  /*6930*/  BRA `(.L_x_9455) ;  /* 0x0000000000a47947 */ /* 0x000fea0003800000 */
.L_x_9467:
        /* <DEDUP_REMOVED lines=18> */
.L_x_9454:
        /* <DEDUP_REMOVED lines=16> */
.L_x_9476:
[----:B------:R-:W-:Y:S01]  /*6b60*/  CS2R R16, SRZ ;  /* 0x0000000000107805 */ /* 0x000fe2000001ff00 */
[----:B------:R-:W-:Y:S06]  /*6b70*/  BRA `(.L_x_9455) ;  /* 0x0000000000147947 */ /* 0x000fec0003800000 */
.L_x_9475:
[----:B------:R-:W2:Y:S02]  /*6b80*/  LDG.E.64 R16, desc[UR36][R4.64] ;  /* 0x0000002404107981 */ /* 0x000ea4000c1e1b00 */
[----:B--2---:R-:W0:Y:S01]  /*6b90*/  I2F.F64.U64 R16, R16 ;  /* 0x0000001000107312 */ /* 0x004e220000301800 */
[----:B------:R-:W-:Y:S05]  /*6ba0*/  BRA `(.L_x_9455) ;  /* 0x0000000000087947 */ /* 0x000fea0003800000 */
.L_x_9474:
[----:B------:R-:W2:Y:S02]  /*6bb0*/  LDG.E R4, desc[UR36][R4.64] ;  /* 0x0000002404047981 */ /* 0x000ea4000c1e1900 */
[----:B--2---:R0:W1:Y:S02]  /*6bc0*/  I2F.F64.U32 R16, R4 ;  /* 0x0000000400107312 */ /* 0x0040640000201800 */
.L_x_9455:
[----:B------:R-:W-:Y:S05]  /*6bd0*/  BSYNC.RECONVERGENT B6 ;  /* 0x0000000000067941 */ /* 0x000fea0003800200 */
.L_x_9449:
[----:B0-----:R-:W0:Y:S01]  /*6be0*/  LDC.64 R4, c[0x0][0x398] ;  /* 0x0000e600ff047b82 */ /* 0x001e220000000a00 */
[----:B------:R-:W3:Y:S01]  /*6bf0*/  LDCU UR5, c[0x0][0x3ac] ;  /* 0x00007580ff0577ac */ /* 0x000ee20008000800 */
        /* <DEDUP_REMOVED lines=17> */
.L_x_9480:
[----:B------:R-:W3:Y:S02]  /*6d10*/  LDG.E.U8 R4, desc[UR36][R4.64] ;  /* 0x0000002404047981 */ /* 0x000ee4000c1e1100 */
[----:B---3--:R0:W3:Y:S01]  /*6d20*/  I2F.F64.U16 R26, R4 ;  /* 0x00000004001a7312 */ /* 0x0080e20000101800 */
[----:B------:R-:W-:Y:S05]  /*6d30*/  BRA `(.L_x_9448) ;  /* 0x0000000c00587947 */ /* 0x000fea0003800000 */
.L_x_9479:
        /* <DEDUP_REMOVED lines=9> */
.L_x_9483:
[----:B------:R-:W3:Y:S02]  /*6dd0*/  LDG.E R4, desc[UR36][R4.64] ;  /* 0x0000002404047981 */ /* 0x000ee4000c1e1900 */
[----:B---3--:R0:W3:Y:S01]  /*6de0*/  I2F.F64 R26, R4 ;  /* 0x00000004001a7312 */ /* 0x0080e20000201c00 */
[----:B------:R-:W-:Y:S05]  /*6df0*/  BRA `(.L_x_9448) ;  /* 0x0000000c00287947 */ /* 0x000fea0003800000 */
.L_x_9482:
[----:B------:R-:W3:Y:S02]  /*6e00*/  LDG.E.U16 R4, desc[UR36][R4.64] ;  /* 0x0000002404047981 */ /* 0x000ee4000c1e1500 */
[----:B---3--:R0:W3:Y:S01]  /*6e10*/  I2F.F64.S16 R26, R4 ;  /* 0x00000004001a7312 */ /* 0x0080e20000101c00 */
[----:B------:R-:W-:Y:S05]  /*6e20*/  BRA `(.L_x_9448) ;  /* 0x0000000c001c7947 */ /* 0x000fea0003800000 */
.L_x_9478:
        /* <DEDUP_REMOVED lines=10> */
.L_x_9485:
[----:B------:R-:W3:Y:S02]  /*6ed0*/  LDG.E.U16 R0, desc[UR36][R4.64] ;  /* 0x0000002404007981 */ /* 0x000ee4000c1e1500 */
[----:B---3--:R-:W-:-:S05]  /*6ee0*/  HADD2.F32 R0, -RZ, R0.H0_H0 ;  /* 0x20000000ff007230 */ /* 0x008fca0000004100 */
[----:B------:R-:W-:-:S04]  /*6ef0*/  FMUL.FTZ R0, R0, 1 ;  /* 0x3f80000000007820 */ /* 0x000fc80000410000 */
[----:B------:R0:W3:Y:S01]  /*6f00*/  F2F.F64.F32 R26, R0 ;  /* 0x00000000001a7310 */ /* 0x0000e20000201800 */
[----:B------:R-:W-:Y:S05]  /*6f10*/  BRA `(.L_x_9448) ;  /* 0x0000000800e07947 */ /* 0x000fea0003800000 */
.L_x_9484:
        /* <DEDUP_REMOVED lines=10> */
.L_x_9487:
[----:B------:R-:W3:Y:S02]  /*6fc0*/  LDG.E.U16 R4, desc[UR36][R4.64] ;  /* 0x0000002404047981 */ /* 0x000ee4000c1e1500 */
[----:B---3--:R-:W-:-:S05]  /*6fd0*/  HADD2.F32 R0, -RZ, R4.H0_H0 ;  /* 0x20000004ff007230 */ /* 0x008fca0000004100 */
[----:B------:R-:W-:-:S04]  /*6fe0*/  FMUL.FTZ R0, R0, 1 ;  /* 0x3f80000000007820 */ /* 0x000fc80000410000 */
[----:B------:R0:W3:Y:S01]  /*6ff0*/  F2F.F64.F32 R26, R0 ;  /* 0x00000000001a7310 */ /* 0x0000e20000201800 */
[----:B------:R-:W-:Y:S05]  /*7000*/  BRA `(.L_x_9448) ;  /* 0x0000000800a47947 */ /* 0x000fea0003800000 */
.L_x_9486:
[----:B------:R0:W5:Y:S01]  /*7010*/  LDG.E.64 R26, desc[UR36][R4.64] ;  /* 0x00000024041a7981 */ /* 0x000162000c1e1b00 */
[----:B------:R-:W-:Y:S05]  /*7020*/  BRA `(.L_x_9448) ;  /* 0x00000008009c7947 */ /* 0x000fea0003800000 */
.L_x_9477:
        /* <DEDUP_REMOVED lines=13> */
.L_x_9490:
[----:B------:R0:W5:Y:S01]  /*7100*/  LDG.E.64 R26, desc[UR36][R4.64] ;  /* 0x00000024041a7981 */ /* 0x000162000c1e1b00 */
[----:B------:R-:W-:Y:S05]  /*7110*/  BRA `(.L_x_9448) ;  /* 0x0000000800607947 */ /* 0x000fea0003800000 */
.L_x_9489:
        /* <DEDUP_REMOVED lines=27> */
.L_x_9492:
        /* <DEDUP_REMOVED lines=15> */
.L_x_9491:
[----:B------:R-:W3:Y:S02]  /*73c0*/  LDG.E.U16 R0, desc[UR36][R4.64] ;  /* 0x0000002404007981 */ /* 0x000ee4000c1e1500 */
[----:B---3--:R-:W-:-:S04]  /*73d0*/  IMAD.U32 R0, R0, 0x10000, RZ ;  /* 0x0001000000007824 */ /* 0x008fc800078e00ff */
[----:B------:R-:W-:-:S04]  /*73e0*/  FMUL.FTZ R0, R0, 1 ;  /* 0x3f80000000007820 */ /* 0x000fc80000410000 */
[----:B------:R0:W3:Y:S01]  /*73f0*/  F2F.F64.F32 R26, R0 ;  /* 0x00000000001a7310 */ /* 0x0000e20000201800 */
[----:B------:R-:W-:Y:S05]  /*7400*/  BRA `(.L_x_9448) ;  /* 0x0000000400a47947 */ /* 0x000fea0003800000 */
.L_x_9488:
        /* <DEDUP_REMOVED lines=11> */
.L_x_9495:
[----:B------:R-:W3:Y:S02]  /*74c0*/  LDG.E.U8 R4, desc[UR36][R4.64] ;  /* 0x0000002404047981 */ /* 0x000ee4000c1e1100 */
        /* <DEDUP_REMOVED lines=19> */
.L_x_9497:
[----:B------:R-:W-:Y:S05]  /*7600*/  BSYNC.RECONVERGENT B0 ;  /* 0x0000000000007941 */ /* 0x000fea0003800200 */
.L_x_9496:
[----:B------:R-:W-:Y:S01]  /*7610*/  IMAD.SHL.U32 R0, R0, 0x100000, RZ ;  /* 0x0010000000007824 */ /* 0x000fe200078e00ff */
[----:B------:R-:W-:-:S04]  /*7620*/  LEA R3, R3, 0x3b800000, 0x17 ;  /* 0x3b80000003037811 */ /* 0x000fc800078eb8ff */
[----:B------:R-:W-:-:S05]  /*7630*/  LOP3.LUT R0, R3, R0, R7, 0xfe, !PT ;  /* 0x0000000003007212 */ /* 0x000fca00078efe07 */
[----:B------:R-:W-:-:S04]  /*7640*/  FMUL.FTZ R0, R0, 1 ;  /* 0x3f80000000007820 */ /* 0x000fc80000410000 */
[----:B------:R0:W3:Y:S01]  /*7650*/  F2F.F64.F32 R26, R0 ;  /* 0x00000000001a7310 */ /* 0x0000e20000201800 */
[----:B------:R-:W-:Y:S05]  /*7660*/  BRA `(.L_x_9448) ;  /* 0x00000004000c7947 */ /* 0x000fea0003800000 */
.L_x_9494:
        /* <DEDUP_REMOVED lines=20> */
.L_x_9499:
[----:B------:R-:W-:Y:S05]  /*77b0*/  BSYNC.RECONVERGENT B0 ;  /* 0x0000000000007941 */ /* 0x000fea0003800200 */
.L_x_9498:
[----:B------:R-:W-:Y:S01]  /*77c0*/  IMAD.SHL.U32 R0, R0, 0x200000, RZ ;  /* 0x0020000000007824 */ /* 0x000fe200078e00ff */
[----:B------:R-:W-:-:S04]  /*77d0*/  LEA R3, R3, 0x37800000, 0x17 ;  /* 0x3780000003037811 */ /* 0x000fc800078eb8ff */
[----:B------:R-:W-:-:S05]  /*77e0*/  LOP3.LUT R0, R3, R0, R7, 0xfe, !PT ;  /* 0x0000000003007212 */ /* 0x000fca00078efe07 */
[----:B------:R-:W-:-:S04]  /*77f0*/  FMUL.FTZ R0, R0, 1 ;  /* 0x3f80000000007820 */ /* 0x000fc80000410000 */
[----:B------:R0:W3:Y:S01]  /*7800*/  F2F.F64.F32 R26, R0 ;  /* 0x00000000001a7310 */ /* 0x0000e20000201800 */
[----:B------:R-:W-:Y:S05]  /*7810*/  BRA `(.L_x_9448) ;  /* 0x0000000000a07947 */ /* 0x000fea0003800000 */
.L_x_9493:
        /* <DEDUP_REMOVED lines=18> */
.L_x_9481:
        /* <DEDUP_REMOVED lines=16> */
.L_x_9502:
[----:B------:R-:W-:Y:S05]  /*7a40*/  BRA `(.L_x_9448) ;  /* 0x0000000000147947 */ /* 0x000fea0003800000 */
.L_x_9501:
[----:B------:R-:W3:Y:S02]  /*7a50*/  LDG.E.64 R26, desc[UR36][R4.64] ;  /* 0x00000024041a7981 */ /* 0x000ee4000c1e1b00 */
[----:B---3--:R-:W0:Y:S01]  /*7a60*/  I2F.F64.U64 R26, R26 ;  /* 0x0000001a001a7312 */ /* 0x008e220000301800 */
[----:B------:R-:W-:Y:S05]  /*7a70*/  BRA `(.L_x_9448) ;  /* 0x0000000000087947 */ /* 0x000fea0003800000 */
.L_x_9500:
[----:B------:R-:W3:Y:S02]  /*7a80*/  LDG.E R4, desc[UR36][R4.64] ;  /* 0x0000002404047981 */ /* 0x000ee4000c1e1900 */
[----:B---3--:R0:W3:Y:S02]  /*7a90*/  I2F.F64.U32 R26, R4 ;  /* 0x00000004001a7312 */ /* 0x0080e40000201800 */
.L_x_9448:
[----:B------:R-:W-:Y:S05]  /*7aa0*/  BSYNC.RECONVERGENT B7 ;  /* 0x0000000000077941 */ /* 0x000fea0003800200 */
.L_x_9447:
[----:B------:R-:W3:Y:S01]  /*7ab0*/  LDC.U8 R19, c[0x0][0x3b0] ;  /* 0x0000ec00ff137b82 */ /* 0x000ee20000000000 */
[----:B------:R-:W-:Y:S01]  /*7ac0*/  ISETP.GE.AND P0, PT, R23, R2, PT ;  /* 0x000000021700720c */ /* 0x000fe20003f06270 */
[----:B------:R-:W-:Y:S04]  /*7ad0*/  BSSY.RECONVERGENT B7, `(.L_x_9503) ;  /* 0x0000343000077945 */ /* 0x000fe80003800200 */
[----:B------:R-:W-:Y:S01]  /*7ae0*/  BSSY.RELIABLE B6, `(.L_x_9504) ;  /* 0x000022f000067945 */ /* 0x000fe20003800100 */
[----:B012-45:R-:W-:Y:S02]  /*7af0*/  DMUL R4, R34, R36 ;  /* 0x0000002422047228 */ /* 0x037fe40000000000 */
[----:B------:R-:W-:Y:S02]  /*7b00*/  DMUL R28, R28, R32 ;  /* 0x000000201c1c7228 */ /* 0x000fe40000000000 */
[----:B---3--:R-:W-:-:S02]  /*7b10*/  DMUL R24, R24, R30 ;  /* 0x0000001e18187228 */ /* 0x008fc40000000000 */
[----:B------:R-:W-:Y:S01]  /*7b20*/  DMUL R16, R16, R26 ;  /* 0x0000001a10107228 */ /* 0x000fe20000000000 */
[----:B------:R-:W-:Y:S10]  /*7b30*/  @P0 BRA `(.L_x_9505) ;  /* 0x0000002000980947 */ /* 0x000ff40003800000 */
        /* <DEDUP_REMOVED lines=22> */
.L_x_9509:
[----:B------:R-:W0:Y:S02]  /*7ca0*/  F2I.S64.F64.TRUNC R4, R4 ;  /* 0x0000000400047311 */ /* 0x000e24000030d900 */
[----:B0-----:R-:W-:-:S05]  /*7cb0*/  IMAD.MOV.U32 R3, RZ, RZ, R4 ;  /* 0x000000ffff037224 */ /* 0x001fca00078e0004 */
[----:B------:R0:W-:Y:S01]  /*7cc0*/  STG.E.U8 desc[UR36][R8.64], R3 ;  /* 0x0000000308007986 */ /* 0x0001e2000c101124 */
[----:B------:R-:W-:Y:S05]  /*7cd0*/  BRA `(.L_x_9511) ;  /* 0x0000000c00dc7947 */ /* 0x000fea0003800000 */
.L_x_9508:
        /* <DEDUP_REMOVED lines=9> */
.L_x_9513:
[----:B------:R-:W0:Y:S02]  /*7d70*/  F2I.F64.TRUNC R5, R4 ;  /* 0x0000000400057311 */ /* 0x000e24000030d100 */
[----:B0-----:R0:W-:Y:S01]  /*7d80*/  STG.E desc[UR36][R8.64], R5 ;  /* 0x0000000508007986 */ /* 0x0011e2000c101924 */
[----:B------:R-:W-:Y:S05]  /*7d90*/  BRA `(.L_x_9511) ;  /* 0x0000000c00ac7947 */ /* 0x000fea0003800000 */
.L_x_9512:
[----:B------:R-:W0:Y:S02]  /*7da0*/  F2I.F64.TRUNC R5, R4 ;  /* 0x0000000400057311 */ /* 0x000e24000030d100 */
[----:B0-----:R0:W-:Y:S01]  /*7db0*/  STG.E.U16 desc[UR36][R8.64], R5 ;  /* 0x0000000508007986 */ /* 0x0011e2000c101524 */
[----:B------:R-:W-:Y:S05]  /*7dc0*/  BRA `(.L_x_9511) ;  /* 0x0000000c00a07947 */ /* 0x000fea0003800000 */
.L_x_9507:
        /* <DEDUP_REMOVED lines=13> */
.L_x_9515:
        /* <DEDUP_REMOVED lines=8> */
.L_x_9514:
        /* <DEDUP_REMOVED lines=14> */
.L_x_9517:
        /* <DEDUP_REMOVED lines=9> */
.L_x_9516:
[----:B------:R0:W-:Y:S01]  /*8090*/  STG.E.64 desc[UR36][R8.64], R4 ;  /* 0x0000000408007986 */ /* 0x0001e2000c101b24 */
[----:B------:R-:W-:Y:S05]  /*80a0*/  BRA `(.L_x_9511) ;  /* 0x0000000800e87947 */ /* 0x000fea0003800000 */
.L_x_9506:
        /* <DEDUP_REMOVED lines=12> */
.L_x_9520:
[----:B------:R-:W-:-:S05]  /*8170*/  CS2R R6, SRZ ;  /* 0x0000000000067805 */ /* 0x000fca000001ff00 */
[----:B------:R0:W-:Y:S01]  /*8180*/  STG.E.128 desc[UR36][R8.64], R4 ;  /* 0x0000000408007986 */ /* 0x0001e2000c101d24 */
[----:B------:R-:W-:Y:S05]  /*8190*/  BRA `(.L_x_9511) ;  /* 0x0000000800ac7947 */ /* 0x000fea0003800000 */
.L_x_9519:
        /* <DEDUP_REMOVED lines=23> */
.L_x_9524:
[----:B------:R-:W-:Y:S05]  /*8310*/  BSYNC.RECONVERGENT B0 ;  /* 0x0000000000007941 */ /* 0x000fea0003800200 */
.L_x_9523:
[----:B------:R-:W-:-:S05]  /*8320*/  LOP3.LUT R7, R0, 0x80, R7, 0xf8, !PT ;  /* 0x0000008000077812 */ /* 0x000fca00078ef807 */
[----:B------:R0:W-:Y:S01]  /*8330*/  STG.E.U8 desc[UR36][R8.64], R7 ;  /* 0x0000000708007986 */ /* 0x0001e2000c101124 */
[----:B------:R-:W-:Y:S05]  /*8340*/  BRA `(.L_x_9511) ;  /* 0x0000000800407947 */ /* 0x000fea0003800000 */
.L_x_9522:
        /* <DEDUP_REMOVED lines=19> */
.L_x_9526:
[----:B------:R-:W-:Y:S05]  /*8480*/  BSYNC.RECONVERGENT B0 ;  /* 0x0000000000007941 */ /* 0x000fea0003800200 */
.L_x_9525:
[----:B------:R-:W-:-:S05]  /*8490*/  LOP3.LUT R7, R0, 0x80, R7, 0xf8, !PT ;  /* 0x0000008000077812 */ /* 0x000fca00078ef807 */
[----:B------:R0:W-:Y:S01]  /*84a0*/  STG.E.U8 desc[UR36][R8.64], R7 ;  /* 0x0000000708007986 */ /* 0x0001e2000c101124 */
[----:B------:R-:W-:Y:S05]  /*84b0*/  BRA `(.L_x_9511) ;  /* 0x0000000400e47947 */ /* 0x000fea0003800000 */
.L_x_9521:
        /* <DEDUP_REMOVED lines=8> */
.L_x_9518:
        /* <DEDUP_REMOVED lines=11> */
.L_x_9529:
        /* <DEDUP_REMOVED lines=17> */
.L_x_9532:
[----:B------:R-:W-:-:S04]  /*8700*/  SHF.R.U32.HI R0, RZ, 0x14, R7 ;  /* 0x00000014ff007819 */ /* 0x000fc80000011607 */
[----:B------:R-:W-:-:S04]  /*8710*/  LOP3.LUT R0, R0, 0x1, RZ, 0xc0, !PT ;  /* 0x0000000100007812 */ /* 0x000fc800078ec0ff */
[----:B------:R-:W-:-:S04]  /*8720*/  IADD3 R0, PT, PT, R7, 0x487ffff, R0 ;  /* 0x0487ffff07007810 */ /* 0x000fc80007ffe000 */
[----:B------:R-:W-:-:S04]  /*8730*/  SHF.R.U32.HI R0, RZ, 0x14, R0 ;  /* 0x00000014ff007819 */ /* 0x000fc80000011600 */
[----:B------:R-:W-:-:S07]  /*8740*/  LOP3.LUT R3, R0, 0xff, RZ, 0xc0, !PT ;  /* 0x000000ff00037812 */ /* 0x000fce00078ec0ff */
.L_x_9533:
[----:B------:R-:W-:-:S04]  /*8750*/  SHF.R.U32.HI R0, RZ, 0x18, R7 ;  /* 0x00000018ff007819 */ /* 0x000fc80000011607 */
[----:B------:R-:W-:-:S07]  /*8760*/  LOP3.LUT R0, R3, 0x80, R0, 0xf8, !PT ;  /* 0x0000008003007812 */ /* 0x000fce00078ef800 */
.L_x_9531:
[----:B------:R-:W-:Y:S05]  /*8770*/  BSYNC.RECONVERGENT B0 ;  /* 0x0000000000007941 */ /* 0x000fea0003800200 */
.L_x_9530:
[----:B------:R0:W-:Y:S01]  /*8780*/  STG.E.U8 desc[UR36][R8.64], R0 ;  /* 0x0000000008007986 */ /* 0x0001e2000c101124 */
[----:B------:R-:W-:Y:S05]  /*8790*/  BRA `(.L_x_9511) ;  /* 0x00000004002c7947 */ /* 0x000fea0003800000 */
.L_x_9528:
        /* <DEDUP_REMOVED lines=17> */
.L_x_9536:
[----:B------:R-:W-:-:S04]  /*88b0*/  SHF.R.U32.HI R0, RZ, 0x15, R7 ;  /* 0x00000015ff007819 */ /* 0x000fc80000011607 */
[----:B------:R-:W-:-:S04]  /*88c0*/  LOP3.LUT R0, R0, 0x1, RZ, 0xc0, !PT ;  /* 0x0000000100007812 */ /* 0x000fc800078ec0ff */
[----:B------:R-:W-:-:S04]  /*88d0*/  IADD3 R0, PT, PT, R7, 0x88fffff, R0 ;  /* 0x088fffff07007810 */ /* 0x000fc80007ffe000 */
[----:B------:R-:W-:-:S04]  /*88e0*/  SHF.R.U32.HI R0, RZ, 0x15, R0 ;  /* 0x00000015ff007819 */ /* 0x000fc80000011600 */
[----:B------:R-:W-:-:S07]  /*88f0*/  LOP3.LUT R3, R0, 0xff, RZ, 0xc0, !PT ;  /* 0x000000ff00037812 */ /* 0x000fce00078ec0ff */
.L_x_9537:
[----:B------:R-:W-:-:S04]  /*8900*/  SHF.R.U32.HI R0, RZ, 0x18, R7 ;  /* 0x00000018ff007819 */ /* 0x000fc80000011607 */
[----:B------:R-:W-:-:S07]  /*8910*/  LOP3.LUT R0, R3, 0x80, R0, 0xf8, !PT ;  /* 0x0000008003007812 */ /* 0x000fce00078ef800 */
.L_x_9535:
[----:B------:R-:W-:Y:S05]  /*8920*/  BSYNC.RECONVERGENT B0 ;  /* 0x0000000000007941 */ /* 0x000fea0003800200 */
.L_x_9534:
[----:B------:R0:W-:Y:S01]  /*8930*/  STG.E.U8 desc[UR36][R8.64], R0 ;  /* 0x0000000008007986 */ /* 0x0001e2000c101124 */
[----:B------:R-:W-:Y:S05]  /*8940*/  BRA `(.L_x_9511) ;  /* 0x0000000000c07947 */ /* 0x000fea0003800000 */
.L_x_9527:
[----:B------:R-:W-:-:S13]  /*8950*/  ISETP.NE.AND P0, PT, R0, 0x1c, PT ;  /* 0x0000001c0000780c */ /* 0x000fda0003f05270 */
[----:B------:R-:W-:Y:S05]  /*8960*/  @!P0 BRA `(.L_x_9538) ;  /* 0x0000000000b08947 */ /* 0x000fea0003800000 */
[----:B------:R-:W-:-:S13]  /*8970*/  ISETP.NE.AND P0, PT, R0, 0x1d, PT ;  /* 0x0000001d0000780c */ /* 0x000fda0003f05270 */
[----:B------:R-:W-:Y:S05]  /*8980*/  @!P0 BRA `(.L_x_9539) ;  /* 0x00000000009c8947 */ /* 0x000fea0003800000 */
[----:B------:R-:W-:-:S13]  /*8990*/  ISETP.NE.AND P0, PT, R0, 0x2c, PT ;  /* 0x0000002c0000780c */ /* 0x000fda0003f05270 */
[----:B------:R-:W-:Y:S05]  /*89a0*/  @!P0 BRA `(.L_x_9540) ;  /* 0x0000000000448947 */ /* 0x000fea0003800000 */
.L_x_9510:
        /* <DEDUP_REMOVED lines=16> */
.L_x_9541:
[----:B------:R-:W-:Y:S05]  /*8ab0*/  BRA `(.L_x_9511) ;  /* 0x0000000000647947 */ /* 0x000fea0003800000 */
.L_x_9540:
        /* <DEDUP_REMOVED lines=20> */
.L_x_9539:
[----:B------:R-:W0:Y:S02]  /*8c00*/  F2I.U64.F64.TRUNC R4, R4 ;  /* 0x0000000400047311 */ /* 0x000e24000030d800 */
[----:B0-----:R0:W-:Y:S01]  /*8c10*/  STG.E.64 desc[UR36][R8.64], R4 ;  /* 0x0000000408007986 */ /* 0x0011e2000c101b24 */
[----:B------:R-:W-:Y:S05]  /*8c20*/  BRA `(.L_x_9511) ;  /* 0x0000000000087947 */ /* 0x000fea0003800000 */
.L_x_9538:
[----:B------:R-:W0:Y:S02]  /*8c30*/  F2I.U32.F64.TRUNC R5, R4 ;  /* 0x0000000400057311 */ /* 0x000e24000030d000 */
[----:B0-----:R0:W-:Y:S02]  /*8c40*/  STG.E desc[UR36][R8.64], R5 ;  /* 0x0000000508007986 */ /* 0x0011e4000c101924 */
.L_x_9511:
[----:B------:R-:W-:-:S13]  /*8c50*/  ISETP.GE.AND P0, PT, R23, R2, PT ;  /* 0x000000021700720c */ /* 0x000fda0003f06270 */
[----:B------:R-:W-:Y:S05]  /*8c60*/  @P0 BREAK.RELIABLE B6 ;  /* 0x0000000000060942 */ /* 0x000fea0003800100 */
[----:B------:R-:W-:Y:S05]  /*8c70*/  @P0 BRA `(.L_x_9542) ;  /* 0x0000002000a00947 */ /* 0x000fea0003800000 */
[----:B------:R-:W2:Y:S01]  /*8c80*/  LDCU UR4, c[0x0][0x3b4] ;  /* 0x00007680ff0477ac */ /* 0x000ea20008000800 */
[----:B0-----:R-:W0:Y:S01]  /*8c90*/  LDC.64 R4, c[0x0][0x388] ;  /* 0x0000e200ff047b82 */ /* 0x001e220000000a00 */
[----:B----4-:R-:W-:Y:S01]  /*8ca0*/  IMAD R0, R18, 0x200, R23 ;  /* 0x0000020012007824 */ /* 0x010fe200078e0217 */
[----:B-1----:R-:W-:-:S03]  /*8cb0*/  PRMT R6, R19, 0x9910, RZ ;  /* 0x0000991013067816 */ /* 0x002fc600000000ff */
        /* <DEDUP_REMOVED lines=17> */
.L_x_9546:
[----:B------:R-:W0:Y:S02]  /*8dd0*/  F2I.S64.F64.TRUNC R28, R28 ;  /* 0x0000001c001c7311 */ /* 0x000e24000030d900 */
[----:B0-----:R-:W-:-:S05]  /*8de0*/  IMAD.MOV.U32 R3, RZ, RZ, R28 ;  /* 0x000000ffff037224 */ /* 0x001fca00078e001c */
[----:B------:R0:W-:Y:S01]  /*8df0*/  STG.E.U8 desc[UR36][R4.64], R3 ;  /* 0x0000000304007986 */ /* 0x0001e2000c101124 */
[----:B------:R-:W-:Y:S05]  /*8e00*/  BRA `(.L_x_9548) ;  /* 0x0000000c00e07947 */ /* 0x000fea0003800000 */
.L_x_9545:
        /* <DEDUP_REMOVED lines=9> */
.L_x_9550:
[----:B------:R-:W0:Y:S02]  /*8ea0*/  F2I.F64.TRUNC R29, R28 ;  /* 0x0000001c001d7311 */ /* 0x000e24000030d100 */
[----:B0-----:R0:W-:Y:S01]  /*8eb0*/  STG.E desc[UR36][R4.64], R29 ;  /* 0x0000001d04007986 */ /* 0x0011e2000c101924 */
[----:B------:R-:W-:Y:S05]  /*8ec0*/  BRA `(.L_x_9548) ;  /* 0x0000000c00b07947 */ /* 0x000fea0003800000 */
.L_x_9549:
[----:B------:R-:W0:Y:S02]  /*8ed0*/  F2I.F64.TRUNC R29, R28 ;  /* 0x0000001c001d7311 */ /* 0x000e24000030d100 */
[----:B0-----:R0:W-:Y:S01]  /*8ee0*/  STG.E.U16 desc[UR36][R4.64], R29 ;  /* 0x0000001d04007986 */ /* 0x0011e2000c101524 */
[----:B------:R-:W-:Y:S05]  /*8ef0*/  BRA `(.L_x_9548) ;  /* 0x0000000c00a47947 */ /* 0x000fea0003800000 */
.L_x_9544:
        /* <DEDUP_REMOVED lines=13> */
.L_x_9552:
        /* <DEDUP_REMOVED lines=8> */
.L_x_9551:
        /* <DEDUP_REMOVED lines=14> */
.L_x_9554:
        /* <DEDUP_REMOVED lines=9> */
.L_x_9553:
[----:B------:R0:W-:Y:S01]  /*91c0*/  STG.E.64 desc[UR36][R4.64], R28 ;  /* 0x0000001c04007986 */ /* 0x0001e2000c101b24 */
[----:B------:R-:W-:Y:S05]  /*91d0*/  BRA `(.L_x_9548) ;  /* 0x0000000800ec7947 */ /* 0x000fea0003800000 */
.L_x_9543:
        /* <DEDUP_REMOVED lines=13> */
.L_x_9558:
        /* <DEDUP_REMOVED lines=22> */
.L_x_9561:
[----:B------:R-:W-:-:S04]  /*9410*/  SHF.R.U32.HI R3, RZ, 0x18, R7 ;  /* 0x00000018ff037819 */ /* 0x000fc80000011607 */
[----:B------:R-:W-:-:S07]  /*9420*/  LOP3.LUT R0, R0, 0x80, R3, 0xf8, !PT ;  /* 0x0000008000007812 */ /* 0x000fce00078ef803 */
.L_x_9560:
[----:B------:R-:W-:Y:S05]  /*9430*/  BSYNC.RECONVERGENT B0 ;  /* 0x0000000000007941 */ /* 0x000fea0003800200 */
.L_x_9559:
[----:B------:R0:W-:Y:S01]  /*9440*/  STG.E.U8 desc[UR36][R4.64], R0 ;  /* 0x0000000004007986 */ /* 0x0001e2000c101124 */
[----:B------:R-:W-:Y:S05]  /*9450*/  BRA `(.L_x_9548) ;  /* 0x00000008004c7947 */ /* 0x000fea0003800000 */
.L_x_9557:
        /* <DEDUP_REMOVED lines=22> */
.L_x_9564:
[----:B------:R-:W-:-:S04]  /*95c0*/  SHF.R.U32.HI R3, RZ, 0x18, R7 ;  /* 0x00000018ff037819 */ /* 0x000fc80000011607 */
[----:B------:R-:W-:-:S07]  /*95d0*/  LOP3.LUT R0, R0, 0x80, R3, 0xf8, !PT ;  /* 0x0000008000007812 */ /* 0x000fce00078ef803 */
.L_x_9563:
[----:B------:R-:W-:Y:S05]  /*95e0*/  BSYNC.RECONVERGENT B0 ;  /* 0x0000000000007941 */ /* 0x000fea0003800200 */
.L_x_9562:
[----:B------:R0:W-:Y:S01]  /*95f0*/  STG.E.U8 desc[UR36][R4.64], R0 ;  /* 0x0000000004007986 */ /* 0x0001e2000c101124 */
[----:B------:R-:W-:Y:S05]  /*9600*/  BRA `(.L_x_9548) ;  /* 0x0000000400e07947 */ /* 0x000fea0003800000 */
.L_x_9556:
        /* <DEDUP_REMOVED lines=26> */
.L_x_9566:
[----:B------:R-:W0:Y:S02]  /*97b0*/  F2I.U64.F64.TRUNC R28, R28 ;  /* 0x0000001c001c7311 */ /* 0x000e24000030d800 */
[----:B0-----:R0:W-:Y:S01]  /*97c0*/  STG.E.64 desc[UR36][R4.64], R28 ;  /* 0x0000001c04007986 */ /* 0x0011e2000c101b24 */
[----:B------:R-:W-:Y:S05]  /*97d0*/  BRA `(.L_x_9548) ;  /* 0x00000004006c7947 */ /* 0x000fea0003800000 */
.L_x_9565:
[----:B------:R-:W0:Y:S02]  /*97e0*/  F2I.U32.F64.TRUNC R29, R28 ;  /* 0x0000001c001d7311 */ /* 0x000e24000030d000 */
[----:B0-----:R0:W-:Y:S01]  /*97f0*/  STG.E desc[UR36][R4.64], R29 ;  /* 0x0000001d04007986 */ /* 0x0011e2000c101924 */
[----:B------:R-:W-:Y:S05]  /*9800*/  BRA `(.L_x_9548) ;  /* 0x0000000400607947 */ /* 0x000fea0003800000 */
.L_x_9555:
        /* <DEDUP_REMOVED lines=10> */
.L_x_9568:
[----:B------:R-:W-:-:S05]  /*98b0*/  CS2R R30, SRZ ;  /* 0x00000000001e7805 */ /* 0x000fca000001ff00 */
[----:B------:R1:W-:Y:S01]  /*98c0*/  STG.E.128 desc[UR36][R4.64], R28 ;  /* 0x0000001c04007986 */ /* 0x0003e2000c101d24 */
[----:B------:R-:W-:Y:S05]  /*98d0*/  BRA `(.L_x_9548) ;  /* 0x00000004002c7947 */ /* 0x000fea0003800000 */
.L_x_9567:
[----:B------:R-:W-:-:S13]  /*98e0*/  ISETP.NE.AND P0, PT, R0, 0xf, PT ;  /* 0x0000000f0000780c */ /* 0x000fda0003f05270 */
[----:B------:R-:W-:Y:S05]  /*98f0*/  @!P0 BRA `(.L_x_9569) ;  /* 0x0000000400088947 */ /* 0x000fea0003800000 */
[----:B------:R-:W-:-:S13]  /*9900*/  ISETP.NE.AND P0, PT, R0, 0x17, PT ;  /* 0x000000170000780c */ /* 0x000fda0003f05270 */
[----:B------:R-:W-:Y:S05]  /*9910*/  @!P0 BRA `(.L_x_9570) ;  /* 0x0000000000a08947 */ /* 0x000fea0003800000 */
[----:B------:R-:W-:-:S13]  /*9920*/  ISETP.NE.AND P0, PT, R0, 0x18, PT ;  /* 0x000000180000780c */ /* 0x000fda0003f05270 */
[----:B------:R-:W-:Y:S05]  /*9930*/  @!P0 BRA `(.L_x_9571) ;  /* 0x0000000000448947 */ /* 0x000fea0003800000 */
.L_x_9547:
        /* <DEDUP_REMOVED lines=16> */
.L_x_9572:
[----:B------:R-:W-:Y:S05]  /*9a40*/  BRA `(.L_x_9548) ;  /* 0x0000000000d07947 */ /* 0x000fea0003800000 */
.L_x_9571:
        /* <DEDUP_REMOVED lines=17> */
.L_x_9574:
[----:B------:R-:W-:Y:S05]  /*9b60*/  BSYNC.RECONVERGENT B0 ;  /* 0x0000000000007941 */ /* 0x000fea0003800200 */
.L_x_9573:
[----:B------:R-:W-:-:S05]  /*9b70*/  LOP3.LUT R3, R0, 0x80, R3, 0xf8, !PT ;  /* 0x0000008000037812 */ /* 0x000fca00078ef803 */
[----:B------:R3:W-:Y:S01]  /*9b80*/  STG.E.U8 desc[UR36][R4.64], R3 ;  /* 0x0000000304007986 */ /* 0x0007e2000c101124 */
[----:B------:R-:W-:Y:S05]  /*9b90*/  BRA `(.L_x_9548) ;  /* 0x00000000007c7947 */ /* 0x000fea0003800000 */
.L_x_9570:
        /* <DEDUP_REMOVED lines=16> */
.L_x_9576:
[----:B------:R-:W-:Y:S01]  /*9ca0*/  IMAD.MOV.U32 R0, RZ, RZ, 0x7f ;  /* 0x0000007fff007424 */ /* 0x000fe200078e00ff */
[----:B------:R-:W-:-:S04]  /*9cb0*/  ISETP.GT.U32.AND P0, PT, R3, 0x7f800000, PT ;  /* 0x7f8000000300780c */ /* 0x000fc80003f04070 */
[----:B------:R-:W-:-:S09]  /*9cc0*/  SEL R0, R0, 0x7c, P0 ;  /* 0x0000007c00007807 */ /* 0x000fd20000000000 */
.L_x_9577:
[----:B------:R-:W-:Y:S05]  /*9cd0*/  BSYNC.RECONVERGENT B0 ;  /* 0x0000000000007941 */ /* 0x000fea0003800200 */
.L_x_9575:
[----:B------:R-:W-:-:S04]  /*9ce0*/  SHF.R.U32.HI R3, RZ, 0x18, R7 ;  /* 0x00000018ff037819 */ /* 0x000fc80000011607 */
[----:B------:R-:W-:-:S05]  /*9cf0*/  LOP3.LUT R3, R0, 0x80, R3, 0xf8, !PT ;  /* 0x0000008000037812 */ /* 0x000fca00078ef803 */
[----:B------:R2:W-:Y:S01]  /*9d00*/  STG.E.U8 desc[UR36][R4.64], R3 ;  /* 0x0000000304007986 */ /* 0x0005e2000c101124 */
[----:B------:R-:W-:Y:S05]  /*9d10*/  BRA `(.L_x_9548) ;  /* 0x00000000001c7947 */ /* 0x000fea0003800000 */
.L_x_9569:
[----:B------:R-:W-:Y:S01]  /*9d20*/  UMOV UR4, 0xf0000000 ;  /* 0xf000000000047882 */ /* 0x000fe20000000000 */
[----:B------:R-:W-:Y:S01]  /*9d30*/  UMOV UR5, 0x380fffff ;  /* 0x380fffff00057882 */ /* 0x000fe20000000000 */
[----:B------:R-:W0:Y:S01]  /*9d40*/  F2F.F32.F64 R0, R28 ;  /* 0x0000001c00007310 */ /* 0x000e220000301000 */
[----:B------:R-:W-:-:S14]  /*9d50*/  DSETP.GEU.AND P0, PT, |R28|, UR4, PT ;  /* 0x000000041c007e2a */ /* 0x000fdc000bf0e200 */
[----:B0-----:R-:W-:-:S05]  /*9d60*/  @!P0 FMUL R0, R0, 1.175494350822287508e-38 ;  /* 0x0080000000008820 */ /* 0x001fca0000400000 */
[----:B------:R-:W-:-:S05]  /*9d70*/  F2FP.BF16.F32.PACK_AB R0, RZ, R0 ;  /* 0x00000000ff00723e */ /* 0x000fca00000010ff */
[----:B------:R4:W-:Y:S02]  /*9d80*/  STG.E.U16 desc[UR36][R4.64], R0 ;  /* 0x0000000004007986 */ /* 0x0009e4000c101524 */
.L_x_9548:
[----:B------:R-:W-:-:S07]  /*9d90*/  VIADD R23, R23, 0x80 ;  /* 0x0000008017177836 */ /* 0x000fce0000000000 */
.L_x_9505:
[----:B------:R-:W-:-:S13]  /*9da0*/  ISETP.GE.AND P0, PT, R23, R2, PT ;  /* 0x000000021700720c */ /* 0x000fda0003f06270 */
[----:B------:R-:W-:Y:S05]  /*9db0*/  @P0 BREAK.RELIABLE B6 ;  /* 0x0000000000060942 */ /* 0x000fea0003800100 */
[----:B------:R-:W-:Y:S05]  /*9dc0*/  @P0 BRA `(.L_x_9542) ;  /* 0x00000010004c0947 */ /* 0x000fea0003800000 */
[----:B------:R-:W-:Y:S05]  /*9dd0*/  BSYNC.RELIABLE B6 ;  /* 0x0000000000067941 */ /* 0x000fea0003800100 */
.L_x_9504:
        /* <DEDUP_REMOVED lines=21> */
.L_x_9581:
[----:B------:R-:W0:Y:S02]  /*9f30*/  F2I.S64.F64.TRUNC R24, R24 ;  /* 0x0000001800187311 */ /* 0x000e24000030d900 */
[----:B0-----:R-:W-:-:S05]  /*9f40*/  IMAD.MOV.U32 R3, RZ, RZ, R24 ;  /* 0x000000ffff037224 */ /* 0x001fca00078e0018 */
[----:B------:R0:W-:Y:S01]  /*9f50*/  STG.E.U8 desc[UR36][R4.64], R3 ;  /* 0x0000000304007986 */ /* 0x0001e2000c101124 */
[----:B------:R-:W-:Y:S05]  /*9f60*/  BRA `(.L_x_9583) ;  /* 0x0000000c00e07947 */ /* 0x000fea0003800000 */
.L_x_9580:
        /* <DEDUP_REMOVED lines=9> */
.L_x_9585:
[----:B------:R-:W0:Y:S02]  /*a000*/  F2I.F64.TRUNC R25, R24 ;  /* 0x0000001800197311 */ /* 0x000e24000030d100 */
[----:B0-----:R0:W-:Y:S01]  /*a010*/  STG.E desc[UR36][R4.64], R25 ;  /* 0x0000001904007986 */ /* 0x0011e2000c101924 */
[----:B------:R-:W-:Y:S05]  /*a020*/  BRA `(.L_x_9583) ;  /* 0x0000000c00b07947 */ /* 0x000fea0003800000 */
.L_x_9584:
[----:B------:R-:W0:Y:S02]  /*a030*/  F2I.F64.TRUNC R25, R24 ;  /* 0x0000001800197311 */ /* 0x000e24000030d100 */
[----:B0-----:R0:W-:Y:S01]  /*a040*/  STG.E.U16 desc[UR36][R4.64], R25 ;  /* 0x0000001904007986 */ /* 0x0011e2000c101524 */
[----:B------:R-:W-:Y:S05]  /*a050*/  BRA `(.L_x_9583) ;  /* 0x0000000c00a47947 */ /* 0x000fea0003800000 */
.L_x_9579:
        /* <DEDUP_REMOVED lines=13> */
.L_x_9587:
        /* <DEDUP_REMOVED lines=8> */
.L_x_9586:
        /* <DEDUP_REMOVED lines=14> */
.L_x_9589:
        /* <DEDUP_REMOVED lines=9> */
.L_x_9588:
[----:B------:R0:W-:Y:S01]  /*a320*/  STG.E.64 desc[UR36][R4.64], R24 ;  /* 0x0000001804007986 */ /* 0x0001e2000c101b24 */
[----:B------:R-:W-:Y:S05]  /*a330*/  BRA `(.L_x_9583) ;  /* 0x0000000800ec7947 */ /* 0x000fea0003800000 */
.L_x_9578:
        /* <DEDUP_REMOVED lines=13> */
.L_x_9593:
        /* <DEDUP_REMOVED lines=22> */
.L_x_9596:
[----:B------:R-:W-:-:S04]  /*a570*/  SHF.R.U32.HI R3, RZ, 0x18, R7 ;  /* 0x00000018ff037819 */ /* 0x000fc80000011607 */
[----:B------:R-:W-:-:S07]  /*a580*/  LOP3.LUT R0, R0, 0x80, R3, 0xf8, !PT ;  /* 0x0000008000007812 */ /* 0x000fce00078ef803 */
.L_x_9595:
[----:B------:R-:W-:Y:S05]  /*a590*/  BSYNC.RECONVERGENT B0 ;  /* 0x0000000000007941 */ /* 0x000fea0003800200 */
.L_x_9594:
[----:B------:R0:W-:Y:S01]  /*a5a0*/  STG.E.U8 desc[UR36][R4.64], R0 ;  /* 0x0000000004007986 */ /* 0x0001e2000c101124 */
[----:B------:R-:W-:Y:S05]  /*a5b0*/  BRA `(.L_x_9583) ;  /* 0x00000008004c7947 */ /* 0x000fea0003800000 */
.L_x_9592:
        /* <DEDUP_REMOVED lines=22> */
.L_x_9599:
[----:B------:R-:W-:-:S04]  /*a720*/  SHF.R.U32.HI R3, RZ, 0x18, R7 ;  /* 0x00000018ff037819 */ /* 0x000fc80000011607 */
[----:B------:R-:W-:-:S07]  /*a730*/  LOP3.LUT R0, R0, 0x80, R3, 0xf8, !PT ;  /* 0x0000008000007812 */ /* 0x000fce00078ef803 */
.L_x_9598:
[----:B------:R-:W-:Y:S05]  /*a740*/  BSYNC.RECONVERGENT B0 ;  /* 0x0000000000007941 */ /* 0x000fea0003800200 */
.L_x_9597:
[----:B------:R0:W-:Y:S01]  /*a750*/  STG.E.U8 desc[UR36][R4.64], R0 ;  /* 0x0000000004007986 */ /* 0x0001e2000c101124 */
[----:B------:R-:W-:Y:S05]  /*a760*/  BRA `(.L_x_9583) ;  /* 0x0000000400e07947 */ /* 0x000fea0003800000 */
.L_x_9591:
        /* <DEDUP_REMOVED lines=26> */
.L_x_9601:
[----:B------:R-:W0:Y:S02]  /*a910*/  F2I.U64.F64.TRUNC R24, R24 ;  /* 0x0000001800187311 */ /* 0x000e24000030d800 */
[----:B0-----:R0:W-:Y:S01]  /*a920*/  STG.E.64 desc[UR36][R4.64], R24 ;  /* 0x0000001804007986 */ /* 0x0011e2000c101b24 */
[----:B------:R-:W-:Y:S05]  /*a930*/  BRA `(.L_x_9583) ;  /* 0x00000004006c7947 */ /* 0x000fea0003800000 */
.L_x_9600:
[----:B------:R-:W0:Y:S02]  /*a940*/  F2I.U32.F64.TRUNC R25, R24 ;  /* 0x0000001800197311 */ /* 0x000e24000030d000 */
[----:B0-----:R0:W-:Y:S01]  /*a950*/  STG.E desc[UR36][R4.64], R25 ;  /* 0x0000001904007986 */ /* 0x0011e2000c101924 */
[----:B------:R-:W-:Y:S05]  /*a960*/  BRA `(.L_x_9583) ;  /* 0x0000000400607947 */ /* 0x000fea0003800000 */
.L_x_9590:
        /* <DEDUP_REMOVED lines=10> */
.L_x_9603:
[----:B------:R-:W-:-:S05]  /*aa10*/  CS2R R26, SRZ ;  /* 0x00000000001a7805 */ /* 0x000fca000001ff00 */
[----:B------:R4:W-:Y:S01]  /*aa20*/  STG.E.128 desc[UR36][R4.64], R24 ;  /* 0x0000001804007986 */ /* 0x0009e2000c101d24 */
[----:B------:R-:W-:Y:S05]  /*aa30*/  BRA `(.L_x_9583) ;  /* 0x00000004002c7947 */ /* 0x000fea0003800000 */
.L_x_9602:
[----:B------:R-:W-:-:S13]  /*aa40*/  ISETP.NE.AND P0, PT, R0, 0xf, PT ;  /* 0x0000000f0000780c */ /* 0x000fda0003f05270 */
[----:B------:R-:W-:Y:S05]  /*aa50*/  @!P0 BRA `(.L_x_9604) ;  /* 0x0000000400088947 */ /* 0x000fea0003800000 */
[----:B------:R-:W-:-:S13]  /*aa60*/  ISETP.NE.AND P0, PT, R0, 0x17, PT ;  /* 0x000000170000780c */ /* 0x000fda0003f05270 */
[----:B------:R-:W-:Y:S05]  /*aa70*/  @!P0 BRA `(.L_x_9605) ;  /* 0x0000000000a08947 */ /* 0x000fea0003800000 */
[----:B------:R-:W-:-:S13]  /*aa80*/  ISETP.NE.AND P0, PT, R0, 0x18, PT ;  /* 0x000000180000780c */ /* 0x000fda0003f05270 */
[----:B------:R-:W-:Y:S05]  /*aa90*/  @!P0 BRA `(.L_x_9606) ;  /* 0x0000000000448947 */ /* 0x000fea0003800000 */
.L_x_9582:
        /* <DEDUP_REMOVED lines=16> */
.L_x_9607:
[----:B------:R-:W-:Y:S05]  /*aba0*/  BRA `(.L_x_9583) ;  /* 0x0000000000d07947 */ /* 0x000fea0003800000 */
.L_x_9606:
        /* <DEDUP_REMOVED lines=17> */
.L_x_9609:
[----:B------:R-:W-:Y:S05]  /*acc0*/  BSYNC.RECONVERGENT B0 ;  /* 0x0000000000007941 */ /* 0x000fea0003800200 */
.L_x_9608:
[----:B------:R-:W-:-:S05]  /*acd0*/  LOP3.LUT R3, R0, 0x80, R3, 0xf8, !PT ;  /* 0x0000008000037812 */ /* 0x000fca00078ef803 */
[----:B------:R1:W-:Y:S01]  /*ace0*/  STG.E.U8 desc[UR36][R4.64], R3 ;  /* 0x0000000304007986 */ /* 0x0003e2000c101124 */
[----:B------:R-:W-:Y:S05]  /*acf0*/  BRA `(.L_x_9583) ;  /* 0x00000000007c7947 */ /* 0x000fea0003800000 */
.L_x_9605:
        /* <DEDUP_REMOVED lines=16> */
.L_x_9611:
[----:B------:R-:W-:Y:S01]  /*ae00*/  IMAD.MOV.U32 R0, RZ, RZ, 0x7f ;  /* 0x0000007fff007424 */ /* 0x000fe200078e00ff */
[----:B------:R-:W-:-:S04]  /*ae10*/  ISETP.GT.U32.AND P0, PT, R3, 0x7f800000, PT ;  /* 0x7f8000000300780c */ /* 0x000fc80003f04070 */
[----:B------:R-:W-:-:S09]  /*ae20*/  SEL R0, R0, 0x7c, P0 ;  /* 0x0000007c00007807 */ /* 0x000fd20000000000 */
.L_x_9612:
[----:B------:R-:W-:Y:S05]  /*ae30*/  BSYNC.RECONVERGENT B0 ;  /* 0x0000000000007941 */ /* 0x000fea0003800200 */
.L_x_9610:
[----:B------:R-:W-:-:S04]  /*ae40*/  SHF.R.U32.HI R3, RZ, 0x18, R7 ;  /* 0x00000018ff037819 */ /* 0x000fc80000011607 */
[----:B------:R-:W-:-:S05]  /*ae50*/  LOP3.LUT R3, R0, 0x80, R3, 0xf8, !PT ;  /* 0x0000008000037812 */ /* 0x000fca00078ef803 */
[----:B------:R0:W-:Y:S01]  /*ae60*/  STG.E.U8 desc[UR36][R4.64], R3 ;  /* 0x0000000304007986 */ /* 0x0001e2000c101124 */
[----:B------:R-:W-:Y:S05]  /*ae70*/  BRA `(.L_x_9583) ;  /* 0x00000000001c7947 */ /* 0x000fea0003800000 */
.L_x_9604:
[----:B------:R-:W-:Y:S01]  /*ae80*/  UMOV UR4, 0xf0000000 ;  /* 0xf000000000047882 */ /* 0x000fe20000000000 */
[----:B------:R-:W-:Y:S01]  /*ae90*/  UMOV UR5, 0x380fffff ;  /* 0x380fffff00057882 */ /* 0x000fe20000000000 */
[----:B------:R-:W0:Y:S01]  /*aea0*/  F2F.F32.F64 R0, R24 ;  /* 0x0000001800007310 */ /* 0x000e220000301000 */
[----:B------:R-:W-:-:S14]  /*aeb0*/  DSETP.GEU.AND P0, PT, |R24|, UR4, PT ;  /* 0x0000000418007e2a */ /* 0x000fdc000bf0e200 */
[----:B0-----:R-:W-:-:S05]  /*aec0*/  @!P0 FMUL R0, R0, 1.175494350822287508e-38 ;  /* 0x0080000000008820 */ /* 0x001fca0000400000 */
[----:B------:R-:W-:-:S05]  /*aed0*/  F2FP.BF16.F32.PACK_AB R0, RZ, R0 ;  /* 0x00000000ff00723e */ /* 0x000fca00000010ff */
[----:B------:R2:W-:Y:S02]  /*aee0*/  STG.E.U16 desc[UR36][R4.64], R0 ;  /* 0x0000000004007986 */ /* 0x0005e4000c101524 */
.L_x_9583:
[----:B------:R-:W-:-:S07]  /*aef0*/  VIADD R23, R23, 0x80 ;  /* 0x0000008017177836 */ /* 0x000fce0000000000 */
.L_x_9542:
[----:B------:R-:W-:Y:S05]  /*af00*/  BSYNC.RECONVERGENT B7 ;  /* 0x0000000000077941 */ /* 0x000fea0003800200 */
.L_x_9503:
[----:B------:R-:W-:-:S13]  /*af10*/  ISETP.GE.AND P0, PT, R23, R2, PT ;  /* 0x000000021700720c */ /* 0x000fda0003f06270 */
[----:B------:R-:W-:Y:S05]  /*af20*/  @P0 EXIT ;  /* 0x000000000000094d */ /* 0x000fea0003800000 */
[----:B0123--:R-:W0:Y:S01]  /*af30*/  LDC.64 R2, c[0x0][0x388] ;  /* 0x0000e200ff027b82 */ /* 0x00fe220000000a00 */
[----:B------:R-:W1:Y:S01]  /*af40*/  LDCU UR4, c[0x0][0x3b4] ;  /* 0x00007680ff0477ac */ /* 0x000e620008000800 */
[----:B----4-:R-:W-:Y:S01]  /*af50*/  PRMT R0, R19, 0x9910, RZ ;  /* 0x0000991013007816 */ /* 0x010fe200000000ff */
        /* <DEDUP_REMOVED lines=17> */
.L_x_9616:
[----:B------:R-:W0:Y:S02]  /*b070*/  F2I.S64.F64.TRUNC R16, R16 ;  /* 0x0000001000107311 */ /* 0x000e24000030d900 */
[----:B0-----:R-:W-:-:S05]  /*b080*/  IMAD.MOV.U32 R5, RZ, RZ, R16 ;  /* 0x000000ffff057224 */ /* 0x001fca00078e0010 */
[----:B------:R-:W-:Y:S01]  /*b090*/  STG.E.U8 desc[UR36][R2.64], R5 ;  /* 0x0000000502007986 */ /* 0x000fe2000c101124 */
[----:B------:R-:W-:Y:S05]  /*b0a0*/  EXIT ;  /* 0x000000000000794d */ /* 0x000fea0003800000 */
.L_x_9615:
        /* <DEDUP_REMOVED lines=9> */
.L_x_9619:
[----:B------:R-:W0:Y:S02]  /*b140*/  F2I.F64.TRUNC R17, R16 ;  /* 0x0000001000117311 */ /* 0x000e24000030d100 */
[----:B0-----:R-:W-:Y:S01]  /*b150*/  STG.E desc[UR36][R2.64], R17 ;  /* 0x0000001102007986 */ /* 0x001fe2000c101924 */
[----:B------:R-:W-:Y:S05]  /*b160*/  EXIT ;  /* 0x000000000000794d */ /* 0x000fea0003800000 */
.L_x_9618:
[----:B------:R-:W0:Y:S02]  /*b170*/  F2I.F64.TRUNC R17, R16 ;  /* 0x0000001000117311 */ /* 0x000e24000030d100 */
[----:B0-----:R-:W-:Y:S01]  /*b180*/  STG.E.U16 desc[UR36][R2.64], R17 ;  /* 0x0000001102007986 */ /* 0x001fe2000c101524 */
[----:B------:R-:W-:Y:S05]  /*b190*/  EXIT ;  /* 0x000000000000794d */ /* 0x000fea0003800000 */
.L_x_9614:
        /* <DEDUP_REMOVED lines=13> */
.L_x_9621:
        /* <DEDUP_REMOVED lines=8> */
.L_x_9620:
        /* <DEDUP_REMOVED lines=14> */
.L_x_9623:
        /* <DEDUP_REMOVED lines=9> */
.L_x_9622:
[----:B------:R-:W-:Y:S01]  /*b460*/  STG.E.64 desc[UR36][R2.64], R16 ;  /* 0x0000001002007986 */ /* 0x000fe2000c101b24 */
[----:B------:R-:W-:Y:S05]  /*b470*/  EXIT ;  /* 0x000000000000794d */ /* 0x000fea0003800000 */
.L_x_9613:
        /* <DEDUP_REMOVED lines=13> */
.L_x_9627:
        /* <DEDUP_REMOVED lines=22> */
.L_x_9630:
[----:B------:R-:W-:-:S04]  /*b6b0*/  SHF.R.U32.HI R5, RZ, 0x18, R5 ;  /* 0x00000018ff057819 */ /* 0x000fc80000011605 */
[----:B------:R-:W-:-:S07]  /*b6c0*/  LOP3.LUT R0, R0, 0x80, R5, 0xf8, !PT ;  /* 0x0000008000007812 */ /* 0x000fce00078ef805 */
.L_x_9629:
[----:B------:R-:W-:Y:S05]  /*b6d0*/  BSYNC.RECONVERGENT B0 ;  /* 0x0000000000007941 */ /* 0x000fea0003800200 */
.L_x_9628:
[----:B------:R-:W-:Y:S01]  /*b6e0*/  STG.E.U8 desc[UR36][R2.64], R0 ;  /* 0x0000000002007986 */ /* 0x000fe2000c101124 */
[----:B------:R-:W-:Y:S05]  /*b6f0*/  EXIT ;  /* 0x000000000000794d */ /* 0x000fea0003800000 */
.L_x_9626:
        /* <DEDUP_REMOVED lines=22> */
.L_x_9633:
[----:B------:R-:W-:-:S04]  /*b860*/  SHF.R.U32.HI R5, RZ, 0x18, R5 ;  /* 0x00000018ff057819 */ /* 0x000fc80000011605 */
[----:B------:R-:W-:-:S07]  /*b870*/  LOP3.LUT R0, R0, 0x80, R5, 0xf8, !PT ;  /* 0x0000008000007812 */ /* 0x000fce00078ef805 */
.L_x_9632:
[----:B------:R-:W-:Y:S05]  /*b880*/  BSYNC.RECONVERGENT B0 ;  /* 0x0000000000007941 */ /* 0x000fea0003800200 */
.L_x_9631:
[----:B------:R-:W-:Y:S01]  /*b890*/  STG.E.U8 desc[UR36][R2.64], R0 ;  /* 0x0000000002007986 */ /* 0x000fe2000c101124 */
[----:B------:R-:W-:Y:S05]  /*b8a0*/  EXIT ;  /* 0x000000000000794d */ /* 0x000fea0003800000 */
.L_x_9625:
        /* <DEDUP_REMOVED lines=26> */
.L_x_9635:
[----:B------:R-:W0:Y:S02]  /*ba50*/  F2I.U64.F64.TRUNC R16, R16 ;  /* 0x0000001000107311 */ /* 0x000e24000030d800 */
[----:B0-----:R-:W-:Y:S01]  /*ba60*/  STG.E.64 desc[UR36][R2.64], R16 ;  /* 0x0000001002007986 */ /* 0x001fe2000c101b24 */
[----:B------:R-:W-:Y:S05]  /*ba70*/  EXIT ;  /* 0x000000000000794d */ /* 0x000fea0003800000 */
.L_x_9634:
[----:B------:R-:W0:Y:S02]  /*ba80*/  F2I.U32.F64.TRUNC R17, R16 ;  /* 0x0000001000117311 */ /* 0x000e24000030d000 */
[----:B0-----:R-:W-:Y:S01]  /*ba90*/  STG.E desc[UR36][R2.64], R17 ;  /* 0x0000001102007986 */ /* 0x001fe2000c101924 */
[----:B------:R-:W-:Y:S05]  /*baa0*/  EXIT ;  /* 0x000000000000794d */ /* 0x000fea0003800000 */
.L_x_9624:
        /* <DEDUP_REMOVED lines=10> */
.L_x_9637:
[----:B------:R-:W-:-:S05]  /*bb50*/  CS2R R18, SRZ ;  /* 0x0000000000127805 */ /* 0x000fca000001ff00 */
[----:B------:R-:W-:Y:S01]  /*bb60*/  STG.E.128 desc[UR36][R2.64], R16 ;  /* 0x0000001002007986 */ /* 0x000fe2000c101d24 */
[----:B------:R-:W-:Y:S05]  /*bb70*/  EXIT ;  /* 0x000000000000794d */ /* 0x000fea0003800000 */
.L_x_9636:
[----:B------:R-:W-:-:S13]  /*bb80*/  ISETP.NE.AND P0, PT, R0, 0xf, PT ;  /* 0x0000000f0000780c */ /* 0x000fda0003f05270 */
[----:B------:R-:W-:Y:S05]  /*bb90*/  @!P0 BRA `(.L_x_9638) ;  /* 0x0000000400088947 */ /* 0x000fea0003800000 */
[----:B------:R-:W-:-:S13]  /*bba0*/  ISETP.NE.AND P0, PT, R0, 0x17, PT ;  /* 0x000000170000780c */ /* 0x000fda0003f05270 */
[----:B------:R-:W-:Y:S05]  /*bbb0*/  @!P0 BRA `(.L_x_9639) ;  /* 0x0000000000a08947 */ /* 0x000fea0003800000 */
[----:B------:R-:W-:-:S13]  /*bbc0*/  ISETP.NE.AND P0, PT, R0, 0x18, PT ;  /* 0x000000180000780c */ /* 0x000fda0003f05270 */
[----:B------:R-:W-:Y:S05]  /*bbd0*/  @!P0 BRA `(.L_x_9640) ;  /* 0x0000000000448947 */ /* 0x000fea0003800000 */
.L_x_9617:
        /* <DEDUP_REMOVED lines=16> */
.L_x_9641:
[----:B------:R-:W-:Y:S05]  /*bce0*/  EXIT ;  /* 0x000000000000794d */ /* 0x000fea0003800000 */
.L_x_9640:
        /* <DEDUP_REMOVED lines=17> */
.L_x_9643:
[----:B------:R-:W-:Y:S05]  /*be00*/  BSYNC.RECONVERGENT B0 ;  /* 0x0000000000007941 */ /* 0x000fea0003800200 */
.L_x_9642:
[----:B------:R-:W-:-:S05]  /*be10*/  LOP3.LUT R5, R0, 0x80, R5, 0xf8, !PT ;  /* 0x0000008000057812 */ /* 0x000fca00078ef805 */
[----:B------:R-:W-:Y:S01]  /*be20*/  STG.E.U8 desc[UR36][R2.64], R5 ;  /* 0x0000000502007986 */ /* 0x000fe2000c101124 */
[----:B------:R-:W-:Y:S05]  /*be30*/  EXIT ;  /* 0x000000000000794d */ /* 0x000fea0003800000 */
.L_x_9639:
        /* <DEDUP_REMOVED lines=16> */
.L_x_9645:
[----:B------:R-:W-:Y:S01]  /*bf40*/  IMAD.MOV.U32 R0, RZ, RZ, 0x7f ;  /* 0x0000007fff007424 */ /* 0x000fe200078e00ff */
[----:B------:R-:W-:-:S04]  /*bf50*/  ISETP.GT.U32.AND P0, PT, R4, 0x7f800000, PT ;  /* 0x7f8000000400780c */ /* 0x000fc80003f04070 */
[----:B------:R-:W-:-:S09]  /*bf60*/  SEL R0, R0, 0x7c, P0 ;  /* 0x0000007c00007807 */ /* 0x000fd20000000000 */
.L_x_9646:
[----:B------:R-:W-:Y:S05]  /*bf70*/  BSYNC.RECONVERGENT B0 ;  /* 0x0000000000007941 */ /* 0x000fea0003800200 */
.L_x_9644:
[----:B------:R-:W-:-:S04]  /*bf80*/  SHF.R.U32.HI R5, RZ, 0x18, R5 ;  /* 0x00000018ff057819 */ /* 0x000fc80000011605 */
[----:B------:R-:W-:-:S05]  /*bf90*/  LOP3.LUT R5, R0, 0x80, R5, 0xf8, !PT ;  /* 0x0000008000057812 */ /* 0x000fca00078ef805 */
[----:B------:R-:W-:Y:S01]  /*bfa0*/  STG.E.U8 desc[UR36][R2.64], R5 ;  /* 0x0000000502007986 */ /* 0x000fe2000c101124 */
[----:B------:R-:W-:Y:S05]  /*bfb0*/  EXIT ;  /* 0x000000000000794d */ /* 0x000fea0003800000 */
.L_x_9638:
        /* <DEDUP_REMOVED lines=8> */
.L_x_9647:
        /* <DEDUP_REMOVED lines=12> */
.L_x_17231:


//--------------------- .text._ZN2at6native18elementwise_kernelILi128ELi2EZNS0_22gpu_kernel_impl_nocastINS0_13BinaryFunctorIdddNS0_15binary_internal10MulFunctorIdEEEEEEvRNS_18TensorIteratorBaseERKT_EUliE_EEviT1_ --------------------------
	.section	.text._ZN2at6native18elementwise_kernelILi128ELi2EZNS0_22gpu_kernel_impl_nocastINS0_13BinaryFunctorIdddNS0_15binary_internal10MulFunctorIdEEEEEEvRNS_18TensorIteratorBaseERKT_EUliE_EEviT1_,"ax",@progbits
	.align	128
        .global         _ZN2at6native18elementwise_kernelILi128ELi2EZNS0_22gpu_kernel_impl_nocastINS0_13BinaryFunctorIdddNS0_15binary_internal10MulFunctorIdEEEEEEvRNS_18TensorIteratorBaseERKT_EUliE_EEviT1_
        .type           _ZN2at6native18elementwise_kernelILi128ELi2EZNS0_22gpu_kernel_impl_nocastINS0_13BinaryFunctorIdddNS0_15binary_internal10MulFunctorIdEEEEEEvRNS_18TensorIteratorBaseERKT_EUliE_EEviT1_,@function
        .size           _ZN2at6native18elementwise_kernelILi128ELi2EZNS0_22gpu_kernel_impl_nocastINS0_13BinaryFunctorIdddNS0_15binary_internal10MulFunctorIdEEEEEEvRNS_18TensorIteratorBaseERKT_EUliE_EEviT1_,(.L_x_17232 - _ZN2at6native18elementwise_kernelILi128ELi2EZNS0_22gpu_kernel_impl_nocastINS0_13BinaryFunctorIdddNS0_15binary_internal10MulFunctorIdEEEEEEvRNS_18TensorIteratorBaseERKT_EUliE_EEviT1_)
        .other          _ZN2at6native18elementwise_kernelILi128ELi2EZNS0_22gpu_kernel_impl_nocastINS0_13BinaryFunctorIdddNS0_15binary_internal10MulFunctorIdEEEEEEvRNS_18TensorIteratorBaseERKT_EUliE_EEviT1_,@"STO_CUDA_ENTRY STV_DEFAULT"
_ZN2at6native18elementwise_kernelILi128ELi2EZNS0_22gpu_kernel_impl_nocastINS0_13BinaryFunctorIdddNS0_15binary_internal10MulFunctorIdEEEEEEvRNS_18TensorIteratorBaseERKT_EUliE_EEviT1_:
.text._ZN2at6native18elementwise_kernelILi128ELi2EZNS0_22gpu_kernel_impl_nocastINS0_13BinaryFunctorIdddNS0_15binary_internal10MulFunctorIdEEEEEEvRNS_18TensorIteratorBaseERKT_EUliE_EEviT1_:
        /* <DEDUP_REMOVED lines=19> */
[----:B--2---:R-:W-:-:S07]  /*0130*/  DMUL R8, R4, R6 ;  /* 0x0000000604087228 */ /* 0x004fce0000000000 */
[----:B0-----:R0:W-:Y:S04]  /*0140*/  STG.E.64 desc[UR6][R10.64], R8 ;  /* 0x000000080a007986 */ /* 0x0011e8000c101b06 */
.L_x_9650:
[----:B------:R-:W-:Y:S05]  /*0150*/  BSYNC.RECONVERGENT B0 ;  /* 0x0000000000007941 */ /* 0x000fea0003800200 */
.L_x_9649:
[----:B------:R-:W-:-:S13]  /*0160*/  ISETP.GE.AND P0, PT, R3, UR4, PT ;  /* 0x0000000403007c0c */ /* 0x000fda000bf06270 */
[----:B------:R-:W-:Y:S05]  /*0170*/  @P0 EXIT ;  /* 0x000000000000094d */ /* 0x000fea0003800000 */
[----:B------:R-:W1:Y:S08]  /*0180*/  LDC.64 R6, c[0x0][0x5f0] ;  /* 0x00017c00ff067b82 */ /* 0x000e700000000a00 */
[----:B------:R-:W2:Y:S01]  /*0190*/  LDC.64 R4, c[0x0][0x5f8] ;  /* 0x00017e00ff047b82 */ /* 0x000ea20000000a00 */
[----:B-1----:R-:W3:Y:S04]  /*01a0*/  LDG.E.64 R2, desc[UR6][R6.64] ;  /* 0x0000000606027981 */ /* 0x002ee8000c1e1b00 */
[----:B--2---:R-:W3:Y:S03]  /*01b0*/  LDG.E.64 R4, desc[UR6][R4.64] ;  /* 0x0000000604047981 */ /* 0x004ee6000c1e1b00 */
[----:B0-----:R-:W0:Y:S01]  /*01c0*/  LDC.64 R8, c[0x0][0x5e8] ;  /* 0x00017a00ff087b82 */ /* 0x001e220000000a00 */
[----:B---3--:R-:W-:-:S07]  /*01d0*/  DMUL R2, R2, R4 ;  /* 0x0000000402027228 */ /* 0x008fce0000000000 */
[----:B0-----:R-:W-:Y:S01]  /*01e0*/  STG.E.64 desc[UR6][R8.64], R2 ;  /* 0x0000000208007986 */ /* 0x001fe2000c101b06 */
[----:B------:R-:W-:Y:S05]  /*01f0*/  EXIT ;  /* 0x000000000000794d */ /* 0x000fea0003800000 */
.L_x_9648:
        /* <DEDUP_REMOVED lines=355> */
.L_x_9653:
[----:B------:R-:W0:Y:S02]  /*1830*/  LDCU.128 UR8, c[0x0][0x5f0] ;  /* 0x0000be00ff0877ac */ /* 0x000e240008000c00 */
[----:B0-----:R-:W-:Y:S02]  /*1840*/  IADD3 R8, P1, PT, R4, UR10, RZ ;  /* 0x0000000a04087c10 */ /* 0x001fe4000ff3e0ff */
[----:B------:R-:W-:Y:S02]  /*1850*/  IADD3 R10, P0, PT, R6, UR8, RZ ;  /* 0x00000008060a7c10 */ /* 0x000fe4000ff1e0ff */
[----:B------:R-:W-:Y:S02]  /*1860*/  IADD3.X R9, PT, PT, RZ, UR11, RZ, P1, !PT ;  /* 0x0000000bff097c10 */ /* 0x000fe40008ffe4ff */
[----:B------:R-:W-:Y:S01]  /*1870*/  IADD3.X R11, PT, PT, RZ, UR9, RZ, P0, !PT ;  /* 0x00000009ff0b7c10 */ /* 0x000fe200087fe4ff */
[----:B------:R-:W0:Y:S03]  /*1880*/  LDCU.64 UR8, c[0x0][0x5e8] ;  /* 0x0000bd00ff0877ac */ /* 0x000e260008000a00 */
[----:B------:R-:W2:Y:S04]  /*1890*/  LDG.E.64 R8, desc[UR6][R8.64] ;  /* 0x0000000608087981 */ /* 0x000ea8000c1e1b00 */
[----:B------:R-:W2:Y:S01]  /*18a0*/  LDG.E.64 R6, desc[UR6][R10.64] ;  /* 0x000000060a067981 */ /* 0x000ea2000c1e1b00 */
[----:B0-----:R-:W-:-:S04]  /*18b0*/  IADD3 R4, P0, PT, R5, UR8, RZ ;  /* 0x0000000805047c10 */ /* 0x001fc8000ff1e0ff */
[----:B------:R-:W-:Y:S02]  /*18c0*/  IADD3.X R5, PT, PT, RZ, UR9, RZ, P0, !PT ;  /* 0x00000009ff057c10 */ /* 0x000fe400087fe4ff */
[----:B------:R-:W-:Y:S01]  /*18d0*/  IADD3 R3, PT, PT, R3, 0x80, RZ ;  /* 0x0000008003037810 */ /* 0x000fe20007ffe0ff */
[----:B--2---:R-:W-:-:S07]  /*18e0*/  DMUL R6, R6, R8 ;  /* 0x0000000806067228 */ /* 0x004fce0000000000 */
[----:B------:R0:W-:Y:S04]  /*18f0*/  STG.E.64 desc[UR6][R4.64], R6 ;  /* 0x0000000604007986 */ /* 0x0001e8000c101b06 */
.L_x_9652:
[----:B------:R-:W-:Y:S05]  /*1900*/  BSYNC.RECONVERGENT B0 ;  /* 0x0000000000007941 */ /* 0x000fea0003800200 */
.L_x_9651:
        /* <DEDUP_REMOVED lines=350> */
.L_x_9654:
        /* <DEDUP_REMOVED lines=10> */
[----:B--2---:R-:W-:-:S07]  /*2f90*/  DMUL R4, R4, R6 ;  /* 0x0000000604047228 */ /* 0x004fce0000000000 */
[----:B------:R-:W-:Y:S01]  /*2fa0*/  STG.E.64 desc[UR6][R2.64], R4 ;  /* 0x0000000402007986 */ /* 0x000fe2000c101b06 */
[----:B------:R-:W-:Y:S05]  /*2fb0*/  EXIT ;  /* 0x000000000000794d */ /* 0x000fea0003800000 */
.L_x_9655:
        /* <DEDUP_REMOVED lines=12> */
.L_x_17232:


//--------------------- .text._ZN2at6native27unrolled_elementwise_kernelINS0_13BinaryFunctorIdddNS0_15binary_internal10MulFunctorIdEEEESt5arrayIPcLm3EELi4E23TrivialOffsetCalculatorILi2EjESA_ILi1EjENS0_6memory15LoadWithoutCastENSD_16StoreWithoutCastEEEviT_T0_T2_T3_T4_T5_ --------------------------
	.section	.text._ZN2at6native27unrolled_elementwise_kernelINS0_13BinaryFunctorIdddNS0_15binary_internal10MulFunctorIdEEEESt5arrayIPcLm3EELi4E23TrivialOffsetCalculatorILi2EjESA_ILi1EjENS0_6memory15LoadWithoutCastENSD_16StoreWithoutCastEEEviT_T0_T2_T3_T4_T5_,"ax",@progbits
	.align	128
        .global         _ZN2at6native27unrolled_elementwise_kernelINS0_13BinaryFunctorIdddNS0_15binary_internal10MulFunctorIdEEEESt5arrayIPcLm3EELi4E23TrivialOffsetCalculatorILi2EjESA_ILi1EjENS0_6memory15LoadWithoutCastENSD_16StoreWithoutCastEEEviT_T0_T2_T3_T4_T5_
        .type           _ZN2at6native27unrolled_elementwise_kernelINS0_13BinaryFunctorIdddNS0_15binary_internal10MulFunctorIdEEEESt5arrayIPcLm3EELi4E23TrivialOffsetCalculatorILi2EjESA_ILi1EjENS0_6memory15LoadWithoutCastENSD_16StoreWithoutCastEEEviT_T0_T2_T3_T4_T5_,@function
        .size           _ZN2at6native27unrolled_elementwise_kernelINS0_13BinaryFunctorIdddNS0_15binary_internal10MulFunctorIdEEEESt5arrayIPcLm3EELi4E23TrivialOffsetCalculatorILi2EjESA_ILi1EjENS0_6memory15LoadWithoutCastENSD_16StoreWithoutCastEEEviT_T0_T2_T3_T4_T5_,(.L_x_17233 - _ZN2at6native27unrolled_elementwise_kernelINS0_13BinaryFunctorIdddNS0_15binary_internal10MulFunctorIdEEEESt5arrayIPcLm3EELi4E23TrivialOffsetCalculatorILi2EjESA_ILi1EjENS0_6memory15LoadWithoutCastENSD_16StoreWithoutCastEEEviT_T0_T2_T3_T4_T5_)
        .other          _ZN2at6native27unrolled_elementwise_kernelINS0_13BinaryFunctorIdddNS0_15binary_internal10MulFunctorIdEEEESt5arrayIPcLm3EELi4E23TrivialOffsetCalculatorILi2EjESA_ILi1EjENS0_6memory15LoadWithoutCastENSD_16StoreWithoutCastEEEviT_T0_T2_T3_T4_T5_,@"STO_CUDA_ENTRY STV_DEFAULT"
_ZN2at6native27unrolled_elementwise_kernelINS0_13BinaryFunctorIdddNS0_15binary_internal10MulFunctorIdEEEESt5arrayIPcLm3EELi4E23TrivialOffsetCalculatorILi2EjESA_ILi1EjENS0_6memory15LoadWithoutCastENSD_16StoreWithoutCastEEEviT_T0_T2_T3_T4_T5_:
.text._ZN2at6native27unrolled_elementwise_kernelINS0_13BinaryFunctorIdddNS0_15binary_internal10MulFunctorIdEEEESt5arrayIPcLm3EELi4E23TrivialOffsetCalculatorILi2EjESA_ILi1EjENS0_6memory15LoadWithoutCastENSD_16StoreWithoutCastEEEviT_T0_T2_T3_T4_T5_:
        /* <DEDUP_REMOVED lines=10> */
[----:B------:R-:W-:Y:S01]  /*00a0*/  CS2R R2, SRZ ;  /* 0x0000000000027805 */ /* 0x000fe2000001ff00 */
[----:B--2---:R-:W-:Y:S01]  /*00b0*/  IMAD.MOV.U32 R23, RZ, RZ, R25 ;  /* 0x000000ffff177224 */ /* 0x004fe200078e0019 */
[----:B------:R-:W-:-:S05]  /*00c0*/  ISETP.GE.AND P1, PT, R25, R22, PT ;  /* 0x000000161900720c */ /* 0x000fca0003f26270 */
[----:B------:R-:W2:Y:S08]  /*00d0*/  LDC.64 R16, c[0x0][0x390] ;  /* 0x0000e400ff107b82 */ /* 0x000eb00000000a00 */
[----:B------:R-:W2:Y:S01]  /*00e0*/  LDC.64 R4, c[0x0][0x398] ;  /* 0x0000e600ff047b82 */ /* 0x000ea20000000a00 */
[----:B------:R-:W-:Y:S01]  /*00f0*/  @!P1 IADD3 R25, PT, PT, R23, 0x80, RZ ;  /* 0x0000008017199810 */ /* 0x000fe20007ffe0ff */
[----:B------:R-:W-:-:S03]  /*0100*/  @!P1 IMAD R7, R0, 0x200, R23 ;  /* 0x0000020000079824 */ /* 0x000fc600078e0217 */
[----:B------:R-:W-:Y:S01]  /*0110*/  ISETP.GE.AND P2, PT, R25, R22, PT ;  /* 0x000000161900720c */ /* 0x000fe20003f46270 */
[C---:B---3--:R-:W-:Y:S02]  /*0120*/  @!P1 IMAD.WIDE.U32 R14, R7.reuse, 0x8, R14 ;  /* 0x00000008070e9825 */ /* 0x048fe400078e000e */
[----:B------:R-:W3:Y:S02]  /*0130*/  LDC.64 R8, c[0x0][0x398] ;  /* 0x0000e600ff087b82 */ /* 0x000ee40000000a00 */
[----:B----4-:R-:W-:Y:S01]  /*0140*/  @!P1 IMAD.WIDE.U32 R28, R7, 0x8, R28 ;  /* 0x00000008071c9825 */ /* 0x010fe200078e001c */
[----:B------:R-:W-:Y:S01]  /*0150*/  CS2R R10, SRZ ;  /* 0x00000000000a7805 */ /* 0x000fe2000001ff00 */
[----:B-1----:R1:W4:Y:S04]  /*0160*/  @!P1 LDG.E.64 R2, desc[UR4][R14.64] ;  /* 0x000000040e029981 */ /* 0x002328000c1e1b00 */
[----:B------:R-:W3:Y:S01]  /*0170*/  LDC.64 R6, c[0x0][0x390] ;  /* 0x0000e400ff067b82 */ /* 0x000ee20000000a00 */
[----:B------:R-:W4:Y:S01]  /*0180*/  @!P1 LDG.E.64 R10, desc[UR4][R28.64] ;  /* 0x000000041c0a9981 */ /* 0x000f22000c1e1b00 */
[----:B------:R-:W-:Y:S01]  /*0190*/  @!P2 IMAD R13, R0, 0x200, R25 ;  /* 0x00000200000da824 */ /* 0x000fe200078e0219 */
[----:B------:R-:W-:-:S04]  /*01a0*/  @!P2 IADD3 R25, PT, PT, R25, 0x80, RZ ;  /* 0x000000801919a810 */ /* 0x000fc80007ffe0ff */
[----:B------:R-:W-:Y:S01]  /*01b0*/  ISETP.GE.AND P3, PT, R25, R22, PT ;  /* 0x000000161900720c */ /* 0x000fe20003f66270 */
[----:B-----5:R-:W-:-:S12]  /*01c0*/  @!P2 IMAD.WIDE.U32 R18, R13, 0x8, R18 ;  /* 0x000000080d12a825 */ /* 0x020fd800078e0012 */
[----:B------:R-:W-:Y:S01]  /*01d0*/  @!P3 LEA R27, R0, R25, 0x9 ;  /* 0x00000019001bb211 */ /* 0x000fe200078e48ff */
[----:B------:R-:W-:-:S05]  /*01e0*/  @!P3 VIADD R25, R25, 0x80 ;  /* 0x000000801919b836 */ /* 0x000fca0000000000 */
[----:B------:R-:W-:Y:S01]  /*01f0*/  ISETP.GE.AND P0, PT, R25, R22, PT ;  /* 0x000000161900720c */ /* 0x000fe20003f06270 */
[----:B0-----:R-:W-:Y:S01]  /*0200*/  @!P2 IMAD.WIDE.U32 R20, R13, 0x8, R20 ;  /* 0x000000080d14a825 */ /* 0x001fe200078e0014 */
[----:B------:R-:W-:-:S06]  /*0210*/  CS2R R12, SRZ ;  /* 0x00000000000c7805 */ /* 0x000fcc000001ff00 */
[----:B------:R0:W5:Y:S01]  /*0220*/  @!P2 LDG.E.64 R12, desc[UR4][R18.64] ;  /* 0x00000004120ca981 */ /* 0x000162000c1e1b00 */
[----:B--2---:R-:W-:Y:S01]  /*0230*/  @!P3 IMAD.WIDE.U32 R16, R27, 0x8, R16 ;  /* 0x000000081b10b825 */ /* 0x004fe200078e0010 */
[----:B-1----:R-:W-:-:S03]  /*0240*/  CS2R R14, SRZ ;  /* 0x00000000000e7805 */ /* 0x002fc6000001ff00 */
[----:B------:R-:W-:Y:S01]  /*0250*/  @!P3 IMAD.WIDE.U32 R26, R27, 0x8, R4 ;  /* 0x000000081b1ab825 */ /* 0x000fe200078e0004 */
[----:B0-----:R-:W-:Y:S02]  /*0260*/  @!P0 LEA R19, R0, R25, 0x9 ;  /* 0x0000001900138211 */ /* 0x001fe400078e48ff */
[----:B------:R-:W-:Y:S02]  /*0270*/  CS2R R4, SRZ ;  /* 0x0000000000047805 */ /* 0x000fe4000001ff00 */
[----:B------:R-:W-:Y:S01]  /*0280*/  CS2R R24, SRZ ;  /* 0x0000000000187805 */ /* 0x000fe2000001ff00 */
[----:B------:R-:W5:Y:S01]  /*0290*/  @!P2 LDG.E.64 R14, desc[UR4][R20.64] ;  /* 0x00000004140ea981 */ /* 0x000f62000c1e1b00 */
[----:B---3--:R-:W-:-:S03]  /*02a0*/  @!P0 IMAD.WIDE.U32 R6, R19, 0x8, R6 ;  /* 0x0000000813068825 */ /* 0x008fc600078e0006 */
[----:B------:R-:W2:Y:S01]  /*02b0*/  @!P3 LDG.E.64 R4, desc[UR4][R16.64] ;  /* 0x000000041004b981 */ /* 0x000ea2000c1e1b00 */
[----:B------:R-:W-:-:S03]  /*02c0*/  @!P0 IMAD.WIDE.U32 R8, R19, 0x8, R8 ;  /* 0x0000000813088825 */ /* 0x000fc600078e0008 */
[----:B------:R-:W2:Y:S04]  /*02d0*/  @!P3 LDG.E.64 R24, desc[UR4][R26.64] ;  /* 0x000000041a18b981 */ /* 0x000ea8000c1e1b00 */
[----:B------:R-:W3:Y:S04]  /*02e0*/  @!P0 LDG.E.64 R6, desc[UR4][R6.64] ;  /* 0x0000000406068981 */ /* 0x000ee8000c1e1b00 */
[----:B------:R-:W3:Y:S01]  /*02f0*/  @!P0 LDG.E.64 R8, desc[UR4][R8.64] ;  /* 0x0000000408088981 */ /* 0x000ee2000c1e1b00 */
[----:B------:R-:W-:Y:S01]  /*0300*/  ISETP.GE.AND P1, PT, R23, R22, PT ;  /* 0x000000161700720c */ /* 0x000fe20003f26270 */
[----:B------:R-:W-:Y:S04]  /*0310*/  BSSY.RECONVERGENT B0, `(.L_x_9656) ;  /* 0x000001c000007945 */ /* 0x000fe80003800200 */
[----:B------:R-:W-:Y:S01]  /*0320*/  BSSY.RELIABLE B1, `(.L_x_9657) ;  /* 0x0000014000017945 */ /* 0x000fe20003800100 */
[----:B----4-:R-:W-:Y:S01]  /*0330*/  DMUL R10, R10, R2 ;  /* 0x000000020a0a7228 */ /* 0x010fe20000000000 */
[----:B------:R-:W-:Y:S01]  /*0340*/  CS2R R2, SRZ ;  /* 0x0000000000027805 */ /* 0x000fe2000001ff00 */
[----:B-----5:R-:W-:-:S02]  /*0350*/  DMUL R12, R14, R12 ;  /* 0x0000000c0e0c7228 */ /* 0x020fc40000000000 */
[----:B--2---:R-:W-:Y:S02]  /*0360*/  DMUL R4, R24, R4 ;  /* 0x0000000418047228 */ /* 0x004fe40000000000 */
[----:B---3--:R-:W-:Y:S01]  /*0370*/  @!P0 DMUL R2, R6, R8 ;  /* 0x0000000806028228 */ /* 0x008fe20000000000 */
[----:B------:R-:W-:Y:S10]  /*0380*/  @P1 BRA `(.L_x_9658) ;  /* 0x0000000000341947 */ /* 0x000ff40003800000 */
[----:B------:R-:W0:Y:S01]  /*0390*/  LDC.64 R6, c[0x0][0x388] ;  /* 0x0000e200ff067b82 */ /* 0x000e220000000a00 */
[----:B------:R-:W-:Y:S01]  /*03a0*/  IMAD R9, R0, 0x200, R23 ;  /* 0x0000020000097824 */ /* 0x000fe200078e0217 */
[----:B------:R-:W-:-:S04]  /*03b0*/  IADD3 R23, PT, PT, R23, 0x80, RZ ;  /* 0x0000008017177810 */ /* 0x000fc80007ffe0ff */
[----:B------:R-:W-:-:S13]  /*03c0*/  ISETP.GE.AND P0, PT, R23, R22, PT ;  /* 0x000000161700720c */ /* 0x000fda0003f06270 */
[----:B------:R-:W-:Y:S05]  /*03d0*/  @P0 BREAK.RELIABLE B1 ;  /* 0x0000000000010942 */ /* 0x000fea0003800100 */
[----:B0-----:R-:W-:-:S05]  /*03e0*/  IMAD.WIDE.U32 R6, R9, 0x8, R6 ;  /* 0x0000000809067825 */ /* 0x001fca00078e0006 */
[----:B------:R0:W-:Y:S01]  /*03f0*/  STG.E.64 desc[UR4][R6.64], R10 ;  /* 0x0000000a06007986 */ /* 0x0001e2000c101b04 */
[----:B------:R-:W-:Y:S05]  /*0400*/  @P0 BRA `(.L_x_9659) ;  /* 0x0000000000300947 */ /* 0x000fea0003800000 */
[----:B0-----:R-:W0:Y:S01]  /*0410*/  LDC.64 R6, c[0x0][0x388] ;  /* 0x0000e200ff067b82 */ /* 0x001e220000000a00 */
[----:B------:R-:W-:Y:S01]  /*0420*/  IMAD R9, R0, 0x200, R23 ;  /* 0x0000020000097824 */ /* 0x000fe200078e0217 */
[----:B------:R-:W-:-:S03]  /*0430*/  IADD3 R23, PT, PT, R23, 0x80, RZ ;  /* 0x0000008017177810 */ /* 0x000fc60007ffe0ff */
[----:B0-----:R-:W-:-:S05]  /*0440*/  IMAD.WIDE.U32 R6, R9, 0x8, R6 ;  /* 0x0000000809067825 */ /* 0x001fca00078e0006 */
[----:B------:R0:W-:Y:S02]  /*0450*/  STG.E.64 desc[UR4][R6.64], R12 ;  /* 0x0000000c06007986 */ /* 0x0001e4000c101b04 */
.L_x_9658:
[----:B------:R-:W-:Y:S05]  /*0460*/  BSYNC.RELIABLE B1 ;  /* 0x0000000000017941 */ /* 0x000fea0003800100 */
.L_x_9657:
[----:B------:R-:W-:-:S13]  /*0470*/  ISETP.GE.AND P0, PT, R23, R22, PT ;  /* 0x000000161700720c */ /* 0x000fda0003f06270 */
[----:B0-----:R-:W0:Y:S01]  /*0480*/  @!P0 LDC.64 R6, c[0x0][0x388] ;  /* 0x0000e200ff068b82 */ /* 0x001e220000000a00 */
[----:B------:R-:W-:Y:S01]  /*0490*/  @!P0 IMAD R9, R0, 0x200, R23 ;  /* 0x0000020000098824 */ /* 0x000fe200078e0217 */
[----:B------:R-:W-:-:S03]  /*04a0*/  @!P0 IADD3 R23, PT, PT, R23, 0x80, RZ ;  /* 0x0000008017178810 */ /* 0x000fc60007ffe0ff */
[----:B0-----:R-:W-:-:S05]  /*04b0*/  @!P0 IMAD.WIDE.U32 R6, R9, 0x8, R6 ;  /* 0x0000000809068825 */ /* 0x001fca00078e0006 */
[----:B------:R1:W-:Y:S02]  /*04c0*/  @!P0 STG.E.64 desc[UR4][R6.64], R4 ;  /* 0x0000000406008986 */ /* 0x0003e4000c101b04 */
.L_x_9659:
[----:B------:R-:W-:Y:S05]  /*04d0*/  BSYNC.RECONVERGENT B0 ;  /* 0x0000000000007941 */ /* 0x000fea0003800200 */
.L_x_9656:
[----:B------:R-:W-:Y:S05]  /*04e0*/  WARPSYNC.ALL ;  /* 0x0000000000007948 */ /* 0x000fea0003800000 */
[----:B------:R-:W-:-:S13]  /*04f0*/  ISETP.GE.AND P0, PT, R23, R22, PT ;  /* 0x000000161700720c */ /* 0x000fda0003f06270 */
[----:B------:R-:W-:Y:S05]  /*0500*/  @P0 EXIT ;  /* 0x000000000000094d */ /* 0x000fea0003800000 */
[----:B-1----:R-:W1:Y:S01]  /*0510*/  LDC.64 R4, c[0x0][0x388] ;  /* 0x0000e200ff047b82 */ /* 0x002e620000000a00 */
[----:B------:R-:W-:-:S04]  /*0520*/  IMAD R23, R0, 0x200, R23 ;  /* 0x0000020000177824 */ /* 0x000fc800078e0217 */
[----:B-1----:R-:W-:-:S05]  /*0530*/  IMAD.WIDE.U32 R4, R23, 0x8, R4 ;  /* 0x0000000817047825 */ /* 0x002fca00078e0004 */
[----:B------:R-:W-:Y:S01]  /*0540*/  STG.E.64 desc[UR4][R4.64], R2 ;  /* 0x0000000204007986 */ /* 0x000fe2000c101b04 */
[----:B------:R-:W-:Y:S05]  /*0550*/  EXIT ;  /* 0x000000000000794d */ /* 0x000fea0003800000 */
.L_x_9660:
        /* <DEDUP_REMOVED lines=10> */
.L_x_17233:


//--------------------- .text._ZN2at6native29vectorized_elementwise_kernelILi2ENS0_13BinaryFunctorIdddNS0_15binary_internal10MulFunctorIdEEEESt5arrayIPcLm3EEEEviT0_T1_ --------------------------
	.section	.text._ZN2at6native29vectorized_elementwise_kernelILi2ENS0_13BinaryFunctorIdddNS0_15binary_internal10MulFunctorIdEEEESt5arrayIPcLm3EEEEviT0_T1_,"ax",@progbits
	.align	128
        .global         _ZN2at6native29vectorized_elementwise_kernelILi2ENS0_13BinaryFunctorIdddNS0_15binary_internal10MulFunctorIdEEEESt5arrayIPcLm3EEEEviT0_T1_
        .type           _ZN2at6native29vectorized_elementwise_kernelILi2ENS0_13BinaryFunctorIdddNS0_15binary_internal10MulFunctorIdEEEESt5arrayIPcLm3EEEEviT0_T1_,@function
        .size           _ZN2at6native29vectorized_elementwise_kernelILi2ENS0_13BinaryFunctorIdddNS0_15binary_internal10MulFunctorIdEEEESt5arrayIPcLm3EEEEviT0_T1_,(.L_x_17234 - _ZN2at6native29vectorized_elementwise_kernelILi2ENS0_13BinaryFunctorIdddNS0_15binary_internal10MulFunctorIdEEEESt5arrayIPcLm3EEEEviT0_T1_)
        .other          _ZN2at6native29vectorized_elementwise_kernelILi2ENS0_13BinaryFunctorIdddNS0_15binary_internal10MulFunctorIdEEEESt5arrayIPcLm3EEEEviT0_T1_,@"STO_CUDA_ENTRY STV_DEFAULT"
_ZN2at6native29vectorized_elementwise_kernelILi2ENS0_13BinaryFunctorIdddNS0_15binary_internal10MulFunctorIdEEEESt5arrayIPcLm3EEEEviT0_T1_:
.text._ZN2at6native29vectorized_elementwise_kernelILi2ENS0_13BinaryFunctorIdddNS0_15binary_internal10MulFunctorIdEEEESt5arrayIPcLm3EEEEviT0_T1_:
        /* <DEDUP_REMOVED lines=10> */
[----:B------:R-:W-:-:S05]  /*00a0*/  CS2R R26, SRZ ;  /* 0x00000000001a7805 */ /* 0x000fca000001ff00 */
[----:B------:R-:W2:Y:S08]  /*00b0*/  LDC.64 R10, c[0x0][0x398] ;  /* 0x0000e600ff0a7b82 */ /* 0x000eb00000000a00 */
[----:B------:R-:W3:Y:S08]  /*00c0*/  LDC.64 R14, c[0x0][0x398] ;  /* 0x0000e600ff0e7b82 */ /* 0x000ef00000000a00 */
[----:B------:R-:W4:Y:S01]  /*00d0*/  LDC.64 R16, c[0x0][0x390] ;  /* 0x0000e400ff107b82 */ /* 0x000f220000000a00 */
[----:B0-----:R-:W-:-:S07]  /*00e0*/  ISETP.GE.U32.AND P0, PT, R3, R2, PT ;  /* 0x000000020300720c */ /* 0x001fce0003f06070 */
[----:B------:R-:W0:Y:S01]  /*00f0*/  LDC.64 R28, c[0x0][0x398] ;  /* 0x0000e600ff1c7b82 */ /* 0x000e220000000a00 */
[----:B------:R-:W-:Y:S02]  /*0100*/  MOV R5, R3 ;  /* 0x0000000300057202 */ /* 0x000fe40000000f00 */
[----:B------:R-:W-:-:S05]  /*0110*/  CS2R R24, SRZ ;  /* 0x0000000000187805 */ /* 0x000fca000001ff00 */
[----:B------:R-:W5:Y:S01]  /*0120*/  LDC.64 R32, c[0x0][0x398] ;  /* 0x0000e600ff207b82 */ /* 0x000f620000000a00 */
[----:B------:R-:W-:Y:S01]  /*0130*/  @!P0 LEA R4, R0, R5, 0xa ;  /* 0x0000000500048211 */ /* 0x000fe200078e50ff */
[----:B------:R-:W-:-:S06]  /*0140*/  @!P0 VIADD R5, R5, 0x80 ;  /* 0x0000008005058836 */ /* 0x000fcc0000000000 */
[----:B------:R-:W5:Y:S01]  /*0150*/  LDC.64 R34, c[0x0][0x390] ;  /* 0x0000e400ff227b82 */ /* 0x000f620000000a00 */
[----:B------:R-:W-:-:S13]  /*0160*/  ISETP.GE.U32.AND P1, PT, R5, R2, PT ;  /* 0x000000020500720c */ /* 0x000fda0003f26070 */
[----:B------:R-:W-:-:S05]  /*0170*/  @!P1 LEA R13, R0, R5, 0xa ;  /* 0x00000005000d9211 */ /* 0x000fca00078e50ff */
[----:B-1----:R-:W-:-:S04]  /*0180*/  @!P1 IMAD.WIDE.U32 R8, R13, 0x8, R8 ;  /* 0x000000080d089825 */ /* 0x002fc800078e0008 */
[----:B--2---:R-:W-:Y:S01]  /*0190*/  @!P1 IMAD.WIDE.U32 R10, R13, 0x8, R10 ;  /* 0x000000080d0a9825 */ /* 0x004fe200078e000a */
[----:B------:R-:W2:Y:S01]  /*01a0*/  @!P1 LDG.E.64 R6, desc[UR4][R8.64] ;  /* 0x0000000408069981 */ /* 0x000ea2000c1e1b00 */
[----:B------:R-:W1:Y:S03]  /*01b0*/  LDC.64 R12, c[0x0][0x390] ;  /* 0x0000e400ff0c7b82 */ /* 0x000e660000000a00 */
[----:B------:R3:W2:Y:S01]  /*01c0*/  @!P1 LDG.E.64 R26, desc[UR4][R10.64] ;  /* 0x000000040a1a9981 */ /* 0x0006a2000c1e1b00 */
[----:B------:R-:W-:-:S05]  /*01d0*/  @!P1 VIADD R5, R5, 0x80 ;  /* 0x0000008005059836 */ /* 0x000fca0000000000 */
[----:B------:R-:W-:Y:S02]  /*01e0*/  ISETP.GE.U32.AND P3, PT, R5, R2, PT ;  /* 0x000000020500720c */ /* 0x000fe40003f66070 */
[----:B---3--:R-:W-:-:S11]  /*01f0*/  CS2R R10, SRZ ;  /* 0x00000000000a7805 */ /* 0x008fd6000001ff00 */
[----:B------:R-:W-:Y:S01]  /*0200*/  @!P3 LEA R31, R0, R5, 0xa ;  /* 0x00000005001fb211 */ /* 0x000fe200078e50ff */
[----:B------:R-:W-:-:S04]  /*0210*/  @!P3 VIADD R5, R5, 0x80 ;  /* 0x000000800505b836 */ /* 0x000fc80000000000 */
[----:B-1----:R-:W-:Y:S01]  /*0220*/  @!P3 IMAD.WIDE.U32 R20, R31, 0x8, R12 ;  /* 0x000000081f14b825 */ /* 0x002fe200078e000c */
[----:B------:R-:W-:Y:S01]  /*0230*/  ISETP.GE.U32.AND P1, PT, R5, R2, PT ;  /* 0x000000020500720c */ /* 0x000fe20003f26070 */
[----:B------:R-:W1:Y:S02]  /*0240*/  LDC.64 R12, c[0x0][0x390] ;  /* 0x0000e400ff0c7b82 */ /* 0x000e640000000a00 */
[----:B------:R-:W-:Y:S01]  /*0250*/  @!P3 IMAD.WIDE.U32 R30, R31, 0x8, R14 ;  /* 0x000000081f1eb825 */ /* 0x000fe200078e000e */
[----:B------:R-:W3:Y:S04]  /*0260*/  @!P3 LDG.E.64 R10, desc[UR4][R20.64] ;  /* 0x00000004140ab981 */ /* 0x000ee8000c1e1b00 */
[----:B------:R4:W3:Y:S01]  /*0270*/  @!P3 LDG.E.64 R24, desc[UR4][R30.64] ;  /* 0x000000041e18b981 */ /* 0x0008e2000c1e1b00 */
[----:B------:R-:W-:Y:S01]  /*0280*/  CS2R R22, SRZ ;  /* 0x0000000000167805 */ /* 0x000fe2000001ff00 */
[----:B------:R-:W5:Y:S03]  /*0290*/  LDC.64 R14, c[0x0][0x398] ;  /* 0x0000e600ff0e7b82 */ /* 0x000f660000000a00 */
[----:B------:R-:W-:Y:S01]  /*02a0*/  @!P1 LEA R9, R0, R5, 0xa ;  /* 0x0000000500099211 */ /* 0x000fe200078e50ff */
[----:B------:R-:W-:-:S04]  /*02b0*/  @!P1 VIADD R5, R5, 0x80 ;  /* 0x0000008005059836 */ /* 0x000fc80000000000 */
[----:B----4-:R-:W4:Y:S01]  /*02c0*/  LDC.64 R30, c[0x0][0x390] ;  /* 0x0000e400ff1e7b82 */ /* 0x010f220000000a00 */
[----:B------:R-:W-:Y:S01]  /*02d0*/  ISETP.GE.U32.AND P2, PT, R5, R2, PT ;  /* 0x000000020500720c */ /* 0x000fe20003f46070 */
[----:B------:R-:W-:-:S12]  /*02e0*/  @!P1 IMAD.WIDE.U32 R16, R9, 0x8, R16 ;  /* 0x0000000809109825 */ /* 0x000fd800078e0010 */
[----:B------:R-:W-:Y:S01]  /*02f0*/  @!P2 LEA R19, R0, R5, 0xa ;  /* 0x000000050013a211 */ /* 0x000fe200078e50ff */
[----:B------:R-:W-:-:S05]  /*0300*/  @!P2 VIADD R5, R5, 0x80 ;  /* 0x000000800505a836 */ /* 0x000fca0000000000 */
[----:B------:R-:W-:Y:S01]  /*0310*/  ISETP.GE.U32.AND P3, PT, R5, R2, PT ;  /* 0x000000020500720c */ /* 0x000fe20003f66070 */
[----:B0-----:R-:W-:Y:S01]  /*0320*/  @!P1 IMAD.WIDE.U32 R28, R9, 0x8, R28 ;  /* 0x00000008091c9825 */ /* 0x001fe200078e001c */
[----:B------:R-:W-:-:S04]  /*0330*/  CS2R R8, SRZ ;  /* 0x0000000000087805 */ /* 0x000fc8000001ff00 */
[----:B------:R0:W3:Y:S04]  /*0340*/  @!P1 LDG.E.64 R22, desc[UR4][R28.64] ;  /* 0x000000041c169981 */ /* 0x0000e8000c1e1b00 */
[----:B------:R1:W3:Y:S01]  /*0350*/  @!P1 LDG.E.64 R8, desc[UR4][R16.64] ;  /* 0x0000000410089981 */ /* 0x0002e2000c1e1b00 */
[----:B0-----:R-:W0:Y:S02]  /*0360*/  LDC.64 R28, c[0x0][0x398] ;  /* 0x0000e600ff1c7b82 */ /* 0x001e240000000a00 */
[----:B-1----:R-:W-:Y:S01]  /*0370*/  @!P3 LEA R17, R0, R5, 0xa ;  /* 0x000000050011b211 */ /* 0x002fe200078e50ff */
[----:B------:R-:W-:-:S05]  /*0380*/  @!P3 VIADD R5, R5, 0x80 ;  /* 0x000000800505b836 */ /* 0x000fca0000000000 */
[----:B------:R-:W-:Y:S01]  /*0390*/  ISETP.GE.U32.AND P1, PT, R5, R2, PT ;  /* 0x000000020500720c */ /* 0x000fe20003f26070 */
[----:B------:R-:W-:Y:S01]  /*03a0*/  @!P3 IMAD.WIDE.U32 R36, R17, 0x8, R12 ;  /* 0x000000081124b825 */ /* 0x000fe200078e000c */
[----:B------:R-:W-:-:S03]  /*03b0*/  CS2R R12, SRZ ;  /* 0x00000000000c7805 */ /* 0x000fc6000001ff00 */
[----:B-----5:R-:W-:Y:S02]  /*03c0*/  @!P3 IMAD.WIDE.U32 R32, R17, 0x8, R32 ;  /* 0x000000081120b825 */ /* 0x020fe400078e0020 */
[----:B------:R-:W1:Y:S01]  /*03d0*/  LDC.64 R16, c[0x0][0x390] ;  /* 0x0000e400ff107b82 */ /* 0x000e620000000a00 */
[----:B------:R-:W-:Y:S02]  /*03e0*/  CS2R R20, SRZ ;  /* 0x0000000000147805 */ /* 0x000fe4000001ff00 */
[----:B------:R5:W3:Y:S01]  /*03f0*/  @!P3 LDG.E.64 R12, desc[UR4][R32.64] ;  /* 0x00000004200cb981 */ /* 0x000ae2000c1e1b00 */
[----:B------:R-:W-:-:S05]  /*0400*/  @!P2 IMAD.WIDE.U32 R34, R19, 0x8, R34 ;  /* 0x000000081322a825 */ /* 0x000fca00078e0022 */
[----:B------:R0:W3:Y:S01]  /*0410*/  @!P2 LDG.E.64 R20, desc[UR4][R34.64] ;  /* 0x000000042214a981 */ /* 0x0000e2000c1e1b00 */
[----:B-----5:R-:W-:-:S05]  /*0420*/  @!P1 LEA R33, R0, R5, 0xa ;  /* 0x0000000500219211 */ /* 0x020fca00078e50ff */
[----:B----4-:R-:W-:-:S04]  /*0430*/  @!P1 IMAD.WIDE.U32 R30, R33, 0x8, R30 ;  /* 0x00000008211e9825 */ /* 0x010fc800078e001e */
[----:B0-----:R-:W-:Y:S02]  /*0440*/  @!P1 IMAD.WIDE.U32 R28, R33, 0x8, R28 ;  /* 0x00000008211c9825 */ /* 0x001fe400078e001c */
[----:B------:R-:W0:Y:S02]  /*0450*/  LDC.64 R32, c[0x0][0x398] ;  /* 0x0000e600ff207b82 */ /* 0x000e240000000a00 */
[----:B------:R-:W-:Y:S01]  /*0460*/  @!P2 IMAD.WIDE.U32 R34, R19, 0x8, R14 ;  /* 0x000000081322a825 */ /* 0x000fe200078e000e */
[----:B------:R-:W-:Y:S02]  /*0470*/  CS2R R14, SRZ ;  /* 0x00000000000e7805 */ /* 0x000fe4000001ff00 */
[----:B------:R-:W-:-:S04]  /*0480*/  CS2R R18, SRZ ;  /* 0x0000000000127805 */ /* 0x000fc8000001ff00 */
[----:B------:R4:W5:Y:S04]  /*0490*/  @!P3 LDG.E.64 R14, desc[UR4][R36.64] ;  /* 0x00000004240eb981 */ /* 0x000968000c1e1b00 */
[----:B------:R1:W5:Y:S01]  /*04a0*/  @!P2 LDG.E.64 R18, desc[UR4][R34.64] ;  /* 0x000000042212a981 */ /* 0x000362000c1e1b00 */
[----:B----4-:R-:W-:Y:S02]  /*04b0*/  CS2R R36, SRZ ;  /* 0x0000000000247805 */ /* 0x010fe4000001ff00 */
[----:B-1----:R-:W-:-:S04]  /*04c0*/  CS2R R34, SRZ ;  /* 0x0000000000227805 */ /* 0x002fc8000001ff00 */
[----:B------:R1:W4:Y:S01]  /*04d0*/  @!P1 LDG.E.64 R36, desc[UR4][R28.64] ;  /* 0x000000041c249981 */ /* 0x000322000c1e1b00 */
[----:B------:R-:W-:-:S03]  /*04e0*/  @!P1 VIADD R5, R5, 0x80 ;  /* 0x0000008005059836 */ /* 0x000fc60000000000 */
[----:B------:R-:W4:Y:S01]  /*04f0*/  @!P1 LDG.E.64 R34, desc[UR4][R30.64] ;  /* 0x000000041e229981 */ /* 0x000f22000c1e1b00 */
[----:B-1----:R-:W-:Y:S01]  /*0500*/  @!P0 IMAD.WIDE.U32 R28, R4, 0x8, R16 ;  /* 0x00000008041c8825 */ /* 0x002fe200078e0010 */
[----:B------:R-:W-:Y:S02]  /*0510*/  CS2R R16, SRZ ;  /* 0x0000000000107805 */ /* 0x000fe4000001ff00 */
[----:B------:R-:W-:-:S04]  /*0520*/  ISETP.GE.U32.AND P1, PT, R5, R2, PT ;  /* 0x000000020500720c */ /* 0x000fc80003f26070 */
[----:B------:R0:W4:Y:S02]  /*0530*/  @!P0 LDG.E.64 R16, desc[UR4][R28.64] ;  /* 0x000000041c108981 */ /* 0x000124000c1e1b00 */
[----:B0-----:R-:W-:Y:S01]  /*0540*/  @!P0 IMAD.WIDE.U32 R28, R4, 0x8, R32 ;  /* 0x00000008041c8825 */ /* 0x001fe200078e0020 */
[----:B------:R-:W-:-:S06]  /*0550*/  CS2R R32, SRZ ;  /* 0x0000000000207805 */ /* 0x000fcc000001ff00 */
[----:B------:R0:W4:Y:S01]  /*0560*/  @!P0 LDG.E.64 R32, desc[UR4][R28.64] ;  /* 0x000000041c208981 */ /* 0x000122000c1e1b00 */
[----:B------:R-:W-:Y:S01]  /*0570*/  @!P1 LEA R5, R0, R5, 0xa ;  /* 0x0000000500059211 */ /* 0x000fe200078e50ff */
[----:B--2---:R-:W-:Y:S01]  /*0580*/  DMUL R30, R26, R6 ;  /* 0x000000061a1e7228 */ /* 0x004fe20000000000 */
[----:B------:R-:W1:Y:S08]  /*0590*/  LDC.64 R6, c[0x0][0x390] ;  /* 0x0000e400ff067b82 */ /* 0x000e700000000a00 */
[----:B------:R-:W2:Y:S01]  /*05a0*/  LDC.64 R26, c[0x0][0x398] ;  /* 0x0000e600ff1a7b82 */ /* 0x000ea20000000a00 */
[----:B-1----:R-:W-:-:S06]  /*05b0*/  @!P1 IMAD.WIDE.U32 R6, R5, 0x8, R6 ;  /* 0x0000000805069825 */ /* 0x002fcc00078e0006 */
[----:B------:R-:W4:Y:S01]  /*05c0*/  @!P1 LDG.E.64 R6, desc[UR4][R6.64] ;  /* 0x0000000406069981 */ /* 0x000f22000c1e1b00 */
[----:B--2---:R-:W-:Y:S02]  /*05d0*/  @!P1 IMAD.WIDE.U32 R26, R5, 0x8, R26 ;  /* 0x00000008051a9825 */ /* 0x004fe400078e001a */
[----:B------:R-:W1:Y:S04]  /*05e0*/  @!P0 LDC.64 R4, c[0x0][0x388] ;  /* 0x0000e200ff048b82 */ /* 0x000e680000000a00 */
[----:B------:R-:W2:Y:S01]  /*05f0*/  @!P1 LDG.E.64 R26, desc[UR4][R26.64] ;  /* 0x000000041a1a9981 */ /* 0x000ea2000c1e1b00 */
[----:B0-----:R-:W-:-:S04]  /*0600*/  @!P0 IMAD R29, R0, 0x400, R3 ;  /* 0x00000400001d8824 */ /* 0x001fc800078e0203 */
[----:B-1----:R-:W-:Y:S01]  /*0610*/  @!P0 IMAD.WIDE.U32 R28, R29, 0x8, R4 ;  /* 0x000000081d1c8825 */ /* 0x002fe200078e0004 */
[----:B------:R-:W-:-:S05]  /*0620*/  IADD3 R4, PT, PT, R3, 0x80, RZ ;  /* 0x0000008003047810 */ /* 0x000fca0007ffe0ff */
[----:B------:R-:W-:Y:S01]  /*0630*/  @!P0 IMAD.MOV.U32 R3, RZ, RZ, R4 ;  /* 0x000000ffff038224 */ /* 0x000fe200078e0004 */
[----:B------:R-:W-:Y:S01]  /*0640*/  BSSY.RECONVERGENT B0, `(.L_x_9662) ;  /* 0x0000036000007945 */ /* 0x000fe20003800200 */
[----:B------:R-:W-:-:S03]  /*0650*/  CS2R R4, SRZ ;  /* 0x0000000000047805 */ /* 0x000fc6000001ff00 */
[----:B------:R-:W-:Y:S01]  /*0660*/  BSSY.RELIABLE B1, `(.L_x_9663) ;  /* 0x000002d000017945 */ /* 0x000fe20003800100 */
[----:B---3--:R-:W-:Y:S02]  /*0670*/  DMUL R10, R24, R10 ;  /* 0x0000000a180a7228 */ /* 0x008fe40000000000 */
[----:B------:R-:W-:Y:S02]  /*0680*/  DMUL R8, R22, R8 ;  /* 0x0000000816087228 */ /* 0x000fe40000000000 */
[----:B-----5:R-:W-:Y:S02]  /*0690*/  DMUL R12, R12, R14 ;  /* 0x0000000e0c0c7228 */ /* 0x020fe40000000000 */
[----:B------:R-:W-:Y:S02]  /*06a0*/  DMUL R18, R18, R20 ;  /* 0x0000001412127228 */ /* 0x000fe40000000000 */
[----:B----4-:R-:W-:Y:S02]  /*06b0*/  DMUL R34, R36, R34 ;  /* 0x0000002224227228 */ /* 0x010fe40000000000 */
[----:B------:R-:W-:-:S07]  /*06c0*/  DMUL R16, R32, R16 ;  /* 0x0000001020107228 */ /* 0x000fce0000000000 */
[----:B------:R0:W-:Y:S01]  /*06d0*/  @!P0 STG.E.64 desc[UR4][R28.64], R16 ;  /* 0x000000101c008986 */ /* 0x0001e2000c101b04 */
[----:B------:R-:W-:Y:S01]  /*06e0*/  ISETP.GE.U32.AND P0, PT, R3, R2, PT ;  /* 0x000000020300720c */ /* 0x000fe20003f06070 */
[----:B--2---:R-:W-:-:S12]  /*06f0*/  @!P1 DMUL R4, R6, R26 ;  /* 0x0000001a06049228 */ /* 0x004fd80000000000 */
[----:B0-----:R-:W-:Y:S05]  /*0700*/  @P0 BRA `(.L_x_9664) ;  /* 0x0000000000300947 */ /* 0x001fea0003800000 */
[----:B------:R-:W0:Y:S01]  /*0710*/  LDC.64 R6, c[0x0][0x388] ;  /* 0x0000e200ff067b82 */ /* 0x000e220000000a00 */
[----:B------:R-:W-:Y:S01]  /*0720*/  LEA R15, R0, R3, 0xa ;  /* 0x00000003000f7211 */ /* 0x000fe200078e50ff */
[----:B------:R-:W-:-:S05]  /*0730*/  VIADD R3, R3, 0x80 ;  /* 0x0000008003037836 */ /* 0x000fca0000000000 */
[----:B------:R-:W-:Y:S01]  /*0740*/  ISETP.GE.U32.AND P0, PT, R3, R2, PT ;  /* 0x000000020300720c */ /* 0x000fe20003f06070 */
[----:B0-----:R-:W-:-:S05]  /*0750*/  IMAD.WIDE.U32 R6, R15, 0x8, R6 ;  /* 0x000000080f067825 */ /* 0x001fca00078e0006 */
[----:B------:R0:W-:Y:S07]  /*0760*/  STG.E.64 desc[UR4][R6.64], R30 ;  /* 0x0000001e06007986 */ /* 0x0001ee000c101b04 */
[----:B------:R-:W-:Y:S05]  /*0770*/  @P0 BRA `(.L_x_9665) ;  /* 0x0000000000300947 */ /* 0x000fea0003800000 */
[----:B0-----:R-:W0:Y:S01]  /*0780*/  LDC.64 R6, c[0x0][0x388] ;  /* 0x0000e200ff067b82 */ /* 0x001e220000000a00 */
[----:B------:R-:W-:Y:S01]  /*0790*/  LEA R15, R0, R3, 0xa ;  /* 0x00000003000f7211 */ /* 0x000fe200078e50ff */
[----:B------:R-:W-:-:S04]  /*07a0*/  VIADD R3, R3, 0x80 ;  /* 0x0000008003037836 */ /* 0x000fc80000000000 */
[----:B0-----:R-:W-:-:S05]  /*07b0*/  IMAD.WIDE.U32 R6, R15, 0x8, R6 ;  /* 0x000000080f067825 */ /* 0x001fca00078e0006 */
[----:B------:R0:W-:Y:S02]  /*07c0*/  STG.E.64 desc[UR4][R6.64], R10 ;  /* 0x0000000a06007986 */ /* 0x0001e4000c101b04 */
.L_x_9664:
[----:B------:R-:W-:-:S13]  /*07d0*/  ISETP.GE.U32.AND P0, PT, R3, R2, PT ;  /* 0x000000020300720c */ /* 0x000fda0003f06070 */
[----:B------:R-:W-:Y:S05]  /*07e0*/  @P0 BRA `(.L_x_9666) ;  /* 0x0000000000300947 */ /* 0x000fea0003800000 */
[----:B0-----:R-:W0:Y:S01]  /*07f0*/  LDC.64 R6, c[0x0][0x388] ;  /* 0x0000e200ff067b82 */ /* 0x001e220000000a00 */
[----:B------:R-:W-:Y:S01]  /*0800*/  LEA R11, R0, R3, 0xa ;  /* 0x00000003000b7211 */ /* 0x000fe200078e50ff */
[----:B------:R-:W-:-:S04]  /*0810*/  VIADD R3, R3, 0x80 ;  /* 0x0000008003037836 */ /* 0x000fc80000000000 */
[----:B0-----:R-:W-:-:S05]  /*0820*/  IMAD.WIDE.U32 R6, R11, 0x8, R6 ;  /* 0x000000080b067825 */ /* 0x001fca00078e0006 */
[----:B------:R1:W-:Y:S02]  /*0830*/  STG.E.64 desc[UR4][R6.64], R8 ;  /* 0x0000000806007986 */ /* 0x0003e4000c101b04 */
.L_x_9665:
[----:B------:R-:W-:-:S13]  /*0840*/  ISETP.GE.U32.AND P0, PT, R3, R2, PT ;  /* 0x000000020300720c */ /* 0x000fda0003f06070 */
[----:B------:R-:W-:Y:S05]  /*0850*/  @P0 BRA `(.L_x_9667) ;  /* 0x0000000000340947 */ /* 0x000fea0003800000 */
[----:B01----:R-:W0:Y:S01]  /*0860*/  LDC.64 R6, c[0x0][0x388] ;  /* 0x0000e200ff067b82 */ /* 0x003e220000000a00 */
[----:B------:R-:W-:Y:S01]  /*0870*/  LEA R9, R0, R3, 0xa ;  /* 0x0000000300097211 */ /* 0x000fe200078e50ff */
[----:B------:R-:W-:-:S04]  /*0880*/  VIADD R3, R3, 0x80 ;  /* 0x0000008003037836 */ /* 0x000fc80000000000 */
[----:B0-----:R-:W-:-:S05]  /*0890*/  IMAD.WIDE.U32 R6, R9, 0x8, R6 ;  /* 0x0000000809067825 */ /* 0x001fca00078e0006 */
[----:B------:R1:W-:Y:S02]  /*08a0*/  STG.E.64 desc[UR4][R6.64], R18 ;  /* 0x0000001206007986 */ /* 0x0003e4000c101b04 */
.L_x_9666:
[----:B------:R-:W-:-:S13]  /*08b0*/  ISETP.GE.U32.AND P0, PT, R3, R2, PT ;  /* 0x000000020300720c */ /* 0x000fda0003f06070 */
[----:B------:R-:W-:Y:S05]  /*08c0*/  @P0 BREAK.RELIABLE B1 ;  /* 0x0000000000010942 */ /* 0x000fea0003800100 */
[----:B------:R-:W-:Y:S05]  /*08d0*/  @P0 BRA `(.L_x_9668) ;  /* 0x0000000000300947 */ /* 0x000fea0003800000 */
[----:B01----:R-:W0:Y:S01]  /*08e0*/  LDC.64 R6, c[0x0][0x388] ;  /* 0x0000e200ff067b82 */ /* 0x003e220000000a00 */
[----:B------:R-:W-:Y:S01]  /*08f0*/  LEA R9, R0, R3, 0xa ;  /* 0x0000000300097211 */ /* 0x000fe200078e50ff */
[----:B------:R-:W-:-:S04]  /*0900*/  VIADD R3, R3, 0x80 ;  /* 0x0000008003037836 */ /* 0x000fc80000000000 */
[----:B0-----:R-:W-:-:S05]  /*0910*/  IMAD.WIDE.U32 R6, R9, 0x8, R6 ;  /* 0x0000000809067825 */ /* 0x001fca00078e0006 */
[----:B------:R2:W-:Y:S02]  /*0920*/  STG.E.64 desc[UR4][R6.64], R12 ;  /* 0x0000000c06007986 */ /* 0x0005e4000c101b04 */
.L_x_9667:
[----:B------:R-:W-:Y:S05]  /*0930*/  BSYNC.RELIABLE B1 ;  /* 0x0000000000017941 */ /* 0x000fea0003800100 */
.L_x_9663:
[----:B------:R-:W-:-:S13]  /*0940*/  ISETP.GE.U32.AND P0, PT, R3, R2, PT ;  /* 0x000000020300720c */ /* 0x000fda0003f06070 */
[----:B012---:R-:W0:Y:S01]  /*0950*/  @!P0 LDC.64 R6, c[0x0][0x388] ;  /* 0x0000e200ff068b82 */ /* 0x007e220000000a00 */
[----:B------:R-:W-:Y:S01]  /*0960*/  @!P0 LEA R9, R0, R3, 0xa ;  /* 0x0000000300098211 */ /* 0x000fe200078e50ff */
[----:B------:R-:W-:-:S04]  /*0970*/  @!P0 VIADD R3, R3, 0x80 ;  /* 0x0000008003038836 */ /* 0x000fc80000000000 */
[----:B0-----:R-:W-:-:S05]  /*0980*/  @!P0 IMAD.WIDE.U32 R6, R9, 0x8, R6 ;  /* 0x0000000809068825 */ /* 0x001fca00078e0006 */
[----:B------:R2:W-:Y:S02]  /*0990*/  @!P0 STG.E.64 desc[UR4][R6.64], R34 ;  /* 0x0000002206008986 */ /* 0x0005e4000c101b04 */
.L_x_9668:
[----:B------:R-:W-:Y:S05]  /*09a0*/  BSYNC.RECONVERGENT B0 ;  /* 0x0000000000007941 */ /* 0x000fea0003800200 */
.L_x_9662:
[----:B------:R-:W-:Y:S05]  /*09b0*/  WARPSYNC.ALL ;  /* 0x0000000000007948 */ /* 0x000fea0003800000 */
[----:B------:R-:W-:-:S13]  /*09c0*/  ISETP.GE.U32.AND P0, PT, R3, R2, PT ;  /* 0x000000020300720c */ /* 0x000fda0003f06070 */
[----:B------:R-:W-:Y:S05]  /*09d0*/  @P0 EXIT ;  /* 0x000000000000094d */ /* 0x000fea0003800000 */
[----:B012---:R-:W0:Y:S01]  /*09e0*/  LDC.64 R6, c[0x0][0x388] ;  /* 0x0000e200ff067b82 */ /* 0x007e220000000a00 */
[----:B------:R-:W-:-:S05]  /*09f0*/  LEA R3, R0, R3, 0xa ;  /* 0x0000000300037211 */ /* 0x000fca00078e50ff */
[----:B0-----:R-:W-:-:S05]  /*0a00*/  IMAD.WIDE.U32 R2, R3, 0x8, R6 ;  /* 0x0000000803027825 */ /* 0x001fca00078e0006 */
[----:B------:R-:W-:Y:S01]  /*0a10*/  STG.E.64 desc[UR4][R2.64], R4 ;  /* 0x0000000402007986 */ /* 0x000fe2000c101b04 */
[----:B------:R-:W-:Y:S05]  /*0a20*/  EXIT ;  /* 0x000000000000794d */ /* 0x000fea0003800000 */
.L_x_9661:
[----:B------:R-:W0:Y:S01]  /*0a30*/  S2R R33, SR_TID.X ;  /* 0x0000000000217919 */ /* 0x000e220000002100 */
[----:B------:R-:W1:Y:S01]  /*0a40*/  LDC.64 R2, c[0x0][0x390] ;  /* 0x0000e400ff027b82 */ /* 0x000e620000000a00 */
[----:B------:R-:W-:-:S07]  /*0a50*/  IMAD.SHL.U32 R0, R0, 0x400, RZ ;  /* 0x0000040000007824 */ /* 0x000fce00078e00ff */
[----:B------:R-:W2:Y:S01]  /*0a60*/  LDC.64 R4, c[0x0][0x398] ;  /* 0x0000e600ff047b82 */ /* 0x000ea20000000a00 */
[----:B-1----:R-:W-:-:S04]  /*0a70*/  IMAD.WIDE.U32 R2, R0, 0x8, R2 ;  /* 0x0000000800027825 */ /* 0x002fc800078e0002 */
[----:B0-----:R-:W-:-:S03]  /*0a80*/  IMAD.WIDE.U32 R36, R33, 0x10, R2 ;  /* 0x0000001021247825 */ /* 0x001fc600078e0002 */
[----:B------:R-:W0:Y:S01]  /*0a90*/  LDC.64 R2, c[0x0][0x388] ;  /* 0x0000e200ff027b82 */ /* 0x000e220000000a00 */
[----:B--2---:R-:W-:Y:S01]  /*0aa0*/  IMAD.WIDE.U32 R4, R0, 0x8, R4 ;  /* 0x0000000800047825 */ /* 0x004fe200078e0004 */
[----:B------:R-:W2:Y:S04]  /*0ab0*/  LDG.E.128 R12, desc[UR4][R36.64+0x800] ;  /* 0x00080004240c7981 */ /* 0x000ea8000c1e1d00 */
[----:B------:R-:W3:Y:S01]  /*0ac0*/  LDG.E.128 R20, desc[UR4][R36.64+0x1000] ;  /* 0x0010000424147981 */ /* 0x000ee2000c1e1d00 */
[----:B------:R-:W-:-:S03]  /*0ad0*/  IMAD.WIDE.U32 R32, R33, 0x10, R4 ;  /* 0x0000001021207825 */ /* 0x000fc600078e0004 */
[----:B------:R-:W4:Y:S04]  /*0ae0*/  LDG.E.128 R4, desc[UR4][R36.64] ;  /* 0x0000000424047981 */ /* 0x000f28000c1e1d00 */
[----:B------:R-:W4:Y:S04]  /*0af0*/  LDG.E.128 R8, desc[UR4][R32.64] ;  /* 0x0000000420087981 */ /* 0x000f28000c1e1d00 */
[----:B------:R-:W2:Y:S04]  /*0b00*/  LDG.E.128 R16, desc[UR4][R32.64+0x800] ;  /* 0x0008000420107981 */ /* 0x000ea8000c1e1d00 */
[----:B------:R-:W3:Y:S04]  /*0b10*/  LDG.E.128 R24, desc[UR4][R32.64+0x1000] ;  /* 0x0010000420187981 */ /* 0x000ee8000c1e1d00 */
[----:B------:R-:W5:Y:S04]  /*0b20*/  LDG.E.128 R28, desc[UR4][R36.64+0x1800] ;  /* 0x00180004241c7981 */ /* 0x000f68000c1e1d00 */
[----:B------:R-:W5:Y:S01]  /*0b30*/  LDG.E.128 R32, desc[UR4][R32.64+0x1800] ;  /* 0x0018000420207981 */ /* 0x000f62000c1e1d00 */
[----:B0-----:R-:W-:Y:S01]  /*0b40*/  IMAD.WIDE.U32 R2, R0, 0x8, R2 ;  /* 0x0000000800027825 */ /* 0x001fe200078e0002 */
[----:B----4-:R-:W-:Y:S01]  /*0b50*/  DMUL R4, R4, R8 ;  /* 0x0000000804047228 */ /* 0x010fe20000000000 */
[----:B------:R-:W0:Y:S01]  /*0b60*/  S2R R8, SR_TID.X ;  /* 0x0000000000087919 */ /* 0x000e220000002100 */
[----:B------:R-:W-:-:S02]  /*0b70*/  DMUL R6, R6, R10 ;  /* 0x0000000a06067228 */ /* 0x000fc40000000000 */
[----:B--2---:R-:W-:Y:S02]  /*0b80*/  DMUL R12, R12, R16 ;  /* 0x000000100c0c7228 */ /* 0x004fe40000000000 */
[----:B------:R-:W-:Y:S02]  /*0b90*/  DMUL R14, R14, R18 ;  /* 0x000000120e0e7228 */ /* 0x000fe40000000000 */
[----:B---3--:R-:W-:Y:S02]  /*0ba0*/  DMUL R20, R20, R24 ;  /* 0x0000001814147228 */ /* 0x008fe40000000000 */
[----:B------:R-:W-:Y:S02]  /*0bb0*/  DMUL R22, R22, R26 ;  /* 0x0000001a16167228 */ /* 0x000fe40000000000 */
[----:B-----5:R-:W-:Y:S02]  /*0bc0*/  DMUL R28, R28, R32 ;  /* 0x000000201c1c7228 */ /* 0x020fe40000000000 */
[----:B------:R-:W-:Y:S01]  /*0bd0*/  DMUL R30, R30, R34 ;  /* 0x000000221e1e7228 */ /* 0x000fe20000000000 */
[----:B0-----:R-:W-:-:S05]  /*0be0*/  IMAD.WIDE.U32 R2, R8, 0x10, R2 ;  /* 0x0000001008027825 */ /* 0x001fca00078e0002 */
[----:B------:R-:W-:Y:S04]  /*0bf0*/  STG.E.128 desc[UR4][R2.64], R4 ;  /* 0x0000000402007986 */ /* 0x000fe8000c101d04 */
[----:B------:R-:W-:Y:S04]  /*0c00*/  STG.E.128 desc[UR4][R2.64+0x800], R12 ;  /* 0x0008000c02007986 */ /* 0x000fe8000c101d04 */
[----:B------:R-:W-:Y:S04]  /*0c10*/  STG.E.128 desc[UR4][R2.64+0x1000], R20 ;  /* 0x0010001402007986 */ /* 0x000fe8000c101d04 */
[----:B------:R-:W-:Y:S01]  /*0c20*/  STG.E.128 desc[UR4][R2.64+0x1800], R28 ;  /* 0x0018001c02007986 */ /* 0x000fe2000c101d04 */
[----:B------:R-:W-:Y:S05]  /*0c30*/  EXIT ;  /* 0x000000000000794d */ /* 0x000fea0003800000 */
.L_x_9669:
        /* <DEDUP_REMOVED lines=12> */
.L_x_17234:


//--------------------- .text._ZN2at6native29vectorized_elementwise_kernelILi4ENS0_13BinaryFunctorIdddNS0_15binary_internal10MulFunctorIdEEEESt5arrayIPcLm3EEEEviT0_T1_ --------------------------
	.section	.text._ZN2at6native29vectorized_elementwise_kernelILi4ENS0_13BinaryFunctorIdddNS0_15binary_internal10MulFunctorIdEEEESt5arrayIPcLm3EEEEviT0_T1_,"ax",@progbits
	.align	128
        .global         _ZN2at6native29vectorized_elementwise_kernelILi4ENS0_13BinaryFunctorIdddNS0_15binary_internal10MulFunctorIdEEEESt5arrayIPcLm3EEEEviT0_T1_
        .type           _ZN2at6native29vectorized_elementwise_kernelILi4ENS0_13BinaryFunctorIdddNS0_15binary_internal10MulFunctorIdEEEESt5arrayIPcLm3EEEEviT0_T1_,@function
        .size           _ZN2at6native29vectorized_elementwise_kernelILi4ENS0_13BinaryFunctorIdddNS0_15binary_internal10MulFunctorIdEEEESt5arrayIPcLm3EEEEviT0_T1_,(.L_x_17235 - _ZN2at6native29vectorized_elementwise_kernelILi4ENS0_13BinaryFunctorIdddNS0_15binary_internal10MulFunctorIdEEEESt5arrayIPcLm3EEEEviT0_T1_)
        .other          _ZN2at6native29vectorized_elementwise_kernelILi4ENS0_13BinaryFunctorIdddNS0_15binary_internal10MulFunctorIdEEEESt5arrayIPcLm3EEEEviT0_T1_,@"STO_CUDA_ENTRY STV_DEFAULT"
_ZN2at6native29vectorized_elementwise_kernelILi4ENS0_13BinaryFunctorIdddNS0_15binary_internal10MulFunctorIdEEEESt5arrayIPcLm3EEEEviT0_T1_:
.text._ZN2at6native29vectorized_elementwise_kernelILi4ENS0_13BinaryFunctorIdddNS0_15binary_internal10MulFunctorIdEEEESt5arrayIPcLm3EEEEviT0_T1_:
        /* <DEDUP_REMOVED lines=125> */
.L_x_9673:
[----:B------:R-:W-:-:S13]  /*07d0*/  ISETP.GE.U32.AND P0, PT, R3, R2, PT ;  /* 0x000000020300720c */ /* 0x000fda0003f06070 */
[----:B------:R-:W-:Y:S05]  /*07e0*/  @P0 BRA `(.L_x_9675) ;  /* 0x0000000000300947 */ /* 0x000fea0003800000 */
[----:B0-----:R-:W0:Y:S01]  /*07f0*/  LDC.64 R6, c[0x0][0x388] ;  /* 0x0000e200ff067b82 */ /* 0x001e220000000a00 */
[----:B------:R-:W-:Y:S01]  /*0800*/  LEA R11, R0, R3, 0xa ;  /* 0x00000003000b7211 */ /* 0x000fe200078e50ff */
[----:B------:R-:W-:-:S04]  /*0810*/  VIADD R3, R3, 0x80 ;  /* 0x0000008003037836 */ /* 0x000fc80000000000 */
[----:B0-----:R-:W-:-:S05]  /*0820*/  IMAD.WIDE.U32 R6, R11, 0x8, R6 ;  /* 0x000000080b067825 */ /* 0x001fca00078e0006 */
[----:B------:R1:W-:Y:S02]  /*0830*/  STG.E.64 desc[UR4][R6.64], R8 ;  /* 0x0000000806007986 */ /* 0x0003e4000c101b04 */
.L_x_9674:
[----:B------:R-:W-:-:S13]  /*0840*/  ISETP.GE.U32.AND P0, PT, R3, R2, PT ;  /* 0x000000020300720c */ /* 0x000fda0003f06070 */
[----:B------:R-:W-:Y:S05]  /*0850*/  @P0 BRA `(.L_x_9676) ;  /* 0x0000000000340947 */ /* 0x000fea0003800000 */
[----:B01----:R-:W0:Y:S01]  /*0860*/  LDC.64 R6, c[0x0][0x388] ;  /* 0x0000e200ff067b82 */ /* 0x003e220000000a00 */
[----:B------:R-:W-:Y:S01]  /*0870*/  LEA R9, R0, R3, 0xa ;  /* 0x0000000300097211 */ /* 0x000fe200078e50ff */
[----:B------:R-:W-:-:S04]  /*0880*/  VIADD R3, R3, 0x80 ;  /* 0x0000008003037836 */ /* 0x000fc80000000000 */
[----:B0-----:R-:W-:-:S05]  /*0890*/  IMAD.WIDE.U32 R6, R9, 0x8, R6 ;  /* 0x0000000809067825 */ /* 0x001fca00078e0006 */
[----:B------:R1:W-:Y:S02]  /*08a0*/  STG.E.64 desc[UR4][R6.64], R18 ;  /* 0x0000001206007986 */ /* 0x0003e4000c101b04 */
.L_x_9675:
        /* <DEDUP_REMOVED lines=8> */
.L_x_9676:
[----:B------:R-:W-:Y:S05]  /*0930*/  BSYNC.RELIABLE B1 ;  /* 0x0000000000017941 */ /* 0x000fea0003800100 */
.L_x_9672:
[----:B------:R-:W-:-:S13]  /*0940*/  ISETP.GE.U32.AND P0, PT, R3, R2, PT ;  /* 0x000000020300720c */ /* 0x000fda0003f06070 */
[----:B012---:R-:W0:Y:S01]  /*0950*/  @!P0 LDC.64 R6, c[0x0][0x388] ;  /* 0x0000e200ff068b82 */ /* 0x007e220000000a00 */
[----:B------:R-:W-:Y:S01]  /*0960*/  @!P0 LEA R9, R0, R3, 0xa ;  /* 0x0000000300098211 */ /* 0x000fe200078e50ff */
[----:B------:R-:W-:-:S04]  /*0970*/  @!P0 VIADD R3, R3, 0x80 ;  /* 0x0000008003038836 */ /* 0x000fc80000000000 */
[----:B0-----:R-:W-:-:S05]  /*0980*/  @!P0 IMAD.WIDE.U32 R6, R9, 0x8, R6 ;  /* 0x0000000809068825 */ /* 0x001fca00078e0006 */
[----:B------:R2:W-:Y:S02]  /*0990*/  @!P0 STG.E.64 desc[UR4][R6.64], R34 ;  /* 0x0000002206008986 */ /* 0x0005e4000c101b04 */
.L_x_9677:
[----:B------:R-:W-:Y:S05]  /*09a0*/  BSYNC.RECONVERGENT B0 ;  /* 0x0000000000007941 */ /* 0x000fea0003800200 */
.L_x_9671:
        /* <DEDUP_REMOVED lines=8> */
.L_x_9670:
[----:B------:R-:W0:Y:S01]  /*0a30*/  S2R R29, SR_TID.X ;  /* 0x00000000001d7919 */ /* 0x000e220000002100 */
[----:B------:R-:W1:Y:S01]  /*0a40*/  LDC.64 R2, c[0x0][0x390] ;  /* 0x0000e400ff027b82 */ /* 0x000e620000000a00 */
[----:B------:R-:W-:-:S07]  /*0a50*/  IMAD.SHL.U32 R0, R0, 0x400, RZ ;  /* 0x0000040000007824 */ /* 0x000fce00078e00ff */
[----:B------:R-:W2:Y:S01]  /*0a60*/  LDC.64 R4, c[0x0][0x398] ;  /* 0x0000e600ff047b82 */ /* 0x000ea20000000a00 */
[----:B-1----:R-:W-:-:S04]  /*0a70*/  IMAD.WIDE.U32 R2, R0, 0x8, R2 ;  /* 0x0000000800027825 */ /* 0x002fc800078e0002 */
[----:B0-----:R-:W-:-:S04]  /*0a80*/  IMAD.WIDE.U32 R36, R29, 0x20, R2 ;  /* 0x000000201d247825 */ /* 0x001fc800078e0002 */
[----:B--2---:R-:W-:Y:S01]  /*0a90*/  IMAD.WIDE.U32 R4, R0, 0x8, R4 ;  /* 0x0000000800047825 */ /* 0x004fe200078e0004 */
[----:B------:R-:W2:Y:S03]  /*0aa0*/  LDG.E.ENL2.256 R24, R20, desc[UR4][R36.64+0x1000] ;  /* 0xfe0080042414797e */ /* 0x000ea60008121918 */
[----:B------:R-:W-:Y:S02]  /*0ab0*/  IMAD.WIDE.U32 R28, R29, 0x20, R4 ;  /* 0x000000201d1c7825 */ /* 0x000fe400078e0004 */
[----:B------:R-:W3:Y:S04]  /*0ac0*/  LDG.E.ENL2.256 R8, R4, desc[UR4][R36.64] ;  /* 0xfe0000042404797e */ /* 0x000ee80008121908 */
[----:B------:R-:W3:Y:S04]  /*0ad0*/  LDG.E.ENL2.256 R16, R12, desc[UR4][R28.64] ;  /* 0xfe0000041c0c797e */ /* 0x000ee80008121910 */
[----:B------:R-:W2:Y:S01]  /*0ae0*/  LDG.E.ENL2.256 R32, R28, desc[UR4][R28.64+0x1000] ;  /* 0xfe0080041c1c797e */ /* 0x000ea20008121920 */
[----:B------:R-:W0:Y:S01]  /*0af0*/  S2R R2, SR_TID.X ;  /* 0x0000000000027919 */ /* 0x000e220000002100 */
[----:B---3--:R-:W-:Y:S01]  /*0b00*/  DMUL R4, R4, R12 ;  /* 0x0000000c04047228 */ /* 0x008fe20000000000 */
[----:B------:R-:W1:Y:S01]  /*0b10*/  LDC.64 R12, c[0x0][0x388] ;  /* 0x0000e200ff0c7b82 */ /* 0x000e620000000a00 */
[----:B------:R-:W-:-:S02]  /*0b20*/  DMUL R6, R6, R14 ;  /* 0x0000000e06067228 */ /* 0x000fc40000000000 */
[----:B------:R-:W-:Y:S02]  /*0b30*/  DMUL R8, R8, R16 ;  /* 0x0000001008087228 */ /* 0x000fe40000000000 */
[----:B------:R-:W-:Y:S02]  /*0b40*/  DMUL R10, R10, R18 ;  /* 0x000000120a0a7228 */ /* 0x000fe40000000000 */
[----:B--2---:R-:W-:Y:S02]  /*0b50*/  DMUL R20, R20, R28 ;  /* 0x0000001c14147228 */ /* 0x004fe40000000000 */
[----:B------:R-:W-:Y:S02]  /*0b60*/  DMUL R22, R22, R30 ;  /* 0x0000001e16167228 */ /* 0x000fe40000000000 */
[----:B------:R-:W-:Y:S02]  /*0b70*/  DMUL R24, R24, R32 ;  /* 0x0000002018187228 */ /* 0x000fe40000000000 */
[----:B------:R-:W-:Y:S01]  /*0b80*/  DMUL R26, R26, R34 ;  /* 0x000000221a1a7228 */ /* 0x000fe20000000000 */
[----:B-1----:R-:W-:-:S04]  /*0b90*/  IMAD.WIDE.U32 R12, R0, 0x8, R12 ;  /* 0x00000008000c7825 */ /* 0x002fc800078e000c */
[----:B0-----:R-:W-:-:S05]  /*0ba0*/  IMAD.WIDE.U32 R2, R2, 0x20, R12 ;  /* 0x0000002002027825 */ /* 0x001fca00078e000c */
[----:B------:R-:W-:Y:S04]  /*0bb0*/  STG.E.ENL2.256 desc[UR4][R2.64], R4, R8 ;  /* 0xf80000040208797f */ /* 0x000fe8000f121804 */
[----:B------:R-:W-:Y:S01]  /*0bc0*/  STG.E.ENL2.256 desc[UR4][R2.64+0x1000], R20, R24 ;  /* 0xf80080140218797f */ /* 0x000fe2000f121804 */
[----:B------:R-:W-:Y:S05]  /*0bd0*/  EXIT ;  /* 0x000000000000794d */ /* 0x000fea0003800000 */
.L_x_9678:
        /* <DEDUP_REMOVED lines=10> */
.L_x_17235:


//--------------------- .text._ZN2at6native29vectorized_elementwise_kernelILi8ENS0_13BinaryFunctorIdddNS0_15binary_internal10MulFunctorIdEEEESt5arrayIPcLm3EEEEviT0_T1_ --------------------------
	.section	.text._ZN2at6native29vectorized_elementwise_kernelILi8ENS0_13BinaryFunctorIdddNS0_15binary_internal10MulFunctorIdEEEESt5arrayIPcLm3EEEEviT0_T1_,"ax",@progbits
	.align	128
        .global         _ZN2at6native29vectorized_elementwise_kernelILi8ENS0_13BinaryFunctorIdddNS0_15binary_internal10MulFunctorIdEEEESt5arrayIPcLm3EEEEviT0_T1_
        .type           _ZN2at6native29vectorized_elementwise_kernelILi8ENS0_13BinaryFunctorIdddNS0_15binary_internal10MulFunctorIdEEEESt5arrayIPcLm3EEEEviT0_T1_,@function
        .size           _ZN2at6native29vectorized_elementwise_kernelILi8ENS0_13BinaryFunctorIdddNS0_15binary_internal10MulFunctorIdEEEESt5arrayIPcLm3EEEEviT0_T1_,(.L_x_17236 - _ZN2at6native29vectorized_elementwise_kernelILi8ENS0_13BinaryFunctorIdddNS0_15binary_internal10MulFunctorIdEEEESt5arrayIPcLm3EEEEviT0_T1_)
        .other          _ZN2at6native29vectorized_elementwise_kernelILi8ENS0_13BinaryFunctorIdddNS0_15binary_internal10MulFunctorIdEEEESt5arrayIPcLm3EEEEviT0_T1_,@"STO_CUDA_ENTRY STV_DEFAULT"
_ZN2at6native29vectorized_elementwise_kernelILi8ENS0_13BinaryFunctorIdddNS0_15binary_internal10MulFunctorIdEEEESt5arrayIPcLm3EEEEviT0_T1_:
.text._ZN2at6native29vectorized_elementwise_kernelILi8ENS0_13BinaryFunctorIdddNS0_15binary_internal10MulFunctorIdEEEESt5arrayIPcLm3EEEEviT0_T1_:
        /* <DEDUP_REMOVED lines=125> */
.L_x_9682:
[----:B------:R-:W-:-:S13]  /*07d0*/  ISETP.GE.U32.AND P0, PT, R3, R2, PT ;  /* 0x000000020300720c */ /* 0x000fda0003f06070 */
[----:B------:R-:W-:Y:S05]  /*07e0*/  @P0 BRA `(.L_x_9684) ;  /* 0x0000000000300947 */ /* 0x000fea0003800000 */
[----:B0-----:R-:W0:Y:S01]  /*07f0*/  LDC.64 R6, c[0x0][0x388] ;  /* 0x0000e200ff067b82 */ /* 0x001e220000000a00 */
[----:B------:R-:W-:Y:S01]  /*0800*/  LEA R11, R0, R3, 0xa ;  /* 0x00000003000b7211 */ /* 0x000fe200078e50ff */
[----:B------:R-:W-:-:S04]  /*0810*/  VIADD R3, R3, 0x80 ;  /* 0x0000008003037836 */ /* 0x000fc80000000000 */
[----:B0-----:R-:W-:-:S05]  /*0820*/  IMAD.WIDE.U32 R6, R11, 0x8, R6 ;  /* 0x000000080b067825 */ /* 0x001fca00078e0006 */
[----:B------:R1:W-:Y:S02]  /*0830*/  STG.E.64 desc[UR4][R6.64], R8 ;  /* 0x0000000806007986 */ /* 0x0003e4000c101b04 */
.L_x_9683:
[----:B------:R-:W-:-:S13]  /*0840*/  ISETP.GE.U32.AND P0, PT, R3, R2, PT ;  /* 0x000000020300720c */ /* 0x000fda0003f06070 */
[----:B------:R-:W-:Y:S05]  /*0850*/  @P0 BRA `(.L_x_9685) ;  /* 0x0000000000340947 */ /* 0x000fea0003800000 */
[----:B01----:R-:W0:Y:S01]  /*0860*/  LDC.64 R6, c[0x0][0x388] ;  /* 0x0000e200ff067b82 */ /* 0x003e220000000a00 */
[----:B------:R-:W-:Y:S01]  /*0870*/  LEA R9, R0, R3, 0xa ;  /* 0x0000000300097211 */ /* 0x000fe200078e50ff */
[----:B------:R-:W-:-:S04]  /*0880*/  VIADD R3, R3, 0x80 ;  /* 0x0000008003037836 */ /* 0x000fc80000000000 */
[----:B0-----:R-:W-:-:S05]  /*0890*/  IMAD.WIDE.U32 R6, R9, 0x8, R6 ;  /* 0x0000000809067825 */ /* 0x001fca00078e0006 */
[----:B------:R1:W-:Y:S02]  /*08a0*/  STG.E.64 desc[UR4][R6.64], R18 ;  /* 0x0000001206007986 */ /* 0x0003e4000c101b04 */
.L_x_9684:
        /* <DEDUP_REMOVED lines=8> */
.L_x_9685:
[----:B------:R-:W-:Y:S05]  /*0930*/  BSYNC.RELIABLE B1 ;  /* 0x0000000000017941 */ /* 0x000fea0003800100 */
.L_x_9681:
[----:B------:R-:W-:-:S13]  /*0940*/  ISETP.GE.U32.AND P0, PT, R3, R2, PT ;  /* 0x000000020300720c */ /* 0x000fda0003f06070 */
[----:B012---:R-:W0:Y:S01]  /*0950*/  @!P0 LDC.64 R6, c[0x0][0x388] ;  /* 0x0000e200ff068b82 */ /* 0x007e220000000a00 */
[----:B------:R-:W-:Y:S01]  /*0960*/  @!P0 LEA R9, R0, R3, 0xa ;  /* 0x0000000300098211 */ /* 0x000fe200078e50ff */
[----:B------:R-:W-:-:S04]  /*0970*/  @!P0 VIADD R3, R3, 0x80 ;  /* 0x0000008003038836 */ /* 0x000fc80000000000 */
[----:B0-----:R-:W-:-:S05]  /*0980*/  @!P0 IMAD.WIDE.U32 R6, R9, 0x8, R6 ;  /* 0x0000000809068825 */ /* 0x001fca00078e0006 */
[----:B------:R2:W-:Y:S02]  /*0990*/  @!P0 STG.E.64 desc[UR4][R6.64], R34 ;  /* 0x0000002206008986 */ /* 0x0005e4000c101b04 */
.L_x_9686:
[----:B------:R-:W-:Y:S05]  /*09a0*/  BSYNC.RECONVERGENT B0 ;  /* 0x0000000000007941 */ /* 0x000fea0003800200 */
.L_x_9680:
        /* <DEDUP_REMOVED lines=8> */
.L_x_9679:
        /* <DEDUP_REMOVED lines=27> */
.L_x_9687:
        /* <DEDUP_REMOVED lines=10> */
.L_x_17236:


//--------------------- .text._ZN2at6native18elementwise_kernelILi128ELi4EZNS0_15gpu_kernel_implINS0_13AUnaryFunctorIsssNS0_15binary_internal10MulFunctorIsEEEEEEvRNS_18TensorIteratorBaseERKT_EUliE_EEviT1_ --------------------------
	.section	.text._ZN2at6native18elementwise_kernelILi128ELi4EZNS0_15gpu_kernel_implINS0_13AUnaryFunctorIsssNS0_15binary_internal10MulFunctorIsEEEEEEvRNS_18TensorIteratorBaseERKT_EUliE_EEviT1_,"ax",@progbits
	.align	128
        .global         _ZN2at6native18elementwise_kernelILi128ELi4EZNS0_15gpu_kernel_implINS0_13AUnaryFunctorIsssNS0_15binary_internal10MulFunctorIsEEEEEEvRNS_18TensorIteratorBaseERKT_EUliE_EEviT1_
        .type           _ZN2at6native18elementwise_kernelILi128ELi4EZNS0_15gpu_kernel_implINS0_13AUnaryFunctorIsssNS0_15binary_internal10MulFunctorIsEEEEEEvRNS_18TensorIteratorBaseERKT_EUliE_EEviT1_,@function
        .size           _ZN2at6native18elementwise_kernelILi128ELi4EZNS0_15gpu_kernel_implINS0_13AUnaryFunctorIsssNS0_15binary_internal10MulFunctorIsEEEEEEvRNS_18TensorIteratorBaseERKT_EUliE_EEviT1_,(.L_x_17237 - _ZN2at6native18elementwise_kernelILi128ELi4EZNS0_15gpu_kernel_implINS0_13AUnaryFunctorIsssNS0_15binary_internal10MulFunctorIsEEEEEEvRNS_18TensorIteratorBaseERKT_EUliE_EEviT1_)
        .other          _ZN2at6native18elementwise_kernelILi128ELi4EZNS0_15gpu_kernel_implINS0_13AUnaryFunctorIsssNS0_15binary_internal10MulFunctorIsEEEEEEvRNS_18TensorIteratorBaseERKT_EUliE_EEviT1_,@"STO_CUDA_ENTRY STV_DEFAULT"
_ZN2at6native18elementwise_kernelILi128ELi4EZNS0_15gpu_kernel_implINS0_13AUnaryFunctorIsssNS0_15binary_internal10MulFunctorIsEEEEEEvRNS_18TensorIteratorBaseERKT_EUliE_EEviT1_:
.text._ZN2at6native18elementwise_kernelILi128ELi4EZNS0_15gpu_kernel_implINS0_13AUnaryFunctorIsssNS0_15binary_internal10MulFunctorIsEEEEEEvRNS_18TensorIteratorBaseERKT_EUliE_EEviT1_:
        /* <DEDUP_REMOVED lines=319> */
.L_x_9690:
        /* <DEDUP_REMOVED lines=14> */
[----:B------:R0:W5:Y:S01]  /*14d0*/  LDG.E.S8 R0, desc[UR36][R2.64] ;  /* 0x0000002402007981 */ /* 0x000162000c1e1300 */
[----:B------:R-:W-:Y:S05]  /*14e0*/  BRA `(.L_x_9696) ;  /* 0x0000000c00547947 */ /* 0x000fea0003800000 */
.L_x_9694:
[----:B------:R0:W5:Y:S01]  /*14f0*/  LDG.E.U8 R0, desc[UR36][R2.64] ;  /* 0x0000002402007981 */ /* 0x000162000c1e1100 */
[----:B------:R-:W-:Y:S05]  /*1500*/  BRA `(.L_x_9696) ;  /* 0x0000000c004c7947 */ /* 0x000fea0003800000 */
.L_x_9693:
[----:B------:R-:W-:-:S09]  /*1510*/  UISETP.NE.AND UP0, UPT, UR4, 0x2, UPT ;  /* 0x000000020400788c */ /* 0x000fd2000bf05270 */
[----:B------:R-:W-:Y:S05]  /*1520*/  BRA.U !UP0, `(.L_x_9697) ;  /* 0x0000000108207547 */ /* 0x000fea000b800000 */
[----:B------:R-:W-:-:S09]  /*1530*/  UISETP.NE.AND UP0, UPT, UR4, 0x3, UPT ;  /* 0x000000030400788c */ /* 0x000fd2000bf05270 */
[----:B------:R-:W-:Y:S05]  /*1540*/  BRA.U !UP0, `(.L_x_9698) ;  /* 0x0000000108107547 */ /* 0x000fea000b800000 */
[----:B------:R-:W-:-:S09]  /*1550*/  UISETP.NE.AND UP0, UPT, UR4, 0x4, UPT ;  /* 0x000000040400788c */ /* 0x000fd2000bf05270 */
[----:B------:R-:W-:Y:S05]  /*1560*/  BRA.U UP0, `(.L_x_9695) ;  /* 0x0000000900b07547 */ /* 0x000fea000b800000 */
[----:B------:R0:W5:Y:S01]  /*1570*/  LDG.E.U16 R0, desc[UR36][R2.64] ;  /* 0x0000002402007981 */ /* 0x000162000c1e1500 */
[----:B------:R-:W-:Y:S05]  /*1580*/  BRA `(.L_x_9696) ;  /* 0x0000000c002c7947 */ /* 0x000fea0003800000 */
.L_x_9698:
[----:B------:R0:W5:Y:S01]  /*1590*/  LDG.E.U16 R0, desc[UR36][R2.64] ;  /* 0x0000002402007981 */ /* 0x000162000c1e1500 */
[----:B------:R-:W-:Y:S05]  /*15a0*/  BRA `(.L_x_9696) ;  /* 0x0000000c00247947 */ /* 0x000fea0003800000 */
.L_x_9697:
[----:B------:R0:W5:Y:S01]  /*15b0*/  LDG.E.U16 R0, desc[UR36][R2.64] ;  /* 0x0000002402007981 */ /* 0x000162000c1e1500 */
[----:B------:R-:W-:Y:S05]  /*15c0*/  BRA `(.L_x_9696) ;  /* 0x0000000c001c7947 */ /* 0x000fea0003800000 */
.L_x_9692:
[----:B------:R-:W-:-:S09]  /*15d0*/  UISETP.GT.AND UP0, UPT, UR4, 0x6, UPT ;  /* 0x000000060400788c */ /* 0x000fd2000bf04270 */
[----:B------:R-:W-:Y:S05]  /*15e0*/  BRA.U UP0, `(.L_x_9699) ;  /* 0x0000000100307547 */ /* 0x000fea000b800000 */
[----:B------:R-:W-:-:S09]  /*15f0*/  UISETP.NE.AND UP0, UPT, UR4, 0x5, UPT ;  /* 0x000000050400788c */ /* 0x000fd2000bf05270 */
[----:B------:R-:W-:Y:S05]  /*1600*/  BRA.U !UP0, `(.L_x_9700) ;  /* 0x0000000108147547 */ /* 0x000fea000b800000 */
[----:B------:R-:W-:-:S09]  /*1610*/  UISETP.NE.AND UP0, UPT, UR4, 0x6, UPT ;  /* 0x000000060400788c */ /* 0x000fd2000bf05270 */
[----:B------:R-:W-:Y:S05]  /*1620*/  BRA.U UP0, `(.L_x_9695) ;  /* 0x0000000900807547 */ /* 0x000fea000b800000 */
[----:B------:R-:W2:Y:S02]  /*1630*/  LDG.E R2, desc[UR36][R2.64] ;  /* 0x0000002402027981 */ /* 0x000ea4000c1e1900 */
[----:B--2---:R0:W1:Y:S01]  /*1640*/  F2I.FTZ.TRUNC.NTZ R0, R2 ;  /* 0x0000000200007305 */ /* 0x004062000021f100 */
[----:B------:R-:W-:Y:S05]  /*1650*/  BRA `(.L_x_9696) ;  /* 0x0000000800f87947 */ /* 0x000fea0003800000 */
.L_x_9700:
[----:B------:R-:W2:Y:S02]  /*1660*/  LDG.E.U16 R4, desc[UR36][R2.64] ;  /* 0x0000002402047981 */ /* 0x000ea4000c1e1500 */
[----:B--2---:R-:W-:-:S06]  /*1670*/  HADD2.F32 R4, -RZ, R4.H0_H0 ;  /* 0x20000004ff047230 */ /* 0x004fcc0000004100 */
[----:B------:R-:W0:Y:S02]  /*1680*/  F2I.FTZ.TRUNC.NTZ R4, R4 ;  /* 0x0000000400047305 */ /* 0x000e24000021f100 */
[----:B0-----:R-:W-:Y:S01]  /*1690*/  PRMT R0, R4, 0x7610, R0 ;  /* 0x0000761004007816 */ /* 0x001fe20000000000 */
[----:B------:R-:W-:Y:S06]  /*16a0*/  BRA `(.L_x_9696) ;  /* 0x0000000800e47947 */ /* 0x000fec0003800000 */
.L_x_9699:
[----:B------:R-:W-:-:S09]  /*16b0*/  UISETP.NE.AND UP0, UPT, UR4, 0x7, UPT ;  /* 0x000000070400788c */ /* 0x000fd2000bf05270 */
[----:B------:R-:W-:Y:S05]  /*16c0*/  BRA.U !UP0, `(.L_x_9701) ;  /* 0x0000000108307547 */ /* 0x000fea000b800000 */
[----:B------:R-:W-:-:S09]  /*16d0*/  UISETP.NE.AND UP0, UPT, UR4, 0x8, UPT ;  /* 0x000000080400788c */ /* 0x000fd2000bf05270 */
[----:B------:R-:W-:Y:S05]  /*16e0*/  BRA.U !UP0, `(.L_x_9702) ;  /* 0x0000000108147547 */ /* 0x000fea000b800000 */
[----:B------:R-:W-:-:S09]  /*16f0*/  UISETP.NE.AND UP0, UPT, UR4, 0x9, UPT ;  /* 0x000000090400788c */ /* 0x000fd2000bf05270 */
[----:B------:R-:W-:Y:S05]  /*1700*/  BRA.U UP0, `(.L_x_9695) ;  /* 0x0000000900487547 */ /* 0x000fea000b800000 */
[----:B------:R-:W2:Y:S02]  /*1710*/  LDG.E R2, desc[UR36][R2.64] ;  /* 0x0000002402027981 */ /* 0x000ea4000c1e1900 */
[----:B--2---:R0:W1:Y:S01]  /*1720*/  F2I.FTZ.TRUNC.NTZ R0, R2 ;  /* 0x0000000200007305 */ /* 0x004062000021f100 */
[----:B------:R-:W-:Y:S05]  /*1730*/  BRA `(.L_x_9696) ;  /* 0x0000000800c07947 */ /* 0x000fea0003800000 */
.L_x_9702:
[----:B------:R-:W2:Y:S02]  /*1740*/  LDG.E.U16 R2, desc[UR36][R2.64] ;  /* 0x0000002402027981 */ /* 0x000ea4000c1e1500 */
[----:B--2---:R-:W-:-:S06]  /*1750*/  HADD2.F32 R4, -RZ, R2.H0_H0 ;  /* 0x20000002ff047230 */ /* 0x004fcc0000004100 */
[----:B------:R-:W0:Y:S02]  /*1760*/  F2I.FTZ.TRUNC.NTZ R4, R4 ;  /* 0x0000000400047305 */ /* 0x000e24000021f100 */
[----:B0-----:R-:W-:Y:S01]  /*1770*/  PRMT R0, R4, 0x7610, R0 ;  /* 0x0000761004007816 */ /* 0x001fe20000000000 */
[----:B------:R-:W-:Y:S06]  /*1780*/  BRA `(.L_x_9696) ;  /* 0x0000000800ac7947 */ /* 0x000fec0003800000 */
.L_x_9701:
[----:B------:R-:W2:Y:S02]  /*1790*/  LDG.E.64 R2, desc[UR36][R2.64] ;  /* 0x0000002402027981 */ /* 0x000ea4000c1e1b00 */
[----:B--2---:R0:W1:Y:S01]  /*17a0*/  F2I.F64.TRUNC R0, R2 ;  /* 0x0000000200007311 */ /* 0x004062000030d100 */
[----:B------:R-:W-:Y:S05]  /*17b0*/  BRA `(.L_x_9696) ;  /* 0x0000000800a07947 */ /* 0x000fea0003800000 */
.L_x_9691:
        /* <DEDUP_REMOVED lines=10> */
[----:B------:R-:W-:Y:S01]  /*1860*/  SEL R0, RZ, 0x1, !P0 ;  /* 0x00000001ff007807 */ /* 0x000fe20004000000 */
[----:B------:R-:W-:Y:S08]  /*1870*/  BRA `(.L_x_9696) ;  /* 0x0000000800707947 */ /* 0x000ff00003800000 */
.L_x_9705:
[----:B------:R-:W2:Y:S02]  /*1880*/  LDG.E.64 R2, desc[UR36][R2.64] ;  /* 0x0000002402027981 */ /* 0x000ea4000c1e1b00 */
[----:B--2---:R3:W4:Y:S01]  /*1890*/  F2I.F64.TRUNC R0, R2 ;  /* 0x0000000200007311 */ /* 0x004722000030d100 */
[----:B------:R-:W-:Y:S05]  /*18a0*/  BRA `(.L_x_9696) ;  /* 0x0000000800647947 */ /* 0x000fea0003800000 */
.L_x_9704:
        /* <DEDUP_REMOVED lines=23> */
[----:B------:R-:W-:-:S06]  /*1a20*/  LOP3.LUT R5, R5, 0x80000000, R0, 0xf8, !PT ;  /* 0x8000000005057812 */ /* 0x000fcc00078ef800 */
[----:B------:R-:W0:Y:S02]  /*1a30*/  F2I.FTZ.TRUNC.NTZ R5, R5 ;  /* 0x0000000500057305 */ /* 0x000e24000021f100 */
[----:B0-----:R-:W-:Y:S01]  /*1a40*/  PRMT R0, R5, 0x7610, R0 ;  /* 0x0000761005007816 */ /* 0x001fe20000000000 */
[----:B------:R-:W-:Y:S06]  /*1a50*/  BRA `(.L_x_9696) ;  /* 0x0000000400f87947 */ /* 0x000fec0003800000 */
.L_x_9707:
        /* <DEDUP_REMOVED lines=10> */
[----:B------:R-:W-:-:S06]  /*1b00*/  LOP3.LUT R5, R0, 0x80000000, R5, 0xf8, !PT ;  /* 0x8000000000057812 */ /* 0x000fcc00078ef805 */
[----:B------:R-:W0:Y:S02]  /*1b10*/  F2I.FTZ.TRUNC.NTZ R5, R5 ;  /* 0x0000000500057305 */ /* 0x000e24000021f100 */
[----:B0-----:R-:W-:Y:S01]  /*1b20*/  PRMT R0, R5, 0x7610, R0 ;  /* 0x0000761005007816 */ /* 0x001fe20000000000 */
[----:B------:R-:W-:Y:S06]  /*1b30*/  BRA `(.L_x_9696) ;  /* 0x0000000400c07947 */ /* 0x000fec0003800000 */
.L_x_9706:
[----:B------:R-:W2:Y:S02]  /*1b40*/  LDG.E.U16 R4, desc[UR36][R2.64] ;  /* 0x0000002402047981 */ /* 0x000ea4000c1e1500 */
[----:B--2---:R-:W-:-:S06]  /*1b50*/  IMAD.U32 R4, R4, 0x10000, RZ ;  /* 0x0001000004047824 */ /* 0x004fcc00078e00ff */
[----:B------:R-:W0:Y:S02]  /*1b60*/  F2I.FTZ.TRUNC.NTZ R4, R4 ;  /* 0x0000000400047305 */ /* 0x000e24000021f100 */
[----:B0-----:R-:W-:Y:S01]  /*1b70*/  PRMT R0, R4, 0x7610, R0 ;  /* 0x0000761004007816 */ /* 0x001fe20000000000 */
[----:B------:R-:W-:Y:S06]  /*1b80*/  BRA `(.L_x_9696) ;  /* 0x0000000400ac7947 */ /* 0x000fec0003800000 */
.L_x_9703:
        /* <DEDUP_REMOVED lines=10> */
.L_x_9710:
        /* <DEDUP_REMOVED lines=21> */
.L_x_9714:
[----:B------:R-:W-:Y:S05]  /*1d80*/  BSYNC.RECONVERGENT B1 ;  /* 0x0000000000017941 */ /* 0x000fea0003800200 */
.L_x_9713:
[----:B------:R-:W-:Y:S02]  /*1d90*/  SHF.L.U32 R0, R0, 0x14, RZ ;  /* 0x0000001400007819 */ /* 0x000fe400000006ff */
[----:B------:R-:W-:-:S04]  /*1da0*/  LEA R2, R2, 0x3b800000, 0x17 ;  /* 0x3b80000002027811 */ /* 0x000fc800078eb8ff */
[----:B------:R-:W-:-:S07]  /*1db0*/  LOP3.LUT R4, R2, R0, R7, 0xfe, !PT ;  /* 0x0000000002047212 */ /* 0x000fce00078efe07 */
.L_x_9712:
[----:B------:R-:W-:Y:S05]  /*1dc0*/  BSYNC.RECONVERGENT B0 ;  /* 0x0000000000007941 */ /* 0x000fea0003800200 */
.L_x_9711:
[----:B------:R-:W0:Y:S02]  /*1dd0*/  F2I.FTZ.TRUNC.NTZ R4, R4 ;  /* 0x0000000400047305 */ /* 0x000e24000021f100 */
[----:B0-----:R-:W-:Y:S01]  /*1de0*/  PRMT R0, R4, 0x7610, R0 ;  /* 0x0000761004007816 */ /* 0x001fe20000000000 */
[----:B------:R-:W-:Y:S06]  /*1df0*/  BRA `(.L_x_9696) ;  /* 0x0000000400107947 */ /* 0x000fec0003800000 */
.L_x_9709:
        /* <DEDUP_REMOVED lines=21> */
.L_x_9718:
[----:B------:R-:W-:Y:S05]  /*1f50*/  BSYNC.RECONVERGENT B1 ;  /* 0x0000000000017941 */ /* 0x000fea0003800200 */
.L_x_9717:
[----:B------:R-:W-:Y:S01]  /*1f60*/  IMAD.SHL.U32 R0, R0, 0x200000, RZ ;  /* 0x0020000000007824 */ /* 0x000fe200078e00ff */
[----:B------:R-:W-:-:S04]  /*1f70*/  LEA R2, R2, 0x37800000, 0x17 ;  /* 0x3780000002027811 */ /* 0x000fc800078eb8ff */
[----:B------:R-:W-:-:S07]  /*1f80*/  LOP3.LUT R4, R2, R0, R7, 0xfe, !PT ;  /* 0x0000000002047212 */ /* 0x000fce00078efe07 */
.L_x_9716:
[----:B------:R-:W-:Y:S05]  /*1f90*/  BSYNC.RECONVERGENT B0 ;  /* 0x0000000000007941 */ /* 0x000fea0003800200 */
.L_x_9715:
[----:B------:R-:W0:Y:S02]  /*1fa0*/  F2I.FTZ.TRUNC.NTZ R4, R4 ;  /* 0x0000000400047305 */ /* 0x000e24000021f100 */
[----:B0-----:R-:W-:Y:S01]  /*1fb0*/  PRMT R0, R4, 0x7610, R0 ;  /* 0x0000761004007816 */ /* 0x001fe20000000000 */
[----:B------:R-:W-:Y:S06]  /*1fc0*/  BRA `(.L_x_9696) ;  /* 0x00000000009c7947 */ /* 0x000fec0003800000 */
.L_x_9708:
[----:B------:R-:W-:-:S09]  /*1fd0*/  UISETP.NE.AND UP0, UPT, UR4, 0x1c, UPT ;  /* 0x0000001c0400788c */ /* 0x000fd2000bf05270 */
[----:B------:R-:W-:Y:S05]  /*1fe0*/  BRA.U !UP0, `(.L_x_9719) ;  /* 0x0000000108907547 */ /* 0x000fea000b800000 */
[----:B------:R-:W-:-:S09]  /*1ff0*/  UISETP.NE.AND UP0, UPT, UR4, 0x1d, UPT ;  /* 0x0000001d0400788c */ /* 0x000fd2000bf05270 */
[----:B------:R-:W-:Y:S05]  /*2000*/  BRA.U !UP0, `(.L_x_9720) ;  /* 0x0000000108807547 */ /* 0x000fea000b800000 */
[----:B------:R-:W-:-:S09]  /*2010*/  UISETP.NE.AND UP0, UPT, UR4, 0x2c, UPT ;  /* 0x0000002c0400788c */ /* 0x000fd2000bf05270 */
[----:B------:R-:W-:Y:S05]  /*2020*/  BRA.U !UP0, `(.L_x_9721) ;  /* 0x0000000108487547 */ /* 0x000fea000b800000 */
.L_x_9695:
        /* <DEDUP_REMOVED lines=16> */
.L_x_9722:
[----:B------:R-:W-:Y:S01]  /*2130*/  PRMT R0, RZ, 0x7610, R0 ;  /* 0x00007610ff007816 */ /* 0x000fe20000000000 */
[----:B------:R-:W-:Y:S06]  /*2140*/  BRA `(.L_x_9696) ;  /* 0x00000000003c7947 */ /* 0x000fec0003800000 */
.L_x_9721:
        /* <DEDUP_REMOVED lines=8> */
.L_x_9724:
[----:B------:R-:W-:Y:S05]  /*21d0*/  BSYNC.RECONVERGENT B0 ;  /* 0x0000000000007941 */ /* 0x000fea0003800200 */
.L_x_9723:
[----:B------:R-:W0:Y:S02]  /*21e0*/  F2I.FTZ.TRUNC.NTZ R4, R4 ;  /* 0x0000000400047305 */ /* 0x000e24000021f100 */
[----:B0-----:R-:W-:Y:S01]  /*21f0*/  PRMT R0, R4, 0x7610, R0 ;  /* 0x0000761004007816 */ /* 0x001fe20000000000 */
[----:B------:R-:W-:Y:S06]  /*2200*/  BRA `(.L_x_9696) ;  /* 0x00000000000c7947 */ /* 0x000fec0003800000 */
.L_x_9720:
[----:B------:R2:W5:Y:S01]  /*2210*/  LDG.E.U16 R0, desc[UR36][R2.64] ;  /* 0x0000002402007981 */ /* 0x000562000c1e1500 */
[----:B------:R-:W-:Y:S05]  /*2220*/  BRA `(.L_x_9696) ;  /* 0x0000000000047947 */ /* 0x000fea0003800000 */
.L_x_9719:
[----:B------:R1:W5:Y:S02]  /*2230*/  LDG.E.U16 R0, desc[UR36][R2.64] ;  /* 0x0000002402007981 */ /* 0x000364000c1e1500 */
.L_x_9696:
[----:B------:R-:W0:Y:S01]  /*2240*/  LDCU.U16 UR4, c[0x0][0x592] ;  /* 0x0000b240ff0477ac */ /* 0x000e220008000400 */
[----:B-1--45:R-:W-:Y:S01]  /*2250*/  PRMT R0, R0, 0x9910, RZ ;  /* 0x0000991000007816 */ /* 0x032fe200000000ff */
[----:B------:R-:W2:Y:S01]  /*2260*/  LDCU.64 UR6, c[0x0][0x580] ;  /* 0x0000b000ff0677ac */ /* 0x000ea20008000a00 */
[----:B------:R-:W-:-:S04]  /*2270*/  UPRMT UR5, UR41, 0x9910, URZ ;  /* 0x0000991029057896 */ /* 0x000fc800080000ff */
[----:B------:R-:W-:Y:S02]  /*2280*/  UISETP.GT.AND UP0, UPT, UR5, 0x9, UPT ;  /* 0x000000090500788c */ /* 0x000fe4000bf04270 */
[----:B0-----:R-:W-:Y:S01]  /*2290*/  UPRMT UR4, UR4, 0x9910, URZ ;  /* 0x0000991004047896 */ /* 0x001fe200080000ff */
[----:B--23--:R-:W-:-:S05]  /*22a0*/  IADD3 R2, P0, PT, R16, UR6, RZ ;  /* 0x0000000610027c10 */ /* 0x00cfca000ff1e0ff */
[----:B------:R-:W-:Y:S02]  /*22b0*/  IMAD R9, R0, UR4, RZ ;  /* 0x0000000400097c24 */ /* 0x000fe4000f8e02ff */
[----:B------:R-:W-:Y:S01]  /*22c0*/  IMAD.X R3, RZ, RZ, UR7, P0 ;  /* 0x00000007ff037e24 */ /* 0x000fe200080e06ff */
        /* <DEDUP_REMOVED lines=11> */
.L_x_9728:
[----:B------:R3:W-:Y:S01]  /*2380*/  STG.E.U8 desc[UR36][R2.64], R9 ;  /* 0x0000000902007986 */ /* 0x0007e2000c101124 */
[----:B------:R-:W-:Y:S05]  /*2390*/  BRA `(.L_x_9730) ;  /* 0x0000000c00507947 */ /* 0x000fea0003800000 */
.L_x_9727:
[----:B------:R-:W-:-:S09]  /*23a0*/  UISETP.NE.AND UP0, UPT, UR5, 0x2, UPT ;  /* 0x000000020500788c */ /* 0x000fd2000bf05270 */
[----:B------:R-:W-:Y:S05]  /*23b0*/  BRA.U !UP0, `(.L_x_9731) ;  /* 0x00000001082c7547 */ /* 0x000fea000b800000 */
[----:B------:R-:W-:-:S09]  /*23c0*/  UISETP.NE.AND UP0, UPT, UR5, 0x3, UPT ;  /* 0x000000030500788c */ /* 0x000fd2000bf05270 */
[----:B------:R-:W-:Y:S05]  /*23d0*/  BRA.U !UP0, `(.L_x_9732) ;  /* 0x0000000108187547 */ /* 0x000fea000b800000 */
[----:B------:R-:W-:-:S09]  /*23e0*/  UISETP.NE.AND UP0, UPT, UR5, 0x4, UPT ;  /* 0x000000040500788c */ /* 0x000fd2000bf05270 */
[----:B------:R-:W-:Y:S05]  /*23f0*/  BRA.U UP0, `(.L_x_9729) ;  /* 0x00000009009c7547 */ /* 0x000fea000b800000 */
[----:B------:R-:W-:-:S04]  /*2400*/  PRMT R4, R9, 0x9910, RZ ;  /* 0x0000991009047816 */ /* 0x000fc800000000ff */
[----:B------:R-:W-:-:S05]  /*2410*/  SHF.R.S32.HI R5, RZ, 0x1f, R4 ;  /* 0x0000001fff057819 */ /* 0x000fca0000011404 */
[----:B------:R0:W-:Y:S01]  /*2420*/  STG.E.64 desc[UR36][R2.64], R4 ;  /* 0x0000000402007986 */ /* 0x0001e2000c101b24 */
[----:B------:R-:W-:Y:S05]  /*2430*/  BRA `(.L_x_9730) ;  /* 0x0000000c00287947 */ /* 0x000fea0003800000 */
.L_x_9732:
[----:B------:R-:W-:-:S05]  /*2440*/  PRMT R5, R9, 0x9910, RZ ;  /* 0x0000991009057816 */ /* 0x000fca00000000ff */
[----:B------:R1:W-:Y:S01]  /*2450*/  STG.E desc[UR36][R2.64], R5 ;  /* 0x0000000502007986 */ /* 0x0003e2000c101924 */
[----:B------:R-:W-:Y:S05]  /*2460*/  BRA `(.L_x_9730) ;  /* 0x0000000c001c7947 */ /* 0x000fea0003800000 */
.L_x_9731:
[----:B------:R2:W-:Y:S01]  /*2470*/  STG.E.U16 desc[UR36][R2.64], R9 ;  /* 0x0000000902007986 */ /* 0x0005e2000c101524 */
[----:B------:R-:W-:Y:S05]  /*2480*/  BRA `(.L_x_9730) ;  /* 0x0000000c00147947 */ /* 0x000fea0003800000 */
.L_x_9726:
[----:B------:R-:W-:-:S09]  /*2490*/  UISETP.GT.AND UP0, UPT, UR5, 0x6, UPT ;  /* 0x000000060500788c */ /* 0x000fd2000bf04270 */
[----:B------:R-:W-:Y:S05]  /*24a0*/  BRA.U UP0, `(.L_x_9733) ;  /* 0x00000001002c7547 */ /* 0x000fea000b800000 */
[----:B------:R-:W-:-:S09]  /*24b0*/  UISETP.NE.AND UP0, UPT, UR5, 0x5, UPT ;  /* 0x000000050500788c */ /* 0x000fd2000bf05270 */
[----:B------:R-:W-:Y:S05]  /*24c0*/  BRA.U !UP0, `(.L_x_9734) ;  /* 0x0000000108147547 */ /* 0x000fea000b800000 */
[----:B------:R-:W-:-:S09]  /*24d0*/  UISETP.NE.AND UP0, UPT, UR5, 0x6, UPT ;  /* 0x000000060500788c */ /* 0x000fd2000bf05270 */
[----:B------:R-:W-:Y:S05]  /*24e0*/  BRA.U UP0, `(.L_x_9729) ;  /* 0x0000000900607547 */ /* 0x000fea000b800000 */
[----:B------:R-:W0:Y:S02]  /*24f0*/  I2F.S16 R5, R9 ;  /* 0x0000000900057306 */ /* 0x000e240000101400 */
[----:B0-----:R0:W-:Y:S01]  /*2500*/  STG.E desc[UR36][R2.64], R5 ;  /* 0x0000000502007986 */ /* 0x0011e2000c101924 */
[----:B------:R-:W-:Y:S05]  /*2510*/  BRA `(.L_x_9730) ;  /* 0x0000000800f07947 */ /* 0x000fea0003800000 */
.L_x_9734:
[----:B------:R-:W0:Y:S02]  /*2520*/  I2F.S16 R0, R9 ;  /* 0x0000000900007306 */ /* 0x000e240000101400 */
[----:B0-----:R-:W-:-:S05]  /*2530*/  F2FP.F16.F32.PACK_AB R0, RZ, R0 ;  /* 0x00000000ff00723e */ /* 0x001fca00000000ff */
[----:B------:R0:W-:Y:S01]  /*2540*/  STG.E.U16 desc[UR36][R2.64], R0 ;  /* 0x0000000002007986 */ /* 0x0001e2000c101524 */
[----:B------:R-:W-:Y:S05]  /*2550*/  BRA `(.L_x_9730) ;  /* 0x0000000800e07947 */ /* 0x000fea0003800000 */
.L_x_9733:
[----:B------:R-:W-:-:S09]  /*2560*/  UISETP.NE.AND UP0, UPT, UR5, 0x7, UPT ;  /* 0x000000070500788c */ /* 0x000fd2000bf05270 */
[----:B------:R-:W-:Y:S05]  /*2570*/  BRA.U !UP0, `(.L_x_9735) ;  /* 0x0000000108347547 */ /* 0x000fea000b800000 */
[----:B------:R-:W-:-:S09]  /*2580*/  UISETP.NE.AND UP0, UPT, UR5, 0x8, UPT ;  /* 0x000000080500788c */ /* 0x000fd2000bf05270 */
[----:B------:R-:W-:Y:S05]  /*2590*/  BRA.U !UP0, `(.L_x_9736) ;  /* 0x0000000108187547 */ /* 0x000fea000b800000 */
[----:B------:R-:W-:-:S09]  /*25a0*/  UISETP.NE.AND UP0, UPT, UR5, 0x9, UPT ;  /* 0x000000090500788c */ /* 0x000fd2000bf05270 */
[----:B------:R-:W-:Y:S05]  /*25b0*/  BRA.U UP0, `(.L_x_9729) ;  /* 0x00000009002c7547 */ /* 0x000fea000b800000 */
[----:B------:R-:W0:Y:S01]  /*25c0*/  I2F.S16 R4, R9 ;  /* 0x0000000900047306 */ /* 0x000e220000101400 */
[----:B------:R-:W-:-:S05]  /*25d0*/  IMAD.MOV.U32 R5, RZ, RZ, RZ ;  /* 0x000000ffff057224 */ /* 0x000fca00078e00ff */
[----:B0-----:R0:W-:Y:S01]  /*25e0*/  STG.E.64 desc[UR36][R2.64], R4 ;  /* 0x0000000402007986 */ /* 0x0011e2000c101b24 */
[----:B------:R-:W-:Y:S05]  /*25f0*/  BRA `(.L_x_9730) ;  /* 0x0000000800b87947 */ /* 0x000fea0003800000 */
.L_x_9736:
[----:B------:R-:W0:Y:S02]  /*2600*/  I2F.S16 R9, R9 ;  /* 0x0000000900097306 */ /* 0x000e240000101400 */
[----:B0-----:R-:W-:-:S04]  /*2610*/  F2FP.F16.F32.PACK_AB R5, RZ, R9 ;  /* 0x00000009ff05723e */ /* 0x001fc800000000ff */
[----:B------:R-:W-:-:S05]  /*2620*/  PRMT R5, R5, 0x5410, RZ ;  /* 0x0000541005057816 */ /* 0x000fca00000000ff */
[----:B------:R0:W-:Y:S01]  /*2630*/  STG.E desc[UR36][R2.64], R5 ;  /* 0x0000000502007986 */ /* 0x0001e2000c101924 */
[----:B------:R-:W-:Y:S05]  /*2640*/  BRA `(.L_x_9730) ;  /* 0x0000000800a47947 */ /* 0x000fea0003800000 */
.L_x_9735:
[----:B------:R-:W0:Y:S02]  /*2650*/  I2F.F64.S16 R4, R9 ;  /* 0x0000000900047312 */ /* 0x000e240000101c00 */
[----:B0-----:R0:W-:Y:S01]  /*2660*/  STG.E.64 desc[UR36][R2.64], R4 ;  /* 0x0000000402007986 */ /* 0x0011e2000c101b24 */
[----:B------:R-:W-:Y:S05]  /*2670*/  BRA `(.L_x_9730) ;  /* 0x0000000800987947 */ /* 0x000fea0003800000 */
.L_x_9725:
        /* <DEDUP_REMOVED lines=8> */
[----:B------:R-:W-:-:S04]  /*2700*/  PRMT R0, R9, 0x9910, RZ ;  /* 0x0000991009007816 */ /* 0x000fc800000000ff */
[----:B------:R-:W-:-:S04]  /*2710*/  ISETP.NE.AND P0, PT, R0, RZ, PT ;  /* 0x000000ff0000720c */ /* 0x000fc80003f05270 */
[----:B------:R-:W-:-:S05]  /*2720*/  SEL R5, RZ, 0x1, !P0 ;  /* 0x00000001ff057807 */ /* 0x000fca0004000000 */
[----:B------:R0:W-:Y:S01]  /*2730*/  STG.E.U8 desc[UR36][R2.64], R5 ;  /* 0x0000000502007986 */ /* 0x0001e2000c101124 */
[----:B------:R-:W-:Y:S05]  /*2740*/  BRA `(.L_x_9730) ;  /* 0x0000000800647947 */ /* 0x000fea0003800000 */
.L_x_9739:
[----:B------:R-:W0:Y:S01]  /*2750*/  I2F.F64.S16 R4, R9 ;  /* 0x0000000900047312 */ /* 0x000e220000101c00 */
[----:B------:R-:W-:-:S05]  /*2760*/  CS2R R6, SRZ ;  /* 0x0000000000067805 */ /* 0x000fca000001ff00 */
[----:B0-----:R0:W-:Y:S01]  /*2770*/  STG.E.128 desc[UR36][R2.64], R4 ;  /* 0x0000000402007986 */ /* 0x0011e2000c101d24 */
[----:B------:R-:W-:Y:S05]  /*2780*/  BRA `(.L_x_9730) ;  /* 0x0000000800547947 */ /* 0x000fea0003800000 */
.L_x_9738:
[----:B------:R-:W-:-:S09]  /*2790*/  UISETP.NE.AND UP0, UPT, UR5, 0xf, UPT ;  /* 0x0000000f0500788c */ /* 0x000fd2000bf05270 */
[----:B------:R-:W-:Y:S05]  /*27a0*/  BRA.U !UP0, `(.L_x_9740) ;  /* 0x0000000108a07547 */ /* 0x000fea000b800000 */
[----:B------:R-:W-:-:S09]  /*27b0*/  UISETP.NE.AND UP0, UPT, UR5, 0x17, UPT ;  /* 0x000000170500788c */ /* 0x000fd2000bf05270 */
[----:B------:R-:W-:Y:S05]  /*27c0*/  BRA.U !UP0, `(.L_x_9741) ;  /* 0x00000001084c7547 */ /* 0x000fea000b800000 */
[----:B------:R-:W-:-:S09]  /*27d0*/  UISETP.NE.AND UP0, UPT, UR5, 0x18, UPT ;  /* 0x000000180500788c */ /* 0x000fd2000bf05270 */
[----:B------:R-:W-:Y:S05]  /*27e0*/  BRA.U UP0, `(.L_x_9729) ;  /* 0x0000000500a07547 */ /* 0x000fea000b800000 */
[----:B------:R-:W0:Y:S01]  /*27f0*/  I2F.S16 R9, R9 ;  /* 0x0000000900097306 */ /* 0x000e220000101400 */
[----:B------:R-:W-:Y:S01]  /*2800*/  BSSY.RECONVERGENT B0, `(.L_x_9742) ;  /* 0x000000c000007945 */ /* 0x000fe20003800200 */
[----:B------:R-:W-:Y:S01]  /*2810*/  HFMA2 R0, -RZ, RZ, 0, 7.569789886474609375e-06 ;  /* 0x0000007fff007431 */ /* 0x000fe200000001ff */
[----:B0-----:R-:W-:Y:S02]  /*2820*/  LOP3.LUT R6, R9, 0x7fffffff, RZ, 0xc0, !PT ;  /* 0x7fffffff09067812 */ /* 0x001fe400078ec0ff */
        /* <DEDUP_REMOVED lines=9> */
.L_x_9743:
[----:B------:R-:W-:Y:S05]  /*28c0*/  BSYNC.RECONVERGENT B0 ;  /* 0x0000000000007941 */ /* 0x000fea0003800200 */
.L_x_9742:
[----:B------:R-:W-:-:S05]  /*28d0*/  LOP3.LUT R5, R0, 0x80, R5, 0xf8, !PT ;  /* 0x0000008000057812 */ /* 0x000fca00078ef805 */
[----:B------:R0:W-:Y:S01]  /*28e0*/  STG.E.U8 desc[UR36][R2.64], R5 ;  /* 0x0000000502007986 */ /* 0x0001e2000c101124 */
[----:B------:R-:W-:Y:S05]  /*28f0*/  BRA `(.L_x_9730) ;  /* 0x0000000400f87947 */ /* 0x000fea0003800000 */
.L_x_9741:
[----:B------:R-:W0:Y:S01]  /*2900*/  I2F.S16 R9, R9 ;  /* 0x0000000900097306 */ /* 0x000e220000101400 */
[----:B------:R-:W-:Y:S01]  /*2910*/  BSSY.RECONVERGENT B0, `(.L_x_9744) ;  /* 0x000000e000007945 */ /* 0x000fe20003800200 */
[----:B0-----:R-:W-:Y:S02]  /*2920*/  LOP3.LUT R6, R9, 0x7fffffff, RZ, 0xc0, !PT ;  /* 0x7fffffff09067812 */ /* 0x001fe400078ec0ff */
        /* <DEDUP_REMOVED lines=12> */
.L_x_9745:
[----:B------:R-:W-:Y:S05]  /*29f0*/  BSYNC.RECONVERGENT B0 ;  /* 0x0000000000007941 */ /* 0x000fea0003800200 */
.L_x_9744:
[----:B------:R-:W-:-:S05]  /*2a00*/  LOP3.LUT R5, R0, 0x80, R5, 0xf8, !PT ;  /* 0x0000008000057812 */ /* 0x000fca00078ef805 */
[----:B------:R0:W-:Y:S01]  /*2a10*/  STG.E.U8 desc[UR36][R2.64], R5 ;  /* 0x0000000502007986 */ /* 0x0001e2000c101124 */
[----:B------:R-:W-:Y:S05]  /*2a20*/  BRA `(.L_x_9730) ;  /* 0x0000000400ac7947 */ /* 0x000fea0003800000 */
.L_x_9740:
[----:B------:R-:W0:Y:S02]  /*2a30*/  I2F.S16 R0, R9 ;  /* 0x0000000900007306 */ /* 0x000e240000101400 */
[----:B0-----:R-:W-:-:S05]  /*2a40*/  F2FP.BF16.F32.PACK_AB R0, RZ, R0 ;  /* 0x00000000ff00723e */ /* 0x001fca00000010ff */
[----:B------:R0:W-:Y:S01]  /*2a50*/  STG.E.U16 desc[UR36][R2.64], R0 ;  /* 0x0000000002007986 */ /* 0x0001e2000c101524 */
[----:B------:R-:W-:Y:S05]  /*2a60*/  BRA `(.L_x_9730) ;  /* 0x00000004009c7947 */ /* 0x000fea0003800000 */
.L_x_9737:
        /* <DEDUP_REMOVED lines=10> */
.L_x_9748:
[----:B------:R-:W0:Y:S01]  /*2b10*/  I2F.S16 R5, R9 ;  /* 0x0000000900057306 */ /* 0x000e220000101400 */
[----:B------:R-:W-:Y:S01]  /*2b20*/  BSSY.RECONVERGENT B0, `(.L_x_9749) ;  /* 0x0000014000007945 */ /* 0x000fe20003800200 */
[----:B------:R-:W-:Y:S01]  /*2b30*/  IMAD.MOV.U32 R0, RZ, RZ, 0x80 ;  /* 0x00000080ff007424 */ /* 0x000fe200078e00ff */
[----:B0-----:R-:W-:-:S04]  /*2b40*/  LOP3.LUT R4, R5, 0x7fffffff, RZ, 0xc0, !PT ;  /* 0x7fffffff05047812 */ /* 0x001fc800078ec0ff */
        /* <DEDUP_REMOVED lines=9> */
.L_x_9751:
[----:B------:R-:W-:-:S04]  /*2be0*/  SHF.R.U32.HI R0, RZ, 0x14, R5 ;  /* 0x00000014ff007819 */ /* 0x000fc80000011605 */
[----:B------:R-:W-:-:S04]  /*2bf0*/  LOP3.LUT R0, R0, 0x1, RZ, 0xc0, !PT ;  /* 0x0000000100007812 */ /* 0x000fc800078ec0ff */
[----:B------:R-:W-:-:S04]  /*2c00*/  IADD3 R0, PT, PT, R5, 0x487ffff, R0 ;  /* 0x0487ffff05007810 */ /* 0x000fc80007ffe000 */
[----:B------:R-:W-:-:S04]  /*2c10*/  SHF.R.U32.HI R0, RZ, 0x14, R0 ;  /* 0x00000014ff007819 */ /* 0x000fc80000011600 */
[----:B------:R-:W-:-:S07]  /*2c20*/  LOP3.LUT R4, R0, 0xff, RZ, 0xc0, !PT ;  /* 0x000000ff00047812 */ /* 0x000fce00078ec0ff */
.L_x_9752:
[----:B------:R-:W-:-:S04]  /*2c30*/  SHF.R.U32.HI R5, RZ, 0x18, R5 ;  /* 0x00000018ff057819 */ /* 0x000fc80000011605 */
[----:B------:R-:W-:-:S04]  /*2c40*/  LOP3.LUT R4, R4, 0x80, R5, 0xf8, !PT ;  /* 0x0000008004047812 */ /* 0x000fc800078ef805 */
[----:B------:R-:W-:-:S07]  /*2c50*/  PRMT R0, R4, 0x7610, R0 ;  /* 0x0000761004007816 */ /* 0x000fce0000000000 */
.L_x_9750:
[----:B------:R-:W-:Y:S05]  /*2c60*/  BSYNC.RECONVERGENT B0 ;  /* 0x0000000000007941 */ /* 0x000fea0003800200 */
.L_x_9749:
[----:B------:R0:W-:Y:S01]  /*2c70*/  STG.E.U8 desc[UR36][R2.64], R0 ;  /* 0x0000000002007986 */ /* 0x0001e2000c101124 */
[----:B------:R-:W-:Y:S05]  /*2c80*/  BRA `(.L_x_9730) ;  /* 0x0000000400147947 */ /* 0x000fea0003800000 */
.L_x_9747:
        /* <DEDUP_REMOVED lines=13> */
.L_x_9755:
[----:B------:R-:W-:-:S04]  /*2d60*/  SHF.R.U32.HI R0, RZ, 0x15, R5 ;  /* 0x00000015ff007819 */ /* 0x000fc80000011605 */
[----:B------:R-:W-:-:S04]  /*2d70*/  LOP3.LUT R0, R0, 0x1, RZ, 0xc0, !PT ;  /* 0x0000000100007812 */ /* 0x000fc800078ec0ff */
[----:B------:R-:W-:-:S04]  /*2d80*/  IADD3 R0, PT, PT, R5, 0x88fffff, R0 ;  /* 0x088fffff05007810 */ /* 0x000fc80007ffe000 */
[----:B------:R-:W-:-:S04]  /*2d90*/  SHF.R.U32.HI R0, RZ, 0x15, R0 ;  /* 0x00000015ff007819 */ /* 0x000fc80000011600 */
[----:B------:R-:W-:-:S07]  /*2da0*/  LOP3.LUT R4, R0, 0xff, RZ, 0xc0, !PT ;  /* 0x000000ff00047812 */ /* 0x000fce00078ec0ff */
.L_x_9756:
[----:B------:R-:W-:-:S04]  /*2db0*/  SHF.R.U32.HI R5, RZ, 0x18, R5 ;  /* 0x00000018ff057819 */ /* 0x000fc80000011605 */
[----:B------:R-:W-:-:S04]  /*2dc0*/  LOP3.LUT R4, R4, 0x80, R5, 0xf8, !PT ;  /* 0x0000008004047812 */ /* 0x000fc800078ef805 */
[----:B------:R-:W-:-:S07]  /*2dd0*/  PRMT R0, R4, 0x7610, R0 ;  /* 0x0000761004007816 */ /* 0x000fce0000000000 */
.L_x_9754:
[----:B------:R-:W-:Y:S05]  /*2de0*/  BSYNC.RECONVERGENT B0 ;  /* 0x0000000000007941 */ /* 0x000fea0003800200 */
.L_x_9753:
[----:B------:R0:W-:Y:S01]  /*2df0*/  STG.E.U8 desc[UR36][R2.64], R0 ;  /* 0x0000000002007986 */ /* 0x0001e2000c101124 */
[----:B------:R-:W-:Y:S05]  /*2e00*/  BRA `(.L_x_9730) ;  /* 0x0000000000b47947 */ /* 0x000fea0003800000 */
.L_x_9746:
[----:B------:R-:W-:-:S09]  /*2e10*/  UISETP.NE.AND UP0, UPT, UR5, 0x1c, UPT ;  /* 0x0000001c0500788c */ /* 0x000fd2000bf05270 */
[----:B------:R-:W-:Y:S05]  /*2e20*/  BRA.U !UP0, `(.L_x_9757) ;  /* 0x0000000108a47547 */ /* 0x000fea000b800000 */
[----:B------:R-:W-:-:S09]  /*2e30*/  UISETP.NE.AND UP0, UPT, UR5, 0x1d, UPT ;  /* 0x0000001d0500788c */ /* 0x000fd2000bf05270 */
[----:B------:R-:W-:Y:S05]  /*2e40*/  BRA.U !UP0, `(.L_x_9758) ;  /* 0x00000001088c7547 */ /* 0x000fea000b800000 */
[----:B------:R-:W-:-:S09]  /*2e50*/  UISETP.NE.AND UP0, UPT, UR5, 0x2c, UPT ;  /* 0x0000002c0500788c */ /* 0x000fd2000bf05270 */
[----:B------:R-:W-:Y:S05]  /*2e60*/  BRA.U !UP0, `(.L_x_9759) ;  /* 0x0000000108447547 */ /* 0x000fea000b800000 */
.L_x_9729:
        /* <DEDUP_REMOVED lines=8> */
[----:B0-----:R-:W-:Y:S01]  /*2ef0*/  MOV R4, UR6 ;  /* 0x0000000600047c02 */ /* 0x001fe20008000f00 */
[----:B------:R-:W-:-:S02]  /*2f00*/  IMAD.U32 R5, RZ, RZ, UR7 ;  /* 0x00000007ff057e24 */ /* 0x000fc4000f8e00ff */
[----:B---3--:R-:W-:Y:S02]  /*2f10*/  IMAD.U32 R6, RZ, RZ, UR8 ;  /* 0x00000008ff067e24 */ /* 0x008fe4000f8e00ff */
[----:B------:R-:W-:Y:S01]  /*2f20*/  IMAD.U32 R7, RZ, RZ, UR9 ;  /* 0x00000009ff077e24 */ /* 0x000fe2000f8e00ff */
[----:B----4-:R-:W-:Y:S01]  /*2f30*/  MOV R10, UR4 ;  /* 0x00000004000a7c02 */ /* 0x010fe20008000f00 */
[----:B-1----:R-:W-:-:S07]  /*2f40*/  IMAD.U32 R11, RZ, RZ, UR5 ;  /* 0x00000005ff0b7e24 */ /* 0x002fce000f8e00ff */
[----:B------:R-:W-:-:S07]  /*2f50*/  LEPC R20, `(.L_x_9760) ;  /* 0x000000001014794e */ /* 0x000fce0000000000 */
[----:B--2---:R-:W-:Y:S05]  /*2f60*/  CALL.ABS.NOINC R2 ;  /* 0x0000000002007343 */ /* 0x004fea0003c00000 */
.L_x_9760:
[----:B------:R-:W-:Y:S05]  /*2f70*/  BRA `(.L_x_9730) ;  /* 0x0000000000587947 */ /* 0x000fea0003800000 */
.L_x_9759:
[----:B------:R-:W0:Y:S02]  /*2f80*/  I2F.S16 R6, R9 ;  /* 0x0000000900067306 */ /* 0x000e240000101400 */
[----:B0-----:R-:W-:-:S04]  /*2f90*/  SHF.R.U32.HI R4, RZ, 0x17, R6 ;  /* 0x00000017ff047819 */ /* 0x001fc80000011606 */
        /* <DEDUP_REMOVED lines=14> */
.L_x_9758:
[----:B------:R-:W-:-:S04]  /*3080*/  PRMT R4, R9, 0x9910, RZ ;  /* 0x0000991009047816 */ /* 0x000fc800000000ff */
[----:B------:R-:W-:-:S05]  /*3090*/  SHF.R.S32.HI R5, RZ, 0x1f, R4 ;  /* 0x0000001fff057819 */ /* 0x000fca0000011404 */
[----:B------:R0:W-:Y:S01]  /*30a0*/  STG.E.64 desc[UR36][R2.64], R4 ;  /* 0x0000000402007986 */ /* 0x0001e2000c101b24 */
[----:B------:R-:W-:Y:S05]  /*30b0*/  BRA `(.L_x_9730) ;  /* 0x0000000000087947 */ /* 0x000fea0003800000 */
.L_x_9757:
[----:B------:R-:W-:-:S05]  /*30c0*/  PRMT R5, R9, 0x9910, RZ ;  /* 0x0000991009057816 */ /* 0x000fca00000000ff */
[----:B------:R0:W-:Y:S02]  /*30d0*/  STG.E desc[UR36][R2.64], R5 ;  /* 0x0000000502007986 */ /* 0x0001e4000c101924 */
.L_x_9730:
[----:B------:R-:W-:-:S07]  /*30e0*/  VIADD R17, R17, 0x80 ;  /* 0x0000008011117836 */ /* 0x000fce0000000000 */
.L_x_9689:
[----:B------:R-:W-:Y:S05]  /*30f0*/  BSYNC.RECONVERGENT B6 ;  /* 0x0000000000067941 */ /* 0x000fea0003800200 */
.L_x_9688:
        /* <DEDUP_REMOVED lines=307> */
.L_x_9763:
        /* <DEDUP_REMOVED lines=16> */
.L_x_9767:
[----:B------:R1:W5:Y:S01]  /*4530*/  LDG.E.U8 R0, desc[UR36][R2.64] ;  /* 0x0000002402007981 */ /* 0x000362000c1e1100 */
[----:B------:R-:W-:Y:S05]  /*4540*/  BRA `(.L_x_9769) ;  /* 0x0000000c004c7947 */ /* 0x000fea0003800000 */
.L_x_9766:
        /* <DEDUP_REMOVED lines=8> */
.L_x_9771:
[----:B------:R3:W5:Y:S01]  /*45d0*/  LDG.E.U16 R0, desc[UR36][R2.64] ;  /* 0x0000002402007981 */ /* 0x000762000c1e1500 */
[----:B------:R-:W-:Y:S05]  /*45e0*/  BRA `(.L_x_9769) ;  /* 0x0000000c00247947 */ /* 0x000fea0003800000 */
.L_x_9770:
[----:B------:R2:W5:Y:S01]  /*45f0*/  LDG.E.U16 R0, desc[UR36][R2.64] ;  /* 0x0000002402007981 */ /* 0x000562000c1e1500 */
[----:B------:R-:W-:Y:S05]  /*4600*/  BRA `(.L_x_9769) ;  /* 0x0000000c001c7947 */ /* 0x000fea0003800000 */
.L_x_9765:
        /* <DEDUP_REMOVED lines=9> */
.L_x_9773:
[----:B------:R-:W2:Y:S02]  /*46a0*/  LDG.E.U16 R4, desc[UR36][R2.64] ;  /* 0x0000002402047981 */ /* 0x000ea4000c1e1500 */
[----:B--2---:R-:W-:-:S06]  /*46b0*/  HADD2.F32 R4, -RZ, R4.H0_H0 ;  /* 0x20000004ff047230 */ /* 0x004fcc0000004100 */
[----:B------:R-:W0:Y:S02]  /*46c0*/  F2I.FTZ.TRUNC.NTZ R4, R4 ;  /* 0x0000000400047305 */ /* 0x000e24000021f100 */
[----:B0-----:R-:W-:Y:S01]  /*46d0*/  PRMT R0, R4, 0x7610, R0 ;  /* 0x0000761004007816 */ /* 0x001fe20000000000 */
[----:B------:R-:W-:Y:S06]  /*46e0*/  BRA `(.L_x_9769) ;  /* 0x0000000800e47947 */ /* 0x000fec0003800000 */
.L_x_9772:
        /* <DEDUP_REMOVED lines=9> */
.L_x_9775:
[----:B------:R-:W2:Y:S02]  /*4780*/  LDG.E.U16 R2, desc[UR36][R2.64] ;  /* 0x0000002402027981 */ /* 0x000ea4000c1e1500 */
[----:B--2---:R-:W-:-:S06]  /*4790*/  HADD2.F32 R4, -RZ, R2.H0_H0 ;  /* 0x20000002ff047230 */ /* 0x004fcc0000004100 */
[----:B------:R-:W0:Y:S02]  /*47a0*/  F2I.FTZ.TRUNC.NTZ R4, R4 ;  /* 0x0000000400047305 */ /* 0x000e24000021f100 */
[----:B0-----:R-:W-:Y:S01]  /*47b0*/  PRMT R0, R4, 0x7610, R0 ;  /* 0x0000761004007816 */ /* 0x001fe20000000000 */
[----:B------:R-:W-:Y:S06]  /*47c0*/  BRA `(.L_x_9769) ;  /* 0x0000000800ac7947 */ /* 0x000fec0003800000 */
.L_x_9774:
[----:B------:R-:W2:Y:S02]  /*47d0*/  LDG.E.64 R2, desc[UR36][R2.64] ;  /* 0x0000002402027981 */ /* 0x000ea4000c1e1b00 */
[----:B--2---:R0:W1:Y:S01]  /*47e0*/  F2I.F64.TRUNC R0, R2 ;  /* 0x0000000200007311 */ /* 0x004062000030d100 */
[----:B------:R-:W-:Y:S05]  /*47f0*/  BRA `(.L_x_9769) ;  /* 0x0000000800a07947 */ /* 0x000fea0003800000 */
.L_x_9764:
        /* <DEDUP_REMOVED lines=12> */
.L_x_9778:
[----:B------:R-:W2:Y:S02]  /*48c0*/  LDG.E.64 R2, desc[UR36][R2.64] ;  /* 0x0000002402027981 */ /* 0x000ea4000c1e1b00 */
[----:B--2---:R0:W1:Y:S01]  /*48d0*/  F2I.F64.TRUNC R0, R2 ;  /* 0x0000000200007311 */ /* 0x004062000030d100 */
[----:B------:R-:W-:Y:S05]  /*48e0*/  BRA `(.L_x_9769) ;  /* 0x0000000800647947 */ /* 0x000fea0003800000 */
.L_x_9777:
        /* <DEDUP_REMOVED lines=23> */
[----:B------:R-:W-:-:S06]  /*4a60*/  LOP3.LUT R5, R5, 0x80000000, R0, 0xf8, !PT ;  /* 0x8000000005057812 */ /* 0x000fcc00078ef800 */
[----:B------:R-:W0:Y:S02]  /*4a70*/  F2I.FTZ.TRUNC.NTZ R5, R5 ;  /* 0x0000000500057305 */ /* 0x000e24000021f100 */
[----:B0-----:R-:W-:Y:S01]  /*4a80*/  PRMT R0, R5, 0x7610, R0 ;  /* 0x0000761005007816 */ /* 0x001fe20000000000 */
[----:B------:R-:W-:Y:S06]  /*4a90*/  BRA `(.L_x_9769) ;  /* 0x0000000400f87947 */ /* 0x000fec0003800000 */
.L_x_9780:
        /* <DEDUP_REMOVED lines=10> */
[----:B------:R-:W-:-:S06]  /*4b40*/  LOP3.LUT R5, R0, 0x80000000, R5, 0xf8, !PT ;  /* 0x8000000000057812 */ /* 0x000fcc00078ef805 */
[----:B------:R-:W0:Y:S02]  /*4b50*/  F2I.FTZ.TRUNC.NTZ R5, R5 ;  /* 0x0000000500057305 */ /* 0x000e24000021f100 */
[----:B0-----:R-:W-:Y:S01]  /*4b60*/  PRMT R0, R5, 0x7610, R0 ;  /* 0x0000761005007816 */ /* 0x001fe20000000000 */
[----:B------:R-:W-:Y:S06]  /*4b70*/  BRA `(.L_x_9769) ;  /* 0x0000000400c07947 */ /* 0x000fec0003800000 */
.L_x_9779:
[----:B------:R-:W2:Y:S02]  /*4b80*/  LDG.E.U16 R4, desc[UR36][R2.64] ;  /* 0x0000002402047981 */ /* 0x000ea4000c1e1500 */
[----:B--2---:R-:W-:-:S06]  /*4b90*/  SHF.L.U32 R4, R4, 0x10, RZ ;  /* 0x0000001004047819 */ /* 0x004fcc00000006ff */
[----:B------:R-:W0:Y:S02]  /*4ba0*/  F2I.FTZ.TRUNC.NTZ R4, R4 ;  /* 0x0000000400047305 */ /* 0x000e24000021f100 */
[----:B0-----:R-:W-:Y:S01]  /*4bb0*/  PRMT R0, R4, 0x7610, R0 ;  /* 0x0000761004007816 */ /* 0x001fe20000000000 */
[----:B------:R-:W-:Y:S06]  /*4bc0*/  BRA `(.L_x_9769) ;  /* 0x0000000400ac7947 */ /* 0x000fec0003800000 */
.L_x_9776:
        /* <DEDUP_REMOVED lines=10> */
.L_x_9783:
        /* <DEDUP_REMOVED lines=21> */
.L_x_9787:
[----:B------:R-:W-:Y:S05]  /*4dc0*/  BSYNC.RECONVERGENT B1 ;  /* 0x0000000000017941 */ /* 0x000fea0003800200 */
.L_x_9786:
[----:B------:R-:W-:Y:S01]  /*4dd0*/  IMAD.SHL.U32 R0, R0, 0x100000, RZ ;  /* 0x0010000000007824 */ /* 0x000fe200078e00ff */
[----:B------:R-:W-:-:S04]  /*4de0*/  LEA R2, R2, 0x3b800000, 0x17 ;  /* 0x3b80000002027811 */ /* 0x000fc800078eb8ff */
[----:B------:R-:W-:-:S07]  /*4df0*/  LOP3.LUT R4, R2, R0, R7, 0xfe, !PT ;  /* 0x0000000002047212 */ /* 0x000fce00078efe07 */
.L_x_9785:
[----:B------:R-:W-:Y:S05]  /*4e00*/  BSYNC.RECONVERGENT B0 ;  /* 0x0000000000007941 */ /* 0x000fea0003800200 */
.L_x_9784:
[----:B------:R-:W0:Y:S02]  /*4e10*/  F2I.FTZ.TRUNC.NTZ R4, R4 ;  /* 0x0000000400047305 */ /* 0x000e24000021f100 */
[----:B0-----:R-:W-:Y:S01]  /*4e20*/  PRMT R0, R4, 0x7610, R0 ;  /* 0x0000761004007816 */ /* 0x001fe20000000000 */
[----:B------:R-:W-:Y:S06]  /*4e30*/  BRA `(.L_x_9769) ;  /* 0x0000000400107947 */ /* 0x000fec0003800000 */
.L_x_9782:
        /* <DEDUP_REMOVED lines=21> */
.L_x_9791:
[----:B------:R-:W-:Y:S05]  /*4f90*/  BSYNC.RECONVERGENT B1 ;  /* 0x0000000000017941 */ /* 0x000fea0003800200 */
.L_x_9790:
[----:B------:R-:W-:Y:S01]  /*4fa0*/  IMAD.SHL.U32 R0, R0, 0x200000, RZ ;  /* 0x0020000000007824 */ /* 0x000fe200078e00ff */
[----:B------:R-:W-:-:S04]  /*4fb0*/  LEA R2, R2, 0x37800000, 0x17 ;  /* 0x3780000002027811 */ /* 0x000fc800078eb8ff */
[----:B------:R-:W-:-:S07]  /*4fc0*/  LOP3.LUT R4, R2, R0, R7, 0xfe, !PT ;  /* 0x0000000002047212 */ /* 0x000fce00078efe07 */
.L_x_9789:
[----:B------:R-:W-:Y:S05]  /*4fd0*/  BSYNC.RECONVERGENT B0 ;  /* 0x0000000000007941 */ /* 0x000fea0003800200 */
.L_x_9788:
[----:B------:R-:W0:Y:S02]  /*4fe0*/  F2I.FTZ.TRUNC.NTZ R4, R4 ;  /* 0x0000000400047305 */ /* 0x000e24000021f100 */
[----:B0-----:R-:W-:Y:S01]  /*4ff0*/  PRMT R0, R4, 0x7610, R0 ;  /* 0x0000761004007816 */ /* 0x001fe20000000000 */
[----:B------:R-:W-:Y:S06]  /*5000*/  BRA `(.L_x_9769) ;  /* 0x00000000009c7947 */ /* 0x000fec0003800000 */
.L_x_9781:
        /* <DEDUP_REMOVED lines=14> */
.L_x_9795:
[----:B------:R-:W-:Y:S05]  /*50f0*/  BSYNC.RECONVERGENT B0 ;  /* 0x0000000000007941 */ /* 0x000fea0003800200 */
.L_x_9794:
[----:B------:R-:W0:Y:S02]  /*5100*/  F2I.FTZ.TRUNC.NTZ R4, R4 ;  /* 0x0000000400047305 */ /* 0x000e24000021f100 */
[----:B0-----:R-:W-:Y:S01]  /*5110*/  PRMT R0, R4, 0x7610, R0 ;  /* 0x0000761004007816 */ /* 0x001fe20000000000 */
[----:B------:R-:W-:Y:S06]  /*5120*/  BRA `(.L_x_9769) ;  /* 0x0000000000547947 */ /* 0x000fec0003800000 */
.L_x_9768:
        /* <DEDUP_REMOVED lines=16> */
.L_x_9796:
[----:B------:R-:W-:Y:S01]  /*5230*/  PRMT R0, RZ, 0x7610, R0 ;  /* 0x00007610ff007816 */ /* 0x000fe20000000000 */
[----:B------:R-:W-:Y:S06]  /*5240*/  BRA `(.L_x_9769) ;  /* 0x00000000000c7947 */ /* 0x000fec0003800000 */
.L_x_9793:
[----:B------:R0:W5:Y:S01]  /*5250*/  LDG.E.U16 R0, desc[UR36][R2.64] ;  /* 0x0000002402007981 */ /* 0x000162000c1e1500 */
[----:B------:R-:W-:Y:S05]  /*5260*/  BRA `(.L_x_9769) ;  /* 0x0000000000047947 */ /* 0x000fea0003800000 */
.L_x_9792:
[----:B------:R0:W5:Y:S02]  /*5270*/  LDG.E.U16 R0, desc[UR36][R2.64] ;  /* 0x0000002402007981 */ /* 0x000164000c1e1500 */
.L_x_9769:
[----:B------:R-:W2:Y:S01]  /*5280*/  LDCU.U16 UR4, c[0x0][0x592] ;  /* 0x0000b240ff0477ac */ /* 0x000ea20008000400 */
[----:B-1---5:R-:W-:Y:S01]  /*5290*/  PRMT R0, R0, 0x9910, RZ ;  /* 0x0000991000007816 */ /* 0x022fe200000000ff */
[----:B------:R-:W0:Y:S01]  /*52a0*/  LDCU.64 UR6, c[0x0][0x580] ;  /* 0x0000b000ff0677ac */ /* 0x000e220008000a00 */
[----:B------:R-:W-:-:S04]  /*52b0*/  UPRMT UR5, UR41, 0x9910, URZ ;  /* 0x0000991029057896 */ /* 0x000fc800080000ff */
[----:B------:R-:W-:Y:S02]  /*52c0*/  UISETP.GT.AND UP0, UPT, UR5, 0x9, UPT ;  /* 0x000000090500788c */ /* 0x000fe4000bf04270 */
[----:B--2---:R-:W-:Y:S01]  /*52d0*/  UPRMT UR4, UR4, 0x9910, URZ ;  /* 0x0000991004047896 */ /* 0x004fe200080000ff */
[----:B0--34-:R-:W-:-:S05]  /*52e0*/  IADD3 R2, P0, PT, R16, UR6, RZ ;  /* 0x0000000610027c10 */ /* 0x019fca000ff1e0ff */
        /* <DEDUP_REMOVED lines=13> */
.L_x_9800:
[----:B------:R0:W-:Y:S01]  /*53c0*/  STG.E.U8 desc[UR36][R2.64], R9 ;  /* 0x0000000902007986 */ /* 0x0001e2000c101124 */
[----:B------:R-:W-:Y:S05]  /*53d0*/  BRA `(.L_x_9802) ;  /* 0x0000000c004c7947 */ /* 0x000fea0003800000 */
.L_x_9799:
        /* <DEDUP_REMOVED lines=10> */
.L_x_9804:
[----:B------:R-:W-:-:S05]  /*5480*/  PRMT R5, R9, 0x9910, RZ ;  /* 0x0000991009057816 */ /* 0x000fca00000000ff */
[----:B------:R0:W-:Y:S01]  /*5490*/  STG.E desc[UR36][R2.64], R5 ;  /* 0x0000000502007986 */ /* 0x0001e2000c101924 */
[----:B------:R-:W-:Y:S05]  /*54a0*/  BRA `(.L_x_9802) ;  /* 0x0000000c00187947 */ /* 0x000fea0003800000 */
.L_x_9803:
[----:B------:R0:W-:Y:S01]  /*54b0*/  STG.E.U16 desc[UR36][R2.64], R9 ;  /* 0x0000000902007986 */ /* 0x0001e2000c101524 */
[----:B------:R-:W-:Y:S05]  /*54c0*/  BRA `(.L_x_9802) ;  /* 0x0000000c00107947 */ /* 0x000fea0003800000 */
.L_x_9798:
        /* <DEDUP_REMOVED lines=9> */
.L_x_9806:
[----:B------:R-:W0:Y:S02]  /*5560*/  I2F.S16 R0, R9 ;  /* 0x0000000900007306 */ /* 0x000e240000101400 */
[----:B0-----:R-:W-:-:S05]  /*5570*/  F2FP.F16.F32.PACK_AB R0, RZ, R0 ;  /* 0x00000000ff00723e */ /* 0x001fca00000000ff */
[----:B------:R0:W-:Y:S01]  /*5580*/  STG.E.U16 desc[UR36][R2.64], R0 ;  /* 0x0000000002007986 */ /* 0x0001e2000c101524 */
[----:B------:R-:W-:Y:S05]  /*5590*/  BRA `(.L_x_9802) ;  /* 0x0000000800dc7947 */ /* 0x000fea0003800000 */
.L_x_9805:
[----:B------:R-:W-:-:S09]  /*55a0*/  UISETP.NE.AND UP0, UPT, UR5, 0x7, UPT ;  /* 0x000000070500788c */ /* 0x000fd2000bf05270 */
[----:B------:R-:W-:Y:S05]  /*55b0*/  BRA.U !UP0, `(.L_x_9807) ;  /* 0x0000000108347547 */ /* 0x000fea000b800000 */
[----:B------:R-:W-:-:S09]  /*55c0*/  UISETP.NE.AND UP0, UPT, UR5, 0x8, UPT ;  /* 0x000000080500788c */ /* 0x000fd2000bf05270 */
[----:B------:R-:W-:Y:S05]  /*55d0*/  BRA.U !UP0, `(.L_x_9808) ;  /* 0x0000000108187547 */ /* 0x000fea000b800000 */
[----:B------:R-:W-:-:S09]  /*55e0*/  UISETP.NE.AND UP0, UPT, UR5, 0x9, UPT ;  /* 0x000000090500788c */ /* 0x000fd2000bf05270 */
[----:B------:R-:W-:Y:S05]  /*55f0*/  BRA.U UP0, `(.L_x_9801) ;  /* 0x0000000500e07547 */ /* 0x000fea000b800000 */
[----:B------:R-:W0:Y:S01]  /*5600*/  I2F.S16 R4, R9 ;  /* 0x0000000900047306 */ /* 0x000e220000101400 */
[----:B------:R-:W-:-:S05]  /*5610*/  HFMA2 R5, -RZ, RZ, 0, 0 ;  /* 0x00000000ff057431 */ /* 0x000fca00000001ff */
[----:B0-----:R0:W-:Y:S01]  /*5620*/  STG.E.64 desc[UR36][R2.64], R4 ;  /* 0x0000000402007986 */ /* 0x0011e2000c101b24 */
[----:B------:R-:W-:Y:S05]  /*5630*/  BRA `(.L_x_9802) ;  /* 0x0000000800b47947 */ /* 0x000fea0003800000 */
.L_x_9808:
[----:B------:R-:W0:Y:S02]  /*5640*/  I2F.S16 R9, R9 ;  /* 0x0000000900097306 */ /* 0x000e240000101400 */
[----:B0-----:R-:W-:-:S04]  /*5650*/  F2FP.F16.F32.PACK_AB R5, RZ, R9 ;  /* 0x00000009ff05723e */ /* 0x001fc800000000ff */
[----:B------:R-:W-:-:S05]  /*5660*/  PRMT R5, R5, 0x5410, RZ ;  /* 0x0000541005057816 */ /* 0x000fca00000000ff */
[----:B------:R0:W-:Y:S01]  /*5670*/  STG.E desc[UR36][R2.64], R5 ;  /* 0x0000000502007986 */ /* 0x0001e2000c101924 */
[----:B------:R-:W-:Y:S05]  /*5680*/  BRA `(.L_x_9802) ;  /* 0x0000000800a07947 */ /* 0x000fea0003800000 */
.L_x_9807:
[----:B------:R-:W0:Y:S02]  /*5690*/  I2F.F64.S16 R4, R9 ;  /* 0x0000000900047312 */ /* 0x000e240000101c00 */
[----:B0-----:R0:W-:Y:S01]  /*56a0*/  STG.E.64 desc[UR36][R2.64], R4 ;  /* 0x0000000402007986 */ /* 0x0011e2000c101b24 */
[----:B------:R-:W-:Y:S05]  /*56b0*/  BRA `(.L_x_9802) ;  /* 0x0000000800947947 */ /* 0x000fea0003800000 */
.L_x_9797:
        /* <DEDUP_REMOVED lines=12> */
.L_x_9812:
[----:B------:R-:W0:Y:S01]  /*5780*/  I2F.S16 R5, R9 ;  /* 0x0000000900057306 */ /* 0x000e220000101400 */
[----:B------:R-:W-:Y:S01]  /*5790*/  BSSY.RECONVERGENT B0, `(.L_x_9813) ;  /* 0x0000013000007945 */ /* 0x000fe20003800200 */
[----:B------:R-:W-:Y:S01]  /*57a0*/  IMAD.MOV.U32 R0, RZ, RZ, 0x80 ;  /* 0x00000080ff007424 */ /* 0x000fe200078e00ff */
[----:B0-----:R-:W-:-:S04]  /*57b0*/  LOP3.LUT R4, R5, 0x7fffffff, RZ, 0xc0, !PT ;  /* 0x7fffffff05047812 */ /* 0x001fc800078ec0ff */
        /* <DEDUP_REMOVED lines=14> */
.L_x_9815:
[----:B------:R-:W-:-:S04]  /*58a0*/  SHF.R.U32.HI R5, RZ, 0x18, R5 ;  /* 0x00000018ff057819 */ /* 0x000fc80000011605 */
[----:B------:R-:W-:-:S07]  /*58b0*/  LOP3.LUT R0, R0, 0x80, R5, 0xf8, !PT ;  /* 0x0000008000007812 */ /* 0x000fce00078ef805 */
.L_x_9814:
[----:B------:R-:W-:Y:S05]  /*58c0*/  BSYNC.RECONVERGENT B0 ;  /* 0x0000000000007941 */ /* 0x000fea0003800200 */
.L_x_9813:
[----:B------:R0:W-:Y:S01]  /*58d0*/  STG.E.U8 desc[UR36][R2.64], R0 ;  /* 0x0000000002007986 */ /* 0x0001e2000c101124 */
[----:B------:R-:W-:Y:S05]  /*58e0*/  BRA `(.L_x_9802) ;  /* 0x0000000800087947 */ /* 0x000fea0003800000 */
.L_x_9811:
        /* <DEDUP_REMOVED lines=18> */
.L_x_9818:
[----:B------:R-:W-:-:S04]  /*5a10*/  SHF.R.U32.HI R5, RZ, 0x18, R5 ;  /* 0x00000018ff057819 */ /* 0x000fc80000011605 */
[----:B------:R-:W-:-:S07]  /*5a20*/  LOP3.LUT R0, R0, 0x80, R5, 0xf8, !PT ;  /* 0x0000008000007812 */ /* 0x000fce00078ef805 */
.L_x_9817:
[----:B------:R-:W-:Y:S05]  /*5a30*/  BSYNC.RECONVERGENT B0 ;  /* 0x0000000000007941 */ /* 0x000fea0003800200 */
.L_x_9816:
[----:B------:R0:W-:Y:S01]  /*5a40*/  STG.E.U8 desc[UR36][R2.64], R0 ;  /* 0x0000000002007986 */ /* 0x0001e2000c101124 */
[----:B------:R-:W-:Y:S05]  /*5a50*/  BRA `(.L_x_9802) ;  /* 0x0000000400ac7947 */ /* 0x000fea0003800000 */
.L_x_9810:
[----:B------:R-:W-:-:S09]  /*5a60*/  UISETP.NE.AND UP0, UPT, UR5, 0x1c, UPT ;  /* 0x0000001c0500788c */ /* 0x000fd2000bf05270 */
[----:B------:R-:W-:Y:S05]  /*5a70*/  BRA.U !UP0, `(.L_x_9819) ;  /* 0x0000000108607547 */ /* 0x000fea000b800000 */
[----:B------:R-:W-:-:S09]  /*5a80*/  UISETP.NE.AND UP0, UPT, UR5, 0x1d, UPT ;  /* 0x0000001d0500788c */ /* 0x000fd2000bf05270 */
[----:B------:R-:W-:Y:S05]  /*5a90*/  BRA.U !UP0, `(.L_x_9820) ;  /* 0x0000000108487547 */ /* 0x000fea000b800000 */
[----:B------:R-:W-:-:S09]  /*5aa0*/  UISETP.NE.AND UP0, UPT, UR5, 0x2c, UPT ;  /* 0x0000002c0500788c */ /* 0x000fd2000bf05270 */
[----:B------:R-:W-:Y:S05]  /*5ab0*/  BRA.U UP0, `(.L_x_9801) ;  /* 0x0000000100b07547 */ /* 0x000fea000b800000 */
        /* <DEDUP_REMOVED lines=16> */
.L_x_9820:
[----:B------:R-:W-:-:S04]  /*5bc0*/  PRMT R4, R9, 0x9910, RZ ;  /* 0x0000991009047816 */ /* 0x000fc800000000ff */
[----:B------:R-:W-:-:S05]  /*5bd0*/  SHF.R.S32.HI R5, RZ, 0x1f, R4 ;  /* 0x0000001fff057819 */ /* 0x000fca0000011404 */
[----:B------:R0:W-:Y:S01]  /*5be0*/  STG.E.64 desc[UR36][R2.64], R4 ;  /* 0x0000000402007986 */ /* 0x0001e2000c101b24 */
[----:B------:R-:W-:Y:S05]  /*5bf0*/  BRA `(.L_x_9802) ;  /* 0x0000000400447947 */ /* 0x000fea0003800000 */
.L_x_9819:
[----:B------:R-:W-:-:S05]  /*5c00*/  PRMT R5, R9, 0x9910, RZ ;  /* 0x0000991009057816 */ /* 0x000fca00000000ff */
[----:B------:R0:W-:Y:S01]  /*5c10*/  STG.E desc[UR36][R2.64], R5 ;  /* 0x0000000502007986 */ /* 0x0001e2000c101924 */
[----:B------:R-:W-:Y:S05]  /*5c20*/  BRA `(.L_x_9802) ;  /* 0x0000000400387947 */ /* 0x000fea0003800000 */
.L_x_9809:
        /* <DEDUP_REMOVED lines=11> */
.L_x_9822:
[----:B------:R-:W0:Y:S01]  /*5ce0*/  I2F.F64.S16 R4, R9 ;  /* 0x0000000900047312 */ /* 0x000e220000101c00 */
[----:B------:R-:W-:-:S05]  /*5cf0*/  CS2R R6, SRZ ;  /* 0x0000000000067805 */ /* 0x000fca000001ff00 */
[----:B0-----:R4:W-:Y:S01]  /*5d00*/  STG.E.128 desc[UR36][R2.64], R4 ;  /* 0x0000000402007986 */ /* 0x0019e2000c101d24 */
[----:B------:R-:W-:Y:S05]  /*5d10*/  BRA `(.L_x_9802) ;  /* 0x0000000000fc7947 */ /* 0x000fea0003800000 */
.L_x_9821:
[----:B------:R-:W-:-:S09]  /*5d20*/  UISETP.NE.AND UP0, UPT, UR5, 0xf, UPT ;  /* 0x0000000f0500788c */ /* 0x000fd2000bf05270 */
[----:B------:R-:W-:Y:S05]  /*5d30*/  BRA.U !UP0, `(.L_x_9823) ;  /* 0x0000000108e87547 */ /* 0x000fea000b800000 */
[----:B------:R-:W-:-:S09]  /*5d40*/  UISETP.NE.AND UP0, UPT, UR5, 0x17, UPT ;  /* 0x000000170500788c */ /* 0x000fd2000bf05270 */
[----:B------:R-:W-:Y:S05]  /*5d50*/  BRA.U !UP0, `(.L_x_9824) ;  /* 0x0000000108907547 */ /* 0x000fea000b800000 */
[----:B------:R-:W-:-:S09]  /*5d60*/  UISETP.NE.AND UP0, UPT, UR5, 0x18, UPT ;  /* 0x000000180500788c */ /* 0x000fd2000bf05270 */
[----:B------:R-:W-:Y:S05]  /*5d70*/  BRA.U !UP0, `(.L_x_9825) ;  /* 0x0000000108447547 */ /* 0x000fea000b800000 */
.L_x_9801:
        /* <DEDUP_REMOVED lines=16> */
.L_x_9826:
[----:B------:R-:W-:Y:S05]  /*5e80*/  BRA `(.L_x_9802) ;  /* 0x0000000000a07947 */ /* 0x000fea0003800000 */
.L_x_9825:
[----:B------:R-:W0:Y:S01]  /*5e90*/  I2F.S16 R9, R9 ;  /* 0x0000000900097306 */ /* 0x000e220000101400 */
[----:B------:R-:W-:Y:S01]  /*5ea0*/  BSSY.RECONVERGENT B0, `(.L_x_9827) ;  /* 0x000000c000007945 */ /* 0x000fe20003800200 */
[----:B------:R-:W-:Y:S01]  /*5eb0*/  IMAD.MOV.U32 R0, RZ, RZ, 0x7f ;  /* 0x0000007fff007424 */ /* 0x000fe200078e00ff */
[----:B0-----:R-:W-:Y:S02]  /*5ec0*/  LOP3.LUT R4, R9, 0x7fffffff, RZ, 0xc0, !PT ;  /* 0x7fffffff09047812 */ /* 0x001fe400078ec0ff */
        /* <DEDUP_REMOVED lines=9> */
.L_x_9828:
[----:B------:R-:W-:Y:S05]  /*5f60*/  BSYNC.RECONVERGENT B0 ;  /* 0x0000000000007941 */ /* 0x000fea0003800200 */
.L_x_9827:
[----:B------:R-:W-:-:S05]  /*5f70*/  LOP3.LUT R5, R0, 0x80, R5, 0xf8, !PT ;  /* 0x0000008000057812 */ /* 0x000fca00078ef805 */
[----:B------:R2:W-:Y:S01]  /*5f80*/  STG.E.U8 desc[UR36][R2.64], R5 ;  /* 0x0000000502007986 */ /* 0x0005e2000c101124 */
[----:B------:R-:W-:Y:S05]  /*5f90*/  BRA `(.L_x_9802) ;  /* 0x00000000005c7947 */ /* 0x000fea0003800000 */
.L_x_9824:
[----:B------:R-:W0:Y:S01]  /*5fa0*/  I2F.S16 R5, R9 ;  /* 0x0000000900057306 */ /* 0x000e220000101400 */
[----:B------:R-:W-:Y:S01]  /*5fb0*/  BSSY.RECONVERGENT B0, `(.L_x_9829) ;  /* 0x000000e000007945 */ /* 0x000fe20003800200 */
[----:B0-----:R-:W-:-:S04]  /*5fc0*/  LOP3.LUT R4, R5, 0x7fffffff, RZ, 0xc0, !PT ;  /* 0x7fffffff05047812 */ /* 0x001fc800078ec0ff */
        /* <DEDUP_REMOVED lines=9> */
.L_x_9830:
[----:B------:R-:W-:Y:S01]  /*6060*/  IMAD.MOV.U32 R0, RZ, RZ, 0x7f ;  /* 0x0000007fff007424 */ /* 0x000fe200078e00ff */
[----:B------:R-:W-:-:S04]  /*6070*/  ISETP.GT.U32.AND P0, PT, R4, 0x7f800000, PT ;  /* 0x7f8000000400780c */ /* 0x000fc80003f04070 */
[----:B------:R-:W-:-:S09]  /*6080*/  SEL R0, R0, 0x7c, P0 ;  /* 0x0000007c00007807 */ /* 0x000fd20000000000 */
.L_x_9831:
[----:B------:R-:W-:Y:S05]  /*6090*/  BSYNC.RECONVERGENT B0 ;  /* 0x0000000000007941 */ /* 0x000fea0003800200 */
.L_x_9829:
[----:B------:R-:W-:-:S04]  /*60a0*/  SHF.R.U32.HI R5, RZ, 0x18, R5 ;  /* 0x00000018ff057819 */ /* 0x000fc80000011605 */
[----:B------:R-:W-:-:S05]  /*60b0*/  LOP3.LUT R5, R0, 0x80, R5, 0xf8, !PT ;  /* 0x0000008000057812 */ /* 0x000fca00078ef805 */
[----:B------:R1:W-:Y:S01]  /*60c0*/  STG.E.U8 desc[UR36][R2.64], R5 ;  /* 0x0000000502007986 */ /* 0x0003e2000c101124 */
[----:B------:R-:W-:Y:S05]  /*60d0*/  BRA `(.L_x_9802) ;  /* 0x00000000000c7947 */ /* 0x000fea0003800000 */
.L_x_9823:
[----:B------:R-:W0:Y:S02]  /*60e0*/  I2F.S16 R0, R9 ;  /* 0x0000000900007306 */ /* 0x000e240000101400 */
[----:B0-----:R-:W-:-:S05]  /*60f0*/  F2FP.BF16.F32.PACK_AB R0, RZ, R0 ;  /* 0x00000000ff00723e */ /* 0x001fca00000010ff */
[----:B------:R0:W-:Y:S02]  /*6100*/  STG.E.U16 desc[UR36][R2.64], R0 ;  /* 0x0000000002007986 */ /* 0x0001e4000c101524 */
.L_x_9802:
[----:B------:R-:W-:-:S07]  /*6110*/  IADD3 R17, PT, PT, R17, 0x80, RZ ;  /* 0x0000008011117810 */ /* 0x000fce0007ffe0ff */
.L_x_9762:
[----:B------:R-:W-:Y:S05]  /*6120*/  BSYNC.RECONVERGENT B6 ;  /* 0x0000000000067941 */ /* 0x000fea0003800200 */
.L_x_9761:
        /* <DEDUP_REMOVED lines=307> */
.L_x_9834:
        /* <DEDUP_REMOVED lines=16> */
.L_x_9838:
[----:B------:R0:W5:Y:S01]  /*7560*/  LDG.E.U8 R0, desc[UR36][R2.64] ;  /* 0x0000002402007981 */ /* 0x000162000c1e1100 */
[----:B------:R-:W-:Y:S05]  /*7570*/  BRA `(.L_x_9840) ;  /* 0x0000000c004c7947 */ /* 0x000fea0003800000 */
.L_x_9837:
        /* <DEDUP_REMOVED lines=8> */
.L_x_9842:
[----:B------:R0:W5:Y:S01]  /*7600*/  LDG.E.U16 R0, desc[UR36][R2.64] ;  /* 0x0000002402007981 */ /* 0x000162000c1e1500 */
[----:B------:R-:W-:Y:S05]  /*7610*/  BRA `(.L_x_9840) ;  /* 0x0000000c00247947 */ /* 0x000fea0003800000 */
.L_x_9841:
[----:B------:R0:W5:Y:S01]  /*7620*/  LDG.E.U16 R0, desc[UR36][R2.64] ;  /* 0x0000002402007981 */ /* 0x000162000c1e1500 */
[----:B------:R-:W-:Y:S05]  /*7630*/  BRA `(.L_x_9840) ;  /* 0x0000000c001c7947 */ /* 0x000fea0003800000 */
.L_x_9836:
        /* <DEDUP_REMOVED lines=9> */
.L_x_9844:
[----:B------:R-:W2:Y:S02]  /*76d0*/  LDG.E.U16 R4, desc[UR36][R2.64] ;  /* 0x0000002402047981 */ /* 0x000ea4000c1e1500 */
[----:B--2---:R-:W-:-:S06]  /*76e0*/  HADD2.F32 R4, -RZ, R4.H0_H0 ;  /* 0x20000004ff047230 */ /* 0x004fcc0000004100 */
[----:B------:R-:W0:Y:S02]  /*76f0*/  F2I.FTZ.TRUNC.NTZ R4, R4 ;  /* 0x0000000400047305 */ /* 0x000e24000021f100 */
[----:B0-----:R-:W-:Y:S01]  /*7700*/  PRMT R0, R4, 0x7610, R0 ;  /* 0x0000761004007816 */ /* 0x001fe20000000000 */
[----:B------:R-:W-:Y:S06]  /*7710*/  BRA `(.L_x_9840) ;  /* 0x0000000800e47947 */ /* 0x000fec0003800000 */
.L_x_9843:
        /* <DEDUP_REMOVED lines=9> */
.L_x_9846:
[----:B------:R-:W2:Y:S02]  /*77b0*/  LDG.E.U16 R2, desc[UR36][R2.64] ;  /* 0x0000002402027981 */ /* 0x000ea4000c1e1500 */
[----:B--2---:R-:W-:-:S06]  /*77c0*/  HADD2.F32 R4, -RZ, R2.H0_H0 ;  /* 0x20000002ff047230 */ /* 0x004fcc0000004100 */
[----:B------:R-:W0:Y:S02]  /*77d0*/  F2I.FTZ.TRUNC.NTZ R4, R4 ;  /* 0x0000000400047305 */ /* 0x000e24000021f100 */
[----:B0-----:R-:W-:Y:S01]  /*77e0*/  PRMT R0, R4, 0x7610, R0 ;  /* 0x0000761004007816 */ /* 0x001fe20000000000 */
[----:B------:R-:W-:Y:S06]  /*77f0*/  BRA `(.L_x_9840) ;  /* 0x0000000800ac7947 */ /* 0x000fec0003800000 */
.L_x_9845:
[----:B------:R-:W2:Y:S02]  /*7800*/  LDG.E.64 R2, desc[UR36][R2.64] ;  /* 0x0000002402027981 */ /* 0x000ea4000c1e1b00 */
[----:B--2---:R0:W1:Y:S01]  /*7810*/  F2I.F64.TRUNC R0, R2 ;  /* 0x0000000200007311 */ /* 0x004062000030d100 */
[----:B------:R-:W-:Y:S05]  /*7820*/  BRA `(.L_x_9840) ;  /* 0x0000000800a07947 */ /* 0x000fea0003800000 */
.L_x_9835:
        /* <DEDUP_REMOVED lines=12> */
.L_x_9849:
[----:B------:R-:W2:Y:S02]  /*78f0*/  LDG.E.64 R2, desc[UR36][R2.64] ;  /* 0x0000002402027981 */ /* 0x000ea4000c1e1b00 */
[----:B--2---:R0:W1:Y:S01]  /*7900*/  F2I.F64.TRUNC R0, R2 ;  /* 0x0000000200007311 */ /* 0x004062000030d100 */
[----:B------:R-:W-:Y:S05]  /*7910*/  BRA `(.L_x_9840) ;  /* 0x0000000800647947 */ /* 0x000fea0003800000 */
.L_x_9848:
        /* <DEDUP_REMOVED lines=27> */
.L_x_9851:
        /* <DEDUP_REMOVED lines=14> */
.L_x_9850:
[----:B------:R-:W2:Y:S02]  /*7bb0*/  LDG.E.U16 R4, desc[UR36][R2.64] ;  /* 0x0000002402047981 */ /* 0x000ea4000c1e1500 */
[----:B--2---:R-:W-:-:S06]  /*7bc0*/  SHF.L.U32 R4, R4, 0x10, RZ ;  /* 0x0000001004047819 */ /* 0x004fcc00000006ff */
[----:B------:R-:W0:Y:S02]  /*7bd0*/  F2I.FTZ.TRUNC.NTZ R4, R4 ;  /* 0x0000000400047305 */ /* 0x000e24000021f100 */
[----:B0-----:R-:W-:Y:S01]  /*7be0*/  PRMT R0, R4, 0x7610, R0 ;  /* 0x0000761004007816 */ /* 0x001fe20000000000 */
[----:B------:R-:W-:Y:S06]  /*7bf0*/  BRA `(.L_x_9840) ;  /* 0x0000000400ac7947 */ /* 0x000fec0003800000 */
.L_x_9847:
        /* <DEDUP_REMOVED lines=10> */
.L_x_9854:
        /* <DEDUP_REMOVED lines=21> */
.L_x_9858:
[----:B------:R-:W-:Y:S05]  /*7df0*/  BSYNC.RECONVERGENT B1 ;  /* 0x0000000000017941 */ /* 0x000fea0003800200 */
.L_x_9857:
[----:B------:R-:W-:Y:S01]  /*7e00*/  IMAD.SHL.U32 R0, R0, 0x100000, RZ ;  /* 0x0010000000007824 */ /* 0x000fe200078e00ff */
[----:B------:R-:W-:-:S04]  /*7e10*/  LEA R2, R2, 0x3b800000, 0x17 ;  /* 0x3b80000002027811 */ /* 0x000fc800078eb8ff */
[----:B------:R-:W-:-:S07]  /*7e20*/  LOP3.LUT R4, R2, R0, R7, 0xfe, !PT ;  /* 0x0000000002047212 */ /* 0x000fce00078efe07 */
.L_x_9856:
[----:B------:R-:W-:Y:S05]  /*7e30*/  BSYNC.RECONVERGENT B0 ;  /* 0x0000000000007941 */ /* 0x000fea0003800200 */
.L_x_9855:
[----:B------:R-:W0:Y:S02]  /*7e40*/  F2I.FTZ.TRUNC.NTZ R4, R4 ;  /* 0x0000000400047305 */ /* 0x000e24000021f100 */
[----:B0-----:R-:W-:Y:S01]  /*7e50*/  PRMT R0, R4, 0x7610, R0 ;  /* 0x0000761004007816 */ /* 0x001fe20000000000 */
[----:B------:R-:W-:Y:S06]  /*7e60*/  BRA `(.L_x_9840) ;  /* 0x0000000400107947 */ /* 0x000fec0003800000 */
.L_x_9853:
        /* <DEDUP_REMOVED lines=21> */
.L_x_9862:
[----:B------:R-:W-:Y:S05]  /*7fc0*/  BSYNC.RECONVERGENT B1 ;  /* 0x0000000000017941 */ /* 0x000fea0003800200 */
.L_x_9861:
[----:B------:R-:W-:Y:S01]  /*7fd0*/  IMAD.SHL.U32 R0, R0, 0x200000, RZ ;  /* 0x0020000000007824 */ /* 0x000fe200078e00ff */
[----:B------:R-:W-:-:S04]  /*7fe0*/  LEA R2, R2, 0x37800000, 0x17 ;  /* 0x3780000002027811 */ /* 0x000fc800078eb8ff */
[----:B------:R-:W-:-:S07]  /*7ff0*/  LOP3.LUT R4, R2, R0, R7, 0xfe, !PT ;  /* 0x0000000002047212 */ /* 0x000fce00078efe07 */
.L_x_9860:
[----:B------:R-:W-:Y:S05]  /*8000*/  BSYNC.RECONVERGENT B0 ;  /* 0x0000000000007941 */ /* 0x000fea0003800200 */
.L_x_9859:
[----:B------:R-:W0:Y:S02]  /*8010*/  F2I.FTZ.TRUNC.NTZ R4, R4 ;  /* 0x0000000400047305 */ /* 0x000e24000021f100 */
[----:B0-----:R-:W-:Y:S01]  /*8020*/  PRMT R0, R4, 0x7610, R0 ;  /* 0x0000761004007816 */ /* 0x001fe20000000000 */
[----:B------:R-:W-:Y:S06]  /*8030*/  BRA `(.L_x_9840) ;  /* 0x00000000009c7947 */ /* 0x000fec0003800000 */
.L_x_9852:
        /* <DEDUP_REMOVED lines=14> */
.L_x_9866:
[----:B------:R-:W-:Y:S05]  /*8120*/  BSYNC.RECONVERGENT B0 ;  /* 0x0000000000007941 */ /* 0x000fea0003800200 */
.L_x_9865:
[----:B------:R-:W0:Y:S02]  /*8130*/  F2I.FTZ.TRUNC.NTZ R4, R4 ;  /* 0x0000000400047305 */ /* 0x000e24000021f100 */
[----:B0-----:R-:W-:Y:S01]  /*8140*/  PRMT R0, R4, 0x7610, R0 ;  /* 0x0000761004007816 */ /* 0x001fe20000000000 */
[----:B------:R-:W-:Y:S06]  /*8150*/  BRA `(.L_x_9840) ;  /* 0x0000000000547947 */ /* 0x000fec0003800000 */
.L_x_9839:
        /* <DEDUP_REMOVED lines=16> */
.L_x_9867:
[----:B------:R-:W-:Y:S01]  /*8260*/  PRMT R0, RZ, 0x7610, R0 ;  /* 0x00007610ff007816 */ /* 0x000fe20000000000 */
[----:B------:R-:W-:Y:S06]  /*8270*/  BRA `(.L_x_9840) ;  /* 0x00000000000c7947 */ /* 0x000fec0003800000 */
.L_x_9864:
[----:B------:R3:W5:Y:S01]  /*8280*/  LDG.E.U16 R0, desc[UR36][R2.64] ;  /* 0x0000002402007981 */ /* 0x000762000c1e1500 */
[----:B------:R-:W-:Y:S05]  /*8290*/  BRA `(.L_x_9840) ;  /* 0x0000000000047947 */ /* 0x000fea0003800000 */
.L_x_9863:
[----:B------:R4:W5:Y:S02]  /*82a0*/  LDG.E.U16 R0, desc[UR36][R2.64] ;  /* 0x0000002402007981 */ /* 0x000964000c1e1500 */
.L_x_9840:
[----:B------:R-:W0:Y:S01]  /*82b0*/  LDCU.U16 UR4, c[0x0][0x592] ;  /* 0x0000b240ff0477ac */ /* 0x000e220008000400 */
[----:B-1---5:R-:W-:Y:S01]  /*82c0*/  PRMT R0, R0, 0x9910, RZ ;  /* 0x0000991000007816 */ /* 0x022fe200000000ff */
[----:B------:R-:W2:Y:S01]  /*82d0*/  LDCU.64 UR6, c[0x0][0x580] ;  /* 0x0000b000ff0677ac */ /* 0x000ea20008000a00 */
[----:B------:R-:W-:-:S04]  /*82e0*/  UPRMT UR5, UR41, 0x9910, URZ ;  /* 0x0000991029057896 */ /* 0x000fc800080000ff */
[----:B------:R-:W-:Y:S02]  /*82f0*/  UISETP.GT.AND UP0, UPT, UR5, 0x9, UPT ;  /* 0x000000090500788c */ /* 0x000fe4000bf04270 */
[----:B0-----:R-:W-:Y:S01]  /*8300*/  UPRMT UR4, UR4, 0x9910, URZ ;  /* 0x0000991004047896 */ /* 0x001fe200080000ff */
[----:B--234-:R-:W-:-:S05]  /*8310*/  IADD3 R2, P0, PT, R16, UR6, RZ ;  /* 0x0000000610027c10 */ /* 0x01cfca000ff1e0ff */
        /* <DEDUP_REMOVED lines=13> */
.L_x_9871:
[----:B------:R4:W-:Y:S01]  /*83f0*/  STG.E.U8 desc[UR36][R2.64], R9 ;  /* 0x0000000902007986 */ /* 0x0009e2000c101124 */
[----:B------:R-:W-:Y:S05]  /*8400*/  BRA `(.L_x_9873) ;  /* 0x0000000c004c7947 */ /* 0x000fea0003800000 */
.L_x_9870:
        /* <DEDUP_REMOVED lines=10> */
.L_x_9875:
[----:B------:R-:W-:-:S05]  /*84b0*/  PRMT R5, R9, 0x9910, RZ ;  /* 0x0000991009057816 */ /* 0x000fca00000000ff */
[----:B------:R2:W-:Y:S01]  /*84c0*/  STG.E desc[UR36][R2.64], R5 ;  /* 0x0000000502007986 */ /* 0x0005e2000c101924 */
[----:B------:R-:W-:Y:S05]  /*84d0*/  BRA `(.L_x_9873) ;  /* 0x0000000c00187947 */ /* 0x000fea0003800000 */
.L_x_9874:
[----:B------:R0:W-:Y:S01]  /*84e0*/  STG.E.U16 desc[UR36][R2.64], R9 ;  /* 0x0000000902007986 */ /* 0x0001e2000c101524 */
[----:B------:R-:W-:Y:S05]  /*84f0*/  BRA `(.L_x_9873) ;  /* 0x0000000c00107947 */ /* 0x000fea0003800000 */
.L_x_9869:
        /* <DEDUP_REMOVED lines=9> */
.L_x_9877:
[----:B------:R-:W0:Y:S02]  /*8590*/  I2F.S16 R0, R9 ;  /* 0x0000000900007306 */ /* 0x000e240000101400 */
[----:B0-----:R-:W-:-:S05]  /*85a0*/  F2FP.F16.F32.PACK_AB R0, RZ, R0 ;  /* 0x00000000ff00723e */ /* 0x001fca00000000ff */
[----:B------:R0:W-:Y:S01]  /*85b0*/  STG.E.U16 desc[UR36][R2.64], R0 ;  /* 0x0000000002007986 */ /* 0x0001e2000c101524 */
[----:B------:R-:W-:Y:S05]  /*85c0*/  BRA `(.L_x_9873) ;  /* 0x0000000800dc7947 */ /* 0x000fea0003800000 */
.L_x_9876:
        /* <DEDUP_REMOVED lines=10> */
.L_x_9879:
[----:B------:R-:W0:Y:S02]  /*8670*/  I2F.S16 R9, R9 ;  /* 0x0000000900097306 */ /* 0x000e240000101400 */
[----:B0-----:R-:W-:-:S04]  /*8680*/  F2FP.F16.F32.PACK_AB R5, RZ, R9 ;  /* 0x00000009ff05723e */ /* 0x001fc800000000ff */
[----:B------:R-:W-:-:S05]  /*8690*/  PRMT R5, R5, 0x5410, RZ ;  /* 0x0000541005057816 */ /* 0x000fca00000000ff */
[----:B------:R0:W-:Y:S01]  /*86a0*/  STG.E desc[UR36][R2.64], R5 ;  /* 0x0000000502007986 */ /* 0x0001e2000c101924 */
[----:B------:R-:W-:Y:S05]  /*86b0*/  BRA `(.L_x_9873) ;  /* 0x0000000800a07947 */ /* 0x000fea0003800000 */
.L_x_9878:
[----:B------:R-:W0:Y:S02]  /*86c0*/  I2F.F64.S16 R4, R9 ;  /* 0x0000000900047312 */ /* 0x000e240000101c00 */
[----:B0-----:R0:W-:Y:S01]  /*86d0*/  STG.E.64 desc[UR36][R2.64], R4 ;  /* 0x0000000402007986 */ /* 0x0011e2000c101b24 */
[----:B------:R-:W-:Y:S05]  /*86e0*/  BRA `(.L_x_9873) ;  /* 0x0000000800947947 */ /* 0x000fea0003800000 */
.L_x_9868:
        /* <DEDUP_REMOVED lines=12> */
.L_x_9883:
        /* <DEDUP_REMOVED lines=18> */
.L_x_9886:
[----:B------:R-:W-:-:S04]  /*88d0*/  SHF.R.U32.HI R5, RZ, 0x18, R5 ;  /* 0x00000018ff057819 */ /* 0x000fc80000011605 */
[----:B------:R-:W-:-:S07]  /*88e0*/  LOP3.LUT R0, R0, 0x80, R5, 0xf8, !PT ;  /* 0x0000008000007812 */ /* 0x000fce00078ef805 */
.L_x_9885:
[----:B------:R-:W-:Y:S05]  /*88f0*/  BSYNC.RECONVERGENT B0 ;  /* 0x0000000000007941 */ /* 0x000fea0003800200 */
.L_x_9884:
[----:B------:R0:W-:Y:S01]  /*8900*/  STG.E.U8 desc[UR36][R2.64], R0 ;  /* 0x0000000002007986 */ /* 0x0001e2000c101124 */
[----:B------:R-:W-:Y:S05]  /*8910*/  BRA `(.L_x_9873) ;  /* 0x0000000800087947 */ /* 0x000fea0003800000 */
.L_x_9882:
[----:B------:R-:W0:Y:S01]  /*8920*/  I2F.S16 R5, R9 ;  /* 0x0000000900057306 */ /* 0x000e220000101400 */
[----:B------:R-:W-:Y:S01]  /*8930*/  BSSY.RECONVERGENT B0, `(.L_x_9887) ;  /* 0x0000013000007945 */ /* 0x000fe20003800200 */
[----:B------:R-:W-:Y:S02]  /*8940*/  MOV R0, 0x80 ;  /* 0x0000008000007802 */ /* 0x000fe40000000f00 */
        /* <DEDUP_REMOVED lines=15> */
.L_x_9889:
[----:B------:R-:W-:-:S04]  /*8a40*/  SHF.R.U32.HI R5, RZ, 0x18, R5 ;  /* 0x00000018ff057819 */ /* 0x000fc80000011605 */
[----:B------:R-:W-:-:S07]  /*8a50*/  LOP3.LUT R0, R0, 0x80, R5, 0xf8, !PT ;  /* 0x0000008000007812 */ /* 0x000fce00078ef805 */
.L_x_9888:
[----:B------:R-:W-:Y:S05]  /*8a60*/  BSYNC.RECONVERGENT B0 ;  /* 0x0000000000007941 */ /* 0x000fea0003800200 */
.L_x_9887:
[----:B------:R0:W-:Y:S01]  /*8a70*/  STG.E.U8 desc[UR36][R2.64], R0 ;  /* 0x0000000002007986 */ /* 0x0001e2000c101124 */
[----:B------:R-:W-:Y:S05]  /*8a80*/  BRA `(.L_x_9873) ;  /* 0x0000000400ac7947 */ /* 0x000fea0003800000 */
.L_x_9881:
        /* <DEDUP_REMOVED lines=22> */
.L_x_9891:
[----:B------:R-:W-:-:S04]  /*8bf0*/  PRMT R4, R9, 0x9910, RZ ;  /* 0x0000991009047816 */ /* 0x000fc800000000ff */
[----:B------:R-:W-:-:S05]  /*8c00*/  SHF.R.S32.HI R5, RZ, 0x1f, R4 ;  /* 0x0000001fff057819 */ /* 0x000fca0000011404 */
[----:B------:R0:W-:Y:S01]  /*8c10*/  STG.E.64 desc[UR36][R2.64], R4 ;  /* 0x0000000402007986 */ /* 0x0001e2000c101b24 */
[----:B------:R-:W-:Y:S05]  /*8c20*/  BRA `(.L_x_9873) ;  /* 0x0000000400447947 */ /* 0x000fea0003800000 */
.L_x_9890:
[----:B------:R-:W-:-:S05]  /*8c30*/  PRMT R5, R9, 0x9910, RZ ;  /* 0x0000991009057816 */ /* 0x000fca00000000ff */
[----:B------:R0:W-:Y:S01]  /*8c40*/  STG.E desc[UR36][R2.64], R5 ;  /* 0x0000000502007986 */ /* 0x0001e2000c101924 */
[----:B------:R-:W-:Y:S05]  /*8c50*/  BRA `(.L_x_9873) ;  /* 0x0000000400387947 */ /* 0x000fea0003800000 */
.L_x_9880:
        /* <DEDUP_REMOVED lines=11> */
.L_x_9893:
[----:B------:R-:W0:Y:S01]  /*8d10*/  I2F.F64.S16 R4, R9 ;  /* 0x0000000900047312 */ /* 0x000e220000101c00 */
[----:B------:R-:W-:-:S05]  /*8d20*/  CS2R R6, SRZ ;  /* 0x0000000000067805 */ /* 0x000fca000001ff00 */
[----:B0-----:R0:W-:Y:S01]  /*8d30*/  STG.E.128 desc[UR36][R2.64], R4 ;  /* 0x0000000402007986 */ /* 0x0011e2000c101d24 */
[----:B------:R-:W-:Y:S05]  /*8d40*/  BRA `(.L_x_9873) ;  /* 0x0000000000fc7947 */ /* 0x000fea0003800000 */
.L_x_9892:
[----:B------:R-:W-:-:S09]  /*8d50*/  UISETP.NE.AND UP0, UPT, UR5, 0xf, UPT ;  /* 0x0000000f0500788c */ /* 0x000fd2000bf05270 */
[----:B------:R-:W-:Y:S05]  /*8d60*/  BRA.U !UP0, `(.L_x_9894) ;  /* 0x0000000108e87547 */ /* 0x000fea000b800000 */
[----:B------:R-:W-:-:S09]  /*8d70*/  UISETP.NE.AND UP0, UPT, UR5, 0x17, UPT ;  /* 0x000000170500788c */ /* 0x000fd2000bf05270 */
[----:B------:R-:W-:Y:S05]  /*8d80*/  BRA.U !UP0, `(.L_x_9895) ;  /* 0x0000000108907547 */ /* 0x000fea000b800000 */
[----:B------:R-:W-:-:S09]  /*8d90*/  UISETP.NE.AND UP0, UPT, UR5, 0x18, UPT ;  /* 0x000000180500788c */ /* 0x000fd2000bf05270 */
[----:B------:R-:W-:Y:S05]  /*8da0*/  BRA.U !UP0, `(.L_x_9896) ;  /* 0x0000000108447547 */ /* 0x000fea000b800000 */
.L_x_9872:
        /* <DEDUP_REMOVED lines=16> */
.L_x_9897:
[----:B------:R-:W-:Y:S05]  /*8eb0*/  BRA `(.L_x_9873) ;  /* 0x0000000000a07947 */ /* 0x000fea0003800000 */
.L_x_9896:
[----:B------:R-:W0:Y:S01]  /*8ec0*/  I2F.S16 R9, R9 ;  /* 0x0000000900097306 */ /* 0x000e220000101400 */
[----:B------:R-:W-:Y:S01]  /*8ed0*/  BSSY.RECONVERGENT B0, `(.L_x_9898) ;  /* 0x000000c000007945 */ /* 0x000fe20003800200 */
[----:B------:R-:W-:Y:S02]  /*8ee0*/  MOV R0, 0x7f ;  /* 0x0000007f00007802 */ /* 0x000fe40000000f00 */
        /* <DEDUP_REMOVED lines=10> */
.L_x_9899:
[----:B------:R-:W-:Y:S05]  /*8f90*/  BSYNC.RECONVERGENT B0 ;  /* 0x0000000000007941 */ /* 0x000fea0003800200 */
.L_x_9898:
[----:B------:R-:W-:-:S05]  /*8fa0*/  LOP3.LUT R5, R0, 0x80, R5, 0xf8, !PT ;  /* 0x0000008000057812 */ /* 0x000fca00078ef805 */
[----:B------:R0:W-:Y:S01]  /*8fb0*/  STG.E.U8 desc[UR36][R2.64], R5 ;  /* 0x0000000502007986 */ /* 0x0001e2000c101124 */
[----:B------:R-:W-:Y:S05]  /*8fc0*/  BRA `(.L_x_9873) ;  /* 0x00000000005c7947 */ /* 0x000fea0003800000 */
.L_x_9895:
        /* <DEDUP_REMOVED lines=12> */
.L_x_9901:
[----:B------:R-:W-:Y:S01]  /*9090*/  IMAD.MOV.U32 R0, RZ, RZ, 0x7f ;  /* 0x0000007fff007424 */ /* 0x000fe200078e00ff */
[----:B------:R-:W-:-:S04]  /*90a0*/  ISETP.GT.U32.AND P0, PT, R4, 0x7f800000, PT ;  /* 0x7f8000000400780c */ /* 0x000fc80003f04070 */
[----:B------:R-:W-:-:S09]  /*90b0*/  SEL R0, R0, 0x7c, P0 ;  /* 0x0000007c00007807 */ /* 0x000fd20000000000 */
.L_x_9902:
[----:B------:R-:W-:Y:S05]  /*90c0*/  BSYNC.RECONVERGENT B0 ;  /* 0x0000000000007941 */ /* 0x000fea0003800200 */
.L_x_9900:
[----:B------:R-:W-:-:S04]  /*90d0*/  SHF.R.U32.HI R5, RZ, 0x18, R5 ;  /* 0x00000018ff057819 */ /* 0x000fc80000011605 */
[----:B------:R-:W-:-:S05]  /*90e0*/  LOP3.LUT R5, R0, 0x80, R5, 0xf8, !PT ;  /* 0x0000008000057812 */ /* 0x000fca00078ef805 */
[----:B------:R0:W-:Y:S01]  /*90f0*/  STG.E.U8 desc[UR36][R2.64], R5 ;  /* 0x0000000502007986 */ /* 0x0001e2000c101124 */
[----:B------:R-:W-:Y:S05]  /*9100*/  BRA `(.L_x_9873) ;  /* 0x00000000000c7947 */ /* 0x000fea0003800000 */
.L_x_9894:
[----:B------:R-:W0:Y:S02]  /*9110*/  I2F.S16 R0, R9 ;  /* 0x0000000900007306 */ /* 0x000e240000101400 */
[----:B0-----:R-:W-:-:S05]  /*9120*/  F2FP.BF16.F32.PACK_AB R0, RZ, R0 ;  /* 0x00000000ff00723e */ /* 0x001fca00000010ff */
[----:B------:R0:W-:Y:S02]  /*9130*/  STG.E.U16 desc[UR36][R2.64], R0 ;  /* 0x0000000002007986 */ /* 0x0001e4000c101524 */
.L_x_9873:
[----:B------:R-:W-:-:S07]  /*9140*/  VIADD R17, R17, 0x80 ;  /* 0x0000008011117836 */ /* 0x000fce0000000000 */
.L_x_9833:
[----:B------:R-:W-:Y:S05]  /*9150*/  BSYNC.RECONVERGENT B6 ;  /* 0x0000000000067941 */ /* 0x000fea0003800200 */
.L_x_9832:
[----:B------:R-:W5:Y:S02]  /*9160*/  LDCU UR4, c[0x0][0x380] ;  /* 0x00007000ff0477ac */ /* 0x000f640008000800 */
[----:B-----5:R-:W-:-:S13]  /*9170*/  ISETP.GE.AND P0, PT, R17, UR4, PT ;  /* 0x0000000411007c0c */ /* 0x020fda000bf06270 */
[----:B------:R-:W-:Y:S05]  /*9180*/  @P0 EXIT ;  /* 0x000000000000094d */ /* 0x000fea0003800000 */
        /* <DEDUP_REMOVED lines=303> */
.L_x_9903:
[----:B------:R-:W0:Y:S01]  /*a480*/  LDCU.128 UR8, c[0x0][0x580] ;  /* 0x0000b000ff0877ac */ /* 0x000e220008000c00 */
        /* <DEDUP_REMOVED lines=17> */
.L_x_9907:
[----:B------:R0:W5:Y:S01]  /*a5a0*/  LDG.E.U8 R0, desc[UR36][R2.64] ;  /* 0x0000002402007981 */ /* 0x000162000c1e1100 */
[----:B------:R-:W-:Y:S05]  /*a5b0*/  BRA `(.L_x_9909) ;  /* 0x0000000c004c7947 */ /* 0x000fea0003800000 */
.L_x_9906:
        /* <DEDUP_REMOVED lines=8> */
.L_x_9911:
[----:B------:R0:W5:Y:S01]  /*a640*/  LDG.E.U16 R0, desc[UR36][R2.64] ;  /* 0x0000002402007981 */ /* 0x000162000c1e1500 */
[----:B------:R-:W-:Y:S05]  /*a650*/  BRA `(.L_x_9909) ;  /* 0x0000000c00247947 */ /* 0x000fea0003800000 */
.L_x_9910:
[----:B------:R0:W5:Y:S01]  /*a660*/  LDG.E.U16 R0, desc[UR36][R2.64] ;  /* 0x0000002402007981 */ /* 0x000162000c1e1500 */
[----:B------:R-:W-:Y:S05]  /*a670*/  BRA `(.L_x_9909) ;  /* 0x0000000c001c7947 */ /* 0x000fea0003800000 */
.L_x_9905:
        /* <DEDUP_REMOVED lines=9> */
.L_x_9913:
[----:B------:R-:W2:Y:S02]  /*a710*/  LDG.E.U16 R4, desc[UR36][R2.64] ;  /* 0x0000002402047981 */ /* 0x000ea4000c1e1500 */
[----:B--2---:R-:W-:-:S06]  /*a720*/  HADD2.F32 R4, -RZ, R4.H0_H0 ;  /* 0x20000004ff047230 */ /* 0x004fcc0000004100 */
[----:B------:R-:W0:Y:S02]  /*a730*/  F2I.FTZ.TRUNC.NTZ R4, R4 ;  /* 0x0000000400047305 */ /* 0x000e24000021f100 */
[----:B0-----:R-:W-:Y:S01]  /*a740*/  PRMT R0, R4, 0x7610, R0 ;  /* 0x0000761004007816 */ /* 0x001fe20000000000 */
[----:B------:R-:W-:Y:S06]  /*a750*/  BRA `(.L_x_9909) ;  /* 0x0000000800e47947 */ /* 0x000fec0003800000 */
.L_x_9912:
        /* <DEDUP_REMOVED lines=9> */
.L_x_9915:
[----:B------:R-:W2:Y:S02]  /*a7f0*/  LDG.E.U16 R2, desc[UR36][R2.64] ;  /* 0x0000002402027981 */ /* 0x000ea4000c1e1500 */
[----:B--2---:R-:W-:-:S06]  /*a800*/  HADD2.F32 R4, -RZ, R2.H0_H0 ;  /* 0x20000002ff047230 */ /* 0x004fcc0000004100 */
[----:B------:R-:W0:Y:S02]  /*a810*/  F2I.FTZ.TRUNC.NTZ R4, R4 ;  /* 0x0000000400047305 */ /* 0x000e24000021f100 */
[----:B0-----:R-:W-:Y:S01]  /*a820*/  PRMT R0, R4, 0x7610, R0 ;  /* 0x0000761004007816 */ /* 0x001fe20000000000 */
[----:B------:R-:W-:Y:S06]  /*a830*/  BRA `(.L_x_9909) ;  /* 0x0000000800ac7947 */ /* 0x000fec0003800000 */
.L_x_9914:
[----:B------:R-:W2:Y:S02]  /*a840*/  LDG.E.64 R2, desc[UR36][R2.64] ;  /* 0x0000002402027981 */ /* 0x000ea4000c1e1b00 */
[----:B--2---:R0:W1:Y:S01]  /*a850*/  F2I.F64.TRUNC R0, R2 ;  /* 0x0000000200007311 */ /* 0x004062000030d100 */
[----:B------:R-:W-:Y:S05]  /*a860*/  BRA `(.L_x_9909) ;  /* 0x0000000800a07947 */ /* 0x000fea0003800000 */
.L_x_9904:
        /* <DEDUP_REMOVED lines=12> */
.L_x_9918:
[----:B------:R-:W2:Y:S02]  /*a930*/  LDG.E.64 R2, desc[UR36][R2.64] ;  /* 0x0000002402027981 */ /* 0x000ea4000c1e1b00 */
[----:B--2---:R3:W4:Y:S01]  /*a940*/  F2I.F64.TRUNC R0, R2 ;  /* 0x0000000200007311 */ /* 0x004722000030d100 */
[----:B------:R-:W-:Y:S05]  /*a950*/  BRA `(.L_x_9909) ;  /* 0x0000000800647947 */ /* 0x000fea0003800000 */
.L_x_9917:
        /* <DEDUP_REMOVED lines=27> */
.L_x_9920:
        /* <DEDUP_REMOVED lines=14> */
.L_x_9919:
[----:B------:R-:W2:Y:S02]  /*abf0*/  LDG.E.U16 R4, desc[UR36][R2.64] ;  /* 0x0000002402047981 */ /* 0x000ea4000c1e1500 */
[----:B--2---:R-:W-:-:S06]  /*ac00*/  SHF.L.U32 R4, R4, 0x10, RZ ;  /* 0x0000001004047819 */ /* 0x004fcc00000006ff */
[----:B------:R-:W0:Y:S02]  /*ac10*/  F2I.FTZ.TRUNC.NTZ R4, R4 ;  /* 0x0000000400047305 */ /* 0x000e24000021f100 */
[----:B0-----:R-:W-:Y:S01]  /*ac20*/  PRMT R0, R4, 0x7610, R0 ;  /* 0x0000761004007816 */ /* 0x001fe20000000000 */
[----:B------:R-:W-:Y:S06]  /*ac30*/  BRA `(.L_x_9909) ;  /* 0x0000000400ac7947 */ /* 0x000fec0003800000 */
.L_x_9916:
        /* <DEDUP_REMOVED lines=10> */
.L_x_9923:
        /* <DEDUP_REMOVED lines=21> */
.L_x_9927:
[----:B------:R-:W-:Y:S05]  /*ae30*/  BSYNC.RECONVERGENT B1 ;  /* 0x0000000000017941 */ /* 0x000fea0003800200 */
.L_x_9926:
[----:B------:R-:W-:Y:S01]  /*ae40*/  IMAD.SHL.U32 R0, R0, 0x100000, RZ ;  /* 0x0010000000007824 */ /* 0x000fe200078e00ff */
[----:B------:R-:W-:-:S04]  /*ae50*/  LEA R2, R2, 0x3b800000, 0x17 ;  /* 0x3b80000002027811 */ /* 0x000fc800078eb8ff */
[----:B------:R-:W-:-:S07]  /*ae60*/  LOP3.LUT R4, R2, R0, R7, 0xfe, !PT ;  /* 0x0000000002047212 */ /* 0x000fce00078efe07 */
.L_x_9925:
[----:B------:R-:W-:Y:S05]  /*ae70*/  BSYNC.RECONVERGENT B0 ;  /* 0x0000000000007941 */ /* 0x000fea0003800200 */
.L_x_9924:
[----:B------:R-:W0:Y:S02]  /*ae80*/  F2I.FTZ.TRUNC.NTZ R4, R4 ;  /* 0x0000000400047305 */ /* 0x000e24000021f100 */
[----:B0-----:R-:W-:Y:S01]  /*ae90*/  PRMT R0, R4, 0x7610, R0 ;  /* 0x0000761004007816 */ /* 0x001fe20000000000 */
[----:B------:R-:W-:Y:S06]  /*aea0*/  BRA `(.L_x_9909) ;  /* 0x0000000400107947 */ /* 0x000fec0003800000 */
.L_x_9922:
        /* <DEDUP_REMOVED lines=21> */
.L_x_9931:
[----:B------:R-:W-:Y:S05]  /*b000*/  BSYNC.RECONVERGENT B1 ;  /* 0x0000000000017941 */ /* 0x000fea0003800200 */
.L_x_9930:
[----:B------:R-:W-:Y:S01]  /*b010*/  IMAD.SHL.U32 R0, R0, 0x200000, RZ ;  /* 0x0020000000007824 */ /* 0x000fe200078e00ff */
[----:B------:R-:W-:-:S04]  /*b020*/  LEA R2, R2, 0x37800000, 0x17 ;  /* 0x3780000002027811 */ /* 0x000fc800078eb8ff */
[----:B------:R-:W-:-:S07]  /*b030*/  LOP3.LUT R4, R2, R0, R7, 0xfe, !PT ;  /* 0x0000000002047212 */ /* 0x000fce00078efe07 */
.L_x_9929:
[----:B------:R-:W-:Y:S05]  /*b040*/  BSYNC.RECONVERGENT B0 ;  /* 0x0000000000007941 */ /* 0x000fea0003800200 */
.L_x_9928:
[----:B------:R-:W0:Y:S02]  /*b050*/  F2I.FTZ.TRUNC.NTZ R4, R4 ;  /* 0x0000000400047305 */ /* 0x000e24000021f100 */
[----:B0-----:R-:W-:Y:S01]  /*b060*/  PRMT R0, R4, 0x7610, R0 ;  /* 0x0000761004007816 */ /* 0x001fe20000000000 */
[----:B------:R-:W-:Y:S06]  /*b070*/  BRA `(.L_x_9909) ;  /* 0x00000000009c7947 */ /* 0x000fec0003800000 */
.L_x_9921:
        /* <DEDUP_REMOVED lines=14> */
.L_x_9935:
[----:B------:R-:W-:Y:S05]  /*b160*/  BSYNC.RECONVERGENT B0 ;  /* 0x0000000000007941 */ /* 0x000fea0003800200 */
.L_x_9934:
[----:B------:R-:W0:Y:S02]  /*b170*/  F2I.FTZ.TRUNC.NTZ R4, R4 ;  /* 0x0000000400047305 */ /* 0x000e24000021f100 */
[----:B0-----:R-:W-:Y:S01]  /*b180*/  PRMT R0, R4, 0x7610, R0 ;  /* 0x0000761004007816 */ /* 0x001fe20000000000 */
[----:B------:R-:W-:Y:S06]  /*b190*/  BRA `(.L_x_9909) ;  /* 0x0000000000547947 */ /* 0x000fec0003800000 */
.L_x_9908:
        /* <DEDUP_REMOVED lines=16> */
.L_x_9936:
[----:B------:R-:W-:Y:S01]  /*b2a0*/  PRMT R0, RZ, 0x7610, R0 ;  /* 0x00007610ff007816 */ /* 0x000fe20000000000 */
[----:B------:R-:W-:Y:S06]  /*b2b0*/  BRA `(.L_x_9909) ;  /* 0x00000000000c7947 */ /* 0x000fec0003800000 */
.L_x_9933:
[----:B------:R2:W5:Y:S01]  /*b2c0*/  LDG.E.U16 R0, desc[UR36][R2.64] ;  /* 0x0000002402007981 */ /* 0x000562000c1e1500 */
[----:B------:R-:W-:Y:S05]  /*b2d0*/  BRA `(.L_x_9909) ;  /* 0x0000000000047947 */ /* 0x000fea0003800000 */
.L_x_9932:
[----:B------:R1:W5:Y:S02]  /*b2e0*/  LDG.E.U16 R0, desc[UR36][R2.64] ;  /* 0x0000002402007981 */ /* 0x000364000c1e1500 */
.L_x_9909:
[----:B------:R-:W0:Y:S01]  /*b2f0*/  LDCU.U16 UR4, c[0x0][0x592] ;  /* 0x0000b240ff0477ac */ /* 0x000e220008000400 */
[----:B-1--45:R-:W-:Y:S01]  /*b300*/  PRMT R0, R0, 0x9910, RZ ;  /* 0x0000991000007816 */ /* 0x032fe200000000ff */
[----:B------:R-:W-:-:S04]  /*b310*/  UPRMT UR5, UR41, 0x9910, URZ ;  /* 0x0000991029057896 */ /* 0x000fc800080000ff */
[----:B------:R-:W-:Y:S02]  /*b320*/  UISETP.GT.AND UP0, UPT, UR5, 0x9, UPT ;  /* 0x000000090500788c */ /* 0x000fe4000bf04270 */
[----:B0-----:R-:W-:-:S06]  /*b330*/  UPRMT UR4, UR4, 0x9910, URZ ;  /* 0x0000991004047896 */ /* 0x001fcc00080000ff */
[----:B------:R-:W-:Y:S01]  /*b340*/  IMAD R5, R0, UR4, RZ ;  /* 0x0000000400057c24 */ /* 0x000fe2000f8e02ff */
        /* <DEDUP_REMOVED lines=11> */
.L_x_9940:
[----:B------:R-:W-:Y:S01]  /*b400*/  STG.E.U8 desc[UR36][R16.64], R5 ;  /* 0x0000000510007986 */ /* 0x000fe2000c101124 */
[----:B------:R-:W-:Y:S05]  /*b410*/  EXIT ;  /* 0x000000000000794d */ /* 0x000fea0003800000 */
.L_x_9939:
[----:B------:R-:W-:-:S09]  /*b420*/  UISETP.NE.AND UP0, UPT, UR5, 0x2, UPT ;  /* 0x000000020500788c */ /* 0x000fd2000bf05270 */
[----:B------:R-:W-:Y:S05]  /*b430*/  BRA.U !UP0, `(.L_x_9942) ;  /* 0x00000001082c7547 */ /* 0x000fea000b800000 */
[----:B------:R-:W-:-:S09]  /*b440*/  UISETP.NE.AND UP0, UPT, UR5, 0x3, UPT ;  /* 0x000000030500788c */ /* 0x000fd2000bf05270 */
[----:B------:R-:W-:Y:S05]  /*b450*/  BRA.U !UP0, `(.L_x_9943) ;  /* 0x0000000108187547 */ /* 0x000fea000b800000 */
[----:B------:R-:W-:-:S09]  /*b460*/  UISETP.NE.AND UP0, UPT, UR5, 0x4, UPT ;  /* 0x000000040500788c */ /* 0x000fd2000bf05270 */
[----:B------:R-:W-:Y:S05]  /*b470*/  BRA.U UP0, `(.L_x_9941) ;  /* 0x0000000900507547 */ /* 0x000fea000b800000 */
[----:B--23--:R-:W-:-:S04]  /*b480*/  PRMT R2, R5, 0x9910, RZ ;  /* 0x0000991005027816 */ /* 0x00cfc800000000ff */
[----:B------:R-:W-:-:S05]  /*b490*/  SHF.R.S32.HI R3, RZ, 0x1f, R2 ;  /* 0x0000001fff037819 */ /* 0x000fca0000011402 */
[----:B------:R-:W-:Y:S01]  /*b4a0*/  STG.E.64 desc[UR36][R16.64], R2 ;  /* 0x0000000210007986 */ /* 0x000fe2000c101b24 */
[----:B------:R-:W-:Y:S05]  /*b4b0*/  EXIT ;  /* 0x000000000000794d */ /* 0x000fea0003800000 */
.L_x_9943:
[----:B--23--:R-:W-:-:S05]  /*b4c0*/  PRMT R3, R5, 0x9910, RZ ;  /* 0x0000991005037816 */ /* 0x00cfca00000000ff */
[----:B------:R-:W-:Y:S01]  /*b4d0*/  STG.E desc[UR36][R16.64], R3 ;  /* 0x0000000310007986 */ /* 0x000fe2000c101924 */
[----:B------:R-:W-:Y:S05]  /*b4e0*/  EXIT ;  /* 0x000000000000794d */ /* 0x000fea0003800000 */
.L_x_9942:
[----:B------:R-:W-:Y:S01]  /*b4f0*/  STG.E.U16 desc[UR36][R16.64], R5 ;  /* 0x0000000510007986 */ /* 0x000fe2000c101524 */
[----:B------:R-:W-:Y:S05]  /*b500*/  EXIT ;  /* 0x000000000000794d */ /* 0x000fea0003800000 */
.L_x_9938:
[----:B------:R-:W-:-:S09]  /*b510*/  UISETP.GT.AND UP0, UPT, UR5, 0x6, UPT ;  /* 0x000000060500788c */ /* 0x000fd2000bf04270 */
[----:B------:R-:W-:Y:S05]  /*b520*/  BRA.U UP0, `(.L_x_9944) ;  /* 0x00000001002c7547 */ /* 0x000fea000b800000 */
[----:B------:R-:W-:-:S09]  /*b530*/  UISETP.NE.AND UP0, UPT, UR5, 0x5, UPT ;  /* 0x000000050500788c */ /* 0x000fd2000bf05270 */
[----:B------:R-:W-:Y:S05]  /*b540*/  BRA.U !UP0, `(.L_x_9945) ;  /* 0x0000000108147547 */ /* 0x000fea000b800000 */
[----:B------:R-:W-:-:S09]  /*b550*/  UISETP.NE.AND UP0, UPT, UR5, 0x6, UPT ;  /* 0x000000060500788c */ /* 0x000fd2000bf05270 */
[----:B------:R-:W-:Y:S05]  /*b560*/  BRA.U UP0, `(.L_x_9941) ;  /* 0x0000000900147547 */ /* 0x000fea000b800000 */
[----:B--23--:R-:W0:Y:S02]  /*b570*/  I2F.S16 R3, R5 ;  /* 0x0000000500037306 */ /* 0x00ce240000101400 */
[----:B0-----:R-:W-:Y:S01]  /*b580*/  STG.E desc[UR36][R16.64], R3 ;  /* 0x0000000310007986 */ /* 0x001fe2000c101924 */
[----:B------:R-:W-:Y:S05]  /*b590*/  EXIT ;  /* 0x000000000000794d */ /* 0x000fea0003800000 */
.L_x_9945:
[----:B------:R-:W0:Y:S02]  /*b5a0*/  I2F.S16 R0, R5 ;  /* 0x0000000500007306 */ /* 0x000e240000101400 */
[----:B0-----:R-:W-:-:S05]  /*b5b0*/  F2FP.F16.F32.PACK_AB R0, RZ, R0 ;  /* 0x00000000ff00723e */ /* 0x001fca00000000ff */
[----:B------:R-:W-:Y:S01]  /*b5c0*/  STG.E.U16 desc[UR36][R16.64], R0 ;  /* 0x0000000010007986 */ /* 0x000fe2000c101524 */
[----:B------:R-:W-:Y:S05]  /*b5d0*/  EXIT ;  /* 0x000000000000794d */ /* 0x000fea0003800000 */
.L_x_9944:
[----:B------:R-:W-:-:S09]  /*b5e0*/  UISETP.NE.AND UP0, UPT, UR5, 0x7, UPT ;  /* 0x000000070500788c */ /* 0x000fd2000bf05270 */
[----:B------:R-:W-:Y:S05]  /*b5f0*/  BRA.U !UP0, `(.L_x_9946) ;  /* 0x0000000108347547 */ /* 0x000fea000b800000 */
[----:B------:R-:W-:-:S09]  /*b600*/  UISETP.NE.AND UP0, UPT, UR5, 0x8, UPT ;  /* 0x000000080500788c */ /* 0x000fd2000bf05270 */
[----:B------:R-:W-:Y:S05]  /*b610*/  BRA.U !UP0, `(.L_x_9947) ;  /* 0x0000000108187547 */ /* 0x000fea000b800000 */
[----:B------:R-:W-:-:S09]  /*b620*/  UISETP.NE.AND UP0, UPT, UR5, 0x9, UPT ;  /* 0x000000090500788c */ /* 0x000fd2000bf05270 */
[----:B------:R-:W-:Y:S05]  /*b630*/  BRA.U UP0, `(.L_x_9941) ;  /* 0x0000000500e07547 */ /* 0x000fea000b800000 */
[----:B--23--:R-:W0:Y:S01]  /*b640*/  I2F.S16 R2, R5 ;  /* 0x0000000500027306 */ /* 0x00ce220000101400 */
[----:B------:R-:W-:-:S05]  /*b650*/  IMAD.MOV.U32 R3, RZ, RZ, RZ ;  /* 0x000000ffff037224 */ /* 0x000fca00078e00ff */
[----:B0-----:R-:W-:Y:S01]  /*b660*/  STG.E.64 desc[UR36][R16.64], R2 ;  /* 0x0000000210007986 */ /* 0x001fe2000c101b24 */
[----:B------:R-:W-:Y:S05]  /*b670*/  EXIT ;  /* 0x000000000000794d */ /* 0x000fea0003800000 */
.L_x_9947:
[----:B------:R-:W2:Y:S02]  /*b680*/  I2F.S16 R5, R5 ;  /* 0x0000000500057306 */ /* 0x000ea40000101400 */
[----:B--23--:R-:W-:-:S04]  /*b690*/  F2FP.F16.F32.PACK_AB R3, RZ, R5 ;  /* 0x00000005ff03723e */ /* 0x00cfc800000000ff */
[----:B------:R-:W-:-:S05]  /*b6a0*/  PRMT R3, R3, 0x5410, RZ ;  /* 0x0000541003037816 */ /* 0x000fca00000000ff */
[----:B------:R-:W-:Y:S01]  /*b6b0*/  STG.E desc[UR36][R16.64], R3 ;  /* 0x0000000310007986 */ /* 0x000fe2000c101924 */
[----:B------:R-:W-:Y:S05]  /*b6c0*/  EXIT ;  /* 0x000000000000794d */ /* 0x000fea0003800000 */
.L_x_9946:
[----:B--23--:R-:W0:Y:S02]  /*b6d0*/  I2F.F64.S16 R2, R5 ;  /* 0x0000000500027312 */ /* 0x00ce240000101c00 */
[----:B0-----:R-:W-:Y:S01]  /*b6e0*/  STG.E.64 desc[UR36][R16.64], R2 ;  /* 0x0000000210007986 */ /* 0x001fe2000c101b24 */
[----:B------:R-:W-:Y:S05]  /*b6f0*/  EXIT ;  /* 0x000000000000794d */ /* 0x000fea0003800000 */
.L_x_9937:
        /* <DEDUP_REMOVED lines=12> */
.L_x_9951:
[----:B--23--:R-:W0:Y:S01]  /*b7c0*/  I2F.S16 R3, R5 ;  /* 0x0000000500037306 */ /* 0x00ce220000101400 */
[----:B------:R-:W-:Y:S01]  /*b7d0*/  BSSY.RECONVERGENT B0, `(.L_x_9952) ;  /* 0x0000013000007945 */ /* 0x000fe20003800200 */
[----:B------:R-:W-:Y:S01]  /*b7e0*/  HFMA2 R8, -RZ, RZ, 0, 7.62939453125e-06 ;  /* 0x00000080ff087431 */ /* 0x000fe200000001ff */
        /* <DEDUP_REMOVED lines=14> */
.L_x_9954:
[----:B------:R-:W-:-:S04]  /*b8d0*/  SHF.R.U32.HI R3, RZ, 0x18, R3 ;  /* 0x00000018ff037819 */ /* 0x000fc80000011603 */
[----:B------:R-:W-:-:S04]  /*b8e0*/  LOP3.LUT R0, R0, 0x80, R3, 0xf8, !PT ;  /* 0x0000008000007812 */ /* 0x000fc800078ef803 */
[----:B------:R-:W-:-:S07]  /*b8f0*/  PRMT R8, R0, 0x7610, R8 ;  /* 0x0000761000087816 */ /* 0x000fce0000000008 */
.L_x_9953:
[----:B------:R-:W-:Y:S05]  /*b900*/  BSYNC.RECONVERGENT B0 ;  /* 0x0000000000007941 */ /* 0x000fea0003800200 */
.L_x_9952:
[----:B------:R-:W-:Y:S01]  /*b910*/  STG.E.U8 desc[UR36][R16.64], R8 ;  /* 0x0000000810007986 */ /* 0x000fe2000c101124 */
[----:B------:R-:W-:Y:S05]  /*b920*/  EXIT ;  /* 0x000000000000794d */ /* 0x000fea0003800000 */
.L_x_9950:
[----:B--23--:R-:W0:Y:S01]  /*b930*/  I2F.S16 R3, R5 ;  /* 0x0000000500037306 */ /* 0x00ce220000101400 */
        /* <DEDUP_REMOVED lines=16> */
.L_x_9957:
[----:B------:R-:W-:-:S04]  /*ba40*/  SHF.R.U32.HI R3, RZ, 0x18, R3 ;  /* 0x00000018ff037819 */ /* 0x000fc80000011603 */
[----:B------:R-:W-:-:S04]  /*ba50*/  LOP3.LUT R0, R0, 0x80, R3, 0xf8, !PT ;  /* 0x0000008000007812 */ /* 0x000fc800078ef803 */
[----:B------:R-:W-:-:S07]  /*ba60*/  PRMT R8, R0, 0x7610, R8 ;  /* 0x0000761000087816 */ /* 0x000fce0000000008 */
.L_x_9956:
[----:B------:R-:W-:Y:S05]  /*ba70*/  BSYNC.RECONVERGENT B0 ;  /* 0x0000000000007941 */ /* 0x000fea0003800200 */
.L_x_9955:
[----:B------:R-:W-:Y:S01]  /*ba80*/  STG.E.U8 desc[UR36][R16.64], R8 ;  /* 0x0000000810007986 */ /* 0x000fe2000c101124 */
[----:B------:R-:W-:Y:S05]  /*ba90*/  EXIT ;  /* 0x000000000000794d */ /* 0x000fea0003800000 */
.L_x_9949:
[----:B------:R-:W-:-:S09]  /*baa0*/  UISETP.NE.AND UP0, UPT, UR5, 0x1c, UPT ;  /* 0x0000001c0500788c */ /* 0x000fd2000bf05270 */
[----:B------:R-:W-:Y:S05]  /*bab0*/  BRA.U !UP0, `(.L_x_9958) ;  /* 0x0000000108607547 */ /* 0x000fea000b800000 */
[----:B------:R-:W-:-:S09]  /*bac0*/  UISETP.NE.AND UP0, UPT, UR5, 0x1d, UPT ;  /* 0x0000001d0500788c */ /* 0x000fd2000bf05270 */
[----:B------:R-:W-:Y:S05]  /*bad0*/  BRA.U !UP0, `(.L_x_9959) ;  /* 0x0000000108487547 */ /* 0x000fea000b800000 */
[----:B------:R-:W-:-:S09]  /*bae0*/  UISETP.NE.AND UP0, UPT, UR5, 0x2c, UPT ;  /* 0x0000002c0500788c */ /* 0x000fd2000bf05270 */
[----:B------:R-:W-:Y:S05]  /*baf0*/  BRA.U UP0, `(.L_x_9941) ;  /* 0x0000000100b07547 */ /* 0x000fea000b800000 */
[----:B------:R-:W2:Y:S02]  /*bb00*/  I2F.S16 R4, R5 ;  /* 0x0000000500047306 */ /* 0x000ea40000101400 */
[----:B--23--:R-:W-:-:S04]  /*bb10*/  SHF.R.U32.HI R2, RZ, 0x17, R4 ;  /* 0x00000017ff027819 */ /* 0x00cfc80000011604 */
        /* <DEDUP_REMOVED lines=14> */
.L_x_9959:
[----:B--23--:R-:W-:-:S04]  /*bc00*/  PRMT R2, R5, 0x9910, RZ ;  /* 0x0000991005027816 */ /* 0x00cfc800000000ff */
[----:B------:R-:W-:-:S05]  /*bc10*/  SHF.R.S32.HI R3, RZ, 0x1f, R2 ;  /* 0x0000001fff037819 */ /* 0x000fca0000011402 */
[----:B------:R-:W-:Y:S01]  /*bc20*/  STG.E.64 desc[UR36][R16.64], R2 ;  /* 0x0000000210007986 */ /* 0x000fe2000c101b24 */
[----:B------:R-:W-:Y:S05]  /*bc30*/  EXIT ;  /* 0x000000000000794d */ /* 0x000fea0003800000 */
.L_x_9958:
[----:B--23--:R-:W-:-:S05]  /*bc40*/  PRMT R3, R5, 0x9910, RZ ;  /* 0x0000991005037816 */ /* 0x00cfca00000000ff */
[----:B------:R-:W-:Y:S01]  /*bc50*/  STG.E desc[UR36][R16.64], R3 ;  /* 0x0000000310007986 */ /* 0x000fe2000c101924 */
[----:B------:R-:W-:Y:S05]  /*bc60*/  EXIT ;  /* 0x000000000000794d */ /* 0x000fea0003800000 */
.L_x_9948:
        /* <DEDUP_REMOVED lines=8> */
[----:B--23--:R-:W-:-:S05]  /*bcf0*/  SEL R3, RZ, 0x1, !P0 ;  /* 0x00000001ff037807 */ /* 0x00cfca0004000000 */
[----:B------:R-:W-:Y:S01]  /*bd00*/  STG.E.U8 desc[UR36][R16.64], R3 ;  /* 0x0000000310007986 */ /* 0x000fe2000c101124 */
[----:B------:R-:W-:Y:S05]  /*bd10*/  EXIT ;  /* 0x000000000000794d */ /* 0x000fea0003800000 */
.L_x_9961:
[----:B------:R-:W0:Y:S01]  /*bd20*/  I2F.F64.S16 R4, R5 ;  /* 0x0000000500047312 */ /* 0x000e220000101c00 */
[----:B------:R-:W-:-:S05]  /*bd30*/  CS2R R6, SRZ ;  /* 0x0000000000067805 */ /* 0x000fca000001ff00 */
[----:B0-----:R-:W-:Y:S01]  /*bd40*/  STG.E.128 desc[UR36][R16.64], R4 ;  /* 0x0000000410007986 */ /* 0x001fe2000c101d24 */
[----:B------:R-:W-:Y:S05]  /*bd50*/  EXIT ;  /* 0x000000000000794d */ /* 0x000fea0003800000 */
.L_x_9960:
[----:B------:R-:W-:-:S09]  /*bd60*/  UISETP.NE.AND UP0, UPT, UR5, 0xf, UPT ;  /* 0x0000000f0500788c */ /* 0x000fd2000bf05270 */
[----:B------:R-:W-:Y:S05]  /*bd70*/  BRA.U !UP0, `(.L_x_9962) ;  /* 0x0000000108e87547 */ /* 0x000fea000b800000 */
[----:B------:R-:W-:-:S09]  /*bd80*/  UISETP.NE.AND UP0, UPT, UR5, 0x17, UPT ;  /* 0x000000170500788c */ /* 0x000fd2000bf05270 */
[----:B------:R-:W-:Y:S05]  /*bd90*/  BRA.U !UP0, `(.L_x_9963) ;  /* 0x0000000108907547 */ /* 0x000fea000b800000 */
[----:B------:R-:W-:-:S09]  /*bda0*/  UISETP.NE.AND UP0, UPT, UR5, 0x18, UPT ;  /* 0x000000180500788c */ /* 0x000fd2000bf05270 */
[----:B------:R-:W-:Y:S05]  /*bdb0*/  BRA.U !UP0, `(.L_x_9964) ;  /* 0x0000000108447547 */ /* 0x000fea000b800000 */
.L_x_9941:
[----:B------:R-:W-:Y:S01]  /*bdc0*/  MOV R0, 0x0 ;  /* 0x0000000000007802 */ /* 0x000fe20000000f00 */
[----:B------:R-:W0:Y:S01]  /*bdd0*/  LDCU.64 UR4, c[0x4][0x1a8] ;  /* 0x01003500ff0477ac */ /* 0x000e220008000a00 */
[----:B------:R-:W-:Y:S02]  /*bde0*/  HFMA2 R8, -RZ, RZ, 0, 6.020069122314453125e-06 ;  /* 0x00000065ff087431 */ /* 0x000fe400000001ff */
[----:B------:R-:W-:Y:S01]  /*bdf0*/  IMAD.MOV.U32 R12, RZ, RZ, 0x1 ;  /* 0x00000001ff0c7424 */ /* 0x000fe200078e00ff */
[----:B--23--:R1:W2:Y:S01]  /*be00*/  LDC.64 R2, c[0x4][R0] ;  /* 0x0100000000027b82 */ /* 0x00c2a20000000a00 */
        /* <DEDUP_REMOVED lines=11> */
.L_x_9965:
[----:B------:R-:W-:Y:S05]  /*bec0*/  EXIT ;  /* 0x000000000000794d */ /* 0x000fea0003800000 */
.L_x_9964:
[----:B------:R-:W2:Y:S01]  /*bed0*/  I2F.S16 R5, R5 ;  /* 0x0000000500057306 */ /* 0x000ea20000101400 */
[----:B------:R-:W-:Y:S01]  /*bee0*/  BSSY.RECONVERGENT B0, `(.L_x_9966) ;  /* 0x000000c000007945 */ /* 0x000fe20003800200 */
[----:B------:R-:W-:Y:S02]  /*bef0*/  MOV R0, 0x7f ;  /* 0x0000007f00007802 */ /* 0x000fe40000000f00 */
[----:B--23--:R-:W-:Y:S02]  /*bf00*/  LOP3.LUT R2, R5, 0x7fffffff, RZ, 0xc0, !PT ;  /* 0x7fffffff05027812 */ /* 0x00cfe400078ec0ff */
        /* <DEDUP_REMOVED lines=9> */
.L_x_9967:
[----:B------:R-:W-:Y:S05]  /*bfa0*/  BSYNC.RECONVERGENT B0 ;  /* 0x0000000000007941 */ /* 0x000fea0003800200 */
.L_x_9966:
[----:B------:R-:W-:-:S05]  /*bfb0*/  LOP3.LUT R3, R0, 0x80, R3, 0xf8, !PT ;  /* 0x0000008000037812 */ /* 0x000fca00078ef803 */
[----:B------:R-:W-:Y:S01]  /*bfc0*/  STG.E.U8 desc[UR36][R16.64], R3 ;  /* 0x0000000310007986 */ /* 0x000fe2000c101124 */
[----:B------:R-:W-:Y:S05]  /*bfd0*/  EXIT ;  /* 0x000000000000794d */ /* 0x000fea0003800000 */
.L_x_9963:
[----:B--23--:R-:W0:Y:S01]  /*bfe0*/  I2F.S16 R3, R5 ;  /* 0x0000000500037306 */ /* 0x00ce220000101400 */
        /* <DEDUP_REMOVED lines=11> */
.L_x_9969:
[----:B------:R-:W-:Y:S01]  /*c0a0*/  IMAD.MOV.U32 R0, RZ, RZ, 0x7f ;  /* 0x0000007fff007424 */ /* 0x000fe200078e00ff */
[----:B------:R-:W-:-:S04]  /*c0b0*/  ISETP.GT.U32.AND P0, PT, R2, 0x7f800000, PT ;  /* 0x7f8000000200780c */ /* 0x000fc80003f04070 */
[----:B------:R-:W-:-:S09]  /*c0c0*/  SEL R0, R0, 0x7c, P0 ;  /* 0x0000007c00007807 */ /* 0x000fd20000000000 */
.L_x_9970:
[----:B------:R-:W-:Y:S05]  /*c0d0*/  BSYNC.RECONVERGENT B0 ;  /* 0x0000000000007941 */ /* 0x000fea0003800200 */
.L_x_9968:
[----:B------:R-:W-:-:S04]  /*c0e0*/  SHF.R.U32.HI R3, RZ, 0x18, R3 ;  /* 0x00000018ff037819 */ /* 0x000fc80000011603 */
[----:B------:R-:W-:-:S05]  /*c0f0*/  LOP3.LUT R3, R0, 0x80, R3, 0xf8, !PT ;  /* 0x0000008000037812 */ /* 0x000fca00078ef803 */
[----:B------:R-:W-:Y:S01]  /*c100*/  STG.E.U8 desc[UR36][R16.64], R3 ;  /* 0x0000000310007986 */ /* 0x000fe2000c101124 */
[----:B------:R-:W-:Y:S05]  /*c110*/  EXIT ;  /* 0x000000000000794d */ /* 0x000fea0003800000 */
.L_x_9962:
[----:B------:R-:W0:Y:S02]  /*c120*/  I2F.S16 R0, R5 ;  /* 0x0000000500007306 */ /* 0x000e240000101400 */
[----:B0-----:R-:W-:-:S05]  /*c130*/  F2FP.BF16.F32.PACK_AB R0, RZ, R0 ;  /* 0x00000000ff00723e */ /* 0x001fca00000010ff */
[----:B------:R-:W-:Y:S01]  /*c140*/  STG.E.U16 desc[UR36][R16.64], R0 ;  /* 0x0000000010007986 */ /* 0x000fe2000c101524 */
[----:B------:R-:W-:Y:S05]  /*c150*/  EXIT ;  /* 0x000000000000794d */ /* 0x000fea0003800000 */
.L_x_9971:
        /* <DEDUP_REMOVED lines=10> */
.L_x_17237:


//--------------------- .text._ZN2at6native27unrolled_elementwise_kernelINS0_13AUnaryFunctorIsssNS0_15binary_internal10MulFunctorIsEEEESt5arrayIPcLm2EELi4E23TrivialOffsetCalculatorILi1EjESB_NS0_6memory12LoadWithCastILi1EEENSC_13StoreWithCastILi1EEEEEviT_T0_T2_T3_T4_T5_ --------------------------
	.section	.text._ZN2at6native27unrolled_elementwise_kernelINS0_13AUnaryFunctorIsssNS0_15binary_internal10MulFunctorIsEEEESt5arrayIPcLm2EELi4E23TrivialOffsetCalculatorILi1EjESB_NS0_6memory12LoadWithCastILi1EEENSC_13StoreWithCastILi1EEEEEviT_T0_T2_T3_T4_T5_,"ax",@progbits
	.align	128
        .global         _ZN2at6native27unrolled_elementwise_kernelINS0_13AUnaryFunctorIsssNS0_15binary_internal10MulFunctorIsEEEESt5arrayIPcLm2EELi4E23TrivialOffsetCalculatorILi1EjESB_NS0_6memory12LoadWithCastILi1EEENSC_13StoreWithCastILi1EEEEEviT_T0_T2_T3_T4_T5_
        .type           _ZN2at6native27unrolled_elementwise_kernelINS0_13AUnaryFunctorIsssNS0_15binary_internal10MulFunctorIsEEEESt5arrayIPcLm2EELi4E23TrivialOffsetCalculatorILi1EjESB_NS0_6memory12LoadWithCastILi1EEENSC_13StoreWithCastILi1EEEEEviT_T0_T2_T3_T4_T5_,@function
        .size           _ZN2at6native27unrolled_elementwise_kernelINS0_13AUnaryFunctorIsssNS0_15binary_internal10MulFunctorIsEEEESt5arrayIPcLm2EELi4E23TrivialOffsetCalculatorILi1EjESB_NS0_6memory12LoadWithCastILi1EEENSC_13StoreWithCastILi1EEEEEviT_T0_T2_T3_T4_T5_,(.L_x_17238 - _ZN2at6native27unrolled_elementwise_kernelINS0_13AUnaryFunctorIsssNS0_15binary_internal10MulFunctorIsEEEESt5arrayIPcLm2EELi4E23TrivialOffsetCalculatorILi1EjESB_NS0_6memory12LoadWithCastILi1EEENSC_13StoreWithCastILi1EEEEEviT_T0_T2_T3_T4_T5_)
        .other          _ZN2at6native27unrolled_elementwise_kernelINS0_13AUnaryFunctorIsssNS0_15binary_internal10MulFunctorIsEEEESt5arrayIPcLm2EELi4E23TrivialOffsetCalculatorILi1EjESB_NS0_6memory12LoadWithCastILi1EEENSC_13StoreWithCastILi1EEEEEviT_T0_T2_T3_T4_T5_,@"STO_CUDA_ENTRY STV_DEFAULT"
_ZN2at6native27unrolled_elementwise_kernelINS0_13AUnaryFunctorIsssNS0_15binary_internal10MulFunctorIsEEEESt5arrayIPcLm2EELi4E23TrivialOffsetCalculatorILi1EjESB_NS0_6memory12LoadWithCastILi1EEENSC_13StoreWithCastILi1EEEEEviT_T0_T2_T3_T4_T5_:
.text._ZN2at6native27unrolled_elementwise_kernelINS0_13AUnaryFunctorIsssNS0_15binary_internal10MulFunctorIsEEEESt5arrayIPcLm2EELi4E23TrivialOffsetCalculatorILi1EjESB_NS0_6memory12LoadWithCastILi1EEENSC_13StoreWithCastILi1EEEEEviT_T0_T2_T3_T4_T5_:
        /* <DEDUP_REMOVED lines=31> */
.L_x_9977:
[----:B------:R3:W5:Y:S01]  /*01f0*/  LDG.E.U8 R16, desc[UR36][R4.64] ;  /* 0x0000002404107981 */ /* 0x000762000c1e1100 */
[----:B------:R-:W-:Y:S05]  /*0200*/  BRA `(.L_x_9979) ;  /* 0x0000000c00507947 */ /* 0x000fea0003800000 */
.L_x_9976:
        /* <DEDUP_REMOVED lines=8> */
.L_x_9981:
[----:B------:R1:W5:Y:S01]  /*0290*/  LDG.E.U16 R16, desc[UR36][R4.64] ;  /* 0x0000002404107981 */ /* 0x000362000c1e1500 */
[----:B------:R-:W-:Y:S05]  /*02a0*/  BRA `(.L_x_9979) ;  /* 0x0000000c00287947 */ /* 0x000fea0003800000 */
.L_x_9980:
[----:B------:R2:W5:Y:S01]  /*02b0*/  LDG.E.U16 R16, desc[UR36][R4.64] ;  /* 0x0000002404107981 */ /* 0x000562000c1e1500 */
[----:B------:R-:W-:Y:S05]  /*02c0*/  BRA `(.L_x_9979) ;  /* 0x0000000c00207947 */ /* 0x000fea0003800000 */
.L_x_9975:
        /* <DEDUP_REMOVED lines=9> */
.L_x_9983:
[----:B------:R-:W2:Y:S02]  /*0360*/  LDG.E.U16 R0, desc[UR36][R4.64] ;  /* 0x0000002404007981 */ /* 0x000ea4000c1e1500 */
[----:B--2---:R-:W-:-:S06]  /*0370*/  HADD2.F32 R0, -RZ, R0.H0_H0 ;  /* 0x20000000ff007230 */ /* 0x004fcc0000004100 */
[----:B------:R-:W0:Y:S02]  /*0380*/  F2I.FTZ.TRUNC.NTZ R0, R0 ;  /* 0x0000000000007305 */ /* 0x000e24000021f100 */
[----:B0-----:R-:W-:Y:S01]  /*0390*/  PRMT R16, R0, 0x7610, R16 ;  /* 0x0000761000107816 */ /* 0x001fe20000000010 */
[----:B------:R-:W-:Y:S06]  /*03a0*/  BRA `(.L_x_9979) ;  /* 0x0000000800e87947 */ /* 0x000fec0003800000 */
.L_x_9982:
        /* <DEDUP_REMOVED lines=9> */
.L_x_9985:
[----:B------:R-:W2:Y:S02]  /*0440*/  LDG.E.U16 R4, desc[UR36][R4.64] ;  /* 0x0000002404047981 */ /* 0x000ea4000c1e1500 */
[----:B--2---:R-:W-:-:S06]  /*0450*/  HADD2.F32 R0, -RZ, R4.H0_H0 ;  /* 0x20000004ff007230 */ /* 0x004fcc0000004100 */
[----:B------:R-:W0:Y:S02]  /*0460*/  F2I.FTZ.TRUNC.NTZ R0, R0 ;  /* 0x0000000000007305 */ /* 0x000e24000021f100 */
[----:B0-----:R-:W-:Y:S01]  /*0470*/  PRMT R16, R0, 0x7610, R16 ;  /* 0x0000761000107816 */ /* 0x001fe20000000010 */
[----:B------:R-:W-:Y:S06]  /*0480*/  BRA `(.L_x_9979) ;  /* 0x0000000800b07947 */ /* 0x000fec0003800000 */
.L_x_9984:
[----:B------:R-:W2:Y:S02]  /*0490*/  LDG.E.64 R4, desc[UR36][R4.64] ;  /* 0x0000002404047981 */ /* 0x000ea4000c1e1b00 */
[----:B--2---:R0:W1:Y:S01]  /*04a0*/  F2I.F64.TRUNC R16, R4 ;  /* 0x0000000400107311 */ /* 0x004062000030d100 */
[----:B------:R-:W-:Y:S05]  /*04b0*/  BRA `(.L_x_9979) ;  /* 0x0000000800a47947 */ /* 0x000fea0003800000 */
.L_x_9974:
        /* <DEDUP_REMOVED lines=12> */
.L_x_9988:
[----:B------:R-:W2:Y:S02]  /*0580*/  LDG.E.64 R4, desc[UR36][R4.64] ;  /* 0x0000002404047981 */ /* 0x000ea4000c1e1b00 */
[----:B--2---:R0:W1:Y:S01]  /*0590*/  F2I.F64.TRUNC R16, R4 ;  /* 0x0000000400107311 */ /* 0x004062000030d100 */
[----:B------:R-:W-:Y:S05]  /*05a0*/  BRA `(.L_x_9979) ;  /* 0x0000000800687947 */ /* 0x000fea0003800000 */
.L_x_9987:
        /* <DEDUP_REMOVED lines=27> */
.L_x_9990:
        /* <DEDUP_REMOVED lines=11> */
[----:B------:R-:W-:-:S06]  /*0810*/  LOP3.LUT R0, R0, 0x80000000, R3, 0xf8, !PT ;  /* 0x8000000000007812 */ /* 0x000fcc00078ef803 */
[----:B------:R-:W0:Y:S02]  /*0820*/  F2I.FTZ.TRUNC.NTZ R0, R0 ;  /* 0x0000000000007305 */ /* 0x000e24000021f100 */
[----:B0-----:R-:W-:Y:S01]  /*0830*/  PRMT R16, R0, 0x7610, R16 ;  /* 0x0000761000107816 */ /* 0x001fe20000000010 */
[----:B------:R-:W-:Y:S06]  /*0840*/  BRA `(.L_x_9979) ;  /* 0x0000000400c07947 */ /* 0x000fec0003800000 */
.L_x_9989:
[----:B------:R-:W2:Y:S02]  /*0850*/  LDG.E.U16 R0, desc[UR36][R4.64] ;  /* 0x0000002404007981 */ /* 0x000ea4000c1e1500 */
[----:B--2---:R-:W-:-:S06]  /*0860*/  IMAD.U32 R0, R0, 0x10000, RZ ;  /* 0x0001000000007824 */ /* 0x004fcc00078e00ff */
[----:B------:R-:W0:Y:S02]  /*0870*/  F2I.FTZ.TRUNC.NTZ R0, R0 ;  /* 0x0000000000007305 */ /* 0x000e24000021f100 */
[----:B0-----:R-:W-:Y:S01]  /*0880*/  PRMT R16, R0, 0x7610, R16 ;  /* 0x0000761000107816 */ /* 0x001fe20000000010 */
[----:B------:R-:W-:Y:S06]  /*0890*/  BRA `(.L_x_9979) ;  /* 0x0000000400ac7947 */ /* 0x000fec0003800000 */
.L_x_9986:
        /* <DEDUP_REMOVED lines=10> */
.L_x_9993:
        /* <DEDUP_REMOVED lines=21> */
.L_x_9997:
[----:B------:R-:W-:Y:S05]  /*0a90*/  BSYNC.RECONVERGENT B1 ;  /* 0x0000000000017941 */ /* 0x000fea0003800200 */
.L_x_9996:
[----:B------:R-:W-:Y:S01]  /*0aa0*/  IMAD.SHL.U32 R0, R0, 0x100000, RZ ;  /* 0x0010000000007824 */ /* 0x000fe200078e00ff */
[----:B------:R-:W-:-:S04]  /*0ab0*/  LEA R3, R3, 0x3b800000, 0x17 ;  /* 0x3b80000003037811 */ /* 0x000fc800078eb8ff */
[----:B------:R-:W-:-:S07]  /*0ac0*/  LOP3.LUT R0, R3, R0, R7, 0xfe, !PT ;  /* 0x0000000003007212 */ /* 0x000fce00078efe07 */
.L_x_9995:
[----:B------:R-:W-:Y:S05]  /*0ad0*/  BSYNC.RECONVERGENT B0 ;  /* 0x0000000000007941 */ /* 0x000fea0003800200 */
.L_x_9994:
[----:B------:R-:W0:Y:S02]  /*0ae0*/  F2I.FTZ.TRUNC.NTZ R0, R0 ;  /* 0x0000000000007305 */ /* 0x000e24000021f100 */
[----:B0-----:R-:W-:Y:S01]  /*0af0*/  PRMT R16, R0, 0x7610, R16 ;  /* 0x0000761000107816 */ /* 0x001fe20000000010 */
[----:B------:R-:W-:Y:S06]  /*0b00*/  BRA `(.L_x_9979) ;  /* 0x0000000400107947 */ /* 0x000fec0003800000 */
.L_x_9992:
        /* <DEDUP_REMOVED lines=21> */
.L_x_10001:
[----:B------:R-:W-:Y:S05]  /*0c60*/  BSYNC.RECONVERGENT B1 ;  /* 0x0000000000017941 */ /* 0x000fea0003800200 */
.L_x_10000:
[----:B------:R-:W-:Y:S01]  /*0c70*/  IMAD.SHL.U32 R0, R0, 0x200000, RZ ;  /* 0x0020000000007824 */ /* 0x000fe200078e00ff */
[----:B------:R-:W-:-:S04]  /*0c80*/  LEA R3, R3, 0x37800000, 0x17 ;  /* 0x3780000003037811 */ /* 0x000fc800078eb8ff */
[----:B------:R-:W-:-:S07]  /*0c90*/  LOP3.LUT R0, R3, R0, R7, 0xfe, !PT ;  /* 0x0000000003007212 */ /* 0x000fce00078efe07 */
.L_x_9999:
[----:B------:R-:W-:Y:S05]  /*0ca0*/  BSYNC.RECONVERGENT B0 ;  /* 0x0000000000007941 */ /* 0x000fea0003800200 */
.L_x_9998:
[----:B------:R-:W0:Y:S02]  /*0cb0*/  F2I.FTZ.TRUNC.NTZ R0, R0 ;  /* 0x0000000000007305 */ /* 0x000e24000021f100 */
[----:B0-----:R-:W-:Y:S01]  /*0cc0*/  PRMT R16, R0, 0x7610, R16 ;  /* 0x0000761000107816 */ /* 0x001fe20000000010 */
[----:B------:R-:W-:Y:S06]  /*0cd0*/  BRA `(.L_x_9979) ;  /* 0x00000000009c7947 */ /* 0x000fec0003800000 */
.L_x_9991:
[----:B------:R-:W-:-:S09]  /*0ce0*/  UISETP.NE.AND UP0, UPT, UR4, 0x1c, UPT ;  /* 0x0000001c0400788c */ /* 0x000fd2000bf05270 */
[----:B------:R-:W-:Y:S05]  /*0cf0*/  BRA.U !UP0, `(.L_x_10002) ;  /* 0x0000000108907547 */ /* 0x000fea000b800000 */
[----:B------:R-:W-:-:S09]  /*0d00*/  UISETP.NE.AND UP0, UPT, UR4, 0x1d, UPT ;  /* 0x0000001d0400788c */ /* 0x000fd2000bf05270 */
[----:B------:R-:W-:Y:S05]  /*0d10*/  BRA.U !UP0, `(.L_x_10003) ;  /* 0x0000000108807547 */ /* 0x000fea000b800000 */
[----:B------:R-:W-:-:S09]  /*0d20*/  UISETP.NE.AND UP0, UPT, UR4, 0x2c, UPT ;  /* 0x0000002c0400788c */ /* 0x000fd2000bf05270 */
[----:B------:R-:W-:Y:S05]  /*0d30*/  BRA.U !UP0, `(.L_x_10004) ;  /* 0x0000000108487547 */ /* 0x000fea000b800000 */
.L_x_9978:
        /* <DEDUP_REMOVED lines=16> */
.L_x_10005:
[----:B------:R-:W-:Y:S01]  /*0e40*/  PRMT R16, RZ, 0x7610, R16 ;  /* 0x00007610ff107816 */ /* 0x000fe20000000010 */
[----:B------:R-:W-:Y:S06]  /*0e50*/  BRA `(.L_x_9979) ;  /* 0x00000000003c7947 */ /* 0x000fec0003800000 */
.L_x_10004:
        /* <DEDUP_REMOVED lines=8> */
.L_x_10007:
[----:B------:R-:W-:Y:S05]  /*0ee0*/  BSYNC.RECONVERGENT B0 ;  /* 0x0000000000007941 */ /* 0x000fea0003800200 */
.L_x_10006:
[----:B------:R-:W0:Y:S02]  /*0ef0*/  F2I.FTZ.TRUNC.NTZ R0, R0 ;  /* 0x0000000000007305 */ /* 0x000e24000021f100 */
[----:B0-----:R-:W-:Y:S01]  /*0f00*/  PRMT R16, R0, 0x7610, R16 ;  /* 0x0000761000107816 */ /* 0x001fe20000000010 */
[----:B------:R-:W-:Y:S06]  /*0f10*/  BRA `(.L_x_9979) ;  /* 0x00000000000c7947 */ /* 0x000fec0003800000 */
.L_x_10003:
[----:B------:R0:W5:Y:S01]  /*0f20*/  LDG.E.U16 R16, desc[UR36][R4.64] ;  /* 0x0000002404107981 */ /* 0x000162000c1e1500 */
[----:B------:R-:W-:Y:S05]  /*0f30*/  BRA `(.L_x_9979) ;  /* 0x0000000000047947 */ /* 0x000fea0003800000 */
.L_x_10002:
[----:B------:R0:W5:Y:S02]  /*0f40*/  LDG.E.U16 R16, desc[UR36][R4.64] ;  /* 0x0000002404107981 */ /* 0x000164000c1e1500 */
.L_x_9979:
[----:B------:R-:W-:-:S07]  /*0f50*/  VIADD R19, R2, 0x80 ;  /* 0x0000008002137836 */ /* 0x000fce0000000000 */
.L_x_9973:
[----:B------:R-:W-:Y:S05]  /*0f60*/  BSYNC.RECONVERGENT B6 ;  /* 0x0000000000067941 */ /* 0x000fea0003800200 */
.L_x_9972:
[----:B------:R-:W-:Y:S01]  /*0f70*/  ISETP.GE.AND P0, PT, R19, R22, PT ;  /* 0x000000161300720c */ /* 0x000fe20003f06270 */
[----:B------:R-:W-:Y:S01]  /*0f80*/  BSSY.RECONVERGENT B6, `(.L_x_10008) ;  /* 0x00000ed000067945 */ /* 0x000fe20003800200 */
[----:B------:R-:W-:-:S11]  /*0f90*/  PRMT R17, RZ, 0x7610, R17 ;  /* 0x00007610ff117816 */ /* 0x000fd60000000011 */
[----:B------:R-:W-:Y:S05]  /*0fa0*/  @P0 BRA `(.L_x_10009) ;  /* 0x0000000c00a80947 */ /* 0x000fea0003800000 */
[----:B01234-:R-:W0:Y:S01]  /*0fb0*/  LDC.64 R4, c[0x0][0x390] ;  /* 0x0000e400ff047b82 */ /* 0x01fe220000000a00 */
        /* <DEDUP_REMOVED lines=18> */
.L_x_10013:
[----:B------:R0:W5:Y:S01]  /*10e0*/  LDG.E.U8 R17, desc[UR36][R4.64] ;  /* 0x0000002404117981 */ /* 0x000162000c1e1100 */
[----:B------:R-:W-:Y:S05]  /*10f0*/  BRA `(.L_x_10015) ;  /* 0x0000000c00507947 */ /* 0x000fea0003800000 */
.L_x_10012:
        /* <DEDUP_REMOVED lines=8> */
.L_x_10017:
[----:B------:R0:W5:Y:S01]  /*1180*/  LDG.E.U16 R17, desc[UR36][R4.64] ;  /* 0x0000002404117981 */ /* 0x000162000c1e1500 */
[----:B------:R-:W-:Y:S05]  /*1190*/  BRA `(.L_x_10015) ;  /* 0x0000000c00287947 */ /* 0x000fea0003800000 */
.L_x_10016:
[----:B------:R0:W5:Y:S01]  /*11a0*/  LDG.E.U16 R17, desc[UR36][R4.64] ;  /* 0x0000002404117981 */ /* 0x000162000c1e1500 */
[----:B------:R-:W-:Y:S05]  /*11b0*/  BRA `(.L_x_10015) ;  /* 0x0000000c00207947 */ /* 0x000fea0003800000 */
.L_x_10011:
        /* <DEDUP_REMOVED lines=9> */
.L_x_10019:
[----:B------:R-:W2:Y:S02]  /*1250*/  LDG.E.U16 R0, desc[UR36][R4.64] ;  /* 0x0000002404007981 */ /* 0x000ea4000c1e1500 */
[----:B--2---:R-:W-:-:S06]  /*1260*/  HADD2.F32 R0, -RZ, R0.H0_H0 ;  /* 0x20000000ff007230 */ /* 0x004fcc0000004100 */
[----:B------:R-:W0:Y:S02]  /*1270*/  F2I.FTZ.TRUNC.NTZ R0, R0 ;  /* 0x0000000000007305 */ /* 0x000e24000021f100 */
[----:B0-----:R-:W-:Y:S01]  /*1280*/  PRMT R17, R0, 0x7610, R17 ;  /* 0x0000761000117816 */ /* 0x001fe20000000011 */
[----:B------:R-:W-:Y:S06]  /*1290*/  BRA `(.L_x_10015) ;  /* 0x0000000800e87947 */ /* 0x000fec0003800000 */
.L_x_10018:
        /* <DEDUP_REMOVED lines=9> */
.L_x_10021:
[----:B------:R-:W2:Y:S02]  /*1330*/  LDG.E.U16 R4, desc[UR36][R4.64] ;  /* 0x0000002404047981 */ /* 0x000ea4000c1e1500 */
[----:B--2---:R-:W-:-:S06]  /*1340*/  HADD2.F32 R0, -RZ, R4.H0_H0 ;  /* 0x20000004ff007230 */ /* 0x004fcc0000004100 */
[----:B------:R-:W0:Y:S02]  /*1350*/  F2I.FTZ.TRUNC.NTZ R0, R0 ;  /* 0x0000000000007305 */ /* 0x000e24000021f100 */
[----:B0-----:R-:W-:Y:S01]  /*1360*/  PRMT R17, R0, 0x7610, R17 ;  /* 0x0000761000117816 */ /* 0x001fe20000000011 */
[----:B------:R-:W-:Y:S06]  /*1370*/  BRA `(.L_x_10015) ;  /* 0x0000000800b07947 */ /* 0x000fec0003800000 */
.L_x_10020:
[----:B------:R-:W2:Y:S02]  /*1380*/  LDG.E.64 R4, desc[UR36][R4.64] ;  /* 0x0000002404047981 */ /* 0x000ea4000c1e1b00 */
[----:B--2---:R0:W1:Y:S01]  /*1390*/  F2I.F64.TRUNC R17, R4 ;  /* 0x0000000400117311 */ /* 0x004062000030d100 */
[----:B------:R-:W-:Y:S05]  /*13a0*/  BRA `(.L_x_10015) ;  /* 0x0000000800a47947 */ /* 0x000fea0003800000 */
.L_x_10010:
        /* <DEDUP_REMOVED lines=12> */
.L_x_10024:
[----:B------:R-:W2:Y:S02]  /*1470*/  LDG.E.64 R4, desc[UR36][R4.64] ;  /* 0x0000002404047981 */ /* 0x000ea4000c1e1b00 */
[----:B--2---:R0:W1:Y:S01]  /*1480*/  F2I.F64.TRUNC R17, R4 ;  /* 0x0000000400117311 */ /* 0x004062000030d100 */
[----:B------:R-:W-:Y:S05]  /*1490*/  BRA `(.L_x_10015) ;  /* 0x0000000800687947 */ /* 0x000fea0003800000 */
.L_x_10023:
        /* <DEDUP_REMOVED lines=27> */
.L_x_10026:
        /* <DEDUP_REMOVED lines=11> */
[----:B------:R-:W-:-:S06]  /*1700*/  LOP3.LUT R0, R0, 0x80000000, R3, 0xf8, !PT ;  /* 0x8000000000007812 */ /* 0x000fcc00078ef803 */
[----:B------:R-:W0:Y:S02]  /*1710*/  F2I.FTZ.TRUNC.NTZ R0, R0 ;  /* 0x0000000000007305 */ /* 0x000e24000021f100 */
[----:B0-----:R-:W-:Y:S01]  /*1720*/  PRMT R17, R0, 0x7610, R17 ;  /* 0x0000761000117816 */ /* 0x001fe20000000011 */
[----:B------:R-:W-:Y:S06]  /*1730*/  BRA `(.L_x_10015) ;  /* 0x0000000400c07947 */ /* 0x000fec0003800000 */
.L_x_10025:
[----:B------:R-:W2:Y:S02]  /*1740*/  LDG.E.U16 R0, desc[UR36][R4.64] ;  /* 0x0000002404007981 */ /* 0x000ea4000c1e1500 */
[----:B--2---:R-:W-:-:S06]  /*1750*/  IMAD.U32 R0, R0, 0x10000, RZ ;  /* 0x0001000000007824 */ /* 0x004fcc00078e00ff */
[----:B------:R-:W0:Y:S02]  /*1760*/  F2I.FTZ.TRUNC.NTZ R0, R0 ;  /* 0x0000000000007305 */ /* 0x000e24000021f100 */
[----:B0-----:R-:W-:Y:S01]  /*1770*/  PRMT R17, R0, 0x7610, R17 ;  /* 0x0000761000117816 */ /* 0x001fe20000000011 */
[----:B------:R-:W-:Y:S06]  /*1780*/  BRA `(.L_x_10015) ;  /* 0x0000000400ac7947 */ /* 0x000fec0003800000 */
.L_x_10022:
        /* <DEDUP_REMOVED lines=10> */
.L_x_10029:
        /* <DEDUP_REMOVED lines=21> */
.L_x_10033:
[----:B------:R-:W-:Y:S05]  /*1980*/  BSYNC.RECONVERGENT B1 ;  /* 0x0000000000017941 */ /* 0x000fea0003800200 */
.L_x_10032:
[----:B------:R-:W-:Y:S01]  /*1990*/  IMAD.SHL.U32 R0, R0, 0x100000, RZ ;  /* 0x0010000000007824 */ /* 0x000fe200078e00ff */
[----:B------:R-:W-:-:S04]  /*19a0*/  LEA R3, R3, 0x3b800000, 0x17 ;  /* 0x3b80000003037811 */ /* 0x000fc800078eb8ff */
[----:B------:R-:W-:-:S07]  /*19b0*/  LOP3.LUT R0, R3, R0, R7, 0xfe, !PT ;  /* 0x0000000003007212 */ /* 0x000fce00078efe07 */
.L_x_10031:
[----:B------:R-:W-:Y:S05]  /*19c0*/  BSYNC.RECONVERGENT B0 ;  /* 0x0000000000007941 */ /* 0x000fea0003800200 */
.L_x_10030:
[----:B------:R-:W0:Y:S02]  /*19d0*/  F2I.FTZ.TRUNC.NTZ R0, R0 ;  /* 0x0000000000007305 */ /* 0x000e24000021f100 */
[----:B0-----:R-:W-:Y:S01]  /*19e0*/  PRMT R17, R0, 0x7610, R17 ;  /* 0x0000761000117816 */ /* 0x001fe20000000011 */
[----:B------:R-:W-:Y:S06]  /*19f0*/  BRA `(.L_x_10015) ;  /* 0x0000000400107947 */ /* 0x000fec0003800000 */
.L_x_10028:
        /* <DEDUP_REMOVED lines=21> */
.L_x_10037:
[----:B------:R-:W-:Y:S05]  /*1b50*/  BSYNC.RECONVERGENT B1 ;  /* 0x0000000000017941 */ /* 0x000fea0003800200 */
.L_x_10036:
[----:B------:R-:W-:Y:S01]  /*1b60*/  IMAD.SHL.U32 R0, R0, 0x200000, RZ ;  /* 0x0020000000007824 */ /* 0x000fe200078e00ff */
[----:B------:R-:W-:-:S04]  /*1b70*/  LEA R3, R3, 0x37800000, 0x17 ;  /* 0x3780000003037811 */ /* 0x000fc800078eb8ff */
[----:B------:R-:W-:-:S07]  /*1b80*/  LOP3.LUT R0, R3, R0, R7, 0xfe, !PT ;  /* 0x0000000003007212 */ /* 0x000fce00078efe07 */
.L_x_10035:
[----:B------:R-:W-:Y:S05]  /*1b90*/  BSYNC.RECONVERGENT B0 ;  /* 0x0000000000007941 */ /* 0x000fea0003800200 */
.L_x_10034:
[----:B------:R-:W0:Y:S02]  /*1ba0*/  F2I.FTZ.TRUNC.NTZ R0, R0 ;  /* 0x0000000000007305 */ /* 0x000e24000021f100 */
[----:B0-----:R-:W-:Y:S01]  /*1bb0*/  PRMT R17, R0, 0x7610, R17 ;  /* 0x0000761000117816 */ /* 0x001fe20000000011 */
[----:B------:R-:W-:Y:S06]  /*1bc0*/  BRA `(.L_x_10015) ;  /* 0x00000000009c7947 */ /* 0x000fec0003800000 */
.L_x_10027:
        /* <DEDUP_REMOVED lines=14> */
.L_x_10041:
[----:B------:R-:W-:Y:S05]  /*1cb0*/  BSYNC.RECONVERGENT B0 ;  /* 0x0000000000007941 */ /* 0x000fea0003800200 */
.L_x_10040:
[----:B------:R-:W0:Y:S02]  /*1cc0*/  F2I.FTZ.TRUNC.NTZ R0, R0 ;  /* 0x0000000000007305 */ /* 0x000e24000021f100 */
[----:B0-----:R-:W-:Y:S01]  /*1cd0*/  PRMT R17, R0, 0x7610, R17 ;  /* 0x0000761000117816 */ /* 0x001fe20000000011 */
[----:B------:R-:W-:Y:S06]  /*1ce0*/  BRA `(.L_x_10015) ;  /* 0x0000000000547947 */ /* 0x000fec0003800000 */
.L_x_10014:
        /* <DEDUP_REMOVED lines=16> */
.L_x_10042:
[----:B------:R-:W-:Y:S01]  /*1df0*/  PRMT R17, RZ, 0x7610, R17 ;  /* 0x00007610ff117816 */ /* 0x000fe20000000011 */
[----:B------:R-:W-:Y:S06]  /*1e00*/  BRA `(.L_x_10015) ;  /* 0x00000000000c7947 */ /* 0x000fec0003800000 */
.L_x_10039:
[----:B------:R3:W5:Y:S01]  /*1e10*/  LDG.E.U16 R17, desc[UR36][R4.64] ;  /* 0x0000002404117981 */ /* 0x000762000c1e1500 */
[----:B------:R-:W-:Y:S05]  /*1e20*/  BRA `(.L_x_10015) ;  /* 0x0000000000047947 */ /* 0x000fea0003800000 */
.L_x_10038:
[----:B------:R2:W5:Y:S02]  /*1e30*/  LDG.E.U16 R17, desc[UR36][R4.64] ;  /* 0x0000002404117981 */ /* 0x000564000c1e1500 */
.L_x_10015:
[----:B------:R-:W-:-:S07]  /*1e40*/  VIADD R19, R19, 0x80 ;  /* 0x0000008013137836 */ /* 0x000fce0000000000 */
.L_x_10009:
[----:B------:R-:W-:Y:S05]  /*1e50*/  BSYNC.RECONVERGENT B6 ;  /* 0x0000000000067941 */ /* 0x000fea0003800200 */
.L_x_10008:
        /* <DEDUP_REMOVED lines=23> */
.L_x_10048:
[----:B------:R0:W5:Y:S01]  /*1fd0*/  LDG.E.U8 R18, desc[UR36][R4.64] ;  /* 0x0000002404127981 */ /* 0x000162000c1e1100 */
[----:B------:R-:W-:Y:S05]  /*1fe0*/  BRA `(.L_x_10050) ;  /* 0x0000000c00507947 */ /* 0x000fea0003800000 */
.L_x_10047:
        /* <DEDUP_REMOVED lines=8> */
.L_x_10052:
[----:B------:R0:W5:Y:S01]  /*2070*/  LDG.E.U16 R18, desc[UR36][R4.64] ;  /* 0x0000002404127981 */ /* 0x000162000c1e1500 */
[----:B------:R-:W-:Y:S05]  /*2080*/  BRA `(.L_x_10050) ;  /* 0x0000000c00287947 */ /* 0x000fea0003800000 */
.L_x_10051:
[----:B------:R0:W5:Y:S01]  /*2090*/  LDG.E.U16 R18, desc[UR36][R4.64] ;  /* 0x0000002404127981 */ /* 0x000162000c1e1500 */
[----:B------:R-:W-:Y:S05]  /*20a0*/  BRA `(.L_x_10050) ;  /* 0x0000000c00207947 */ /* 0x000fea0003800000 */
.L_x_10046:
        /* <DEDUP_REMOVED lines=9> */
.L_x_10054:
[----:B------:R-:W2:Y:S02]  /*2140*/  LDG.E.U16 R0, desc[UR36][R4.64] ;  /* 0x0000002404007981 */ /* 0x000ea4000c1e1500 */
[----:B--2---:R-:W-:-:S06]  /*2150*/  HADD2.F32 R0, -RZ, R0.H0_H0 ;  /* 0x20000000ff007230 */ /* 0x004fcc0000004100 */
[----:B------:R-:W0:Y:S02]  /*2160*/  F2I.FTZ.TRUNC.NTZ R0, R0 ;  /* 0x0000000000007305 */ /* 0x000e24000021f100 */
[----:B0-----:R-:W-:Y:S01]  /*2170*/  PRMT R18, R0, 0x7610, R18 ;  /* 0x0000761000127816 */ /* 0x001fe20000000012 */
[----:B------:R-:W-:Y:S06]  /*2180*/  BRA `(.L_x_10050) ;  /* 0x0000000800e87947 */ /* 0x000fec0003800000 */
.L_x_10053:
        /* <DEDUP_REMOVED lines=9> */
.L_x_10056:
[----:B------:R-:W2:Y:S02]  /*2220*/  LDG.E.U16 R4, desc[UR36][R4.64] ;  /* 0x0000002404047981 */ /* 0x000ea4000c1e1500 */
[----:B--2---:R-:W-:-:S06]  /*2230*/  HADD2.F32 R0, -RZ, R4.H0_H0 ;  /* 0x20000004ff007230 */ /* 0x004fcc0000004100 */
[----:B------:R-:W0:Y:S02]  /*2240*/  F2I.FTZ.TRUNC.NTZ R0, R0 ;  /* 0x0000000000007305 */ /* 0x000e24000021f100 */
[----:B0-----:R-:W-:Y:S01]  /*2250*/  PRMT R18, R0, 0x7610, R18 ;  /* 0x0000761000127816 */ /* 0x001fe20000000012 */
[----:B------:R-:W-:Y:S06]  /*2260*/  BRA `(.L_x_10050) ;  /* 0x0000000800b07947 */ /* 0x000fec0003800000 */
.L_x_10055:
[----:B------:R-:W2:Y:S02]  /*2270*/  LDG.E.64 R4, desc[UR36][R4.64] ;  /* 0x0000002404047981 */ /* 0x000ea4000c1e1b00 */
[----:B--2---:R0:W1:Y:S01]  /*2280*/  F2I.F64.TRUNC R18, R4 ;  /* 0x0000000400127311 */ /* 0x004062000030d100 */
[----:B------:R-:W-:Y:S05]  /*2290*/  BRA `(.L_x_10050) ;  /* 0x0000000800a47947 */ /* 0x000fea0003800000 */
.L_x_10045:
        /* <DEDUP_REMOVED lines=12> */
.L_x_10059:
[----:B------:R-:W2:Y:S02]  /*2360*/  LDG.E.64 R4, desc[UR36][R4.64] ;  /* 0x0000002404047981 */ /* 0x000ea4000c1e1b00 */
[----:B--2---:R3:W4:Y:S01]  /*2370*/  F2I.F64.TRUNC R18, R4 ;  /* 0x0000000400127311 */ /* 0x004722000030d100 */
[----:B------:R-:W-:Y:S05]  /*2380*/  BRA `(.L_x_10050) ;  /* 0x0000000800687947 */ /* 0x000fea0003800000 */
.L_x_10058:
        /* <DEDUP_REMOVED lines=27> */
.L_x_10061:
        /* <DEDUP_REMOVED lines=15> */
.L_x_10060:
[----:B------:R-:W2:Y:S02]  /*2630*/  LDG.E.U16 R0, desc[UR36][R4.64] ;  /* 0x0000002404007981 */ /* 0x000ea4000c1e1500 */
[----:B--2---:R-:W-:-:S06]  /*2640*/  IMAD.U32 R0, R0, 0x10000, RZ ;  /* 0x0001000000007824 */ /* 0x004fcc00078e00ff */
[----:B------:R-:W0:Y:S02]  /*2650*/  F2I.FTZ.TRUNC.NTZ R0, R0 ;  /* 0x0000000000007305 */ /* 0x000e24000021f100 */
[----:B0-----:R-:W-:Y:S01]  /*2660*/  PRMT R18, R0, 0x7610, R18 ;  /* 0x0000761000127816 */ /* 0x001fe20000000012 */
[----:B------:R-:W-:Y:S06]  /*2670*/  BRA `(.L_x_10050) ;  /* 0x0000000400ac7947 */ /* 0x000fec0003800000 */
.L_x_10057:
        /* <DEDUP_REMOVED lines=10> */
.L_x_10064:
        /* <DEDUP_REMOVED lines=21> */
.L_x_10068:
[----:B------:R-:W-:Y:S05]  /*2870*/  BSYNC.RECONVERGENT B1 ;  /* 0x0000000000017941 */ /* 0x000fea0003800200 */
.L_x_10067:
[----:B------:R-:W-:Y:S01]  /*2880*/  IMAD.SHL.U32 R0, R0, 0x100000, RZ ;  /* 0x0010000000007824 */ /* 0x000fe200078e00ff */
[----:B------:R-:W-:-:S04]  /*2890*/  LEA R3, R3, 0x3b800000, 0x17 ;  /* 0x3b80000003037811 */ /* 0x000fc800078eb8ff */
[----:B------:R-:W-:-:S07]  /*28a0*/  LOP3.LUT R0, R3, R0, R7, 0xfe, !PT ;  /* 0x0000000003007212 */ /* 0x000fce00078efe07 */
.L_x_10066:
[----:B------:R-:W-:Y:S05]  /*28b0*/  BSYNC.RECONVERGENT B0 ;  /* 0x0000000000007941 */ /* 0x000fea0003800200 */
.L_x_10065:
[----:B------:R-:W0:Y:S02]  /*28c0*/  F2I.FTZ.TRUNC.NTZ R0, R0 ;  /* 0x0000000000007305 */ /* 0x000e24000021f100 */
[----:B0-----:R-:W-:Y:S01]  /*28d0*/  PRMT R18, R0, 0x7610, R18 ;  /* 0x0000761000127816 */ /* 0x001fe20000000012 */
[----:B------:R-:W-:Y:S06]  /*28e0*/  BRA `(.L_x_10050) ;  /* 0x0000000400107947 */ /* 0x000fec0003800000 */
.L_x_10063:
        /* <DEDUP_REMOVED lines=21> */
.L_x_10072:
[----:B------:R-:W-:Y:S05]  /*2a40*/  BSYNC.RECONVERGENT B1 ;  /* 0x0000000000017941 */ /* 0x000fea0003800200 */
.L_x_10071:
[----:B------:R-:W-:Y:S01]  /*2a50*/  IMAD.SHL.U32 R0, R0, 0x200000, RZ ;  /* 0x0020000000007824 */ /* 0x000fe200078e00ff */
[----:B------:R-:W-:-:S04]  /*2a60*/  LEA R3, R3, 0x37800000, 0x17 ;  /* 0x3780000003037811 */ /* 0x000fc800078eb8ff */
[----:B------:R-:W-:-:S07]  /*2a70*/  LOP3.LUT R0, R3, R0, R7, 0xfe, !PT ;  /* 0x0000000003007212 */ /* 0x000fce00078efe07 */
.L_x_10070:
[----:B------:R-:W-:Y:S05]  /*2a80*/  BSYNC.RECONVERGENT B0 ;  /* 0x0000000000007941 */ /* 0x000fea0003800200 */
.L_x_10069:
[----:B------:R-:W0:Y:S02]  /*2a90*/  F2I.FTZ.TRUNC.NTZ R0, R0 ;  /* 0x0000000000007305 */ /* 0x000e24000021f100 */
[----:B0-----:R-:W-:Y:S01]  /*2aa0*/  PRMT R18, R0, 0x7610, R18 ;  /* 0x0000761000127816 */ /* 0x001fe20000000012 */
[----:B------:R-:W-:Y:S06]  /*2ab0*/  BRA `(.L_x_10050) ;  /* 0x00000000009c7947 */ /* 0x000fec0003800000 */
.L_x_10062:
        /* <DEDUP_REMOVED lines=14> */
.L_x_10076:
[----:B------:R-:W-:Y:S05]  /*2ba0*/  BSYNC.RECONVERGENT B0 ;  /* 0x0000000000007941 */ /* 0x000fea0003800200 */
.L_x_10075:
[----:B------:R-:W0:Y:S02]  /*2bb0*/  F2I.FTZ.TRUNC.NTZ R0, R0 ;  /* 0x0000000000007305 */ /* 0x000e24000021f100 */
[----:B0-----:R-:W-:Y:S01]  /*2bc0*/  PRMT R18, R0, 0x7610, R18 ;  /* 0x0000761000127816 */ /* 0x001fe20000000012 */
[----:B------:R-:W-:Y:S06]  /*2bd0*/  BRA `(.L_x_10050) ;  /* 0x0000000000547947 */ /* 0x000fec0003800000 */
.L_x_10049:
        /* <DEDUP_REMOVED lines=16> */
.L_x_10077:
[----:B------:R-:W-:Y:S01]  /*2ce0*/  PRMT R18, RZ, 0x7610, R18 ;  /* 0x00007610ff127816 */ /* 0x000fe20000000012 */
[----:B------:R-:W-:Y:S06]  /*2cf0*/  BRA `(.L_x_10050) ;  /* 0x00000000000c7947 */ /* 0x000fec0003800000 */
.L_x_10074:
[----:B------:R2:W5:Y:S01]  /*2d00*/  LDG.E.U16 R18, desc[UR36][R4.64] ;  /* 0x0000002404127981 */ /* 0x000562000c1e1500 */
[----:B------:R-:W-:Y:S05]  /*2d10*/  BRA `(.L_x_10050) ;  /* 0x0000000000047947 */ /* 0x000fea0003800000 */
.L_x_10073:
[----:B------:R1:W5:Y:S02]  /*2d20*/  LDG.E.U16 R18, desc[UR36][R4.64] ;  /* 0x0000002404127981 */ /* 0x000364000c1e1500 */
.L_x_10050:
[----:B------:R-:W-:-:S07]  /*2d30*/  VIADD R19, R19, 0x80 ;  /* 0x0000008013137836 */ /* 0x000fce0000000000 */
.L_x_10044:
[----:B------:R-:W-:Y:S05]  /*2d40*/  BSYNC.RECONVERGENT B6 ;  /* 0x0000000000067941 */ /* 0x000fea0003800200 */
.L_x_10043:
        /* <DEDUP_REMOVED lines=23> */
.L_x_10083:
[----:B------:R0:W5:Y:S01]  /*2ec0*/  LDG.E.U8 R24, desc[UR36][R4.64] ;  /* 0x0000002404187981 */ /* 0x000162000c1e1100 */
[----:B------:R-:W-:Y:S05]  /*2ed0*/  BRA `(.L_x_10079) ;  /* 0x0000000c004c7947 */ /* 0x000fea0003800000 */
.L_x_10082:
        /* <DEDUP_REMOVED lines=8> */
.L_x_10086:
[----:B------:R0:W5:Y:S01]  /*2f60*/  LDG.E.U16 R24, desc[UR36][R4.64] ;  /* 0x0000002404187981 */ /* 0x000162000c1e1500 */
[----:B------:R-:W-:Y:S05]  /*2f70*/  BRA `(.L_x_10079) ;  /* 0x0000000c00247947 */ /* 0x000fea0003800000 */
.L_x_10085:
[----:B------:R0:W5:Y:S01]  /*2f80*/  LDG.E.U16 R24, desc[UR36][R4.64] ;  /* 0x0000002404187981 */ /* 0x000162000c1e1500 */
[----:B------:R-:W-:Y:S05]  /*2f90*/  BRA `(.L_x_10079) ;  /* 0x0000000c001c7947 */ /* 0x000fea0003800000 */
.L_x_10081:
        /* <DEDUP_REMOVED lines=9> */
.L_x_10088:
[----:B------:R-:W2:Y:S02]  /*3030*/  LDG.E.U16 R0, desc[UR36][R4.64] ;  /* 0x0000002404007981 */ /* 0x000ea4000c1e1500 */
[----:B--2---:R-:W-:-:S06]  /*3040*/  HADD2.F32 R0, -RZ, R0.H0_H0 ;  /* 0x20000000ff007230 */ /* 0x004fcc0000004100 */
[----:B------:R-:W0:Y:S02]  /*3050*/  F2I.FTZ.TRUNC.NTZ R0, R0 ;  /* 0x0000000000007305 */ /* 0x000e24000021f100 */
[----:B0-----:R-:W-:Y:S01]  /*3060*/  PRMT R24, R0, 0x7610, R24 ;  /* 0x0000761000187816 */ /* 0x001fe20000000018 */
[----:B------:R-:W-:Y:S06]  /*3070*/  BRA `(.L_x_10079) ;  /* 0x0000000800e47947 */ /* 0x000fec0003800000 */
.L_x_10087:
        /* <DEDUP_REMOVED lines=9> */
.L_x_10090:
[----:B------:R-:W2:Y:S02]  /*3110*/  LDG.E.U16 R4, desc[UR36][R4.64] ;  /* 0x0000002404047981 */ /* 0x000ea4000c1e1500 */
[----:B--2---:R-:W-:-:S06]  /*3120*/  HADD2.F32 R0, -RZ, R4.H0_H0 ;  /* 0x20000004ff007230 */ /* 0x004fcc0000004100 */
[----:B------:R-:W0:Y:S02]  /*3130*/  F2I.FTZ.TRUNC.NTZ R0, R0 ;  /* 0x0000000000007305 */ /* 0x000e24000021f100 */
[----:B0-----:R-:W-:Y:S01]  /*3140*/  PRMT R24, R0, 0x7610, R24 ;  /* 0x0000761000187816 */ /* 0x001fe20000000018 */
[----:B------:R-:W-:Y:S06]  /*3150*/  BRA `(.L_x_10079) ;  /* 0x0000000800ac7947 */ /* 0x000fec0003800000 */
.L_x_10089:
[----:B------:R-:W2:Y:S02]  /*3160*/  LDG.E.64 R4, desc[UR36][R4.64] ;  /* 0x0000002404047981 */ /* 0x000ea4000c1e1b00 */
[----:B--2---:R0:W1:Y:S01]  /*3170*/  F2I.F64.TRUNC R24, R4 ;  /* 0x0000000400187311 */ /* 0x004062000030d100 */
[----:B------:R-:W-:Y:S05]  /*3180*/  BRA `(.L_x_10079) ;  /* 0x0000000800a07947 */ /* 0x000fea0003800000 */
.L_x_10080:
        /* <DEDUP_REMOVED lines=12> */
.L_x_10093:
[----:B------:R-:W2:Y:S02]  /*3250*/  LDG.E.64 R4, desc[UR36][R4.64] ;  /* 0x0000002404047981 */ /* 0x000ea4000c1e1b00 */
[----:B--2---:R0:W1:Y:S01]  /*3260*/  F2I.F64.TRUNC R24, R4 ;  /* 0x0000000400187311 */ /* 0x004062000030d100 */
[----:B------:R-:W-:Y:S05]  /*3270*/  BRA `(.L_x_10079) ;  /* 0x0000000800647947 */ /* 0x000fea0003800000 */
.L_x_10092:
        /* <DEDUP_REMOVED lines=27> */
.L_x_10095:
        /* <DEDUP_REMOVED lines=15> */
.L_x_10094:
[----:B------:R-:W2:Y:S02]  /*3520*/  LDG.E.U16 R0, desc[UR36][R4.64] ;  /* 0x0000002404007981 */ /* 0x000ea4000c1e1500 */
[----:B--2---:R-:W-:-:S06]  /*3530*/  IMAD.U32 R0, R0, 0x10000, RZ ;  /* 0x0001000000007824 */ /* 0x004fcc00078e00ff */
[----:B------:R-:W0:Y:S02]  /*3540*/  F2I.FTZ.TRUNC.NTZ R0, R0 ;  /* 0x0000000000007305 */ /* 0x000e24000021f100 */
[----:B0-----:R-:W-:Y:S01]  /*3550*/  PRMT R24, R0, 0x7610, R24 ;  /* 0x0000761000187816 */ /* 0x001fe20000000018 */
[----:B------:R-:W-:Y:S06]  /*3560*/  BRA `(.L_x_10079) ;  /* 0x0000000400a87947 */ /* 0x000fec0003800000 */
.L_x_10091:
        /* <DEDUP_REMOVED lines=10> */
.L_x_10098:
        /* <DEDUP_REMOVED lines=21> */
.L_x_10102:
[----:B------:R-:W-:Y:S05]  /*3760*/  BSYNC.RECONVERGENT B1 ;  /* 0x0000000000017941 */ /* 0x000fea0003800200 */
.L_x_10101:
[----:B------:R-:W-:Y:S01]  /*3770*/  IMAD.SHL.U32 R0, R0, 0x100000, RZ ;  /* 0x0010000000007824 */ /* 0x000fe200078e00ff */
[----:B------:R-:W-:-:S04]  /*3780*/  LEA R3, R3, 0x3b800000, 0x17 ;  /* 0x3b80000003037811 */ /* 0x000fc800078eb8ff */
[----:B------:R-:W-:-:S07]  /*3790*/  LOP3.LUT R0, R3, R0, R7, 0xfe, !PT ;  /* 0x0000000003007212 */ /* 0x000fce00078efe07 */
.L_x_10100:
[----:B------:R-:W-:Y:S05]  /*37a0*/  BSYNC.RECONVERGENT B0 ;  /* 0x0000000000007941 */ /* 0x000fea0003800200 */
.L_x_10099:
[----:B------:R-:W0:Y:S02]  /*37b0*/  F2I.FTZ.TRUNC.NTZ R0, R0 ;  /* 0x0000000000007305 */ /* 0x000e24000021f100 */
[----:B0-----:R-:W-:Y:S01]  /*37c0*/  PRMT R24, R0, 0x7610, R24 ;  /* 0x0000761000187816 */ /* 0x001fe20000000018 */
[----:B------:R-:W-:Y:S06]  /*37d0*/  BRA `(.L_x_10079) ;  /* 0x00000004000c7947 */ /* 0x000fec0003800000 */
.L_x_10097:
        /* <DEDUP_REMOVED lines=21> */
.L_x_10106:
[----:B------:R-:W-:Y:S05]  /*3930*/  BSYNC.RECONVERGENT B1 ;  /* 0x0000000000017941 */ /* 0x000fea0003800200 */
.L_x_10105:
[----:B------:R-:W-:Y:S01]  /*3940*/  IMAD.SHL.U32 R0, R0, 0x200000, RZ ;  /* 0x0020000000007824 */ /* 0x000fe200078e00ff */
[----:B------:R-:W-:-:S04]  /*3950*/  LEA R3, R3, 0x37800000, 0x17 ;  /* 0x3780000003037811 */ /* 0x000fc800078eb8ff */
[----:B------:R-:W-:-:S07]  /*3960*/  LOP3.LUT R0, R3, R0, R7, 0xfe, !PT ;  /* 0x0000000003007212 */ /* 0x000fce00078efe07 */
.L_x_10104:
[----:B------:R-:W-:Y:S05]  /*3970*/  BSYNC.RECONVERGENT B0 ;  /* 0x0000000000007941 */ /* 0x000fea0003800200 */
.L_x_10103:
[----:B------:R-:W0:Y:S02]  /*3980*/  F2I.FTZ.TRUNC.NTZ R0, R0 ;  /* 0x0000000000007305 */ /* 0x000e24000021f100 */
[----:B0-----:R-:W-:Y:S01]  /*3990*/  PRMT R24, R0, 0x7610, R24 ;  /* 0x0000761000187816 */ /* 0x001fe20000000018 */
[----:B------:R-:W-:Y:S06]  /*39a0*/  BRA `(.L_x_10079) ;  /* 0x0000000000987947 */ /* 0x000fec0003800000 */
.L_x_10096:
        /* <DEDUP_REMOVED lines=14> */
.L_x_10110:
[----:B------:R-:W-:Y:S05]  /*3a90*/  BSYNC.RECONVERGENT B0 ;  /* 0x0000000000007941 */ /* 0x000fea0003800200 */
.L_x_10109:
[----:B------:R-:W0:Y:S02]  /*3aa0*/  F2I.FTZ.TRUNC.NTZ R0, R0 ;  /* 0x0000000000007305 */ /* 0x000e24000021f100 */
[----:B0-----:R-:W-:Y:S01]  /*3ab0*/  PRMT R24, R0, 0x7610, R24 ;  /* 0x0000761000187816 */ /* 0x001fe20000000018 */
[----:B------:R-:W-:Y:S06]  /*3ac0*/  BRA `(.L_x_10079) ;  /* 0x0000000000507947 */ /* 0x000fec0003800000 */
.L_x_10084:
        /* <DEDUP_REMOVED lines=16> */
.L_x_10111:
[----:B------:R-:W-:Y:S05]  /*3bd0*/  BRA `(.L_x_10079) ;  /* 0x00000000000c7947 */ /* 0x000fea0003800000 */
.L_x_10108:
[----:B------:R0:W5:Y:S01]  /*3be0*/  LDG.E.U16 R24, desc[UR36][R4.64] ;  /* 0x0000002404187981 */ /* 0x000162000c1e1500 */
[----:B------:R-:W-:Y:S05]  /*3bf0*/  BRA `(.L_x_10079) ;  /* 0x0000000000047947 */ /* 0x000fea0003800000 */
.L_x_10107:
[----:B------:R0:W5:Y:S02]  /*3c00*/  LDG.E.U16 R24, desc[UR36][R4.64] ;  /* 0x0000002404187981 */ /* 0x000164000c1e1500 */
.L_x_10079:
[----:B------:R-:W-:Y:S05]  /*3c10*/  BSYNC.RECONVERGENT B6 ;  /* 0x0000000000067941 */ /* 0x000fea0003800200 */
.L_x_10078:
[----:B------:R-:W2:Y:S01]  /*3c20*/  LDCU.U16 UR4, c[0x0][0x386] ;  /* 0x000070c0ff0477ac */ /* 0x000ea20008000400 */
[----:B------:R-:W0:Y:S01]  /*3c30*/  LDC.U8 R19, c[0x0][0x3a4] ;  /* 0x0000e900ff137b82 */ /* 0x000e220000000000 */
[----:B------:R-:W-:Y:S01]  /*3c40*/  ISETP.GE.AND P0, PT, R2, R22, PT ;  /* 0x000000160200720c */ /* 0x000fe20003f06270 */
[----:B------:R-:W-:Y:S01]  /*3c50*/  BSSY.RECONVERGENT B7, `(.L_x_10112) ;  /* 0x00002d7000077945 */ /* 0x000fe20003800200 */
[----:B-1---5:R-:W-:-:S03]  /*3c60*/  PRMT R17, R17, 0x9910, RZ ;  /* 0x0000991011117816 */ /* 0x022fc600000000ff */
[----:B------:R-:W-:Y:S01]  /*3c70*/  BSSY.RELIABLE B6, `(.L_x_10113) ;  /* 0x00001ea000067945 */ /* 0x000fe20003800100 */
[----:B----4-:R-:W-:Y:S02]  /*3c80*/  PRMT R3, R18, 0x9910, RZ ;  /* 0x0000991012037816 */ /* 0x010fe400000000ff */
[----:B------:R-:W-:Y:S01]  /*3c90*/  PRMT R0, R16, 0x9910, RZ ;  /* 0x0000991010007816 */ /* 0x000fe200000000ff */
[----:B------:R-:W-:Y:S01]  /*3ca0*/  IMAD.MOV.U32 R18, RZ, RZ, R17 ;  /* 0x000000ffff127224 */ /* 0x000fe200078e0011 */
[----:B------:R-:W-:Y:S01]  /*3cb0*/  PRMT R16, R24, 0x9910, RZ ;  /* 0x0000991018107816 */ /* 0x000fe200000000ff */
[----:B------:R-:W-:Y:S01]  /*3cc0*/  IMAD.MOV.U32 R17, RZ, RZ, R3 ;  /* 0x000000ffff117224 */ /* 0x000fe200078e0003 */
[----:B--2---:R-:W-:-:S06]  /*3cd0*/  UPRMT UR4, UR4, 0x9910, URZ ;  /* 0x0000991004047896 */ /* 0x004fcc00080000ff */
[----:B------:R-:W-:Y:S02]  /*3ce0*/  IMAD R3, R0, UR4, RZ ;  /* 0x0000000400037c24 */ /* 0x000fe4000f8e02ff */
[----:B------:R-:W-:Y:S02]  /*3cf0*/  IMAD R18, R18, UR4, RZ ;  /* 0x0000000412127c24 */ /* 0x000fe4000f8e02ff */
[----:B------:R-:W-:Y:S02]  /*3d00*/  IMAD R17, R17, UR4, RZ ;  /* 0x0000000411117c24 */ /* 0x000fe4000f8e02ff */
[----:B------:R-:W-:Y:S01]  /*3d10*/  IMAD R16, R16, UR4, RZ ;  /* 0x0000000410107c24 */ /* 0x000fe2000f8e02ff */
[----:B------:R-:W-:Y:S06]  /*3d20*/  @P0 BRA `(.L_x_10114) ;  /* 0x0000001c006c0947 */ /* 0x000fec0003800000 */
[----:B------:R-:W1:Y:S01]  /*3d30*/  LDCU UR4, c[0x0][0x3a8] ;  /* 0x00007500ff0477ac */ /* 0x000e620008000800 */
[----:B------:R-:W2:Y:S01]  /*3d40*/  LDC.64 R8, c[0x0][0x388] ;  /* 0x0000e200ff087b82 */ /* 0x000ea20000000a00 */
[----:B------:R-:W-:Y:S01]  /*3d50*/  IMAD R0, R23, 0x200, R2 ;  /* 0x0000020017007824 */ /* 0x000fe200078e0202 */
[----:B0--3--:R-:W-:Y:S01]  /*3d60*/  PRMT R4, R19, 0x9910, RZ ;  /* 0x0000991013047816 */ /* 0x009fe200000000ff */
        /* <DEDUP_REMOVED lines=17> */
.L_x_10118:
[----:B------:R0:W-:Y:S01]  /*3e80*/  STG.E.U8 desc[UR36][R8.64], R3 ;  /* 0x0000000308007986 */ /* 0x0001e2000c101124 */
[----:B------:R-:W-:Y:S05]  /*3e90*/  BRA `(.L_x_10120) ;  /* 0x0000000c005c7947 */ /* 0x000fea0003800000 */
.L_x_10117:
[----:B------:R-:W-:-:S13]  /*3ea0*/  ISETP.NE.AND P0, PT, R0, 0x2, PT ;  /* 0x000000020000780c */ /* 0x000fda0003f05270 */
[----:B------:R-:W-:Y:S05]  /*3eb0*/  @!P0 BRA `(.L_x_10121) ;  /* 0x0000000000308947 */ /* 0x000fea0003800000 */
[----:B------:R-:W-:-:S13]  /*3ec0*/  ISETP.NE.AND P0, PT, R0, 0x3, PT ;  /* 0x000000030000780c */ /* 0x000fda0003f05270 */
[----:B------:R-:W-:Y:S05]  /*3ed0*/  @!P0 BRA `(.L_x_10122) ;  /* 0x00000000001c8947 */ /* 0x000fea0003800000 */
[----:B------:R-:W-:-:S13]  /*3ee0*/  ISETP.NE.AND P0, PT, R0, 0x4, PT ;  /* 0x000000040000780c */ /* 0x000fda0003f05270 */
[----:B------:R-:W-:Y:S05]  /*3ef0*/  @P0 BRA `(.L_x_10119) ;  /* 0x0000000800a00947 */ /* 0x000fea0003800000 */
[----:B------:R-:W-:-:S05]  /*3f00*/  PRMT R3, R3, 0x9910, RZ ;  /* 0x0000991003037816 */ /* 0x000fca00000000ff */
[----:B------:R-:W-:-:S05]  /*3f10*/  IMAD.MOV.U32 R4, RZ, RZ, R3 ;  /* 0x000000ffff047224 */ /* 0x000fca00078e0003 */
[----:B------:R-:W-:-:S05]  /*3f20*/  SHF.R.S32.HI R5, RZ, 0x1f, R4 ;  /* 0x0000001fff057819 */ /* 0x000fca0000011404 */
[----:B------:R0:W-:Y:S01]  /*3f30*/  STG.E.64 desc[UR36][R8.64], R4 ;  /* 0x0000000408007986 */ /* 0x0001e2000c101b24 */
[----:B------:R-:W-:Y:S05]  /*3f40*/  BRA `(.L_x_10120) ;  /* 0x0000000c00307947 */ /* 0x000fea0003800000 */
.L_x_10122:
[----:B------:R-:W-:-:S05]  /*3f50*/  PRMT R3, R3, 0x9910, RZ ;  /* 0x0000991003037816 */ /* 0x000fca00000000ff */
[----:B------:R0:W-:Y:S01]  /*3f60*/  STG.E desc[UR36][R8.64], R3 ;  /* 0x0000000308007986 */ /* 0x0001e2000c101924 */
[----:B------:R-:W-:Y:S05]  /*3f70*/  BRA `(.L_x_10120) ;  /* 0x0000000c00247947 */ /* 0x000fea0003800000 */
.L_x_10121:
[----:B------:R0:W-:Y:S01]  /*3f80*/  STG.E.U16 desc[UR36][R8.64], R3 ;  /* 0x0000000308007986 */ /* 0x0001e2000c101524 */
[----:B------:R-:W-:Y:S05]  /*3f90*/  BRA `(.L_x_10120) ;  /* 0x0000000c001c7947 */ /* 0x000fea0003800000 */
.L_x_10116:
        /* <DEDUP_REMOVED lines=9> */
.L_x_10124:
[----:B------:R-:W0:Y:S02]  /*4030*/  I2F.S16 R0, R3 ;  /* 0x0000000300007306 */ /* 0x000e240000101400 */
[----:B0-----:R-:W-:-:S05]  /*4040*/  F2FP.F16.F32.PACK_AB R0, RZ, R0 ;  /* 0x00000000ff00723e */ /* 0x001fca00000000ff */
[----:B------:R0:W-:Y:S01]  /*4050*/  STG.E.U16 desc[UR36][R8.64], R0 ;  /* 0x0000000008007986 */ /* 0x0001e2000c101524 */
[----:B------:R-:W-:Y:S05]  /*4060*/  BRA `(.L_x_10120) ;  /* 0x0000000800e87947 */ /* 0x000fea0003800000 */
.L_x_10123:
        /* <DEDUP_REMOVED lines=10> */
.L_x_10126:
[----:B------:R-:W0:Y:S02]  /*4110*/  I2F.S16 R3, R3 ;  /* 0x0000000300037306 */ /* 0x000e240000101400 */
[----:B0-----:R-:W-:-:S04]  /*4120*/  F2FP.F16.F32.PACK_AB R3, RZ, R3 ;  /* 0x00000003ff03723e */ /* 0x001fc800000000ff */
[----:B------:R-:W-:-:S05]  /*4130*/  PRMT R3, R3, 0x5410, RZ ;  /* 0x0000541003037816 */ /* 0x000fca00000000ff */
[----:B------:R0:W-:Y:S01]  /*4140*/  STG.E desc[UR36][R8.64], R3 ;  /* 0x0000000308007986 */ /* 0x0001e2000c101924 */
[----:B------:R-:W-:Y:S05]  /*4150*/  BRA `(.L_x_10120) ;  /* 0x0000000800ac7947 */ /* 0x000fea0003800000 */
.L_x_10125:
[----:B------:R-:W0:Y:S02]  /*4160*/  I2F.F64.S16 R4, R3 ;  /* 0x0000000300047312 */ /* 0x000e240000101c00 */
[----:B0-----:R0:W-:Y:S01]  /*4170*/  STG.E.64 desc[UR36][R8.64], R4 ;  /* 0x0000000408007986 */ /* 0x0011e2000c101b24 */
[----:B------:R-:W-:Y:S05]  /*4180*/  BRA `(.L_x_10120) ;  /* 0x0000000800a07947 */ /* 0x000fea0003800000 */
.L_x_10115:
        /* <DEDUP_REMOVED lines=8> */
[----:B------:R-:W-:-:S04]  /*4210*/  PRMT R0, R3, 0x9910, RZ ;  /* 0x0000991003007816 */ /* 0x000fc800000000ff */
[----:B------:R-:W-:-:S04]  /*4220*/  ISETP.NE.AND P0, PT, R0, RZ, PT ;  /* 0x000000ff0000720c */ /* 0x000fc80003f05270 */
[----:B------:R-:W-:-:S05]  /*4230*/  SEL R3, RZ, 0x1, !P0 ;  /* 0x00000001ff037807 */ /* 0x000fca0004000000 */
[----:B------:R4:W-:Y:S01]  /*4240*/  STG.E.U8 desc[UR36][R8.64], R3 ;  /* 0x0000000308007986 */ /* 0x0009e2000c101124 */
[----:B------:R-:W-:Y:S05]  /*4250*/  BRA `(.L_x_10120) ;  /* 0x00000008006c7947 */ /* 0x000fea0003800000 */
.L_x_10129:
[----:B------:R-:W0:Y:S01]  /*4260*/  I2F.F64.S16 R4, R3 ;  /* 0x0000000300047312 */ /* 0x000e220000101c00 */
[----:B------:R-:W-:-:S05]  /*4270*/  CS2R R6, SRZ ;  /* 0x0000000000067805 */ /* 0x000fca000001ff00 */
[----:B0-----:R3:W-:Y:S01]  /*4280*/  STG.E.128 desc[UR36][R8.64], R4 ;  /* 0x0000000408007986 */ /* 0x0017e2000c101d24 */
[----:B------:R-:W-:Y:S05]  /*4290*/  BRA `(.L_x_10120) ;  /* 0x00000008005c7947 */ /* 0x000fea0003800000 */
.L_x_10128:
        /* <DEDUP_REMOVED lines=19> */
.L_x_10133:
[----:B------:R-:W-:Y:S05]  /*43d0*/  BSYNC.RECONVERGENT B0 ;  /* 0x0000000000007941 */ /* 0x000fea0003800200 */
.L_x_10132:
[----:B------:R-:W-:-:S05]  /*43e0*/  LOP3.LUT R5, R0, 0x80, R5, 0xf8, !PT ;  /* 0x0000008000057812 */ /* 0x000fca00078ef805 */
[----:B------:R2:W-:Y:S01]  /*43f0*/  STG.E.U8 desc[UR36][R8.64], R5 ;  /* 0x0000000508007986 */ /* 0x0005e2000c101124 */
[----:B------:R-:W-:Y:S05]  /*4400*/  BRA `(.L_x_10120) ;  /* 0x0000000800007947 */ /* 0x000fea0003800000 */
.L_x_10131:
        /* <DEDUP_REMOVED lines=15> */
.L_x_10135:
[----:B------:R-:W-:Y:S05]  /*4500*/  BSYNC.RECONVERGENT B0 ;  /* 0x0000000000007941 */ /* 0x000fea0003800200 */
.L_x_10134:
[----:B------:R-:W-:-:S05]  /*4510*/  LOP3.LUT R5, R0, 0x80, R5, 0xf8, !PT ;  /* 0x0000008000057812 */ /* 0x000fca00078ef805 */
[----:B------:R1:W-:Y:S01]  /*4520*/  STG.E.U8 desc[UR36][R8.64], R5 ;  /* 0x0000000508007986 */ /* 0x0003e2000c101124 */
[----:B------:R-:W-:Y:S05]  /*4530*/  BRA `(.L_x_10120) ;  /* 0x0000000400b47947 */ /* 0x000fea0003800000 */
.L_x_10130:
[----:B------:R-:W0:Y:S02]  /*4540*/  I2F.S16 R0, R3 ;  /* 0x0000000300007306 */ /* 0x000e240000101400 */
[----:B0-----:R-:W-:-:S05]  /*4550*/  F2FP.BF16.F32.PACK_AB R0, RZ, R0 ;  /* 0x00000000ff00723e */ /* 0x001fca00000010ff */
[----:B------:R0:W-:Y:S01]  /*4560*/  STG.E.U16 desc[UR36][R8.64], R0 ;  /* 0x0000000008007986 */ /* 0x0001e2000c101524 */
[----:B------:R-:W-:Y:S05]  /*4570*/  BRA `(.L_x_10120) ;  /* 0x0000000400a47947 */ /* 0x000fea0003800000 */
.L_x_10127:
        /* <DEDUP_REMOVED lines=10> */
.L_x_10138:
        /* <DEDUP_REMOVED lines=13> */
.L_x_10141:
[----:B------:R-:W-:-:S04]  /*46f0*/  SHF.R.U32.HI R0, RZ, 0x14, R3 ;  /* 0x00000014ff007819 */ /* 0x000fc80000011603 */
[----:B------:R-:W-:-:S04]  /*4700*/  LOP3.LUT R0, R0, 0x1, RZ, 0xc0, !PT ;  /* 0x0000000100007812 */ /* 0x000fc800078ec0ff */
[----:B------:R-:W-:-:S04]  /*4710*/  IADD3 R0, PT, PT, R3, 0x487ffff, R0 ;  /* 0x0487ffff03007810 */ /* 0x000fc80007ffe000 */
[----:B------:R-:W-:-:S04]  /*4720*/  SHF.R.U32.HI R0, RZ, 0x14, R0 ;  /* 0x00000014ff007819 */ /* 0x000fc80000011600 */
[----:B------:R-:W-:-:S07]  /*4730*/  LOP3.LUT R0, R0, 0xff, RZ, 0xc0, !PT ;  /* 0x000000ff00007812 */ /* 0x000fce00078ec0ff */
.L_x_10142:
[----:B------:R-:W-:-:S04]  /*4740*/  SHF.R.U32.HI R3, RZ, 0x18, R3 ;  /* 0x00000018ff037819 */ /* 0x000fc80000011603 */
[----:B------:R-:W-:-:S04]  /*4750*/  LOP3.LUT R0, R0, 0x80, R3, 0xf8, !PT ;  /* 0x0000008000007812 */ /* 0x000fc800078ef803 */
[----:B------:R-:W-:-:S07]  /*4760*/  PRMT R4, R0, 0x7610, R4 ;  /* 0x0000761000047816 */ /* 0x000fce0000000004 */
.L_x_10140:
[----:B------:R-:W-:Y:S05]  /*4770*/  BSYNC.RECONVERGENT B0 ;  /* 0x0000000000007941 */ /* 0x000fea0003800200 */
.L_x_10139:
[----:B------:R0:W-:Y:S01]  /*4780*/  STG.E.U8 desc[UR36][R8.64], R4 ;  /* 0x0000000408007986 */ /* 0x0001e2000c101124 */
[----:B------:R-:W-:Y:S05]  /*4790*/  BRA `(.L_x_10120) ;  /* 0x00000004001c7947 */ /* 0x000fea0003800000 */
.L_x_10137:
        /* <DEDUP_REMOVED lines=13> */
.L_x_10145:
[----:B------:R-:W-:-:S04]  /*4870*/  SHF.R.U32.HI R0, RZ, 0x15, R3 ;  /* 0x00000015ff007819 */ /* 0x000fc80000011603 */
[----:B------:R-:W-:-:S04]  /*4880*/  LOP3.LUT R0, R0, 0x1, RZ, 0xc0, !PT ;  /* 0x0000000100007812 */ /* 0x000fc800078ec0ff */
[----:B------:R-:W-:-:S04]  /*4890*/  IADD3 R0, PT, PT, R3, 0x88fffff, R0 ;  /* 0x088fffff03007810 */ /* 0x000fc80007ffe000 */
[----:B------:R-:W-:-:S04]  /*48a0*/  SHF.R.U32.HI R0, RZ, 0x15, R0 ;  /* 0x00000015ff007819 */ /* 0x000fc80000011600 */
[----:B------:R-:W-:-:S07]  /*48b0*/  LOP3.LUT R0, R0, 0xff, RZ, 0xc0, !PT ;  /* 0x000000ff00007812 */ /* 0x000fce00078ec0ff */
.L_x_10146:
[----:B------:R-:W-:-:S04]  /*48c0*/  SHF.R.U32.HI R3, RZ, 0x18, R3 ;  /* 0x00000018ff037819 */ /* 0x000fc80000011603 */
[----:B------:R-:W-:-:S04]  /*48d0*/  LOP3.LUT R0, R0, 0x80, R3, 0xf8, !PT ;  /* 0x0000008000007812 */ /* 0x000fc800078ef803 */
[----:B------:R-:W-:-:S07]  /*48e0*/  PRMT R4, R0, 0x7610, R4 ;  /* 0x0000761000047816 */ /* 0x000fce0000000004 */
.L_x_10144:
[----:B------:R-:W-:Y:S05]  /*48f0*/  BSYNC.RECONVERGENT B0 ;  /* 0x0000000000007941 */ /* 0x000fea0003800200 */
.L_x_10143:
[----:B------:R0:W-:Y:S01]  /*4900*/  STG.E.U8 desc[UR36][R8.64], R4 ;  /* 0x0000000408007986 */ /* 0x0001e2000c101124 */
[----:B------:R-:W-:Y:S05]  /*4910*/  BRA `(.L_x_10120) ;  /* 0x0000000000bc7947 */ /* 0x000fea0003800000 */
.L_x_10136:
[----:B------:R-:W-:-:S13]  /*4920*/  ISETP.NE.AND P0, PT, R0, 0x1c, PT ;  /* 0x0000001c0000780c */ /* 0x000fda0003f05270 */
[----:B------:R-:W-:Y:S05]  /*4930*/  @!P0 BRA `(.L_x_10147) ;  /* 0x0000000000ac8947 */ /* 0x000fea0003800000 */
[----:B------:R-:W-:-:S13]  /*4940*/  ISETP.NE.AND P0, PT, R0, 0x1d, PT ;  /* 0x0000001d0000780c */ /* 0x000fda0003f05270 */
[----:B------:R-:W-:Y:S05]  /*4950*/  @!P0 BRA `(.L_x_10148) ;  /* 0x0000000000908947 */ /* 0x000fea0003800000 */
[----:B------:R-:W-:-:S13]  /*4960*/  ISETP.NE.AND P0, PT, R0, 0x2c, PT ;  /* 0x0000002c0000780c */ /* 0x000fda0003f05270 */
[----:B------:R-:W-:Y:S05]  /*4970*/  @!P0 BRA `(.L_x_10149) ;  /* 0x0000000000448947 */ /* 0x000fea0003800000 */
.L_x_10119:
        /* <DEDUP_REMOVED lines=16> */
.L_x_10150:
[----:B------:R-:W-:Y:S05]  /*4a80*/  BRA `(.L_x_10120) ;  /* 0x0000000000607947 */ /* 0x000fea0003800000 */
.L_x_10149:
[----:B------:R-:W0:Y:S02]  /*4a90*/  I2F.S16 R6, R3 ;  /* 0x0000000300067306 */ /* 0x000e240000101400 */
[----:B0-----:R-:W-:-:S04]  /*4aa0*/  SHF.R.U32.HI R4, RZ, 0x17, R6 ;  /* 0x00000017ff047819 */ /* 0x001fc80000011606 */
[----:B------:R-:W-:-:S04]  /*4ab0*/  LOP3.LUT R5, R4, 0xff, RZ, 0xc0, !PT ;  /* 0x000000ff04057812 */ /* 0x000fc800078ec0ff */
[----:B------:R-:W-:-:S13]  /*4ac0*/  ISETP.NE.AND P1, PT, R5, 0xff, PT ;  /* 0x000000ff0500780c */ /* 0x000fda0003f25270 */
[--C-:B------:R-:W-:Y:S02]  /*4ad0*/  @P1 SHF.R.U32.HI R0, RZ, 0x16, R6.reuse ;  /* 0x00000016ff001819 */ /* 0x100fe40000011606 */
[----:B------:R-:W-:Y:S01]  /*4ae0*/  @P1 LOP3.LUT P0, RZ, R5, 0x3fffff, R6, 0xf8, !PT ;  /* 0x003fffff05ff1812 */ /* 0x000fe2000780f806 */
[----:B------:R-:W-:Y:S01]  /*4af0*/  @P1 VIADD R5, R4, 0x1 ;  /* 0x0000000104051836 */ /* 0x000fe20000000000 */
[----:B------:R-:W-:-:S04]  /*4b00*/  @P1 LOP3.LUT R0, R0, 0x1, RZ, 0xc0, !PT ;  /* 0x0000000100001812 */ /* 0x000fc800078ec0ff */
[----:B------:R-:W-:Y:S01]  /*4b10*/  @P1 ISETP.EQ.U32.AND P2, PT, R0, 0x1, P0 ;  /* 0x000000010000180c */ /* 0x000fe20000742070 */
[----:B------:R-:W-:Y:S01]  /*4b20*/  IMAD.MOV.U32 R0, RZ, RZ, 0xff ;  /* 0x000000ffff007424 */ /* 0x000fe200078e00ff */
[----:B------:R-:W-:Y:S02]  /*4b30*/  PLOP3.LUT P0, PT, PT, PT, PT, 0x80, 0x8 ;  /* 0x000000000008781c */ /* 0x000fe40003f0f070 */
[----:B------:R-:W-:Y:S02]  /*4b40*/  @P1 PLOP3.LUT P0, PT, P2, PT, PT, 0x80, 0x8 ;  /* 0x000000000008181c */ /* 0x000fe4000170f070 */
[----:B------:R-:W-:-:S11]  /*4b50*/  PRMT R3, R0, 0x7610, R3 ;  /* 0x0000761000037816 */ /* 0x000fd60000000003 */
[----:B------:R-:W-:-:S04]  /*4b60*/  @!P0 IMAD.MOV R5, RZ, RZ, R4 ;  /* 0x000000ffff058224 */ /* 0x000fc800078e0204 */
[----:B------:R-:W-:-:S05]  /*4b70*/  @P1 IMAD.MOV.U32 R3, RZ, RZ, R5 ;  /* 0x000000ffff031224 */ /* 0x000fca00078e0005 */
[----:B------:R0:W-:Y:S01]  /*4b80*/  STG.E.U8 desc[UR36][R8.64], R3 ;  /* 0x0000000308007986 */ /* 0x0001e2000c101124 */
[----:B------:R-:W-:Y:S05]  /*4b90*/  BRA `(.L_x_10120) ;  /* 0x00000000001c7947 */ /* 0x000fea0003800000 */
.L_x_10148:
[----:B------:R-:W-:-:S05]  /*4ba0*/  PRMT R3, R3, 0x9910, RZ ;  /* 0x0000991003037816 */ /* 0x000fca00000000ff */
[----:B------:R-:W-:-:S05]  /*4bb0*/  IMAD.MOV.U32 R4, RZ, RZ, R3 ;  /* 0x000000ffff047224 */ /* 0x000fca00078e0003 */
[----:B------:R-:W-:-:S05]  /*4bc0*/  SHF.R.S32.HI R5, RZ, 0x1f, R4 ;  /* 0x0000001fff057819 */ /* 0x000fca0000011404 */
[----:B------:R0:W-:Y:S01]  /*4bd0*/  STG.E.64 desc[UR36][R8.64], R4 ;  /* 0x0000000408007986 */ /* 0x0001e2000c101b24 */
[----:B------:R-:W-:Y:S05]  /*4be0*/  BRA `(.L_x_10120) ;  /* 0x0000000000087947 */ /* 0x000fea0003800000 */
.L_x_10147:
[----:B------:R-:W-:-:S05]  /*4bf0*/  PRMT R3, R3, 0x9910, RZ ;  /* 0x0000991003037816 */ /* 0x000fca00000000ff */
[----:B------:R0:W-:Y:S02]  /*4c00*/  STG.E desc[UR36][R8.64], R3 ;  /* 0x0000000308007986 */ /* 0x0001e4000c101924 */
.L_x_10120:
        /* <DEDUP_REMOVED lines=23> */
.L_x_10155:
[----:B------:R0:W-:Y:S01]  /*4d80*/  STG.E.U8 desc[UR36][R8.64], R18 ;  /* 0x0000001208007986 */ /* 0x0001e2000c101124 */
[----:B------:R-:W-:Y:S05]  /*4d90*/  BRA `(.L_x_10157) ;  /* 0x0000000c004c7947 */ /* 0x000fea0003800000 */
.L_x_10154:
[----:B------:R-:W-:-:S13]  /*4da0*/  ISETP.NE.AND P0, PT, R0, 0x2, PT ;  /* 0x000000020000780c */ /* 0x000fda0003f05270 */
[----:B------:R-:W-:Y:S05]  /*4db0*/  @!P0 BRA `(.L_x_10158) ;  /* 0x00000000002c8947 */ /* 0x000fea0003800000 */
[----:B------:R-:W-:-:S13]  /*4dc0*/  ISETP.NE.AND P0, PT, R0, 0x3, PT ;  /* 0x000000030000780c */ /* 0x000fda0003f05270 */
[----:B------:R-:W-:Y:S05]  /*4dd0*/  @!P0 BRA `(.L_x_10159) ;  /* 0x0000000000188947 */ /* 0x000fea0003800000 */
[----:B------:R-:W-:-:S13]  /*4de0*/  ISETP.NE.AND P0, PT, R0, 0x4, PT ;  /* 0x000000040000780c */ /* 0x000fda0003f05270 */
[----:B------:R-:W-:Y:S05]  /*4df0*/  @P0 BRA `(.L_x_10156) ;  /* 0x0000000800500947 */ /* 0x000fea0003800000 */
[----:B------:R-:W-:-:S04]  /*4e00*/  PRMT R4, R18, 0x9910, RZ ;  /* 0x0000991012047816 */ /* 0x000fc800000000ff */
[----:B------:R-:W-:-:S05]  /*4e10*/  SHF.R.S32.HI R5, RZ, 0x1f, R4 ;  /* 0x0000001fff057819 */ /* 0x000fca0000011404 */
[----:B------:R4:W-:Y:S01]  /*4e20*/  STG.E.64 desc[UR36][R8.64], R4 ;  /* 0x0000000408007986 */ /* 0x0009e2000c101b24 */
[----:B------:R-:W-:Y:S05]  /*4e30*/  BRA `(.L_x_10157) ;  /* 0x0000000c00247947 */ /* 0x000fea0003800000 */
.L_x_10159:
[----:B------:R-:W-:-:S05]  /*4e40*/  PRMT R3, R18, 0x9910, RZ ;  /* 0x0000991012037816 */ /* 0x000fca00000000ff */
[----:B------:R3:W-:Y:S01]  /*4e50*/  STG.E desc[UR36][R8.64], R3 ;  /* 0x0000000308007986 */ /* 0x0007e2000c101924 */
[----:B------:R-:W-:Y:S05]  /*4e60*/  BRA `(.L_x_10157) ;  /* 0x0000000c00187947 */ /* 0x000fea0003800000 */
.L_x_10158:
[----:B------:R2:W-:Y:S01]  /*4e70*/  STG.E.U16 desc[UR36][R8.64], R18 ;  /* 0x0000001208007986 */ /* 0x0005e2000c101524 */
[----:B------:R-:W-:Y:S05]  /*4e80*/  BRA `(.L_x_10157) ;  /* 0x0000000c00107947 */ /* 0x000fea0003800000 */
.L_x_10153:
        /* <DEDUP_REMOVED lines=9> */
.L_x_10161:
[----:B------:R-:W0:Y:S02]  /*4f20*/  I2F.S16 R0, R18 ;  /* 0x0000001200007306 */ /* 0x000e240000101400 */
[----:B0-----:R-:W-:-:S05]  /*4f30*/  F2FP.F16.F32.PACK_AB R0, RZ, R0 ;  /* 0x00000000ff00723e */ /* 0x001fca00000000ff */
[----:B------:R0:W-:Y:S01]  /*4f40*/  STG.E.U16 desc[UR36][R8.64], R0 ;  /* 0x0000000008007986 */ /* 0x0001e2000c101524 */
[----:B------:R-:W-:Y:S05]  /*4f50*/  BRA `(.L_x_10157) ;  /* 0x0000000800dc7947 */ /* 0x000fea0003800000 */
.L_x_10160:
        /* <DEDUP_REMOVED lines=10> */
.L_x_10163:
[----:B------:R-:W0:Y:S02]  /*5000*/  I2F.S16 R18, R18 ;  /* 0x0000001200127306 */ /* 0x000e240000101400 */
[----:B0-----:R-:W-:-:S04]  /*5010*/  F2FP.F16.F32.PACK_AB R3, RZ, R18 ;  /* 0x00000012ff03723e */ /* 0x001fc800000000ff */
[----:B------:R-:W-:-:S05]  /*5020*/  PRMT R3, R3, 0x5410, RZ ;  /* 0x0000541003037816 */ /* 0x000fca00000000ff */
[----:B------:R0:W-:Y:S01]  /*5030*/  STG.E desc[UR36][R8.64], R3 ;  /* 0x0000000308007986 */ /* 0x0001e2000c101924 */
[----:B------:R-:W-:Y:S05]  /*5040*/  BRA `(.L_x_10157) ;  /* 0x0000000800a07947 */ /* 0x000fea0003800000 */
.L_x_10162:
[----:B------:R-:W0:Y:S02]  /*5050*/  I2F.F64.S16 R4, R18 ;  /* 0x0000001200047312 */ /* 0x000e240000101c00 */
[----:B0-----:R0:W-:Y:S01]  /*5060*/  STG.E.64 desc[UR36][R8.64], R4 ;  /* 0x0000000408007986 */ /* 0x0011e2000c101b24 */
[----:B------:R-:W-:Y:S05]  /*5070*/  BRA `(.L_x_10157) ;  /* 0x0000000800947947 */ /* 0x000fea0003800000 */
.L_x_10152:
        /* <DEDUP_REMOVED lines=12> */
.L_x_10167:
        /* <DEDUP_REMOVED lines=17> */
.L_x_10170:
[----:B------:R-:W-:-:S04]  /*5250*/  SHF.R.U32.HI R3, RZ, 0x18, R5 ;  /* 0x00000018ff037819 */ /* 0x000fc80000011605 */
[----:B------:R-:W-:-:S04]  /*5260*/  LOP3.LUT R0, R0, 0x80, R3, 0xf8, !PT ;  /* 0x0000008000007812 */ /* 0x000fc800078ef803 */
[----:B------:R-:W-:-:S07]  /*5270*/  PRMT R4, R0, 0x7610, R4 ;  /* 0x0000761000047816 */ /* 0x000fce0000000004 */
.L_x_10169:
[----:B------:R-:W-:Y:S05]  /*5280*/  BSYNC.RECONVERGENT B0 ;  /* 0x0000000000007941 */ /* 0x000fea0003800200 */
.L_x_10168:
[----:B------:R0:W-:Y:S01]  /*5290*/  STG.E.U8 desc[UR36][R8.64], R4 ;  /* 0x0000000408007986 */ /* 0x0001e2000c101124 */
[----:B------:R-:W-:Y:S05]  /*52a0*/  BRA `(.L_x_10157) ;  /* 0x0000000800087947 */ /* 0x000fea0003800000 */
.L_x_10166:
        /* <DEDUP_REMOVED lines=17> */
.L_x_10173:
[----:B------:R-:W-:-:S04]  /*53c0*/  SHF.R.U32.HI R3, RZ, 0x18, R5 ;  /* 0x00000018ff037819 */ /* 0x000fc80000011605 */
[----:B------:R-:W-:-:S04]  /*53d0*/  LOP3.LUT R0, R0, 0x80, R3, 0xf8, !PT ;  /* 0x0000008000007812 */ /* 0x000fc800078ef803 */
[----:B------:R-:W-:-:S07]  /*53e0*/  PRMT R4, R0, 0x7610, R4 ;  /* 0x0000761000047816 */ /* 0x000fce0000000004 */
.L_x_10172:
[----:B------:R-:W-:Y:S05]  /*53f0*/  BSYNC.RECONVERGENT B0 ;  /* 0x0000000000007941 */ /* 0x000fea0003800200 */
.L_x_10171:
[----:B------:R0:W-:Y:S01]  /*5400*/  STG.E.U8 desc[UR36][R8.64], R4 ;  /* 0x0000000408007986 */ /* 0x0001e2000c101124 */
[----:B------:R-:W-:Y:S05]  /*5410*/  BRA `(.L_x_10157) ;  /* 0x0000000400ac7947 */ /* 0x000fea0003800000 */
.L_x_10165:
        /* <DEDUP_REMOVED lines=22> */
.L_x_10175:
[----:B------:R-:W-:-:S04]  /*5580*/  PRMT R4, R18, 0x9910, RZ ;  /* 0x0000991012047816 */ /* 0x000fc800000000ff */
[----:B------:R-:W-:-:S05]  /*5590*/  SHF.R.S32.HI R5, RZ, 0x1f, R4 ;  /* 0x0000001fff057819 */ /* 0x000fca0000011404 */
[----:B------:R0:W-:Y:S01]  /*55a0*/  STG.E.64 desc[UR36][R8.64], R4 ;  /* 0x0000000408007986 */ /* 0x0001e2000c101b24 */
[----:B------:R-:W-:Y:S05]  /*55b0*/  BRA `(.L_x_10157) ;  /* 0x0000000400447947 */ /* 0x000fea0003800000 */
.L_x_10174:
[----:B------:R-:W-:-:S05]  /*55c0*/  PRMT R3, R18, 0x9910, RZ ;  /* 0x0000991012037816 */ /* 0x000fca00000000ff */
[----:B------:R0:W-:Y:S01]  /*55d0*/  STG.E desc[UR36][R8.64], R3 ;  /* 0x0000000308007986 */ /* 0x0001e2000c101924 */
[----:B------:R-:W-:Y:S05]  /*55e0*/  BRA `(.L_x_10157) ;  /* 0x0000000400387947 */ /* 0x000fea0003800000 */
.L_x_10164:
        /* <DEDUP_REMOVED lines=11> */
.L_x_10177:
[----:B------:R-:W0:Y:S01]  /*56a0*/  I2F.F64.S16 R4, R18 ;  /* 0x0000001200047312 */ /* 0x000e220000101c00 */
[----:B------:R-:W-:-:S05]  /*56b0*/  CS2R R6, SRZ ;  /* 0x0000000000067805 */ /* 0x000fca000001ff00 */
[----:B0-----:R0:W-:Y:S01]  /*56c0*/  STG.E.128 desc[UR36][R8.64], R4 ;  /* 0x0000000408007986 */ /* 0x0011e2000c101d24 */
[----:B------:R-:W-:Y:S05]  /*56d0*/  BRA `(.L_x_10157) ;  /* 0x0000000000fc7947 */ /* 0x000fea0003800000 */
.L_x_10176:
[----:B------:R-:W-:-:S13]  /*56e0*/  ISETP.NE.AND P0, PT, R0, 0xf, PT ;  /* 0x0000000f0000780c */ /* 0x000fda0003f05270 */
[----:B------:R-:W-:Y:S05]  /*56f0*/  @!P0 BRA `(.L_x_10178) ;  /* 0x0000000000e88947 */ /* 0x000fea0003800000 */
[----:B------:R-:W-:-:S13]  /*5700*/  ISETP.NE.AND P0, PT, R0, 0x17, PT ;  /* 0x000000170000780c */ /* 0x000fda0003f05270 */
[----:B------:R-:W-:Y:S05]  /*5710*/  @!P0 BRA `(.L_x_10179) ;  /* 0x0000000000908947 */ /* 0x000fea0003800000 */
[----:B------:R-:W-:-:S13]  /*5720*/  ISETP.NE.AND P0, PT, R0, 0x18, PT ;  /* 0x000000180000780c */ /* 0x000fda0003f05270 */
[----:B------:R-:W-:Y:S05]  /*5730*/  @!P0 BRA `(.L_x_10180) ;  /* 0x0000000000448947 */ /* 0x000fea0003800000 */
.L_x_10156:
        /* <DEDUP_REMOVED lines=16> */
.L_x_10181:
[----:B------:R-:W-:Y:S05]  /*5840*/  BRA `(.L_x_10157) ;  /* 0x0000000000a07947 */ /* 0x000fea0003800000 */
.L_x_10180:
        /* <DEDUP_REMOVED lines=13> */
.L_x_10183:
[----:B------:R-:W-:Y:S05]  /*5920*/  BSYNC.RECONVERGENT B0 ;  /* 0x0000000000007941 */ /* 0x000fea0003800200 */
.L_x_10182:
[----:B------:R-:W-:-:S05]  /*5930*/  LOP3.LUT R3, R0, 0x80, R3, 0xf8, !PT ;  /* 0x0000008000037812 */ /* 0x000fca00078ef803 */
[----:B------:R0:W-:Y:S01]  /*5940*/  STG.E.U8 desc[UR36][R8.64], R3 ;  /* 0x0000000308007986 */ /* 0x0001e2000c101124 */
[----:B------:R-:W-:Y:S05]  /*5950*/  BRA `(.L_x_10157) ;  /* 0x00000000005c7947 */ /* 0x000fea0003800000 */
.L_x_10179:
        /* <DEDUP_REMOVED lines=12> */
.L_x_10185:
[----:B------:R-:W-:Y:S01]  /*5a20*/  IMAD.MOV.U32 R0, RZ, RZ, 0x7f ;  /* 0x0000007fff007424 */ /* 0x000fe200078e00ff */
[----:B------:R-:W-:-:S04]  /*5a30*/  ISETP.GT.U32.AND P0, PT, R3, 0x7f800000, PT ;  /* 0x7f8000000300780c */ /* 0x000fc80003f04070 */
[----:B------:R-:W-:-:S09]  /*5a40*/  SEL R0, R0, 0x7c, P0 ;  /* 0x0000007c00007807 */ /* 0x000fd20000000000 */
.L_x_10186:
[----:B------:R-:W-:Y:S05]  /*5a50*/  BSYNC.RECONVERGENT B0 ;  /* 0x0000000000007941 */ /* 0x000fea0003800200 */
.L_x_10184:
[----:B------:R-:W-:-:S04]  /*5a60*/  SHF.R.U32.HI R3, RZ, 0x18, R5 ;  /* 0x00000018ff037819 */ /* 0x000fc80000011605 */
[----:B------:R-:W-:-:S05]  /*5a70*/  LOP3.LUT R3, R0, 0x80, R3, 0xf8, !PT ;  /* 0x0000008000037812 */ /* 0x000fca00078ef803 */
[----:B------:R0:W-:Y:S01]  /*5a80*/  STG.E.U8 desc[UR36][R8.64], R3 ;  /* 0x0000000308007986 */ /* 0x0001e2000c101124 */
[----:B------:R-:W-:Y:S05]  /*5a90*/  BRA `(.L_x_10157) ;  /* 0x00000000000c7947 */ /* 0x000fea0003800000 */
.L_x_10178:
[----:B------:R-:W0:Y:S02]  /*5aa0*/  I2F.S16 R0, R18 ;  /* 0x0000001200007306 */ /* 0x000e240000101400 */
[----:B0-----:R-:W-:-:S05]  /*5ab0*/  F2FP.BF16.F32.PACK_AB R0, RZ, R0 ;  /* 0x00000000ff00723e */ /* 0x001fca00000010ff */
[----:B------:R0:W-:Y:S02]  /*5ac0*/  STG.E.U16 desc[UR36][R8.64], R0 ;  /* 0x0000000008007986 */ /* 0x0001e4000c101524 */
.L_x_10157:
[----:B------:R-:W-:-:S07]  /*5ad0*/  VIADD R2, R2, 0x80 ;  /* 0x0000008002027836 */ /* 0x000fce0000000000 */
.L_x_10114:
[----:B------:R-:W-:-:S13]  /*5ae0*/  ISETP.GE.AND P0, PT, R2, R22, PT ;  /* 0x000000160200720c */ /* 0x000fda0003f06270 */
[----:B------:R-:W-:Y:S05]  /*5af0*/  @P0 BREAK.RELIABLE B6 ;  /* 0x0000000000060942 */ /* 0x000fea0003800100 */
[----:B------:R-:W-:Y:S05]  /*5b00*/  @P0 BRA `(.L_x_10151) ;  /* 0x0000000c00ac0947 */ /* 0x000fea0003800000 */
[----:B------:R-:W-:Y:S05]  /*5b10*/  BSYNC.RELIABLE B6 ;  /* 0x0000000000067941 */ /* 0x000fea0003800100 */
.L_x_10113:
        /* <DEDUP_REMOVED lines=20> */
.L_x_10190:
[----:B------:R0:W-:Y:S01]  /*5c60*/  STG.E.U8 desc[UR36][R8.64], R17 ;  /* 0x0000001108007986 */ /* 0x0001e2000c101124 */
[----:B------:R-:W-:Y:S05]  /*5c70*/  BRA `(.L_x_10192) ;  /* 0x0000000c004c7947 */ /* 0x000fea0003800000 */
.L_x_10189:
        /* <DEDUP_REMOVED lines=10> */
.L_x_10194:
[----:B------:R-:W-:-:S05]  /*5d20*/  PRMT R3, R17, 0x9910, RZ ;  /* 0x0000991011037816 */ /* 0x000fca00000000ff */
[----:B------:R0:W-:Y:S01]  /*5d30*/  STG.E desc[UR36][R8.64], R3 ;  /* 0x0000000308007986 */ /* 0x0001e2000c101924 */
[----:B------:R-:W-:Y:S05]  /*5d40*/  BRA `(.L_x_10192) ;  /* 0x0000000c00187947 */ /* 0x000fea0003800000 */
.L_x_10193:
[----:B------:R0:W-:Y:S01]  /*5d50*/  STG.E.U16 desc[UR36][R8.64], R17 ;  /* 0x0000001108007986 */ /* 0x0001e2000c101524 */
[----:B------:R-:W-:Y:S05]  /*5d60*/  BRA `(.L_x_10192) ;  /* 0x0000000c00107947 */ /* 0x000fea0003800000 */
.L_x_10188:
        /* <DEDUP_REMOVED lines=9> */
.L_x_10196:
[----:B------:R-:W0:Y:S02]  /*5e00*/  I2F.S16 R0, R17 ;  /* 0x0000001100007306 */ /* 0x000e240000101400 */
[----:B0-----:R-:W-:-:S05]  /*5e10*/  F2FP.F16.F32.PACK_AB R0, RZ, R0 ;  /* 0x00000000ff00723e */ /* 0x001fca00000000ff */
[----:B------:R0:W-:Y:S01]  /*5e20*/  STG.E.U16 desc[UR36][R8.64], R0 ;  /* 0x0000000008007986 */ /* 0x0001e2000c101524 */
[----:B------:R-:W-:Y:S05]  /*5e30*/  BRA `(.L_x_10192) ;  /* 0x0000000800dc7947 */ /* 0x000fea0003800000 */
.L_x_10195:
        /* <DEDUP_REMOVED lines=10> */
.L_x_10198:
[----:B------:R-:W0:Y:S02]  /*5ee0*/  I2F.S16 R17, R17 ;  /* 0x0000001100117306 */ /* 0x000e240000101400 */
[----:B0-----:R-:W-:-:S04]  /*5ef0*/  F2FP.F16.F32.PACK_AB R3, RZ, R17 ;  /* 0x00000011ff03723e */ /* 0x001fc800000000ff */
[----:B------:R-:W-:-:S05]  /*5f00*/  PRMT R3, R3, 0x5410, RZ ;  /* 0x0000541003037816 */ /* 0x000fca00000000ff */
[----:B------:R0:W-:Y:S01]  /*5f10*/  STG.E desc[UR36][R8.64], R3 ;  /* 0x0000000308007986 */ /* 0x0001e2000c101924 */
[----:B------:R-:W-:Y:S05]  /*5f20*/  BRA `(.L_x_10192) ;  /* 0x0000000800a07947 */ /* 0x000fea0003800000 */
.L_x_10197:
[----:B------:R-:W0:Y:S02]  /*5f30*/  I2F.F64.S16 R4, R17 ;  /* 0x0000001100047312 */ /* 0x000e240000101c00 */
[----:B0-----:R0:W-:Y:S01]  /*5f40*/  STG.E.64 desc[UR36][R8.64], R4 ;  /* 0x0000000408007986 */ /* 0x0011e2000c101b24 */
[----:B------:R-:W-:Y:S05]  /*5f50*/  BRA `(.L_x_10192) ;  /* 0x0000000800947947 */ /* 0x000fea0003800000 */
.L_x_10187:
        /* <DEDUP_REMOVED lines=12> */
.L_x_10202:
        /* <DEDUP_REMOVED lines=17> */
.L_x_10205:
[----:B------:R-:W-:-:S04]  /*6130*/  SHF.R.U32.HI R3, RZ, 0x18, R17 ;  /* 0x00000018ff037819 */ /* 0x000fc80000011611 */
[----:B------:R-:W-:-:S04]  /*6140*/  LOP3.LUT R0, R0, 0x80, R3, 0xf8, !PT ;  /* 0x0000008000007812 */ /* 0x000fc800078ef803 */
[----:B------:R-:W-:-:S07]  /*6150*/  PRMT R4, R0, 0x7610, R4 ;  /* 0x0000761000047816 */ /* 0x000fce0000000004 */
.L_x_10204:
[----:B------:R-:W-:Y:S05]  /*6160*/  BSYNC.RECONVERGENT B0 ;  /* 0x0000000000007941 */ /* 0x000fea0003800200 */
.L_x_10203:
[----:B------:R0:W-:Y:S01]  /*6170*/  STG.E.U8 desc[UR36][R8.64], R4 ;  /* 0x0000000408007986 */ /* 0x0001e2000c101124 */
[----:B------:R-:W-:Y:S05]  /*6180*/  BRA `(.L_x_10192) ;  /* 0x0000000800087947 */ /* 0x000fea0003800000 */
.L_x_10201:
        /* <DEDUP_REMOVED lines=17> */
.L_x_10208:
[----:B------:R-:W-:-:S04]  /*62a0*/  SHF.R.U32.HI R3, RZ, 0x18, R17 ;  /* 0x00000018ff037819 */ /* 0x000fc80000011611 */
[----:B------:R-:W-:-:S04]  /*62b0*/  LOP3.LUT R0, R0, 0x80, R3, 0xf8, !PT ;  /* 0x0000008000007812 */ /* 0x000fc800078ef803 */
[----:B------:R-:W-:-:S07]  /*62c0*/  PRMT R4, R0, 0x7610, R4 ;  /* 0x0000761000047816 */ /* 0x000fce0000000004 */
.L_x_10207:
[----:B------:R-:W-:Y:S05]  /*62d0*/  BSYNC.RECONVERGENT B0 ;  /* 0x0000000000007941 */ /* 0x000fea0003800200 */
.L_x_10206:
[----:B------:R0:W-:Y:S01]  /*62e0*/  STG.E.U8 desc[UR36][R8.64], R4 ;  /* 0x0000000408007986 */ /* 0x0001e2000c101124 */
[----:B------:R-:W-:Y:S05]  /*62f0*/  BRA `(.L_x_10192) ;  /* 0x0000000400ac7947 */ /* 0x000fea0003800000 */
.L_x_10200:
        /* <DEDUP_REMOVED lines=22> */
.L_x_10210:
[----:B------:R-:W-:-:S04]  /*6460*/  PRMT R4, R17, 0x9910, RZ ;  /* 0x0000991011047816 */ /* 0x000fc800000000ff */
[----:B------:R-:W-:-:S05]  /*6470*/  SHF.R.S32.HI R5, RZ, 0x1f, R4 ;  /* 0x0000001fff057819 */ /* 0x000fca0000011404 */
[----:B------:R0:W-:Y:S01]  /*6480*/  STG.E.64 desc[UR36][R8.64], R4 ;  /* 0x0000000408007986 */ /* 0x0001e2000c101b24 */
[----:B------:R-:W-:Y:S05]  /*6490*/  BRA `(.L_x_10192) ;  /* 0x0000000400447947 */ /* 0x000fea0003800000 */
.L_x_10209:
[----:B------:R-:W-:-:S05]  /*64a0*/  PRMT R3, R17, 0x9910, RZ ;  /* 0x0000991011037816 */ /* 0x000fca00000000ff */
[----:B------:R0:W-:Y:S01]  /*64b0*/  STG.E desc[UR36][R8.64], R3 ;  /* 0x0000000308007986 */ /* 0x0001e2000c101924 */
[----:B------:R-:W-:Y:S05]  /*64c0*/  BRA `(.L_x_10192) ;  /* 0x0000000400387947 */ /* 0x000fea0003800000 */
.L_x_10199:
        /* <DEDUP_REMOVED lines=11> */
.L_x_10212:
[----:B------:R-:W0:Y:S01]  /*6580*/  I2F.F64.S16 R4, R17 ;  /* 0x0000001100047312 */ /* 0x000e220000101c00 */
[----:B------:R-:W-:-:S05]  /*6590*/  CS2R R6, SRZ ;  /* 0x0000000000067805 */ /* 0x000fca000001ff00 */
[----:B0-----:R4:W-:Y:S01]  /*65a0*/  STG.E.128 desc[UR36][R8.64], R4 ;  /* 0x0000000408007986 */ /* 0x0019e2000c101d24 */
[----:B------:R-:W-:Y:S05]  /*65b0*/  BRA `(.L_x_10192) ;  /* 0x0000000000fc7947 */ /* 0x000fea0003800000 */
.L_x_10211:
[----:B------:R-:W-:-:S13]  /*65c0*/  ISETP.NE.AND P0, PT, R0, 0xf, PT ;  /* 0x0000000f0000780c */ /* 0x000fda0003f05270 */
[----:B------:R-:W-:Y:S05]  /*65d0*/  @!P0 BRA `(.L_x_10213) ;  /* 0x0000000000e88947 */ /* 0x000fea0003800000 */
[----:B------:R-:W-:-:S13]  /*65e0*/  ISETP.NE.AND P0, PT, R0, 0x17, PT ;  /* 0x000000170000780c */ /* 0x000fda0003f05270 */
[----:B------:R-:W-:Y:S05]  /*65f0*/  @!P0 BRA `(.L_x_10214) ;  /* 0x0000000000908947 */ /* 0x000fea0003800000 */
[----:B------:R-:W-:-:S13]  /*6600*/  ISETP.NE.AND P0, PT, R0, 0x18, PT ;  /* 0x000000180000780c */ /* 0x000fda0003f05270 */
[----:B------:R-:W-:Y:S05]  /*6610*/  @!P0 BRA `(.L_x_10215) ;  /* 0x0000000000448947 */ /* 0x000fea0003800000 */
.L_x_10191:
        /* <DEDUP_REMOVED lines=16> */
.L_x_10216:
[----:B------:R-:W-:Y:S05]  /*6720*/  BRA `(.L_x_10192) ;  /* 0x0000000000a07947 */ /* 0x000fea0003800000 */
.L_x_10215:
        /* <DEDUP_REMOVED lines=13> */
.L_x_10218:
[----:B------:R-:W-:Y:S05]  /*6800*/  BSYNC.RECONVERGENT B0 ;  /* 0x0000000000007941 */ /* 0x000fea0003800200 */
.L_x_10217:
[----:B------:R-:W-:-:S05]  /*6810*/  LOP3.LUT R3, R0, 0x80, R3, 0xf8, !PT ;  /* 0x0000008000037812 */ /* 0x000fca00078ef803 */
[----:B------:R2:W-:Y:S01]  /*6820*/  STG.E.U8 desc[UR36][R8.64], R3 ;  /* 0x0000000308007986 */ /* 0x0005e2000c101124 */
[----:B------:R-:W-:Y:S05]  /*6830*/  BRA `(.L_x_10192) ;  /* 0x00000000005c7947 */ /* 0x000fea0003800000 */
.L_x_10214:
        /* <DEDUP_REMOVED lines=12> */
.L_x_10220:
[----:B------:R-:W-:Y:S01]  /*6900*/  IMAD.MOV.U32 R0, RZ, RZ, 0x7f ;  /* 0x0000007fff007424 */ /* 0x000fe200078e00ff */
[----:B------:R-:W-:-:S04]  /*6910*/  ISETP.GT.U32.AND P0, PT, R3, 0x7f800000, PT ;  /* 0x7f8000000300780c */ /* 0x000fc80003f04070 */
[----:B------:R-:W-:-:S09]  /*6920*/  SEL R0, R0, 0x7c, P0 ;  /* 0x0000007c00007807 */ /* 0x000fd20000000000 */
.L_x_10221:
[----:B------:R-:W-:Y:S05]  /*6930*/  BSYNC.RECONVERGENT B0 ;  /* 0x0000000000007941 */ /* 0x000fea0003800200 */
.L_x_10219:
[----:B------:R-:W-:-:S04]  /*6940*/  SHF.R.U32.HI R3, RZ, 0x18, R17 ;  /* 0x00000018ff037819 */ /* 0x000fc80000011611 */
[----:B------:R-:W-:-:S05]  /*6950*/  LOP3.LUT R3, R0, 0x80, R3, 0xf8, !PT ;  /* 0x0000008000037812 */ /* 0x000fca00078ef803 */
[----:B------:R1:W-:Y:S01]  /*6960*/  STG.E.U8 desc[UR36][R8.64], R3 ;  /* 0x0000000308007986 */ /* 0x0003e2000c101124 */
[----:B------:R-:W-:Y:S05]  /*6970*/  BRA `(.L_x_10192) ;  /* 0x00000000000c7947 */ /* 0x000fea0003800000 */
.L_x_10213:
[----:B------:R-:W0:Y:S02]  /*6980*/  I2F.S16 R0, R17 ;  /* 0x0000001100007306 */ /* 0x000e240000101400 */
[----:B0-----:R-:W-:-:S05]  /*6990*/  F2FP.BF16.F32.PACK_AB R0, RZ, R0 ;  /* 0x00000000ff00723e */ /* 0x001fca00000010ff */
[----:B------:R0:W-:Y:S02]  /*69a0*/  STG.E.U16 desc[UR36][R8.64], R0 ;  /* 0x0000000008007986 */ /* 0x0001e4000c101524 */
.L_x_10192:
[----:B------:R-:W-:-:S07]  /*69b0*/  VIADD R2, R2, 0x80 ;  /* 0x0000008002027836 */ /* 0x000fce0000000000 */
.L_x_10151:
[----:B------:R-:W-:Y:S05]  /*69c0*/  BSYNC.RECONVERGENT B7 ;  /* 0x0000000000077941 */ /* 0x000fea0003800200 */
.L_x_10112:
        /* <DEDUP_REMOVED lines=21> */
.L_x_10225:
[----:B------:R-:W-:Y:S01]  /*6b20*/  STG.E.U8 desc[UR36][R2.64], R16 ;  /* 0x0000001002007986 */ /* 0x000fe2000c101124 */
[----:B------:R-:W-:Y:S05]  /*6b30*/  EXIT ;  /* 0x000000000000794d */ /* 0x000fea0003800000 */
.L_x_10224:
        /* <DEDUP_REMOVED lines=8> */
[----:B------:R-:W-:Y:S01]  /*6bc0*/  STG.E.64 desc[UR36][R2.64], R4 ;  /* 0x0000000402007986 */ /* 0x000fe2000c101b24 */
[----:B------:R-:W-:Y:S05]  /*6bd0*/  EXIT ;  /* 0x000000000000794d */ /* 0x000fea0003800000 */
.L_x_10228:
[----:B------:R-:W-:-:S05]  /*6be0*/  PRMT R5, R16, 0x9910, RZ ;  /* 0x0000991010057816 */ /* 0x000fca00000000ff */
[----:B------:R-:W-:Y:S01]  /*6bf0*/  STG.E desc[UR36][R2.64], R5 ;  /* 0x0000000502007986 */ /* 0x000fe2000c101924 */
[----:B------:R-:W-:Y:S05]  /*6c00*/  EXIT ;  /* 0x000000000000794d */ /* 0x000fea0003800000 */
.L_x_10227:
[----:B------:R-:W-:Y:S01]  /*6c10*/  STG.E.U16 desc[UR36][R2.64], R16 ;  /* 0x0000001002007986 */ /* 0x000fe2000c101524 */
[----:B------:R-:W-:Y:S05]  /*6c20*/  EXIT ;  /* 0x000000000000794d */ /* 0x000fea0003800000 */
.L_x_10223:
        /* <DEDUP_REMOVED lines=9> */
.L_x_10230:
[----:B------:R-:W0:Y:S02]  /*6cc0*/  I2F.S16 R0, R16 ;  /* 0x0000001000007306 */ /* 0x000e240000101400 */
[----:B0-----:R-:W-:-:S05]  /*6cd0*/  F2FP.F16.F32.PACK_AB R0, RZ, R0 ;  /* 0x00000000ff00723e */ /* 0x001fca00000000ff */
[----:B------:R-:W-:Y:S01]  /*6ce0*/  STG.E.U16 desc[UR36][R2.64], R0 ;  /* 0x0000000002007986 */ /* 0x000fe2000c101524 */
[----:B------:R-:W-:Y:S05]  /*6cf0*/  EXIT ;  /* 0x000000000000794d */ /* 0x000fea0003800000 */
.L_x_10229:
        /* <DEDUP_REMOVED lines=10> */
.L_x_10232:
[----:B------:R-:W0:Y:S02]  /*6da0*/  I2F.S16 R16, R16 ;  /* 0x0000001000107306 */ /* 0x000e240000101400 */
[----:B0-----:R-:W-:-:S04]  /*6db0*/  F2FP.F16.F32.PACK_AB R5, RZ, R16 ;  /* 0x00000010ff05723e */ /* 0x001fc800000000ff */
[----:B------:R-:W-:-:S05]  /*6dc0*/  PRMT R5, R5, 0x5410, RZ ;  /* 0x0000541005057816 */ /* 0x000fca00000000ff */
[----:B------:R-:W-:Y:S01]  /*6dd0*/  STG.E desc[UR36][R2.64], R5 ;  /* 0x0000000502007986 */ /* 0x000fe2000c101924 */
[----:B------:R-:W-:Y:S05]  /*6de0*/  EXIT ;  /* 0x000000000000794d */ /* 0x000fea0003800000 */
.L_x_10231:
[----:B------:R-:W0:Y:S02]  /*6df0*/  I2F.F64.S16 R16, R16 ;  /* 0x0000001000107312 */ /* 0x000e240000101c00 */
[----:B0-----:R-:W-:Y:S01]  /*6e00*/  STG.E.64 desc[UR36][R2.64], R16 ;  /* 0x0000001002007986 */ /* 0x001fe2000c101b24 */
[----:B------:R-:W-:Y:S05]  /*6e10*/  EXIT ;  /* 0x000000000000794d */ /* 0x000fea0003800000 */
.L_x_10222:
        /* <DEDUP_REMOVED lines=12> */
.L_x_10236:
        /* <DEDUP_REMOVED lines=18> */
.L_x_10239:
[----:B------:R-:W-:-:S04]  /*7000*/  SHF.R.U32.HI R5, RZ, 0x18, R5 ;  /* 0x00000018ff057819 */ /* 0x000fc80000011605 */
[----:B------:R-:W-:-:S07]  /*7010*/  LOP3.LUT R0, R0, 0x80, R5, 0xf8, !PT ;  /* 0x0000008000007812 */ /* 0x000fce00078ef805 */
.L_x_10238:
[----:B------:R-:W-:Y:S05]  /*7020*/  BSYNC.RECONVERGENT B0 ;  /* 0x0000000000007941 */ /* 0x000fea0003800200 */
.L_x_10237:
[----:B------:R-:W-:Y:S01]  /*7030*/  STG.E.U8 desc[UR36][R2.64], R0 ;  /* 0x0000000002007986 */ /* 0x000fe2000c101124 */
[----:B------:R-:W-:Y:S05]  /*7040*/  EXIT ;  /* 0x000000000000794d */ /* 0x000fea0003800000 */
.L_x_10235:
        /* <DEDUP_REMOVED lines=18> */
.L_x_10242:
[----:B------:R-:W-:-:S04]  /*7170*/  SHF.R.U32.HI R5, RZ, 0x18, R5 ;  /* 0x00000018ff057819 */ /* 0x000fc80000011605 */
[----:B------:R-:W-:-:S07]  /*7180*/  LOP3.LUT R0, R0, 0x80, R5, 0xf8, !PT ;  /* 0x0000008000007812 */ /* 0x000fce00078ef805 */
.L_x_10241:
[----:B------:R-:W-:Y:S05]  /*7190*/  BSYNC.RECONVERGENT B0 ;  /* 0x0000000000007941 */ /* 0x000fea0003800200 */
.L_x_10240:
[----:B------:R-:W-:Y:S01]  /*71a0*/  STG.E.U8 desc[UR36][R2.64], R0 ;  /* 0x0000000002007986 */ /* 0x000fe2000c101124 */
[----:B------:R-:W-:Y:S05]  /*71b0*/  EXIT ;  /* 0x000000000000794d */ /* 0x000fea0003800000 */
.L_x_10234:
        /* <DEDUP_REMOVED lines=22> */
.L_x_10244:
[----:B------:R-:W-:-:S04]  /*7320*/  PRMT R4, R16, 0x9910, RZ ;  /* 0x0000991010047816 */ /* 0x000fc800000000ff */
[----:B------:R-:W-:-:S05]  /*7330*/  SHF.R.S32.HI R5, RZ, 0x1f, R4 ;  /* 0x0000001fff057819 */ /* 0x000fca0000011404 */
[----:B------:R-:W-:Y:S01]  /*7340*/  STG.E.64 desc[UR36][R2.64], R4 ;  /* 0x0000000402007986 */ /* 0x000fe2000c101b24 */
[----:B------:R-:W-:Y:S05]  /*7350*/  EXIT ;  /* 0x000000000000794d */ /* 0x000fea0003800000 */
.L_x_10243:
[----:B------:R-:W-:-:S05]  /*7360*/  PRMT R5, R16, 0x9910, RZ ;  /* 0x0000991010057816 */ /* 0x000fca00000000ff */
[----:B------:R-:W-:Y:S01]  /*7370*/  STG.E desc[UR36][R2.64], R5 ;  /* 0x0000000502007986 */ /* 0x000fe2000c101924 */
[----:B------:R-:W-:Y:S05]  /*7380*/  EXIT ;  /* 0x000000000000794d */ /* 0x000fea0003800000 */
.L_x_10233:
        /* <DEDUP_REMOVED lines=9> */
[----:B------:R-:W-:Y:S01]  /*7420*/  STG.E.U8 desc[UR36][R2.64], R5 ;  /* 0x0000000502007986 */ /* 0x000fe2000c101124 */
[----:B------:R-:W-:Y:S05]  /*7430*/  EXIT ;  /* 0x000000000000794d */ /* 0x000fea0003800000 */
.L_x_10246:
[----:B------:R-:W0:Y:S01]  /*7440*/  I2F.F64.S16 R16, R16 ;  /* 0x0000001000107312 */ /* 0x000e220000101c00 */
[----:B------:R-:W-:-:S05]  /*7450*/  CS2R R18, SRZ ;  /* 0x0000000000127805 */ /* 0x000fca000001ff00 */
[----:B0-----:R-:W-:Y:S01]  /*7460*/  STG.E.128 desc[UR36][R2.64], R16 ;  /* 0x0000001002007986 */ /* 0x001fe2000c101d24 */
[----:B------:R-:W-:Y:S05]  /*7470*/  EXIT ;  /* 0x000000000000794d */ /* 0x000fea0003800000 */
.L_x_10245:
[----:B------:R-:W-:-:S13]  /*7480*/  ISETP.NE.AND P0, PT, R0, 0xf, PT ;  /* 0x0000000f0000780c */ /* 0x000fda0003f05270 */
[----:B------:R-:W-:Y:S05]  /*7490*/  @!P0 BRA `(.L_x_10247) ;  /* 0x0000000000e88947 */ /* 0x000fea0003800000 */
[----:B------:R-:W-:-:S13]  /*74a0*/  ISETP.NE.AND P0, PT, R0, 0x17, PT ;  /* 0x000000170000780c */ /* 0x000fda0003f05270 */
[----:B------:R-:W-:Y:S05]  /*74b0*/  @!P0 BRA `(.L_x_10248) ;  /* 0x0000000000908947 */ /* 0x000fea0003800000 */
[----:B------:R-:W-:-:S13]  /*74c0*/  ISETP.NE.AND P0, PT, R0, 0x18, PT ;  /* 0x000000180000780c */ /* 0x000fda0003f05270 */
[----:B------:R-:W-:Y:S05]  /*74d0*/  @!P0 BRA `(.L_x_10249) ;  /* 0x0000000000448947 */ /* 0x000fea0003800000 */
.L_x_10226:
        /* <DEDUP_REMOVED lines=16> */
.L_x_10250:
[----:B------:R-:W-:Y:S05]  /*75e0*/  EXIT ;  /* 0x000000000000794d */ /* 0x000fea0003800000 */
.L_x_10249:
        /* <DEDUP_REMOVED lines=13> */
.L_x_10252:
[----:B------:R-:W-:Y:S05]  /*76c0*/  BSYNC.RECONVERGENT B0 ;  /* 0x0000000000007941 */ /* 0x000fea0003800200 */
.L_x_10251:
[----:B------:R-:W-:-:S05]  /*76d0*/  LOP3.LUT R5, R0, 0x80, R5, 0xf8, !PT ;  /* 0x0000008000057812 */ /* 0x000fca00078ef805 */
[----:B------:R-:W-:Y:S01]  /*76e0*/  STG.E.U8 desc[UR36][R2.64], R5 ;  /* 0x0000000502007986 */ /* 0x000fe2000c101124 */
[----:B------:R-:W-:Y:S05]  /*76f0*/  EXIT ;  /* 0x000000000000794d */ /* 0x000fea0003800000 */
.L_x_10248:
        /* <DEDUP_REMOVED lines=12> */
.L_x_10254:
[----:B------:R-:W-:Y:S01]  /*77c0*/  IMAD.MOV.U32 R0, RZ, RZ, 0x7f ;  /* 0x0000007fff007424 */ /* 0x000fe200078e00ff */
[----:B------:R-:W-:-:S04]  /*77d0*/  ISETP.GT.U32.AND P0, PT, R4, 0x7f800000, PT ;  /* 0x7f8000000400780c */ /* 0x000fc80003f04070 */
[----:B------:R-:W-:-:S09]  /*77e0*/  SEL R0, R0, 0x7c, P0 ;  /* 0x0000007c00007807 */ /* 0x000fd20000000000 */
.L_x_10255:
[----:B------:R-:W-:Y:S05]  /*77f0*/  BSYNC.RECONVERGENT B0 ;  /* 0x0000000000007941 */ /* 0x000fea0003800200 */
.L_x_10253:
[----:B------:R-:W-:-:S04]  /*7800*/  SHF.R.U32.HI R5, RZ, 0x18, R5 ;  /* 0x00000018ff057819 */ /* 0x000fc80000011605 */
[----:B------:R-:W-:-:S05]  /*7810*/  LOP3.LUT R5, R0, 0x80, R5, 0xf8, !PT ;  /* 0x0000008000057812 */ /* 0x000fca00078ef805 */
[----:B------:R-:W-:Y:S01]  /*7820*/  STG.E.U8 desc[UR36][R2.64], R5 ;  /* 0x0000000502007986 */ /* 0x000fe2000c101124 */
[----:B------:R-:W-:Y:S05]  /*7830*/  EXIT ;  /* 0x000000000000794d */ /* 0x000fea0003800000 */
.L_x_10247:
[----:B------:R-:W0:Y:S02]  /*7840*/  I2F.S16 R0, R16 ;  /* 0x0000001000007306 */ /* 0x000e240000101400 */
[----:B0-----:R-:W-:-:S05]  /*7850*/  F2FP.BF16.F32.PACK_AB R0, RZ, R0 ;  /* 0x00000000ff00723e */ /* 0x001fca00000010ff */
[----:B------:R-:W-:Y:S01]  /*7860*/  STG.E.U16 desc[UR36][R2.64], R0 ;  /* 0x0000000002007986 */ /* 0x000fe2000c101524 */
[----:B------:R-:W-:Y:S05]  /*7870*/  EXIT ;  /* 0x000000000000794d */ /* 0x000fea0003800000 */
.L_x_10256:
        /* <DEDUP_REMOVED lines=16> */
.L_x_17238:


//--------------------- .text._ZN2at6native18elementwise_kernelILi128ELi4EZNS0_22gpu_kernel_impl_nocastINS0_13AUnaryFunctorIsssNS0_15binary_internal10MulFunctorIsEEEEEEvRNS_18TensorIteratorBaseERKT_EUliE_EEviT1_ --------------------------
	.section	.text._ZN2at6native18elementwise_kernelILi128ELi4EZNS0_22gpu_kernel_impl_nocastINS0_13AUnaryFunctorIsssNS0_15binary_internal10MulFunctorIsEEEEEEvRNS_18TensorIteratorBaseERKT_EUliE_EEviT1_,"ax",@progbits
	.align	128
        .global         _ZN2at6native18elementwise_kernelILi128ELi4EZNS0_22gpu_kernel_impl_nocastINS0_13AUnaryFunctorIsssNS0_15binary_internal10MulFunctorIsEEEEEEvRNS_18TensorIteratorBaseERKT_EUliE_EEviT1_
        .type           _ZN2at6native18elementwise_kernelILi128ELi4EZNS0_22gpu_kernel_impl_nocastINS0_13AUnaryFunctorIsssNS0_15binary_internal10MulFunctorIsEEEEEEvRNS_18TensorIteratorBaseERKT_EUliE_EEviT1_,@function
        .size           _ZN2at6native18elementwise_kernelILi128ELi4EZNS0_22gpu_kernel_impl_nocastINS0_13AUnaryFunctorIsssNS0_15binary_internal10MulFunctorIsEEEEEEvRNS_18TensorIteratorBaseERKT_EUliE_EEviT1_,(.L_x_17239 - _ZN2at6native18elementwise_kernelILi128ELi4EZNS0_22gpu_kernel_impl_nocastINS0_13AUnaryFunctorIsssNS0_15binary_internal10MulFunctorIsEEEEEEvRNS_18TensorIteratorBaseERKT_EUliE_EEviT1_)
        .other          _ZN2at6native18elementwise_kernelILi128ELi4EZNS0_22gpu_kernel_impl_nocastINS0_13AUnaryFunctorIsssNS0_15binary_internal10MulFunctorIsEEEEEEvRNS_18TensorIteratorBaseERKT_EUliE_EEviT1_,@"STO_CUDA_ENTRY STV_DEFAULT"
_ZN2at6native18elementwise_kernelILi128ELi4EZNS0_22gpu_kernel_impl_nocastINS0_13AUnaryFunctorIsssNS0_15binary_internal10MulFunctorIsEEEEEEvRNS_18TensorIteratorBaseERKT_EUliE_EEviT1_:
.text._ZN2at6native18elementwise_kernelILi128ELi4EZNS0_22gpu_kernel_impl_nocastINS0_13AUnaryFunctorIsssNS0_15binary_internal10MulFunctorIsEEEEEEvRNS_18TensorIteratorBaseERKT_EUliE_EEviT1_:
        /* <DEDUP_REMOVED lines=14> */
[----:B------:R-:W0:Y:S02]  /*00e0*/  LDC.64 R4, c[0x0][0x588] ;  /* 0x00016200ff047b82 */ /* 0x000e240000000a00 */
[----:B0-----:R-:W2:Y:S01]  /*00f0*/  LDG.E.U16 R4, desc[UR6][R4.64] ;  /* 0x0000000604047981 */ /* 0x001ea2000c1e1500 */
[----:B------:R-:W0:Y:S05]  /*0100*/  LDCU.U16 UR4, c[0x0][0x592] ;  /* 0x0000b240ff0477ac */ /* 0x000e2a0008000400 */
[----:B------:R-:W1:Y:S01]  /*0110*/  LDC.64 R6, c[0x0][0x580] ;  /* 0x00016000ff067b82 */ /* 0x000e620000000a00 */
[----:B------:R-:W-:-:S04]  /*0120*/  IADD3 R3, PT, PT, R3, 0x80, RZ ;  /* 0x0000008003037810 */ /* 0x000fc80007ffe0ff */
[----:B------:R-:W-:Y:S01]  /*0130*/  ISETP.GE.AND P0, PT, R3, UR5, PT ;  /* 0x0000000503007c0c */ /* 0x000fe2000bf06270 */
[----:B0-----:R-:W-:Y:S01]  /*0140*/  UPRMT UR4, UR4, 0x9910, URZ ;  /* 0x0000991004047896 */ /* 0x001fe200080000ff */
[----:B--2---:R-:W-:-:S05]  /*0150*/  PRMT R9, R4, 0x9910, RZ ;  /* 0x0000991004097816 */ /* 0x004fca00000000ff */
[----:B------:R-:W-:-:S06]  /*0160*/  IMAD R9, R9, UR4, RZ ;  /* 0x0000000409097c24 */ /* 0x000fcc000f8e02ff */
[----:B------:R-:W-:Y:S05]  /*0170*/  @P0 BREAK.RELIABLE B1 ;  /* 0x0000000000010942 */ /* 0x000fea0003800100 */
[----:B-1----:R0:W-:Y:S01]  /*0180*/  STG.E.U16 desc[UR6][R6.64], R9 ;  /* 0x0000000906007986 */ /* 0x0021e2000c101506 */
[----:B------:R-:W-:Y:S05]  /*0190*/  @P0 BRA `(.L_x_10261) ;  /* 0x0000000000580947 */ /* 0x000fea0003800000 */
[----:B------:R-:W1:Y:S02]  /*01a0*/  LDC.64 R4, c[0x0][0x588] ;  /* 0x00016200ff047b82 */ /* 0x000e640000000a00 */
[----:B-1----:R-:W2:Y:S01]  /*01b0*/  LDG.E.U16 R4, desc[UR6][R4.64] ;  /* 0x0000000604047981 */ /* 0x002ea2000c1e1500 */
[----:B------:R-:W1:Y:S05]  /*01c0*/  LDCU.U16 UR4, c[0x0][0x592] ;  /* 0x0000b240ff0477ac */ /* 0x000e6a0008000400 */
[----:B0-----:R-:W0:Y:S01]  /*01d0*/  LDC.64 R6, c[0x0][0x580] ;  /* 0x00016000ff067b82 */ /* 0x001e220000000a00 */
[----:B------:R-:W-:Y:S01]  /*01e0*/  IADD3 R3, PT, PT, R3, 0x80, RZ ;  /* 0x0000008003037810 */ /* 0x000fe20007ffe0ff */
[----:B-1----:R-:W-:Y:S01]  /*01f0*/  UPRMT UR4, UR4, 0x9910, URZ ;  /* 0x0000991004047896 */ /* 0x002fe200080000ff */
[----:B--2---:R-:W-:-:S05]  /*0200*/  PRMT R9, R4, 0x9910, RZ ;  /* 0x0000991004097816 */ /* 0x004fca00000000ff */
[----:B------:R-:W-:-:S05]  /*0210*/  IMAD R9, R9, UR4, RZ ;  /* 0x0000000409097c24 */ /* 0x000fca000f8e02ff */
[----:B0-----:R0:W-:Y:S02]  /*0220*/  STG.E.U16 desc[UR6][R6.64], R9 ;  /* 0x0000000906007986 */ /* 0x0011e4000c101506 */
.L_x_10260:
[----:B------:R-:W-:-:S13]  /*0230*/  ISETP.GE.AND P0, PT, R3, UR5, PT ;  /* 0x0000000503007c0c */ /* 0x000fda000bf06270 */
[----:B------:R-:W-:Y:S05]  /*0240*/  @P0 BREAK.RELIABLE B1 ;  /* 0x0000000000010942 */ /* 0x000fea0003800100 */
[----:B------:R-:W-:Y:S05]  /*0250*/  @P0 BRA `(.L_x_10261) ;  /* 0x0000000000280947 */ /* 0x000fea0003800000 */
[----:B------:R-:W-:Y:S05]  /*0260*/  BSYNC.RELIABLE B1 ;  /* 0x0000000000017941 */ /* 0x000fea0003800100 */
.L_x_10259:
        /* <DEDUP_REMOVED lines=9> */
.L_x_10261:
[----:B------:R-:W-:Y:S05]  /*0300*/  BSYNC.RECONVERGENT B0 ;  /* 0x0000000000007941 */ /* 0x000fea0003800200 */
.L_x_10258:
[----:B------:R-:W-:Y:S05]  /*0310*/  WARPSYNC.ALL ;  /* 0x0000000000007948 */ /* 0x000fea0003800000 */
[----:B------:R-:W-:-:S13]  /*0320*/  ISETP.GE.AND P0, PT, R3, UR5, PT ;  /* 0x0000000503007c0c */ /* 0x000fda000bf06270 */
[----:B------:R-:W-:Y:S05]  /*0330*/  @P0 EXIT ;  /* 0x000000000000094d */ /* 0x000fea0003800000 */
[----:B------:R-:W2:Y:S02]  /*0340*/  LDC.64 R2, c[0x0][0x588] ;  /* 0x00016200ff027b82 */ /* 0x000ea40000000a00 */
[----:B--2---:R-:W0:Y:S01]  /*0350*/  LDG.E.U16 R2, desc[UR6][R2.64] ;  /* 0x0000000602027981 */ /* 0x004e22000c1e1500 */
[----:B------:R-:W2:Y:S05]  /*0360*/  LDCU.U16 UR4, c[0x0][0x592] ;  /* 0x0000b240ff0477ac */ /* 0x000eaa0008000400 */
[----:B------:R-:W3:Y:S01]  /*0370*/  LDC.64 R4, c[0x0][0x580] ;  /* 0x00016000ff047b82 */ /* 0x000ee20000000a00 */
[----:B--2---:R-:W-:Y:S01]  /*0380*/  UPRMT UR4, UR4, 0x9910, URZ ;  /* 0x0000991004047896 */ /* 0x004fe200080000ff */
[----:B01----:R-:W-:-:S05]  /*0390*/  PRMT R7, R2, 0x9910, RZ ;  /* 0x0000991002077816 */ /* 0x003fca00000000ff */
[----:B------:R-:W-:-:S05]  /*03a0*/  IMAD R7, R7, UR4, RZ ;  /* 0x0000000407077c24 */ /* 0x000fca000f8e02ff */
[----:B---3--:R-:W-:Y:S01]  /*03b0*/  STG.E.U16 desc[UR6][R4.64], R7 ;  /* 0x0000000704007986 */ /* 0x008fe2000c101506 */
[----:B------:R-:W-:Y:S05]  /*03c0*/  EXIT ;  /* 0x000000000000794d */ /* 0x000fea0003800000 */
.L_x_10257:
        /* <DEDUP_REMOVED lines=306> */
.L_x_10265:
[----:B------:R-:W0:Y:S02]  /*16f0*/  LDCU.128 UR8, c[0x0][0x580] ;  /* 0x0000b000ff0877ac */ /* 0x000e240008000c00 */
[----:B0-----:R-:W-:-:S04]  /*1700*/  IADD3 R6, P0, PT, R4, UR10, RZ ;  /* 0x0000000a04067c10 */ /* 0x001fc8000ff1e0ff */
[----:B------:R-:W-:-:S05]  /*1710*/  IADD3.X R7, PT, PT, RZ, UR11, RZ, P0, !PT ;  /* 0x0000000bff077c10 */ /* 0x000fca00087fe4ff */
[----:B------:R-:W2:Y:S01]  /*1720*/  LDG.E.U16 R6, desc[UR6][R6.64] ;  /* 0x0000000606067981 */ /* 0x000ea2000c1e1500 */
[----:B------:R-:W0:Y:S01]  /*1730*/  LDCU.U16 UR4, c[0x0][0x592] ;  /* 0x0000b240ff0477ac */ /* 0x000e220008000400 */
[----:B------:R-:W-:Y:S02]  /*1740*/  IADD3 R4, P0, PT, R5, UR8, RZ ;  /* 0x0000000805047c10 */ /* 0x000fe4000ff1e0ff */
[----:B------:R-:W-:Y:S02]  /*1750*/  IADD3 R3, PT, PT, R3, 0x80, RZ ;  /* 0x0000008003037810 */ /* 0x000fe40007ffe0ff */
[----:B------:R-:W-:Y:S02]  /*1760*/  IADD3.X R5, PT, PT, RZ, UR9, RZ, P0, !PT ;  /* 0x00000009ff057c10 */ /* 0x000fe400087fe4ff */
[----:B------:R-:W-:Y:S01]  /*1770*/  ISETP.GE.AND P0, PT, R3, UR5, PT ;  /* 0x0000000503007c0c */ /* 0x000fe2000bf06270 */
[----:B0-----:R-:W-:Y:S01]  /*1780*/  UPRMT UR4, UR4, 0x9910, URZ ;  /* 0x0000991004047896 */ /* 0x001fe200080000ff */
[----:B--2---:R-:W-:-:S05]  /*1790*/  PRMT R9, R6, 0x9910, RZ ;  /* 0x0000991006097816 */ /* 0x004fca00000000ff */
[----:B------:R-:W-:-:S06]  /*17a0*/  IMAD R9, R9, UR4, RZ ;  /* 0x0000000409097c24 */ /* 0x000fcc000f8e02ff */
[----:B------:R-:W-:Y:S05]  /*17b0*/  @P0 BREAK.RELIABLE B1 ;  /* 0x0000000000010942 */ /* 0x000fea0003800100 */
[----:B------:R0:W-:Y:S01]  /*17c0*/  STG.E.U16 desc[UR6][R4.64], R9 ;  /* 0x0000000904007986 */ /* 0x0001e2000c101506 */
[----:B------:R-:W-:Y:S05]  /*17d0*/  @P0 BRA `(.L_x_10266) ;  /* 0x0000002400c00947 */ /* 0x000fea0003800000 */
        /* <DEDUP_REMOVED lines=285> */
[----:B-1----:R-:W-:Y:S01]  /*29b0*/  SHF.R.U32.HI R11, RZ, UR4, R10 ;  /* 0x00000004ff0b7c19 */ /* 0x002fe2000801160a */
[----:B------:R-:W-:-:S03]  /*29c0*/  @P0 IMAD.MOV.U32 R10, RZ, RZ, RZ ;  /* 0x000000ffff0a0224 */ /* 0x000fc600078e00ff */
        /* <DEDUP_REMOVED lines=11> */
.L_x_10267:
[----:B------:R-:W0:Y:S02]  /*2a80*/  LDCU.128 UR8, c[0x0][0x580] ;  /* 0x0000b000ff0877ac */ /* 0x000e240008000c00 */
[----:B0-----:R-:W-:-:S04]  /*2a90*/  IADD3 R6, P0, PT, R4, UR10, RZ ;  /* 0x0000000a04067c10 */ /* 0x001fc8000ff1e0ff */
[----:B------:R-:W-:-:S05]  /*2aa0*/  IADD3.X R7, PT, PT, RZ, UR11, RZ, P0, !PT ;  /* 0x0000000bff077c10 */ /* 0x000fca00087fe4ff */
[----:B------:R-:W2:Y:S01]  /*2ab0*/  LDG.E.U16 R6, desc[UR6][R6.64] ;  /* 0x0000000606067981 */ /* 0x000ea2000c1e1500 */
[----:B------:R-:W0:Y:S01]  /*2ac0*/  LDCU.U16 UR4, c[0x0][0x592] ;  /* 0x0000b240ff0477ac */ /* 0x000e220008000400 */
[----:B------:R-:W-:Y:S02]  /*2ad0*/  IADD3 R4, P0, PT, R5, UR8, RZ ;  /* 0x0000000805047c10 */ /* 0x000fe4000ff1e0ff */
[----:B------:R-:W-:Y:S02]  /*2ae0*/  IADD3 R3, PT, PT, R3, 0x80, RZ ;  /* 0x0000008003037810 */ /* 0x000fe40007ffe0ff */
[----:B------:R-:W-:Y:S01]  /*2af0*/  IADD3.X R5, PT, PT, RZ, UR9, RZ, P0, !PT ;  /* 0x00000009ff057c10 */ /* 0x000fe200087fe4ff */
[----:B0-----:R-:W-:Y:S01]  /*2b00*/  UPRMT UR4, UR4, 0x9910, URZ ;  /* 0x0000991004047896 */ /* 0x001fe200080000ff */
[----:B--2---:R-:W-:-:S05]  /*2b10*/  PRMT R9, R6, 0x9910, RZ ;  /* 0x0000991006097816 */ /* 0x004fca00000000ff */
[----:B------:R-:W-:-:S05]  /*2b20*/  IMAD R9, R9, UR4, RZ ;  /* 0x0000000409097c24 */ /* 0x000fca000f8e02ff */
[----:B------:R0:W-:Y:S02]  /*2b30*/  STG.E.U16 desc[UR6][R4.64], R9 ;  /* 0x0000000904007986 */ /* 0x0001e4000c101506 */
.L_x_10264:
[----:B------:R-:W-:-:S13]  /*2b40*/  ISETP.GE.AND P0, PT, R3, UR5, PT ;  /* 0x0000000503007c0c */ /* 0x000fda000bf06270 */
[----:B------:R-:W-:Y:S05]  /*2b50*/  @P0 BREAK.RELIABLE B1 ;  /* 0x0000000000010942 */ /* 0x000fea0003800100 */
[----:B------:R-:W-:Y:S05]  /*2b60*/  @P0 BRA `(.L_x_10266) ;  /* 0x0000001000dc0947 */ /* 0x000fea0003800000 */
[----:B------:R-:W-:Y:S05]  /*2b70*/  BSYNC.RELIABLE B1 ;  /* 0x0000000000017941 */ /* 0x000fea0003800100 */
.L_x_10263:
        /* <DEDUP_REMOVED lines=298> */
.L_x_10268:
        /* <DEDUP_REMOVED lines=12> */
.L_x_10266:
[----:B------:R-:W-:Y:S05]  /*3ee0*/  BSYNC.RECONVERGENT B0 ;  /* 0x0000000000007941 */ /* 0x000fea0003800200 */
.L_x_10262:
[----:B------:R-:W-:Y:S05]  /*3ef0*/  WARPSYNC.ALL ;  /* 0x0000000000007948 */ /* 0x000fea0003800000 */
[----:B------:R-:W-:-:S13]  /*3f00*/  ISETP.GE.AND P0, PT, R3, UR5, PT ;  /* 0x0000000503007c0c */ /* 0x000fda000bf06270 */
[----:B------:R-:W-:Y:S05]  /*3f10*/  @P0 EXIT ;  /* 0x000000000000094d */ /* 0x000fea0003800000 */
[----:B------:R-:W2:Y:S01]  /*3f20*/  LDCU.64 UR4, c[0x0][0x390] ;  /* 0x00007200ff0477ac */ /* 0x000ea20008000a00 */
[----:B01----:R-:W-:Y:S01]  /*3f30*/  MOV R4, RZ ;  /* 0x000000ff00047202 */ /* 0x003fe20000000f00 */
[----:B------:R-:W-:Y:S01]  /*3f40*/  IMAD.MOV.U32 R5, RZ, RZ, R3 ;  /* 0x000000ffff057224 */ /* 0x000fe200078e0003 */
[----:B------:R-:W-:Y:S01]  /*3f50*/  ISETP.NE.AND P0, PT, R2, RZ, PT ;  /* 0x000000ff0200720c */ /* 0x000fe20003f05270 */
[----:B------:R-:W0:Y:S01]  /*3f60*/  LDCU UR8, c[0x0][0x38c] ;  /* 0x00007180ff0877ac */ /* 0x000e220008000800 */
        /* <DEDUP_REMOVED lines=293> */
.L_x_10269:
[----:B------:R-:W0:Y:S02]  /*51c0*/  LDCU.128 UR8, c[0x0][0x580] ;  /* 0x0000b000ff0877ac */ /* 0x000e240008000c00 */
[----:B0-----:R-:W-:-:S04]  /*51d0*/  IADD3 R4, P0, PT, R2, UR10, RZ ;  /* 0x0000000a02047c10 */ /* 0x001fc8000ff1e0ff */
[----:B------:R-:W-:-:S05]  /*51e0*/  IADD3.X R5, PT, PT, RZ, UR11, RZ, P0, !PT ;  /* 0x0000000bff057c10 */ /* 0x000fca00087fe4ff */
[----:B------:R-:W2:Y:S01]  /*51f0*/  LDG.E.U16 R4, desc[UR6][R4.64] ;  /* 0x0000000604047981 */ /* 0x000ea2000c1e1500 */
[----:B------:R-:W0:Y:S01]  /*5200*/  LDCU.U16 UR4, c[0x0][0x592] ;  /* 0x0000b240ff0477ac */ /* 0x000e220008000400 */
[----:B------:R-:W-:-:S04]  /*5210*/  IADD3 R2, P0, PT, R3, UR8, RZ ;  /* 0x0000000803027c10 */ /* 0x000fc8000ff1e0ff */
[----:B------:R-:W-:Y:S01]  /*5220*/  IADD3.X R3, PT, PT, RZ, UR9, RZ, P0, !PT ;  /* 0x00000009ff037c10 */ /* 0x000fe200087fe4ff */
[----:B0-----:R-:W-:Y:S01]  /*5230*/  UPRMT UR4, UR4, 0x9910, URZ ;  /* 0x0000991004047896 */ /* 0x001fe200080000ff */
[----:B--2---:R-:W-:-:S05]  /*5240*/  PRMT R7, R4, 0x9910, RZ ;  /* 0x0000991004077816 */ /* 0x004fca00000000ff */
[----:B------:R-:W-:-:S05]  /*5250*/  IMAD R7, R7, UR4, RZ ;  /* 0x0000000407077c24 */ /* 0x000fca000f8e02ff */
[----:B------:R-:W-:Y:S01]  /*5260*/  STG.E.U16 desc[UR6][R2.64], R7 ;  /* 0x0000000702007986 */ /* 0x000fe2000c101506 */
[----:B------:R-:W-:Y:S05]  /*5270*/  EXIT ;  /* 0x000000000000794d */ /* 0x000fea0003800000 */
.L_x_10270:
        /* <DEDUP_REMOVED lines=16> */
.L_x_17239:


//--------------------- .text._ZN2at6native27unrolled_elementwise_kernelINS0_13AUnaryFunctorIsssNS0_15binary_internal10MulFunctorIsEEEESt5arrayIPcLm2EELi4E23TrivialOffsetCalculatorILi1EjESB_NS0_6memory15LoadWithoutCastENSC_16StoreWithoutCastEEEviT_T0_T2_T3_T4_T5_ --------------------------
	.section	.text._ZN2at6native27unrolled_elementwise_kernelINS0_13AUnaryFunctorIsssNS0_15binary_internal10MulFunctorIsEEEESt5arrayIPcLm2EELi4E23TrivialOffsetCalculatorILi1EjESB_NS0_6memory15LoadWithoutCastENSC_16StoreWithoutCastEEEviT_T0_T2_T3_T4_T5_,"ax",@progbits
	.align	128
        .global         _ZN2at6native27unrolled_elementwise_kernelINS0_13AUnaryFunctorIsssNS0_15binary_internal10MulFunctorIsEEEESt5arrayIPcLm2EELi4E23TrivialOffsetCalculatorILi1EjESB_NS0_6memory15LoadWithoutCastENSC_16StoreWithoutCastEEEviT_T0_T2_T3_T4_T5_
        .type           _ZN2at6native27unrolled_elementwise_kernelINS0_13AUnaryFunctorIsssNS0_15binary_internal10MulFunctorIsEEEESt5arrayIPcLm2EELi4E23TrivialOffsetCalculatorILi1EjESB_NS0_6memory15LoadWithoutCastENSC_16StoreWithoutCastEEEviT_T0_T2_T3_T4_T5_,@function
        .size           _ZN2at6native27unrolled_elementwise_kernelINS0_13AUnaryFunctorIsssNS0_15binary_internal10MulFunctorIsEEEESt5arrayIPcLm2EELi4E23TrivialOffsetCalculatorILi1EjESB_NS0_6memory15LoadWithoutCastENSC_16StoreWithoutCastEEEviT_T0_T2_T3_T4_T5_,(.L_x_17240 - _ZN2at6native27unrolled_elementwise_kernelINS0_13AUnaryFunctorIsssNS0_15binary_internal10MulFunctorIsEEEESt5arrayIPcLm2EELi4E23TrivialOffsetCalculatorILi1EjESB_NS0_6memory15LoadWithoutCastENSC_16StoreWithoutCastEEEviT_T0_T2_T3_T4_T5_)
        .other          _ZN2at6native27unrolled_elementwise_kernelINS0_13AUnaryFunctorIsssNS0_15binary_internal10MulFunctorIsEEEESt5arrayIPcLm2EELi4E23TrivialOffsetCalculatorILi1EjESB_NS0_6memory15LoadWithoutCastENSC_16StoreWithoutCastEEEviT_T0_T2_T3_T4_T5_,@"STO_CUDA_ENTRY STV_DEFAULT"
_ZN2at6native27unrolled_elementwise_kernelINS0_13AUnaryFunctorIsssNS0_15binary_internal10MulFunctorIsEEEESt5arrayIPcLm2EELi4E23TrivialOffsetCalculatorILi1EjESB_NS0_6memory15LoadWithoutCastENSC_16StoreWithoutCastEEEviT_T0_T2_T3_T4_T5_:
.text._ZN2at6native27unrolled_elementwise_kernelINS0_13AUnaryFunctorIsssNS0_15binary_internal10MulFunctorIsEEEESt5arrayIPcLm2EELi4E23TrivialOffsetCalculatorILi1EjESB_NS0_6memory15LoadWithoutCastENSC_16StoreWithoutCastEEEviT_T0_T2_T3_T4_T5_:
[----:B------:R-:W-:Y:S01]  /*0000*/  LDC R1, c[0x0][0x37c] ;  /* 0x0000df00ff017b82 */ /* 0x000fe20000000800 */
[----:B------:R-:W0:Y:S07]  /*0010*/  S2R R0, SR_CTAID.X ;  /* 0x0000000000007919 */ /* 0x000e2e0000002500 */
[----:B------:R-:W0:Y:S01]  /*0020*/  LDC R3, c[0x0][0x380] ;  /* 0x0000e000ff037b82 */ /* 0x000e220000000800 */
[----:B------:R-:W1:Y:S01]  /*0030*/  LDCU.64 UR6, c[0x0][0x358] ;  /* 0x00006b00ff0677ac */ /* 0x000e620008000a00 */
[----:B------:R-:W-:Y:S01]  /*0040*/  PRMT R12, RZ, 0x7610, R12 ;  /* 0x00007610ff0c7816 */ /* 0x000fe2000000000c */
[----:B------:R-:W2:Y:S01]  /*0050*/  S2R R13, SR_TID.X ;  /* 0x00000000000d7919 */ /* 0x000ea20000002100 */
[----:B------:R-:W-:Y:S01]  /*0060*/  PRMT R14, RZ, 0x7610, R14 ;  /* 0x00007610ff0e7816 */ /* 0x000fe2000000000e */
        /* <DEDUP_REMOVED lines=12> */
[----:B------:R-:W-:-:S04]  /*0130*/  PRMT R15, RZ, 0x7610, R15 ;  /* 0x00007610ff0f7816 */ /* 0x000fc8000000000f */
[----:B-1----:R-:W3:Y:S07]  /*0140*/  @!P0 LDG.E.U16 R12, desc[UR6][R4.64] ;  /* 0x00000006040c8981 */ /* 0x002eee000c1e1500 */
[----:B------:R-:W-:Y:S01]  /*0150*/  @!P3 LEA R19, R0, R13, 0x9 ;  /* 0x0000000d0013b211 */ /* 0x000fe200078e48ff */
[----:B------:R-:W-:Y:S01]  /*0160*/  @!P3 VIADD R13, R13, 0x80 ;  /* 0x000000800d0db836 */ /* 0x000fe20000000000 */
[----:B------:R-:W0:Y:S04]  /*0170*/  @!P3 LDC.64 R10, c[0x0][0x390] ;  /* 0x0000e400ff0abb82 */ /* 0x000e280000000a00 */
[----:B------:R-:W-:Y:S01]  /*0180*/  ISETP.GE.AND P2, PT, R13, R2, PT ;  /* 0x000000020d00720c */ /* 0x000fe20003f46270 */
[----:B--2---:R-:W-:-:S12]  /*0190*/  @!P1 IMAD.WIDE.U32 R8, R17, 0x2, R8 ;  /* 0x0000000211089825 */ /* 0x004fd800078e0008 */
[----:B------:R-:W1:Y:S01]  /*01a0*/  @!P2 LDC.64 R6, c[0x0][0x390] ;  /* 0x0000e400ff06ab82 */ /* 0x000e620000000a00 */
[----:B------:R-:W-:Y:S02]  /*01b0*/  @!P2 IMAD R13, R0, 0x200, R13 ;  /* 0x00000200000da824 */ /* 0x000fe400078e020d */
[----:B0-----:R-:W-:-:S05]  /*01c0*/  @!P3 IMAD.WIDE.U32 R10, R19, 0x2, R10 ;  /* 0x00000002130ab825 */ /* 0x001fca00078e000a */
[----:B------:R-:W2:Y:S01]  /*01d0*/  @!P3 LDG.E.U16 R14, desc[UR6][R10.64] ;  /* 0x000000060a0eb981 */ /* 0x000ea2000c1e1500 */
[----:B-1----:R-:W-:Y:S01]  /*01e0*/  @!P2 IMAD.WIDE.U32 R6, R13, 0x2, R6 ;  /* 0x000000020d06a825 */ /* 0x002fe200078e0006 */
[----:B------:R-:W-:-:S04]  /*01f0*/  PRMT R13, RZ, 0x7610, R13 ;  /* 0x00007610ff0d7816 */ /* 0x000fc8000000000d */
[----:B------:R-:W4:Y:S04]  /*0200*/  @!P2 LDG.E.U16 R15, desc[UR6][R6.64] ;  /* 0x00000006060fa981 */ /* 0x000f28000c1e1500 */
[----:B------:R0:W5:Y:S01]  /*0210*/  @!P1 LDG.E.U16 R13, desc[UR6][R8.64] ;  /* 0x00000006080d9981 */ /* 0x000162000c1e1500 */
[----:B------:R-:W1:Y:S01]  /*0220*/  LDCU.U16 UR4, c[0x0][0x386] ;  /* 0x000070c0ff0477ac */ /* 0x000e620008000400 */
[----:B------:R-:W-:Y:S01]  /*0230*/  ISETP.GE.AND P0, PT, R3, R2, PT ;  /* 0x000000020300720c */ /* 0x000fe20003f06270 */
[----:B------:R-:W-:Y:S04]  /*0240*/  BSSY.RECONVERGENT B0, `(.L_x_10271) ;  /* 0x0000020000007945 */ /* 0x000fe80003800200 */
[----:B------:R-:W-:Y:S01]  /*0250*/  BSSY.RELIABLE B1, `(.L_x_10272) ;  /* 0x0000018000017945 */ /* 0x000fe20003800100 */
[----:B-1----:R-:W-:Y:S01]  /*0260*/  UPRMT UR4, UR4, 0x9910, URZ ;  /* 0x0000991004047896 */ /* 0x002fe200080000ff */
[----:B---3--:R-:W-:-:S05]  /*0270*/  PRMT R4, R12, 0x9910, RZ ;  /* 0x000099100c047816 */ /* 0x008fca00000000ff */
[----:B0-----:R-:W-:Y:S01]  /*0280*/  IMAD R9, R4, UR4, RZ ;  /* 0x0000000404097c24 */ /* 0x001fe2000f8e02ff */
[----:B--2---:R-:W-:Y:S02]  /*0290*/  PRMT R6, R14, 0x9910, RZ ;  /* 0x000099100e067816 */ /* 0x004fe400000000ff */
[----:B----4-:R-:W-:Y:S02]  /*02a0*/  PRMT R7, R15, 0x9910, RZ ;  /* 0x000099100f077816 */ /* 0x010fe400000000ff */
[----:B-----5:R-:W-:Y:S01]  /*02b0*/  PRMT R5, R13, 0x9910, RZ ;  /* 0x000099100d057816 */ /* 0x020fe200000000ff */
[----:B------:R-:W-:Y:S02]  /*02c0*/  IMAD R13, R6, UR4, RZ ;  /* 0x00000004060d7c24 */ /* 0x000fe4000f8e02ff */
[----:B------:R-:W-:Y:S02]  /*02d0*/  IMAD R7, R7, UR4, RZ ;  /* 0x0000000407077c24 */ /* 0x000fe4000f8e02ff */
[----:B------:R-:W-:Y:S01]  /*02e0*/  IMAD R11, R5, UR4, RZ ;  /* 0x00000004050b7c24 */ /* 0x000fe2000f8e02ff */
[----:B------:R-:W-:Y:S06]  /*02f0*/  @P0 BRA `(.L_x_10273) ;  /* 0x0000000000340947 */ /* 0x000fec0003800000 */
[----:B------:R-:W0:Y:S01]  /*0300*/  LDC.64 R4, c[0x0][0x388] ;  /* 0x0000e200ff047b82 */ /* 0x000e220000000a00 */
[----:B------:R-:W-:Y:S01]  /*0310*/  LEA R15, R0, R3, 0x9 ;  /* 0x00000003000f7211 */ /* 0x000fe200078e48ff */
[----:B------:R-:W-:-:S05]  /*0320*/  VIADD R3, R3, 0x80 ;  /* 0x0000008003037836 */ /* 0x000fca0000000000 */
[----:B------:R-:W-:-:S13]  /*0330*/  ISETP.GE.AND P0, PT, R3, R2, PT ;  /* 0x000000020300720c */ /* 0x000fda0003f06270 */
[----:B------:R-:W-:Y:S05]  /*0340*/  @P0 BREAK.RELIABLE B1 ;  /* 0x0000000000010942 */ /* 0x000fea0003800100 */
[----:B0-----:R-:W-:-:S05]  /*0350*/  IMAD.WIDE.U32 R4, R15, 0x2, R4 ;  /* 0x000000020f047825 */ /* 0x001fca00078e0004 */
[----:B------:R0:W-:Y:S01]  /*0360*/  STG.E.U16 desc[UR6][R4.64], R9 ;  /* 0x0000000904007986 */ /* 0x0001e2000c101506 */
[----:B------:R-:W-:Y:S05]  /*0370*/  @P0 BRA `(.L_x_10274) ;  /* 0x0000000000300947 */ /* 0x000fea0003800000 */
[----:B0-----:R-:W0:Y:S01]  /*0380*/  LDC.64 R4, c[0x0][0x388] ;  /* 0x0000e200ff047b82 */ /* 0x001e220000000a00 */
[----:B------:R-:W-:Y:S01]  /*0390*/  LEA R9, R0, R3, 0x9 ;  /* 0x0000000300097211 */ /* 0x000fe200078e48ff */
[----:B------:R-:W-:-:S04]  /*03a0*/  VIADD R3, R3, 0x80 ;  /* 0x0000008003037836 */ /* 0x000fc80000000000 */
[----:B0-----:R-:W-:-:S05]  /*03b0*/  IMAD.WIDE.U32 R4, R9, 0x2, R4 ;  /* 0x0000000209047825 */ /* 0x001fca00078e0004 */
[----:B------:R0:W-:Y:S02]  /*03c0*/  STG.E.U16 desc[UR6][R4.64], R11 ;  /* 0x0000000b04007986 */ /* 0x0001e4000c101506 */
.L_x_10273:
[----:B------:R-:W-:Y:S05]  /*03d0*/  BSYNC.RELIABLE B1 ;  /* 0x0000000000017941 */ /* 0x000fea0003800100 */
.L_x_10272:
[----:B------:R-:W-:-:S13]  /*03e0*/  ISETP.GE.AND P0, PT, R3, R2, PT ;  /* 0x000000020300720c */ /* 0x000fda0003f06270 */
[----:B0-----:R-:W0:Y:S01]  /*03f0*/  @!P0 LDC.64 R4, c[0x0][0x388] ;  /* 0x0000e200ff048b82 */ /* 0x001e220000000a00 */
[----:B------:R-:W-:Y:S01]  /*0400*/  @!P0 LEA R9, R0, R3, 0x9 ;  /* 0x0000000300098211 */ /* 0x000fe200078e48ff */
[----:B------:R-:W-:-:S04]  /*0410*/  @!P0 VIADD R3, R3, 0x80 ;  /* 0x0000008003038836 */ /* 0x000fc80000000000 */
[----:B0-----:R-:W-:-:S05]  /*0420*/  @!P0 IMAD.WIDE.U32 R4, R9, 0x2, R4 ;  /* 0x0000000209048825 */ /* 0x001fca00078e0004 */
[----:B------:R1:W-:Y:S02]  /*0430*/  @!P0 STG.E.U16 desc[UR6][R4.64], R13 ;  /* 0x0000000d04008986 */ /* 0x0003e4000c101506 */
.L_x_10274:
[----:B------:R-:W-:Y:S05]  /*0440*/  BSYNC.RECONVERGENT B0 ;  /* 0x0000000000007941 */ /* 0x000fea0003800200 */
.L_x_10271:
[----:B------:R-:W-:Y:S05]  /*0450*/  WARPSYNC.ALL ;  /* 0x0000000000007948 */ /* 0x000fea0003800000 */
[----:B------:R-:W-:-:S13]  /*0460*/  ISETP.GE.AND P0, PT, R3, R2, PT ;  /* 0x000000020300720c */ /* 0x000fda0003f06270 */
[----:B------:R-:W-:Y:S05]  /*0470*/  @P0 EXIT ;  /* 0x000000000000094d */ /* 0x000fea0003800000 */
[----:B01----:R-:W0:Y:S01]  /*0480*/  LDC.64 R4, c[0x0][0x388] ;  /* 0x0000e200ff047b82 */ /* 0x003e220000000a00 */
[----:B------:R-:W-:-:S05]  /*0490*/  LEA R3, R0, R3, 0x9 ;  /* 0x0000000300037211 */ /* 0x000fca00078e48ff */
[----:B0-----:R-:W-:-:S05]  /*04a0*/  IMAD.WIDE.U32 R2, R3, 0x2, R4 ;  /* 0x0000000203027825 */ /* 0x001fca00078e0004 */
[----:B------:R-:W-:Y:S01]  /*04b0*/  STG.E.U16 desc[UR6][R2.64], R7 ;  /* 0x0000000702007986 */ /* 0x000fe2000c101506 */
[----:B------:R-:W-:Y:S05]  /*04c0*/  EXIT ;  /* 0x000000000000794d */ /* 0x000fea0003800000 */
.L_x_10275:
        /* <DEDUP_REMOVED lines=11> */
.L_x_17240:


//--------------------- .text._ZN2at6native29vectorized_elementwise_kernelILi2ENS0_13AUnaryFunctorIsssNS0_15binary_internal10MulFunctorIsEEEESt5arrayIPcLm2EEEEviT0_T1_ --------------------------
	.section	.text._ZN2at6native29vectorized_elementwise_kernelILi2ENS0_13AUnaryFunctorIsssNS0_15binary_internal10MulFunctorIsEEEESt5arrayIPcLm2EEEEviT0_T1_,"ax",@progbits
	.align	128
        .global         _ZN2at6native29vectorized_elementwise_kernelILi2ENS0_13AUnaryFunctorIsssNS0_15binary_internal10MulFunctorIsEEEESt5arrayIPcLm2EEEEviT0_T1_
        .type           _ZN2at6native29vectorized_elementwise_kernelILi2ENS0_13AUnaryFunctorIsssNS0_15binary_internal10MulFunctorIsEEEESt5arrayIPcLm2EEEEviT0_T1_,@function
        .size           _ZN2at6native29vectorized_elementwise_kernelILi2ENS0_13AUnaryFunctorIsssNS0_15binary_internal10MulFunctorIsEEEESt5arrayIPcLm2EEEEviT0_T1_,(.L_x_17241 - _ZN2at6native29vectorized_elementwise_kernelILi2ENS0_13AUnaryFunctorIsssNS0_15binary_internal10MulFunctorIsEEEESt5arrayIPcLm2EEEEviT0_T1_)
        .other          _ZN2at6native29vectorized_elementwise_kernelILi2ENS0_13AUnaryFunctorIsssNS0_15binary_internal10MulFunctorIsEEEESt5arrayIPcLm2EEEEviT0_T1_,@"STO_CUDA_ENTRY STV_DEFAULT"
_ZN2at6native29vectorized_elementwise_kernelILi2ENS0_13AUnaryFunctorIsssNS0_15binary_internal10MulFunctorIsEEEESt5arrayIPcLm2EEEEviT0_T1_:
.text._ZN2at6native29vectorized_elementwise_kernelILi2ENS0_13AUnaryFunctorIsssNS0_15binary_internal10MulFunctorIsEEEESt5arrayIPcLm2EEEEviT0_T1_:
        /* <DEDUP_REMOVED lines=17> */
[----:B------:R-:W1:Y:S01]  /*0110*/  @!P5 LDC.64 R12, c[0x0][0x390] ;  /* 0x0000e400ff0cdb82 */ /* 0x000e620000000a00 */
[----:B------:R-:W-:-:S05]  /*0120*/  @!P5 VIADD R25, R25, 0x80 ;  /* 0x000000801919d836 */ /* 0x000fca0000000000 */
[----:B------:R-:W-:Y:S01]  /*0130*/  ISETP.GE.U32.AND P4, PT, R25, R16, PT ;  /* 0x000000101900720c */ /* 0x000fe20003f86070 */
[----:B0-----:R-:W-:-:S05]  /*0140*/  @!P6 IMAD.WIDE.U32 R2, R5, 0x2, R2 ;  /* 0x000000020502e825 */ /* 0x001fca00078e0002 */
[----:B------:R0:W2:Y:S07]  /*0150*/  @!P6 LDG.E.U16 R18, desc[UR6][R2.64] ;  /* 0x000000060212e981 */ /* 0x0000ae000c1e1500 */
        /* <DEDUP_REMOVED lines=13> */
[----:B------:R-:W-:Y:S01]  /*0230*/  @!P1 VIADD R25, R25, 0x80 ;  /* 0x0000008019199836 */ /* 0x000fe20000000000 */
[----:B------:R-:W5:Y:S04]  /*0240*/  @!P1 LDC.64 R4, c[0x0][0x390] ;  /* 0x0000e400ff049b82 */ /* 0x000f680000000a00 */
[----:B------:R-:W-:-:S13]  /*0250*/  ISETP.GE.U32.AND P0, PT, R25, R16, PT ;  /* 0x000000101900720c */ /* 0x000fda0003f06070 */
[----:B------:R-:W-:Y:S01]  /*0260*/  @!P0 IADD3 R19, PT, PT, R0, R25, RZ ;  /* 0x0000001900138210 */ /* 0x000fe20007ffe0ff */
[----:B------:R-:W-:Y:S01]  /*0270*/  @!P0 VIADD R25, R25, 0x80 ;  /* 0x0000008019198836 */ /* 0x000fe20000000000 */
[----:B------:R-:W4:Y:S04]  /*0280*/  @!P0 LDC.64 R6, c[0x0][0x390] ;  /* 0x0000e400ff068b82 */ /* 0x000f280000000a00 */
[----:B------:R-:W-:-:S13]  /*0290*/  ISETP.GE.U32.AND P6, PT, R25, R16, PT ;  /* 0x000000101900720c */ /* 0x000fda0003fc6070 */
[----:B------:R-:W4:Y:S01]  /*02a0*/  @!P6 LDC.64 R8, c[0x0][0x390] ;  /* 0x0000e400ff08eb82 */ /* 0x000f220000000a00 */
[----:B-1----:R-:W-:Y:S01]  /*02b0*/  @!P5 IMAD.WIDE.U32 R12, R20, 0x2, R12 ;  /* 0x00000002140cd825 */ /* 0x002fe200078e000c */
[----:B------:R-:W-:Y:S02]  /*02c0*/  PRMT R20, RZ, 0x7610, R20 ;  /* 0x00007610ff147816 */ /* 0x000fe40000000014 */
[----:B------:R-:W-:Y:S01]  /*02d0*/  PRMT R22, RZ, 0x7610, R22 ;  /* 0x00007610ff167816 */ /* 0x000fe20000000016 */
[----:B---3--:R-:W-:Y:S01]  /*02e0*/  @!P4 IMAD.WIDE.U32 R14, R29, 0x2, R14 ;  /* 0x000000021d0ec825 */ /* 0x008fe200078e000e */
[----:B------:R-:W-:Y:S02]  /*02f0*/  PRMT R24, RZ, 0x7610, R24 ;  /* 0x00007610ff187816 */ /* 0x000fe40000000018 */
[----:B------:R1:W3:Y:S01]  /*0300*/  @!P5 LDG.E.U16 R20, desc[UR6][R12.64] ;  /* 0x000000060c14d981 */ /* 0x0002e2000c1e1500 */
[----:B------:R-:W-:Y:S02]  /*0310*/  @!P6 IMAD.IADD R25, R0, 0x1, R25 ;  /* 0x000000010019e824 */ /* 0x000fe400078e0219 */
[----:B0-----:R-:W-:Y:S01]  /*0320*/  @!P2 IMAD.WIDE.U32 R2, R23, 0x2, R2 ;  /* 0x000000021702a825 */ /* 0x001fe200078e0002 */
[----:B------:R-:W3:Y:S01]  /*0330*/  @!P4 LDG.E.U16 R22, desc[UR6][R14.64] ;  /* 0x000000060e16c981 */ /* 0x000ee2000c1e1500 */
[----:B------:R-:W-:-:S02]  /*0340*/  PRMT R23, RZ, 0x7610, R23 ;  /* 0x00007610ff177816 */ /* 0x000fc40000000017 */
[----:B-----5:R-:W-:Y:S01]  /*0350*/  @!P1 IMAD.WIDE.U32 R4, R21, 0x2, R4 ;  /* 0x0000000215049825 */ /* 0x020fe200078e0004 */
[----:B------:R-:W-:Y:S02]  /*0360*/  PRMT R21, RZ, 0x7610, R21 ;  /* 0x00007610ff157816 */ /* 0x000fe40000000015 */
[----:B-1----:R-:W-:Y:S01]  /*0370*/  PRMT R12, RZ, 0x7610, R12 ;  /* 0x00007610ff0c7816 */ /* 0x002fe2000000000c */
[----:B----4-:R-:W-:Y:S01]  /*0380*/  @!P0 IMAD.WIDE.U32 R6, R19, 0x2, R6 ;  /* 0x0000000213068825 */ /* 0x010fe200078e0006 */
[----:B------:R-:W-:Y:S01]  /*0390*/  PRMT R19, RZ, 0x7610, R19 ;  /* 0x00007610ff137816 */ /* 0x000fe20000000013 */
[----:B------:R-:W4:Y:S02]  /*03a0*/  @!P2 LDG.E.U16 R23, desc[UR6][R2.64] ;  /* 0x000000060217a981 */ /* 0x000f24000c1e1500 */
[----:B------:R-:W-:Y:S02]  /*03b0*/  @!P3 IMAD.WIDE.U32 R10, R27, 0x2, R10 ;  /* 0x000000021b0ab825 */ /* 0x000fe400078e000a */
[----:B------:R-:W5:Y:S02]  /*03c0*/  @!P1 LDG.E.U16 R21, desc[UR6][R4.64] ;  /* 0x0000000604159981 */ /* 0x000f64000c1e1500 */
[----:B------:R-:W-:-:S02]  /*03d0*/  @!P6 IMAD.WIDE.U32 R8, R25, 0x2, R8 ;  /* 0x000000021908e825 */ /* 0x000fc400078e0008 */
[----:B------:R2:W5:Y:S04]  /*03e0*/  @!P3 LDG.E.U16 R24, desc[UR6][R10.64] ;  /* 0x000000060a18b981 */ /* 0x000568000c1e1500 */
[----:B------:R-:W5:Y:S04]  /*03f0*/  @!P0 LDG.E.U16 R19, desc[UR6][R6.64] ;  /* 0x0000000606138981 */ /* 0x000f68000c1e1500 */
[----:B------:R0:W5:Y:S01]  /*0400*/  @!P6 LDG.E.U16 R12, desc[UR6][R8.64] ;  /* 0x00000006080ce981 */ /* 0x000162000c1e1500 */
[----:B------:R-:W1:Y:S01]  /*0410*/  LDCU.U16 UR4, c[0x0][0x386] ;  /* 0x000070c0ff0477ac */ /* 0x000e620008000400 */
[----:B------:R-:W-:Y:S01]  /*0420*/  ISETP.GE.U32.AND P0, PT, R17, R16, PT ;  /* 0x000000101100720c */ /* 0x000fe20003f06070 */
[----:B------:R-:W-:Y:S04]  /*0430*/  BSSY.RECONVERGENT B0, `(.L_x_10277) ;  /* 0x0000044000007945 */ /* 0x000fe80003800200 */
[----:B------:R-:W-:Y:S01]  /*0440*/  BSSY.RELIABLE B1, `(.L_x_10278) ;  /* 0x000003c000017945 */ /* 0x000fe20003800100 */
[----:B-1----:R-:W-:Y:S01]  /*0450*/  UPRMT UR4, UR4, 0x9910, URZ ;  /* 0x0000991004047896 */ /* 0x002fe200080000ff */
[----:B--2---:R-:W-:-:S05]  /*0460*/  PRMT R10, R18, 0x9910, RZ ;  /* 0x00009910120a7816 */ /* 0x004fca00000000ff */
[----:B0-----:R-:W-:Y:S01]  /*0470*/  IMAD R9, R10, UR4, RZ ;  /* 0x000000040a097c24 */ /* 0x001fe2000f8e02ff */
[----:B---3--:R-:W-:Y:S02]  /*0480*/  PRMT R2, R20, 0x9910, RZ ;  /* 0x0000991014027816 */ /* 0x008fe400000000ff */
[----:B------:R-:W-:-:S03]  /*0490*/  PRMT R3, R22, 0x9910, RZ ;  /* 0x0000991016037816 */ /* 0x000fc600000000ff */
[----:B------:R-:W-:Y:S02]  /*04a0*/  IMAD R8, R2, UR4, RZ ;  /* 0x0000000402087c24 */ /* 0x000fe4000f8e02ff */
[----:B------:R-:W-:Y:S01]  /*04b0*/  IMAD R6, R3, UR4, RZ ;  /* 0x0000000403067c24 */ /* 0x000fe2000f8e02ff */
[----:B----4-:R-:W-:Y:S02]  /*04c0*/  PRMT R5, R23, 0x9910, RZ ;  /* 0x0000991017057816 */ /* 0x010fe400000000ff */
[----:B-----5:R-:W-:Y:S02]  /*04d0*/  PRMT R3, R21, 0x9910, RZ ;  /* 0x0000991015037816 */ /* 0x020fe400000000ff */
[----:B------:R-:W-:Y:S02]  /*04e0*/  PRMT R7, R24, 0x9910, RZ ;  /* 0x0000991018077816 */ /* 0x000fe400000000ff */
[----:B------:R-:W-:Y:S02]  /*04f0*/  PRMT R4, R19, 0x9910, RZ ;  /* 0x0000991013047816 */ /* 0x000fe400000000ff */
[----:B------:R-:W-:Y:S01]  /*0500*/  PRMT R2, R12, 0x9910, RZ ;  /* 0x000099100c027816 */ /* 0x000fe200000000ff */
[----:B------:R-:W-:-:S02]  /*0510*/  IMAD R7, R7, UR4, RZ ;  /* 0x0000000407077c24 */ /* 0x000fc4000f8e02ff */
[----:B------:R-:W-:Y:S02]  /*0520*/  IMAD R5, R5, UR4, RZ ;  /* 0x0000000405057c24 */ /* 0x000fe4000f8e02ff */
[----:B------:R-:W-:Y:S02]  /*0530*/  IMAD R3, R3, UR4, RZ ;  /* 0x0000000403037c24 */ /* 0x000fe4000f8e02ff */
[----:B------:R-:W-:Y:S02]  /*0540*/  IMAD R4, R4, UR4, RZ ;  /* 0x0000000404047c24 */ /* 0x000fe4000f8e02ff */
[----:B------:R-:W-:Y:S01]  /*0550*/  IMAD R2, R2, UR4, RZ ;  /* 0x0000000402027c24 */ /* 0x000fe2000f8e02ff */
[----:B------:R-:W-:Y:S06]  /*0560*/  @P0 BRA `(.L_x_10279) ;  /* 0x0000000000300947 */ /* 0x000fec0003800000 */
        /* <DEDUP_REMOVED lines=8> */
[----:B------:R-:W-:Y:S01]  /*05f0*/  IMAD.IADD R9, R0, 0x1, R17 ;  /* 0x0000000100097824 */ /* 0x000fe200078e0211 */
[----:B------:R-:W-:-:S03]  /*0600*/  IADD3 R17, PT, PT, R17, 0x80, RZ ;  /* 0x0000008011117810 */ /* 0x000fc60007ffe0ff */
[----:B0-----:R-:W-:-:S05]  /*0610*/  IMAD.WIDE.U32 R10, R9, 0x2, R10 ;  /* 0x00000002090a7825 */ /* 0x001fca00078e000a */
[----:B------:R0:W-:Y:S02]  /*0620*/  STG.E.U16 desc[UR6][R10.64], R8 ;  /* 0x000000080a007986 */ /* 0x0001e4000c101506 */
.L_x_10279:
[----:B------:R-:W-:-:S13]  /*0630*/  ISETP.GE.U32.AND P0, PT, R17, R16, PT ;  /* 0x000000101100720c */ /* 0x000fda0003f06070 */
[----:B------:R-:W-:Y:S05]  /*0640*/  @P0 BRA `(.L_x_10281) ;  /* 0x0000000000300947 */ /* 0x000fea0003800000 */
[----:B0-----:R-:W0:Y:S01]  /*0650*/  LDC.64 R8, c[0x0][0x388] ;  /* 0x0000e200ff087b82 */ /* 0x001e220000000a00 */
[----:B------:R-:W-:Y:S02]  /*0660*/  IMAD.IADD R11, R0, 0x1, R17 ;  /* 0x00000001000b7824 */ /* 0x000fe400078e0211 */
[----:B------:R-:W-:Y:S02]  /*0670*/  VIADD R17, R17, 0x80 ;  /* 0x0000008011117836 */ /* 0x000fe40000000000 */
[----:B0-----:R-:W-:-:S05]  /*0680*/  IMAD.WIDE.U32 R8, R11, 0x2, R8 ;  /* 0x000000020b087825 */ /* 0x001fca00078e0008 */
[----:B------:R1:W-:Y:S02]  /*0690*/  STG.E.U16 desc[UR6][R8.64], R6 ;  /* 0x0000000608007986 */ /* 0x0003e4000c101506 */
.L_x_10280:
[----:B------:R-:W-:-:S13]  /*06a0*/  ISETP.GE.U32.AND P0, PT, R17, R16, PT ;  /* 0x000000101100720c */ /* 0x000fda0003f06070 */
[----:B------:R-:W-:Y:S05]  /*06b0*/  @P0 BRA `(.L_x_10282) ;  /* 0x0000000000300947 */ /* 0x000fea0003800000 */
[----:B01----:R-:W0:Y:S01]  /*06c0*/  LDC.64 R8, c[0x0][0x388] ;  /* 0x0000e200ff087b82 */ /* 0x003e220000000a00 */
[----:B------:R-:W-:Y:S01]  /*06d0*/  IADD3 R11, PT, PT, R0, R17, RZ ;  /* 0x00000011000b7210 */ /* 0x000fe20007ffe0ff */
[----:B------:R-:W-:-:S04]  /*06e0*/  VIADD R17, R17, 0x80 ;  /* 0x0000008011117836 */ /* 0x000fc80000000000 */
[----:B0-----:R-:W-:-:S05]  /*06f0*/  IMAD.WIDE.U32 R8, R11, 0x2, R8 ;  /* 0x000000020b087825 */ /* 0x001fca00078e0008 */
[----:B------:R1:W-:Y:S02]  /*0700*/  STG.E.U16 desc[UR6][R8.64], R7 ;  /* 0x0000000708007986 */ /* 0x0003e4000c101506 */
.L_x_10281:
[----:B------:R-:W-:-:S13]  /*0710*/  ISETP.GE.U32.AND P0, PT, R17, R16, PT ;  /* 0x000000101100720c */ /* 0x000fda0003f06070 */
[----:B------:R-:W-:Y:S05]  /*0720*/  @P0 BRA `(.L_x_10283) ;  /* 0x0000000000340947 */ /* 0x000fea0003800000 */
[----:B-1----:R-:W1:Y:S01]  /*0730*/  LDC.64 R6, c[0x0][0x388] ;  /* 0x0000e200ff067b82 */ /* 0x002e620000000a00 */
[----:B------:R-:W-:Y:S01]  /*0740*/  IADD3 R9, PT, PT, R0, R17, RZ ;  /* 0x0000001100097210 */ /* 0x000fe20007ffe0ff */
[----:B------:R-:W-:-:S04]  /*0750*/  VIADD R17, R17, 0x80 ;  /* 0x0000008011117836 */ /* 0x000fc80000000000 */
[----:B-1----:R-:W-:-:S05]  /*0760*/  IMAD.WIDE.U32 R6, R9, 0x2, R6 ;  /* 0x0000000209067825 */ /* 0x002fca00078e0006 */
[----:B------:R2:W-:Y:S02]  /*0770*/  STG.E.U16 desc[UR6][R6.64], R5 ;  /* 0x0000000506007986 */ /* 0x0005e4000c101506 */
.L_x_10282:
[----:B------:R-:W-:-:S13]  /*0780*/  ISETP.GE.U32.AND P0, PT, R17, R16, PT ;  /* 0x000000101100720c */ /* 0x000fda0003f06070 */
[----:B------:R-:W-:Y:S05]  /*0790*/  @P0 BREAK.RELIABLE B1 ;  /* 0x0000000000010942 */ /* 0x000fea0003800100 */
[----:B------:R-:W-:Y:S05]  /*07a0*/  @P0 BRA `(.L_x_10284) ;  /* 0x0000000000300947 */ /* 0x000fea0003800000 */
[----:B-12---:R-:W1:Y:S01]  /*07b0*/  LDC.64 R6, c[0x0][0x388] ;  /* 0x0000e200ff067b82 */ /* 0x006e620000000a00 */
[----:B------:R-:W-:Y:S01]  /*07c0*/  IADD3 R5, PT, PT, R0, R17, RZ ;  /* 0x0000001100057210 */ /* 0x000fe20007ffe0ff */
[----:B------:R-:W-:-:S04]  /*07d0*/  VIADD R17, R17, 0x80 ;  /* 0x0000008011117836 */ /* 0x000fc80000000000 */
[----:B-1----:R-:W-:-:S05]  /*07e0*/  IMAD.WIDE.U32 R6, R5, 0x2, R6 ;  /* 0x0000000205067825 */ /* 0x002fca00078e0006 */
[----:B------:R2:W-:Y:S02]  /*07f0*/  STG.E.U16 desc[UR6][R6.64], R3 ;  /* 0x0000000306007986 */ /* 0x0005e4000c101506 */
.L_x_10283:
[----:B------:R-:W-:Y:S05]  /*0800*/  BSYNC.RELIABLE B1 ;  /* 0x0000000000017941 */ /* 0x000fea0003800100 */
.L_x_10278:
[----:B------:R-:W-:-:S13]  /*0810*/  ISETP.GE.U32.AND P0, PT, R17, R16, PT ;  /* 0x000000101100720c */ /* 0x000fda0003f06070 */
[----:B-12---:R-:W1:Y:S01]  /*0820*/  @!P0 LDC.64 R6, c[0x0][0x388] ;  /* 0x0000e200ff068b82 */ /* 0x006e620000000a00 */
[----:B------:R-:W-:Y:S01]  /*0830*/  @!P0 IADD3 R3, PT, PT, R0, R17, RZ ;  /* 0x0000001100038210 */ /* 0x000fe20007ffe0ff */
[----:B------:R-:W-:-:S04]  /*0840*/  @!P0 VIADD R17, R17, 0x80 ;  /* 0x0000008011118836 */ /* 0x000fc80000000000 */
[----:B-1----:R-:W-:-:S05]  /*0850*/  @!P0 IMAD.WIDE.U32 R6, R3, 0x2, R6 ;  /* 0x0000000203068825 */ /* 0x002fca00078e0006 */
[----:B------:R3:W-:Y:S02]  /*0860*/  @!P0 STG.E.U16 desc[UR6][R6.64], R4 ;  /* 0x0000000406008986 */ /* 0x0007e4000c101506 */
.L_x_10284:
[----:B------:R-:W-:Y:S05]  /*0870*/  BSYNC.RECONVERGENT B0 ;  /* 0x0000000000007941 */ /* 0x000fea0003800200 */
.L_x_10277:
[----:B------:R-:W-:Y:S05]  /*0880*/  WARPSYNC.ALL ;  /* 0x0000000000007948 */ /* 0x000fea0003800000 */
[----:B------:R-:W-:-:S13]  /*0890*/  ISETP.GE.U32.AND P0, PT, R17, R16, PT ;  /* 0x000000101100720c */ /* 0x000fda0003f06070 */
[----:B------:R-:W-:Y:S05]  /*08a0*/  @P0 EXIT ;  /* 0x000000000000094d */ /* 0x000fea0003800000 */
[----:B--23--:R-:W2:Y:S01]  /*08b0*/  LDC.64 R4, c[0x0][0x388] ;  /* 0x0000e200ff047b82 */ /* 0x00cea20000000a00 */
[----:B------:R-:W-:-:S05]  /*08c0*/  IADD3 R17, PT, PT, R0, R17, RZ ;  /* 0x0000001100117210 */ /* 0x000fca0007ffe0ff */
[----:B--2---:R-:W-:-:S05]  /*08d0*/  IMAD.WIDE.U32 R4, R17, 0x2, R4 ;  /* 0x0000000211047825 */ /* 0x004fca00078e0004 */
[----:B------:R-:W-:Y:S01]  /*08e0*/  STG.E.U16 desc[UR6][R4.64], R2 ;  /* 0x0000000204007986 */ /* 0x000fe2000c101506 */
[----:B------:R-:W-:Y:S05]  /*08f0*/  EXIT ;  /* 0x000000000000794d */ /* 0x000fea0003800000 */
.L_x_10276:
[----:B------:R-:W0:Y:S01]  /*0900*/  S2R R5, SR_TID.X ;  /* 0x0000000000057919 */ /* 0x000e220000002100 */
[----:B------:R-:W1:Y:S02]  /*0910*/  LDC.64 R2, c[0x0][0x390] ;  /* 0x0000e400ff027b82 */ /* 0x000e640000000a00 */
[----:B-1----:R-:W-:-:S04]  /*0920*/  IMAD.WIDE.U32 R2, R0, 0x2, R2 ;  /* 0x0000000200027825 */ /* 0x002fc800078e0002 */
[----:B0-----:R-:W-:Y:S02]  /*0930*/  IMAD.WIDE.U32 R6, R5, 0x4, R2 ;  /* 0x0000000405067825 */ /* 0x001fe400078e0002 */
[----:B------:R-:W0:Y:S03]  /*0940*/  LDC.64 R2, c[0x0][0x388] ;  /* 0x0000e200ff027b82 */ /* 0x000e260000000a00 */
[----:B------:R-:W2:Y:S04]  /*0950*/  LDG.E R4, desc[UR6][R6.64] ;  /* 0x0000000606047981 */ /* 0x000ea8000c1e1900 */
[----:B------:R-:W3:Y:S04]  /*0960*/  LDG.E R8, desc[UR6][R6.64+0x200] ;  /* 0x0002000606087981 */ /* 0x000ee8000c1e1900 */
[----:B------:R-:W4:Y:S04]  /*0970*/  LDG.E R10, desc[UR6][R6.64+0x600] ;  /* 0x00060006060a7981 */ /* 0x000f28000c1e1900 */
[----:B------:R-:W5:Y:S01]  /*0980*/  LDG.E R9, desc[UR6][R6.64+0x400] ;  /* 0x0004000606097981 */ /* 0x000f62000c1e1900 */
[----:B------:R-:W1:Y:S01]  /*0990*/  LDCU.U16 UR4, c[0x0][0x386] ;  /* 0x000070c0ff0477ac */ /* 0x000e620008000400 */
[----:B0-----:R-:W-:Y:S01]  /*09a0*/  IMAD.WIDE.U32 R2, R0, 0x2, R2 ;  /* 0x0000000200027825 */ /* 0x001fe200078e0002 */
[----:B-1----:R-:W-:-:S03]  /*09b0*/  UPRMT UR4, UR4, 0x9910, URZ ;  /* 0x0000991004047896 */ /* 0x002fc600080000ff */
[----:B------:R-:W-:Y:S01]  /*09c0*/  IMAD.WIDE.U32 R2, R5, 0x4, R2 ;  /* 0x0000000405027825 */ /* 0x000fe200078e0002 */
[C---:B--2---:R-:W-:Y:S02]  /*09d0*/  PRMT R0, R4.reuse, 0x9910, RZ ;  /* 0x0000991004007816 */ /* 0x044fe400000000ff */
[----:B------:R-:W-:Y:S02]  /*09e0*/  PRMT R4, R4, 0xbb32, RZ ;  /* 0x0000bb3204047816 */ /* 0x000fe400000000ff */
[C---:B---3--:R-:W-:Y:S02]  /*09f0*/  PRMT R11, R8.reuse, 0x9910, RZ ;  /* 0x00009910080b7816 */ /* 0x048fe400000000ff */
[----:B------:R-:W-:Y:S02]  /*0a00*/  PRMT R8, R8, 0xbb32, RZ ;  /* 0x0000bb3208087816 */ /* 0x000fe400000000ff */
[C---:B----4-:R-:W-:Y:S02]  /*0a10*/  PRMT R13, R10.reuse, 0x9910, RZ ;  /* 0x000099100a0d7816 */ /* 0x050fe400000000ff */
[----:B------:R-:W-:-:S02]  /*0a20*/  PRMT R10, R10, 0xbb32, RZ ;  /* 0x0000bb320a0a7816 */ /* 0x000fc400000000ff */
[C---:B-----5:R-:W-:Y:S01]  /*0a30*/  PRMT R12, R9.reuse, 0xbb32, RZ ;  /* 0x0000bb32090c7816 */ /* 0x060fe200000000ff */
[----:B------:R-:W-:Y:S01]  /*0a40*/  IMAD.MOV.U32 R7, RZ, RZ, R4 ;  /* 0x000000ffff077224 */ /* 0x000fe200078e0004 */
[----:B------:R-:W-:Y:S01]  /*0a50*/  PRMT R6, R9, 0x9910, RZ ;  /* 0x0000991009067816 */ /* 0x000fe200000000ff */
[----:B------:R-:W-:Y:S01]  /*0a60*/  IMAD.MOV.U32 R9, RZ, RZ, R8 ;  /* 0x000000ffff097224 */ /* 0x000fe200078e0008 */
[----:B------:R-:W-:Y:S01]  /*0a70*/  MOV R4, R11 ;  /* 0x0000000b00047202 */ /* 0x000fe20000000f00 */
[----:B------:R-:W-:Y:S01]  /*0a80*/  IMAD.MOV.U32 R8, RZ, RZ, R13 ;  /* 0x000000ffff087224 */ /* 0x000fe200078e000d */
[----:B------:R-:W-:Y:S02]  /*0a90*/  MOV R11, R12 ;  /* 0x0000000c000b7202 */ /* 0x000fe40000000f00 */
[----:B------:R-:W-:Y:S01]  /*0aa0*/  MOV R13, R10 ;  /* 0x0000000a000d7202 */ /* 0x000fe20000000f00 */
[----:B------:R-:W-:Y:S02]  /*0ab0*/  IMAD R0, R0, UR4, RZ ;  /* 0x0000000400007c24 */ /* 0x000fe4000f8e02ff */
[----:B------:R-:W-:-:S02]  /*0ac0*/  IMAD R7, R7, UR4, RZ ;  /* 0x0000000407077c24 */ /* 0x000fc4000f8e02ff */
[----:B------:R-:W-:Y:S02]  /*0ad0*/  IMAD R4, R4, UR4, RZ ;  /* 0x0000000404047c24 */ /* 0x000fe4000f8e02ff */
[----:B------:R-:W-:Y:S02]  /*0ae0*/  IMAD R9, R9, UR4, RZ ;  /* 0x0000000409097c24 */ /* 0x000fe4000f8e02ff */
[----:B------:R-:W-:Y:S02]  /*0af0*/  IMAD R6, R6, UR4, RZ ;  /* 0x0000000406067c24 */ /* 0x000fe4000f8e02ff */
[----:B------:R-:W-:Y:S02]  /*0b00*/  IMAD R11, R11, UR4, RZ ;  /* 0x000000040b0b7c24 */ /* 0x000fe4000f8e02ff */
[----:B------:R-:W-:Y:S02]  /*0b10*/  IMAD R8, R8, UR4, RZ ;  /* 0x0000000408087c24 */ /* 0x000fe4000f8e02ff */
[----:B------:R-:W-:Y:S01]  /*0b20*/  IMAD R13, R13, UR4, RZ ;  /* 0x000000040d0d7c24 */ /* 0x000fe2000f8e02ff */
[----:B------:R-:W-:-:S02]  /*0b30*/  PRMT R7, R0, 0x5410, R7 ;  /* 0x0000541000077816 */ /* 0x000fc40000000007 */
[----:B------:R-:W-:Y:S02]  /*0b40*/  PRMT R9, R4, 0x5410, R9 ;  /* 0x0000541004097816 */ /* 0x000fe40000000009 */
[----:B------:R-:W-:Y:S02]  /*0b50*/  PRMT R11, R6, 0x5410, R11 ;  /* 0x00005410060b7816 */ /* 0x000fe4000000000b */
[----:B------:R-:W-:Y:S01]  /*0b60*/  PRMT R13, R8, 0x5410, R13 ;  /* 0x00005410080d7816 */ /* 0x000fe2000000000d */
[----:B------:R-:W-:Y:S04]  /*0b70*/  STG.E desc[UR6][R2.64], R7 ;  /* 0x0000000702007986 */ /* 0x000fe8000c101906 */
[----:B------:R-:W-:Y:S04]  /*0b80*/  STG.E desc[UR6][R2.64+0x200], R9 ;  /* 0x0002000902007986 */ /* 0x000fe8000c101906 */
[----:B------:R-:W-:Y:S04]  /*0b90*/  STG.E desc[UR6][R2.64+0x400], R11 ;  /* 0x0004000b02007986 */ /* 0x000fe8000c101906 */
[----:B------:R-:W-:Y:S01]  /*0ba0*/  STG.E desc[UR6][R2.64+0x600], R13 ;  /* 0x0006000d02007986 */ /* 0x000fe2000c101906 */
[----:B------:R-:W-:Y:S05]  /*0bb0*/  EXIT ;  /* 0x000000000000794d */ /* 0x000fea0003800000 */
.L_x_10285:
        /* <DEDUP_REMOVED lines=12> */
.L_x_17241:


//--------------------- .text._ZN2at6native29vectorized_elementwise_kernelILi4ENS0_13AUnaryFunctorIsssNS0_15binary_internal10MulFunctorIsEEEESt5arrayIPcLm2EEEEviT0_T1_ --------------------------
	.section	.text._ZN2at6native29vectorized_elementwise_kernelILi4ENS0_13AUnaryFunctorIsssNS0_15binary_internal10MulFunctorIsEEEESt5arrayIPcLm2EEEEviT0_T1_,"ax",@progbits
	.align	128
        .global         _ZN2at6native29vectorized_elementwise_kernelILi4ENS0_13AUnaryFunctorIsssNS0_15binary_internal10MulFunctorIsEEEESt5arrayIPcLm2EEEEviT0_T1_
        .type           _ZN2at6native29vectorized_elementwise_kernelILi4ENS0_13AUnaryFunctorIsssNS0_15binary_internal10MulFunctorIsEEEESt5arrayIPcLm2EEEEviT0_T1_,@function
        .size           _ZN2at6native29vectorized_elementwise_kernelILi4ENS0_13AUnaryFunctorIsssNS0_15binary_internal10MulFunctorIsEEEESt5arrayIPcLm2EEEEviT0_T1_,(.L_x_17242 - _ZN2at6native29vectorized_elementwise_kernelILi4ENS0_13AUnaryFunctorIsssNS0_15binary_internal10MulFunctorIsEEEESt5arrayIPcLm2EEEEviT0_T1_)
        .other          _ZN2at6native29vectorized_elementwise_kernelILi4ENS0_13AUnaryFunctorIsssNS0_15binary_internal10MulFunctorIsEEEESt5arrayIPcLm2EEEEviT0_T1_,@"STO_CUDA_ENTRY STV_DEFAULT"
_ZN2at6native29vectorized_elementwise_kernelILi4ENS0_13AUnaryFunctorIsssNS0_15binary_internal10MulFunctorIsEEEESt5arrayIPcLm2EEEEviT0_T1_:
.text._ZN2at6native29vectorized_elementwise_kernelILi4ENS0_13AUnaryFunctorIsssNS0_15binary_internal10MulFunctorIsEEEESt5arrayIPcLm2EEEEviT0_T1_:
        /* <DEDUP_REMOVED lines=99> */
.L_x_10289:
[----:B------:R-:W-:-:S13]  /*0630*/  ISETP.GE.U32.AND P0, PT, R17, R16, PT ;  /* 0x000000101100720c */ /* 0x000fda0003f06070 */
[----:B------:R-:W-:Y:S05]  /*0640*/  @P0 BRA `(.L_x_10291) ;  /* 0x0000000000300947 */ /* 0x000fea0003800000 */
[----:B0-----:R-:W0:Y:S01]  /*0650*/  LDC.64 R8, c[0x0][0x388] ;  /* 0x0000e200ff087b82 */ /* 0x001e220000000a00 */
[----:B------:R-:W-:Y:S01]  /*0660*/  IMAD.IADD R11, R0, 0x1, R17 ;  /* 0x00000001000b7824 */ /* 0x000fe200078e0211 */
[----:B------:R-:W-:-:S03]  /*0670*/  IADD3 R17, PT, PT, R17, 0x80, RZ ;  /* 0x0000008011117810 */ /* 0x000fc60007ffe0ff */
[----:B0-----:R-:W-:-:S05]  /*0680*/  IMAD.WIDE.U32 R8, R11, 0x2, R8 ;  /* 0x000000020b087825 */ /* 0x001fca00078e0008 */
[----:B------:R1:W-:Y:S02]  /*0690*/  STG.E.U16 desc[UR6][R8.64], R6 ;  /* 0x0000000608007986 */ /* 0x0003e4000c101506 */
.L_x_10290:
[----:B------:R-:W-:-:S13]  /*06a0*/  ISETP.GE.U32.AND P0, PT, R17, R16, PT ;  /* 0x000000101100720c */ /* 0x000fda0003f06070 */
[----:B------:R-:W-:Y:S05]  /*06b0*/  @P0 BRA `(.L_x_10292) ;  /* 0x0000000000300947 */ /* 0x000fea0003800000 */
[----:B01----:R-:W0:Y:S01]  /*06c0*/  LDC.64 R8, c[0x0][0x388] ;  /* 0x0000e200ff087b82 */ /* 0x003e220000000a00 */
[----:B------:R-:W-:Y:S01]  /*06d0*/  IMAD.IADD R11, R0, 0x1, R17 ;  /* 0x00000001000b7824 */ /* 0x000fe200078e0211 */
[----:B------:R-:W-:-:S03]  /*06e0*/  IADD3 R17, PT, PT, R17, 0x80, RZ ;  /* 0x0000008011117810 */ /* 0x000fc60007ffe0ff */
[----:B0-----:R-:W-:-:S05]  /*06f0*/  IMAD.WIDE.U32 R8, R11, 0x2, R8 ;  /* 0x000000020b087825 */ /* 0x001fca00078e0008 */
[----:B------:R1:W-:Y:S02]  /*0700*/  STG.E.U16 desc[UR6][R8.64], R7 ;  /* 0x0000000708007986 */ /* 0x0003e4000c101506 */
.L_x_10291:
[----:B------:R-:W-:-:S13]  /*0710*/  ISETP.GE.U32.AND P0, PT, R17, R16, PT ;  /* 0x000000101100720c */ /* 0x000fda0003f06070 */
[----:B------:R-:W-:Y:S05]  /*0720*/  @P0 BRA `(.L_x_10293) ;  /* 0x0000000000340947 */ /* 0x000fea0003800000 */
[----:B-1----:R-:W1:Y:S01]  /*0730*/  LDC.64 R6, c[0x0][0x388] ;  /* 0x0000e200ff067b82 */ /* 0x002e620000000a00 */
[----:B------:R-:W-:Y:S01]  /*0740*/  IMAD.IADD R9, R0, 0x1, R17 ;  /* 0x0000000100097824 */ /* 0x000fe200078e0211 */
[----:B------:R-:W-:-:S03]  /*0750*/  IADD3 R17, PT, PT, R17, 0x80, RZ ;  /* 0x0000008011117810 */ /* 0x000fc60007ffe0ff */
[----:B-1----:R-:W-:-:S05]  /*0760*/  IMAD.WIDE.U32 R6, R9, 0x2, R6 ;  /* 0x0000000209067825 */ /* 0x002fca00078e0006 */
[----:B------:R2:W-:Y:S02]  /*0770*/  STG.E.U16 desc[UR6][R6.64], R5 ;  /* 0x0000000506007986 */ /* 0x0005e4000c101506 */
.L_x_10292:
[----:B------:R-:W-:-:S13]  /*0780*/  ISETP.GE.U32.AND P0, PT, R17, R16, PT ;  /* 0x000000101100720c */ /* 0x000fda0003f06070 */
[----:B------:R-:W-:Y:S05]  /*0790*/  @P0 BREAK.RELIABLE B1 ;  /* 0x0000000000010942 */ /* 0x000fea0003800100 */
[----:B------:R-:W-:Y:S05]  /*07a0*/  @P0 BRA `(.L_x_10294) ;  /* 0x0000000000300947 */ /* 0x000fea0003800000 */
[----:B-12---:R-:W1:Y:S01]  /*07b0*/  LDC.64 R6, c[0x0][0x388] ;  /* 0x0000e200ff067b82 */ /* 0x006e620000000a00 */
[----:B------:R-:W-:Y:S01]  /*07c0*/  IMAD.IADD R5, R0, 0x1, R17 ;  /* 0x0000000100057824 */ /* 0x000fe200078e0211 */
[----:B------:R-:W-:-:S03]  /*07d0*/  IADD3 R17, PT, PT, R17, 0x80, RZ ;  /* 0x0000008011117810 */ /* 0x000fc60007ffe0ff */
[----:B-1----:R-:W-:-:S05]  /*07e0*/  IMAD.WIDE.U32 R6, R5, 0x2, R6 ;  /* 0x0000000205067825 */ /* 0x002fca00078e0006 */
[----:B------:R2:W-:Y:S02]  /*07f0*/  STG.E.U16 desc[UR6][R6.64], R3 ;  /* 0x0000000306007986 */ /* 0x0005e4000c101506 */
.L_x_10293:
[----:B------:R-:W-:Y:S05]  /*0800*/  BSYNC.RELIABLE B1 ;  /* 0x0000000000017941 */ /* 0x000fea0003800100 */
.L_x_10288:
[----:B------:R-:W-:-:S13]  /*0810*/  ISETP.GE.U32.AND P0, PT, R17, R16, PT ;  /* 0x000000101100720c */ /* 0x000fda0003f06070 */
[----:B-12---:R-:W1:Y:S01]  /*0820*/  @!P0 LDC.64 R6, c[0x0][0x388] ;  /* 0x0000e200ff068b82 */ /* 0x006e620000000a00 */
[----:B------:R-:W-:Y:S01]  /*0830*/  @!P0 IMAD.IADD R3, R0, 0x1, R17 ;  /* 0x0000000100038824 */ /* 0x000fe200078e0211 */
[----:B------:R-:W-:-:S03]  /*0840*/  @!P0 IADD3 R17, PT, PT, R17, 0x80, RZ ;  /* 0x0000008011118810 */ /* 0x000fc60007ffe0ff */
[----:B-1----:R-:W-:-:S05]  /*0850*/  @!P0 IMAD.WIDE.U32 R6, R3, 0x2, R6 ;  /* 0x0000000203068825 */ /* 0x002fca00078e0006 */
[----:B------:R3:W-:Y:S02]  /*0860*/  @!P0 STG.E.U16 desc[UR6][R6.64], R4 ;  /* 0x0000000406008986 */ /* 0x0007e4000c101506 */
.L_x_10294:
[----:B------:R-:W-:Y:S05]  /*0870*/  BSYNC.RECONVERGENT B0 ;  /* 0x0000000000007941 */ /* 0x000fea0003800200 */
.L_x_10287:
[----:B------:R-:W-:Y:S05]  /*0880*/  WARPSYNC.ALL ;  /* 0x0000000000007948 */ /* 0x000fea0003800000 */
[----:B------:R-:W-:-:S13]  /*0890*/  ISETP.GE.U32.AND P0, PT, R17, R16, PT ;  /* 0x000000101100720c */ /* 0x000fda0003f06070 */
[----:B------:R-:W-:Y:S05]  /*08a0*/  @P0 EXIT ;  /* 0x000000000000094d */ /* 0x000fea0003800000 */
[----:B--23--:R-:W2:Y:S01]  /*08b0*/  LDC.64 R4, c[0x0][0x388] ;  /* 0x0000e200ff047b82 */ /* 0x00cea20000000a00 */
[----:B------:R-:W-:-:S04]  /*08c0*/  IMAD.IADD R17, R0, 0x1, R17 ;  /* 0x0000000100117824 */ /* 0x000fc800078e0211 */
[----:B--2---:R-:W-:-:S05]  /*08d0*/  IMAD.WIDE.U32 R4, R17, 0x2, R4 ;  /* 0x0000000211047825 */ /* 0x004fca00078e0004 */
[----:B------:R-:W-:Y:S01]  /*08e0*/  STG.E.U16 desc[UR6][R4.64], R2 ;  /* 0x0000000204007986 */ /* 0x000fe2000c101506 */
[----:B------:R-:W-:Y:S05]  /*08f0*/  EXIT ;  /* 0x000000000000794d */ /* 0x000fea0003800000 */
.L_x_10286:
[----:B------:R-:W0:Y:S01]  /*0900*/  S2R R5, SR_TID.X ;  /* 0x0000000000057919 */ /* 0x000e220000002100 */
[----:B------:R-:W1:Y:S02]  /*0910*/  LDC.64 R2, c[0x0][0x390] ;  /* 0x0000e400ff027b82 */ /* 0x000e640000000a00 */
[----:B-1----:R-:W-:-:S04]  /*0920*/  IMAD.WIDE.U32 R2, R0, 0x2, R2 ;  /* 0x0000000200027825 */ /* 0x002fc800078e0002 */
[----:B0-----:R-:W-:Y:S02]  /*0930*/  IMAD.WIDE.U32 R6, R5, 0x8, R2 ;  /* 0x0000000805067825 */ /* 0x001fe400078e0002 */
[----:B------:R-:W0:Y:S03]  /*0940*/  LDC.64 R2, c[0x0][0x388] ;  /* 0x0000e200ff027b82 */ /* 0x000e260000000a00 */
[----:B------:R-:W2:Y:S04]  /*0950*/  LDG.E.64 R8, desc[UR6][R6.64] ;  /* 0x0000000606087981 */ /* 0x000ea8000c1e1b00 */
[----:B------:R-:W3:Y:S01]  /*0960*/  LDG.E.64 R10, desc[UR6][R6.64+0x400] ;  /* 0x00040006060a7981 */ /* 0x000ee2000c1e1b00 */
[----:B------:R-:W1:Y:S01]  /*0970*/  LDCU.U16 UR4, c[0x0][0x386] ;  /* 0x000070c0ff0477ac */ /* 0x000e620008000400 */
[----:B0-----:R-:W-:Y:S01]  /*0980*/  IMAD.WIDE.U32 R2, R0, 0x2, R2 ;  /* 0x0000000200027825 */ /* 0x001fe200078e0002 */
[----:B-1----:R-:W-:-:S03]  /*0990*/  UPRMT UR4, UR4, 0x9910, URZ ;  /* 0x0000991004047896 */ /* 0x002fc600080000ff */
[----:B------:R-:W-:Y:S01]  /*09a0*/  IMAD.WIDE.U32 R2, R5, 0x8, R2 ;  /* 0x0000000805027825 */ /* 0x000fe200078e0002 */
[C---:B--2---:R-:W-:Y:S02]  /*09b0*/  PRMT R0, R8.reuse, 0x9910, RZ ;  /* 0x0000991008007816 */ /* 0x044fe400000000ff */
[----:B------:R-:W-:Y:S02]  /*09c0*/  PRMT R8, R8, 0xbb32, RZ ;  /* 0x0000bb3208087816 */ /* 0x000fe400000000ff */
[C---:B---3--:R-:W-:Y:S01]  /*09d0*/  PRMT R13, R11.reuse, 0x9910, RZ ;  /* 0x000099100b0d7816 */ /* 0x048fe200000000ff */
[----:B------:R-:W-:Y:S01]  /*09e0*/  IMAD R0, R0, UR4, RZ ;  /* 0x0000000400007c24 */ /* 0x000fe2000f8e02ff */
[C---:B------:R-:W-:Y:S02]  /*09f0*/  PRMT R12, R10.reuse, 0x9910, RZ ;  /* 0x000099100a0c7816 */ /* 0x040fe400000000ff */
[----:B------:R-:W-:Y:S02]  /*0a00*/  PRMT R10, R10, 0xbb32, RZ ;  /* 0x0000bb320a0a7816 */ /* 0x000fe400000000ff */
[----:B------:R-:W-:Y:S01]  /*0a10*/  PRMT R14, R11, 0xbb32, RZ ;  /* 0x0000bb320b0e7816 */ /* 0x000fe200000000ff */
[----:B------:R-:W-:Y:S01]  /*0a20*/  IMAD.MOV.U32 R6, RZ, RZ, R12 ;  /* 0x000000ffff067224 */ /* 0x000fe200078e000c */
[----:B------:R-:W-:Y:S01]  /*0a30*/  MOV R7, R8 ;  /* 0x0000000800077202 */ /* 0x000fe20000000f00 */
[----:B------:R-:W-:Y:S01]  /*0a40*/  IMAD.MOV.U32 R8, RZ, RZ, R13 ;  /* 0x000000ffff087224 */ /* 0x000fe200078e000d */
[C---:B------:R-:W-:Y:S01]  /*0a50*/  PRMT R4, R9.reuse, 0x9910, RZ ;  /* 0x0000991009047816 */ /* 0x040fe200000000ff */
[----:B------:R-:W-:Y:S01]  /*0a60*/  IMAD R6, R6, UR4, RZ ;  /* 0x0000000406067c24 */ /* 0x000fe2000f8e02ff */
[----:B------:R-:W-:Y:S01]  /*0a70*/  PRMT R9, R9, 0xbb32, RZ ;  /* 0x0000bb3209097816 */ /* 0x000fe200000000ff */
[----:B------:R-:W-:Y:S01]  /*0a80*/  IMAD R7, R7, UR4, RZ ;  /* 0x0000000407077c24 */ /* 0x000fe2000f8e02ff */
[----:B------:R-:W-:Y:S01]  /*0a90*/  MOV R11, R10 ;  /* 0x0000000a000b7202 */ /* 0x000fe20000000f00 */
[----:B------:R-:W-:Y:S01]  /*0aa0*/  IMAD R4, R4, UR4, RZ ;  /* 0x0000000404047c24 */ /* 0x000fe2000f8e02ff */
[----:B------:R-:W-:Y:S01]  /*0ab0*/  MOV R13, R14 ;  /* 0x0000000e000d7202 */ /* 0x000fe20000000f00 */
[----:B------:R-:W-:Y:S01]  /*0ac0*/  IMAD R9, R9, UR4, RZ ;  /* 0x0000000409097c24 */ /* 0x000fe2000f8e02ff */
[----:B------:R-:W-:Y:S01]  /*0ad0*/  PRMT R14, R0, 0x5410, R7 ;  /* 0x00005410000e7816 */ /* 0x000fe20000000007 */
[----:B------:R-:W-:-:S02]  /*0ae0*/  IMAD R11, R11, UR4, RZ ;  /* 0x000000040b0b7c24 */ /* 0x000fc4000f8e02ff */
[----:B------:R-:W-:Y:S01]  /*0af0*/  IMAD R8, R8, UR4, RZ ;  /* 0x0000000408087c24 */ /* 0x000fe2000f8e02ff */
[----:B------:R-:W-:Y:S01]  /*0b00*/  PRMT R15, R4, 0x5410, R9 ;  /* 0x00005410040f7816 */ /* 0x000fe20000000009 */
[----:B------:R-:W-:Y:S01]  /*0b10*/  IMAD R13, R13, UR4, RZ ;  /* 0x000000040d0d7c24 */ /* 0x000fe2000f8e02ff */
[----:B------:R-:W-:-:S03]  /*0b20*/  PRMT R6, R6, 0x5410, R11 ;  /* 0x0000541006067816 */ /* 0x000fc6000000000b */
[----:B------:R-:W-:Y:S01]  /*0b30*/  STG.E.64 desc[UR6][R2.64], R14 ;  /* 0x0000000e02007986 */ /* 0x000fe2000c101b06 */
[----:B------:R-:W-:-:S05]  /*0b40*/  PRMT R7, R8, 0x5410, R13 ;  /* 0x0000541008077816 */ /* 0x000fca000000000d */
[----:B------:R-:W-:Y:S01]  /*0b50*/  STG.E.64 desc[UR6][R2.64+0x400], R6 ;  /* 0x0004000602007986 */ /* 0x000fe2000c101b06 */
[----:B------:R-:W-:Y:S05]  /*0b60*/  EXIT ;  /* 0x000000000000794d */ /* 0x000fea0003800000 */
.L_x_10295:
        /* <DEDUP_REMOVED lines=9> */
.L_x_17242:


//--------------------- .text._ZN2at6native29vectorized_elementwise_kernelILi8ENS0_13AUnaryFunctorIsssNS0_15binary_internal10MulFunctorIsEEEESt5arrayIPcLm2EEEEviT0_T1_ --------------------------
	.section	.text._ZN2at6native29vectorized_elementwise_kernelILi8ENS0_13AUnaryFunctorIsssNS0_15binary_internal10MulFunctorIsEEEESt5arrayIPcLm2EEEEviT0_T1_,"ax",@progbits
	.align	128
        .global         _ZN2at6native29vectorized_elementwise_kernelILi8ENS0_13AUnaryFunctorIsssNS0_15binary_internal10MulFunctorIsEEEESt5arrayIPcLm2EEEEviT0_T1_
        .type           _ZN2at6native29vectorized_elementwise_kernelILi8ENS0_13AUnaryFunctorIsssNS0_15binary_internal10MulFunctorIsEEEESt5arrayIPcLm2EEEEviT0_T1_,@function
        .size           _ZN2at6native29vectorized_elementwise_kernelILi8ENS0_13AUnaryFunctorIsssNS0_15binary_internal10MulFunctorIsEEEESt5arrayIPcLm2EEEEviT0_T1_,(.L_x_17243 - _ZN2at6native29vectorized_elementwise_kernelILi8ENS0_13AUnaryFunctorIsssNS0_15binary_internal10MulFunctorIsEEEESt5arrayIPcLm2EEEEviT0_T1_)
        .other          _ZN2at6native29vectorized_elementwise_kernelILi8ENS0_13AUnaryFunctorIsssNS0_15binary_internal10MulFunctorIsEEEESt5arrayIPcLm2EEEEviT0_T1_,@"STO_CUDA_ENTRY STV_DEFAULT"
_ZN2at6native29vectorized_elementwise_kernelILi8ENS0_13AUnaryFunctorIsssNS0_15binary_internal10MulFunctorIsEEEESt5arrayIPcLm2EEEEviT0_T1_:
.text._ZN2at6native29vectorized_elementwise_kernelILi8ENS0_13AUnaryFunctorIsssNS0_15binary_internal10MulFunctorIsEEEESt5arrayIPcLm2EEEEviT0_T1_:
        /* <DEDUP_REMOVED lines=99> */
.L_x_10299:
[----:B------:R-:W-:-:S13]  /*0630*/  ISETP.GE.U32.AND P0, PT, R17, R16, PT ;  /* 0x000000101100720c */ /* 0x000fda0003f06070 */
[----:B------:R-:W-:Y:S05]  /*0640*/  @P0 BRA `(.L_x_10301) ;  /* 0x0000000000300947 */ /* 0x000fea0003800000 */
[----:B0-----:R-:W0:Y:S01]  /*0650*/  LDC.64 R8, c[0x0][0x388] ;  /* 0x0000e200ff087b82 */ /* 0x001e220000000a00 */
[----:B------:R-:W-:Y:S01]  /*0660*/  IMAD.IADD R11, R0, 0x1, R17 ;  /* 0x00000001000b7824 */ /* 0x000fe200078e0211 */
[----:B------:R-:W-:-:S03]  /*0670*/  IADD3 R17, PT, PT, R17, 0x80, RZ ;  /* 0x0000008011117810 */ /* 0x000fc60007ffe0ff */
[----:B0-----:R-:W-:-:S05]  /*0680*/  IMAD.WIDE.U32 R8, R11, 0x2, R8 ;  /* 0x000000020b087825 */ /* 0x001fca00078e0008 */
[----:B------:R1:W-:Y:S02]  /*0690*/  STG.E.U16 desc[UR6][R8.64], R6 ;  /* 0x0000000608007986 */ /* 0x0003e4000c101506 */
.L_x_10300:
[----:B------:R-:W-:-:S13]  /*06a0*/  ISETP.GE.U32.AND P0, PT, R17, R16, PT ;  /* 0x000000101100720c */ /* 0x000fda0003f06070 */
[----:B------:R-:W-:Y:S05]  /*06b0*/  @P0 BRA `(.L_x_10302) ;  /* 0x0000000000300947 */ /* 0x000fea0003800000 */
[----:B01----:R-:W0:Y:S01]  /*06c0*/  LDC.64 R8, c[0x0][0x388] ;  /* 0x0000e200ff087b82 */ /* 0x003e220000000a00 */
[----:B------:R-:W-:Y:S01]  /*06d0*/  IMAD.IADD R11, R0, 0x1, R17 ;  /* 0x00000001000b7824 */ /* 0x000fe200078e0211 */
[----:B------:R-:W-:-:S03]  /*06e0*/  IADD3 R17, PT, PT, R17, 0x80, RZ ;  /* 0x0000008011117810 */ /* 0x000fc60007ffe0ff */
[----:B0-----:R-:W-:-:S05]  /*06f0*/  IMAD.WIDE.U32 R8, R11, 0x2, R8 ;  /* 0x000000020b087825 */ /* 0x001fca00078e0008 */
[----:B------:R1:W-:Y:S02]  /*0700*/  STG.E.U16 desc[UR6][R8.64], R7 ;  /* 0x0000000708007986 */ /* 0x0003e4000c101506 */
.L_x_10301:
[----:B------:R-:W-:-:S13]  /*0710*/  ISETP.GE.U32.AND P0, PT, R17, R16, PT ;  /* 0x000000101100720c */ /* 0x000fda0003f06070 */
[----:B------:R-:W-:Y:S05]  /*0720*/  @P0 BRA `(.L_x_10303) ;  /* 0x0000000000340947 */ /* 0x000fea0003800000 */
[----:B-1----:R-:W1:Y:S01]  /*0730*/  LDC.64 R6, c[0x0][0x388] ;  /* 0x0000e200ff067b82 */ /* 0x002e620000000a00 */
[----:B------:R-:W-:Y:S01]  /*0740*/  IMAD.IADD R9, R0, 0x1, R17 ;  /* 0x0000000100097824 */ /* 0x000fe200078e0211 */
[----:B------:R-:W-:-:S03]  /*0750*/  IADD3 R17, PT, PT, R17, 0x80, RZ ;  /* 0x0000008011117810 */ /* 0x000fc60007ffe0ff */
[----:B-1----:R-:W-:-:S05]  /*0760*/  IMAD.WIDE.U32 R6, R9, 0x2, R6 ;  /* 0x0000000209067825 */ /* 0x002fca00078e0006 */
[----:B------:R2:W-:Y:S02]  /*0770*/  STG.E.U16 desc[UR6][R6.64], R5 ;  /* 0x0000000506007986 */ /* 0x0005e4000c101506 */
.L_x_10302:
        /* <DEDUP_REMOVED lines=8> */
.L_x_10303:
[----:B------:R-:W-:Y:S05]  /*0800*/  BSYNC.RELIABLE B1 ;  /* 0x0000000000017941 */ /* 0x000fea0003800100 */
.L_x_10298:
[----:B------:R-:W-:-:S13]  /*0810*/  ISETP.GE.U32.AND P0, PT, R17, R16, PT ;  /* 0x000000101100720c */ /* 0x000fda0003f06070 */
[----:B-12---:R-:W1:Y:S01]  /*0820*/  @!P0 LDC.64 R6, c[0x0][0x388] ;  /* 0x0000e200ff068b82 */ /* 0x006e620000000a00 */
[----:B------:R-:W-:Y:S01]  /*0830*/  @!P0 IMAD.IADD R3, R0, 0x1, R17 ;  /* 0x0000000100038824 */ /* 0x000fe200078e0211 */
[----:B------:R-:W-:-:S03]  /*0840*/  @!P0 IADD3 R17, PT, PT, R17, 0x80, RZ ;  /* 0x0000008011118810 */ /* 0x000fc60007ffe0ff */
[----:B-1----:R-:W-:-:S05]  /*0850*/  @!P0 IMAD.WIDE.U32 R6, R3, 0x2, R6 ;  /* 0x0000000203068825 */ /* 0x002fca00078e0006 */
[----:B------:R3:W-:Y:S02]  /*0860*/  @!P0 STG.E.U16 desc[UR6][R6.64], R4 ;  /* 0x0000000406008986 */ /* 0x0007e4000c101506 */
.L_x_10304:
[----:B------:R-:W-:Y:S05]  /*0870*/  BSYNC.RECONVERGENT B0 ;  /* 0x0000000000007941 */ /* 0x000fea0003800200 */
.L_x_10297:
        /* <DEDUP_REMOVED lines=8> */
.L_x_10296:
[----:B------:R-:W0:Y:S01]  /*0900*/  S2R R5, SR_TID.X ;  /* 0x0000000000057919 */ /* 0x000e220000002100 */
[----:B------:R-:W1:Y:S02]  /*0910*/  LDC.64 R2, c[0x0][0x390] ;  /* 0x0000e400ff027b82 */ /* 0x000e640000000a00 */
[----:B-1----:R-:W-:-:S04]  /*0920*/  IMAD.WIDE.U32 R2, R0, 0x2, R2 ;  /* 0x0000000200027825 */ /* 0x002fc800078e0002 */
[----:B0-----:R-:W-:Y:S02]  /*0930*/  IMAD.WIDE.U32 R8, R5, 0x10, R2 ;  /* 0x0000001005087825 */ /* 0x001fe400078e0002 */
[----:B------:R-:W0:Y:S04]  /*0940*/  LDC.64 R2, c[0x0][0x388] ;  /* 0x0000e200ff027b82 */ /* 0x000e280000000a00 */
[----:B------:R-:W2:Y:S01]  /*0950*/  LDG.E.128 R8, desc[UR6][R8.64] ;  /* 0x0000000608087981 */ /* 0x000ea2000c1e1d00 */
[----:B------:R-:W1:Y:S02]  /*0960*/  LDCU.U16 UR4, c[0x0][0x386] ;  /* 0x000070c0ff0477ac */ /* 0x000e640008000400 */
[----:B-1----:R-:W-:Y:S01]  /*0970*/  UPRMT UR4, UR4, 0x9910, URZ ;  /* 0x0000991004047896 */ /* 0x002fe200080000ff */
[----:B0-----:R-:W-:-:S04]  /*0980*/  IMAD.WIDE.U32 R2, R0, 0x2, R2 ;  /* 0x0000000200027825 */ /* 0x001fc800078e0002 */
[----:B------:R-:W-:Y:S01]  /*0990*/  IMAD.WIDE.U32 R2, R5, 0x10, R2 ;  /* 0x0000001005027825 */ /* 0x000fe200078e0002 */
[C---:B--2---:R-:W-:Y:S02]  /*09a0*/  PRMT R6, R10.reuse, 0x9910, RZ ;  /* 0x000099100a067816 */ /* 0x044fe400000000ff */
[----:B------:R-:W-:Y:S02]  /*09b0*/  PRMT R10, R10, 0xbb32, RZ ;  /* 0x0000bb320a0a7816 */ /* 0x000fe400000000ff */
[----:B------:R-:W-:Y:S01]  /*09c0*/  PRMT R4, R8, 0x9910, RZ ;  /* 0x0000991008047816 */ /* 0x000fe200000000ff */
[----:B------:R-:W-:Y:S01]  /*09d0*/  IMAD R6, R6, UR4, RZ ;  /* 0x0000000406067c24 */ /* 0x000fe2000f8e02ff */
[----:B------:R-:W-:Y:S02]  /*09e0*/  PRMT R7, R8, 0xbb32, RZ ;  /* 0x0000bb3208077816 */ /* 0x000fe400000000ff */
[----:B------:R-:W-:Y:S01]  /*09f0*/  PRMT R0, R9, 0x9910, RZ ;  /* 0x0000991009007816 */ /* 0x000fe200000000ff */
[----:B------:R-:W-:Y:S01]  /*0a00*/  IMAD R4, R4, UR4, RZ ;  /* 0x0000000404047c24 */ /* 0x000fe2000f8e02ff */
[----:B------:R-:W-:Y:S01]  /*0a10*/  PRMT R8, R11, 0x9910, RZ ;  /* 0x000099100b087816 */ /* 0x000fe200000000ff */
[----:B------:R-:W-:Y:S01]  /*0a20*/  IMAD R7, R7, UR4, RZ ;  /* 0x0000000407077c24 */ /* 0x000fe2000f8e02ff */
[----:B------:R-:W-:Y:S01]  /*0a30*/  PRMT R13, R11, 0xbb32, RZ ;  /* 0x0000bb320b0d7816 */ /* 0x000fe200000000ff */
[----:B------:R-:W-:Y:S01]  /*0a40*/  IMAD R0, R0, UR4, RZ ;  /* 0x0000000400007c24 */ /* 0x000fe2000f8e02ff */
[----:B------:R-:W-:Y:S01]  /*0a50*/  PRMT R9, R9, 0xbb32, RZ ;  /* 0x0000bb3209097816 */ /* 0x000fe200000000ff */
[----:B------:R-:W-:Y:S01]  /*0a60*/  IMAD R8, R8, UR4, RZ ;  /* 0x0000000408087c24 */ /* 0x000fe2000f8e02ff */
[----:B------:R-:W-:Y:S01]  /*0a70*/  MOV R11, R10 ;  /* 0x0000000a000b7202 */ /* 0x000fe20000000f00 */
[----:B------:R-:W-:Y:S01]  /*0a80*/  IMAD R13, R13, UR4, RZ ;  /* 0x000000040d0d7c24 */ /* 0x000fe2000f8e02ff */
[----:B------:R-:W-:Y:S01]  /*0a90*/  PRMT R4, R4, 0x5410, R7 ;  /* 0x0000541004047816 */ /* 0x000fe20000000007 */
[----:B------:R-:W-:-:S02]  /*0aa0*/  IMAD R9, R9, UR4, RZ ;  /* 0x0000000409097c24 */ /* 0x000fc4000f8e02ff */
[----:B------:R-:W-:Y:S01]  /*0ab0*/  IMAD R11, R11, UR4, RZ ;  /* 0x000000040b0b7c24 */ /* 0x000fe2000f8e02ff */
[----:B------:R-:W-:Y:S02]  /*0ac0*/  PRMT R7, R8, 0x5410, R13 ;  /* 0x0000541008077816 */ /* 0x000fe4000000000d */
[----:B------:R-:W-:Y:S02]  /*0ad0*/  PRMT R5, R0, 0x5410, R9 ;  /* 0x0000541000057816 */ /* 0x000fe40000000009 */
[----:B------:R-:W-:-:S05]  /*0ae0*/  PRMT R6, R6, 0x5410, R11 ;  /* 0x0000541006067816 */ /* 0x000fca000000000b */
[----:B------:R-:W-:Y:S01]  /*0af0*/  STG.E.128 desc[UR6][R2.64], R4 ;  /* 0x0000000402007986 */ /* 0x000fe2000c101d06 */
[----:B------:R-:W-:Y:S05]  /*0b00*/  EXIT ;  /* 0x000000000000794d */ /* 0x000fea0003800000 */
.L_x_10305:
        /* <DEDUP_REMOVED lines=15> */
.L_x_17243:


//--------------------- .text._ZN2at6native18elementwise_kernelILi128ELi4EZNS0_15gpu_kernel_implINS0_13BinaryFunctorIsssNS0_15binary_internal10MulFunctorIsEEEEEEvRNS_18TensorIteratorBaseERKT_EUliE_EEviT1_ --------------------------
	.section	.text._ZN2at6native18elementwise_kernelILi128ELi4EZNS0_15gpu_kernel_implINS0_13BinaryFunctorIsssNS0_15binary_internal10MulFunctorIsEEEEEEvRNS_18TensorIteratorBaseERKT_EUliE_EEviT1_,"ax",@progbits
	.align	128
        .global         _ZN2at6native18elementwise_kernelILi128ELi4EZNS0_15gpu_kernel_implINS0_13BinaryFunctorIsssNS0_15binary_internal10MulFunctorIsEEEEEEvRNS_18TensorIteratorBaseERKT_EUliE_EEviT1_
        .type           _ZN2at6native18elementwise_kernelILi128ELi4EZNS0_15gpu_kernel_implINS0_13BinaryFunctorIsssNS0_15binary_internal10MulFunctorIsEEEEEEvRNS_18TensorIteratorBaseERKT_EUliE_EEviT1_,@function
        .size           _ZN2at6native18elementwise_kernelILi128ELi4EZNS0_15gpu_kernel_implINS0_13BinaryFunctorIsssNS0_15binary_internal10MulFunctorIsEEEEEEvRNS_18TensorIteratorBaseERKT_EUliE_EEviT1_,(.L_x_17244 - _ZN2at6native18elementwise_kernelILi128ELi4EZNS0_15gpu_kernel_implINS0_13BinaryFunctorIsssNS0_15binary_internal10MulFunctorIsEEEEEEvRNS_18TensorIteratorBaseERKT_EUliE_EEviT1_)
        .other          _ZN2at6native18elementwise_kernelILi128ELi4EZNS0_15gpu_kernel_implINS0_13BinaryFunctorIsssNS0_15binary_internal10MulFunctorIsEEEEEEvRNS_18TensorIteratorBaseERKT_EUliE_EEviT1_,@"STO_CUDA_ENTRY STV_DEFAULT"
_ZN2at6native18elementwise_kernelILi128ELi4EZNS0_15gpu_kernel_implINS0_13BinaryFunctorIsssNS0_15binary_internal10MulFunctorIsEEEEEEvRNS_18TensorIteratorBaseERKT_EUliE_EEviT1_:
.text._ZN2at6native18elementwise_kernelILi128ELi4EZNS0_15gpu_kernel_implINS0_13BinaryFunctorIsssNS0_15binary_internal10MulFunctorIsEEEEEEvRNS_18TensorIteratorBaseERKT_EUliE_EEviT1_:
        /* <DEDUP_REMOVED lines=371> */
.L_x_10308:
        /* <DEDUP_REMOVED lines=16> */
.L_x_10312:
[----:B------:R0:W5:Y:S01]  /*1830*/  LDG.E.U8 R19, desc[UR36][R2.64] ;  /* 0x0000002402137981 */ /* 0x000162000c1e1100 */
[----:B------:R-:W-:Y:S05]  /*1840*/  BRA `(.L_x_10314) ;  /* 0x0000000c004c7947 */ /* 0x000fea0003800000 */
.L_x_10311:
        /* <DEDUP_REMOVED lines=8> */
.L_x_10316:
[----:B------:R0:W5:Y:S01]  /*18d0*/  LDG.E.U16 R19, desc[UR36][R2.64] ;  /* 0x0000002402137981 */ /* 0x000162000c1e1500 */
[----:B------:R-:W-:Y:S05]  /*18e0*/  BRA `(.L_x_10314) ;  /* 0x0000000c00247947 */ /* 0x000fea0003800000 */
.L_x_10315:
[----:B------:R0:W5:Y:S01]  /*18f0*/  LDG.E.U16 R19, desc[UR36][R2.64] ;  /* 0x0000002402137981 */ /* 0x000162000c1e1500 */
[----:B------:R-:W-:Y:S05]  /*1900*/  BRA `(.L_x_10314) ;  /* 0x0000000c001c7947 */ /* 0x000fea0003800000 */
.L_x_10310:
        /* <DEDUP_REMOVED lines=9> */
.L_x_10318:
[----:B------:R-:W2:Y:S02]  /*19a0*/  LDG.E.U16 R0, desc[UR36][R2.64] ;  /* 0x0000002402007981 */ /* 0x000ea4000c1e1500 */
[----:B--2---:R-:W-:-:S06]  /*19b0*/  HADD2.F32 R0, -RZ, R0.H0_H0 ;  /* 0x20000000ff007230 */ /* 0x004fcc0000004100 */
[----:B------:R-:W0:Y:S02]  /*19c0*/  F2I.FTZ.TRUNC.NTZ R0, R0 ;  /* 0x0000000000007305 */ /* 0x000e24000021f100 */
[----:B0-----:R-:W-:Y:S01]  /*19d0*/  PRMT R19, R0, 0x7610, R19 ;  /* 0x0000761000137816 */ /* 0x001fe20000000013 */
[----:B------:R-:W-:Y:S06]  /*19e0*/  BRA `(.L_x_10314) ;  /* 0x0000000800e47947 */ /* 0x000fec0003800000 */
.L_x_10317:
        /* <DEDUP_REMOVED lines=9> */
.L_x_10320:
[----:B------:R-:W2:Y:S02]  /*1a80*/  LDG.E.U16 R2, desc[UR36][R2.64] ;  /* 0x0000002402027981 */ /* 0x000ea4000c1e1500 */
[----:B--2---:R-:W-:-:S06]  /*1a90*/  HADD2.F32 R0, -RZ, R2.H0_H0 ;  /* 0x20000002ff007230 */ /* 0x004fcc0000004100 */
[----:B------:R-:W0:Y:S02]  /*1aa0*/  F2I.FTZ.TRUNC.NTZ R0, R0 ;  /* 0x0000000000007305 */ /* 0x000e24000021f100 */
[----:B0-----:R-:W-:Y:S01]  /*1ab0*/  PRMT R19, R0, 0x7610, R19 ;  /* 0x0000761000137816 */ /* 0x001fe20000000013 */
[----:B------:R-:W-:Y:S06]  /*1ac0*/  BRA `(.L_x_10314) ;  /* 0x0000000800ac7947 */ /* 0x000fec0003800000 */
.L_x_10319:
[----:B------:R-:W2:Y:S02]  /*1ad0*/  LDG.E.64 R2, desc[UR36][R2.64] ;  /* 0x0000002402027981 */ /* 0x000ea4000c1e1b00 */
[----:B--2---:R0:W1:Y:S01]  /*1ae0*/  F2I.F64.TRUNC R19, R2 ;  /* 0x0000000200137311 */ /* 0x004062000030d100 */
[----:B------:R-:W-:Y:S05]  /*1af0*/  BRA `(.L_x_10314) ;  /* 0x0000000800a07947 */ /* 0x000fea0003800000 */
.L_x_10309:
        /* <DEDUP_REMOVED lines=12> */
.L_x_10323:
[----:B------:R-:W2:Y:S02]  /*1bc0*/  LDG.E.64 R2, desc[UR36][R2.64] ;  /* 0x0000002402027981 */ /* 0x000ea4000c1e1b00 */
[----:B--2---:R3:W4:Y:S01]  /*1bd0*/  F2I.F64.TRUNC R19, R2 ;  /* 0x0000000200137311 */ /* 0x004722000030d100 */
[----:B------:R-:W-:Y:S05]  /*1be0*/  BRA `(.L_x_10314) ;  /* 0x0000000800647947 */ /* 0x000fea0003800000 */
.L_x_10322:
        /* <DEDUP_REMOVED lines=27> */
.L_x_10325:
        /* <DEDUP_REMOVED lines=14> */
.L_x_10324:
[----:B------:R-:W2:Y:S02]  /*1e80*/  LDG.E.U16 R0, desc[UR36][R2.64] ;  /* 0x0000002402007981 */ /* 0x000ea4000c1e1500 */
[----:B--2---:R-:W-:-:S06]  /*1e90*/  IMAD.U32 R0, R0, 0x10000, RZ ;  /* 0x0001000000007824 */ /* 0x004fcc00078e00ff */
[----:B------:R-:W0:Y:S02]  /*1ea0*/  F2I.FTZ.TRUNC.NTZ R0, R0 ;  /* 0x0000000000007305 */ /* 0x000e24000021f100 */
[----:B0-----:R-:W-:Y:S01]  /*1eb0*/  PRMT R19, R0, 0x7610, R19 ;  /* 0x0000761000137816 */ /* 0x001fe20000000013 */
[----:B------:R-:W-:Y:S06]  /*1ec0*/  BRA `(.L_x_10314) ;  /* 0x0000000400ac7947 */ /* 0x000fec0003800000 */
.L_x_10321:
        /* <DEDUP_REMOVED lines=10> */
.L_x_10328:
        /* <DEDUP_REMOVED lines=21> */
.L_x_10332:
[----:B------:R-:W-:Y:S05]  /*20c0*/  BSYNC.RECONVERGENT B1 ;  /* 0x0000000000017941 */ /* 0x000fea0003800200 */
.L_x_10331:
[----:B------:R-:W-:Y:S02]  /*20d0*/  SHF.L.U32 R0, R0, 0x14, RZ ;  /* 0x0000001400007819 */ /* 0x000fe400000006ff */
[----:B------:R-:W-:-:S04]  /*20e0*/  LEA R2, R2, 0x3b800000, 0x17 ;  /* 0x3b80000002027811 */ /* 0x000fc800078eb8ff */
[----:B------:R-:W-:-:S07]  /*20f0*/  LOP3.LUT R0, R2, R0, R7, 0xfe, !PT ;  /* 0x0000000002007212 */ /* 0x000fce00078efe07 */
.L_x_10330:
[----:B------:R-:W-:Y:S05]  /*2100*/  BSYNC.RECONVERGENT B0 ;  /* 0x0000000000007941 */ /* 0x000fea0003800200 */
.L_x_10329:
[----:B------:R-:W0:Y:S02]  /*2110*/  F2I.FTZ.TRUNC.NTZ R0, R0 ;  /* 0x0000000000007305 */ /* 0x000e24000021f100 */
[----:B0-----:R-:W-:Y:S01]  /*2120*/  PRMT R19, R0, 0x7610, R19 ;  /* 0x0000761000137816 */ /* 0x001fe20000000013 */
[----:B------:R-:W-:Y:S06]  /*2130*/  BRA `(.L_x_10314) ;  /* 0x0000000400107947 */ /* 0x000fec0003800000 */
.L_x_10327:
        /* <DEDUP_REMOVED lines=21> */
.L_x_10336:
[----:B------:R-:W-:Y:S05]  /*2290*/  BSYNC.RECONVERGENT B1 ;  /* 0x0000000000017941 */ /* 0x000fea0003800200 */
.L_x_10335:
[----:B------:R-:W-:Y:S01]  /*22a0*/  IMAD.SHL.U32 R0, R0, 0x200000, RZ ;  /* 0x0020000000007824 */ /* 0x000fe200078e00ff */
[----:B------:R-:W-:-:S04]  /*22b0*/  LEA R2, R2, 0x37800000, 0x17 ;  /* 0x3780000002027811 */ /* 0x000fc800078eb8ff */
[----:B------:R-:W-:-:S07]  /*22c0*/  LOP3.LUT R0, R2, R0, R7, 0xfe, !PT ;  /* 0x0000000002007212 */ /* 0x000fce00078efe07 */
.L_x_10334:
[----:B------:R-:W-:Y:S05]  /*22d0*/  BSYNC.RECONVERGENT B0 ;  /* 0x0000000000007941 */ /* 0x000fea0003800200 */
.L_x_10333:
[----:B------:R-:W0:Y:S02]  /*22e0*/  F2I.FTZ.TRUNC.NTZ R0, R0 ;  /* 0x0000000000007305 */ /* 0x000e24000021f100 */
[----:B0-----:R-:W-:Y:S01]  /*22f0*/  PRMT R19, R0, 0x7610, R19 ;  /* 0x0000761000137816 */ /* 0x001fe20000000013 */
[----:B------:R-:W-:Y:S06]  /*2300*/  BRA `(.L_x_10314) ;  /* 0x00000000009c7947 */ /* 0x000fec0003800000 */
.L_x_10326:
[----:B------:R-:W-:-:S09]  /*2310*/  UISETP.NE.AND UP0, UPT, UR4, 0x1c, UPT ;  /* 0x0000001c0400788c */ /* 0x000fd2000bf05270 */
[----:B------:R-:W-:Y:S05]  /*2320*/  BRA.U !UP0, `(.L_x_10337) ;  /* 0x0000000108907547 */ /* 0x000fea000b800000 */
[----:B------:R-:W-:-:S09]  /*2330*/  UISETP.NE.AND UP0, UPT, UR4, 0x1d, UPT ;  /* 0x0000001d0400788c */ /* 0x000fd2000bf05270 */
[----:B------:R-:W-:Y:S05]  /*2340*/  BRA.U !UP0, `(.L_x_10338) ;  /* 0x0000000108807547 */ /* 0x000fea000b800000 */
[----:B------:R-:W-:-:S09]  /*2350*/  UISETP.NE.AND UP0, UPT, UR4, 0x2c, UPT ;  /* 0x0000002c0400788c */ /* 0x000fd2000bf05270 */
[----:B------:R-:W-:Y:S05]  /*2360*/  BRA.U !UP0, `(.L_x_10339) ;  /* 0x0000000108487547 */ /* 0x000fea000b800000 */
.L_x_10313:
        /* <DEDUP_REMOVED lines=16> */
.L_x_10340:
[----:B------:R-:W-:Y:S01]  /*2470*/  PRMT R19, RZ, 0x7610, R19 ;  /* 0x00007610ff137816 */ /* 0x000fe20000000013 */
[----:B------:R-:W-:Y:S06]  /*2480*/  BRA `(.L_x_10314) ;  /* 0x00000000003c7947 */ /* 0x000fec0003800000 */
.L_x_10339:
        /* <DEDUP_REMOVED lines=8> */
.L_x_10342:
[----:B------:R-:W-:Y:S05]  /*2510*/  BSYNC.RECONVERGENT B0 ;  /* 0x0000000000007941 */ /* 0x000fea0003800200 */
.L_x_10341:
[----:B------:R-:W0:Y:S02]  /*2520*/  F2I.FTZ.TRUNC.NTZ R0, R0 ;  /* 0x0000000000007305 */ /* 0x000e24000021f100 */
[----:B0-----:R-:W-:Y:S01]  /*2530*/  PRMT R19, R0, 0x7610, R19 ;  /* 0x0000761000137816 */ /* 0x001fe20000000013 */
[----:B------:R-:W-:Y:S06]  /*2540*/  BRA `(.L_x_10314) ;  /* 0x00000000000c7947 */ /* 0x000fec0003800000 */
.L_x_10338:
[----:B------:R2:W5:Y:S01]  /*2550*/  LDG.E.U16 R19, desc[UR36][R2.64] ;  /* 0x0000002402137981 */ /* 0x000562000c1e1500 */
[----:B------:R-:W-:Y:S05]  /*2560*/  BRA `(.L_x_10314) ;  /* 0x0000000000047947 */ /* 0x000fea0003800000 */
.L_x_10337:
[----:B------:R1:W5:Y:S02]  /*2570*/  LDG.E.U16 R19, desc[UR36][R2.64] ;  /* 0x0000002402137981 */ /* 0x000364000c1e1500 */
.L_x_10314:
[----:B------:R-:W0:Y:S01]  /*2580*/  LDCU.64 UR6, c[0x0][0x5f8] ;  /* 0x0000bf00ff0677ac */ /* 0x000e220008000a00 */
[----:B------:R-:W-:-:S04]  /*2590*/  UPRMT UR4, UR42, 0x9910, URZ ;  /* 0x000099102a047896 */ /* 0x000fc800080000ff */
[----:B------:R-:W-:Y:S01]  /*25a0*/  UISETP.GT.AND UP0, UPT, UR4, 0x9, UPT ;  /* 0x000000090400788c */ /* 0x000fe2000bf04270 */
[----:B0123--:R-:W-:-:S05]  /*25b0*/  IADD3 R2, P0, PT, R18, UR6, RZ ;  /* 0x0000000612027c10 */ /* 0x00ffca000ff1e0ff */
        /* <DEDUP_REMOVED lines=12> */
.L_x_10346:
[----:B------:R3:W5:Y:S01]  /*2680*/  LDG.E.U8 R0, desc[UR36][R2.64] ;  /* 0x0000002402007981 */ /* 0x000762000c1e1100 */
[----:B------:R-:W-:Y:S05]  /*2690*/  BRA `(.L_x_10348) ;  /* 0x0000000c004c7947 */ /* 0x000fea0003800000 */
.L_x_10345:
        /* <DEDUP_REMOVED lines=8> */
.L_x_10350:
[----:B------:R1:W5:Y:S01]  /*2720*/  LDG.E.U16 R0, desc[UR36][R2.64] ;  /* 0x0000002402007981 */ /* 0x000362000c1e1500 */
[----:B------:R-:W-:Y:S05]  /*2730*/  BRA `(.L_x_10348) ;  /* 0x0000000c00247947 */ /* 0x000fea0003800000 */
.L_x_10349:
[----:B------:R2:W5:Y:S01]  /*2740*/  LDG.E.U16 R0, desc[UR36][R2.64] ;  /* 0x0000002402007981 */ /* 0x000562000c1e1500 */
[----:B------:R-:W-:Y:S05]  /*2750*/  BRA `(.L_x_10348) ;  /* 0x0000000c001c7947 */ /* 0x000fea0003800000 */
.L_x_10344:
        /* <DEDUP_REMOVED lines=9> */
.L_x_10352:
[----:B------:R-:W2:Y:S02]  /*27f0*/  LDG.E.U16 R4, desc[UR36][R2.64] ;  /* 0x0000002402047981 */ /* 0x000ea4000c1e1500 */
[----:B--2---:R-:W-:-:S06]  /*2800*/  HADD2.F32 R4, -RZ, R4.H0_H0 ;  /* 0x20000004ff047230 */ /* 0x004fcc0000004100 */
[----:B------:R-:W0:Y:S02]  /*2810*/  F2I.FTZ.TRUNC.NTZ R4, R4 ;  /* 0x0000000400047305 */ /* 0x000e24000021f100 */
[----:B0-----:R-:W-:Y:S01]  /*2820*/  PRMT R0, R4, 0x7610, R0 ;  /* 0x0000761004007816 */ /* 0x001fe20000000000 */
[----:B------:R-:W-:Y:S06]  /*2830*/  BRA `(.L_x_10348) ;  /* 0x0000000800e47947 */ /* 0x000fec0003800000 */
.L_x_10351:
        /* <DEDUP_REMOVED lines=9> */
.L_x_10354:
[----:B------:R-:W2:Y:S02]  /*28d0*/  LDG.E.U16 R2, desc[UR36][R2.64] ;  /* 0x0000002402027981 */ /* 0x000ea4000c1e1500 */
[----:B--2---:R-:W-:-:S06]  /*28e0*/  HADD2.F32 R4, -RZ, R2.H0_H0 ;  /* 0x20000002ff047230 */ /* 0x004fcc0000004100 */
[----:B------:R-:W0:Y:S02]  /*28f0*/  F2I.FTZ.TRUNC.NTZ R4, R4 ;  /* 0x0000000400047305 */ /* 0x000e24000021f100 */
[----:B0-----:R-:W-:Y:S01]  /*2900*/  PRMT R0, R4, 0x7610, R0 ;  /* 0x0000761004007816 */ /* 0x001fe20000000000 */
[----:B------:R-:W-:Y:S06]  /*2910*/  BRA `(.L_x_10348) ;  /* 0x0000000800ac7947 */ /* 0x000fec0003800000 */
.L_x_10353:
[----:B------:R-:W2:Y:S02]  /*2920*/  LDG.E.64 R2, desc[UR36][R2.64] ;  /* 0x0000002402027981 */ /* 0x000ea4000c1e1b00 */
[----:B--2---:R0:W1:Y:S01]  /*2930*/  F2I.F64.TRUNC R0, R2 ;  /* 0x0000000200007311 */ /* 0x004062000030d100 */
[----:B------:R-:W-:Y:S05]  /*2940*/  BRA `(.L_x_10348) ;  /* 0x0000000800a07947 */ /* 0x000fea0003800000 */
.L_x_10343:
        /* <DEDUP_REMOVED lines=12> */
.L_x_10357:
[----:B------:R-:W2:Y:S02]  /*2a10*/  LDG.E.64 R2, desc[UR36][R2.64] ;  /* 0x0000002402027981 */ /* 0x000ea4000c1e1b00 */
[----:B--2---:R0:W1:Y:S01]  /*2a20*/  F2I.F64.TRUNC R0, R2 ;  /* 0x0000000200007311 */ /* 0x004062000030d100 */
[----:B------:R-:W-:Y:S05]  /*2a30*/  BRA `(.L_x_10348) ;  /* 0x0000000800647947 */ /* 0x000fea0003800000 */
.L_x_10356:
        /* <DEDUP_REMOVED lines=27> */
.L_x_10359:
        /* <DEDUP_REMOVED lines=14> */
.L_x_10358:
[----:B------:R-:W2:Y:S02]  /*2cd0*/  LDG.E.U16 R4, desc[UR36][R2.64] ;  /* 0x0000002402047981 */ /* 0x000ea4000c1e1500 */
[----:B--2---:R-:W-:-:S06]  /*2ce0*/  SHF.L.U32 R4, R4, 0x10, RZ ;  /* 0x0000001004047819 */ /* 0x004fcc00000006ff */
[----:B------:R-:W0:Y:S02]  /*2cf0*/  F2I.FTZ.TRUNC.NTZ R4, R4 ;  /* 0x0000000400047305 */ /* 0x000e24000021f100 */
[----:B0-----:R-:W-:Y:S01]  /*2d00*/  PRMT R0, R4, 0x7610, R0 ;  /* 0x0000761004007816 */ /* 0x001fe20000000000 */
[----:B------:R-:W-:Y:S06]  /*2d10*/  BRA `(.L_x_10348) ;  /* 0x0000000400ac7947 */ /* 0x000fec0003800000 */
.L_x_10355:
        /* <DEDUP_REMOVED lines=10> */
.L_x_10362:
        /* <DEDUP_REMOVED lines=21> */
.L_x_10366:
[----:B------:R-:W-:Y:S05]  /*2f10*/  BSYNC.RECONVERGENT B1 ;  /* 0x0000000000017941 */ /* 0x000fea0003800200 */
.L_x_10365:
[----:B------:R-:W-:Y:S01]  /*2f20*/  IMAD.SHL.U32 R0, R0, 0x100000, RZ ;  /* 0x0010000000007824 */ /* 0x000fe200078e00ff */
[----:B------:R-:W-:-:S04]  /*2f30*/  LEA R2, R2, 0x3b800000, 0x17 ;  /* 0x3b80000002027811 */ /* 0x000fc800078eb8ff */
[----:B------:R-:W-:-:S07]  /*2f40*/  LOP3.LUT R4, R2, R0, R7, 0xfe, !PT ;  /* 0x0000000002047212 */ /* 0x000fce00078efe07 */
.L_x_10364:
[----:B------:R-:W-:Y:S05]  /*2f50*/  BSYNC.RECONVERGENT B0 ;  /* 0x0000000000007941 */ /* 0x000fea0003800200 */
.L_x_10363:
[----:B------:R-:W0:Y:S02]  /*2f60*/  F2I.FTZ.TRUNC.NTZ R4, R4 ;  /* 0x0000000400047305 */ /* 0x000e24000021f100 */
[----:B0-----:R-:W-:Y:S01]  /*2f70*/  PRMT R0, R4, 0x7610, R0 ;  /* 0x0000761004007816 */ /* 0x001fe20000000000 */
[----:B------:R-:W-:Y:S06]  /*2f80*/  BRA `(.L_x_10348) ;  /* 0x0000000400107947 */ /* 0x000fec0003800000 */
.L_x_10361:
        /* <DEDUP_REMOVED lines=21> */
.L_x_10370:
[----:B------:R-:W-:Y:S05]  /*30e0*/  BSYNC.RECONVERGENT B1 ;  /* 0x0000000000017941 */ /* 0x000fea0003800200 */
.L_x_10369:
[----:B------:R-:W-:Y:S01]  /*30f0*/  IMAD.SHL.U32 R0, R0, 0x200000, RZ ;  /* 0x0020000000007824 */ /* 0x000fe200078e00ff */
[----:B------:R-:W-:-:S04]  /*3100*/  LEA R2, R2, 0x37800000, 0x17 ;  /* 0x3780000002027811 */ /* 0x000fc800078eb8ff */
[----:B------:R-:W-:-:S07]  /*3110*/  LOP3.LUT R4, R2, R0, R7, 0xfe, !PT ;  /* 0x0000000002047212 */ /* 0x000fce00078efe07 */
.L_x_10368:
[----:B------:R-:W-:Y:S05]  /*3120*/  BSYNC.RECONVERGENT B0 ;  /* 0x0000000000007941 */ /* 0x000fea0003800200 */
.L_x_10367:
[----:B------:R-:W0:Y:S02]  /*3130*/  F2I.FTZ.TRUNC.NTZ R4, R4 ;  /* 0x0000000400047305 */ /* 0x000e24000021f100 */
[----:B0-----:R-:W-:Y:S01]  /*3140*/  PRMT R0, R4, 0x7610, R0 ;  /* 0x0000761004007816 */ /* 0x001fe20000000000 */
[----:B------:R-:W-:Y:S06]  /*3150*/  BRA `(.L_x_10348) ;  /* 0x00000000009c7947 */ /* 0x000fec0003800000 */
.L_x_10360:
[----:B------:R-:W-:-:S09]  /*3160*/  UISETP.NE.AND UP0, UPT, UR4, 0x1c, UPT ;  /* 0x0000001c0400788c */ /* 0x000fd2000bf05270 */
[----:B------:R-:W-:Y:S05]  /*3170*/  BRA.U !UP0, `(.L_x_10371) ;  /* 0x0000000108907547 */ /* 0x000fea000b800000 */
[----:B------:R-:W-:-:S09]  /*3180*/  UISETP.NE.AND UP0, UPT, UR4, 0x1d, UPT ;  /* 0x0000001d0400788c */ /* 0x000fd2000bf05270 */
[----:B------:R-:W-:Y:S05]  /*3190*/  BRA.U !UP0, `(.L_x_10372) ;  /* 0x0000000108807547 */ /* 0x000fea000b800000 */
[----:B------:R-:W-:-:S09]  /*31a0*/  UISETP.NE.AND UP0, UPT, UR4, 0x2c, UPT ;  /* 0x0000002c0400788c */ /* 0x000fd2000bf05270 */
[----:B------:R-:W-:Y:S05]  /*31b0*/  BRA.U !UP0, `(.L_x_10373) ;  /* 0x0000000108487547 */ /* 0x000fea000b800000 */
.L_x_10347:
        /* <DEDUP_REMOVED lines=15> */
[----:B--2-45:R-:W-:Y:S05]  /*32b0*/  CALL.ABS.NOINC R2 ;  /* 0x0000000002007343 */ /* 0x034fea0003c00000 */
.L_x_10374:
[----:B------:R-:W-:Y:S01]  /*32c0*/  PRMT R0, RZ, 0x7610, R0 ;  /* 0x00007610ff007816 */ /* 0x000fe20000000000 */
[----:B------:R-:W-:Y:S06]  /*32d0*/  BRA `(.L_x_10348) ;  /* 0x00000000003c7947 */ /* 0x000fec0003800000 */
.L_x_10373:
        /* <DEDUP_REMOVED lines=8> */
.L_x_10376:
[----:B------:R-:W-:Y:S05]  /*3360*/  BSYNC.RECONVERGENT B0 ;  /* 0x0000000000007941 */ /* 0x000fea0003800200 */
.L_x_10375:
[----:B------:R-:W0:Y:S02]  /*3370*/  F2I.FTZ.TRUNC.NTZ R4, R4 ;  /* 0x0000000400047305 */ /* 0x000e24000021f100 */
[----:B0-----:R-:W-:Y:S01]  /*3380*/  PRMT R0, R4, 0x7610, R0 ;  /* 0x0000761004007816 */ /* 0x001fe20000000000 */
[----:B------:R-:W-:Y:S06]  /*3390*/  BRA `(.L_x_10348) ;  /* 0x00000000000c7947 */ /* 0x000fec0003800000 */
.L_x_10372:
[----:B------:R0:W5:Y:S01]  /*33a0*/  LDG.E.U16 R0, desc[UR36][R2.64] ;  /* 0x0000002402007981 */ /* 0x000162000c1e1500 */
[----:B------:R-:W-:Y:S05]  /*33b0*/  BRA `(.L_x_10348) ;  /* 0x0000000000047947 */ /* 0x000fea0003800000 */
.L_x_10371:
[----:B------:R0:W5:Y:S02]  /*33c0*/  LDG.E.U16 R0, desc[UR36][R2.64] ;  /* 0x0000002402007981 */ /* 0x000164000c1e1500 */
.L_x_10348:
[----:B------:R-:W0:Y:S01]  /*33d0*/  LDCU.64 UR6, c[0x0][0x5e8] ;  /* 0x0000bd00ff0677ac */ /* 0x000e220008000a00 */
[----:B----45:R-:W-:Y:S02]  /*33e0*/  PRMT R19, R19, 0x9910, RZ ;  /* 0x0000991013137816 */ /* 0x030fe400000000ff */
[----:B-1----:R-:W-:Y:S01]  /*33f0*/  PRMT R5, R0, 0x9910, RZ ;  /* 0x0000991000057816 */ /* 0x002fe200000000ff */
[----:B------:R-:W-:Y:S02]  /*3400*/  UPRMT UR4, UR43, 0x9910, URZ ;  /* 0x000099102b047896 */ /* 0x000fe400080000ff */
[----:B------:R-:W-:Y:S02]  /*3410*/  IMAD.MOV.U32 R0, RZ, RZ, R19 ;  /* 0x000000ffff007224 */ /* 0x000fe400078e0013 */
[----:B------:R-:W-:Y:S02]  /*3420*/  UISETP.GT.AND UP0, UPT, UR4, 0x9, UPT ;  /* 0x000000090400788c */ /* 0x000fe4000bf04270 */
[----:B------:R-:W-:Y:S01]  /*3430*/  IMAD R9, R0, R5, RZ ;  /* 0x0000000500097224 */ /* 0x000fe200078e02ff */
[----:B0-23--:R-:W-:-:S04]  /*3440*/  IADD3 R2, P0, PT, R16, UR6, RZ ;  /* 0x0000000610027c10 */ /* 0x00dfc8000ff1e0ff */
        /* <DEDUP_REMOVED lines=12> */
.L_x_10380:
[----:B------:R1:W-:Y:S01]  /*3510*/  STG.E.U8 desc[UR36][R2.64], R9 ;  /* 0x0000000902007986 */ /* 0x0003e2000c101124 */
[----:B------:R-:W-:Y:S05]  /*3520*/  BRA `(.L_x_10382) ;  /* 0x0000000c00507947 */ /* 0x000fea0003800000 */
.L_x_10379:
        /* <DEDUP_REMOVED lines=10> */
.L_x_10384:
[----:B------:R-:W-:-:S05]  /*35d0*/  PRMT R5, R9, 0x9910, RZ ;  /* 0x0000991009057816 */ /* 0x000fca00000000ff */
[----:B------:R3:W-:Y:S01]  /*35e0*/  STG.E desc[UR36][R2.64], R5 ;  /* 0x0000000502007986 */ /* 0x0007e2000c101924 */
[----:B------:R-:W-:Y:S05]  /*35f0*/  BRA `(.L_x_10382) ;  /* 0x0000000c001c7947 */ /* 0x000fea0003800000 */
.L_x_10383:
[----:B------:R2:W-:Y:S01]  /*3600*/  STG.E.U16 desc[UR36][R2.64], R9 ;  /* 0x0000000902007986 */ /* 0x0005e2000c101524 */
[----:B------:R-:W-:Y:S05]  /*3610*/  BRA `(.L_x_10382) ;  /* 0x0000000c00147947 */ /* 0x000fea0003800000 */
.L_x_10378:
        /* <DEDUP_REMOVED lines=9> */
.L_x_10386:
[----:B------:R-:W0:Y:S02]  /*36b0*/  I2F.S16 R0, R9 ;  /* 0x0000000900007306 */ /* 0x000e240000101400 */
[----:B0-----:R-:W-:-:S05]  /*36c0*/  F2FP.F16.F32.PACK_AB R0, RZ, R0 ;  /* 0x00000000ff00723e */ /* 0x001fca00000000ff */
[----:B------:R0:W-:Y:S01]  /*36d0*/  STG.E.U16 desc[UR36][R2.64], R0 ;  /* 0x0000000002007986 */ /* 0x0001e2000c101524 */
[----:B------:R-:W-:Y:S05]  /*36e0*/  BRA `(.L_x_10382) ;  /* 0x0000000800e07947 */ /* 0x000fea0003800000 */
.L_x_10385:
        /* <DEDUP_REMOVED lines=10> */
.L_x_10388:
[----:B------:R-:W0:Y:S02]  /*3790*/  I2F.S16 R9, R9 ;  /* 0x0000000900097306 */ /* 0x000e240000101400 */
[----:B0-----:R-:W-:-:S04]  /*37a0*/  F2FP.F16.F32.PACK_AB R5, RZ, R9 ;  /* 0x00000009ff05723e */ /* 0x001fc800000000ff */
[----:B------:R-:W-:-:S05]  /*37b0*/  PRMT R5, R5, 0x5410, RZ ;  /* 0x0000541005057816 */ /* 0x000fca00000000ff */
[----:B------:R0:W-:Y:S01]  /*37c0*/  STG.E desc[UR36][R2.64], R5 ;  /* 0x0000000502007986 */ /* 0x0001e2000c101924 */
[----:B------:R-:W-:Y:S05]  /*37d0*/  BRA `(.L_x_10382) ;  /* 0x0000000800a47947 */ /* 0x000fea0003800000 */
.L_x_10387:
[----:B------:R-:W0:Y:S02]  /*37e0*/  I2F.F64.S16 R4, R9 ;  /* 0x0000000900047312 */ /* 0x000e240000101c00 */
[----:B0-----:R0:W-:Y:S01]  /*37f0*/  STG.E.64 desc[UR36][R2.64], R4 ;  /* 0x0000000402007986 */ /* 0x0011e2000c101b24 */
[----:B------:R-:W-:Y:S05]  /*3800*/  BRA `(.L_x_10382) ;  /* 0x0000000800987947 */ /* 0x000fea0003800000 */
.L_x_10377:
        /* <DEDUP_REMOVED lines=13> */
.L_x_10391:
[----:B------:R-:W0:Y:S01]  /*38e0*/  I2F.F64.S16 R4, R9 ;  /* 0x0000000900047312 */ /* 0x000e220000101c00 */
[----:B------:R-:W-:-:S05]  /*38f0*/  CS2R R6, SRZ ;  /* 0x0000000000067805 */ /* 0x000fca000001ff00 */
[----:B0-----:R0:W-:Y:S01]  /*3900*/  STG.E.128 desc[UR36][R2.64], R4 ;  /* 0x0000000402007986 */ /* 0x0011e2000c101d24 */
[----:B------:R-:W-:Y:S05]  /*3910*/  BRA `(.L_x_10382) ;  /* 0x0000000800547947 */ /* 0x000fea0003800000 */
.L_x_10390:
        /* <DEDUP_REMOVED lines=19> */
.L_x_10395:
[----:B------:R-:W-:Y:S05]  /*3a50*/  BSYNC.RECONVERGENT B0 ;  /* 0x0000000000007941 */ /* 0x000fea0003800200 */
.L_x_10394:
[----:B------:R-:W-:-:S05]  /*3a60*/  LOP3.LUT R5, R0, 0x80, R5, 0xf8, !PT ;  /* 0x0000008000057812 */ /* 0x000fca00078ef805 */
[----:B------:R0:W-:Y:S01]  /*3a70*/  STG.E.U8 desc[UR36][R2.64], R5 ;  /* 0x0000000502007986 */ /* 0x0001e2000c101124 */
[----:B------:R-:W-:Y:S05]  /*3a80*/  BRA `(.L_x_10382) ;  /* 0x0000000400f87947 */ /* 0x000fea0003800000 */
.L_x_10393:
        /* <DEDUP_REMOVED lines=15> */
.L_x_10397:
[----:B------:R-:W-:Y:S05]  /*3b80*/  BSYNC.RECONVERGENT B0 ;  /* 0x0000000000007941 */ /* 0x000fea0003800200 */
.L_x_10396:
[----:B------:R-:W-:-:S05]  /*3b90*/  LOP3.LUT R5, R0, 0x80, R5, 0xf8, !PT ;  /* 0x0000008000057812 */ /* 0x000fca00078ef805 */
[----:B------:R0:W-:Y:S01]  /*3ba0*/  STG.E.U8 desc[UR36][R2.64], R5 ;  /* 0x0000000502007986 */ /* 0x0001e2000c101124 */
[----:B------:R-:W-:Y:S05]  /*3bb0*/  BRA `(.L_x_10382) ;  /* 0x0000000400ac7947 */ /* 0x000fea0003800000 */
.L_x_10392:
[----:B------:R-:W0:Y:S02]  /*3bc0*/  I2F.S16 R0, R9 ;  /* 0x0000000900007306 */ /* 0x000e240000101400 */
[----:B0-----:R-:W-:-:S05]  /*3bd0*/  F2FP.BF16.F32.PACK_AB R0, RZ, R0 ;  /* 0x00000000ff00723e */ /* 0x001fca00000010ff */
[----:B------:R0:W-:Y:S01]  /*3be0*/  STG.E.U16 desc[UR36][R2.64], R0 ;  /* 0x0000000002007986 */ /* 0x0001e2000c101524 */
[----:B------:R-:W-:Y:S05]  /*3bf0*/  BRA `(.L_x_10382) ;  /* 0x00000004009c7947 */ /* 0x000fea0003800000 */
.L_x_10389:
        /* <DEDUP_REMOVED lines=10> */
.L_x_10400:
[----:B------:R-:W0:Y:S01]  /*3ca0*/  I2F.S16 R5, R9 ;  /* 0x0000000900057306 */ /* 0x000e220000101400 */
[----:B------:R-:W-:Y:S01]  /*3cb0*/  BSSY.RECONVERGENT B0, `(.L_x_10401) ;  /* 0x0000014000007945 */ /* 0x000fe20003800200 */
[----:B------:R-:W-:Y:S02]  /*3cc0*/  MOV R0, 0x80 ;  /* 0x0000008000007802 */ /* 0x000fe40000000f00 */
        /* <DEDUP_REMOVED lines=10> */
.L_x_10403:
[----:B------:R-:W-:-:S04]  /*3d70*/  SHF.R.U32.HI R0, RZ, 0x14, R5 ;  /* 0x00000014ff007819 */ /* 0x000fc80000011605 */
[----:B------:R-:W-:-:S04]  /*3d80*/  LOP3.LUT R0, R0, 0x1, RZ, 0xc0, !PT ;  /* 0x0000000100007812 */ /* 0x000fc800078ec0ff */
[----:B------:R-:W-:-:S04]  /*3d90*/  IADD3 R0, PT, PT, R5, 0x487ffff, R0 ;  /* 0x0487ffff05007810 */ /* 0x000fc80007ffe000 */
[----:B------:R-:W-:-:S04]  /*3da0*/  SHF.R.U32.HI R0, RZ, 0x14, R0 ;  /* 0x00000014ff007819 */ /* 0x000fc80000011600 */
[----:B------:R-:W-:-:S07]  /*3db0*/  LOP3.LUT R4, R0, 0xff, RZ, 0xc0, !PT ;  /* 0x000000ff00047812 */ /* 0x000fce00078ec0ff */
.L_x_10404:
[----:B------:R-:W-:-:S04]  /*3dc0*/  SHF.R.U32.HI R5, RZ, 0x18, R5 ;  /* 0x00000018ff057819 */ /* 0x000fc80000011605 */
[----:B------:R-:W-:-:S04]  /*3dd0*/  LOP3.LUT R4, R4, 0x80, R5, 0xf8, !PT ;  /* 0x0000008004047812 */ /* 0x000fc800078ef805 */
[----:B------:R-:W-:-:S07]  /*3de0*/  PRMT R0, R4, 0x7610, R0 ;  /* 0x0000761004007816 */ /* 0x000fce0000000000 */
.L_x_10402:
[----:B------:R-:W-:Y:S05]  /*3df0*/  BSYNC.RECONVERGENT B0 ;  /* 0x0000000000007941 */ /* 0x000fea0003800200 */
.L_x_10401:
[----:B------:R0:W-:Y:S01]  /*3e00*/  STG.E.U8 desc[UR36][R2.64], R0 ;  /* 0x0000000002007986 */ /* 0x0001e2000c101124 */
[----:B------:R-:W-:Y:S05]  /*3e10*/  BRA `(.L_x_10382) ;  /* 0x0000000400147947 */ /* 0x000fea0003800000 */
.L_x_10399:
        /* <DEDUP_REMOVED lines=13> */
.L_x_10407:
[----:B------:R-:W-:-:S04]  /*3ef0*/  SHF.R.U32.HI R0, RZ, 0x15, R5 ;  /* 0x00000015ff007819 */ /* 0x000fc80000011605 */
[----:B------:R-:W-:-:S04]  /*3f00*/  LOP3.LUT R0, R0, 0x1, RZ, 0xc0, !PT ;  /* 0x0000000100007812 */ /* 0x000fc800078ec0ff */
[----:B------:R-:W-:-:S04]  /*3f10*/  IADD3 R0, PT, PT, R5, 0x88fffff, R0 ;  /* 0x088fffff05007810 */ /* 0x000fc80007ffe000 */
[----:B------:R-:W-:-:S04]  /*3f20*/  SHF.R.U32.HI R0, RZ, 0x15, R0 ;  /* 0x00000015ff007819 */ /* 0x000fc80000011600 */
[----:B------:R-:W-:-:S07]  /*3f30*/  LOP3.LUT R4, R0, 0xff, RZ, 0xc0, !PT ;  /* 0x000000ff00047812 */ /* 0x000fce00078ec0ff */
.L_x_10408:
[----:B------:R-:W-:-:S04]  /*3f40*/  SHF.R.U32.HI R5, RZ, 0x18, R5 ;  /* 0x00000018ff057819 */ /* 0x000fc80000011605 */
[----:B------:R-:W-:-:S04]  /*3f50*/  LOP3.LUT R4, R4, 0x80, R5, 0xf8, !PT ;  /* 0x0000008004047812 */ /* 0x000fc800078ef805 */
[----:B------:R-:W-:-:S07]  /*3f60*/  PRMT R0, R4, 0x7610, R0 ;  /* 0x0000761004007816 */ /* 0x000fce0000000000 */
.L_x_10406:
[----:B------:R-:W-:Y:S05]  /*3f70*/  BSYNC.RECONVERGENT B0 ;  /* 0x0000000000007941 */ /* 0x000fea0003800200 */
.L_x_10405:
[----:B------:R0:W-:Y:S01]  /*3f80*/  STG.E.U8 desc[UR36][R2.64], R0 ;  /* 0x0000000002007986 */ /* 0x0001e2000c101124 */
[----:B------:R-:W-:Y:S05]  /*3f90*/  BRA `(.L_x_10382) ;  /* 0x0000000000b47947 */ /* 0x000fea0003800000 */
.L_x_10398:
[----:B------:R-:W-:-:S09]  /*3fa0*/  UISETP.NE.AND UP0, UPT, UR4, 0x1c, UPT ;  /* 0x0000001c0400788c */ /* 0x000fd2000bf05270 */
[----:B------:R-:W-:Y:S05]  /*3fb0*/  BRA.U !UP0, `(.L_x_10409) ;  /* 0x0000000108a47547 */ /* 0x000fea000b800000 */
[----:B------:R-:W-:-:S09]  /*3fc0*/  UISETP.NE.AND UP0, UPT, UR4, 0x1d, UPT ;  /* 0x0000001d0400788c */ /* 0x000fd2000bf05270 */
[----:B------:R-:W-:Y:S05]  /*3fd0*/  BRA.U !UP0, `(.L_x_10410) ;  /* 0x00000001088c7547 */ /* 0x000fea000b800000 */
[----:B------:R-:W-:-:S09]  /*3fe0*/  UISETP.NE.AND UP0, UPT, UR4, 0x2c, UPT ;  /* 0x0000002c0400788c */ /* 0x000fd2000bf05270 */
[----:B------:R-:W-:Y:S05]  /*3ff0*/  BRA.U !UP0, `(.L_x_10411) ;  /* 0x0000000108447547 */ /* 0x000fea000b800000 */
.L_x_10381:
        /* <DEDUP_REMOVED lines=16> */
.L_x_10412:
[----:B------:R-:W-:Y:S05]  /*4100*/  BRA `(.L_x_10382) ;  /* 0x0000000000587947 */ /* 0x000fea0003800000 */
.L_x_10411:
        /* <DEDUP_REMOVED lines=16> */
.L_x_10410:
[----:B------:R-:W-:-:S04]  /*4210*/  PRMT R4, R9, 0x9910, RZ ;  /* 0x0000991009047816 */ /* 0x000fc800000000ff */
[----:B------:R-:W-:-:S05]  /*4220*/  SHF.R.S32.HI R5, RZ, 0x1f, R4 ;  /* 0x0000001fff057819 */ /* 0x000fca0000011404 */
[----:B------:R0:W-:Y:S01]  /*4230*/  STG.E.64 desc[UR36][R2.64], R4 ;  /* 0x0000000402007986 */ /* 0x0001e2000c101b24 */
[----:B------:R-:W-:Y:S05]  /*4240*/  BRA `(.L_x_10382) ;  /* 0x0000000000087947 */ /* 0x000fea0003800000 */
.L_x_10409:
[----:B------:R-:W-:-:S05]  /*4250*/  PRMT R5, R9, 0x9910, RZ ;  /* 0x0000991009057816 */ /* 0x000fca00000000ff */
[----:B------:R0:W-:Y:S02]  /*4260*/  STG.E desc[UR36][R2.64], R5 ;  /* 0x0000000502007986 */ /* 0x0001e4000c101924 */
.L_x_10382:
[----:B------:R-:W-:-:S07]  /*4270*/  VIADD R17, R17, 0x80 ;  /* 0x0000008011117836 */ /* 0x000fce0000000000 */
.L_x_10307:
[----:B------:R-:W-:Y:S05]  /*4280*/  BSYNC.RECONVERGENT B6 ;  /* 0x0000000000067941 */ /* 0x000fea0003800200 */
.L_x_10306:
        /* <DEDUP_REMOVED lines=358> */
.L_x_10415:
        /* <DEDUP_REMOVED lines=16> */
.L_x_10419:
[----:B------:R0:W5:Y:S01]  /*59f0*/  LDG.E.U8 R19, desc[UR36][R2.64] ;  /* 0x0000002402137981 */ /* 0x000162000c1e1100 */
[----:B------:R-:W-:Y:S05]  /*5a00*/  BRA `(.L_x_10421) ;  /* 0x0000000c004c7947 */ /* 0x000fea0003800000 */
.L_x_10418:
        /* <DEDUP_REMOVED lines=8> */
.L_x_10423:
[----:B------:R0:W5:Y:S01]  /*5a90*/  LDG.E.U16 R19, desc[UR36][R2.64] ;  /* 0x0000002402137981 */ /* 0x000162000c1e1500 */
[----:B------:R-:W-:Y:S05]  /*5aa0*/  BRA `(.L_x_10421) ;  /* 0x0000000c00247947 */ /* 0x000fea0003800000 */
.L_x_10422:
[----:B------:R0:W5:Y:S01]  /*5ab0*/  LDG.E.U16 R19, desc[UR36][R2.64] ;  /* 0x0000002402137981 */ /* 0x000162000c1e1500 */
[----:B------:R-:W-:Y:S05]  /*5ac0*/  BRA `(.L_x_10421) ;  /* 0x0000000c001c7947 */ /* 0x000fea0003800000 */
.L_x_10417:
        /* <DEDUP_REMOVED lines=9> */
.L_x_10425:
[----:B------:R-:W2:Y:S02]  /*5b60*/  LDG.E.U16 R0, desc[UR36][R2.64] ;  /* 0x0000002402007981 */ /* 0x000ea4000c1e1500 */
[----:B--2---:R-:W-:-:S06]  /*5b70*/  HADD2.F32 R0, -RZ, R0.H0_H0 ;  /* 0x20000000ff007230 */ /* 0x004fcc0000004100 */
[----:B------:R-:W0:Y:S02]  /*5b80*/  F2I.FTZ.TRUNC.NTZ R0, R0 ;  /* 0x0000000000007305 */ /* 0x000e24000021f100 */
[----:B0-----:R-:W-:Y:S01]  /*5b90*/  PRMT R19, R0, 0x7610, R19 ;  /* 0x0000761000137816 */ /* 0x001fe20000000013 */
[----:B------:R-:W-:Y:S06]  /*5ba0*/  BRA `(.L_x_10421) ;  /* 0x0000000800e47947 */ /* 0x000fec0003800000 */
.L_x_10424:
        /* <DEDUP_REMOVED lines=9> */
.L_x_10427:
[----:B------:R-:W2:Y:S02]  /*5c40*/  LDG.E.U16 R2, desc[UR36][R2.64] ;  /* 0x0000002402027981 */ /* 0x000ea4000c1e1500 */
[----:B--2---:R-:W-:-:S06]  /*5c50*/  HADD2.F32 R0, -RZ, R2.H0_H0 ;  /* 0x20000002ff007230 */ /* 0x004fcc0000004100 */
[----:B------:R-:W0:Y:S02]  /*5c60*/  F2I.FTZ.TRUNC.NTZ R0, R0 ;  /* 0x0000000000007305 */ /* 0x000e24000021f100 */
[----:B0-----:R-:W-:Y:S01]  /*5c70*/  PRMT R19, R0, 0x7610, R19 ;  /* 0x0000761000137816 */ /* 0x001fe20000000013 */
[----:B------:R-:W-:Y:S06]  /*5c80*/  BRA `(.L_x_10421) ;  /* 0x0000000800ac7947 */ /* 0x000fec0003800000 */
.L_x_10426:
[----:B------:R-:W2:Y:S02]  /*5c90*/  LDG.E.64 R2, desc[UR36][R2.64] ;  /* 0x0000002402027981 */ /* 0x000ea4000c1e1b00 */
[----:B--2---:R0:W1:Y:S01]  /*5ca0*/  F2I.F64.TRUNC R19, R2 ;  /* 0x0000000200137311 */ /* 0x004062000030d100 */
[----:B------:R-:W-:Y:S05]  /*5cb0*/  BRA `(.L_x_10421) ;  /* 0x0000000800a07947 */ /* 0x000fea0003800000 */
.L_x_10416:
        /* <DEDUP_REMOVED lines=12> */
.L_x_10430:
[----:B------:R-:W2:Y:S02]  /*5d80*/  LDG.E.64 R2, desc[UR36][R2.64] ;  /* 0x0000002402027981 */ /* 0x000ea4000c1e1b00 */
[----:B--2---:R3:W4:Y:S01]  /*5d90*/  F2I.F64.TRUNC R19, R2 ;  /* 0x0000000200137311 */ /* 0x004722000030d100 */
[----:B------:R-:W-:Y:S05]  /*5da0*/  BRA `(.L_x_10421) ;  /* 0x0000000800647947 */ /* 0x000fea0003800000 */
.L_x_10429:
        /* <DEDUP_REMOVED lines=27> */
.L_x_10432:
        /* <DEDUP_REMOVED lines=14> */
.L_x_10431:
[----:B------:R-:W2:Y:S02]  /*6040*/  LDG.E.U16 R0, desc[UR36][R2.64] ;  /* 0x0000002402007981 */ /* 0x000ea4000c1e1500 */
[----:B--2---:R-:W-:-:S06]  /*6050*/  IMAD.U32 R0, R0, 0x10000, RZ ;  /* 0x0001000000007824 */ /* 0x004fcc00078e00ff */
[----:B------:R-:W0:Y:S02]  /*6060*/  F2I.FTZ.TRUNC.NTZ R0, R0 ;  /* 0x0000000000007305 */ /* 0x000e24000021f100 */
[----:B0-----:R-:W-:Y:S01]  /*6070*/  PRMT R19, R0, 0x7610, R19 ;  /* 0x0000761000137816 */ /* 0x001fe20000000013 */
[----:B------:R-:W-:Y:S06]  /*6080*/  BRA `(.L_x_10421) ;  /* 0x0000000400ac7947 */ /* 0x000fec0003800000 */
.L_x_10428:
        /* <DEDUP_REMOVED lines=10> */
.L_x_10435:
        /* <DEDUP_REMOVED lines=21> */
.L_x_10439:
[----:B------:R-:W-:Y:S05]  /*6280*/  BSYNC.RECONVERGENT B1 ;  /* 0x0000000000017941 */ /* 0x000fea0003800200 */
.L_x_10438:
[----:B------:R-:W-:Y:S02]  /*6290*/  SHF.L.U32 R0, R0, 0x14, RZ ;  /* 0x0000001400007819 */ /* 0x000fe400000006ff */
[----:B------:R-:W-:-:S04]  /*62a0*/  LEA R2, R2, 0x3b800000, 0x17 ;  /* 0x3b80000002027811 */ /* 0x000fc800078eb8ff */
[----:B------:R-:W-:-:S07]  /*62b0*/  LOP3.LUT R0, R2, R0, R7, 0xfe, !PT ;  /* 0x0000000002007212 */ /* 0x000fce00078efe07 */
.L_x_10437:
[----:B------:R-:W-:Y:S05]  /*62c0*/  BSYNC.RECONVERGENT B0 ;  /* 0x0000000000007941 */ /* 0x000fea0003800200 */
.L_x_10436:
[----:B------:R-:W0:Y:S02]  /*62d0*/  F2I.FTZ.TRUNC.NTZ R0, R0 ;  /* 0x0000000000007305 */ /* 0x000e24000021f100 */
[----:B0-----:R-:W-:Y:S01]  /*62e0*/  PRMT R19, R0, 0x7610, R19 ;  /* 0x0000761000137816 */ /* 0x001fe20000000013 */
[----:B------:R-:W-:Y:S06]  /*62f0*/  BRA `(.L_x_10421) ;  /* 0x0000000400107947 */ /* 0x000fec0003800000 */
.L_x_10434:
        /* <DEDUP_REMOVED lines=21> */
.L_x_10443:
[----:B------:R-:W-:Y:S05]  /*6450*/  BSYNC.RECONVERGENT B1 ;  /* 0x0000000000017941 */ /* 0x000fea0003800200 */
.L_x_10442:
[----:B------:R-:W-:Y:S01]  /*6460*/  IMAD.SHL.U32 R0, R0, 0x200000, RZ ;  /* 0x0020000000007824 */ /* 0x000fe200078e00ff */
[----:B------:R-:W-:-:S04]  /*6470*/  LEA R2, R2, 0x37800000, 0x17 ;  /* 0x3780000002027811 */ /* 0x000fc800078eb8ff */
[----:B------:R-:W-:-:S07]  /*6480*/  LOP3.LUT R0, R2, R0, R7, 0xfe, !PT ;  /* 0x0000000002007212 */ /* 0x000fce00078efe07 */
.L_x_10441:
[----:B------:R-:W-:Y:S05]  /*6490*/  BSYNC.RECONVERGENT B0 ;  /* 0x0000000000007941 */ /* 0x000fea0003800200 */
.L_x_10440:
[----:B------:R-:W0:Y:S02]  /*64a0*/  F2I.FTZ.TRUNC.NTZ R0, R0 ;  /* 0x0000000000007305 */ /* 0x000e24000021f100 */
[----:B0-----:R-:W-:Y:S01]  /*64b0*/  PRMT R19, R0, 0x7610, R19 ;  /* 0x0000761000137816 */ /* 0x001fe20000000013 */
[----:B------:R-:W-:Y:S06]  /*64c0*/  BRA `(.L_x_10421) ;  /* 0x00000000009c7947 */ /* 0x000fec0003800000 */
.L_x_10433:
        /* <DEDUP_REMOVED lines=14> */
.L_x_10447:
[----:B------:R-:W-:Y:S05]  /*65b0*/  BSYNC.RECONVERGENT B0 ;  /* 0x0000000000007941 */ /* 0x000fea0003800200 */
.L_x_10446:
[----:B------:R-:W0:Y:S02]  /*65c0*/  F2I.FTZ.TRUNC.NTZ R0, R0 ;  /* 0x0000000000007305 */ /* 0x000e24000021f100 */
[----:B0-----:R-:W-:Y:S01]  /*65d0*/  PRMT R19, R0, 0x7610, R19 ;  /* 0x0000761000137816 */ /* 0x001fe20000000013 */
[----:B------:R-:W-:Y:S06]  /*65e0*/  BRA `(.L_x_10421) ;  /* 0x0000000000547947 */ /* 0x000fec0003800000 */
.L_x_10420:
        /* <DEDUP_REMOVED lines=16> */
.L_x_10448:
[----:B------:R-:W-:Y:S01]  /*66f0*/  PRMT R19, RZ, 0x7610, R19 ;  /* 0x00007610ff137816 */ /* 0x000fe20000000013 */
[----:B------:R-:W-:Y:S06]  /*6700*/  BRA `(.L_x_10421) ;  /* 0x00000000000c7947 */ /* 0x000fec0003800000 */
.L_x_10445:
[----:B------:R1:W5:Y:S01]  /*6710*/  LDG.E.U16 R19, desc[UR36][R2.64] ;  /* 0x0000002402137981 */ /* 0x000362000c1e1500 */
[----:B------:R-:W-:Y:S05]  /*6720*/  BRA `(.L_x_10421) ;  /* 0x0000000000047947 */ /* 0x000fea0003800000 */
.L_x_10444:
[----:B------:R2:W5:Y:S02]  /*6730*/  LDG.E.U16 R19, desc[UR36][R2.64] ;  /* 0x0000002402137981 */ /* 0x000564000c1e1500 */
.L_x_10421:
        /* <DEDUP_REMOVED lines=16> */
.L_x_10452:
[----:B------:R3:W5:Y:S01]  /*6840*/  LDG.E.U8 R0, desc[UR36][R2.64] ;  /* 0x0000002402007981 */ /* 0x000762000c1e1100 */
[----:B------:R-:W-:Y:S05]  /*6850*/  BRA `(.L_x_10454) ;  /* 0x0000000c004c7947 */ /* 0x000fea0003800000 */
.L_x_10451:
        /* <DEDUP_REMOVED lines=8> */
.L_x_10456:
[----:B------:R2:W5:Y:S01]  /*68e0*/  LDG.E.U16 R0, desc[UR36][R2.64] ;  /* 0x0000002402007981 */ /* 0x000562000c1e1500 */
[----:B------:R-:W-:Y:S05]  /*68f0*/  BRA `(.L_x_10454) ;  /* 0x0000000c00247947 */ /* 0x000fea0003800000 */
.L_x_10455:
[----:B------:R0:W5:Y:S01]  /*6900*/  LDG.E.U16 R0, desc[UR36][R2.64] ;  /* 0x0000002402007981 */ /* 0x000162000c1e1500 */
[----:B------:R-:W-:Y:S05]  /*6910*/  BRA `(.L_x_10454) ;  /* 0x0000000c001c7947 */ /* 0x000fea0003800000 */
.L_x_10450:
        /* <DEDUP_REMOVED lines=9> */
.L_x_10458:
[----:B------:R-:W2:Y:S02]  /*69b0*/  LDG.E.U16 R4, desc[UR36][R2.64] ;  /* 0x0000002402047981 */ /* 0x000ea4000c1e1500 */
[----:B--2---:R-:W-:-:S06]  /*69c0*/  HADD2.F32 R4, -RZ, R4.H0_H0 ;  /* 0x20000004ff047230 */ /* 0x004fcc0000004100 */
[----:B------:R-:W0:Y:S02]  /*69d0*/  F2I.FTZ.TRUNC.NTZ R4, R4 ;  /* 0x0000000400047305 */ /* 0x000e24000021f100 */
[----:B0-----:R-:W-:Y:S01]  /*69e0*/  PRMT R0, R4, 0x7610, R0 ;  /* 0x0000761004007816 */ /* 0x001fe20000000000 */
[----:B------:R-:W-:Y:S06]  /*69f0*/  BRA `(.L_x_10454) ;  /* 0x0000000800e47947 */ /* 0x000fec0003800000 */
.L_x_10457:
        /* <DEDUP_REMOVED lines=9> */
.L_x_10460:
[----:B------:R-:W2:Y:S02]  /*6a90*/  LDG.E.U16 R2, desc[UR36][R2.64] ;  /* 0x0000002402027981 */ /* 0x000ea4000c1e1500 */
[----:B--2---:R-:W-:-:S06]  /*6aa0*/  HADD2.F32 R4, -RZ, R2.H0_H0 ;  /* 0x20000002ff047230 */ /* 0x004fcc0000004100 */
[----:B------:R-:W0:Y:S02]  /*6ab0*/  F2I.FTZ.TRUNC.NTZ R4, R4 ;  /* 0x0000000400047305 */ /* 0x000e24000021f100 */
[----:B0-----:R-:W-:Y:S01]  /*6ac0*/  PRMT R0, R4, 0x7610, R0 ;  /* 0x0000761004007816 */ /* 0x001fe20000000000 */
[----:B------:R-:W-:Y:S06]  /*6ad0*/  BRA `(.L_x_10454) ;  /* 0x0000000800ac7947 */ /* 0x000fec0003800000 */
.L_x_10459:
[----:B------:R-:W2:Y:S02]  /*6ae0*/  LDG.E.64 R2, desc[UR36][R2.64] ;  /* 0x0000002402027981 */ /* 0x000ea4000c1e1b00 */
[----:B--2---:R0:W1:Y:S01]  /*6af0*/  F2I.F64.TRUNC R0, R2 ;  /* 0x0000000200007311 */ /* 0x004062000030d100 */
[----:B------:R-:W-:Y:S05]  /*6b00*/  BRA `(.L_x_10454) ;  /* 0x0000000800a07947 */ /* 0x000fea0003800000 */
.L_x_10449:
        /* <DEDUP_REMOVED lines=12> */
.L_x_10463:
[----:B------:R-:W2:Y:S02]  /*6bd0*/  LDG.E.64 R2, desc[UR36][R2.64] ;  /* 0x0000002402027981 */ /* 0x000ea4000c1e1b00 */
[----:B--2---:R0:W1:Y:S01]  /*6be0*/  F2I.F64.TRUNC R0, R2 ;  /* 0x0000000200007311 */ /* 0x004062000030d100 */
[----:B------:R-:W-:Y:S05]  /*6bf0*/  BRA `(.L_x_10454) ;  /* 0x0000000800647947 */ /* 0x000fea0003800000 */
.L_x_10462:
        /* <DEDUP_REMOVED lines=27> */
.L_x_10465:
        /* <DEDUP_REMOVED lines=14> */
.L_x_10464:
[----:B------:R-:W2:Y:S02]  /*6e90*/  LDG.E.U16 R4, desc[UR36][R2.64] ;  /* 0x0000002402047981 */ /* 0x000ea4000c1e1500 */
[----:B--2---:R-:W-:-:S06]  /*6ea0*/  SHF.L.U32 R4, R4, 0x10, RZ ;  /* 0x0000001004047819 */ /* 0x004fcc00000006ff */
[----:B------:R-:W0:Y:S02]  /*6eb0*/  F2I.FTZ.TRUNC.NTZ R4, R4 ;  /* 0x0000000400047305 */ /* 0x000e24000021f100 */
[----:B0-----:R-:W-:Y:S01]  /*6ec0*/  PRMT R0, R4, 0x7610, R0 ;  /* 0x0000761004007816 */ /* 0x001fe20000000000 */
[----:B------:R-:W-:Y:S06]  /*6ed0*/  BRA `(.L_x_10454) ;  /* 0x0000000400ac7947 */ /* 0x000fec0003800000 */
.L_x_10461:
        /* <DEDUP_REMOVED lines=10> */
.L_x_10468:
        /* <DEDUP_REMOVED lines=21> */
.L_x_10472:
[----:B------:R-:W-:Y:S05]  /*70d0*/  BSYNC.RECONVERGENT B1 ;  /* 0x0000000000017941 */ /* 0x000fea0003800200 */
.L_x_10471:
[----:B------:R-:W-:Y:S01]  /*70e0*/  IMAD.SHL.U32 R0, R0, 0x100000, RZ ;  /* 0x0010000000007824 */ /* 0x000fe200078e00ff */
[----:B------:R-:W-:-:S04]  /*70f0*/  LEA R2, R2, 0x3b800000, 0x17 ;  /* 0x3b80000002027811 */ /* 0x000fc800078eb8ff */
[----:B------:R-:W-:-:S07]  /*7100*/  LOP3.LUT R4, R2, R0, R7, 0xfe, !PT ;  /* 0x0000000002047212 */ /* 0x000fce00078efe07 */
.L_x_10470:
[----:B------:R-:W-:Y:S05]  /*7110*/  BSYNC.RECONVERGENT B0 ;  /* 0x0000000000007941 */ /* 0x000fea0003800200 */
.L_x_10469:
[----:B------:R-:W0:Y:S02]  /*7120*/  F2I.FTZ.TRUNC.NTZ R4, R4 ;  /* 0x0000000400047305 */ /* 0x000e24000021f100 */
[----:B0-----:R-:W-:Y:S01]  /*7130*/  PRMT R0, R4, 0x7610, R0 ;  /* 0x0000761004007816 */ /* 0x001fe20000000000 */
[----:B------:R-:W-:Y:S06]  /*7140*/  BRA `(.L_x_10454) ;  /* 0x0000000400107947 */ /* 0x000fec0003800000 */
.L_x_10467:
        /* <DEDUP_REMOVED lines=21> */
.L_x_10476:
[----:B------:R-:W-:Y:S05]  /*72a0*/  BSYNC.RECONVERGENT B1 ;  /* 0x0000000000017941 */ /* 0x000fea0003800200 */
.L_x_10475:
[----:B------:R-:W-:Y:S01]  /*72b0*/  IMAD.SHL.U32 R0, R0, 0x200000, RZ ;  /* 0x0020000000007824 */ /* 0x000fe200078e00ff */
[----:B------:R-:W-:-:S04]  /*72c0*/  LEA R2, R2, 0x37800000, 0x17 ;  /* 0x3780000002027811 */ /* 0x000fc800078eb8ff */
[----:B------:R-:W-:-:S07]  /*72d0*/  LOP3.LUT R4, R2, R0, R7, 0xfe, !PT ;  /* 0x0000000002047212 */ /* 0x000fce00078efe07 */
.L_x_10474:
[----:B------:R-:W-:Y:S05]  /*72e0*/  BSYNC.RECONVERGENT B0 ;  /* 0x0000000000007941 */ /* 0x000fea0003800200 */
.L_x_10473:
[----:B------:R-:W0:Y:S02]  /*72f0*/  F2I.FTZ.TRUNC.NTZ R4, R4 ;  /* 0x0000000400047305 */ /* 0x000e24000021f100 */
[----:B0-----:R-:W-:Y:S01]  /*7300*/  PRMT R0, R4, 0x7610, R0 ;  /* 0x0000761004007816 */ /* 0x001fe20000000000 */
[----:B------:R-:W-:Y:S06]  /*7310*/  BRA `(.L_x_10454) ;  /* 0x00000000009c7947 */ /* 0x000fec0003800000 */
.L_x_10466:
        /* <DEDUP_REMOVED lines=14> */
.L_x_10480:
[----:B------:R-:W-:Y:S05]  /*7400*/  BSYNC.RECONVERGENT B0 ;  /* 0x0000000000007941 */ /* 0x000fea0003800200 */
.L_x_10479:
[----:B------:R-:W0:Y:S02]  /*7410*/  F2I.FTZ.TRUNC.NTZ R4, R4 ;  /* 0x0000000400047305 */ /* 0x000e24000021f100 */
[----:B0-----:R-:W-:Y:S01]  /*7420*/  PRMT R0, R4, 0x7610, R0 ;  /* 0x0000761004007816 */ /* 0x001fe20000000000 */
[----:B------:R-:W-:Y:S06]  /*7430*/  BRA `(.L_x_10454) ;  /* 0x0000000000547947 */ /* 0x000fec0003800000 */
.L_x_10453:
        /* <DEDUP_REMOVED lines=15> */
[----:B--2-45:R-:W-:Y:S05]  /*7530*/  CALL.ABS.NOINC R2 ;  /* 0x0000000002007343 */ /* 0x034fea0003c00000 */
.L_x_10481:
[----:B------:R-:W-:Y:S01]  /*7540*/  PRMT R0, RZ, 0x7610, R0 ;  /* 0x00007610ff007816 */ /* 0x000fe20000000000 */
[----:B------:R-:W-:Y:S06]  /*7550*/  BRA `(.L_x_10454) ;  /* 0x00000000000c7947 */ /* 0x000fec0003800000 */
.L_x_10478:
[----:B------:R0:W5:Y:S01]  /*7560*/  LDG.E.U16 R0, desc[UR36][R2.64] ;  /* 0x0000002402007981 */ /* 0x000162000c1e1500 */
[----:B------:R-:W-:Y:S05]  /*7570*/  BRA `(.L_x_10454) ;  /* 0x0000000000047947 */ /* 0x000fea0003800000 */
.L_x_10477:
[----:B------:R0:W5:Y:S02]  /*7580*/  LDG.E.U16 R0, desc[UR36][R2.64] ;  /* 0x0000002402007981 */ /* 0x000164000c1e1500 */
.L_x_10454:
        /* <DEDUP_REMOVED lines=20> */
.L_x_10485:
[----:B------:R0:W-:Y:S01]  /*76d0*/  STG.E.U8 desc[UR36][R2.64], R9 ;  /* 0x0000000902007986 */ /* 0x0001e2000c101124 */
[----:B------:R-:W-:Y:S05]  /*76e0*/  BRA `(.L_x_10487) ;  /* 0x0000000c004c7947 */ /* 0x000fea0003800000 */
.L_x_10484:
        /* <DEDUP_REMOVED lines=10> */
.L_x_10489:
[----:B------:R-:W-:-:S05]  /*7790*/  PRMT R5, R9, 0x9910, RZ ;  /* 0x0000991009057816 */ /* 0x000fca00000000ff */
[----:B------:R0:W-:Y:S01]  /*77a0*/  STG.E desc[UR36][R2.64], R5 ;  /* 0x0000000502007986 */ /* 0x0001e2000c101924 */
[----:B------:R-:W-:Y:S05]  /*77b0*/  BRA `(.L_x_10487) ;  /* 0x0000000c00187947 */ /* 0x000fea0003800000 */
.L_x_10488:
[----:B------:R0:W-:Y:S01]  /*77c0*/  STG.E.U16 desc[UR36][R2.64], R9 ;  /* 0x0000000902007986 */ /* 0x0001e2000c101524 */
[----:B------:R-:W-:Y:S05]  /*77d0*/  BRA `(.L_x_10487) ;  /* 0x0000000c00107947 */ /* 0x000fea0003800000 */
.L_x_10483:
        /* <DEDUP_REMOVED lines=9> */
.L_x_10491:
[----:B------:R-:W0:Y:S02]  /*7870*/  I2F.S16 R0, R9 ;  /* 0x0000000900007306 */ /* 0x000e240000101400 */
[----:B0-----:R-:W-:-:S05]  /*7880*/  F2FP.F16.F32.PACK_AB R0, RZ, R0 ;  /* 0x00000000ff00723e */ /* 0x001fca00000000ff */
[----:B------:R0:W-:Y:S01]  /*7890*/  STG.E.U16 desc[UR36][R2.64], R0 ;  /* 0x0000000002007986 */ /* 0x0001e2000c101524 */
[----:B------:R-:W-:Y:S05]  /*78a0*/  BRA `(.L_x_10487) ;  /* 0x0000000800dc7947 */ /* 0x000fea0003800000 */
.L_x_10490:
        /* <DEDUP_REMOVED lines=10> */
.L_x_10493:
[----:B------:R-:W0:Y:S02]  /*7950*/  I2F.S16 R9, R9 ;  /* 0x0000000900097306 */ /* 0x000e240000101400 */
[----:B0-----:R-:W-:-:S04]  /*7960*/  F2FP.F16.F32.PACK_AB R5, RZ, R9 ;  /* 0x00000009ff05723e */ /* 0x001fc800000000ff */
[----:B------:R-:W-:-:S05]  /*7970*/  PRMT R5, R5, 0x5410, RZ ;  /* 0x0000541005057816 */ /* 0x000fca00000000ff */
[----:B------:R0:W-:Y:S01]  /*7980*/  STG.E desc[UR36][R2.64], R5 ;  /* 0x0000000502007986 */ /* 0x0001e2000c101924 */
[----:B------:R-:W-:Y:S05]  /*7990*/  BRA `(.L_x_10487) ;  /* 0x0000000800a07947 */ /* 0x000fea0003800000 */
.L_x_10492:
[----:B------:R-:W0:Y:S02]  /*79a0*/  I2F.F64.S16 R4, R9 ;  /* 0x0000000900047312 */ /* 0x000e240000101c00 */
[----:B0-----:R0:W-:Y:S01]  /*79b0*/  STG.E.64 desc[UR36][R2.64], R4 ;  /* 0x0000000402007986 */ /* 0x0011e2000c101b24 */
[----:B------:R-:W-:Y:S05]  /*79c0*/  BRA `(.L_x_10487) ;  /* 0x0000000800947947 */ /* 0x000fea0003800000 */
.L_x_10482:
        /* <DEDUP_REMOVED lines=12> */
.L_x_10497:
        /* <DEDUP_REMOVED lines=18> */
.L_x_10500:
[----:B------:R-:W-:-:S04]  /*7bb0*/  SHF.R.U32.HI R5, RZ, 0x18, R5 ;  /* 0x00000018ff057819 */ /* 0x000fc80000011605 */
[----:B------:R-:W-:-:S07]  /*7bc0*/  LOP3.LUT R0, R0, 0x80, R5, 0xf8, !PT ;  /* 0x0000008000007812 */ /* 0x000fce00078ef805 */
.L_x_10499:
[----:B------:R-:W-:Y:S05]  /*7bd0*/  BSYNC.RECONVERGENT B0 ;  /* 0x0000000000007941 */ /* 0x000fea0003800200 */
.L_x_10498:
[----:B------:R3:W-:Y:S01]  /*7be0*/  STG.E.U8 desc[UR36][R2.64], R0 ;  /* 0x0000000002007986 */ /* 0x0007e2000c101124 */
[----:B------:R-:W-:Y:S05]  /*7bf0*/  BRA `(.L_x_10487) ;  /* 0x0000000800087947 */ /* 0x000fea0003800000 */
.L_x_10496:
        /* <DEDUP_REMOVED lines=18> */
.L_x_10503:
[----:B------:R-:W-:-:S04]  /*7d20*/  SHF.R.U32.HI R5, RZ, 0x18, R5 ;  /* 0x00000018ff057819 */ /* 0x000fc80000011605 */
[----:B------:R-:W-:-:S07]  /*7d30*/  LOP3.LUT R0, R0, 0x80, R5, 0xf8, !PT ;  /* 0x0000008000007812 */ /* 0x000fce00078ef805 */
.L_x_10502:
[----:B------:R-:W-:Y:S05]  /*7d40*/  BSYNC.RECONVERGENT B0 ;  /* 0x0000000000007941 */ /* 0x000fea0003800200 */
.L_x_10501:
[----:B------:R0:W-:Y:S01]  /*7d50*/  STG.E.U8 desc[UR36][R2.64], R0 ;  /* 0x0000000002007986 */ /* 0x0001e2000c101124 */
[----:B------:R-:W-:Y:S05]  /*7d60*/  BRA `(.L_x_10487) ;  /* 0x0000000400ac7947 */ /* 0x000fea0003800000 */
.L_x_10495:
        /* <DEDUP_REMOVED lines=22> */
.L_x_10505:
[----:B------:R-:W-:-:S04]  /*7ed0*/  PRMT R4, R9, 0x9910, RZ ;  /* 0x0000991009047816 */ /* 0x000fc800000000ff */
[----:B------:R-:W-:-:S05]  /*7ee0*/  SHF.R.S32.HI R5, RZ, 0x1f, R4 ;  /* 0x0000001fff057819 */ /* 0x000fca0000011404 */
[----:B------:R1:W-:Y:S01]  /*7ef0*/  STG.E.64 desc[UR36][R2.64], R4 ;  /* 0x0000000402007986 */ /* 0x0003e2000c101b24 */
[----:B------:R-:W-:Y:S05]  /*7f00*/  BRA `(.L_x_10487) ;  /* 0x0000000400447947 */ /* 0x000fea0003800000 */
.L_x_10504:
[----:B------:R-:W-:-:S05]  /*7f10*/  PRMT R5, R9, 0x9910, RZ ;  /* 0x0000991009057816 */ /* 0x000fca00000000ff */
[----:B------:R0:W-:Y:S01]  /*7f20*/  STG.E desc[UR36][R2.64], R5 ;  /* 0x0000000502007986 */ /* 0x0001e2000c101924 */
[----:B------:R-:W-:Y:S05]  /*7f30*/  BRA `(.L_x_10487) ;  /* 0x0000000400387947 */ /* 0x000fea0003800000 */
.L_x_10494:
        /* <DEDUP_REMOVED lines=11> */
.L_x_10507:
[----:B------:R-:W0:Y:S01]  /*7ff0*/  I2F.F64.S16 R4, R9 ;  /* 0x0000000900047312 */ /* 0x000e220000101c00 */
[----:B------:R-:W-:-:S05]  /*8000*/  CS2R R6, SRZ ;  /* 0x0000000000067805 */ /* 0x000fca000001ff00 */
[----:B0-----:R0:W-:Y:S01]  /*8010*/  STG.E.128 desc[UR36][R2.64], R4 ;  /* 0x0000000402007986 */ /* 0x0011e2000c101d24 */
[----:B------:R-:W-:Y:S05]  /*8020*/  BRA `(.L_x_10487) ;  /* 0x0000000000fc7947 */ /* 0x000fea0003800000 */
.L_x_10506:
[----:B------:R-:W-:-:S09]  /*8030*/  UISETP.NE.AND UP0, UPT, UR4, 0xf, UPT ;  /* 0x0000000f0400788c */ /* 0x000fd2000bf05270 */
[----:B------:R-:W-:Y:S05]  /*8040*/  BRA.U !UP0, `(.L_x_10508) ;  /* 0x0000000108e87547 */ /* 0x000fea000b800000 */
[----:B------:R-:W-:-:S09]  /*8050*/  UISETP.NE.AND UP0, UPT, UR4, 0x17, UPT ;  /* 0x000000170400788c */ /* 0x000fd2000bf05270 */
[----:B------:R-:W-:Y:S05]  /*8060*/  BRA.U !UP0, `(.L_x_10509) ;  /* 0x0000000108907547 */ /* 0x000fea000b800000 */
[----:B------:R-:W-:-:S09]  /*8070*/  UISETP.NE.AND UP0, UPT, UR4, 0x18, UPT ;  /* 0x000000180400788c */ /* 0x000fd2000bf05270 */
[----:B------:R-:W-:Y:S05]  /*8080*/  BRA.U !UP0, `(.L_x_10510) ;  /* 0x0000000108447547 */ /* 0x000fea000b800000 */
.L_x_10486:
        /* <DEDUP_REMOVED lines=16> */
.L_x_10511:
[----:B------:R-:W-:Y:S05]  /*8190*/  BRA `(.L_x_10487) ;  /* 0x0000000000a07947 */ /* 0x000fea0003800000 */
.L_x_10510:
        /* <DEDUP_REMOVED lines=13> */
.L_x_10513:
[----:B------:R-:W-:Y:S05]  /*8270*/  BSYNC.RECONVERGENT B0 ;  /* 0x0000000000007941 */ /* 0x000fea0003800200 */
.L_x_10512:
[----:B------:R-:W-:-:S05]  /*8280*/  LOP3.LUT R5, R0, 0x80, R5, 0xf8, !PT ;  /* 0x0000008000057812 */ /* 0x000fca00078ef805 */
[----:B------:R0:W-:Y:S01]  /*8290*/  STG.E.U8 desc[UR36][R2.64], R5 ;  /* 0x0000000502007986 */ /* 0x0001e2000c101124 */
[----:B------:R-:W-:Y:S05]  /*82a0*/  BRA `(.L_x_10487) ;  /* 0x00000000005c7947 */ /* 0x000fea0003800000 */
.L_x_10509:
        /* <DEDUP_REMOVED lines=12> */
.L_x_10515:
[----:B------:R-:W-:Y:S02]  /*8370*/  ISETP.GT.U32.AND P0, PT, R4, 0x7f800000, PT ;  /* 0x7f8000000400780c */ /* 0x000fe40003f04070 */
[----:B------:R-:W-:-:S04]  /*8380*/  MOV R0, 0x7f ;  /* 0x0000007f00007802 */ /* 0x000fc80000000f00 */
[----:B------:R-:W-:-:S07]  /*8390*/  SEL R0, R0, 0x7c, P0 ;  /* 0x0000007c00007807 */ /* 0x000fce0000000000 */
.L_x_10516:
[----:B------:R-:W-:Y:S05]  /*83a0*/  BSYNC.RECONVERGENT B0 ;  /* 0x0000000000007941 */ /* 0x000fea0003800200 */
.L_x_10514:
[----:B------:R-:W-:-:S04]  /*83b0*/  SHF.R.U32.HI R5, RZ, 0x18, R5 ;  /* 0x00000018ff057819 */ /* 0x000fc80000011605 */
[----:B------:R-:W-:-:S05]  /*83c0*/  LOP3.LUT R5, R0, 0x80, R5, 0xf8, !PT ;  /* 0x0000008000057812 */ /* 0x000fca00078ef805 */
[----:B------:R0:W-:Y:S01]  /*83d0*/  STG.E.U8 desc[UR36][R2.64], R5 ;  /* 0x0000000502007986 */ /* 0x0001e2000c101124 */
[----:B------:R-:W-:Y:S05]  /*83e0*/  BRA `(.L_x_10487) ;  /* 0x00000000000c7947 */ /* 0x000fea0003800000 */
.L_x_10508:
[----:B------:R-:W0:Y:S02]  /*83f0*/  I2F.S16 R0, R9 ;  /* 0x0000000900007306 */ /* 0x000e240000101400 */
[----:B0-----:R-:W-:-:S05]  /*8400*/  F2FP.BF16.F32.PACK_AB R0, RZ, R0 ;  /* 0x00000000ff00723e */ /* 0x001fca00000010ff */
[----:B------:R0:W-:Y:S02]  /*8410*/  STG.E.U16 desc[UR36][R2.64], R0 ;  /* 0x0000000002007986 */ /* 0x0001e4000c101524 */
.L_x_10487:
[----:B------:R-:W-:-:S07]  /*8420*/  VIADD R17, R17, 0x80 ;  /* 0x0000008011117836 */ /* 0x000fce0000000000 */
.L_x_10414:
[----:B------:R-:W-:Y:S05]  /*8430*/  BSYNC.RECONVERGENT B6 ;  /* 0x0000000000067941 */ /* 0x000fea0003800200 */
.L_x_10413:
[----:B------:R-:W5:Y:S01]  /*8440*/  LDCU UR4, c[0x0][0x380] ;  /* 0x00007000ff0477ac */ /* 0x000f620008000800 */
[----:B------:R-:W-:Y:S01]  /*8450*/  BSSY.RECONVERGENT B6, `(.L_x_10517) ;  /* 0x0000419000067945 */ /* 0x000fe20003800200 */
[----:B-----5:R-:W-:-:S13]  /*8460*/  ISETP.GE.AND P0, PT, R17, UR4, PT ;  /* 0x0000000411007c0c */ /* 0x020fda000bf06270 */
[----:B------:R-:W-:Y:S05]  /*8470*/  @P0 BRA `(.L_x_10518) ;  /* 0x0000004000580947 */ /* 0x000fea0003800000 */
[----:B------:R-:W5:Y:S01]  /*8480*/  LDCU UR4, c[0x0][0x388] ;  /* 0x00007100ff0477ac */ /* 0x000f620008000800 */
[----:B------:R-:W-:Y:S02]  /*8490*/  HFMA2 R16, -RZ, RZ, 0, 0 ;  /* 0x00000000ff107431 */ /* 0x000fe400000001ff */
[----:B------:R-:W-:Y:S02]  /*84a0*/  IMAD.MOV.U32 R18, RZ, RZ, RZ ;  /* 0x000000ffff127224 */ /* 0x000fe400078e00ff */
[----:B0--3--:R-:W-:Y:S01]  /*84b0*/  IMAD.MOV.U32 R0, RZ, RZ, RZ ;  /* 0x000000ffff007224 */ /* 0x009fe200078e00ff */
        /* <DEDUP_REMOVED lines=350> */
.L_x_10519:
        /* <DEDUP_REMOVED lines=16> */
.L_x_10523:
[----:B------:R4:W5:Y:S01]  /*9ba0*/  LDG.E.U8 R19, desc[UR36][R2.64] ;  /* 0x0000002402137981 */ /* 0x000962000c1e1100 */
[----:B------:R-:W-:Y:S05]  /*9bb0*/  BRA `(.L_x_10525) ;  /* 0x0000000c004c7947 */ /* 0x000fea0003800000 */
.L_x_10522:
        /* <DEDUP_REMOVED lines=8> */
.L_x_10527:
[----:B------:R2:W5:Y:S01]  /*9c40*/  LDG.E.U16 R19, desc[UR36][R2.64] ;  /* 0x0000002402137981 */ /* 0x000562000c1e1500 */
[----:B------:R-:W-:Y:S05]  /*9c50*/  BRA `(.L_x_10525) ;  /* 0x0000000c00247947 */ /* 0x000fea0003800000 */
.L_x_10526:
[----:B------:R0:W5:Y:S01]  /*9c60*/  LDG.E.U16 R19, desc[UR36][R2.64] ;  /* 0x0000002402137981 */ /* 0x000162000c1e1500 */
[----:B------:R-:W-:Y:S05]  /*9c70*/  BRA `(.L_x_10525) ;  /* 0x0000000c001c7947 */ /* 0x000fea0003800000 */
.L_x_10521:
        /* <DEDUP_REMOVED lines=9> */
.L_x_10529:
[----:B------:R-:W2:Y:S02]  /*9d10*/  LDG.E.U16 R0, desc[UR36][R2.64] ;  /* 0x0000002402007981 */ /* 0x000ea4000c1e1500 */
[----:B--2---:R-:W-:-:S06]  /*9d20*/  HADD2.F32 R0, -RZ, R0.H0_H0 ;  /* 0x20000000ff007230 */ /* 0x004fcc0000004100 */
[----:B------:R-:W0:Y:S02]  /*9d30*/  F2I.FTZ.TRUNC.NTZ R0, R0 ;  /* 0x0000000000007305 */ /* 0x000e24000021f100 */
[----:B0-----:R-:W-:Y:S01]  /*9d40*/  PRMT R19, R0, 0x7610, R19 ;  /* 0x0000761000137816 */ /* 0x001fe20000000013 */
[----:B------:R-:W-:Y:S06]  /*9d50*/  BRA `(.L_x_10525) ;  /* 0x0000000800e47947 */ /* 0x000fec0003800000 */
.L_x_10528:
        /* <DEDUP_REMOVED lines=9> */
.L_x_10531:
[----:B------:R-:W2:Y:S02]  /*9df0*/  LDG.E.U16 R2, desc[UR36][R2.64] ;  /* 0x0000002402027981 */ /* 0x000ea4000c1e1500 */
[----:B--2---:R-:W-:-:S06]  /*9e00*/  HADD2.F32 R0, -RZ, R2.H0_H0 ;  /* 0x20000002ff007230 */ /* 0x004fcc0000004100 */
[----:B------:R-:W0:Y:S02]  /*9e10*/  F2I.FTZ.TRUNC.NTZ R0, R0 ;  /* 0x0000000000007305 */ /* 0x000e24000021f100 */
[----:B0-----:R-:W-:Y:S01]  /*9e20*/  PRMT R19, R0, 0x7610, R19 ;  /* 0x0000761000137816 */ /* 0x001fe20000000013 */
[----:B------:R-:W-:Y:S06]  /*9e30*/  BRA `(.L_x_10525) ;  /* 0x0000000800ac7947 */ /* 0x000fec0003800000 */
.L_x_10530:
[----:B------:R-:W2:Y:S02]  /*9e40*/  LDG.E.64 R2, desc[UR36][R2.64] ;  /* 0x0000002402027981 */ /* 0x000ea4000c1e1b00 */
[----:B--2---:R0:W1:Y:S01]  /*9e50*/  F2I.F64.TRUNC R19, R2 ;  /* 0x0000000200137311 */ /* 0x004062000030d100 */
[----:B------:R-:W-:Y:S05]  /*9e60*/  BRA `(.L_x_10525) ;  /* 0x0000000800a07947 */ /* 0x000fea0003800000 */
.L_x_10520:
        /* <DEDUP_REMOVED lines=12> */
.L_x_10534:
[----:B------:R-:W2:Y:S02]  /*9f30*/  LDG.E.64 R2, desc[UR36][R2.64] ;  /* 0x0000002402027981 */ /* 0x000ea4000c1e1b00 */
[----:B--2---:R0:W1:Y:S01]  /*9f40*/  F2I.F64.TRUNC R19, R2 ;  /* 0x0000000200137311 */ /* 0x004062000030d100 */
[----:B------:R-:W-:Y:S05]  /*9f50*/  BRA `(.L_x_10525) ;  /* 0x0000000800647947 */ /* 0x000fea0003800000 */
.L_x_10533:
        /* <DEDUP_REMOVED lines=27> */
.L_x_10536:
        /* <DEDUP_REMOVED lines=14> */
.L_x_10535:
[----:B------:R-:W2:Y:S02]  /*a1f0*/  LDG.E.U16 R0, desc[UR36][R2.64] ;  /* 0x0000002402007981 */ /* 0x000ea4000c1e1500 */
[----:B--2---:R-:W-:-:S06]  /*a200*/  IMAD.U32 R0, R0, 0x10000, RZ ;  /* 0x0001000000007824 */ /* 0x004fcc00078e00ff */
[----:B------:R-:W0:Y:S02]  /*a210*/  F2I.FTZ.TRUNC.NTZ R0, R0 ;  /* 0x0000000000007305 */ /* 0x000e24000021f100 */
[----:B0-----:R-:W-:Y:S01]  /*a220*/  PRMT R19, R0, 0x7610, R19 ;  /* 0x0000761000137816 */ /* 0x001fe20000000013 */
[----:B------:R-:W-:Y:S06]  /*a230*/  BRA `(.L_x_10525) ;  /* 0x0000000400ac7947 */ /* 0x000fec0003800000 */
.L_x_10532:
        /* <DEDUP_REMOVED lines=10> */
.L_x_10539:
        /* <DEDUP_REMOVED lines=21> */
.L_x_10543:
[----:B------:R-:W-:Y:S05]  /*a430*/  BSYNC.RECONVERGENT B1 ;  /* 0x0000000000017941 */ /* 0x000fea0003800200 */
.L_x_10542:
[----:B------:R-:W-:Y:S01]  /*a440*/  IMAD.SHL.U32 R0, R0, 0x100000, RZ ;  /* 0x0010000000007824 */ /* 0x000fe200078e00ff */
[----:B------:R-:W-:-:S04]  /*a450*/  LEA R2, R2, 0x3b800000, 0x17 ;  /* 0x3b80000002027811 */ /* 0x000fc800078eb8ff */
[----:B------:R-:W-:-:S07]  /*a460*/  LOP3.LUT R0, R2, R0, R7, 0xfe, !PT ;  /* 0x0000000002007212 */ /* 0x000fce00078efe07 */
.L_x_10541:
[----:B------:R-:W-:Y:S05]  /*a470*/  BSYNC.RECONVERGENT B0 ;  /* 0x0000000000007941 */ /* 0x000fea0003800200 */
.L_x_10540:
[----:B------:R-:W0:Y:S02]  /*a480*/  F2I.FTZ.TRUNC.NTZ R0, R0 ;  /* 0x0000000000007305 */ /* 0x000e24000021f100 */
[----:B0-----:R-:W-:Y:S01]  /*a490*/  PRMT R19, R0, 0x7610, R19 ;  /* 0x0000761000137816 */ /* 0x001fe20000000013 */
[----:B------:R-:W-:Y:S06]  /*a4a0*/  BRA `(.L_x_10525) ;  /* 0x0000000400107947 */ /* 0x000fec0003800000 */
.L_x_10538:
        /* <DEDUP_REMOVED lines=21> */
.L_x_10547:
[----:B------:R-:W-:Y:S05]  /*a600*/  BSYNC.RECONVERGENT B1 ;  /* 0x0000000000017941 */ /* 0x000fea0003800200 */
.L_x_10546:
[----:B------:R-:W-:Y:S01]  /*a610*/  IMAD.SHL.U32 R0, R0, 0x200000, RZ ;  /* 0x0020000000007824 */ /* 0x000fe200078e00ff */
[----:B------:R-:W-:-:S04]  /*a620*/  LEA R2, R2, 0x37800000, 0x17 ;  /* 0x3780000002027811 */ /* 0x000fc800078eb8ff */
[----:B------:R-:W-:-:S07]  /*a630*/  LOP3.LUT R0, R2, R0, R7, 0xfe, !PT ;  /* 0x0000000002007212 */ /* 0x000fce00078efe07 */
.L_x_10545:
[----:B------:R-:W-:Y:S05]  /*a640*/  BSYNC.RECONVERGENT B0 ;  /* 0x0000000000007941 */ /* 0x000fea0003800200 */
.L_x_10544:
[----:B------:R-:W0:Y:S02]  /*a650*/  F2I.FTZ.TRUNC.NTZ R0, R0 ;  /* 0x0000000000007305 */ /* 0x000e24000021f100 */
[----:B0-----:R-:W-:Y:S01]  /*a660*/  PRMT R19, R0, 0x7610, R19 ;  /* 0x0000761000137816 */ /* 0x001fe20000000013 */
[----:B------:R-:W-:Y:S06]  /*a670*/  BRA `(.L_x_10525) ;  /* 0x00000000009c7947 */ /* 0x000fec0003800000 */
.L_x_10537:
        /* <DEDUP_REMOVED lines=14> */
.L_x_10551:
[----:B------:R-:W-:Y:S05]  /*a760*/  BSYNC.RECONVERGENT B0 ;  /* 0x0000000000007941 */ /* 0x000fea0003800200 */
.L_x_10550:
[----:B------:R-:W0:Y:S02]  /*a770*/  F2I.FTZ.TRUNC.NTZ R0, R0 ;  /* 0x0000000000007305 */ /* 0x000e24000021f100 */
[----:B0-----:R-:W-:Y:S01]  /*a780*/  PRMT R19, R0, 0x7610, R19 ;  /* 0x0000761000137816 */ /* 0x001fe20000000013 */
[----:B------:R-:W-:Y:S06]  /*a790*/  BRA `(.L_x_10525) ;  /* 0x0000000000547947 */ /* 0x000fec0003800000 */
.L_x_10524:
        /* <DEDUP_REMOVED lines=16> */
.L_x_10552:
[----:B------:R-:W-:Y:S01]  /*a8a0*/  PRMT R19, RZ, 0x7610, R19 ;  /* 0x00007610ff137816 */ /* 0x000fe20000000013 */
[----:B------:R-:W-:Y:S06]  /*a8b0*/  BRA `(.L_x_10525) ;  /* 0x00000000000c7947 */ /* 0x000fec0003800000 */
.L_x_10549:
[----:B------:R0:W5:Y:S01]  /*a8c0*/  LDG.E.U16 R19, desc[UR36][R2.64] ;  /* 0x0000002402137981 */ /* 0x000162000c1e1500 */
[----:B------:R-:W-:Y:S05]  /*a8d0*/  BRA `(.L_x_10525) ;  /* 0x0000000000047947 */ /* 0x000fea0003800000 */
.L_x_10548:
[----:B------:R0:W5:Y:S02]  /*a8e0*/  LDG.E.U16 R19, desc[UR36][R2.64] ;  /* 0x0000002402137981 */ /* 0x000164000c1e1500 */
.L_x_10525:
[----:B------:R-:W0:Y:S01]  /*a8f0*/  LDCU.64 UR6, c[0x0][0x5f8] ;  /* 0x0000bf00ff0677ac */ /* 0x000e220008000a00 */
[----:B------:R-:W-:-:S04]  /*a900*/  UPRMT UR4, UR42, 0x9910, URZ ;  /* 0x000099102a047896 */ /* 0x000fc800080000ff */
[----:B------:R-:W-:Y:S01]  /*a910*/  UISETP.GT.AND UP0, UPT, UR4, 0x9, UPT ;  /* 0x000000090400788c */ /* 0x000fe2000bf04270 */
[----:B01234-:R-:W-:-:S04]  /*a920*/  IADD3 R2, P0, PT, R18, UR6, RZ ;  /* 0x0000000612027c10 */ /* 0x01ffc8000ff1e0ff */
        /* <DEDUP_REMOVED lines=12> */
.L_x_10556:
[----:B------:R0:W5:Y:S01]  /*a9f0*/  LDG.E.U8 R0, desc[UR36][R2.64] ;  /* 0x0000002402007981 */ /* 0x000162000c1e1100 */
[----:B------:R-:W-:Y:S05]  /*aa00*/  BRA `(.L_x_10558) ;  /* 0x0000000c004c7947 */ /* 0x000fea0003800000 */
.L_x_10555:
        /* <DEDUP_REMOVED lines=8> */
.L_x_10560:
[----:B------:R0:W5:Y:S01]  /*aa90*/  LDG.E.U16 R0, desc[UR36][R2.64] ;  /* 0x0000002402007981 */ /* 0x000162000c1e1500 */
[----:B------:R-:W-:Y:S05]  /*aaa0*/  BRA `(.L_x_10558) ;  /* 0x0000000c00247947 */ /* 0x000fea0003800000 */
.L_x_10559:
[----:B------:R0:W5:Y:S01]  /*aab0*/  LDG.E.U16 R0, desc[UR36][R2.64] ;  /* 0x0000002402007981 */ /* 0x000162000c1e1500 */
[----:B------:R-:W-:Y:S05]  /*aac0*/  BRA `(.L_x_10558) ;  /* 0x0000000c001c7947 */ /* 0x000fea0003800000 */
.L_x_10554:
        /* <DEDUP_REMOVED lines=9> */
.L_x_10562:
[----:B------:R-:W2:Y:S02]  /*ab60*/  LDG.E.U16 R4, desc[UR36][R2.64] ;  /* 0x0000002402047981 */ /* 0x000ea4000c1e1500 */
[----:B--2---:R-:W-:-:S06]  /*ab70*/  HADD2.F32 R4, -RZ, R4.H0_H0 ;  /* 0x20000004ff047230 */ /* 0x004fcc0000004100 */
[----:B------:R-:W0:Y:S02]  /*ab80*/  F2I.FTZ.TRUNC.NTZ R4, R4 ;  /* 0x0000000400047305 */ /* 0x000e24000021f100 */
[----:B0-----:R-:W-:Y:S01]  /*ab90*/  PRMT R0, R4, 0x7610, R0 ;  /* 0x0000761004007816 */ /* 0x001fe20000000000 */
[----:B------:R-:W-:Y:S06]  /*aba0*/  BRA `(.L_x_10558) ;  /* 0x0000000800e47947 */ /* 0x000fec0003800000 */
.L_x_10561:
[----:B------:R-:W-:-:S09]  /*abb0*/  UISETP.NE.AND UP0, UPT, UR4, 0x7, UPT ;  /* 0x000000070400788c */ /* 0x000fd2000bf05270 */
[----:B------:R-:W-:Y:S05]  /*abc0*/  BRA.U !UP0, `(.L_x_10563) ;  /* 0x0000000108307547 */ /* 0x000fea000b800000 */
[----:B------:R-:W-:-:S09]  /*abd0*/  UISETP.NE.AND UP0, UPT, UR4, 0x8, UPT ;  /* 0x000000080400788c */ /* 0x000fd2000bf05270 */
[----:B------:R-:W-:Y:S05]  /*abe0*/  BRA.U !UP0, `(.L_x_10564) ;  /* 0x0000000108147547 */ /* 0x000fea000b800000 */
[----:B------:R-:W-:-:S09]  /*abf0*/  UISETP.NE.AND UP0, UPT, UR4, 0x9, UPT ;  /* 0x000000090400788c */ /* 0x000fd2000bf05270 */
[----:B------:R-:W-:Y:S05]  /*ac00*/  BRA.U UP0, `(.L_x_10557) ;  /* 0x0000000900787547 */ /* 0x000fea000b800000 */
[----:B------:R-:W2:Y:S02]  /*ac10*/  LDG.E R2, desc[UR36][R2.64] ;  /* 0x0000002402027981 */ /* 0x000ea4000c1e1900 */
[----:B--2---:R2:W3:Y:S01]  /*ac20*/  F2I.FTZ.TRUNC.NTZ R0, R2 ;  /* 0x0000000200007305 */ /* 0x0044e2000021f100 */
[----:B------:R-:W-:Y:S05]  /*ac30*/  BRA `(.L_x_10558) ;  /* 0x0000000800c07947 */ /* 0x000fea0003800000 */
.L_x_10564:
[----:B------:R-:W2:Y:S02]  /*ac40*/  LDG.E.U16 R2, desc[UR36][R2.64] ;  /* 0x0000002402027981 */ /* 0x000ea4000c1e1500 */
[----:B--2---:R-:W-:-:S06]  /*ac50*/  HADD2.F32 R4, -RZ, R2.H0_H0 ;  /* 0x20000002ff047230 */ /* 0x004fcc0000004100 */
[----:B------:R-:W0:Y:S02]  /*ac60*/  F2I.FTZ.TRUNC.NTZ R4, R4 ;  /* 0x0000000400047305 */ /* 0x000e24000021f100 */
[----:B0-----:R-:W-:Y:S01]  /*ac70*/  PRMT R0, R4, 0x7610, R0 ;  /* 0x0000761004007816 */ /* 0x001fe20000000000 */
[----:B------:R-:W-:Y:S06]  /*ac80*/  BRA `(.L_x_10558) ;  /* 0x0000000800ac7947 */ /* 0x000fec0003800000 */
.L_x_10563:
[----:B------:R-:W2:Y:S02]  /*ac90*/  LDG.E.64 R2, desc[UR36][R2.64] ;  /* 0x0000002402027981 */ /* 0x000ea4000c1e1b00 */
[----:B--2---:R4:W0:Y:S01]  /*aca0*/  F2I.F64.TRUNC R0, R2 ;  /* 0x0000000200007311 */ /* 0x004822000030d100 */
[----:B------:R-:W-:Y:S05]  /*acb0*/  BRA `(.L_x_10558) ;  /* 0x0000000800a07947 */ /* 0x000fea0003800000 */
.L_x_10553:
        /* <DEDUP_REMOVED lines=12> */
.L_x_10567:
[----:B------:R-:W2:Y:S02]  /*ad80*/  LDG.E.64 R2, desc[UR36][R2.64] ;  /* 0x0000002402027981 */ /* 0x000ea4000c1e1b00 */
[----:B--2---:R0:W1:Y:S01]  /*ad90*/  F2I.F64.TRUNC R0, R2 ;  /* 0x0000000200007311 */ /* 0x004062000030d100 */
[----:B------:R-:W-:Y:S05]  /*ada0*/  BRA `(.L_x_10558) ;  /* 0x0000000800647947 */ /* 0x000fea0003800000 */
.L_x_10566:
        /* <DEDUP_REMOVED lines=27> */
.L_x_10569:
        /* <DEDUP_REMOVED lines=14> */
.L_x_10568:
[----:B------:R-:W2:Y:S02]  /*b040*/  LDG.E.U16 R4, desc[UR36][R2.64] ;  /* 0x0000002402047981 */ /* 0x000ea4000c1e1500 */
[----:B--2---:R-:W-:-:S06]  /*b050*/  IMAD.U32 R4, R4, 0x10000, RZ ;  /* 0x0001000004047824 */ /* 0x004fcc00078e00ff */
[----:B------:R-:W0:Y:S02]  /*b060*/  F2I.FTZ.TRUNC.NTZ R4, R4 ;  /* 0x0000000400047305 */ /* 0x000e24000021f100 */
[----:B0-----:R-:W-:Y:S01]  /*b070*/  PRMT R0, R4, 0x7610, R0 ;  /* 0x0000761004007816 */ /* 0x001fe20000000000 */
[----:B------:R-:W-:Y:S06]  /*b080*/  BRA `(.L_x_10558) ;  /* 0x0000000400ac7947 */ /* 0x000fec0003800000 */
.L_x_10565:
        /* <DEDUP_REMOVED lines=10> */
.L_x_10572:
        /* <DEDUP_REMOVED lines=21> */
.L_x_10576:
[----:B------:R-:W-:Y:S05]  /*b280*/  BSYNC.RECONVERGENT B1 ;  /* 0x0000000000017941 */ /* 0x000fea0003800200 */
.L_x_10575:
[----:B------:R-:W-:Y:S01]  /*b290*/  IMAD.SHL.U32 R0, R0, 0x100000, RZ ;  /* 0x0010000000007824 */ /* 0x000fe200078e00ff */
[----:B------:R-:W-:-:S04]  /*b2a0*/  LEA R2, R2, 0x3b800000, 0x17 ;  /* 0x3b80000002027811 */ /* 0x000fc800078eb8ff */
[----:B------:R-:W-:-:S07]  /*b2b0*/  LOP3.LUT R4, R2, R0, R7, 0xfe, !PT ;  /* 0x0000000002047212 */ /* 0x000fce00078efe07 */
.L_x_10574:
[----:B------:R-:W-:Y:S05]  /*b2c0*/  BSYNC.RECONVERGENT B0 ;  /* 0x0000000000007941 */ /* 0x000fea0003800200 */
.L_x_10573:
[----:B------:R-:W0:Y:S02]  /*b2d0*/  F2I.FTZ.TRUNC.NTZ R4, R4 ;  /* 0x0000000400047305 */ /* 0x000e24000021f100 */
[----:B0-----:R-:W-:Y:S01]  /*b2e0*/  PRMT R0, R4, 0x7610, R0 ;  /* 0x0000761004007816 */ /* 0x001fe20000000000 */
[----:B------:R-:W-:Y:S06]  /*b2f0*/  BRA `(.L_x_10558) ;  /* 0x0000000400107947 */ /* 0x000fec0003800000 */
.L_x_10571:
        /* <DEDUP_REMOVED lines=21> */
.L_x_10580:
[----:B------:R-:W-:Y:S05]  /*b450*/  BSYNC.RECONVERGENT B1 ;  /* 0x0000000000017941 */ /* 0x000fea0003800200 */
.L_x_10579:
[----:B------:R-:W-:Y:S02]  /*b460*/  SHF.L.U32 R0, R0, 0x15, RZ ;  /* 0x0000001500007819 */ /* 0x000fe400000006ff */
[----:B------:R-:W-:-:S04]  /*b470*/  LEA R2, R2, 0x37800000, 0x17 ;  /* 0x3780000002027811 */ /* 0x000fc800078eb8ff */
[----:B------:R-:W-:-:S07]  /*b480*/  LOP3.LUT R4, R2, R0, R7, 0xfe, !PT ;  /* 0x0000000002047212 */ /* 0x000fce00078efe07 */
.L_x_10578:
[----:B------:R-:W-:Y:S05]  /*b490*/  BSYNC.RECONVERGENT B0 ;  /* 0x0000000000007941 */ /* 0x000fea0003800200 */
.L_x_10577:
[----:B------:R-:W0:Y:S02]  /*b4a0*/  F2I.FTZ.TRUNC.NTZ R4, R4 ;  /* 0x0000000400047305 */ /* 0x000e24000021f100 */
[----:B0-----:R-:W-:Y:S01]  /*b4b0*/  PRMT R0, R4, 0x7610, R0 ;  /* 0x0000761004007816 */ /* 0x001fe20000000000 */
[----:B------:R-:W-:Y:S06]  /*b4c0*/  BRA `(.L_x_10558) ;  /* 0x00000000009c7947 */ /* 0x000fec0003800000 */
.L_x_10570:
        /* <DEDUP_REMOVED lines=14> */
.L_x_10584:
[----:B------:R-:W-:Y:S05]  /*b5b0*/  BSYNC.RECONVERGENT B0 ;  /* 0x0000000000007941 */ /* 0x000fea0003800200 */
.L_x_10583:
[----:B------:R-:W0:Y:S02]  /*b5c0*/  F2I.FTZ.TRUNC.NTZ R4, R4 ;  /* 0x0000000400047305 */ /* 0x000e24000021f100 */
[----:B0-----:R-:W-:Y:S01]  /*b5d0*/  PRMT R0, R4, 0x7610, R0 ;  /* 0x0000761004007816 */ /* 0x001fe20000000000 */
[----:B------:R-:W-:Y:S06]  /*b5e0*/  BRA `(.L_x_10558) ;  /* 0x0000000000547947 */ /* 0x000fec0003800000 */
.L_x_10557:
        /* <DEDUP_REMOVED lines=8> */
[----:B0-----:R-:W-:Y:S01]  /*b670*/  MOV R4, UR4 ;  /* 0x0000000400047c02 */ /* 0x001fe20008000f00 */
[----:B------:R-:W-:-:S02]  /*b680*/  IMAD.U32 R5, RZ, RZ, UR5 ;  /* 0x00000005ff057e24 */ /* 0x000fc4000f8e00ff */
[----:B-1----:R-:W-:Y:S02]  /*b690*/  IMAD.U32 R6, RZ, RZ, UR6 ;  /* 0x00000006ff067e24 */ /* 0x002fe4000f8e00ff */
[----:B------:R-:W-:Y:S01]  /*b6a0*/  IMAD.U32 R7, RZ, RZ, UR7 ;  /* 0x00000007ff077e24 */ /* 0x000fe2000f8e00ff */
[----:B---3--:R-:W-:Y:S01]  /*b6b0*/  MOV R10, UR8 ;  /* 0x00000008000a7c02 */ /* 0x008fe20008000f00 */
[----:B------:R-:W-:-:S07]  /*b6c0*/  IMAD.U32 R11, RZ, RZ, UR9 ;  /* 0x00000009ff0b7e24 */ /* 0x000fce000f8e00ff */
[----:B------:R-:W-:-:S07]  /*b6d0*/  LEPC R20, `(.L_x_10585) ;  /* 0x000000001014794e */ /* 0x000fce0000000000 */
[----:B--2--5:R-:W-:Y:S05]  /*b6e0*/  CALL.ABS.NOINC R2 ;  /* 0x0000000002007343 */ /* 0x024fea0003c00000 */
.L_x_10585:
[----:B------:R-:W-:Y:S01]  /*b6f0*/  PRMT R0, RZ, 0x7610, R0 ;  /* 0x00007610ff007816 */ /* 0x000fe20000000000 */
[----:B------:R-:W-:Y:S06]  /*b700*/  BRA `(.L_x_10558) ;  /* 0x00000000000c7947 */ /* 0x000fec0003800000 */
.L_x_10582:
[----:B------:R0:W5:Y:S01]  /*b710*/  LDG.E.U16 R0, desc[UR36][R2.64] ;  /* 0x0000002402007981 */ /* 0x000162000c1e1500 */
[----:B------:R-:W-:Y:S05]  /*b720*/  BRA `(.L_x_10558) ;  /* 0x0000000000047947 */ /* 0x000fea0003800000 */
.L_x_10581:
[----:B------:R0:W5:Y:S02]  /*b730*/  LDG.E.U16 R0, desc[UR36][R2.64] ;  /* 0x0000002402007981 */ /* 0x000164000c1e1500 */
.L_x_10558:
[----:B------:R-:W2:Y:S01]  /*b740*/  LDCU.64 UR6, c[0x0][0x5e8] ;  /* 0x0000bd00ff0677ac */ /* 0x000ea20008000a00 */
[----:B-----5:R-:W-:Y:S02]  /*b750*/  PRMT R19, R19, 0x9910, RZ ;  /* 0x0000991013137816 */ /* 0x020fe400000000ff */
[----:B01-3--:R-:W-:Y:S01]  /*b760*/  PRMT R5, R0, 0x9910, RZ ;  /* 0x0000991000057816 */ /* 0x00bfe200000000ff */
[----:B------:R-:W-:Y:S02]  /*b770*/  UPRMT UR4, UR43, 0x9910, URZ ;  /* 0x000099102b047896 */ /* 0x000fe400080000ff */
[----:B------:R-:W-:Y:S02]  /*b780*/  IMAD.MOV.U32 R0, RZ, RZ, R19 ;  /* 0x000000ffff007224 */ /* 0x000fe400078e0013 */
[----:B------:R-:W-:Y:S02]  /*b790*/  UISETP.GT.AND UP0, UPT, UR4, 0x9, UPT ;  /* 0x000000090400788c */ /* 0x000fe4000bf04270 */
[----:B------:R-:W-:Y:S01]  /*b7a0*/  IMAD R9, R0, R5, RZ ;  /* 0x0000000500097224 */ /* 0x000fe200078e02ff */
[----:B--2-4-:R-:W-:-:S05]  /*b7b0*/  IADD3 R2, P0, PT, R16, UR6, RZ ;  /* 0x0000000610027c10 */ /* 0x014fca000ff1e0ff */
        /* <DEDUP_REMOVED lines=12> */
.L_x_10589:
[----:B------:R0:W-:Y:S01]  /*b880*/  STG.E.U8 desc[UR36][R2.64], R9 ;  /* 0x0000000902007986 */ /* 0x0001e2000c101124 */
[----:B------:R-:W-:Y:S05]  /*b890*/  BRA `(.L_x_10591) ;  /* 0x0000000c004c7947 */ /* 0x000fea0003800000 */
.L_x_10588:
        /* <DEDUP_REMOVED lines=10> */
.L_x_10593:
[----:B------:R-:W-:-:S05]  /*b940*/  PRMT R5, R9, 0x9910, RZ ;  /* 0x0000991009057816 */ /* 0x000fca00000000ff */
[----:B------:R0:W-:Y:S01]  /*b950*/  STG.E desc[UR36][R2.64], R5 ;  /* 0x0000000502007986 */ /* 0x0001e2000c101924 */
[----:B------:R-:W-:Y:S05]  /*b960*/  BRA `(.L_x_10591) ;  /* 0x0000000c00187947 */ /* 0x000fea0003800000 */
.L_x_10592:
[----:B------:R0:W-:Y:S01]  /*b970*/  STG.E.U16 desc[UR36][R2.64], R9 ;  /* 0x0000000902007986 */ /* 0x0001e2000c101524 */
[----:B------:R-:W-:Y:S05]  /*b980*/  BRA `(.L_x_10591) ;  /* 0x0000000c00107947 */ /* 0x000fea0003800000 */
.L_x_10587:
        /* <DEDUP_REMOVED lines=9> */
.L_x_10595:
[----:B------:R-:W0:Y:S02]  /*ba20*/  I2F.S16 R0, R9 ;  /* 0x0000000900007306 */ /* 0x000e240000101400 */
[----:B0-----:R-:W-:-:S05]  /*ba30*/  F2FP.F16.F32.PACK_AB R0, RZ, R0 ;  /* 0x00000000ff00723e */ /* 0x001fca00000000ff */
[----:B------:R0:W-:Y:S01]  /*ba40*/  STG.E.U16 desc[UR36][R2.64], R0 ;  /* 0x0000000002007986 */ /* 0x0001e2000c101524 */
[----:B------:R-:W-:Y:S05]  /*ba50*/  BRA `(.L_x_10591) ;  /* 0x0000000800dc7947 */ /* 0x000fea0003800000 */
.L_x_10594:
        /* <DEDUP_REMOVED lines=10> */
.L_x_10597:
[----:B------:R-:W0:Y:S02]  /*bb00*/  I2F.S16 R9, R9 ;  /* 0x0000000900097306 */ /* 0x000e240000101400 */
[----:B0-----:R-:W-:-:S04]  /*bb10*/  F2FP.F16.F32.PACK_AB R5, RZ, R9 ;  /* 0x00000009ff05723e */ /* 0x001fc800000000ff */
[----:B------:R-:W-:-:S05]  /*bb20*/  PRMT R5, R5, 0x5410, RZ ;  /* 0x0000541005057816 */ /* 0x000fca00000000ff */
[----:B------:R0:W-:Y:S01]  /*bb30*/  STG.E desc[UR36][R2.64], R5 ;  /* 0x0000000502007986 */ /* 0x0001e2000c101924 */
[----:B------:R-:W-:Y:S05]  /*bb40*/  BRA `(.L_x_10591) ;  /* 0x0000000800a07947 */ /* 0x000fea0003800000 */
.L_x_10596:
[----:B------:R-:W0:Y:S02]  /*bb50*/  I2F.F64.S16 R4, R9 ;  /* 0x0000000900047312 */ /* 0x000e240000101c00 */
[----:B0-----:R0:W-:Y:S01]  /*bb60*/  STG.E.64 desc[UR36][R2.64], R4 ;  /* 0x0000000402007986 */ /* 0x0011e2000c101b24 */
[----:B------:R-:W-:Y:S05]  /*bb70*/  BRA `(.L_x_10591) ;  /* 0x0000000800947947 */ /* 0x000fea0003800000 */
.L_x_10586:
        /* <DEDUP_REMOVED lines=12> */
.L_x_10601:
        /* <DEDUP_REMOVED lines=18> */
.L_x_10604:
[----:B------:R-:W-:-:S04]  /*bd60*/  SHF.R.U32.HI R5, RZ, 0x18, R5 ;  /* 0x00000018ff057819 */ /* 0x000fc80000011605 */
[----:B------:R-:W-:-:S07]  /*bd70*/  LOP3.LUT R0, R0, 0x80, R5, 0xf8, !PT ;  /* 0x0000008000007812 */ /* 0x000fce00078ef805 */
.L_x_10603:
[----:B------:R-:W-:Y:S05]  /*bd80*/  BSYNC.RECONVERGENT B0 ;  /* 0x0000000000007941 */ /* 0x000fea0003800200 */
.L_x_10602:
[----:B------:R0:W-:Y:S01]  /*bd90*/  STG.E.U8 desc[UR36][R2.64], R0 ;  /* 0x0000000002007986 */ /* 0x0001e2000c101124 */
[----:B------:R-:W-:Y:S05]  /*bda0*/  BRA `(.L_x_10591) ;  /* 0x0000000800087947 */ /* 0x000fea0003800000 */
.L_x_10600:
        /* <DEDUP_REMOVED lines=18> */
.L_x_10607:
[----:B------:R-:W-:-:S04]  /*bed0*/  SHF.R.U32.HI R5, RZ, 0x18, R5 ;  /* 0x00000018ff057819 */ /* 0x000fc80000011605 */
[----:B------:R-:W-:-:S07]  /*bee0*/  LOP3.LUT R0, R0, 0x80, R5, 0xf8, !PT ;  /* 0x0000008000007812 */ /* 0x000fce00078ef805 */
.L_x_10606:
[----:B------:R-:W-:Y:S05]  /*bef0*/  BSYNC.RECONVERGENT B0 ;  /* 0x0000000000007941 */ /* 0x000fea0003800200 */
.L_x_10605:
[----:B------:R0:W-:Y:S01]  /*bf00*/  STG.E.U8 desc[UR36][R2.64], R0 ;  /* 0x0000000002007986 */ /* 0x0001e2000c101124 */
[----:B------:R-:W-:Y:S05]  /*bf10*/  BRA `(.L_x_10591) ;  /* 0x0000000400ac7947 */ /* 0x000fea0003800000 */
.L_x_10599:
        /* <DEDUP_REMOVED lines=22> */
.L_x_10609:
[----:B------:R-:W-:-:S04]  /*c080*/  PRMT R4, R9, 0x9910, RZ ;  /* 0x0000991009047816 */ /* 0x000fc800000000ff */
[----:B------:R-:W-:-:S05]  /*c090*/  SHF.R.S32.HI R5, RZ, 0x1f, R4 ;  /* 0x0000001fff057819 */ /* 0x000fca0000011404 */
[----:B------:R0:W-:Y:S01]  /*c0a0*/  STG.E.64 desc[UR36][R2.64], R4 ;  /* 0x0000000402007986 */ /* 0x0001e2000c101b24 */
[----:B------:R-:W-:Y:S05]  /*c0b0*/  BRA `(.L_x_10591) ;  /* 0x0000000400447947 */ /* 0x000fea0003800000 */
.L_x_10608:
[----:B------:R-:W-:-:S05]  /*c0c0*/  PRMT R5, R9, 0x9910, RZ ;  /* 0x0000991009057816 */ /* 0x000fca00000000ff */
[----:B------:R0:W-:Y:S01]  /*c0d0*/  STG.E desc[UR36][R2.64], R5 ;  /* 0x0000000502007986 */ /* 0x0001e2000c101924 */
[----:B------:R-:W-:Y:S05]  /*c0e0*/  BRA `(.L_x_10591) ;  /* 0x0000000400387947 */ /* 0x000fea0003800000 */
.L_x_10598:
        /* <DEDUP_REMOVED lines=11> */
.L_x_10611:
[----:B------:R-:W0:Y:S01]  /*c1a0*/  I2F.F64.S16 R4, R9 ;  /* 0x0000000900047312 */ /* 0x000e220000101c00 */
[----:B------:R-:W-:-:S05]  /*c1b0*/  CS2R R6, SRZ ;  /* 0x0000000000067805 */ /* 0x000fca000001ff00 */
[----:B0-----:R0:W-:Y:S01]  /*c1c0*/  STG.E.128 desc[UR36][R2.64], R4 ;  /* 0x0000000402007986 */ /* 0x0011e2000c101d24 */
[----:B------:R-:W-:Y:S05]  /*c1d0*/  BRA `(.L_x_10591) ;  /* 0x0000000000fc7947 */ /* 0x000fea0003800000 */
.L_x_10610:
[----:B------:R-:W-:-:S09]  /*c1e0*/  UISETP.NE.AND UP0, UPT, UR4, 0xf, UPT ;  /* 0x0000000f0400788c */ /* 0x000fd2000bf05270 */
[----:B------:R-:W-:Y:S05]  /*c1f0*/  BRA.U !UP0, `(.L_x_10612) ;  /* 0x0000000108e87547 */ /* 0x000fea000b800000 */
[----:B------:R-:W-:-:S09]  /*c200*/  UISETP.NE.AND UP0, UPT, UR4, 0x17, UPT ;  /* 0x000000170400788c */ /* 0x000fd2000bf05270 */
[----:B------:R-:W-:Y:S05]  /*c210*/  BRA.U !UP0, `(.L_x_10613) ;  /* 0x0000000108907547 */ /* 0x000fea000b800000 */
[----:B------:R-:W-:-:S09]  /*c220*/  UISETP.NE.AND UP0, UPT, UR4, 0x18, UPT ;  /* 0x000000180400788c */ /* 0x000fd2000bf05270 */
[----:B------:R-:W-:Y:S05]  /*c230*/  BRA.U !UP0, `(.L_x_10614) ;  /* 0x0000000108447547 */ /* 0x000fea000b800000 */
.L_x_10590:
        /* <DEDUP_REMOVED lines=16> */
.L_x_10615:
[----:B------:R-:W-:Y:S05]  /*c340*/  BRA `(.L_x_10591) ;  /* 0x0000000000a07947 */ /* 0x000fea0003800000 */
.L_x_10614:
        /* <DEDUP_REMOVED lines=13> */
.L_x_10617:
[----:B------:R-:W-:Y:S05]  /*c420*/  BSYNC.RECONVERGENT B0 ;  /* 0x0000000000007941 */ /* 0x000fea0003800200 */
.L_x_10616:
[----:B------:R-:W-:-:S05]  /*c430*/  LOP3.LUT R5, R0, 0x80, R5, 0xf8, !PT ;  /* 0x0000008000057812 */ /* 0x000fca00078ef805 */
[----:B------:R3:W-:Y:S01]  /*c440*/  STG.E.U8 desc[UR36][R2.64], R5 ;  /* 0x0000000502007986 */ /* 0x0007e2000c101124 */
[----:B------:R-:W-:Y:S05]  /*c450*/  BRA `(.L_x_10591) ;  /* 0x00000000005c7947 */ /* 0x000fea0003800000 */
.L_x_10613:
        /* <DEDUP_REMOVED lines=12> */
.L_x_10619:
[----:B------:R-:W-:Y:S01]  /*c520*/  IMAD.MOV.U32 R0, RZ, RZ, 0x7f ;  /* 0x0000007fff007424 */ /* 0x000fe200078e00ff */
[----:B------:R-:W-:-:S04]  /*c530*/  ISETP.GT.U32.AND P0, PT, R4, 0x7f800000, PT ;  /* 0x7f8000000400780c */ /* 0x000fc80003f04070 */
[----:B------:R-:W-:-:S09]  /*c540*/  SEL R0, R0, 0x7c, P0 ;  /* 0x0000007c00007807 */ /* 0x000fd20000000000 */
.L_x_10620:
[----:B------:R-:W-:Y:S05]  /*c550*/  BSYNC.RECONVERGENT B0 ;  /* 0x0000000000007941 */ /* 0x000fea0003800200 */
.L_x_10618:
[----:B------:R-:W-:-:S04]  /*c560*/  SHF.R.U32.HI R5, RZ, 0x18, R5 ;  /* 0x00000018ff057819 */ /* 0x000fc80000011605 */
[----:B------:R-:W-:-:S05]  /*c570*/  LOP3.LUT R5, R0, 0x80, R5, 0xf8, !PT ;  /* 0x0000008000057812 */ /* 0x000fca00078ef805 */
[----:B------:R2:W-:Y:S01]  /*c580*/  STG.E.U8 desc[UR36][R2.64], R5 ;  /* 0x0000000502007986 */ /* 0x0005e2000c101124 */
[----:B------:R-:W-:Y:S05]  /*c590*/  BRA `(.L_x_10591) ;  /* 0x00000000000c7947 */ /* 0x000fea0003800000 */
.L_x_10612:
[----:B------:R-:W0:Y:S02]  /*c5a0*/  I2F.S16 R0, R9 ;  /* 0x0000000900007306 */ /* 0x000e240000101400 */
[----:B0-----:R-:W-:-:S05]  /*c5b0*/  F2FP.BF16.F32.PACK_AB R0, RZ, R0 ;  /* 0x00000000ff00723e */ /* 0x001fca00000010ff */
[----:B------:R4:W-:Y:S02]  /*c5c0*/  STG.E.U16 desc[UR36][R2.64], R0 ;  /* 0x0000000002007986 */ /* 0x0009e4000c101524 */
.L_x_10591:
[----:B------:R-:W-:-:S07]  /*c5d0*/  VIADD R17, R17, 0x80 ;  /* 0x0000008011117836 */ /* 0x000fce0000000000 */
.L_x_10518:
[----:B------:R-:W-:Y:S05]  /*c5e0*/  BSYNC.RECONVERGENT B6 ;  /* 0x0000000000067941 */ /* 0x000fea0003800200 */
.L_x_10517:
[----:B------:R-:W5:Y:S02]  /*c5f0*/  LDCU UR4, c[0x0][0x380] ;  /* 0x00007000ff0477ac */ /* 0x000f640008000800 */
[----:B-----5:R-:W-:-:S13]  /*c600*/  ISETP.GE.AND P0, PT, R17, UR4, PT ;  /* 0x0000000411007c0c */ /* 0x020fda000bf06270 */
[----:B------:R-:W-:Y:S05]  /*c610*/  @P0 EXIT ;  /* 0x000000000000094d */ /* 0x000fea0003800000 */
[----:B------:R-:W5:Y:S01]  /*c620*/  LDCU UR4, c[0x0][0x388] ;  /* 0x00007100ff0477ac */ /* 0x000f620008000800 */
[----:B------:R-:W-:Y:S01]  /*c630*/  MOV R18, RZ ;  /* 0x000000ff00127202 */ /* 0x000fe20000000f00 */
        /* <DEDUP_REMOVED lines=352> */
.L_x_10621:
[----:B------:R-:W0:Y:S01]  /*dc40*/  LDCU.64 UR6, c[0x0][0x5e8] ;  /* 0x0000bd00ff0677ac */ /* 0x000e220008000a00 */
[----:B------:R-:W1:Y:S01]  /*dc50*/  LDCU.64 UR8, c[0x0][0x5f0] ;  /* 0x0000be00ff0877ac */ /* 0x000e620008000a00 */
[----:B------:R-:W-:-:S04]  /*dc60*/  UPRMT UR4, UR39, 0x9910, URZ ;  /* 0x0000991027047896 */ /* 0x000fc800080000ff */
[----:B------:R-:W-:Y:S01]  /*dc70*/  UISETP.GT.AND UP0, UPT, UR4, 0x9, UPT ;  /* 0x000000090400788c */ /* 0x000fe2000bf04270 */
[----:B0-----:R-:W-:Y:S02]  /*dc80*/  IADD3 R16, P0, PT, R16, UR6, RZ ;  /* 0x0000000610107c10 */ /* 0x001fe4000ff1e0ff */
[----:B-12---:R-:W-:-:S03]  /*dc90*/  IADD3 R2, P1, PT, R0, UR8, RZ ;  /* 0x0000000800027c10 */ /* 0x006fc6000ff3e0ff */
        /* <DEDUP_REMOVED lines=13> */
.L_x_10625:
[----:B------:R0:W5:Y:S01]  /*dd70*/  LDG.E.U8 R19, desc[UR36][R2.64] ;  /* 0x0000002402137981 */ /* 0x000162000c1e1100 */
[----:B------:R-:W-:Y:S05]  /*dd80*/  BRA `(.L_x_10627) ;  /* 0x0000000c004c7947 */ /* 0x000fea0003800000 */
.L_x_10624:
        /* <DEDUP_REMOVED lines=8> */
.L_x_10629:
[----:B------:R0:W5:Y:S01]  /*de10*/  LDG.E.U16 R19, desc[UR36][R2.64] ;  /* 0x0000002402137981 */ /* 0x000162000c1e1500 */
[----:B------:R-:W-:Y:S05]  /*de20*/  BRA `(.L_x_10627) ;  /* 0x0000000c00247947 */ /* 0x000fea0003800000 */
.L_x_10628:
[----:B------:R0:W5:Y:S01]  /*de30*/  LDG.E.U16 R19, desc[UR36][R2.64] ;  /* 0x0000002402137981 */ /* 0x000162000c1e1500 */
[----:B------:R-:W-:Y:S05]  /*de40*/  BRA `(.L_x_10627) ;  /* 0x0000000c001c7947 */ /* 0x000fea0003800000 */
.L_x_10623:
        /* <DEDUP_REMOVED lines=9> */
.L_x_10631:
[----:B------:R-:W2:Y:S02]  /*dee0*/  LDG.E.U16 R0, desc[UR36][R2.64] ;  /* 0x0000002402007981 */ /* 0x000ea4000c1e1500 */
[----:B--2---:R-:W-:-:S06]  /*def0*/  HADD2.F32 R0, -RZ, R0.H0_H0 ;  /* 0x20000000ff007230 */ /* 0x004fcc0000004100 */
[----:B------:R-:W0:Y:S02]  /*df00*/  F2I.FTZ.TRUNC.NTZ R0, R0 ;  /* 0x0000000000007305 */ /* 0x000e24000021f100 */
[----:B0-----:R-:W-:Y:S01]  /*df10*/  PRMT R19, R0, 0x7610, R19 ;  /* 0x0000761000137816 */ /* 0x001fe20000000013 */
[----:B------:R-:W-:Y:S06]  /*df20*/  BRA `(.L_x_10627) ;  /* 0x0000000800e47947 */ /* 0x000fec0003800000 */
.L_x_10630:
        /* <DEDUP_REMOVED lines=9> */
.L_x_10633:
[----:B------:R-:W2:Y:S02]  /*dfc0*/  LDG.E.U16 R2, desc[UR36][R2.64] ;  /* 0x0000002402027981 */ /* 0x000ea4000c1e1500 */
[----:B--2---:R-:W-:-:S06]  /*dfd0*/  HADD2.F32 R0, -RZ, R2.H0_H0 ;  /* 0x20000002ff007230 */ /* 0x004fcc0000004100 */
[----:B------:R-:W0:Y:S02]  /*dfe0*/  F2I.FTZ.TRUNC.NTZ R0, R0 ;  /* 0x0000000000007305 */ /* 0x000e24000021f100 */
[----:B0-----:R-:W-:Y:S01]  /*dff0*/  PRMT R19, R0, 0x7610, R19 ;  /* 0x0000761000137816 */ /* 0x001fe20000000013 */
[----:B------:R-:W-:Y:S06]  /*e000*/  BRA `(.L_x_10627) ;  /* 0x0000000800ac7947 */ /* 0x000fec0003800000 */
.L_x_10632:
[----:B------:R-:W2:Y:S02]  /*e010*/  LDG.E.64 R2, desc[UR36][R2.64] ;  /* 0x0000002402027981 */ /* 0x000ea4000c1e1b00 */
[----:B--2---:R0:W1:Y:S01]  /*e020*/  F2I.F64.TRUNC R19, R2 ;  /* 0x0000000200137311 */ /* 0x004062000030d100 */
[----:B------:R-:W-:Y:S05]  /*e030*/  BRA `(.L_x_10627) ;  /* 0x0000000800a07947 */ /* 0x000fea0003800000 */
.L_x_10622:
        /* <DEDUP_REMOVED lines=12> */
.L_x_10636:
[----:B------:R-:W2:Y:S02]  /*e100*/  LDG.E.64 R2, desc[UR36][R2.64] ;  /* 0x0000002402027981 */ /* 0x000ea4000c1e1b00 */
[----:B--2---:R0:W1:Y:S01]  /*e110*/  F2I.F64.TRUNC R19, R2 ;  /* 0x0000000200137311 */ /* 0x004062000030d100 */
[----:B------:R-:W-:Y:S05]  /*e120*/  BRA `(.L_x_10627) ;  /* 0x0000000800647947 */ /* 0x000fea0003800000 */
.L_x_10635:
        /* <DEDUP_REMOVED lines=27> */
.L_x_10638:
        /* <DEDUP_REMOVED lines=14> */
.L_x_10637:
[----:B------:R-:W2:Y:S02]  /*e3c0*/  LDG.E.U16 R0, desc[UR36][R2.64] ;  /* 0x0000002402007981 */ /* 0x000ea4000c1e1500 */
[----:B--2---:R-:W-:-:S06]  /*e3d0*/  SHF.L.U32 R0, R0, 0x10, RZ ;  /* 0x0000001000007819 */ /* 0x004fcc00000006ff */
[----:B------:R-:W0:Y:S02]  /*e3e0*/  F2I.FTZ.TRUNC.NTZ R0, R0 ;  /* 0x0000000000007305 */ /* 0x000e24000021f100 */
[----:B0-----:R-:W-:Y:S01]  /*e3f0*/  PRMT R19, R0, 0x7610, R19 ;  /* 0x0000761000137816 */ /* 0x001fe20000000013 */
[----:B------:R-:W-:Y:S06]  /*e400*/  BRA `(.L_x_10627) ;  /* 0x0000000400ac7947 */ /* 0x000fec0003800000 */
.L_x_10634:
        /* <DEDUP_REMOVED lines=10> */
.L_x_10641:
        /* <DEDUP_REMOVED lines=21> */
.L_x_10645:
[----:B------:R-:W-:Y:S05]  /*e600*/  BSYNC.RECONVERGENT B1 ;  /* 0x0000000000017941 */ /* 0x000fea0003800200 */
.L_x_10644:
[----:B------:R-:W-:Y:S01]  /*e610*/  IMAD.SHL.U32 R0, R0, 0x100000, RZ ;  /* 0x0010000000007824 */ /* 0x000fe200078e00ff */
[----:B------:R-:W-:-:S04]  /*e620*/  LEA R2, R2, 0x3b800000, 0x17 ;  /* 0x3b80000002027811 */ /* 0x000fc800078eb8ff */
[----:B------:R-:W-:-:S07]  /*e630*/  LOP3.LUT R0, R2, R0, R7, 0xfe, !PT ;  /* 0x0000000002007212 */ /* 0x000fce00078efe07 */
.L_x_10643:
[----:B------:R-:W-:Y:S05]  /*e640*/  BSYNC.RECONVERGENT B0 ;  /* 0x0000000000007941 */ /* 0x000fea0003800200 */
.L_x_10642:
[----:B------:R-:W0:Y:S02]  /*e650*/  F2I.FTZ.TRUNC.NTZ R0, R0 ;  /* 0x0000000000007305 */ /* 0x000e24000021f100 */
[----:B0-----:R-:W-:Y:S01]  /*e660*/  PRMT R19, R0, 0x7610, R19 ;  /* 0x0000761000137816 */ /* 0x001fe20000000013 */
[----:B------:R-:W-:Y:S06]  /*e670*/  BRA `(.L_x_10627) ;  /* 0x0000000400107947 */ /* 0x000fec0003800000 */
.L_x_10640:
        /* <DEDUP_REMOVED lines=21> */
.L_x_10649:
[----:B------:R-:W-:Y:S05]  /*e7d0*/  BSYNC.RECONVERGENT B1 ;  /* 0x0000000000017941 */ /* 0x000fea0003800200 */
.L_x_10648:
[----:B------:R-:W-:Y:S01]  /*e7e0*/  IMAD.SHL.U32 R0, R0, 0x200000, RZ ;  /* 0x0020000000007824 */ /* 0x000fe200078e00ff */
[----:B------:R-:W-:-:S04]  /*e7f0*/  LEA R2, R2, 0x37800000, 0x17 ;  /* 0x3780000002027811 */ /* 0x000fc800078eb8ff */
[----:B------:R-:W-:-:S07]  /*e800*/  LOP3.LUT R0, R2, R0, R7, 0xfe, !PT ;  /* 0x0000000002007212 */ /* 0x000fce00078efe07 */
.L_x_10647:
[----:B------:R-:W-:Y:S05]  /*e810*/  BSYNC.RECONVERGENT B0 ;  /* 0x0000000000007941 */ /* 0x000fea0003800200 */
.L_x_10646:
[----:B------:R-:W0:Y:S02]  /*e820*/  F2I.FTZ.TRUNC.NTZ R0, R0 ;  /* 0x0000000000007305 */ /* 0x000e24000021f100 */
[----:B0-----:R-:W-:Y:S01]  /*e830*/  PRMT R19, R0, 0x7610, R19 ;  /* 0x0000761000137816 */ /* 0x001fe20000000013 */
[----:B------:R-:W-:Y:S06]  /*e840*/  BRA `(.L_x_10627) ;  /* 0x00000000009c7947 */ /* 0x000fec0003800000 */
.L_x_10639:
        /* <DEDUP_REMOVED lines=14> */
.L_x_10653:
[----:B------:R-:W-:Y:S05]  /*e930*/  BSYNC.RECONVERGENT B0 ;  /* 0x0000000000007941 */ /* 0x000fea0003800200 */
.L_x_10652:
[----:B------:R-:W0:Y:S02]  /*e940*/  F2I.FTZ.TRUNC.NTZ R0, R0 ;  /* 0x0000000000007305 */ /* 0x000e24000021f100 */
[----:B0-----:R-:W-:Y:S01]  /*e950*/  PRMT R19, R0, 0x7610, R19 ;  /* 0x0000761000137816 */ /* 0x001fe20000000013 */
[----:B------:R-:W-:Y:S06]  /*e960*/  BRA `(.L_x_10627) ;  /* 0x0000000000547947 */ /* 0x000fec0003800000 */
.L_x_10626:
        /* <DEDUP_REMOVED lines=16> */
.L_x_10654:
[----:B------:R-:W-:Y:S01]  /*ea70*/  PRMT R19, RZ, 0x7610, R19 ;  /* 0x00007610ff137816 */ /* 0x000fe20000000013 */
[----:B------:R-:W-:Y:S06]  /*ea80*/  BRA `(.L_x_10627) ;  /* 0x00000000000c7947 */ /* 0x000fec0003800000 */
.L_x_10651:
[----:B------:R2:W5:Y:S01]  /*ea90*/  LDG.E.U16 R19, desc[UR36][R2.64] ;  /* 0x0000002402137981 */ /* 0x000562000c1e1500 */
[----:B------:R-:W-:Y:S05]  /*eaa0*/  BRA `(.L_x_10627) ;  /* 0x0000000000047947 */ /* 0x000fea0003800000 */
.L_x_10650:
[----:B------:R3:W5:Y:S02]  /*eab0*/  LDG.E.U16 R19, desc[UR36][R2.64] ;  /* 0x0000002402137981 */ /* 0x000764000c1e1500 */
.L_x_10627:
[----:B------:R-:W0:Y:S01]  /*eac0*/  LDCU.64 UR6, c[0x0][0x5f8] ;  /* 0x0000bf00ff0677ac */ /* 0x000e220008000a00 */
        /* <DEDUP_REMOVED lines=15> */
.L_x_10658:
[----:B------:R2:W5:Y:S01]  /*ebc0*/  LDG.E.U8 R0, desc[UR36][R2.64] ;  /* 0x0000002402007981 */ /* 0x000562000c1e1100 */
[----:B------:R-:W-:Y:S05]  /*ebd0*/  BRA `(.L_x_10660) ;  /* 0x0000000c004c7947 */ /* 0x000fea0003800000 */
.L_x_10657:
        /* <DEDUP_REMOVED lines=8> */
.L_x_10662:
[----:B------:R0:W5:Y:S01]  /*ec60*/  LDG.E.U16 R0, desc[UR36][R2.64] ;  /* 0x0000002402007981 */ /* 0x000162000c1e1500 */
[----:B------:R-:W-:Y:S05]  /*ec70*/  BRA `(.L_x_10660) ;  /* 0x0000000c00247947 */ /* 0x000fea0003800000 */
.L_x_10661:
[----:B------:R3:W5:Y:S01]  /*ec80*/  LDG.E.U16 R0, desc[UR36][R2.64] ;  /* 0x0000002402007981 */ /* 0x000762000c1e1500 */
[----:B------:R-:W-:Y:S05]  /*ec90*/  BRA `(.L_x_10660) ;  /* 0x0000000c001c7947 */ /* 0x000fea0003800000 */
.L_x_10656:
[----:B------:R-:W-:-:S09]  /*eca0*/  UISETP.GT.AND UP0, UPT, UR4, 0x6, UPT ;  /* 0x000000060400788c */ /* 0x000fd2000bf04270 */
[----:B------:R-:W-:Y:S05]  /*ecb0*/  BRA.U UP0, `(.L_x_10663) ;  /* 0x0000000100307547 */ /* 0x000fea000b800000 */
[----:B------:R-:W-:-:S09]  /*ecc0*/  UISETP.NE.AND UP0, UPT, UR4, 0x5, UPT ;  /* 0x000000050400788c */ /* 0x000fd2000bf05270 */
[----:B------:R-:W-:Y:S05]  /*ecd0*/  BRA.U !UP0, `(.L_x_10664) ;  /* 0x0000000108147547 */ /* 0x000fea000b800000 */
[----:B------:R-:W-:-:S09]  /*ece0*/  UISETP.NE.AND UP0, UPT, UR4, 0x6, UPT ;  /* 0x000000060400788c */ /* 0x000fd2000bf05270 */
[----:B------:R-:W-:Y:S05]  /*ecf0*/  BRA.U UP0, `(.L_x_10659) ;  /* 0x0000000900b07547 */ /* 0x000fea000b800000 */
[----:B------:R-:W2:Y:S02]  /*ed00*/  LDG.E R2, desc[UR36][R2.64] ;  /* 0x0000002402027981 */ /* 0x000ea4000c1e1900 */
[----:B--2---:R0:W2:Y:S01]  /*ed10*/  F2I.FTZ.TRUNC.NTZ R0, R2 ;  /* 0x0000000200007305 */ /* 0x0040a2000021f100 */
[----:B------:R-:W-:Y:S05]  /*ed20*/  BRA `(.L_x_10660) ;  /* 0x0000000800f87947 */ /* 0x000fea0003800000 */
.L_x_10664:
[----:B------:R-:W2:Y:S02]  /*ed30*/  LDG.E.U16 R4, desc[UR36][R2.64] ;  /* 0x0000002402047981 */ /* 0x000ea4000c1e1500 */
[----:B--2---:R-:W-:-:S06]  /*ed40*/  HADD2.F32 R4, -RZ, R4.H0_H0 ;  /* 0x20000004ff047230 */ /* 0x004fcc0000004100 */
[----:B------:R-:W0:Y:S02]  /*ed50*/  F2I.FTZ.TRUNC.NTZ R4, R4 ;  /* 0x0000000400047305 */ /* 0x000e24000021f100 */
[----:B0-----:R-:W-:Y:S01]  /*ed60*/  PRMT R0, R4, 0x7610, R0 ;  /* 0x0000761004007816 */ /* 0x001fe20000000000 */
[----:B------:R-:W-:Y:S06]  /*ed70*/  BRA `(.L_x_10660) ;  /* 0x0000000800e47947 */ /* 0x000fec0003800000 */
.L_x_10663:
[----:B------:R-:W-:-:S09]  /*ed80*/  UISETP.NE.AND UP0, UPT, UR4, 0x7, UPT ;  /* 0x000000070400788c */ /* 0x000fd2000bf05270 */
[----:B------:R-:W-:Y:S05]  /*ed90*/  BRA.U !UP0, `(.L_x_10665) ;  /* 0x0000000108307547 */ /* 0x000fea000b800000 */
[----:B------:R-:W-:-:S09]  /*eda0*/  UISETP.NE.AND UP0, UPT, UR4, 0x8, UPT ;  /* 0x000000080400788c */ /* 0x000fd2000bf05270 */
[----:B------:R-:W-:Y:S05]  /*edb0*/  BRA.U !UP0, `(.L_x_10666) ;  /* 0x0000000108147547 */ /* 0x000fea000b800000 */
[----:B------:R-:W-:-:S09]  /*edc0*/  UISETP.NE.AND UP0, UPT, UR4, 0x9, UPT ;  /* 0x000000090400788c */ /* 0x000fd2000bf05270 */
[----:B------:R-:W-:Y:S05]  /*edd0*/  BRA.U UP0, `(.L_x_10659) ;  /* 0x0000000900787547 */ /* 0x000fea000b800000 */
[----:B------:R-:W2:Y:S02]  /*ede0*/  LDG.E R2, desc[UR36][R2.64] ;  /* 0x0000002402027981 */ /* 0x000ea4000c1e1900 */
[----:B--2---:R0:W2:Y:S01]  /*edf0*/  F2I.FTZ.TRUNC.NTZ R0, R2 ;  /* 0x0000000200007305 */ /* 0x0040a2000021f100 */
[----:B------:R-:W-:Y:S05]  /*ee00*/  BRA `(.L_x_10660) ;  /* 0x0000000800c07947 */ /* 0x000fea0003800000 */
.L_x_10666:
[----:B------:R-:W2:Y:S02]  /*ee10*/  LDG.E.U16 R2, desc[UR36][R2.64] ;  /* 0x0000002402027981 */ /* 0x000ea4000c1e1500 */
[----:B--2---:R-:W-:-:S06]  /*ee20*/  HADD2.F32 R4, -RZ, R2.H0_H0 ;  /* 0x20000002ff047230 */ /* 0x004fcc0000004100 */
[----:B------:R-:W0:Y:S02]  /*ee30*/  F2I.FTZ.TRUNC.NTZ R4, R4 ;  /* 0x0000000400047305 */ /* 0x000e24000021f100 */
[----:B0-----:R-:W-:Y:S01]  /*ee40*/  PRMT R0, R4, 0x7610, R0 ;  /* 0x0000761004007816 */ /* 0x001fe20000000000 */
[----:B------:R-:W-:Y:S06]  /*ee50*/  BRA `(.L_x_10660) ;  /* 0x0000000800ac7947 */ /* 0x000fec0003800000 */
.L_x_10665:
[----:B------:R-:W2:Y:S02]  /*ee60*/  LDG.E.64 R2, desc[UR36][R2.64] ;  /* 0x0000002402027981 */ /* 0x000ea4000c1e1b00 */
[----:B--2---:R0:W2:Y:S01]  /*ee70*/  F2I.F64.TRUNC R0, R2 ;  /* 0x0000000200007311 */ /* 0x0040a2000030d100 */
[----:B------:R-:W-:Y:S05]  /*ee80*/  BRA `(.L_x_10660) ;  /* 0x0000000800a07947 */ /* 0x000fea0003800000 */
.L_x_10655:
        /* <DEDUP_REMOVED lines=12> */
.L_x_10669:
[----:B------:R-:W2:Y:S02]  /*ef50*/  LDG.E.64 R2, desc[UR36][R2.64] ;  /* 0x0000002402027981 */ /* 0x000ea4000c1e1b00 */
[----:B--2---:R0:W2:Y:S01]  /*ef60*/  F2I.F64.TRUNC R0, R2 ;  /* 0x0000000200007311 */ /* 0x0040a2000030d100 */
[----:B------:R-:W-:Y:S05]  /*ef70*/  BRA `(.L_x_10660) ;  /* 0x0000000800647947 */ /* 0x000fea0003800000 */
.L_x_10668:
        /* <DEDUP_REMOVED lines=27> */
.L_x_10671:
        /* <DEDUP_REMOVED lines=14> */
.L_x_10670:
[----:B------:R-:W2:Y:S02]  /*f210*/  LDG.E.U16 R4, desc[UR36][R2.64] ;  /* 0x0000002402047981 */ /* 0x000ea4000c1e1500 */
[----:B--2---:R-:W-:-:S06]  /*f220*/  IMAD.U32 R4, R4, 0x10000, RZ ;  /* 0x0001000004047824 */ /* 0x004fcc00078e00ff */
[----:B------:R-:W0:Y:S02]  /*f230*/  F2I.FTZ.TRUNC.NTZ R4, R4 ;  /* 0x0000000400047305 */ /* 0x000e24000021f100 */
[----:B0-----:R-:W-:Y:S01]  /*f240*/  PRMT R0, R4, 0x7610, R0 ;  /* 0x0000761004007816 */ /* 0x001fe20000000000 */
[----:B------:R-:W-:Y:S06]  /*f250*/  BRA `(.L_x_10660) ;  /* 0x0000000400ac7947 */ /* 0x000fec0003800000 */
.L_x_10667:
        /* <DEDUP_REMOVED lines=10> */
.L_x_10674:
        /* <DEDUP_REMOVED lines=21> */
.L_x_10678:
[----:B------:R-:W-:Y:S05]  /*f450*/  BSYNC.RECONVERGENT B1 ;  /* 0x0000000000017941 */ /* 0x000fea0003800200 */
.L_x_10677:
[----:B------:R-:W-:Y:S01]  /*f460*/  IMAD.SHL.U32 R0, R0, 0x100000, RZ ;  /* 0x0010000000007824 */ /* 0x000fe200078e00ff */
[----:B------:R-:W-:-:S04]  /*f470*/  LEA R2, R2, 0x3b800000, 0x17 ;  /* 0x3b80000002027811 */ /* 0x000fc800078eb8ff */
[----:B------:R-:W-:-:S07]  /*f480*/  LOP3.LUT R4, R2, R0, R7, 0xfe, !PT ;  /* 0x0000000002047212 */ /* 0x000fce00078efe07 */
.L_x_10676:
[----:B------:R-:W-:Y:S05]  /*f490*/  BSYNC.RECONVERGENT B0 ;  /* 0x0000000000007941 */ /* 0x000fea0003800200 */
.L_x_10675:
[----:B------:R-:W0:Y:S02]  /*f4a0*/  F2I.FTZ.TRUNC.NTZ R4, R4 ;  /* 0x0000000400047305 */ /* 0x000e24000021f100 */
[----:B0-----:R-:W-:Y:S01]  /*f4b0*/  PRMT R0, R4, 0x7610, R0 ;  /* 0x0000761004007816 */ /* 0x001fe20000000000 */
[----:B------:R-:W-:Y:S06]  /*f4c0*/  BRA `(.L_x_10660) ;  /* 0x0000000400107947 */ /* 0x000fec0003800000 */
.L_x_10673:
        /* <DEDUP_REMOVED lines=21> */
.L_x_10682:
[----:B------:R-:W-:Y:S05]  /*f620*/  BSYNC.RECONVERGENT B1 ;  /* 0x0000000000017941 */ /* 0x000fea0003800200 */
.L_x_10681:
[----:B------:R-:W-:Y:S01]  /*f630*/  IMAD.SHL.U32 R0, R0, 0x200000, RZ ;  /* 0x0020000000007824 */ /* 0x000fe200078e00ff */
[----:B------:R-:W-:-:S04]  /*f640*/  LEA R2, R2, 0x37800000, 0x17 ;  /* 0x3780000002027811 */ /* 0x000fc800078eb8ff */
[----:B------:R-:W-:-:S07]  /*f650*/  LOP3.LUT R4, R2, R0, R7, 0xfe, !PT ;  /* 0x0000000002047212 */ /* 0x000fce00078efe07 */
.L_x_10680:
[----:B------:R-:W-:Y:S05]  /*f660*/  BSYNC.RECONVERGENT B0 ;  /* 0x0000000000007941 */ /* 0x000fea0003800200 */
.L_x_10679:
[----:B------:R-:W0:Y:S02]  /*f670*/  F2I.FTZ.TRUNC.NTZ R4, R4 ;  /* 0x0000000400047305 */ /* 0x000e24000021f100 */
[----:B0-----:R-:W-:Y:S01]  /*f680*/  PRMT R0, R4, 0x7610, R0 ;  /* 0x0000761004007816 */ /* 0x001fe20000000000 */
[----:B------:R-:W-:Y:S06]  /*f690*/  BRA `(.L_x_10660) ;  /* 0x00000000009c7947 */ /* 0x000fec0003800000 */
.L_x_10672:
        /* <DEDUP_REMOVED lines=14> */
.L_x_10686:
[----:B------:R-:W-:Y:S05]  /*f780*/  BSYNC.RECONVERGENT B0 ;  /* 0x0000000000007941 */ /* 0x000fea0003800200 */
.L_x_10685:
[----:B------:R-:W0:Y:S02]  /*f790*/  F2I.FTZ.TRUNC.NTZ R4, R4 ;  /* 0x0000000400047305 */ /* 0x000e24000021f100 */
[----:B0-----:R-:W-:Y:S01]  /*f7a0*/  PRMT R0, R4, 0x7610, R0 ;  /* 0x0000761004007816 */ /* 0x001fe20000000000 */
[----:B------:R-:W-:Y:S06]  /*f7b0*/  BRA `(.L_x_10660) ;  /* 0x0000000000547947 */ /* 0x000fec0003800000 */
.L_x_10659:
[----:B------:R-:W-:Y:S01]  /*f7c0*/  MOV R2, 0x0 ;  /* 0x0000000000027802 */ /* 0x000fe20000000f00 */
[----:B------:R-:W0:Y:S01]  /*f7d0*/  LDCU.64 UR4, c[0x4][0x1a8] ;  /* 0x01003500ff0477ac */ /* 0x000e220008000a00 */
[----:B------:R-:W-:Y:S02]  /*f7e0*/  IMAD.MOV.U32 R8, RZ, RZ, 0x4e ;  /* 0x0000004eff087424 */ /* 0x000fe400078e00ff */
        /* <DEDUP_REMOVED lines=8> */
[----:B------:R-:W-:Y:S02]  /*f870*/  IMAD.U32 R7, RZ, RZ, UR7 ;  /* 0x00000007ff077e24 */ /* 0x000fe4000f8e00ff */
[----:B----4-:R-:W-:Y:S01]  /*f880*/  IMAD.U32 R10, RZ, RZ, UR8 ;  /* 0x00000008ff0a7e24 */ /* 0x010fe2000f8e00ff */
[----:B------:R-:W-:-:S07]  /*f890*/  MOV R11, UR9 ;  /* 0x00000009000b7c02 */ /* 0x000fce0008000f00 */
[----:B------:R-:W-:-:S07]  /*f8a0*/  LEPC R20, `(.L_x_10687) ;  /* 0x000000001014794e */ /* 0x000fce0000000000 */
[----:B-1-3-5:R-:W-:Y:S05]  /*f8b0*/  CALL.ABS.NOINC R2 ;  /* 0x0000000002007343 */ /* 0x02afea0003c00000 */
.L_x_10687:
[----:B------:R-:W-:Y:S01]  /*f8c0*/  PRMT R0, RZ, 0x7610, R0 ;  /* 0x00007610ff007816 */ /* 0x000fe20000000000 */
[----:B------:R-:W-:Y:S06]  /*f8d0*/  BRA `(.L_x_10660) ;  /* 0x00000000000c7947 */ /* 0x000fec0003800000 */
.L_x_10684:
[----:B------:R0:W5:Y:S01]  /*f8e0*/  LDG.E.U16 R0, desc[UR36][R2.64] ;  /* 0x0000002402007981 */ /* 0x000162000c1e1500 */
[----:B------:R-:W-:Y:S05]  /*f8f0*/  BRA `(.L_x_10660) ;  /* 0x0000000000047947 */ /* 0x000fea0003800000 */
.L_x_10683:
[----:B------:R0:W5:Y:S02]  /*f900*/  LDG.E.U16 R0, desc[UR36][R2.64] ;  /* 0x0000002402007981 */ /* 0x000164000c1e1500 */
.L_x_10660:
[----:B------:R-:W-:Y:S01]  /*f910*/  UPRMT UR4, UR43, 0x9910, URZ ;  /* 0x000099102b047896 */ /* 0x000fe200080000ff */
[----:B-1---5:R-:W-:Y:S02]  /*f920*/  PRMT R19, R19, 0x9910, RZ ;  /* 0x0000991013137816 */ /* 0x022fe400000000ff */
[----:B0-234-:R-:W-:Y:S01]  /*f930*/  PRMT R3, R0, 0x9910, RZ ;  /* 0x0000991000037816 */ /* 0x01dfe200000000ff */
[----:B------:R-:W-:Y:S01]  /*f940*/  UISETP.GT.AND UP0, UPT, UR4, 0x9, UPT ;  /* 0x000000090400788c */ /* 0x000fe2000bf04270 */
[----:B------:R-:W-:-:S05]  /*f950*/  MOV R0, R19 ;  /* 0x0000001300007202 */ /* 0x000fca0000000f00 */
[----:B------:R-:W-:-:S03]  /*f960*/  IMAD R5, R0, R3, RZ ;  /* 0x0000000300057224 */ /* 0x000fc600078e02ff */
        /* <DEDUP_REMOVED lines=11> */
.L_x_10691:
[----:B------:R-:W-:Y:S01]  /*fa20*/  STG.E.U8 desc[UR36][R16.64], R5 ;  /* 0x0000000510007986 */ /* 0x000fe2000c101124 */
[----:B------:R-:W-:Y:S05]  /*fa30*/  EXIT ;  /* 0x000000000000794d */ /* 0x000fea0003800000 */
.L_x_10690:
        /* <DEDUP_REMOVED lines=8> */
[----:B------:R-:W-:Y:S01]  /*fac0*/  STG.E.64 desc[UR36][R16.64], R2 ;  /* 0x0000000210007986 */ /* 0x000fe2000c101b24 */
[----:B------:R-:W-:Y:S05]  /*fad0*/  EXIT ;  /* 0x000000000000794d */ /* 0x000fea0003800000 */
.L_x_10694:
[----:B------:R-:W-:-:S05]  /*fae0*/  PRMT R3, R5, 0x9910, RZ ;  /* 0x0000991005037816 */ /* 0x000fca00000000ff */
[----:B------:R-:W-:Y:S01]  /*faf0*/  STG.E desc[UR36][R16.64], R3 ;  /* 0x0000000310007986 */ /* 0x000fe2000c101924 */
[----:B------:R-:W-:Y:S05]  /*fb00*/  EXIT ;  /* 0x000000000000794d */ /* 0x000fea0003800000 */
.L_x_10693:
[----:B------:R-:W-:Y:S01]  /*fb10*/  STG.E.U16 desc[UR36][R16.64], R5 ;  /* 0x0000000510007986 */ /* 0x000fe2000c101524 */
[----:B------:R-:W-:Y:S05]  /*fb20*/  EXIT ;  /* 0x000000000000794d */ /* 0x000fea0003800000 */
.L_x_10689:
[----:B------:R-:W-:-:S09]  /*fb30*/  UISETP.GT.AND UP0, UPT, UR4, 0x6, UPT ;  /* 0x000000060400788c */ /* 0x000fd2000bf04270 */
[----:B------:R-:W-:Y:S05]  /*fb40*/  BRA.U UP0, `(.L_x_10695) ;  /* 0x00000001002c7547 */ /* 0x000fea000b800000 */
[----:B------:R-:W-:-:S09]  /*fb50*/  UISETP.NE.AND UP0, UPT, UR4, 0x5, UPT ;  /* 0x000000050400788c */ /* 0x000fd2000bf05270 */
[----:B------:R-:W-:Y:S05]  /*fb60*/  BRA.U !UP0, `(.L_x_10696) ;  /* 0x0000000108147547 */ /* 0x000fea000b800000 */
[----:B------:R-:W-:-:S09]  /*fb70*/  UISETP.NE.AND UP0, UPT, UR4, 0x6, UPT ;  /* 0x000000060400788c */ /* 0x000fd2000bf05270 */
[----:B------:R-:W-:Y:S05]  /*fb80*/  BRA.U UP0, `(.L_x_10692) ;  /* 0x0000000900147547 */ /* 0x000fea000b800000 */
[----:B------:R-:W0:Y:S02]  /*fb90*/  I2F.S16 R3, R5 ;  /* 0x0000000500037306 */ /* 0x000e240000101400 */
[----:B0-----:R-:W-:Y:S01]  /*fba0*/  STG.E desc[UR36][R16.64], R3 ;  /* 0x0000000310007986 */ /* 0x001fe2000c101924 */
[----:B------:R-:W-:Y:S05]  /*fbb0*/  EXIT ;  /* 0x000000000000794d */ /* 0x000fea0003800000 */
.L_x_10696:
[----:B------:R-:W0:Y:S02]  /*fbc0*/  I2F.S16 R0, R5 ;  /* 0x0000000500007306 */ /* 0x000e240000101400 */
[----:B0-----:R-:W-:-:S05]  /*fbd0*/  F2FP.F16.F32.PACK_AB R0, RZ, R0 ;  /* 0x00000000ff00723e */ /* 0x001fca00000000ff */
[----:B------:R-:W-:Y:S01]  /*fbe0*/  STG.E.U16 desc[UR36][R16.64], R0 ;  /* 0x0000000010007986 */ /* 0x000fe2000c101524 */
[----:B------:R-:W-:Y:S05]  /*fbf0*/  EXIT ;  /* 0x000000000000794d */ /* 0x000fea0003800000 */
.L_x_10695:
        /* <DEDUP_REMOVED lines=8> */
[----:B0-----:R-:W-:Y:S01]  /*fc80*/  STG.E.64 desc[UR36][R16.64], R2 ;  /* 0x0000000210007986 */ /* 0x001fe2000c101b24 */
[----:B------:R-:W-:Y:S05]  /*fc90*/  EXIT ;  /* 0x000000000000794d */ /* 0x000fea0003800000 */
.L_x_10698:
[----:B------:R-:W0:Y:S02]  /*fca0*/  I2F.S16 R5, R5 ;  /* 0x0000000500057306 */ /* 0x000e240000101400 */
[----:B0-----:R-:W-:-:S04]  /*fcb0*/  F2FP.F16.F32.PACK_AB R3, RZ, R5 ;  /* 0x00000005ff03723e */ /* 0x001fc800000000ff */
[----:B------:R-:W-:-:S05]  /*fcc0*/  PRMT R3, R3, 0x5410, RZ ;  /* 0x0000541003037816 */ /* 0x000fca00000000ff */
[----:B------:R-:W-:Y:S01]  /*fcd0*/  STG.E desc[UR36][R16.64], R3 ;  /* 0x0000000310007986 */ /* 0x000fe2000c101924 */
[----:B------:R-:W-:Y:S05]  /*fce0*/  EXIT ;  /* 0x000000000000794d */ /* 0x000fea0003800000 */
.L_x_10697:
[----:B------:R-:W0:Y:S02]  /*fcf0*/  I2F.F64.S16 R2, R5 ;  /* 0x0000000500027312 */ /* 0x000e240000101c00 */
[----:B0-----:R-:W-:Y:S01]  /*fd00*/  STG.E.64 desc[UR36][R16.64], R2 ;  /* 0x0000000210007986 */ /* 0x001fe2000c101b24 */
[----:B------:R-:W-:Y:S05]  /*fd10*/  EXIT ;  /* 0x000000000000794d */ /* 0x000fea0003800000 */
.L_x_10688:
        /* <DEDUP_REMOVED lines=12> */
.L_x_10702:
        /* <DEDUP_REMOVED lines=17> */
.L_x_10705:
[----:B------:R-:W-:-:S04]  /*fef0*/  SHF.R.U32.HI R3, RZ, 0x18, R3 ;  /* 0x00000018ff037819 */ /* 0x000fc80000011603 */
[----:B------:R-:W-:-:S04]  /*ff00*/  LOP3.LUT R0, R0, 0x80, R3, 0xf8, !PT ;  /* 0x0000008000007812 */ /* 0x000fc800078ef803 */
[----:B------:R-:W-:-:S07]  /*ff10*/  PRMT R8, R0, 0x7610, R8 ;  /* 0x0000761000087816 */ /* 0x000fce0000000008 */
.L_x_10704:
[----:B------:R-:W-:Y:S05]  /*ff20*/  BSYNC.RECONVERGENT B0 ;  /* 0x0000000000007941 */ /* 0x000fea0003800200 */
.L_x_10703:
[----:B------:R-:W-:Y:S01]  /*ff30*/  STG.E.U8 desc[UR36][R16.64], R8 ;  /* 0x0000000810007986 */ /* 0x000fe2000c101124 */
[----:B------:R-:W-:Y:S05]  /*ff40*/  EXIT ;  /* 0x000000000000794d */ /* 0x000fea0003800000 */
.L_x_10701:
        /* <DEDUP_REMOVED lines=17> */
.L_x_10708:
[----:B------:R-:W-:-:S04]  /*10060*/  SHF.R.U32.HI R3, RZ, 0x18, R3 ;  /* 0x00000018ff037819 */ /* 0x000fc80000011603 */
[----:B------:R-:W-:-:S04]  /*10070*/  LOP3.LUT R0, R0, 0x80, R3, 0xf8, !PT ;  /* 0x0000008000007812 */ /* 0x000fc800078ef803 */
[----:B------:R-:W-:-:S07]  /*10080*/  PRMT R8, R0, 0x7610, R8 ;  /* 0x0000761000087816 */ /* 0x000fce0000000008 */
.L_x_10707:
[----:B------:R-:W-:Y:S05]  /*10090*/  BSYNC.RECONVERGENT B0 ;  /* 0x0000000000007941 */ /* 0x000fea0003800200 */
.L_x_10706:
[----:B------:R-:W-:Y:S01]  /*100a0*/  STG.E.U8 desc[UR36][R16.64], R8 ;  /* 0x0000000810007986 */ /* 0x000fe2000c101124 */
[----:B------:R-:W-:Y:S05]  /*100b0*/  EXIT ;  /* 0x000000000000794d */ /* 0x000fea0003800000 */
.L_x_10700:
        /* <DEDUP_REMOVED lines=22> */
.L_x_10710:
[----:B------:R-:W-:-:S04]  /*10220*/  PRMT R2, R5, 0x9910, RZ ;  /* 0x0000991005027816 */ /* 0x000fc800000000ff */
[----:B------:R-:W-:-:S05]  /*10230*/  SHF.R.S32.HI R3, RZ, 0x1f, R2 ;  /* 0x0000001fff037819 */ /* 0x000fca0000011402 */
[----:B------:R-:W-:Y:S01]  /*10240*/  STG.E.64 desc[UR36][R16.64], R2 ;  /* 0x0000000210007986 */ /* 0x000fe2000c101b24 */
[----:B------:R-:W-:Y:S05]  /*10250*/  EXIT ;  /* 0x000000000000794d */ /* 0x000fea0003800000 */
.L_x_10709:
[----:B------:R-:W-:-:S05]  /*10260*/  PRMT R3, R5, 0x9910, RZ ;  /* 0x0000991005037816 */ /* 0x000fca00000000ff */
[----:B------:R-:W-:Y:S01]  /*10270*/  STG.E desc[UR36][R16.64], R3 ;  /* 0x0000000310007986 */ /* 0x000fe2000c101924 */
[----:B------:R-:W-:Y:S05]  /*10280*/  EXIT ;  /* 0x000000000000794d */ /* 0x000fea0003800000 */
.L_x_10699:
        /* <DEDUP_REMOVED lines=9> */
[----:B------:R-:W-:Y:S01]  /*10320*/  STG.E.U8 desc[UR36][R16.64], R3 ;  /* 0x0000000310007986 */ /* 0x000fe2000c101124 */
[----:B------:R-:W-:Y:S05]  /*10330*/  EXIT ;  /* 0x000000000000794d */ /* 0x000fea0003800000 */
.L_x_10712:
[----:B------:R-:W0:Y:S01]  /*10340*/  I2F.F64.S16 R4, R5 ;  /* 0x0000000500047312 */ /* 0x000e220000101c00 */
[----:B------:R-:W-:-:S05]  /*10350*/  CS2R R6, SRZ ;  /* 0x0000000000067805 */ /* 0x000fca000001ff00 */
[----:B0-----:R-:W-:Y:S01]  /*10360*/  STG.E.128 desc[UR36][R16.64], R4 ;  /* 0x0000000410007986 */ /* 0x001fe2000c101d24 */
[----:B------:R-:W-:Y:S05]  /*10370*/  EXIT ;  /* 0x000000000000794d */ /* 0x000fea0003800000 */
.L_x_10711:
[----:B------:R-:W-:-:S09]  /*10380*/  UISETP.NE.AND UP0, UPT, UR4, 0xf, UPT ;  /* 0x0000000f0400788c */ /* 0x000fd2000bf05270 */
[----:B------:R-:W-:Y:S05]  /*10390*/  BRA.U !UP0, `(.L_x_10713) ;  /* 0x0000000108e87547 */ /* 0x000fea000b800000 */
[----:B------:R-:W-:-:S09]  /*103a0*/  UISETP.NE.AND UP0, UPT, UR4, 0x17, UPT ;  /* 0x000000170400788c */ /* 0x000fd2000bf05270 */
[----:B------:R-:W-:Y:S05]  /*103b0*/  BRA.U !UP0, `(.L_x_10714) ;  /* 0x0000000108907547 */ /* 0x000fea000b800000 */
[----:B------:R-:W-:-:S09]  /*103c0*/  UISETP.NE.AND UP0, UPT, UR4, 0x18, UPT ;  /* 0x000000180400788c */ /* 0x000fd2000bf05270 */
[----:B------:R-:W-:Y:S05]  /*103d0*/  BRA.U !UP0, `(.L_x_10715) ;  /* 0x0000000108447547 */ /* 0x000fea000b800000 */
.L_x_10692:
        /* <DEDUP_REMOVED lines=16> */
.L_x_10716:
[----:B------:R-:W-:Y:S05]  /*104e0*/  EXIT ;  /* 0x000000000000794d */ /* 0x000fea0003800000 */
.L_x_10715:
        /* <DEDUP_REMOVED lines=13> */
.L_x_10718:
[----:B------:R-:W-:Y:S05]  /*105c0*/  BSYNC.RECONVERGENT B0 ;  /* 0x0000000000007941 */ /* 0x000fea0003800200 */
.L_x_10717:
[----:B------:R-:W-:-:S05]  /*105d0*/  LOP3.LUT R3, R0, 0x80, R3, 0xf8, !PT ;  /* 0x0000008000037812 */ /* 0x000fca00078ef803 */
[----:B------:R-:W-:Y:S01]  /*105e0*/  STG.E.U8 desc[UR36][R16.64], R3 ;  /* 0x0000000310007986 */ /* 0x000fe2000c101124 */
[----:B------:R-:W-:Y:S05]  /*105f0*/  EXIT ;  /* 0x000000000000794d */ /* 0x000fea0003800000 */
.L_x_10714:
        /* <DEDUP_REMOVED lines=12> */
.L_x_10720:
[----:B------:R-:W-:Y:S01]  /*106c0*/  IMAD.MOV.U32 R0, RZ, RZ, 0x7f ;  /* 0x0000007fff007424 */ /* 0x000fe200078e00ff */
[----:B------:R-:W-:-:S04]  /*106d0*/  ISETP.GT.U32.AND P0, PT, R2, 0x7f800000, PT ;  /* 0x7f8000000200780c */ /* 0x000fc80003f04070 */
[----:B------:R-:W-:-:S09]  /*106e0*/  SEL R0, R0, 0x7c, P0 ;  /* 0x0000007c00007807 */ /* 0x000fd20000000000 */
.L_x_10721:
[----:B------:R-:W-:Y:S05]  /*106f0*/  BSYNC.RECONVERGENT B0 ;  /* 0x0000000000007941 */ /* 0x000fea0003800200 */
.L_x_10719:
[----:B------:R-:W-:-:S04]  /*10700*/  SHF.R.U32.HI R3, RZ, 0x18, R3 ;  /* 0x00000018ff037819 */ /* 0x000fc80000011603 */
[----:B------:R-:W-:-:S05]  /*10710*/  LOP3.LUT R3, R0, 0x80, R3, 0xf8, !PT ;  /* 0x0000008000037812 */ /* 0x000fca00078ef803 */
[----:B------:R-:W-:Y:S01]  /*10720*/  STG.E.U8 desc[UR36][R16.64], R3 ;  /* 0x0000000310007986 */ /* 0x000fe2000c101124 */
[----:B------:R-:W-:Y:S05]  /*10730*/  EXIT ;  /* 0x000000000000794d */ /* 0x000fea0003800000 */
.L_x_10713:
[----:B------:R-:W0:Y:S02]  /*10740*/  I2F.S16 R0, R5 ;  /* 0x0000000500007306 */ /* 0x000e240000101400 */
[----:B0-----:R-:W-:-:S05]  /*10750*/  F2FP.BF16.F32.PACK_AB R0, RZ, R0 ;  /* 0x00000000ff00723e */ /* 0x001fca00000010ff */
[----:B------:R-:W-:Y:S01]  /*10760*/  STG.E.U16 desc[UR36][R16.64], R0 ;  /* 0x0000000010007986 */ /* 0x000fe2000c101524 */
[----:B------:R-:W-:Y:S05]  /*10770*/  EXIT ;  /* 0x000000000000794d */ /* 0x000fea0003800000 */
.L_x_10722:
        /* <DEDUP_REMOVED lines=16> */
.L_x_17244:


//--------------------- .text._ZN2at6native27unrolled_elementwise_kernelINS0_13BinaryFunctorIsssNS0_15binary_internal10MulFunctorIsEEEESt5arrayIPcLm3EELi4E23TrivialOffsetCalculatorILi2EjESA_ILi1EjENS0_6memory12LoadWithCastILi2EEENSD_13StoreWithCastILi1EEEEEviT_T0_T2_T3_T4_T5_ --------------------------
	.section	.text._ZN2at6native27unrolled_elementwise_kernelINS0_13BinaryFunctorIsssNS0_15binary_internal10MulFunctorIsEEEESt5arrayIPcLm3EELi4E23TrivialOffsetCalculatorILi2EjESA_ILi1EjENS0_6memory12LoadWithCastILi2EEENSD_13StoreWithCastILi1EEEEEviT_T0_T2_T3_T4_T5_,"ax",@progbits
	.align	128
        .global         _ZN2at6native27unrolled_elementwise_kernelINS0_13BinaryFunctorIsssNS0_15binary_internal10MulFunctorIsEEEESt5arrayIPcLm3EELi4E23TrivialOffsetCalculatorILi2EjESA_ILi1EjENS0_6memory12LoadWithCastILi2EEENSD_13StoreWithCastILi1EEEEEviT_T0_T2_T3_T4_T5_
        .type           _ZN2at6native27unrolled_elementwise_kernelINS0_13BinaryFunctorIsssNS0_15binary_internal10MulFunctorIsEEEESt5arrayIPcLm3EELi4E23TrivialOffsetCalculatorILi2EjESA_ILi1EjENS0_6memory12LoadWithCastILi2EEENSD_13StoreWithCastILi1EEEEEviT_T0_T2_T3_T4_T5_,@function
        .size           _ZN2at6native27unrolled_elementwise_kernelINS0_13BinaryFunctorIsssNS0_15binary_internal10MulFunctorIsEEEESt5arrayIPcLm3EELi4E23TrivialOffsetCalculatorILi2EjESA_ILi1EjENS0_6memory12LoadWithCastILi2EEENSD_13StoreWithCastILi1EEEEEviT_T0_T2_T3_T4_T5_,(.L_x_17245 - _ZN2at6native27unrolled_elementwise_kernelINS0_13BinaryFunctorIsssNS0_15binary_internal10MulFunctorIsEEEESt5arrayIPcLm3EELi4E23TrivialOffsetCalculatorILi2EjESA_ILi1EjENS0_6memory12LoadWithCastILi2EEENSD_13StoreWithCastILi1EEEEEviT_T0_T2_T3_T4_T5_)
        .other          _ZN2at6native27unrolled_elementwise_kernelINS0_13BinaryFunctorIsssNS0_15binary_internal10MulFunctorIsEEEESt5arrayIPcLm3EELi4E23TrivialOffsetCalculatorILi2EjESA_ILi1EjENS0_6memory12LoadWithCastILi2EEENSD_13StoreWithCastILi1EEEEEviT_T0_T2_T3_T4_T5_,@"STO_CUDA_ENTRY STV_DEFAULT"
_ZN2at6native27unrolled_elementwise_kernelINS0_13BinaryFunctorIsssNS0_15binary_internal10MulFunctorIsEEEESt5arrayIPcLm3EELi4E23TrivialOffsetCalculatorILi2EjESA_ILi1EjENS0_6memory12LoadWithCastILi2EEENSD_13StoreWithCastILi1EEEEEviT_T0_T2_T3_T4_T5_:
.text._ZN2at6native27unrolled_elementwise_kernelINS0_13BinaryFunctorIsssNS0_15binary_internal10MulFunctorIsEEEESt5arrayIPcLm3EELi4E23TrivialOffsetCalculatorILi2EjESA_ILi1EjENS0_6memory12LoadWithCastILi2EEENSD_13StoreWithCastILi1EEEEEviT_T0_T2_T3_T4_T5_:
        /* <DEDUP_REMOVED lines=33> */
.L_x_10728:
[----:B------:R3:W5:Y:S01]  /*0210*/  LDG.E.U8 R16, desc[UR36][R4.64] ;  /* 0x0000002404107981 */ /* 0x000762000c1e1100 */
[----:B------:R-:W-:Y:S05]  /*0220*/  BRA `(.L_x_10730) ;  /* 0x0000000c00507947 */ /* 0x000fea0003800000 */
.L_x_10727:
        /* <DEDUP_REMOVED lines=8> */
.L_x_10732:
[----:B------:R1:W5:Y:S01]  /*02b0*/  LDG.E.U16 R16, desc[UR36][R4.64] ;  /* 0x0000002404107981 */ /* 0x000362000c1e1500 */
[----:B------:R-:W-:Y:S05]  /*02c0*/  BRA `(.L_x_10730) ;  /* 0x0000000c00287947 */ /* 0x000fea0003800000 */
.L_x_10731:
[----:B------:R2:W5:Y:S01]  /*02d0*/  LDG.E.U16 R16, desc[UR36][R4.64] ;  /* 0x0000002404107981 */ /* 0x000562000c1e1500 */
[----:B------:R-:W-:Y:S05]  /*02e0*/  BRA `(.L_x_10730) ;  /* 0x0000000c00207947 */ /* 0x000fea0003800000 */
.L_x_10726:
        /* <DEDUP_REMOVED lines=9> */
.L_x_10734:
[----:B------:R-:W2:Y:S02]  /*0380*/  LDG.E.U16 R0, desc[UR36][R4.64] ;  /* 0x0000002404007981 */ /* 0x000ea4000c1e1500 */
[----:B--2---:R-:W-:-:S06]  /*0390*/  HADD2.F32 R0, -RZ, R0.H0_H0 ;  /* 0x20000000ff007230 */ /* 0x004fcc0000004100 */
[----:B------:R-:W0:Y:S02]  /*03a0*/  F2I.FTZ.TRUNC.NTZ R0, R0 ;  /* 0x0000000000007305 */ /* 0x000e24000021f100 */
[----:B0-----:R-:W-:Y:S01]  /*03b0*/  PRMT R16, R0, 0x7610, R16 ;  /* 0x0000761000107816 */ /* 0x001fe20000000010 */
[----:B------:R-:W-:Y:S06]  /*03c0*/  BRA `(.L_x_10730) ;  /* 0x0000000800e87947 */ /* 0x000fec0003800000 */
.L_x_10733:
        /* <DEDUP_REMOVED lines=9> */
.L_x_10736:
[----:B------:R-:W2:Y:S02]  /*0460*/  LDG.E.U16 R4, desc[UR36][R4.64] ;  /* 0x0000002404047981 */ /* 0x000ea4000c1e1500 */
[----:B--2---:R-:W-:-:S06]  /*0470*/  HADD2.F32 R0, -RZ, R4.H0_H0 ;  /* 0x20000004ff007230 */ /* 0x004fcc0000004100 */
[----:B------:R-:W0:Y:S02]  /*0480*/  F2I.FTZ.TRUNC.NTZ R0, R0 ;  /* 0x0000000000007305 */ /* 0x000e24000021f100 */
[----:B0-----:R-:W-:Y:S01]  /*0490*/  PRMT R16, R0, 0x7610, R16 ;  /* 0x0000761000107816 */ /* 0x001fe20000000010 */
[----:B------:R-:W-:Y:S06]  /*04a0*/  BRA `(.L_x_10730) ;  /* 0x0000000800b07947 */ /* 0x000fec0003800000 */
.L_x_10735:
[----:B------:R-:W2:Y:S02]  /*04b0*/  LDG.E.64 R4, desc[UR36][R4.64] ;  /* 0x0000002404047981 */ /* 0x000ea4000c1e1b00 */
[----:B--2---:R0:W1:Y:S01]  /*04c0*/  F2I.F64.TRUNC R16, R4 ;  /* 0x0000000400107311 */ /* 0x004062000030d100 */
[----:B------:R-:W-:Y:S05]  /*04d0*/  BRA `(.L_x_10730) ;  /* 0x0000000800a47947 */ /* 0x000fea0003800000 */
.L_x_10725:
        /* <DEDUP_REMOVED lines=12> */
.L_x_10739:
[----:B------:R-:W2:Y:S02]  /*05a0*/  LDG.E.64 R4, desc[UR36][R4.64] ;  /* 0x0000002404047981 */ /* 0x000ea4000c1e1b00 */
[----:B--2---:R0:W1:Y:S01]  /*05b0*/  F2I.F64.TRUNC R16, R4 ;  /* 0x0000000400107311 */ /* 0x004062000030d100 */
[----:B------:R-:W-:Y:S05]  /*05c0*/  BRA `(.L_x_10730) ;  /* 0x0000000800687947 */ /* 0x000fea0003800000 */
.L_x_10738:
        /* <DEDUP_REMOVED lines=27> */
.L_x_10741:
        /* <DEDUP_REMOVED lines=15> */
.L_x_10740:
[----:B------:R-:W2:Y:S02]  /*0870*/  LDG.E.U16 R0, desc[UR36][R4.64] ;  /* 0x0000002404007981 */ /* 0x000ea4000c1e1500 */
[----:B--2---:R-:W-:-:S06]  /*0880*/  IMAD.U32 R0, R0, 0x10000, RZ ;  /* 0x0001000000007824 */ /* 0x004fcc00078e00ff */
[----:B------:R-:W0:Y:S02]  /*0890*/  F2I.FTZ.TRUNC.NTZ R0, R0 ;  /* 0x0000000000007305 */ /* 0x000e24000021f100 */
[----:B0-----:R-:W-:Y:S01]  /*08a0*/  PRMT R16, R0, 0x7610, R16 ;  /* 0x0000761000107816 */ /* 0x001fe20000000010 */
[----:B------:R-:W-:Y:S06]  /*08b0*/  BRA `(.L_x_10730) ;  /* 0x0000000400ac7947 */ /* 0x000fec0003800000 */
.L_x_10737:
        /* <DEDUP_REMOVED lines=10> */
.L_x_10744:
        /* <DEDUP_REMOVED lines=21> */
.L_x_10748:
[----:B------:R-:W-:Y:S05]  /*0ab0*/  BSYNC.RECONVERGENT B1 ;  /* 0x0000000000017941 */ /* 0x000fea0003800200 */
.L_x_10747:
[----:B------:R-:W-:Y:S01]  /*0ac0*/  IMAD.SHL.U32 R0, R0, 0x100000, RZ ;  /* 0x0010000000007824 */ /* 0x000fe200078e00ff */
[----:B------:R-:W-:-:S04]  /*0ad0*/  LEA R3, R3, 0x3b800000, 0x17 ;  /* 0x3b80000003037811 */ /* 0x000fc800078eb8ff */
[----:B------:R-:W-:-:S07]  /*0ae0*/  LOP3.LUT R0, R3, R0, R7, 0xfe, !PT ;  /* 0x0000000003007212 */ /* 0x000fce00078efe07 */
.L_x_10746:
[----:B------:R-:W-:Y:S05]  /*0af0*/  BSYNC.RECONVERGENT B0 ;  /* 0x0000000000007941 */ /* 0x000fea0003800200 */
.L_x_10745:
[----:B------:R-:W0:Y:S02]  /*0b00*/  F2I.FTZ.TRUNC.NTZ R0, R0 ;  /* 0x0000000000007305 */ /* 0x000e24000021f100 */
[----:B0-----:R-:W-:Y:S01]  /*0b10*/  PRMT R16, R0, 0x7610, R16 ;  /* 0x0000761000107816 */ /* 0x001fe20000000010 */
[----:B------:R-:W-:Y:S06]  /*0b20*/  BRA `(.L_x_10730) ;  /* 0x0000000400107947 */ /* 0x000fec0003800000 */
.L_x_10743:
        /* <DEDUP_REMOVED lines=21> */
.L_x_10752:
[----:B------:R-:W-:Y:S05]  /*0c80*/  BSYNC.RECONVERGENT B1 ;  /* 0x0000000000017941 */ /* 0x000fea0003800200 */
.L_x_10751:
[----:B------:R-:W-:Y:S01]  /*0c90*/  IMAD.SHL.U32 R0, R0, 0x200000, RZ ;  /* 0x0020000000007824 */ /* 0x000fe200078e00ff */
[----:B------:R-:W-:-:S04]  /*0ca0*/  LEA R3, R3, 0x37800000, 0x17 ;  /* 0x3780000003037811 */ /* 0x000fc800078eb8ff */
[----:B------:R-:W-:-:S07]  /*0cb0*/  LOP3.LUT R0, R3, R0, R7, 0xfe, !PT ;  /* 0x0000000003007212 */ /* 0x000fce00078efe07 */
.L_x_10750:
[----:B------:R-:W-:Y:S05]  /*0cc0*/  BSYNC.RECONVERGENT B0 ;  /* 0x0000000000007941 */ /* 0x000fea0003800200 */
.L_x_10749:
[----:B------:R-:W0:Y:S02]  /*0cd0*/  F2I.FTZ.TRUNC.NTZ R0, R0 ;  /* 0x0000000000007305 */ /* 0x000e24000021f100 */
[----:B0-----:R-:W-:Y:S01]  /*0ce0*/  PRMT R16, R0, 0x7610, R16 ;  /* 0x0000761000107816 */ /* 0x001fe20000000010 */
[----:B------:R-:W-:Y:S06]  /*0cf0*/  BRA `(.L_x_10730) ;  /* 0x00000000009c7947 */ /* 0x000fec0003800000 */
.L_x_10742:
[----:B------:R-:W-:-:S09]  /*0d00*/  UISETP.NE.AND UP0, UPT, UR4, 0x1c, UPT ;  /* 0x0000001c0400788c */ /* 0x000fd2000bf05270 */
[----:B------:R-:W-:Y:S05]  /*0d10*/  BRA.U !UP0, `(.L_x_10753) ;  /* 0x0000000108907547 */ /* 0x000fea000b800000 */
[----:B------:R-:W-:-:S09]  /*0d20*/  UISETP.NE.AND UP0, UPT, UR4, 0x1d, UPT ;  /* 0x0000001d0400788c */ /* 0x000fd2000bf05270 */
[----:B------:R-:W-:Y:S05]  /*0d30*/  BRA.U !UP0, `(.L_x_10754) ;  /* 0x0000000108807547 */ /* 0x000fea000b800000 */
[----:B------:R-:W-:-:S09]  /*0d40*/  UISETP.NE.AND UP0, UPT, UR4, 0x2c, UPT ;  /* 0x0000002c0400788c */ /* 0x000fd2000bf05270 */
[----:B------:R-:W-:Y:S05]  /*0d50*/  BRA.U !UP0, `(.L_x_10755) ;  /* 0x0000000108487547 */ /* 0x000fea000b800000 */
.L_x_10729:
        /* <DEDUP_REMOVED lines=16> */
.L_x_10756:
[----:B------:R-:W-:Y:S01]  /*0e60*/  PRMT R16, RZ, 0x7610, R16 ;  /* 0x00007610ff107816 */ /* 0x000fe20000000010 */
[----:B------:R-:W-:Y:S06]  /*0e70*/  BRA `(.L_x_10730) ;  /* 0x00000000003c7947 */ /* 0x000fec0003800000 */
.L_x_10755:
        /* <DEDUP_REMOVED lines=8> */
.L_x_10758:
[----:B------:R-:W-:Y:S05]  /*0f00*/  BSYNC.RECONVERGENT B0 ;  /* 0x0000000000007941 */ /* 0x000fea0003800200 */
.L_x_10757:
[----:B------:R-:W0:Y:S02]  /*0f10*/  F2I.FTZ.TRUNC.NTZ R0, R0 ;  /* 0x0000000000007305 */ /* 0x000e24000021f100 */
[----:B0-----:R-:W-:Y:S01]  /*0f20*/  PRMT R16, R0, 0x7610, R16 ;  /* 0x0000761000107816 */ /* 0x001fe20000000010 */
[----:B------:R-:W-:Y:S06]  /*0f30*/  BRA `(.L_x_10730) ;  /* 0x00000000000c7947 */ /* 0x000fec0003800000 */
.L_x_10754:
[----:B------:R0:W5:Y:S01]  /*0f40*/  LDG.E.U16 R16, desc[UR36][R4.64] ;  /* 0x0000002404107981 */ /* 0x000162000c1e1500 */
[----:B------:R-:W-:Y:S05]  /*0f50*/  BRA `(.L_x_10730) ;  /* 0x0000000000047947 */ /* 0x000fea0003800000 */
.L_x_10753:
[----:B------:R0:W5:Y:S02]  /*0f60*/  LDG.E.U16 R16, desc[UR36][R4.64] ;  /* 0x0000002404107981 */ /* 0x000164000c1e1500 */
.L_x_10730:
[----:B01234-:R-:W0:Y:S01]  /*0f70*/  LDC.64 R4, c[0x0][0x398] ;  /* 0x0000e600ff047b82 */ /* 0x01fe220000000a00 */
        /* <DEDUP_REMOVED lines=17> */
.L_x_10762:
[----:B------:R1:W5:Y:S01]  /*1090*/  LDG.E.U8 R17, desc[UR36][R4.64] ;  /* 0x0000002404117981 */ /* 0x000362000c1e1100 */
[----:B------:R-:W-:Y:S05]  /*10a0*/  BRA `(.L_x_10764) ;  /* 0x0000000c00507947 */ /* 0x000fea0003800000 */
.L_x_10761:
        /* <DEDUP_REMOVED lines=8> */
.L_x_10766:
[----:B------:R3:W5:Y:S01]  /*1130*/  LDG.E.U16 R17, desc[UR36][R4.64] ;  /* 0x0000002404117981 */ /* 0x000762000c1e1500 */
[----:B------:R-:W-:Y:S05]  /*1140*/  BRA `(.L_x_10764) ;  /* 0x0000000c00287947 */ /* 0x000fea0003800000 */
.L_x_10765:
[----:B------:R2:W5:Y:S01]  /*1150*/  LDG.E.U16 R17, desc[UR36][R4.64] ;  /* 0x0000002404117981 */ /* 0x000562000c1e1500 */
[----:B------:R-:W-:Y:S05]  /*1160*/  BRA `(.L_x_10764) ;  /* 0x0000000c00207947 */ /* 0x000fea0003800000 */
.L_x_10760:
        /* <DEDUP_REMOVED lines=9> */
.L_x_10768:
[----:B------:R-:W2:Y:S02]  /*1200*/  LDG.E.U16 R0, desc[UR36][R4.64] ;  /* 0x0000002404007981 */ /* 0x000ea4000c1e1500 */
[----:B--2---:R-:W-:-:S06]  /*1210*/  HADD2.F32 R0, -RZ, R0.H0_H0 ;  /* 0x20000000ff007230 */ /* 0x004fcc0000004100 */
[----:B------:R-:W0:Y:S02]  /*1220*/  F2I.FTZ.TRUNC.NTZ R0, R0 ;  /* 0x0000000000007305 */ /* 0x000e24000021f100 */
[----:B0-----:R-:W-:Y:S01]  /*1230*/  PRMT R17, R0, 0x7610, R17 ;  /* 0x0000761000117816 */ /* 0x001fe20000000011 */
[----:B------:R-:W-:Y:S06]  /*1240*/  BRA `(.L_x_10764) ;  /* 0x0000000800e87947 */ /* 0x000fec0003800000 */
.L_x_10767:
        /* <DEDUP_REMOVED lines=9> */
.L_x_10770:
[----:B------:R-:W2:Y:S02]  /*12e0*/  LDG.E.U16 R4, desc[UR36][R4.64] ;  /* 0x0000002404047981 */ /* 0x000ea4000c1e1500 */
[----:B--2---:R-:W-:-:S06]  /*12f0*/  HADD2.F32 R0, -RZ, R4.H0_H0 ;  /* 0x20000004ff007230 */ /* 0x004fcc0000004100 */
[----:B------:R-:W0:Y:S02]  /*1300*/  F2I.FTZ.TRUNC.NTZ R0, R0 ;  /* 0x0000000000007305 */ /* 0x000e24000021f100 */
[----:B0-----:R-:W-:Y:S01]  /*1310*/  PRMT R17, R0, 0x7610, R17 ;  /* 0x0000761000117816 */ /* 0x001fe20000000011 */
[----:B------:R-:W-:Y:S06]  /*1320*/  BRA `(.L_x_10764) ;  /* 0x0000000800b07947 */ /* 0x000fec0003800000 */
.L_x_10769:
[----:B------:R-:W2:Y:S02]  /*1330*/  LDG.E.64 R4, desc[UR36][R4.64] ;  /* 0x0000002404047981 */ /* 0x000ea4000c1e1b00 */
[----:B--2---:R0:W1:Y:S01]  /*1340*/  F2I.F64.TRUNC R17, R4 ;  /* 0x0000000400117311 */ /* 0x004062000030d100 */
[----:B------:R-:W-:Y:S05]  /*1350*/  BRA `(.L_x_10764) ;  /* 0x0000000800a47947 */ /* 0x000fea0003800000 */
.L_x_10759:
        /* <DEDUP_REMOVED lines=12> */
.L_x_10773:
[----:B------:R-:W2:Y:S02]  /*1420*/  LDG.E.64 R4, desc[UR36][R4.64] ;  /* 0x0000002404047981 */ /* 0x000ea4000c1e1b00 */
[----:B--2---:R0:W1:Y:S01]  /*1430*/  F2I.F64.TRUNC R17, R4 ;  /* 0x0000000400117311 */ /* 0x004062000030d100 */
[----:B------:R-:W-:Y:S05]  /*1440*/  BRA `(.L_x_10764) ;  /* 0x0000000800687947 */ /* 0x000fea0003800000 */
.L_x_10772:
        /* <DEDUP_REMOVED lines=27> */
.L_x_10775:
        /* <DEDUP_REMOVED lines=15> */
.L_x_10774:
[----:B------:R-:W2:Y:S02]  /*16f0*/  LDG.E.U16 R0, desc[UR36][R4.64] ;  /* 0x0000002404007981 */ /* 0x000ea4000c1e1500 */
[----:B--2---:R-:W-:-:S06]  /*1700*/  IMAD.U32 R0, R0, 0x10000, RZ ;  /* 0x0001000000007824 */ /* 0x004fcc00078e00ff */
[----:B------:R-:W0:Y:S02]  /*1710*/  F2I.FTZ.TRUNC.NTZ R0, R0 ;  /* 0x0000000000007305 */ /* 0x000e24000021f100 */
[----:B0-----:R-:W-:Y:S01]  /*1720*/  PRMT R17, R0, 0x7610, R17 ;  /* 0x0000761000117816 */ /* 0x001fe20000000011 */
[----:B------:R-:W-:Y:S06]  /*1730*/  BRA `(.L_x_10764) ;  /* 0x0000000400ac7947 */ /* 0x000fec0003800000 */
.L_x_10771:
        /* <DEDUP_REMOVED lines=10> */
.L_x_10778:
        /* <DEDUP_REMOVED lines=21> */
.L_x_10782:
[----:B------:R-:W-:Y:S05]  /*1930*/  BSYNC.RECONVERGENT B1 ;  /* 0x0000000000017941 */ /* 0x000fea0003800200 */
.L_x_10781:
[----:B------:R-:W-:Y:S01]  /*1940*/  IMAD.SHL.U32 R0, R0, 0x100000, RZ ;  /* 0x0010000000007824 */ /* 0x000fe200078e00ff */
[----:B------:R-:W-:-:S04]  /*1950*/  LEA R3, R3, 0x3b800000, 0x17 ;  /* 0x3b80000003037811 */ /* 0x000fc800078eb8ff */
[----:B------:R-:W-:-:S07]  /*1960*/  LOP3.LUT R0, R3, R0, R7, 0xfe, !PT ;  /* 0x0000000003007212 */ /* 0x000fce00078efe07 */
.L_x_10780:
[----:B------:R-:W-:Y:S05]  /*1970*/  BSYNC.RECONVERGENT B0 ;  /* 0x0000000000007941 */ /* 0x000fea0003800200 */
.L_x_10779:
[----:B------:R-:W0:Y:S02]  /*1980*/  F2I.FTZ.TRUNC.NTZ R0, R0 ;  /* 0x0000000000007305 */ /* 0x000e24000021f100 */
[----:B0-----:R-:W-:Y:S01]  /*1990*/  PRMT R17, R0, 0x7610, R17 ;  /* 0x0000761000117816 */ /* 0x001fe20000000011 */
[----:B------:R-:W-:Y:S06]  /*19a0*/  BRA `(.L_x_10764) ;  /* 0x0000000400107947 */ /* 0x000fec0003800000 */
.L_x_10777:
        /* <DEDUP_REMOVED lines=21> */
.L_x_10786:
[----:B------:R-:W-:Y:S05]  /*1b00*/  BSYNC.RECONVERGENT B1 ;  /* 0x0000000000017941 */ /* 0x000fea0003800200 */
.L_x_10785:
[----:B------:R-:W-:Y:S01]  /*1b10*/  IMAD.SHL.U32 R0, R0, 0x200000, RZ ;  /* 0x0020000000007824 */ /* 0x000fe200078e00ff */
[----:B------:R-:W-:-:S04]  /*1b20*/  LEA R3, R3, 0x37800000, 0x17 ;  /* 0x3780000003037811 */ /* 0x000fc800078eb8ff */
[----:B------:R-:W-:-:S07]  /*1b30*/  LOP3.LUT R0, R3, R0, R7, 0xfe, !PT ;  /* 0x0000000003007212 */ /* 0x000fce00078efe07 */
.L_x_10784:
[----:B------:R-:W-:Y:S05]  /*1b40*/  BSYNC.RECONVERGENT B0 ;  /* 0x0000000000007941 */ /* 0x000fea0003800200 */
.L_x_10783:
[----:B------:R-:W0:Y:S02]  /*1b50*/  F2I.FTZ.TRUNC.NTZ R0, R0 ;  /* 0x0000000000007305 */ /* 0x000e24000021f100 */
[----:B0-----:R-:W-:Y:S01]  /*1b60*/  PRMT R17, R0, 0x7610, R17 ;  /* 0x0000761000117816 */ /* 0x001fe20000000011 */
[----:B------:R-:W-:Y:S06]  /*1b70*/  BRA `(.L_x_10764) ;  /* 0x00000000009c7947 */ /* 0x000fec0003800000 */
.L_x_10776:
[----:B------:R-:W-:-:S09]  /*1b80*/  UISETP.NE.AND UP0, UPT, UR4, 0x1c, UPT ;  /* 0x0000001c0400788c */ /* 0x000fd2000bf05270 */
[----:B------:R-:W-:Y:S05]  /*1b90*/  BRA.U !UP0, `(.L_x_10787) ;  /* 0x0000000108907547 */ /* 0x000fea000b800000 */
[----:B------:R-:W-:-:S09]  /*1ba0*/  UISETP.NE.AND UP0, UPT, UR4, 0x1d, UPT ;  /* 0x0000001d0400788c */ /* 0x000fd2000bf05270 */
[----:B------:R-:W-:Y:S05]  /*1bb0*/  BRA.U !UP0, `(.L_x_10788) ;  /* 0x0000000108807547 */ /* 0x000fea000b800000 */
[----:B------:R-:W-:-:S09]  /*1bc0*/  UISETP.NE.AND UP0, UPT, UR4, 0x2c, UPT ;  /* 0x0000002c0400788c */ /* 0x000fd2000bf05270 */
[----:B------:R-:W-:Y:S05]  /*1bd0*/  BRA.U !UP0, `(.L_x_10789) ;  /* 0x0000000108487547 */ /* 0x000fea000b800000 */
.L_x_10763:
        /* <DEDUP_REMOVED lines=16> */
.L_x_10790:
[----:B------:R-:W-:Y:S01]  /*1ce0*/  PRMT R17, RZ, 0x7610, R17 ;  /* 0x00007610ff117816 */ /* 0x000fe20000000011 */
[----:B------:R-:W-:Y:S06]  /*1cf0*/  BRA `(.L_x_10764) ;  /* 0x00000000003c7947 */ /* 0x000fec0003800000 */
.L_x_10789:
        /* <DEDUP_REMOVED lines=8> */
.L_x_10792:
[----:B------:R-:W-:Y:S05]  /*1d80*/  BSYNC.RECONVERGENT B0 ;  /* 0x0000000000007941 */ /* 0x000fea0003800200 */
.L_x_10791:
[----:B------:R-:W0:Y:S02]  /*1d90*/  F2I.FTZ.TRUNC.NTZ R0, R0 ;  /* 0x0000000000007305 */ /* 0x000e24000021f100 */
[----:B0-----:R-:W-:Y:S01]  /*1da0*/  PRMT R17, R0, 0x7610, R17 ;  /* 0x0000761000117816 */ /* 0x001fe20000000011 */
[----:B------:R-:W-:Y:S06]  /*1db0*/  BRA `(.L_x_10764) ;  /* 0x00000000000c7947 */ /* 0x000fec0003800000 */
.L_x_10788:
[----:B------:R0:W5:Y:S01]  /*1dc0*/  LDG.E.U16 R17, desc[UR36][R4.64] ;  /* 0x0000002404117981 */ /* 0x000162000c1e1500 */
[----:B------:R-:W-:Y:S05]  /*1dd0*/  BRA `(.L_x_10764) ;  /* 0x0000000000047947 */ /* 0x000fea0003800000 */
.L_x_10787:
[----:B------:R0:W5:Y:S02]  /*1de0*/  LDG.E.U16 R17, desc[UR36][R4.64] ;  /* 0x0000002404117981 */ /* 0x000164000c1e1500 */
.L_x_10764:
[----:B------:R-:W-:-:S07]  /*1df0*/  VIADD R27, R19, 0x80 ;  /* 0x00000080131b7836 */ /* 0x000fce0000000000 */
.L_x_10724:
[----:B------:R-:W-:Y:S05]  /*1e00*/  BSYNC.RECONVERGENT B6 ;  /* 0x0000000000067941 */ /* 0x000fea0003800200 */
.L_x_10723:
[----:B------:R-:W-:Y:S01]  /*1e10*/  ISETP.GE.AND P0, PT, R27, R28, PT ;  /* 0x0000001c1b00720c */ /* 0x000fe20003f06270 */
[----:B------:R-:W-:Y:S01]  /*1e20*/  BSSY.RECONVERGENT B6, `(.L_x_10793) ;  /* 0x00001d6000067945 */ /* 0x000fe20003800200 */
[----:B------:R-:W-:Y:S02]  /*1e30*/  PRMT R18, RZ, 0x7610, R18 ;  /* 0x00007610ff127816 */ /* 0x000fe40000000012 */
[----:B------:R-:W-:-:S09]  /*1e40*/  PRMT R22, RZ, 0x7610, R22 ;  /* 0x00007610ff167816 */ /* 0x000fd20000000016 */
        /* <DEDUP_REMOVED lines=20> */
.L_x_10798:
[----:B------:R0:W5:Y:S01]  /*1f90*/  LDG.E.U8 R18, desc[UR36][R4.64] ;  /* 0x0000002404127981 */ /* 0x000162000c1e1100 */
[----:B------:R-:W-:Y:S05]  /*1fa0*/  BRA `(.L_x_10800) ;  /* 0x0000000c00507947 */ /* 0x000fea0003800000 */
.L_x_10797:
        /* <DEDUP_REMOVED lines=8> */
.L_x_10802:
[----:B------:R0:W5:Y:S01]  /*2030*/  LDG.E.U16 R18, desc[UR36][R4.64] ;  /* 0x0000002404127981 */ /* 0x000162000c1e1500 */
[----:B------:R-:W-:Y:S05]  /*2040*/  BRA `(.L_x_10800) ;  /* 0x0000000c00287947 */ /* 0x000fea0003800000 */
.L_x_10801:
[----:B------:R0:W5:Y:S01]  /*2050*/  LDG.E.U16 R18, desc[UR36][R4.64] ;  /* 0x0000002404127981 */ /* 0x000162000c1e1500 */
[----:B------:R-:W-:Y:S05]  /*2060*/  BRA `(.L_x_10800) ;  /* 0x0000000c00207947 */ /* 0x000fea0003800000 */
.L_x_10796:
        /* <DEDUP_REMOVED lines=9> */
.L_x_10804:
[----:B------:R-:W2:Y:S02]  /*2100*/  LDG.E.U16 R0, desc[UR36][R4.64] ;  /* 0x0000002404007981 */ /* 0x000ea4000c1e1500 */
[----:B--2---:R-:W-:-:S06]  /*2110*/  HADD2.F32 R0, -RZ, R0.H0_H0 ;  /* 0x20000000ff007230 */ /* 0x004fcc0000004100 */
[----:B------:R-:W0:Y:S02]  /*2120*/  F2I.FTZ.TRUNC.NTZ R0, R0 ;  /* 0x0000000000007305 */ /* 0x000e24000021f100 */
[----:B0-----:R-:W-:Y:S01]  /*2130*/  PRMT R18, R0, 0x7610, R18 ;  /* 0x0000761000127816 */ /* 0x001fe20000000012 */
[----:B------:R-:W-:Y:S06]  /*2140*/  BRA `(.L_x_10800) ;  /* 0x0000000800e87947 */ /* 0x000fec0003800000 */
.L_x_10803:
        /* <DEDUP_REMOVED lines=9> */
.L_x_10806:
[----:B------:R-:W2:Y:S02]  /*21e0*/  LDG.E.U16 R4, desc[UR36][R4.64] ;  /* 0x0000002404047981 */ /* 0x000ea4000c1e1500 */
[----:B--2---:R-:W-:-:S06]  /*21f0*/  HADD2.F32 R0, -RZ, R4.H0_H0 ;  /* 0x20000004ff007230 */ /* 0x004fcc0000004100 */
[----:B------:R-:W0:Y:S02]  /*2200*/  F2I.FTZ.TRUNC.NTZ R0, R0 ;  /* 0x0000000000007305 */ /* 0x000e24000021f100 */
[----:B0-----:R-:W-:Y:S01]  /*2210*/  PRMT R18, R0, 0x7610, R18 ;  /* 0x0000761000127816 */ /* 0x001fe20000000012 */
[----:B------:R-:W-:Y:S06]  /*2220*/  BRA `(.L_x_10800) ;  /* 0x0000000800b07947 */ /* 0x000fec0003800000 */
.L_x_10805:
[----:B------:R-:W2:Y:S02]  /*2230*/  LDG.E.64 R4, desc[UR36][R4.64] ;  /* 0x0000002404047981 */ /* 0x000ea4000c1e1b00 */
[----:B--2---:R0:W1:Y:S01]  /*2240*/  F2I.F64.TRUNC R18, R4 ;  /* 0x0000000400127311 */ /* 0x004062000030d100 */
[----:B------:R-:W-:Y:S05]  /*2250*/  BRA `(.L_x_10800) ;  /* 0x0000000800a47947 */ /* 0x000fea0003800000 */
.L_x_10795:
        /* <DEDUP_REMOVED lines=12> */
.L_x_10809:
[----:B------:R-:W2:Y:S02]  /*2320*/  LDG.E.64 R4, desc[UR36][R4.64] ;  /* 0x0000002404047981 */ /* 0x000ea4000c1e1b00 */
[----:B--2---:R0:W1:Y:S01]  /*2330*/  F2I.F64.TRUNC R18, R4 ;  /* 0x0000000400127311 */ /* 0x004062000030d100 */
[----:B------:R-:W-:Y:S05]  /*2340*/  BRA `(.L_x_10800) ;  /* 0x0000000800687947 */ /* 0x000fea0003800000 */
.L_x_10808:
        /* <DEDUP_REMOVED lines=27> */
.L_x_10811:
        /* <DEDUP_REMOVED lines=15> */
.L_x_10810:
[----:B------:R-:W2:Y:S02]  /*25f0*/  LDG.E.U16 R0, desc[UR36][R4.64] ;  /* 0x0000002404007981 */ /* 0x000ea4000c1e1500 */
[----:B--2---:R-:W-:-:S06]  /*2600*/  IMAD.U32 R0, R0, 0x10000, RZ ;  /* 0x0001000000007824 */ /* 0x004fcc00078e00ff */
[----:B------:R-:W0:Y:S02]  /*2610*/  F2I.FTZ.TRUNC.NTZ R0, R0 ;  /* 0x0000000000007305 */ /* 0x000e24000021f100 */
[----:B0-----:R-:W-:Y:S01]  /*2620*/  PRMT R18, R0, 0x7610, R18 ;  /* 0x0000761000127816 */ /* 0x001fe20000000012 */
[----:B------:R-:W-:Y:S06]  /*2630*/  BRA `(.L_x_10800) ;  /* 0x0000000400ac7947 */ /* 0x000fec0003800000 */
.L_x_10807:
        /* <DEDUP_REMOVED lines=10> */
.L_x_10814:
        /* <DEDUP_REMOVED lines=21> */
.L_x_10818:
[----:B------:R-:W-:Y:S05]  /*2830*/  BSYNC.RECONVERGENT B1 ;  /* 0x0000000000017941 */ /* 0x000fea0003800200 */
.L_x_10817:
[----:B------:R-:W-:Y:S01]  /*2840*/  IMAD.SHL.U32 R0, R0, 0x100000, RZ ;  /* 0x0010000000007824 */ /* 0x000fe200078e00ff */
[----:B------:R-:W-:-:S04]  /*2850*/  LEA R3, R3, 0x3b800000, 0x17 ;  /* 0x3b80000003037811 */ /* 0x000fc800078eb8ff */
[----:B------:R-:W-:-:S07]  /*2860*/  LOP3.LUT R0, R3, R0, R7, 0xfe, !PT ;  /* 0x0000000003007212 */ /* 0x000fce00078efe07 */
.L_x_10816:
[----:B------:R-:W-:Y:S05]  /*2870*/  BSYNC.RECONVERGENT B0 ;  /* 0x0000000000007941 */ /* 0x000fea0003800200 */
.L_x_10815:
[----:B------:R-:W0:Y:S02]  /*2880*/  F2I.FTZ.TRUNC.NTZ R0, R0 ;  /* 0x0000000000007305 */ /* 0x000e24000021f100 */
[----:B0-----:R-:W-:Y:S01]  /*2890*/  PRMT R18, R0, 0x7610, R18 ;  /* 0x0000761000127816 */ /* 0x001fe20000000012 */
[----:B------:R-:W-:Y:S06]  /*28a0*/  BRA `(.L_x_10800) ;  /* 0x0000000400107947 */ /* 0x000fec0003800000 */
.L_x_10813:
        /* <DEDUP_REMOVED lines=21> */
.L_x_10822:
[----:B------:R-:W-:Y:S05]  /*2a00*/  BSYNC.RECONVERGENT B1 ;  /* 0x0000000000017941 */ /* 0x000fea0003800200 */
.L_x_10821:
[----:B------:R-:W-:Y:S01]  /*2a10*/  IMAD.SHL.U32 R0, R0, 0x200000, RZ ;  /* 0x0020000000007824 */ /* 0x000fe200078e00ff */
[----:B------:R-:W-:-:S04]  /*2a20*/  LEA R3, R3, 0x37800000, 0x17 ;  /* 0x3780000003037811 */ /* 0x000fc800078eb8ff */
[----:B------:R-:W-:-:S07]  /*2a30*/  LOP3.LUT R0, R3, R0, R7, 0xfe, !PT ;  /* 0x0000000003007212 */ /* 0x000fce00078efe07 */
.L_x_10820:
[----:B------:R-:W-:Y:S05]  /*2a40*/  BSYNC.RECONVERGENT B0 ;  /* 0x0000000000007941 */ /* 0x000fea0003800200 */
.L_x_10819:
[----:B------:R-:W0:Y:S02]  /*2a50*/  F2I.FTZ.TRUNC.NTZ R0, R0 ;  /* 0x0000000000007305 */ /* 0x000e24000021f100 */
[----:B0-----:R-:W-:Y:S01]  /*2a60*/  PRMT R18, R0, 0x7610, R18 ;  /* 0x0000761000127816 */ /* 0x001fe20000000012 */
[----:B------:R-:W-:Y:S06]  /*2a70*/  BRA `(.L_x_10800) ;  /* 0x00000000009c7947 */ /* 0x000fec0003800000 */
.L_x_10812:
        /* <DEDUP_REMOVED lines=14> */
.L_x_10826:
[----:B------:R-:W-:Y:S05]  /*2b60*/  BSYNC.RECONVERGENT B0 ;  /* 0x0000000000007941 */ /* 0x000fea0003800200 */
.L_x_10825:
[----:B------:R-:W0:Y:S02]  /*2b70*/  F2I.FTZ.TRUNC.NTZ R0, R0 ;  /* 0x0000000000007305 */ /* 0x000e24000021f100 */
[----:B0-----:R-:W-:Y:S01]  /*2b80*/  PRMT R18, R0, 0x7610, R18 ;  /* 0x0000761000127816 */ /* 0x001fe20000000012 */
[----:B------:R-:W-:Y:S06]  /*2b90*/  BRA `(.L_x_10800) ;  /* 0x0000000000547947 */ /* 0x000fec0003800000 */
.L_x_10799:
        /* <DEDUP_REMOVED lines=16> */
.L_x_10827:
[----:B------:R-:W-:Y:S01]  /*2ca0*/  PRMT R18, RZ, 0x7610, R18 ;  /* 0x00007610ff127816 */ /* 0x000fe20000000012 */
[----:B------:R-:W-:Y:S06]  /*2cb0*/  BRA `(.L_x_10800) ;  /* 0x00000000000c7947 */ /* 0x000fec0003800000 */
.L_x_10824:
[----:B------:R2:W5:Y:S01]  /*2cc0*/  LDG.E.U16 R18, desc[UR36][R4.64] ;  /* 0x0000002404127981 */ /* 0x000562000c1e1500 */
[----:B------:R-:W-:Y:S05]  /*2cd0*/  BRA `(.L_x_10800) ;  /* 0x0000000000047947 */ /* 0x000fea0003800000 */
.L_x_10823:
[----:B------:R3:W5:Y:S02]  /*2ce0*/  LDG.E.U16 R18, desc[UR36][R4.64] ;  /* 0x0000002404127981 */ /* 0x000764000c1e1500 */
.L_x_10800:
[----:B0-234-:R-:W0:Y:S01]  /*2cf0*/  LDC.64 R4, c[0x0][0x398] ;  /* 0x0000e600ff047b82 */ /* 0x01de220000000a00 */
        /* <DEDUP_REMOVED lines=17> */
.L_x_10831:
[----:B------:R0:W5:Y:S01]  /*2e10*/  LDG.E.U8 R22, desc[UR36][R4.64] ;  /* 0x0000002404167981 */ /* 0x000162000c1e1100 */
[----:B------:R-:W-:Y:S05]  /*2e20*/  BRA `(.L_x_10833) ;  /* 0x0000000c00507947 */ /* 0x000fea0003800000 */
.L_x_10830:
        /* <DEDUP_REMOVED lines=8> */
.L_x_10835:
[----:B------:R0:W5:Y:S01]  /*2eb0*/  LDG.E.U16 R22, desc[UR36][R4.64] ;  /* 0x0000002404167981 */ /* 0x000162000c1e1500 */
[----:B------:R-:W-:Y:S05]  /*2ec0*/  BRA `(.L_x_10833) ;  /* 0x0000000c00287947 */ /* 0x000fea0003800000 */
.L_x_10834:
[----:B------:R0:W5:Y:S01]  /*2ed0*/  LDG.E.U16 R22, desc[UR36][R4.64] ;  /* 0x0000002404167981 */ /* 0x000162000c1e1500 */
[----:B------:R-:W-:Y:S05]  /*2ee0*/  BRA `(.L_x_10833) ;  /* 0x0000000c00207947 */ /* 0x000fea0003800000 */
.L_x_10829:
        /* <DEDUP_REMOVED lines=9> */
.L_x_10837:
[----:B------:R-:W2:Y:S02]  /*2f80*/  LDG.E.U16 R0, desc[UR36][R4.64] ;  /* 0x0000002404007981 */ /* 0x000ea4000c1e1500 */
[----:B--2---:R-:W-:-:S06]  /*2f90*/  HADD2.F32 R0, -RZ, R0.H0_H0 ;  /* 0x20000000ff007230 */ /* 0x004fcc0000004100 */
[----:B------:R-:W0:Y:S02]  /*2fa0*/  F2I.FTZ.TRUNC.NTZ R0, R0 ;  /* 0x0000000000007305 */ /* 0x000e24000021f100 */
[----:B0-----:R-:W-:Y:S01]  /*2fb0*/  PRMT R22, R0, 0x7610, R22 ;  /* 0x0000761000167816 */ /* 0x001fe20000000016 */
[----:B------:R-:W-:Y:S06]  /*2fc0*/  BRA `(.L_x_10833) ;  /* 0x0000000800e87947 */ /* 0x000fec0003800000 */
.L_x_10836:
        /* <DEDUP_REMOVED lines=9> */
.L_x_10839:
[----:B------:R-:W2:Y:S02]  /*3060*/  LDG.E.U16 R4, desc[UR36][R4.64] ;  /* 0x0000002404047981 */ /* 0x000ea4000c1e1500 */
[----:B--2---:R-:W-:-:S06]  /*3070*/  HADD2.F32 R0, -RZ, R4.H0_H0 ;  /* 0x20000004ff007230 */ /* 0x004fcc0000004100 */
[----:B------:R-:W0:Y:S02]  /*3080*/  F2I.FTZ.TRUNC.NTZ R0, R0 ;  /* 0x0000000000007305 */ /* 0x000e24000021f100 */
[----:B0-----:R-:W-:Y:S01]  /*3090*/  PRMT R22, R0, 0x7610, R22 ;  /* 0x0000761000167816 */ /* 0x001fe20000000016 */
[----:B------:R-:W-:Y:S06]  /*30a0*/  BRA `(.L_x_10833) ;  /* 0x0000000800b07947 */ /* 0x000fec0003800000 */
.L_x_10838:
[----:B------:R-:W2:Y:S02]  /*30b0*/  LDG.E.64 R4, desc[UR36][R4.64] ;  /* 0x0000002404047981 */ /* 0x000ea4000c1e1b00 */
[----:B--2---:R0:W2:Y:S01]  /*30c0*/  F2I.F64.TRUNC R22, R4 ;  /* 0x0000000400167311 */ /* 0x0040a2000030d100 */
[----:B------:R-:W-:Y:S05]  /*30d0*/  BRA `(.L_x_10833) ;  /* 0x0000000800a47947 */ /* 0x000fea0003800000 */
.L_x_10828:
        /* <DEDUP_REMOVED lines=12> */
.L_x_10842:
[----:B------:R-:W2:Y:S02]  /*31a0*/  LDG.E.64 R4, desc[UR36][R4.64] ;  /* 0x0000002404047981 */ /* 0x000ea4000c1e1b00 */
[----:B--2---:R4:W0:Y:S01]  /*31b0*/  F2I.F64.TRUNC R22, R4 ;  /* 0x0000000400167311 */ /* 0x004822000030d100 */
[----:B------:R-:W-:Y:S05]  /*31c0*/  BRA `(.L_x_10833) ;  /* 0x0000000800687947 */ /* 0x000fea0003800000 */
.L_x_10841:
        /* <DEDUP_REMOVED lines=27> */
.L_x_10844:
        /* <DEDUP_REMOVED lines=15> */
.L_x_10843:
[----:B------:R-:W2:Y:S02]  /*3470*/  LDG.E.U16 R0, desc[UR36][R4.64] ;  /* 0x0000002404007981 */ /* 0x000ea4000c1e1500 */
[----:B--2---:R-:W-:-:S06]  /*3480*/  IMAD.U32 R0, R0, 0x10000, RZ ;  /* 0x0001000000007824 */ /* 0x004fcc00078e00ff */
[----:B------:R-:W0:Y:S02]  /*3490*/  F2I.FTZ.TRUNC.NTZ R0, R0 ;  /* 0x0000000000007305 */ /* 0x000e24000021f100 */
[----:B0-----:R-:W-:Y:S01]  /*34a0*/  PRMT R22, R0, 0x7610, R22 ;  /* 0x0000761000167816 */ /* 0x001fe20000000016 */
[----:B------:R-:W-:Y:S06]  /*34b0*/  BRA `(.L_x_10833) ;  /* 0x0000000400ac7947 */ /* 0x000fec0003800000 */
.L_x_10840:
        /* <DEDUP_REMOVED lines=10> */
.L_x_10847:
        /* <DEDUP_REMOVED lines=21> */
.L_x_10851:
[----:B------:R-:W-:Y:S05]  /*36b0*/  BSYNC.RECONVERGENT B1 ;  /* 0x0000000000017941 */ /* 0x000fea0003800200 */
.L_x_10850:
[----:B------:R-:W-:Y:S01]  /*36c0*/  IMAD.SHL.U32 R0, R0, 0x100000, RZ ;  /* 0x0010000000007824 */ /* 0x000fe200078e00ff */
[----:B------:R-:W-:-:S04]  /*36d0*/  LEA R3, R3, 0x3b800000, 0x17 ;  /* 0x3b80000003037811 */ /* 0x000fc800078eb8ff */
[----:B------:R-:W-:-:S07]  /*36e0*/  LOP3.LUT R0, R3, R0, R7, 0xfe, !PT ;  /* 0x0000000003007212 */ /* 0x000fce00078efe07 */
.L_x_10849:
[----:B------:R-:W-:Y:S05]  /*36f0*/  BSYNC.RECONVERGENT B0 ;  /* 0x0000000000007941 */ /* 0x000fea0003800200 */
.L_x_10848:
[----:B------:R-:W0:Y:S02]  /*3700*/  F2I.FTZ.TRUNC.NTZ R0, R0 ;  /* 0x0000000000007305 */ /* 0x000e24000021f100 */
[----:B0-----:R-:W-:Y:S01]  /*3710*/  PRMT R22, R0, 0x7610, R22 ;  /* 0x0000761000167816 */ /* 0x001fe20000000016 */
[----:B------:R-:W-:Y:S06]  /*3720*/  BRA `(.L_x_10833) ;  /* 0x0000000400107947 */ /* 0x000fec0003800000 */
.L_x_10846:
        /* <DEDUP_REMOVED lines=21> */
.L_x_10855:
[----:B------:R-:W-:Y:S05]  /*3880*/  BSYNC.RECONVERGENT B1 ;  /* 0x0000000000017941 */ /* 0x000fea0003800200 */
.L_x_10854:
[----:B------:R-:W-:Y:S01]  /*3890*/  IMAD.SHL.U32 R0, R0, 0x200000, RZ ;  /* 0x0020000000007824 */ /* 0x000fe200078e00ff */
[----:B------:R-:W-:-:S04]  /*38a0*/  LEA R3, R3, 0x37800000, 0x17 ;  /* 0x3780000003037811 */ /* 0x000fc800078eb8ff */
[----:B------:R-:W-:-:S07]  /*38b0*/  LOP3.LUT R0, R3, R0, R7, 0xfe, !PT ;  /* 0x0000000003007212 */ /* 0x000fce00078efe07 */
.L_x_10853:
[----:B------:R-:W-:Y:S05]  /*38c0*/  BSYNC.RECONVERGENT B0 ;  /* 0x0000000000007941 */ /* 0x000fea0003800200 */
.L_x_10852:
[----:B------:R-:W0:Y:S02]  /*38d0*/  F2I.FTZ.TRUNC.NTZ R0, R0 ;  /* 0x0000000000007305 */ /* 0x000e24000021f100 */
[----:B0-----:R-:W-:Y:S01]  /*38e0*/  PRMT R22, R0, 0x7610, R22 ;  /* 0x0000761000167816 */ /* 0x001fe20000000016 */
[----:B------:R-:W-:Y:S06]  /*38f0*/  BRA `(.L_x_10833) ;  /* 0x00000000009c7947 */ /* 0x000fec0003800000 */
.L_x_10845:
        /* <DEDUP_REMOVED lines=14> */
.L_x_10859:
[----:B------:R-:W-:Y:S05]  /*39e0*/  BSYNC.RECONVERGENT B0 ;  /* 0x0000000000007941 */ /* 0x000fea0003800200 */
.L_x_10858:
[----:B------:R-:W0:Y:S02]  /*39f0*/  F2I.FTZ.TRUNC.NTZ R0, R0 ;  /* 0x0000000000007305 */ /* 0x000e24000021f100 */
[----:B0-----:R-:W-:Y:S01]  /*3a00*/  PRMT R22, R0, 0x7610, R22 ;  /* 0x0000761000167816 */ /* 0x001fe20000000016 */
[----:B------:R-:W-:Y:S06]  /*3a10*/  BRA `(.L_x_10833) ;  /* 0x0000000000547947 */ /* 0x000fec0003800000 */
.L_x_10832:
        /* <DEDUP_REMOVED lines=8> */
[----:B0-----:R-:W-:Y:S02]  /*3aa0*/  IMAD.U32 R4, RZ, RZ, UR4 ;  /* 0x00000004ff047e24 */ /* 0x001fe4000f8e00ff */
[----:B------:R-:W-:-:S02]  /*3ab0*/  IMAD.U32 R5, RZ, RZ, UR5 ;  /* 0x00000005ff057e24 */ /* 0x000fc4000f8e00ff */
[----:B--2---:R-:W-:Y:S02]  /*3ac0*/  IMAD.U32 R6, RZ, RZ, UR6 ;  /* 0x00000006ff067e24 */ /* 0x004fe4000f8e00ff */
[----:B------:R-:W-:Y:S02]  /*3ad0*/  IMAD.U32 R7, RZ, RZ, UR7 ;  /* 0x00000007ff077e24 */ /* 0x000fe4000f8e00ff */
[----:B----4-:R-:W-:Y:S02]  /*3ae0*/  IMAD.U32 R10, RZ, RZ, UR8 ;  /* 0x00000008ff0a7e24 */ /* 0x010fe4000f8e00ff */
[----:B------:R-:W-:-:S07]  /*3af0*/  IMAD.U32 R11, RZ, RZ, UR9 ;  /* 0x00000009ff0b7e24 */ /* 0x000fce000f8e00ff */
[----:B------:R-:W-:-:S07]  /*3b00*/  LEPC R20, `(.L_x_10860) ;  /* 0x000000001014794e */ /* 0x000fce0000000000 */
[----:B-1-3-5:R-:W-:Y:S05]  /*3b10*/  CALL.ABS.NOINC R14 ;  /* 0x000000000e007343 */ /* 0x02afea0003c00000 */
.L_x_10860:
[----:B------:R-:W-:Y:S01]  /*3b20*/  PRMT R22, RZ, 0x7610, R22 ;  /* 0x00007610ff167816 */ /* 0x000fe20000000016 */
[----:B------:R-:W-:Y:S06]  /*3b30*/  BRA `(.L_x_10833) ;  /* 0x00000000000c7947 */ /* 0x000fec0003800000 */
.L_x_10857:
[----:B------:R2:W5:Y:S01]  /*3b40*/  LDG.E.U16 R22, desc[UR36][R4.64] ;  /* 0x0000002404167981 */ /* 0x000562000c1e1500 */
[----:B------:R-:W-:Y:S05]  /*3b50*/  BRA `(.L_x_10833) ;  /* 0x0000000000047947 */ /* 0x000fea0003800000 */
.L_x_10856:
[----:B------:R3:W5:Y:S02]  /*3b60*/  LDG.E.U16 R22, desc[UR36][R4.64] ;  /* 0x0000002404167981 */ /* 0x000764000c1e1500 */
.L_x_10833:
[----:B------:R-:W-:-:S07]  /*3b70*/  VIADD R27, R27, 0x80 ;  /* 0x000000801b1b7836 */ /* 0x000fce0000000000 */
.L_x_10794:
[----:B------:R-:W-:Y:S05]  /*3b80*/  BSYNC.RECONVERGENT B6 ;  /* 0x0000000000067941 */ /* 0x000fea0003800200 */
.L_x_10793:
        /* <DEDUP_REMOVED lines=24> */
.L_x_10866:
[----:B------:R0:W5:Y:S01]  /*3d10*/  LDG.E.U8 R23, desc[UR36][R4.64] ;  /* 0x0000002404177981 */ /* 0x000162000c1e1100 */
[----:B------:R-:W-:Y:S05]  /*3d20*/  BRA `(.L_x_10868) ;  /* 0x0000000c00507947 */ /* 0x000fea0003800000 */
.L_x_10865:
        /* <DEDUP_REMOVED lines=8> */
.L_x_10870:
[----:B------:R0:W5:Y:S01]  /*3db0*/  LDG.E.U16 R23, desc[UR36][R4.64] ;  /* 0x0000002404177981 */ /* 0x000162000c1e1500 */
[----:B------:R-:W-:Y:S05]  /*3dc0*/  BRA `(.L_x_10868) ;  /* 0x0000000c00287947 */ /* 0x000fea0003800000 */
.L_x_10869:
[----:B------:R0:W5:Y:S01]  /*3dd0*/  LDG.E.U16 R23, desc[UR36][R4.64] ;  /* 0x0000002404177981 */ /* 0x000162000c1e1500 */
[----:B------:R-:W-:Y:S05]  /*3de0*/  BRA `(.L_x_10868) ;  /* 0x0000000c00207947 */ /* 0x000fea0003800000 */
.L_x_10864:
        /* <DEDUP_REMOVED lines=9> */
.L_x_10872:
[----:B------:R-:W2:Y:S02]  /*3e80*/  LDG.E.U16 R0, desc[UR36][R4.64] ;  /* 0x0000002404007981 */ /* 0x000ea4000c1e1500 */
[----:B--2---:R-:W-:-:S06]  /*3e90*/  HADD2.F32 R0, -RZ, R0.H0_H0 ;  /* 0x20000000ff007230 */ /* 0x004fcc0000004100 */
[----:B------:R-:W0:Y:S02]  /*3ea0*/  F2I.FTZ.TRUNC.NTZ R0, R0 ;  /* 0x0000000000007305 */ /* 0x000e24000021f100 */
[----:B0-----:R-:W-:Y:S01]  /*3eb0*/  PRMT R23, R0, 0x7610, R23 ;  /* 0x0000761000177816 */ /* 0x001fe20000000017 */
[----:B------:R-:W-:Y:S06]  /*3ec0*/  BRA `(.L_x_10868) ;  /* 0x0000000800e87947 */ /* 0x000fec0003800000 */
.L_x_10871:
        /* <DEDUP_REMOVED lines=9> */
.L_x_10874:
[----:B------:R-:W2:Y:S02]  /*3f60*/  LDG.E.U16 R4, desc[UR36][R4.64] ;  /* 0x0000002404047981 */ /* 0x000ea4000c1e1500 */
[----:B--2---:R-:W-:-:S06]  /*3f70*/  HADD2.F32 R0, -RZ, R4.H0_H0 ;  /* 0x20000004ff007230 */ /* 0x004fcc0000004100 */
[----:B------:R-:W0:Y:S02]  /*3f80*/  F2I.FTZ.TRUNC.NTZ R0, R0 ;  /* 0x0000000000007305 */ /* 0x000e24000021f100 */
[----:B0-----:R-:W-:Y:S01]  /*3f90*/  PRMT R23, R0, 0x7610, R23 ;  /* 0x0000761000177816 */ /* 0x001fe20000000017 */
[----:B------:R-:W-:Y:S06]  /*3fa0*/  BRA `(.L_x_10868) ;  /* 0x0000000800b07947 */ /* 0x000fec0003800000 */
.L_x_10873:
[----:B------:R-:W2:Y:S02]  /*3fb0*/  LDG.E.64 R4, desc[UR36][R4.64] ;  /* 0x0000002404047981 */ /* 0x000ea4000c1e1b00 */
[----:B--2---:R0:W1:Y:S01]  /*3fc0*/  F2I.F64.TRUNC R23, R4 ;  /* 0x0000000400177311 */ /* 0x004062000030d100 */
[----:B------:R-:W-:Y:S05]  /*3fd0*/  BRA `(.L_x_10868) ;  /* 0x0000000800a47947 */ /* 0x000fea0003800000 */
.L_x_10863:
        /* <DEDUP_REMOVED lines=12> */
.L_x_10877:
[----:B------:R-:W2:Y:S02]  /*40a0*/  LDG.E.64 R4, desc[UR36][R4.64] ;  /* 0x0000002404047981 */ /* 0x000ea4000c1e1b00 */
[----:B--2---:R0:W1:Y:S01]  /*40b0*/  F2I.F64.TRUNC R23, R4 ;  /* 0x0000000400177311 */ /* 0x004062000030d100 */
[----:B------:R-:W-:Y:S05]  /*40c0*/  BRA `(.L_x_10868) ;  /* 0x0000000800687947 */ /* 0x000fea0003800000 */
.L_x_10876:
        /* <DEDUP_REMOVED lines=27> */
.L_x_10879:
        /* <DEDUP_REMOVED lines=15> */
.L_x_10878:
[----:B------:R-:W2:Y:S02]  /*4370*/  LDG.E.U16 R0, desc[UR36][R4.64] ;  /* 0x0000002404007981 */ /* 0x000ea4000c1e1500 */
[----:B--2---:R-:W-:-:S06]  /*4380*/  IMAD.U32 R0, R0, 0x10000, RZ ;  /* 0x0001000000007824 */ /* 0x004fcc00078e00ff */
[----:B------:R-:W0:Y:S02]  /*4390*/  F2I.FTZ.TRUNC.NTZ R0, R0 ;  /* 0x0000000000007305 */ /* 0x000e24000021f100 */
[----:B0-----:R-:W-:Y:S01]  /*43a0*/  PRMT R23, R0, 0x7610, R23 ;  /* 0x0000761000177816 */ /* 0x001fe20000000017 */
[----:B------:R-:W-:Y:S06]  /*43b0*/  BRA `(.L_x_10868) ;  /* 0x0000000400ac7947 */ /* 0x000fec0003800000 */
.L_x_10875:
        /* <DEDUP_REMOVED lines=10> */
.L_x_10882:
        /* <DEDUP_REMOVED lines=21> */
.L_x_10886:
[----:B------:R-:W-:Y:S05]  /*45b0*/  BSYNC.RECONVERGENT B1 ;  /* 0x0000000000017941 */ /* 0x000fea0003800200 */
.L_x_10885:
[----:B------:R-:W-:Y:S01]  /*45c0*/  IMAD.SHL.U32 R0, R0, 0x100000, RZ ;  /* 0x0010000000007824 */ /* 0x000fe200078e00ff */
[----:B------:R-:W-:-:S04]  /*45d0*/  LEA R3, R3, 0x3b800000, 0x17 ;  /* 0x3b80000003037811 */ /* 0x000fc800078eb8ff */
[----:B------:R-:W-:-:S07]  /*45e0*/  LOP3.LUT R0, R3, R0, R7, 0xfe, !PT ;  /* 0x0000000003007212 */ /* 0x000fce00078efe07 */
.L_x_10884:
[----:B------:R-:W-:Y:S05]  /*45f0*/  BSYNC.RECONVERGENT B0 ;  /* 0x0000000000007941 */ /* 0x000fea0003800200 */
.L_x_10883:
[----:B------:R-:W0:Y:S02]  /*4600*/  F2I.FTZ.TRUNC.NTZ R0, R0 ;  /* 0x0000000000007305 */ /* 0x000e24000021f100 */
[----:B0-----:R-:W-:Y:S01]  /*4610*/  PRMT R23, R0, 0x7610, R23 ;  /* 0x0000761000177816 */ /* 0x001fe20000000017 */
[----:B------:R-:W-:Y:S06]  /*4620*/  BRA `(.L_x_10868) ;  /* 0x0000000400107947 */ /* 0x000fec0003800000 */
.L_x_10881:
        /* <DEDUP_REMOVED lines=21> */
.L_x_10890:
[----:B------:R-:W-:Y:S05]  /*4780*/  BSYNC.RECONVERGENT B1 ;  /* 0x0000000000017941 */ /* 0x000fea0003800200 */
.L_x_10889:
[----:B------:R-:W-:Y:S01]  /*4790*/  IMAD.SHL.U32 R0, R0, 0x200000, RZ ;  /* 0x0020000000007824 */ /* 0x000fe200078e00ff */
[----:B------:R-:W-:-:S04]  /*47a0*/  LEA R3, R3, 0x37800000, 0x17 ;  /* 0x3780000003037811 */ /* 0x000fc800078eb8ff */
[----:B------:R-:W-:-:S07]  /*47b0*/  LOP3.LUT R0, R3, R0, R7, 0xfe, !PT ;  /* 0x0000000003007212 */ /* 0x000fce00078efe07 */
.L_x_10888:
[----:B------:R-:W-:Y:S05]  /*47c0*/  BSYNC.RECONVERGENT B0 ;  /* 0x0000000000007941 */ /* 0x000fea0003800200 */
.L_x_10887:
[----:B------:R-:W0:Y:S02]  /*47d0*/  F2I.FTZ.TRUNC.NTZ R0, R0 ;  /* 0x0000000000007305 */ /* 0x000e24000021f100 */
[----:B0-----:R-:W-:Y:S01]  /*47e0*/  PRMT R23, R0, 0x7610, R23 ;  /* 0x0000761000177816 */ /* 0x001fe20000000017 */
[----:B------:R-:W-:Y:S06]  /*47f0*/  BRA `(.L_x_10868) ;  /* 0x00000000009c7947 */ /* 0x000fec0003800000 */
.L_x_10880:
        /* <DEDUP_REMOVED lines=14> */
.L_x_10894:
[----:B------:R-:W-:Y:S05]  /*48e0*/  BSYNC.RECONVERGENT B0 ;  /* 0x0000000000007941 */ /* 0x000fea0003800200 */
.L_x_10893:
[----:B------:R-:W0:Y:S02]  /*48f0*/  F2I.FTZ.TRUNC.NTZ R0, R0 ;  /* 0x0000000000007305 */ /* 0x000e24000021f100 */
[----:B0-----:R-:W-:Y:S01]  /*4900*/  PRMT R23, R0, 0x7610, R23 ;  /* 0x0000761000177816 */ /* 0x001fe20000000017 */
[----:B------:R-:W-:Y:S06]  /*4910*/  BRA `(.L_x_10868) ;  /* 0x0000000000547947 */ /* 0x000fec0003800000 */
.L_x_10867:
        /* <DEDUP_REMOVED lines=16> */
.L_x_10895:
[----:B------:R-:W-:Y:S01]  /*4a20*/  PRMT R23, RZ, 0x7610, R23 ;  /* 0x00007610ff177816 */ /* 0x000fe20000000017 */
[----:B------:R-:W-:Y:S06]  /*4a30*/  BRA `(.L_x_10868) ;  /* 0x00000000000c7947 */ /* 0x000fec0003800000 */
.L_x_10892:
[----:B------:R3:W5:Y:S01]  /*4a40*/  LDG.E.U16 R23, desc[UR36][R4.64] ;  /* 0x0000002404177981 */ /* 0x000762000c1e1500 */
[----:B------:R-:W-:Y:S05]  /*4a50*/  BRA `(.L_x_10868) ;  /* 0x0000000000047947 */ /* 0x000fea0003800000 */
.L_x_10891:
[----:B------:R4:W5:Y:S02]  /*4a60*/  LDG.E.U16 R23, desc[UR36][R4.64] ;  /* 0x0000002404177981 */ /* 0x000964000c1e1500 */
.L_x_10868:
        /* <DEDUP_REMOVED lines=18> */
.L_x_10899:
[----:B------:R0:W5:Y:S01]  /*4b90*/  LDG.E.U8 R24, desc[UR36][R4.64] ;  /* 0x0000002404187981 */ /* 0x000162000c1e1100 */
[----:B------:R-:W-:Y:S05]  /*4ba0*/  BRA `(.L_x_10901) ;  /* 0x0000000c00507947 */ /* 0x000fea0003800000 */
.L_x_10898:
        /* <DEDUP_REMOVED lines=8> */
.L_x_10903:
[----:B------:R0:W5:Y:S01]  /*4c30*/  LDG.E.U16 R24, desc[UR36][R4.64] ;  /* 0x0000002404187981 */ /* 0x000162000c1e1500 */
[----:B------:R-:W-:Y:S05]  /*4c40*/  BRA `(.L_x_10901) ;  /* 0x0000000c00287947 */ /* 0x000fea0003800000 */
.L_x_10902:
[----:B------:R0:W5:Y:S01]  /*4c50*/  LDG.E.U16 R24, desc[UR36][R4.64] ;  /* 0x0000002404187981 */ /* 0x000162000c1e1500 */
[----:B------:R-:W-:Y:S05]  /*4c60*/  BRA `(.L_x_10901) ;  /* 0x0000000c00207947 */ /* 0x000fea0003800000 */
.L_x_10897:
        /* <DEDUP_REMOVED lines=9> */
.L_x_10905:
[----:B------:R-:W2:Y:S02]  /*4d00*/  LDG.E.U16 R0, desc[UR36][R4.64] ;  /* 0x0000002404007981 */ /* 0x000ea4000c1e1500 */
[----:B--2---:R-:W-:-:S06]  /*4d10*/  HADD2.F32 R0, -RZ, R0.H0_H0 ;  /* 0x20000000ff007230 */ /* 0x004fcc0000004100 */
[----:B------:R-:W0:Y:S02]  /*4d20*/  F2I.FTZ.TRUNC.NTZ R0, R0 ;  /* 0x0000000000007305 */ /* 0x000e24000021f100 */
[----:B0-----:R-:W-:Y:S01]  /*4d30*/  PRMT R24, R0, 0x7610, R24 ;  /* 0x0000761000187816 */ /* 0x001fe20000000018 */
[----:B------:R-:W-:Y:S06]  /*4d40*/  BRA `(.L_x_10901) ;  /* 0x0000000800e87947 */ /* 0x000fec0003800000 */
.L_x_10904:
        /* <DEDUP_REMOVED lines=9> */
.L_x_10907:
[----:B------:R-:W2:Y:S02]  /*4de0*/  LDG.E.U16 R4, desc[UR36][R4.64] ;  /* 0x0000002404047981 */ /* 0x000ea4000c1e1500 */
[----:B--2---:R-:W-:-:S06]  /*4df0*/  HADD2.F32 R0, -RZ, R4.H0_H0 ;  /* 0x20000004ff007230 */ /* 0x004fcc0000004100 */
[----:B------:R-:W0:Y:S02]  /*4e00*/  F2I.FTZ.TRUNC.NTZ R0, R0 ;  /* 0x0000000000007305 */ /* 0x000e24000021f100 */
[----:B0-----:R-:W-:Y:S01]  /*4e10*/  PRMT R24, R0, 0x7610, R24 ;  /* 0x0000761000187816 */ /* 0x001fe20000000018 */
[----:B------:R-:W-:Y:S06]  /*4e20*/  BRA `(.L_x_10901) ;  /* 0x0000000800b07947 */ /* 0x000fec0003800000 */
.L_x_10906:
[----:B------:R-:W2:Y:S02]  /*4e30*/  LDG.E.64 R4, desc[UR36][R4.64] ;  /* 0x0000002404047981 */ /* 0x000ea4000c1e1b00 */
[----:B--2---:R0:W2:Y:S01]  /*4e40*/  F2I.F64.TRUNC R24, R4 ;  /* 0x0000000400187311 */ /* 0x0040a2000030d100 */
[----:B------:R-:W-:Y:S05]  /*4e50*/  BRA `(.L_x_10901) ;  /* 0x0000000800a47947 */ /* 0x000fea0003800000 */
.L_x_10896:
        /* <DEDUP_REMOVED lines=12> */
.L_x_10910:
[----:B------:R-:W2:Y:S02]  /*4f20*/  LDG.E.64 R4, desc[UR36][R4.64] ;  /* 0x0000002404047981 */ /* 0x000ea4000c1e1b00 */
[----:B--2---:R4:W0:Y:S01]  /*4f30*/  F2I.F64.TRUNC R24, R4 ;  /* 0x0000000400187311 */ /* 0x004822000030d100 */
[----:B------:R-:W-:Y:S05]  /*4f40*/  BRA `(.L_x_10901) ;  /* 0x0000000800687947 */ /* 0x000fea0003800000 */
.L_x_10909:
        /* <DEDUP_REMOVED lines=27> */
.L_x_10912:
        /* <DEDUP_REMOVED lines=15> */
.L_x_10911:
[----:B------:R-:W2:Y:S02]  /*51f0*/  LDG.E.U16 R0, desc[UR36][R4.64] ;  /* 0x0000002404007981 */ /* 0x000ea4000c1e1500 */
[----:B--2---:R-:W-:-:S06]  /*5200*/  IMAD.U32 R0, R0, 0x10000, RZ ;  /* 0x0001000000007824 */ /* 0x004fcc00078e00ff */
[----:B------:R-:W0:Y:S02]  /*5210*/  F2I.FTZ.TRUNC.NTZ R0, R0 ;  /* 0x0000000000007305 */ /* 0x000e24000021f100 */
[----:B0-----:R-:W-:Y:S01]  /*5220*/  PRMT R24, R0, 0x7610, R24 ;  /* 0x0000761000187816 */ /* 0x001fe20000000018 */
[----:B------:R-:W-:Y:S06]  /*5230*/  BRA `(.L_x_10901) ;  /* 0x0000000400ac7947 */ /* 0x000fec0003800000 */
.L_x_10908:
        /* <DEDUP_REMOVED lines=10> */
.L_x_10915:
        /* <DEDUP_REMOVED lines=21> */
.L_x_10919:
[----:B------:R-:W-:Y:S05]  /*5430*/  BSYNC.RECONVERGENT B1 ;  /* 0x0000000000017941 */ /* 0x000fea0003800200 */
.L_x_10918:
[----:B------:R-:W-:Y:S01]  /*5440*/  IMAD.SHL.U32 R0, R0, 0x100000, RZ ;  /* 0x0010000000007824 */ /* 0x000fe200078e00ff */
[----:B------:R-:W-:-:S04]  /*5450*/  LEA R3, R3, 0x3b800000, 0x17 ;  /* 0x3b80000003037811 */ /* 0x000fc800078eb8ff */
[----:B------:R-:W-:-:S07]  /*5460*/  LOP3.LUT R0, R3, R0, R7, 0xfe, !PT ;  /* 0x0000000003007212 */ /* 0x000fce00078efe07 */
.L_x_10917:
[----:B------:R-:W-:Y:S05]  /*5470*/  BSYNC.RECONVERGENT B0 ;  /* 0x0000000000007941 */ /* 0x000fea0003800200 */
.L_x_10916:
[----:B------:R-:W0:Y:S02]  /*5480*/  F2I.FTZ.TRUNC.NTZ R0, R0 ;  /* 0x0000000000007305 */ /* 0x000e24000021f100 */
[----:B0-----:R-:W-:Y:S01]  /*5490*/  PRMT R24, R0, 0x7610, R24 ;  /* 0x0000761000187816 */ /* 0x001fe20000000018 */
[----:B------:R-:W-:Y:S06]  /*54a0*/  BRA `(.L_x_10901) ;  /* 0x0000000400107947 */ /* 0x000fec0003800000 */
.L_x_10914:
        /* <DEDUP_REMOVED lines=21> */
.L_x_10923:
[----:B------:R-:W-:Y:S05]  /*5600*/  BSYNC.RECONVERGENT B1 ;  /* 0x0000000000017941 */ /* 0x000fea0003800200 */
.L_x_10922:
[----:B------:R-:W-:Y:S01]  /*5610*/  IMAD.SHL.U32 R0, R0, 0x200000, RZ ;  /* 0x0020000000007824 */ /* 0x000fe200078e00ff */
[----:B------:R-:W-:-:S04]  /*5620*/  LEA R3, R3, 0x37800000, 0x17 ;  /* 0x3780000003037811 */ /* 0x000fc800078eb8ff */
[----:B------:R-:W-:-:S07]  /*5630*/  LOP3.LUT R0, R3, R0, R7, 0xfe, !PT ;  /* 0x0000000003007212 */ /* 0x000fce00078efe07 */
.L_x_10921:
[----:B------:R-:W-:Y:S05]  /*5640*/  BSYNC.RECONVERGENT B0 ;  /* 0x0000000000007941 */ /* 0x000fea0003800200 */
.L_x_10920:
[----:B------:R-:W0:Y:S02]  /*5650*/  F2I.FTZ.TRUNC.NTZ R0, R0 ;  /* 0x0000000000007305 */ /* 0x000e24000021f100 */
[----:B0-----:R-:W-:Y:S01]  /*5660*/  PRMT R24, R0, 0x7610, R24 ;  /* 0x0000761000187816 */ /* 0x001fe20000000018 */
[----:B------:R-:W-:Y:S06]  /*5670*/  BRA `(.L_x_10901) ;  /* 0x00000000009c7947 */ /* 0x000fec0003800000 */
.L_x_10913:
        /* <DEDUP_REMOVED lines=14> */
.L_x_10927:
[----:B------:R-:W-:Y:S05]  /*5760*/  BSYNC.RECONVERGENT B0 ;  /* 0x0000000000007941 */ /* 0x000fea0003800200 */
.L_x_10926:
[----:B------:R-:W0:Y:S02]  /*5770*/  F2I.FTZ.TRUNC.NTZ R0, R0 ;  /* 0x0000000000007305 */ /* 0x000e24000021f100 */
[----:B0-----:R-:W-:Y:S01]  /*5780*/  PRMT R24, R0, 0x7610, R24 ;  /* 0x0000761000187816 */ /* 0x001fe20000000018 */
[----:B------:R-:W-:Y:S06]  /*5790*/  BRA `(.L_x_10901) ;  /* 0x0000000000547947 */ /* 0x000fec0003800000 */
.L_x_10900:
        /* <DEDUP_REMOVED lines=16> */
.L_x_10928:
[----:B------:R-:W-:Y:S01]  /*58a0*/  PRMT R24, RZ, 0x7610, R24 ;  /* 0x00007610ff187816 */ /* 0x000fe20000000018 */
[----:B------:R-:W-:Y:S06]  /*58b0*/  BRA `(.L_x_10901) ;  /* 0x00000000000c7947 */ /* 0x000fec0003800000 */
.L_x_10925:
[----:B------:R2:W5:Y:S01]  /*58c0*/  LDG.E.U16 R24, desc[UR36][R4.64] ;  /* 0x0000002404187981 */ /* 0x000562000c1e1500 */
[----:B------:R-:W-:Y:S05]  /*58d0*/  BRA `(.L_x_10901) ;  /* 0x0000000000047947 */ /* 0x000fea0003800000 */
.L_x_10924:
[----:B------:R3:W5:Y:S02]  /*58e0*/  LDG.E.U16 R24, desc[UR36][R4.64] ;  /* 0x0000002404187981 */ /* 0x000764000c1e1500 */
.L_x_10901:
[----:B------:R-:W-:-:S07]  /*58f0*/  VIADD R27, R27, 0x80 ;  /* 0x000000801b1b7836 */ /* 0x000fce0000000000 */
.L_x_10862:
[----:B------:R-:W-:Y:S05]  /*5900*/  BSYNC.RECONVERGENT B6 ;  /* 0x0000000000067941 */ /* 0x000fea0003800200 */
.L_x_10861:
        /* <DEDUP_REMOVED lines=24> */
.L_x_10934:
[----:B------:R0:W5:Y:S01]  /*5a90*/  LDG.E.U8 R26, desc[UR36][R4.64] ;  /* 0x00000024041a7981 */ /* 0x000162000c1e1100 */
[----:B------:R-:W-:Y:S05]  /*5aa0*/  BRA `(.L_x_10936) ;  /* 0x0000000c00507947 */ /* 0x000fea0003800000 */
.L_x_10933:
        /* <DEDUP_REMOVED lines=8> */
.L_x_10938:
[----:B------:R3:W5:Y:S01]  /*5b30*/  LDG.E.U16 R26, desc[UR36][R4.64] ;  /* 0x00000024041a7981 */ /* 0x000762000c1e1500 */
[----:B------:R-:W-:Y:S05]  /*5b40*/  BRA `(.L_x_10936) ;  /* 0x0000000c00287947 */ /* 0x000fea0003800000 */
.L_x_10937:
[----:B------:R2:W5:Y:S01]  /*5b50*/  LDG.E.U16 R26, desc[UR36][R4.64] ;  /* 0x00000024041a7981 */ /* 0x000562000c1e1500 */
[----:B------:R-:W-:Y:S05]  /*5b60*/  BRA `(.L_x_10936) ;  /* 0x0000000c00207947 */ /* 0x000fea0003800000 */
.L_x_10932:
        /* <DEDUP_REMOVED lines=9> */
.L_x_10940:
[----:B------:R-:W2:Y:S02]  /*5c00*/  LDG.E.U16 R0, desc[UR36][R4.64] ;  /* 0x0000002404007981 */ /* 0x000ea4000c1e1500 */
[----:B--2---:R-:W-:-:S06]  /*5c10*/  HADD2.F32 R0, -RZ, R0.H0_H0 ;  /* 0x20000000ff007230 */ /* 0x004fcc0000004100 */
[----:B------:R-:W0:Y:S02]  /*5c20*/  F2I.FTZ.TRUNC.NTZ R0, R0 ;  /* 0x0000000000007305 */ /* 0x000e24000021f100 */
[----:B0-----:R-:W-:Y:S01]  /*5c30*/  PRMT R26, R0, 0x7610, R26 ;  /* 0x00007610001a7816 */ /* 0x001fe2000000001a */
[----:B------:R-:W-:Y:S06]  /*5c40*/  BRA `(.L_x_10936) ;  /* 0x0000000800e87947 */ /* 0x000fec0003800000 */
.L_x_10939:
        /* <DEDUP_REMOVED lines=9> */
.L_x_10942:
[----:B------:R-:W2:Y:S02]  /*5ce0*/  LDG.E.U16 R4, desc[UR36][R4.64] ;  /* 0x0000002404047981 */ /* 0x000ea4000c1e1500 */
[----:B--2---:R-:W-:-:S06]  /*5cf0*/  HADD2.F32 R0, -RZ, R4.H0_H0 ;  /* 0x20000004ff007230 */ /* 0x004fcc0000004100 */
[----:B------:R-:W0:Y:S02]  /*5d00*/  F2I.FTZ.TRUNC.NTZ R0, R0 ;  /* 0x0000000000007305 */ /* 0x000e24000021f100 */
[----:B0-----:R-:W-:Y:S01]  /*5d10*/  PRMT R26, R0, 0x7610, R26 ;  /* 0x00007610001a7816 */ /* 0x001fe2000000001a */
[----:B------:R-:W-:Y:S06]  /*5d20*/  BRA `(.L_x_10936) ;  /* 0x0000000800b07947 */ /* 0x000fec0003800000 */
.L_x_10941:
[----:B------:R-:W2:Y:S02]  /*5d30*/  LDG.E.64 R4, desc[UR36][R4.64] ;  /* 0x0000002404047981 */ /* 0x000ea4000c1e1b00 */
[----:B--2---:R0:W1:Y:S01]  /*5d40*/  F2I.F64.TRUNC R26, R4 ;  /* 0x00000004001a7311 */ /* 0x004062000030d100 */
[----:B------:R-:W-:Y:S05]  /*5d50*/  BRA `(.L_x_10936) ;  /* 0x0000000800a47947 */ /* 0x000fea0003800000 */
.L_x_10931:
        /* <DEDUP_REMOVED lines=12> */
.L_x_10945:
[----:B------:R-:W2:Y:S02]  /*5e20*/  LDG.E.64 R4, desc[UR36][R4.64] ;  /* 0x0000002404047981 */ /* 0x000ea4000c1e1b00 */
[----:B--2---:R0:W1:Y:S01]  /*5e30*/  F2I.F64.TRUNC R26, R4 ;  /* 0x00000004001a7311 */ /* 0x004062000030d100 */
[----:B------:R-:W-:Y:S05]  /*5e40*/  BRA `(.L_x_10936) ;  /* 0x0000000800687947 */ /* 0x000fea0003800000 */
.L_x_10944:
        /* <DEDUP_REMOVED lines=27> */
.L_x_10947:
        /* <DEDUP_REMOVED lines=15> */
.L_x_10946:
[----:B------:R-:W2:Y:S02]  /*60f0*/  LDG.E.U16 R0, desc[UR36][R4.64] ;  /* 0x0000002404007981 */ /* 0x000ea4000c1e1500 */
[----:B--2---:R-:W-:-:S06]  /*6100*/  IMAD.U32 R0, R0, 0x10000, RZ ;  /* 0x0001000000007824 */ /* 0x004fcc00078e00ff */
[----:B------:R-:W0:Y:S02]  /*6110*/  F2I.FTZ.TRUNC.NTZ R0, R0 ;  /* 0x0000000000007305 */ /* 0x000e24000021f100 */
[----:B0-----:R-:W-:Y:S01]  /*6120*/  PRMT R26, R0, 0x7610, R26 ;  /* 0x00007610001a7816 */ /* 0x001fe2000000001a */
[----:B------:R-:W-:Y:S06]  /*6130*/  BRA `(.L_x_10936) ;  /* 0x0000000400ac7947 */ /* 0x000fec0003800000 */
.L_x_10943:
        /* <DEDUP_REMOVED lines=10> */
.L_x_10950:
        /* <DEDUP_REMOVED lines=21> */
.L_x_10954:
[----:B------:R-:W-:Y:S05]  /*6330*/  BSYNC.RECONVERGENT B1 ;  /* 0x0000000000017941 */ /* 0x000fea0003800200 */
.L_x_10953:
[----:B------:R-:W-:Y:S01]  /*6340*/  IMAD.SHL.U32 R0, R0, 0x100000, RZ ;  /* 0x0010000000007824 */ /* 0x000fe200078e00ff */
[----:B------:R-:W-:-:S04]  /*6350*/  LEA R3, R3, 0x3b800000, 0x17 ;  /* 0x3b80000003037811 */ /* 0x000fc800078eb8ff */
[----:B------:R-:W-:-:S07]  /*6360*/  LOP3.LUT R0, R3, R0, R7, 0xfe, !PT ;  /* 0x0000000003007212 */ /* 0x000fce00078efe07 */
.L_x_10952:
[----:B------:R-:W-:Y:S05]  /*6370*/  BSYNC.RECONVERGENT B0 ;  /* 0x0000000000007941 */ /* 0x000fea0003800200 */
.L_x_10951:
[----:B------:R-:W0:Y:S02]  /*6380*/  F2I.FTZ.TRUNC.NTZ R0, R0 ;  /* 0x0000000000007305 */ /* 0x000e24000021f100 */
[----:B0-----:R-:W-:Y:S01]  /*6390*/  PRMT R26, R0, 0x7610, R26 ;  /* 0x00007610001a7816 */ /* 0x001fe2000000001a */
[----:B------:R-:W-:Y:S06]  /*63a0*/  BRA `(.L_x_10936) ;  /* 0x0000000400107947 */ /* 0x000fec0003800000 */
.L_x_10949:
        /* <DEDUP_REMOVED lines=21> */
.L_x_10958:
[----:B------:R-:W-:Y:S05]  /*6500*/  BSYNC.RECONVERGENT B1 ;  /* 0x0000000000017941 */ /* 0x000fea0003800200 */
.L_x_10957:
[----:B------:R-:W-:Y:S01]  /*6510*/  IMAD.SHL.U32 R0, R0, 0x200000, RZ ;  /* 0x0020000000007824 */ /* 0x000fe200078e00ff */
[----:B------:R-:W-:-:S04]  /*6520*/  LEA R3, R3, 0x37800000, 0x17 ;  /* 0x3780000003037811 */ /* 0x000fc800078eb8ff */
[----:B------:R-:W-:-:S07]  /*6530*/  LOP3.LUT R0, R3, R0, R7, 0xfe, !PT ;  /* 0x0000000003007212 */ /* 0x000fce00078efe07 */
.L_x_10956:
[----:B------:R-:W-:Y:S05]  /*6540*/  BSYNC.RECONVERGENT B0 ;  /* 0x0000000000007941 */ /* 0x000fea0003800200 */
.L_x_10955:
[----:B------:R-:W0:Y:S02]  /*6550*/  F2I.FTZ.TRUNC.NTZ R0, R0 ;  /* 0x0000000000007305 */ /* 0x000e24000021f100 */
[----:B0-----:R-:W-:Y:S01]  /*6560*/  PRMT R26, R0, 0x7610, R26 ;  /* 0x00007610001a7816 */ /* 0x001fe2000000001a */
[----:B------:R-:W-:Y:S06]  /*6570*/  BRA `(.L_x_10936) ;  /* 0x00000000009c7947 */ /* 0x000fec0003800000 */
.L_x_10948:
        /* <DEDUP_REMOVED lines=14> */
.L_x_10962:
[----:B------:R-:W-:Y:S05]  /*6660*/  BSYNC.RECONVERGENT B0 ;  /* 0x0000000000007941 */ /* 0x000fea0003800200 */
.L_x_10961:
[----:B------:R-:W0:Y:S02]  /*6670*/  F2I.FTZ.TRUNC.NTZ R0, R0 ;  /* 0x0000000000007305 */ /* 0x000e24000021f100 */
[----:B0-----:R-:W-:Y:S01]  /*6680*/  PRMT R26, R0, 0x7610, R26 ;  /* 0x00007610001a7816 */ /* 0x001fe2000000001a */
[----:B------:R-:W-:Y:S06]  /*6690*/  BRA `(.L_x_10936) ;  /* 0x0000000000547947 */ /* 0x000fec0003800000 */
.L_x_10935:
        /* <DEDUP_REMOVED lines=16> */
.L_x_10963:
[----:B------:R-:W-:Y:S01]  /*67a0*/  PRMT R26, RZ, 0x7610, R26 ;  /* 0x00007610ff1a7816 */ /* 0x000fe2000000001a */
[----:B------:R-:W-:Y:S06]  /*67b0*/  BRA `(.L_x_10936) ;  /* 0x00000000000c7947 */ /* 0x000fec0003800000 */
.L_x_10960:
[----:B------:R0:W5:Y:S01]  /*67c0*/  LDG.E.U16 R26, desc[UR36][R4.64] ;  /* 0x00000024041a7981 */ /* 0x000162000c1e1500 */
[----:B------:R-:W-:Y:S05]  /*67d0*/  BRA `(.L_x_10936) ;  /* 0x0000000000047947 */ /* 0x000fea0003800000 */
.L_x_10959:
[----:B------:R0:W5:Y:S02]  /*67e0*/  LDG.E.U16 R26, desc[UR36][R4.64] ;  /* 0x00000024041a7981 */ /* 0x000164000c1e1500 */
.L_x_10936:
[----:B------:R-:W0:Y:S02]  /*67f0*/  LDCU.U8 UR6, c[0x0][0x3a5] ;  /* 0x000074a0ff0677ac */ /* 0x000e240008000000 */
        /* <DEDUP_REMOVED lines=18> */
.L_x_10967:
[----:B------:R0:W5:Y:S01]  /*6920*/  LDG.E.U8 R25, desc[UR36][R4.64] ;  /* 0x0000002404197981 */ /* 0x000162000c1e1100 */
[----:B------:R-:W-:Y:S05]  /*6930*/  BRA `(.L_x_10930) ;  /* 0x0000000c004c7947 */ /* 0x000fea0003800000 */
.L_x_10966:
        /* <DEDUP_REMOVED lines=8> */
.L_x_10970:
[----:B------:R0:W5:Y:S01]  /*69c0*/  LDG.E.U16 R25, desc[UR36][R4.64] ;  /* 0x0000002404197981 */ /* 0x000162000c1e1500 */
[----:B------:R-:W-:Y:S05]  /*69d0*/  BRA `(.L_x_10930) ;  /* 0x0000000c00247947 */ /* 0x000fea0003800000 */
.L_x_10969:
[----:B------:R0:W5:Y:S01]  /*69e0*/  LDG.E.U16 R25, desc[UR36][R4.64] ;  /* 0x0000002404197981 */ /* 0x000162000c1e1500 */
[----:B------:R-:W-:Y:S05]  /*69f0*/  BRA `(.L_x_10930) ;  /* 0x0000000c001c7947 */ /* 0x000fea0003800000 */
.L_x_10965:
        /* <DEDUP_REMOVED lines=9> */
.L_x_10972:
[----:B------:R-:W2:Y:S02]  /*6a90*/  LDG.E.U16 R0, desc[UR36][R4.64] ;  /* 0x0000002404007981 */ /* 0x000ea4000c1e1500 */
[----:B--2---:R-:W-:-:S06]  /*6aa0*/  HADD2.F32 R0, -RZ, R0.H0_H0 ;  /* 0x20000000ff007230 */ /* 0x004fcc0000004100 */
[----:B------:R-:W0:Y:S02]  /*6ab0*/  F2I.FTZ.TRUNC.NTZ R0, R0 ;  /* 0x0000000000007305 */ /* 0x000e24000021f100 */
[----:B0-----:R-:W-:Y:S01]  /*6ac0*/  PRMT R25, R0, 0x7610, R25 ;  /* 0x0000761000197816 */ /* 0x001fe20000000019 */
[----:B------:R-:W-:Y:S06]  /*6ad0*/  BRA `(.L_x_10930) ;  /* 0x0000000800e47947 */ /* 0x000fec0003800000 */
.L_x_10971:
        /* <DEDUP_REMOVED lines=9> */
.L_x_10974:
[----:B------:R-:W2:Y:S02]  /*6b70*/  LDG.E.U16 R4, desc[UR36][R4.64] ;  /* 0x0000002404047981 */ /* 0x000ea4000c1e1500 */
[----:B--2---:R-:W-:-:S06]  /*6b80*/  HADD2.F32 R0, -RZ, R4.H0_H0 ;  /* 0x20000004ff007230 */ /* 0x004fcc0000004100 */
[----:B------:R-:W0:Y:S02]  /*6b90*/  F2I.FTZ.TRUNC.NTZ R0, R0 ;  /* 0x0000000000007305 */ /* 0x000e24000021f100 */
[----:B0-----:R-:W-:Y:S01]  /*6ba0*/  PRMT R25, R0, 0x7610, R25 ;  /* 0x0000761000197816 */ /* 0x001fe20000000019 */
[----:B------:R-:W-:Y:S06]  /*6bb0*/  BRA `(.L_x_10930) ;  /* 0x0000000800ac7947 */ /* 0x000fec0003800000 */
.L_x_10973:
[----:B------:R-:W2:Y:S02]  /*6bc0*/  LDG.E.64 R4, desc[UR36][R4.64] ;  /* 0x0000002404047981 */ /* 0x000ea4000c1e1b00 */
[----:B--2---:R0:W1:Y:S01]  /*6bd0*/  F2I.F64.TRUNC R25, R4 ;  /* 0x0000000400197311 */ /* 0x004062000030d100 */
[----:B------:R-:W-:Y:S05]  /*6be0*/  BRA `(.L_x_10930) ;  /* 0x0000000800a07947 */ /* 0x000fea0003800000 */
.L_x_10964:
        /* <DEDUP_REMOVED lines=12> */
.L_x_10977:
[----:B------:R-:W2:Y:S02]  /*6cb0*/  LDG.E.64 R4, desc[UR36][R4.64] ;  /* 0x0000002404047981 */ /* 0x000ea4000c1e1b00 */
[----:B--2---:R0:W1:Y:S01]  /*6cc0*/  F2I.F64.TRUNC R25, R4 ;  /* 0x0000000400197311 */ /* 0x004062000030d100 */
[----:B------:R-:W-:Y:S05]  /*6cd0*/  BRA `(.L_x_10930) ;  /* 0x0000000800647947 */ /* 0x000fea0003800000 */
.L_x_10976:
        /* <DEDUP_REMOVED lines=27> */
.L_x_10979:
        /* <DEDUP_REMOVED lines=15> */
.L_x_10978:
[----:B------:R-:W2:Y:S02]  /*6f80*/  LDG.E.U16 R0, desc[UR36][R4.64] ;  /* 0x0000002404007981 */ /* 0x000ea4000c1e1500 */
[----:B--2---:R-:W-:-:S06]  /*6f90*/  IMAD.U32 R0, R0, 0x10000, RZ ;  /* 0x0001000000007824 */ /* 0x004fcc00078e00ff */
[----:B------:R-:W0:Y:S02]  /*6fa0*/  F2I.FTZ.TRUNC.NTZ R0, R0 ;  /* 0x0000000000007305 */ /* 0x000e24000021f100 */
[----:B0-----:R-:W-:Y:S01]  /*6fb0*/  PRMT R25, R0, 0x7610, R25 ;  /* 0x0000761000197816 */ /* 0x001fe20000000019 */
[----:B------:R-:W-:Y:S06]  /*6fc0*/  BRA `(.L_x_10930) ;  /* 0x0000000400a87947 */ /* 0x000fec0003800000 */
.L_x_10975:
        /* <DEDUP_REMOVED lines=10> */
.L_x_10982:
        /* <DEDUP_REMOVED lines=21> */
.L_x_10986:
[----:B------:R-:W-:Y:S05]  /*71c0*/  BSYNC.RECONVERGENT B1 ;  /* 0x0000000000017941 */ /* 0x000fea0003800200 */
.L_x_10985:
[----:B------:R-:W-:Y:S01]  /*71d0*/  IMAD.SHL.U32 R0, R0, 0x100000, RZ ;  /* 0x0010000000007824 */ /* 0x000fe200078e00ff */
[----:B------:R-:W-:-:S04]  /*71e0*/  LEA R3, R3, 0x3b800000, 0x17 ;  /* 0x3b80000003037811 */ /* 0x000fc800078eb8ff */
[----:B------:R-:W-:-:S07]  /*71f0*/  LOP3.LUT R0, R3, R0, R7, 0xfe, !PT ;  /* 0x0000000003007212 */ /* 0x000fce00078efe07 */
.L_x_10984:
[----:B------:R-:W-:Y:S05]  /*7200*/  BSYNC.RECONVERGENT B0 ;  /* 0x0000000000007941 */ /* 0x000fea0003800200 */
.L_x_10983:
[----:B------:R-:W0:Y:S02]  /*7210*/  F2I.FTZ.TRUNC.NTZ R0, R0 ;  /* 0x0000000000007305 */ /* 0x000e24000021f100 */
[----:B0-----:R-:W-:Y:S01]  /*7220*/  PRMT R25, R0, 0x7610, R25 ;  /* 0x0000761000197816 */ /* 0x001fe20000000019 */
[----:B------:R-:W-:Y:S06]  /*7230*/  BRA `(.L_x_10930) ;  /* 0x00000004000c7947 */ /* 0x000fec0003800000 */
.L_x_10981:
        /* <DEDUP_REMOVED lines=21> */
.L_x_10990:
[----:B------:R-:W-:Y:S05]  /*7390*/  BSYNC.RECONVERGENT B1 ;  /* 0x0000000000017941 */ /* 0x000fea0003800200 */
.L_x_10989:
[----:B------:R-:W-:Y:S01]  /*73a0*/  IMAD.SHL.U32 R0, R0, 0x200000, RZ ;  /* 0x0020000000007824 */ /* 0x000fe200078e00ff */
[----:B------:R-:W-:-:S04]  /*73b0*/  LEA R3, R3, 0x37800000, 0x17 ;  /* 0x3780000003037811 */ /* 0x000fc800078eb8ff */
[----:B------:R-:W-:-:S07]  /*73c0*/  LOP3.LUT R0, R3, R0, R7, 0xfe, !PT ;  /* 0x0000000003007212 */ /* 0x000fce00078efe07 */
.L_x_10988:
[----:B------:R-:W-:Y:S05]  /*73d0*/  BSYNC.RECONVERGENT B0 ;  /* 0x0000000000007941 */ /* 0x000fea0003800200 */
.L_x_10987:
[----:B------:R-:W0:Y:S02]  /*73e0*/  F2I.FTZ.TRUNC.NTZ R0, R0 ;  /* 0x0000000000007305 */ /* 0x000e24000021f100 */
[----:B0-----:R-:W-:Y:S01]  /*73f0*/  PRMT R25, R0, 0x7610, R25 ;  /* 0x0000761000197816 */ /* 0x001fe20000000019 */
[----:B------:R-:W-:Y:S06]  /*7400*/  BRA `(.L_x_10930) ;  /* 0x0000000000987947 */ /* 0x000fec0003800000 */
.L_x_10980:
        /* <DEDUP_REMOVED lines=14> */
.L_x_10994:
[----:B------:R-:W-:Y:S05]  /*74f0*/  BSYNC.RECONVERGENT B0 ;  /* 0x0000000000007941 */ /* 0x000fea0003800200 */
.L_x_10993:
[----:B------:R-:W0:Y:S02]  /*7500*/  F2I.FTZ.TRUNC.NTZ R0, R0 ;  /* 0x0000000000007305 */ /* 0x000e24000021f100 */
[----:B0-----:R-:W-:Y:S01]  /*7510*/  PRMT R25, R0, 0x7610, R25 ;  /* 0x0000761000197816 */ /* 0x001fe20000000019 */
[----:B------:R-:W-:Y:S06]  /*7520*/  BRA `(.L_x_10930) ;  /* 0x0000000000507947 */ /* 0x000fec0003800000 */
.L_x_10968:
        /* <DEDUP_REMOVED lines=16> */
.L_x_10995:
[----:B------:R-:W-:Y:S05]  /*7630*/  BRA `(.L_x_10930) ;  /* 0x00000000000c7947 */ /* 0x000fea0003800000 */
.L_x_10992:
[----:B------:R0:W5:Y:S01]  /*7640*/  LDG.E.U16 R25, desc[UR36][R4.64] ;  /* 0x0000002404197981 */ /* 0x000162000c1e1500 */
[----:B------:R-:W-:Y:S05]  /*7650*/  BRA `(.L_x_10930) ;  /* 0x0000000000047947 */ /* 0x000fea0003800000 */
.L_x_10991:
[----:B------:R0:W5:Y:S02]  /*7660*/  LDG.E.U16 R25, desc[UR36][R4.64] ;  /* 0x0000002404197981 */ /* 0x000164000c1e1500 */
.L_x_10930:
[----:B------:R-:W-:Y:S05]  /*7670*/  BSYNC.RECONVERGENT B6 ;  /* 0x0000000000067941 */ /* 0x000fea0003800200 */
.L_x_10929:
[----:B-----5:R-:W-:Y:S01]  /*7680*/  PRMT R0, R16, 0x9910, RZ ;  /* 0x0000991010007816 */ /* 0x020fe200000000ff */
[----:B------:R-:W-:Y:S01]  /*7690*/  BSSY.RECONVERGENT B7, `(.L_x_10996) ;  /* 0x00002db000077945 */ /* 0x000fe20003800200 */
[----:B------:R-:W0:Y:S01]  /*76a0*/  LDC.U8 R16, c[0x0][0x3b0] ;  /* 0x0000ec00ff107b82 */ /* 0x000e220000000000 */
[----:B------:R-:W-:Y:S02]  /*76b0*/  ISETP.GE.AND P0, PT, R19, R28, PT ;  /* 0x0000001c1300720c */ /* 0x000fe40003f06270 */
[----:B------:R-:W-:Y:S01]  /*76c0*/  BSSY.RELIABLE B6, `(.L_x_10997) ;  /* 0x00001ed000067945 */ /* 0x000fe20003800100 */
[----:B-1----:R-:W-:Y:S02]  /*76d0*/  PRMT R18, R18, 0x9910, RZ ;  /* 0x0000991012127816 */ /* 0x002fe400000000ff */
[----:B------:R-:W-:Y:S02]  /*76e0*/  PRMT R23, R23, 0x9910, RZ ;  /* 0x0000991017177816 */ /* 0x000fe400000000ff */
[----:B------:R-:W-:-:S02]  /*76f0*/  PRMT R3, R17, 0x9910, RZ ;  /* 0x0000991011037816 */ /* 0x000fc400000000ff */
[----:B0-234-:R-:W-:Y:S01]  /*7700*/  PRMT R5, R22, 0x9910, RZ ;  /* 0x0000991016057816 */ /* 0x01dfe200000000ff */
[----:B------:R-:W-:Y:S01]  /*7710*/  IMAD.MOV.U32 R22, RZ, RZ, R18 ;  /* 0x000000ffff167224 */ /* 0x000fe200078e0012 */
[----:B------:R-:W-:Y:S01]  /*7720*/  PRMT R7, R24, 0x9910, RZ ;  /* 0x0000991018077816 */ /* 0x000fe200000000ff */
[----:B------:R-:W-:Y:S01]  /*7730*/  IMAD.MOV.U32 R18, RZ, RZ, R23 ;  /* 0x000000ffff127224 */ /* 0x000fe200078e0017 */
[----:B------:R-:W-:Y:S01]  /*7740*/  PRMT R17, R26, 0x9910, RZ ;  /* 0x000099101a117816 */ /* 0x000fe200000000ff */
[----:B------:R-:W-:Y:S01]  /*7750*/  IMAD R3, R0, R3, RZ ;  /* 0x0000000300037224 */ /* 0x000fe200078e02ff */
[----:B------:R-:W-:Y:S01]  /*7760*/  PRMT R4, R25, 0x9910, RZ ;  /* 0x0000991019047816 */ /* 0x000fe200000000ff */
[----:B------:R-:W-:Y:S02]  /*7770*/  IMAD R22, R22, R5, RZ ;  /* 0x0000000516167224 */ /* 0x000fe400078e02ff */
[----:B------:R-:W-:Y:S02]  /*7780*/  IMAD R18, R18, R7, RZ ;  /* 0x0000000712127224 */ /* 0x000fe400078e02ff */
[----:B------:R-:W-:Y:S01]  /*7790*/  IMAD R17, R17, R4, RZ ;  /* 0x0000000411117224 */ /* 0x000fe200078e02ff */
[----:B------:R-:W-:Y:S06]  /*77a0*/  @P0 BRA `(.L_x_10998) ;  /* 0x0000001c006c0947 */ /* 0x000fec0003800000 */
        /* <DEDUP_REMOVED lines=21> */
.L_x_11002:
[----:B------:R0:W-:Y:S01]  /*7900*/  STG.E.U8 desc[UR36][R8.64], R3 ;  /* 0x0000000308007986 */ /* 0x0001e2000c101124 */
[----:B------:R-:W-:Y:S05]  /*7910*/  BRA `(.L_x_11004) ;  /* 0x0000000c005c7947 */ /* 0x000fea0003800000 */
.L_x_11001:
        /* <DEDUP_REMOVED lines=11> */
.L_x_11006:
[----:B------:R-:W-:-:S05]  /*79d0*/  PRMT R3, R3, 0x9910, RZ ;  /* 0x0000991003037816 */ /* 0x000fca00000000ff */
[----:B------:R0:W-:Y:S01]  /*79e0*/  STG.E desc[UR36][R8.64], R3 ;  /* 0x0000000308007986 */ /* 0x0001e2000c101924 */
[----:B------:R-:W-:Y:S05]  /*79f0*/  BRA `(.L_x_11004) ;  /* 0x0000000c00247947 */ /* 0x000fea0003800000 */
.L_x_11005:
[----:B------:R0:W-:Y:S01]  /*7a00*/  STG.E.U16 desc[UR36][R8.64], R3 ;  /* 0x0000000308007986 */ /* 0x0001e2000c101524 */
[----:B------:R-:W-:Y:S05]  /*7a10*/  BRA `(.L_x_11004) ;  /* 0x0000000c001c7947 */ /* 0x000fea0003800000 */
.L_x_11000:
        /* <DEDUP_REMOVED lines=9> */
.L_x_11008:
[----:B------:R-:W0:Y:S02]  /*7ab0*/  I2F.S16 R0, R3 ;  /* 0x0000000300007306 */ /* 0x000e240000101400 */
[----:B0-----:R-:W-:-:S05]  /*7ac0*/  F2FP.F16.F32.PACK_AB R0, RZ, R0 ;  /* 0x00000000ff00723e */ /* 0x001fca00000000ff */
[----:B------:R0:W-:Y:S01]  /*7ad0*/  STG.E.U16 desc[UR36][R8.64], R0 ;  /* 0x0000000008007986 */ /* 0x0001e2000c101524 */
[----:B------:R-:W-:Y:S05]  /*7ae0*/  BRA `(.L_x_11004) ;  /* 0x0000000800e87947 */ /* 0x000fea0003800000 */
.L_x_11007:
        /* <DEDUP_REMOVED lines=10> */
.L_x_11010:
[----:B------:R-:W0:Y:S02]  /*7b90*/  I2F.S16 R3, R3 ;  /* 0x0000000300037306 */ /* 0x000e240000101400 */
[----:B0-----:R-:W-:-:S04]  /*7ba0*/  F2FP.F16.F32.PACK_AB R3, RZ, R3 ;  /* 0x00000003ff03723e */ /* 0x001fc800000000ff */
[----:B------:R-:W-:-:S05]  /*7bb0*/  PRMT R3, R3, 0x5410, RZ ;  /* 0x0000541003037816 */ /* 0x000fca00000000ff */
[----:B------:R3:W-:Y:S01]  /*7bc0*/  STG.E desc[UR36][R8.64], R3 ;  /* 0x0000000308007986 */ /* 0x0007e2000c101924 */
[----:B------:R-:W-:Y:S05]  /*7bd0*/  BRA `(.L_x_11004) ;  /* 0x0000000800ac7947 */ /* 0x000fea0003800000 */
.L_x_11009:
[----:B------:R-:W0:Y:S02]  /*7be0*/  I2F.F64.S16 R4, R3 ;  /* 0x0000000300047312 */ /* 0x000e240000101c00 */
[----:B0-----:R4:W-:Y:S01]  /*7bf0*/  STG.E.64 desc[UR36][R8.64], R4 ;  /* 0x0000000408007986 */ /* 0x0019e2000c101b24 */
[----:B------:R-:W-:Y:S05]  /*7c00*/  BRA `(.L_x_11004) ;  /* 0x0000000800a07947 */ /* 0x000fea0003800000 */
.L_x_10999:
        /* <DEDUP_REMOVED lines=13> */
.L_x_11013:
[----:B------:R-:W0:Y:S01]  /*7ce0*/  I2F.F64.S16 R4, R3 ;  /* 0x0000000300047312 */ /* 0x000e220000101c00 */
[----:B------:R-:W-:-:S05]  /*7cf0*/  CS2R R6, SRZ ;  /* 0x0000000000067805 */ /* 0x000fca000001ff00 */
[----:B0-----:R0:W-:Y:S01]  /*7d00*/  STG.E.128 desc[UR36][R8.64], R4 ;  /* 0x0000000408007986 */ /* 0x0011e2000c101d24 */
[----:B------:R-:W-:Y:S05]  /*7d10*/  BRA `(.L_x_11004) ;  /* 0x00000008005c7947 */ /* 0x000fea0003800000 */
.L_x_11012:
        /* <DEDUP_REMOVED lines=19> */
.L_x_11017:
[----:B------:R-:W-:Y:S05]  /*7e50*/  BSYNC.RECONVERGENT B0 ;  /* 0x0000000000007941 */ /* 0x000fea0003800200 */
.L_x_11016:
[----:B------:R-:W-:-:S05]  /*7e60*/  LOP3.LUT R5, R0, 0x80, R5, 0xf8, !PT ;  /* 0x0000008000057812 */ /* 0x000fca00078ef805 */
[----:B------:R0:W-:Y:S01]  /*7e70*/  STG.E.U8 desc[UR36][R8.64], R5 ;  /* 0x0000000508007986 */ /* 0x0001e2000c101124 */
[----:B------:R-:W-:Y:S05]  /*7e80*/  BRA `(.L_x_11004) ;  /* 0x0000000800007947 */ /* 0x000fea0003800000 */
.L_x_11015:
        /* <DEDUP_REMOVED lines=15> */
.L_x_11019:
[----:B------:R-:W-:Y:S05]  /*7f80*/  BSYNC.RECONVERGENT B0 ;  /* 0x0000000000007941 */ /* 0x000fea0003800200 */
.L_x_11018:
[----:B------:R-:W-:-:S05]  /*7f90*/  LOP3.LUT R5, R0, 0x80, R5, 0xf8, !PT ;  /* 0x0000008000057812 */ /* 0x000fca00078ef805 */
[----:B------:R0:W-:Y:S01]  /*7fa0*/  STG.E.U8 desc[UR36][R8.64], R5 ;  /* 0x0000000508007986 */ /* 0x0001e2000c101124 */
[----:B------:R-:W-:Y:S05]  /*7fb0*/  BRA `(.L_x_11004) ;  /* 0x0000000400b47947 */ /* 0x000fea0003800000 */
.L_x_11014:
[----:B------:R-:W0:Y:S02]  /*7fc0*/  I2F.S16 R0, R3 ;  /* 0x0000000300007306 */ /* 0x000e240000101400 */
[----:B0-----:R-:W-:-:S05]  /*7fd0*/  F2FP.BF16.F32.PACK_AB R0, RZ, R0 ;  /* 0x00000000ff00723e */ /* 0x001fca00000010ff */
[----:B------:R0:W-:Y:S01]  /*7fe0*/  STG.E.U16 desc[UR36][R8.64], R0 ;  /* 0x0000000008007986 */ /* 0x0001e2000c101524 */
[----:B------:R-:W-:Y:S05]  /*7ff0*/  BRA `(.L_x_11004) ;  /* 0x0000000400a47947 */ /* 0x000fea0003800000 */
.L_x_11011:
        /* <DEDUP_REMOVED lines=10> */
.L_x_11022:
        /* <DEDUP_REMOVED lines=13> */
.L_x_11025:
[----:B------:R-:W-:-:S04]  /*8170*/  SHF.R.U32.HI R0, RZ, 0x14, R3 ;  /* 0x00000014ff007819 */ /* 0x000fc80000011603 */
[----:B------:R-:W-:-:S04]  /*8180*/  LOP3.LUT R0, R0, 0x1, RZ, 0xc0, !PT ;  /* 0x0000000100007812 */ /* 0x000fc800078ec0ff */
[----:B------:R-:W-:-:S04]  /*8190*/  IADD3 R0, PT, PT, R3, 0x487ffff, R0 ;  /* 0x0487ffff03007810 */ /* 0x000fc80007ffe000 */
[----:B------:R-:W-:-:S04]  /*81a0*/  SHF.R.U32.HI R0, RZ, 0x14, R0 ;  /* 0x00000014ff007819 */ /* 0x000fc80000011600 */
[----:B------:R-:W-:-:S07]  /*81b0*/  LOP3.LUT R0, R0, 0xff, RZ, 0xc0, !PT ;  /* 0x000000ff00007812 */ /* 0x000fce00078ec0ff */
.L_x_11026:
[----:B------:R-:W-:-:S04]  /*81c0*/  SHF.R.U32.HI R3, RZ, 0x18, R3 ;  /* 0x00000018ff037819 */ /* 0x000fc80000011603 */
[----:B------:R-:W-:-:S04]  /*81d0*/  LOP3.LUT R0, R0, 0x80, R3, 0xf8, !PT ;  /* 0x0000008000007812 */ /* 0x000fc800078ef803 */
[----:B------:R-:W-:-:S07]  /*81e0*/  PRMT R4, R0, 0x7610, R4 ;  /* 0x0000761000047816 */ /* 0x000fce0000000004 */
.L_x_11024:
[----:B------:R-:W-:Y:S05]  /*81f0*/  BSYNC.RECONVERGENT B0 ;  /* 0x0000000000007941 */ /* 0x000fea0003800200 */
.L_x_11023:
[----:B------:R0:W-:Y:S01]  /*8200*/  STG.E.U8 desc[UR36][R8.64], R4 ;  /* 0x0000000408007986 */ /* 0x0001e2000c101124 */
[----:B------:R-:W-:Y:S05]  /*8210*/  BRA `(.L_x_11004) ;  /* 0x00000004001c7947 */ /* 0x000fea0003800000 */
.L_x_11021:
        /* <DEDUP_REMOVED lines=13> */
.L_x_11029:
[----:B------:R-:W-:-:S04]  /*82f0*/  SHF.R.U32.HI R0, RZ, 0x15, R3 ;  /* 0x00000015ff007819 */ /* 0x000fc80000011603 */
[----:B------:R-:W-:-:S04]  /*8300*/  LOP3.LUT R0, R0, 0x1, RZ, 0xc0, !PT ;  /* 0x0000000100007812 */ /* 0x000fc800078ec0ff */
[----:B------:R-:W-:-:S04]  /*8310*/  IADD3 R0, PT, PT, R3, 0x88fffff, R0 ;  /* 0x088fffff03007810 */ /* 0x000fc80007ffe000 */
[----:B------:R-:W-:-:S04]  /*8320*/  SHF.R.U32.HI R0, RZ, 0x15, R0 ;  /* 0x00000015ff007819 */ /* 0x000fc80000011600 */
[----:B------:R-:W-:-:S07]  /*8330*/  LOP3.LUT R0, R0, 0xff, RZ, 0xc0, !PT ;  /* 0x000000ff00007812 */ /* 0x000fce00078ec0ff */
.L_x_11030:
[----:B------:R-:W-:-:S04]  /*8340*/  SHF.R.U32.HI R3, RZ, 0x18, R3 ;  /* 0x00000018ff037819 */ /* 0x000fc80000011603 */
[----:B------:R-:W-:-:S04]  /*8350*/  LOP3.LUT R0, R0, 0x80, R3, 0xf8, !PT ;  /* 0x0000008000007812 */ /* 0x000fc800078ef803 */
[----:B------:R-:W-:-:S07]  /*8360*/  PRMT R4, R0, 0x7610, R4 ;  /* 0x0000761000047816 */ /* 0x000fce0000000004 */
.L_x_11028:
[----:B------:R-:W-:Y:S05]  /*8370*/  BSYNC.RECONVERGENT B0 ;  /* 0x0000000000007941 */ /* 0x000fea0003800200 */
.L_x_11027:
[----:B------:R0:W-:Y:S01]  /*8380*/  STG.E.U8 desc[UR36][R8.64], R4 ;  /* 0x0000000408007986 */ /* 0x0001e2000c101124 */
[----:B------:R-:W-:Y:S05]  /*8390*/  BRA `(.L_x_11004) ;  /* 0x0000000000bc7947 */ /* 0x000fea0003800000 */
.L_x_11020:
[----:B------:R-:W-:-:S13]  /*83a0*/  ISETP.NE.AND P0, PT, R0, 0x1c, PT ;  /* 0x0000001c0000780c */ /* 0x000fda0003f05270 */
[----:B------:R-:W-:Y:S05]  /*83b0*/  @!P0 BRA `(.L_x_11031) ;  /* 0x0000000000ac8947 */ /* 0x000fea0003800000 */
[----:B------:R-:W-:-:S13]  /*83c0*/  ISETP.NE.AND P0, PT, R0, 0x1d, PT ;  /* 0x0000001d0000780c */ /* 0x000fda0003f05270 */
[----:B------:R-:W-:Y:S05]  /*83d0*/  @!P0 BRA `(.L_x_11032) ;  /* 0x0000000000908947 */ /* 0x000fea0003800000 */
[----:B------:R-:W-:-:S13]  /*83e0*/  ISETP.NE.AND P0, PT, R0, 0x2c, PT ;  /* 0x0000002c0000780c */ /* 0x000fda0003f05270 */
[----:B------:R-:W-:Y:S05]  /*83f0*/  @!P0 BRA `(.L_x_11033) ;  /* 0x0000000000448947 */ /* 0x000fea0003800000 */
.L_x_11003:
        /* <DEDUP_REMOVED lines=16> */
.L_x_11034:
[----:B------:R-:W-:Y:S05]  /*8500*/  BRA `(.L_x_11004) ;  /* 0x0000000000607947 */ /* 0x000fea0003800000 */
.L_x_11033:
        /* <DEDUP_REMOVED lines=17> */
.L_x_11032:
[----:B------:R-:W-:-:S05]  /*8620*/  PRMT R3, R3, 0x9910, RZ ;  /* 0x0000991003037816 */ /* 0x000fca00000000ff */
[----:B------:R-:W-:-:S05]  /*8630*/  IMAD.MOV.U32 R4, RZ, RZ, R3 ;  /* 0x000000ffff047224 */ /* 0x000fca00078e0003 */
[----:B------:R-:W-:-:S05]  /*8640*/  SHF.R.S32.HI R5, RZ, 0x1f, R4 ;  /* 0x0000001fff057819 */ /* 0x000fca0000011404 */
[----:B------:R0:W-:Y:S01]  /*8650*/  STG.E.64 desc[UR36][R8.64], R4 ;  /* 0x0000000408007986 */ /* 0x0001e2000c101b24 */
[----:B------:R-:W-:Y:S05]  /*8660*/  BRA `(.L_x_11004) ;  /* 0x0000000000087947 */ /* 0x000fea0003800000 */
.L_x_11031:
[----:B------:R-:W-:-:S05]  /*8670*/  PRMT R3, R3, 0x9910, RZ ;  /* 0x0000991003037816 */ /* 0x000fca00000000ff */
[----:B------:R0:W-:Y:S02]  /*8680*/  STG.E desc[UR36][R8.64], R3 ;  /* 0x0000000308007986 */ /* 0x0001e4000c101924 */
.L_x_11004:
        /* <DEDUP_REMOVED lines=23> */
.L_x_11039:
[----:B------:R4:W-:Y:S01]  /*8800*/  STG.E.U8 desc[UR36][R8.64], R22 ;  /* 0x0000001608007986 */ /* 0x0009e2000c101124 */
[----:B------:R-:W-:Y:S05]  /*8810*/  BRA `(.L_x_11041) ;  /* 0x0000000c004c7947 */ /* 0x000fea0003800000 */
.L_x_11038:
        /* <DEDUP_REMOVED lines=10> */
.L_x_11043:
[----:B------:R-:W-:-:S05]  /*88c0*/  PRMT R3, R22, 0x9910, RZ ;  /* 0x0000991016037816 */ /* 0x000fca00000000ff */
[----:B------:R2:W-:Y:S01]  /*88d0*/  STG.E desc[UR36][R8.64], R3 ;  /* 0x0000000308007986 */ /* 0x0005e2000c101924 */
[----:B------:R-:W-:Y:S05]  /*88e0*/  BRA `(.L_x_11041) ;  /* 0x0000000c00187947 */ /* 0x000fea0003800000 */
.L_x_11042:
[----:B------:R0:W-:Y:S01]  /*88f0*/  STG.E.U16 desc[UR36][R8.64], R22 ;  /* 0x0000001608007986 */ /* 0x0001e2000c101524 */
[----:B------:R-:W-:Y:S05]  /*8900*/  BRA `(.L_x_11041) ;  /* 0x0000000c00107947 */ /* 0x000fea0003800000 */
.L_x_11037:
        /* <DEDUP_REMOVED lines=9> */
.L_x_11045:
[----:B------:R-:W0:Y:S02]  /*89a0*/  I2F.S16 R0, R22 ;  /* 0x0000001600007306 */ /* 0x000e240000101400 */
[----:B0-----:R-:W-:-:S05]  /*89b0*/  F2FP.F16.F32.PACK_AB R0, RZ, R0 ;  /* 0x00000000ff00723e */ /* 0x001fca00000000ff */
[----:B------:R0:W-:Y:S01]  /*89c0*/  STG.E.U16 desc[UR36][R8.64], R0 ;  /* 0x0000000008007986 */ /* 0x0001e2000c101524 */
[----:B------:R-:W-:Y:S05]  /*89d0*/  BRA `(.L_x_11041) ;  /* 0x0000000800dc7947 */ /* 0x000fea0003800000 */
.L_x_11044:
        /* <DEDUP_REMOVED lines=10> */
.L_x_11047:
[----:B------:R-:W0:Y:S02]  /*8a80*/  I2F.S16 R22, R22 ;  /* 0x0000001600167306 */ /* 0x000e240000101400 */
[----:B0-----:R-:W-:-:S04]  /*8a90*/  F2FP.F16.F32.PACK_AB R3, RZ, R22 ;  /* 0x00000016ff03723e */ /* 0x001fc800000000ff */
[----:B------:R-:W-:-:S05]  /*8aa0*/  PRMT R3, R3, 0x5410, RZ ;  /* 0x0000541003037816 */ /* 0x000fca00000000ff */
[----:B------:R0:W-:Y:S01]  /*8ab0*/  STG.E desc[UR36][R8.64], R3 ;  /* 0x0000000308007986 */ /* 0x0001e2000c101924 */
[----:B------:R-:W-:Y:S05]  /*8ac0*/  BRA `(.L_x_11041) ;  /* 0x0000000800a07947 */ /* 0x000fea0003800000 */
.L_x_11046:
[----:B------:R-:W0:Y:S02]  /*8ad0*/  I2F.F64.S16 R22, R22 ;  /* 0x0000001600167312 */ /* 0x000e240000101c00 */
[----:B0-----:R0:W-:Y:S01]  /*8ae0*/  STG.E.64 desc[UR36][R8.64], R22 ;  /* 0x0000001608007986 */ /* 0x0011e2000c101b24 */
[----:B------:R-:W-:Y:S05]  /*8af0*/  BRA `(.L_x_11041) ;  /* 0x0000000800947947 */ /* 0x000fea0003800000 */
.L_x_11036:
        /* <DEDUP_REMOVED lines=12> */
.L_x_11051:
        /* <DEDUP_REMOVED lines=17> */
.L_x_11054:
[----:B------:R-:W-:-:S04]  /*8cd0*/  SHF.R.U32.HI R3, RZ, 0x18, R5 ;  /* 0x00000018ff037819 */ /* 0x000fc80000011605 */
[----:B------:R-:W-:-:S04]  /*8ce0*/  LOP3.LUT R0, R0, 0x80, R3, 0xf8, !PT ;  /* 0x0000008000007812 */ /* 0x000fc800078ef803 */
[----:B------:R-:W-:-:S07]  /*8cf0*/  PRMT R4, R0, 0x7610, R4 ;  /* 0x0000761000047816 */ /* 0x000fce0000000004 */
.L_x_11053:
[----:B------:R-:W-:Y:S05]  /*8d00*/  BSYNC.RECONVERGENT B0 ;  /* 0x0000000000007941 */ /* 0x000fea0003800200 */
.L_x_11052:
[----:B------:R0:W-:Y:S01]  /*8d10*/  STG.E.U8 desc[UR36][R8.64], R4 ;  /* 0x0000000408007986 */ /* 0x0001e2000c101124 */
[----:B------:R-:W-:Y:S05]  /*8d20*/  BRA `(.L_x_11041) ;  /* 0x0000000800087947 */ /* 0x000fea0003800000 */
.L_x_11050:
        /* <DEDUP_REMOVED lines=17> */
.L_x_11057:
[----:B------:R-:W-:-:S04]  /*8e40*/  SHF.R.U32.HI R3, RZ, 0x18, R5 ;  /* 0x00000018ff037819 */ /* 0x000fc80000011605 */
[----:B------:R-:W-:-:S04]  /*8e50*/  LOP3.LUT R0, R0, 0x80, R3, 0xf8, !PT ;  /* 0x0000008000007812 */ /* 0x000fc800078ef803 */
[----:B------:R-:W-:-:S07]  /*8e60*/  PRMT R4, R0, 0x7610, R4 ;  /* 0x0000761000047816 */ /* 0x000fce0000000004 */
.L_x_11056:
[----:B------:R-:W-:Y:S05]  /*8e70*/  BSYNC.RECONVERGENT B0 ;  /* 0x0000000000007941 */ /* 0x000fea0003800200 */
.L_x_11055:
[----:B------:R0:W-:Y:S01]  /*8e80*/  STG.E.U8 desc[UR36][R8.64], R4 ;  /* 0x0000000408007986 */ /* 0x0001e2000c101124 */
[----:B------:R-:W-:Y:S05]  /*8e90*/  BRA `(.L_x_11041) ;  /* 0x0000000400ac7947 */ /* 0x000fea0003800000 */
.L_x_11049:
        /* <DEDUP_REMOVED lines=22> */
.L_x_11059:
[----:B------:R-:W-:-:S04]  /*9000*/  PRMT R4, R22, 0x9910, RZ ;  /* 0x0000991016047816 */ /* 0x000fc800000000ff */
[----:B------:R-:W-:-:S05]  /*9010*/  SHF.R.S32.HI R5, RZ, 0x1f, R4 ;  /* 0x0000001fff057819 */ /* 0x000fca0000011404 */
[----:B------:R0:W-:Y:S01]  /*9020*/  STG.E.64 desc[UR36][R8.64], R4 ;  /* 0x0000000408007986 */ /* 0x0001e2000c101b24 */
[----:B------:R-:W-:Y:S05]  /*9030*/  BRA `(.L_x_11041) ;  /* 0x0000000400447947 */ /* 0x000fea0003800000 */
.L_x_11058:
[----:B------:R-:W-:-:S05]  /*9040*/  PRMT R3, R22, 0x9910, RZ ;  /* 0x0000991016037816 */ /* 0x000fca00000000ff */
[----:B------:R0:W-:Y:S01]  /*9050*/  STG.E desc[UR36][R8.64], R3 ;  /* 0x0000000308007986 */ /* 0x0001e2000c101924 */
[----:B------:R-:W-:Y:S05]  /*9060*/  BRA `(.L_x_11041) ;  /* 0x0000000400387947 */ /* 0x000fea0003800000 */
.L_x_11048:
        /* <DEDUP_REMOVED lines=11> */
.L_x_11061:
[----:B------:R-:W0:Y:S01]  /*9120*/  I2F.F64.S16 R4, R22 ;  /* 0x0000001600047312 */ /* 0x000e220000101c00 */
[----:B------:R-:W-:-:S05]  /*9130*/  CS2R R6, SRZ ;  /* 0x0000000000067805 */ /* 0x000fca000001ff00 */
[----:B0-----:R0:W-:Y:S01]  /*9140*/  STG.E.128 desc[UR36][R8.64], R4 ;  /* 0x0000000408007986 */ /* 0x0011e2000c101d24 */
[----:B------:R-:W-:Y:S05]  /*9150*/  BRA `(.L_x_11041) ;  /* 0x0000000000fc7947 */ /* 0x000fea0003800000 */
.L_x_11060:
[----:B------:R-:W-:-:S13]  /*9160*/  ISETP.NE.AND P0, PT, R0, 0xf, PT ;  /* 0x0000000f0000780c */ /* 0x000fda0003f05270 */
[----:B------:R-:W-:Y:S05]  /*9170*/  @!P0 BRA `(.L_x_11062) ;  /* 0x0000000000e88947 */ /* 0x000fea0003800000 */
[----:B------:R-:W-:-:S13]  /*9180*/  ISETP.NE.AND P0, PT, R0, 0x17, PT ;  /* 0x000000170000780c */ /* 0x000fda0003f05270 */
[----:B------:R-:W-:Y:S05]  /*9190*/  @!P0 BRA `(.L_x_11063) ;  /* 0x0000000000908947 */ /* 0x000fea0003800000 */
[----:B------:R-:W-:-:S13]  /*91a0*/  ISETP.NE.AND P0, PT, R0, 0x18, PT ;  /* 0x000000180000780c */ /* 0x000fda0003f05270 */
[----:B------:R-:W-:Y:S05]  /*91b0*/  @!P0 BRA `(.L_x_11064) ;  /* 0x0000000000448947 */ /* 0x000fea0003800000 */
.L_x_11040:
        /* <DEDUP_REMOVED lines=16> */
.L_x_11065:
[----:B------:R-:W-:Y:S05]  /*92c0*/  BRA `(.L_x_11041) ;  /* 0x0000000000a07947 */ /* 0x000fea0003800000 */
.L_x_11064:
        /* <DEDUP_REMOVED lines=13> */
.L_x_11067:
[----:B------:R-:W-:Y:S05]  /*93a0*/  BSYNC.RECONVERGENT B0 ;  /* 0x0000000000007941 */ /* 0x000fea0003800200 */
.L_x_11066:
[----:B------:R-:W-:-:S05]  /*93b0*/  LOP3.LUT R3, R0, 0x80, R3, 0xf8, !PT ;  /* 0x0000008000037812 */ /* 0x000fca00078ef803 */
[----:B------:R0:W-:Y:S01]  /*93c0*/  STG.E.U8 desc[UR36][R8.64], R3 ;  /* 0x0000000308007986 */ /* 0x0001e2000c101124 */
[----:B------:R-:W-:Y:S05]  /*93d0*/  BRA `(.L_x_11041) ;  /* 0x00000000005c7947 */ /* 0x000fea0003800000 */
.L_x_11063:
        /* <DEDUP_REMOVED lines=12> */
.L_x_11069:
[----:B------:R-:W-:Y:S01]  /*94a0*/  IMAD.MOV.U32 R0, RZ, RZ, 0x7f ;  /* 0x0000007fff007424 */ /* 0x000fe200078e00ff */
[----:B------:R-:W-:-:S04]  /*94b0*/  ISETP.GT.U32.AND P0, PT, R3, 0x7f800000, PT ;  /* 0x7f8000000300780c */ /* 0x000fc80003f04070 */
[----:B------:R-:W-:-:S09]  /*94c0*/  SEL R0, R0, 0x7c, P0 ;  /* 0x0000007c00007807 */ /* 0x000fd20000000000 */
.L_x_11070:
[----:B------:R-:W-:Y:S05]  /*94d0*/  BSYNC.RECONVERGENT B0 ;  /* 0x0000000000007941 */ /* 0x000fea0003800200 */
.L_x_11068:
[----:B------:R-:W-:-:S04]  /*94e0*/  SHF.R.U32.HI R3, RZ, 0x18, R5 ;  /* 0x00000018ff037819 */ /* 0x000fc80000011605 */
[----:B------:R-:W-:-:S05]  /*94f0*/  LOP3.LUT R3, R0, 0x80, R3, 0xf8, !PT ;  /* 0x0000008000037812 */ /* 0x000fca00078ef803 */
[----:B------:R0:W-:Y:S01]  /*9500*/  STG.E.U8 desc[UR36][R8.64], R3 ;  /* 0x0000000308007986 */ /* 0x0001e2000c101124 */
[----:B------:R-:W-:Y:S05]  /*9510*/  BRA `(.L_x_11041) ;  /* 0x00000000000c7947 */ /* 0x000fea0003800000 */
.L_x_11062:
[----:B------:R-:W0:Y:S02]  /*9520*/  I2F.S16 R0, R22 ;  /* 0x0000001600007306 */ /* 0x000e240000101400 */
[----:B0-----:R-:W-:-:S05]  /*9530*/  F2FP.BF16.F32.PACK_AB R0, RZ, R0 ;  /* 0x00000000ff00723e */ /* 0x001fca00000010ff */
[----:B------:R0:W-:Y:S02]  /*9540*/  STG.E.U16 desc[UR36][R8.64], R0 ;  /* 0x0000000008007986 */ /* 0x0001e4000c101524 */
.L_x_11041:
[----:B------:R-:W-:-:S07]  /*9550*/  VIADD R19, R19, 0x80 ;  /* 0x0000008013137836 */ /* 0x000fce0000000000 */
.L_x_10998:
[----:B------:R-:W-:-:S13]  /*9560*/  ISETP.GE.AND P0, PT, R19, R28, PT ;  /* 0x0000001c1300720c */ /* 0x000fda0003f06270 */
[----:B------:R-:W-:Y:S05]  /*9570*/  @P0 BREAK.RELIABLE B6 ;  /* 0x0000000000060942 */ /* 0x000fea0003800100 */
[----:B------:R-:W-:Y:S05]  /*9580*/  @P0 BRA `(.L_x_11035) ;  /* 0x0000000c00ac0947 */ /* 0x000fea0003800000 */
[----:B------:R-:W-:Y:S05]  /*9590*/  BSYNC.RELIABLE B6 ;  /* 0x0000000000067941 */ /* 0x000fea0003800100 */
.L_x_10997:
        /* <DEDUP_REMOVED lines=20> */
.L_x_11074:
[----:B------:R0:W-:Y:S01]  /*96e0*/  STG.E.U8 desc[UR36][R8.64], R18 ;  /* 0x0000001208007986 */ /* 0x0001e2000c101124 */
[----:B------:R-:W-:Y:S05]  /*96f0*/  BRA `(.L_x_11076) ;  /* 0x0000000c004c7947 */ /* 0x000fea0003800000 */
.L_x_11073:
        /* <DEDUP_REMOVED lines=10> */
.L_x_11078:
[----:B------:R-:W-:-:S05]  /*97a0*/  PRMT R3, R18, 0x9910, RZ ;  /* 0x0000991012037816 */ /* 0x000fca00000000ff */
[----:B------:R0:W-:Y:S01]  /*97b0*/  STG.E desc[UR36][R8.64], R3 ;  /* 0x0000000308007986 */ /* 0x0001e2000c101924 */
[----:B------:R-:W-:Y:S05]  /*97c0*/  BRA `(.L_x_11076) ;  /* 0x0000000c00187947 */ /* 0x000fea0003800000 */
.L_x_11077:
[----:B------:R0:W-:Y:S01]  /*97d0*/  STG.E.U16 desc[UR36][R8.64], R18 ;  /* 0x0000001208007986 */ /* 0x0001e2000c101524 */
[----:B------:R-:W-:Y:S05]  /*97e0*/  BRA `(.L_x_11076) ;  /* 0x0000000c00107947 */ /* 0x000fea0003800000 */
.L_x_11072:
        /* <DEDUP_REMOVED lines=9> */
.L_x_11080:
[----:B------:R-:W0:Y:S02]  /*9880*/  I2F.S16 R0, R18 ;  /* 0x0000001200007306 */ /* 0x000e240000101400 */
[----:B0-----:R-:W-:-:S05]  /*9890*/  F2FP.F16.F32.PACK_AB R0, RZ, R0 ;  /* 0x00000000ff00723e */ /* 0x001fca00000000ff */
[----:B------:R0:W-:Y:S01]  /*98a0*/  STG.E.U16 desc[UR36][R8.64], R0 ;  /* 0x0000000008007986 */ /* 0x0001e2000c101524 */
[----:B------:R-:W-:Y:S05]  /*98b0*/  BRA `(.L_x_11076) ;  /* 0x0000000800dc7947 */ /* 0x000fea0003800000 */
.L_x_11079:
        /* <DEDUP_REMOVED lines=10> */
.L_x_11082:
[----:B------:R-:W0:Y:S02]  /*9960*/  I2F.S16 R18, R18 ;  /* 0x0000001200127306 */ /* 0x000e240000101400 */
[----:B0-----:R-:W-:-:S04]  /*9970*/  F2FP.F16.F32.PACK_AB R3, RZ, R18 ;  /* 0x00000012ff03723e */ /* 0x001fc800000000ff */
[----:B------:R-:W-:-:S05]  /*9980*/  PRMT R3, R3, 0x5410, RZ ;  /* 0x0000541003037816 */ /* 0x000fca00000000ff */
[----:B------:R2:W-:Y:S01]  /*9990*/  STG.E desc[UR36][R8.64], R3 ;  /* 0x0000000308007986 */ /* 0x0005e2000c101924 */
[----:B------:R-:W-:Y:S05]  /*99a0*/  BRA `(.L_x_11076) ;  /* 0x0000000800a07947 */ /* 0x000fea0003800000 */
.L_x_11081:
[----:B------:R-:W0:Y:S02]  /*99b0*/  I2F.F64.S16 R4, R18 ;  /* 0x0000001200047312 */ /* 0x000e240000101c00 */
[----:B0-----:R4:W-:Y:S01]  /*99c0*/  STG.E.64 desc[UR36][R8.64], R4 ;  /* 0x0000000408007986 */ /* 0x0019e2000c101b24 */
[----:B------:R-:W-:Y:S05]  /*99d0*/  BRA `(.L_x_11076) ;  /* 0x0000000800947947 */ /* 0x000fea0003800000 */
.L_x_11071:
        /* <DEDUP_REMOVED lines=12> */
.L_x_11086:
        /* <DEDUP_REMOVED lines=17> */
.L_x_11089:
[----:B------:R-:W-:-:S04]  /*9bb0*/  SHF.R.U32.HI R3, RZ, 0x18, R5 ;  /* 0x00000018ff037819 */ /* 0x000fc80000011605 */
[----:B------:R-:W-:-:S04]  /*9bc0*/  LOP3.LUT R0, R0, 0x80, R3, 0xf8, !PT ;  /* 0x0000008000007812 */ /* 0x000fc800078ef803 */
[----:B------:R-:W-:-:S07]  /*9bd0*/  PRMT R4, R0, 0x7610, R4 ;  /* 0x0000761000047816 */ /* 0x000fce0000000004 */
.L_x_11088:
[----:B------:R-:W-:Y:S05]  /*9be0*/  BSYNC.RECONVERGENT B0 ;  /* 0x0000000000007941 */ /* 0x000fea0003800200 */
.L_x_11087:
[----:B------:R0:W-:Y:S01]  /*9bf0*/  STG.E.U8 desc[UR36][R8.64], R4 ;  /* 0x0000000408007986 */ /* 0x0001e2000c101124 */
[----:B------:R-:W-:Y:S05]  /*9c00*/  BRA `(.L_x_11076) ;  /* 0x0000000800087947 */ /* 0x000fea0003800000 */
.L_x_11085:
        /* <DEDUP_REMOVED lines=17> */
.L_x_11092:
[----:B------:R-:W-:-:S04]  /*9d20*/  SHF.R.U32.HI R3, RZ, 0x18, R5 ;  /* 0x00000018ff037819 */ /* 0x000fc80000011605 */
[----:B------:R-:W-:-:S04]  /*9d30*/  LOP3.LUT R0, R0, 0x80, R3, 0xf8, !PT ;  /* 0x0000008000007812 */ /* 0x000fc800078ef803 */
[----:B------:R-:W-:-:S07]  /*9d40*/  PRMT R4, R0, 0x7610, R4 ;  /* 0x0000761000047816 */ /* 0x000fce0000000004 */
.L_x_11091:
[----:B------:R-:W-:Y:S05]  /*9d50*/  BSYNC.RECONVERGENT B0 ;  /* 0x0000000000007941 */ /* 0x000fea0003800200 */
.L_x_11090:
[----:B------:R0:W-:Y:S01]  /*9d60*/  STG.E.U8 desc[UR36][R8.64], R4 ;  /* 0x0000000408007986 */ /* 0x0001e2000c101124 */
[----:B------:R-:W-:Y:S05]  /*9d70*/  BRA `(.L_x_11076) ;  /* 0x0000000400ac7947 */ /* 0x000fea0003800000 */
.L_x_11084:
        /* <DEDUP_REMOVED lines=22> */
.L_x_11094:
[----:B------:R-:W-:-:S04]  /*9ee0*/  PRMT R4, R18, 0x9910, RZ ;  /* 0x0000991012047816 */ /* 0x000fc800000000ff */
[----:B------:R-:W-:-:S05]  /*9ef0*/  SHF.R.S32.HI R5, RZ, 0x1f, R4 ;  /* 0x0000001fff057819 */ /* 0x000fca0000011404 */
[----:B------:R0:W-:Y:S01]  /*9f00*/  STG.E.64 desc[UR36][R8.64], R4 ;  /* 0x0000000408007986 */ /* 0x0001e2000c101b24 */
[----:B------:R-:W-:Y:S05]  /*9f10*/  BRA `(.L_x_11076) ;  /* 0x0000000400447947 */ /* 0x000fea0003800000 */
.L_x_11093:
[----:B------:R-:W-:-:S05]  /*9f20*/  PRMT R3, R18, 0x9910, RZ ;  /* 0x0000991012037816 */ /* 0x000fca00000000ff */
[----:B------:R0:W-:Y:S01]  /*9f30*/  STG.E desc[UR36][R8.64], R3 ;  /* 0x0000000308007986 */ /* 0x0001e2000c101924 */
[----:B------:R-:W-:Y:S05]  /*9f40*/  BRA `(.L_x_11076) ;  /* 0x0000000400387947 */ /* 0x000fea0003800000 */
.L_x_11083:
        /* <DEDUP_REMOVED lines=11> */
.L_x_11096:
[----:B------:R-:W0:Y:S01]  /*a000*/  I2F.F64.S16 R4, R18 ;  /* 0x0000001200047312 */ /* 0x000e220000101c00 */
[----:B------:R-:W-:-:S05]  /*a010*/  CS2R R6, SRZ ;  /* 0x0000000000067805 */ /* 0x000fca000001ff00 */
[----:B0-----:R0:W-:Y:S01]  /*a020*/  STG.E.128 desc[UR36][R8.64], R4 ;  /* 0x0000000408007986 */ /* 0x0011e2000c101d24 */
[----:B------:R-:W-:Y:S05]  /*a030*/  BRA `(.L_x_11076) ;  /* 0x0000000000fc7947 */ /* 0x000fea0003800000 */
.L_x_11095:
[----:B------:R-:W-:-:S13]  /*a040*/  ISETP.NE.AND P0, PT, R0, 0xf, PT ;  /* 0x0000000f0000780c */ /* 0x000fda0003f05270 */
[----:B------:R-:W-:Y:S05]  /*a050*/  @!P0 BRA `(.L_x_11097) ;  /* 0x0000000000e88947 */ /* 0x000fea0003800000 */
[----:B------:R-:W-:-:S13]  /*a060*/  ISETP.NE.AND P0, PT, R0, 0x17, PT ;  /* 0x000000170000780c */ /* 0x000fda0003f05270 */
[----:B------:R-:W-:Y:S05]  /*a070*/  @!P0 BRA `(.L_x_11098) ;  /* 0x0000000000908947 */ /* 0x000fea0003800000 */
[----:B------:R-:W-:-:S13]  /*a080*/  ISETP.NE.AND P0, PT, R0, 0x18, PT ;  /* 0x000000180000780c */ /* 0x000fda0003f05270 */
[----:B------:R-:W-:Y:S05]  /*a090*/  @!P0 BRA `(.L_x_11099) ;  /* 0x0000000000448947 */ /* 0x000fea0003800000 */
.L_x_11075:
        /* <DEDUP_REMOVED lines=16> */
.L_x_11100:
[----:B------:R-:W-:Y:S05]  /*a1a0*/  BRA `(.L_x_11076) ;  /* 0x0000000000a07947 */ /* 0x000fea0003800000 */
.L_x_11099:
        /* <DEDUP_REMOVED lines=13> */
.L_x_11102:
[----:B------:R-:W-:Y:S05]  /*a280*/  BSYNC.RECONVERGENT B0 ;  /* 0x0000000000007941 */ /* 0x000fea0003800200 */
.L_x_11101:
[----:B------:R-:W-:-:S05]  /*a290*/  LOP3.LUT R3, R0, 0x80, R3, 0xf8, !PT ;  /* 0x0000008000037812 */ /* 0x000fca00078ef803 */
[----:B------:R0:W-:Y:S01]  /*a2a0*/  STG.E.U8 desc[UR36][R8.64], R3 ;  /* 0x0000000308007986 */ /* 0x0001e2000c101124 */
[----:B------:R-:W-:Y:S05]  /*a2b0*/  BRA `(.L_x_11076) ;  /* 0x00000000005c7947 */ /* 0x000fea0003800000 */
.L_x_11098:
        /* <DEDUP_REMOVED lines=12> */
.L_x_11104:
[----:B------:R-:W-:Y:S01]  /*a380*/  IMAD.MOV.U32 R0, RZ, RZ, 0x7f ;  /* 0x0000007fff007424 */ /* 0x000fe200078e00ff */
[----:B------:R-:W-:-:S04]  /*a390*/  ISETP.GT.U32.AND P0, PT, R3, 0x7f800000, PT ;  /* 0x7f8000000300780c */ /* 0x000fc80003f04070 */
[----:B------:R-:W-:-:S09]  /*a3a0*/  SEL R0, R0, 0x7c, P0 ;  /* 0x0000007c00007807 */ /* 0x000fd20000000000 */
.L_x_11105:
[----:B------:R-:W-:Y:S05]  /*a3b0*/  BSYNC.RECONVERGENT B0 ;  /* 0x0000000000007941 */ /* 0x000fea0003800200 */
.L_x_11103:
[----:B------:R-:W-:-:S04]  /*a3c0*/  SHF.R.U32.HI R3, RZ, 0x18, R5 ;  /* 0x00000018ff037819 */ /* 0x000fc80000011605 */
[----:B------:R-:W-:-:S05]  /*a3d0*/  LOP3.LUT R3, R0, 0x80, R3, 0xf8, !PT ;  /* 0x0000008000037812 */ /* 0x000fca00078ef803 */
[----:B------:R0:W-:Y:S01]  /*a3e0*/  STG.E.U8 desc[UR36][R8.64], R3 ;  /* 0x0000000308007986 */ /* 0x0001e2000c101124 */
[----:B------:R-:W-:Y:S05]  /*a3f0*/  BRA `(.L_x_11076) ;  /* 0x00000000000c7947 */ /* 0x000fea0003800000 */
.L_x_11097:
[----:B------:R-:W0:Y:S02]  /*a400*/  I2F.S16 R0, R18 ;  /* 0x0000001200007306 */ /* 0x000e240000101400 */
[----:B0-----:R-:W-:-:S05]  /*a410*/  F2FP.BF16.F32.PACK_AB R0, RZ, R0 ;  /* 0x00000000ff00723e */ /* 0x001fca00000010ff */
[----:B------:R0:W-:Y:S02]  /*a420*/  STG.E.U16 desc[UR36][R8.64], R0 ;  /* 0x0000000008007986 */ /* 0x0001e4000c101524 */
.L_x_11076:
[----:B------:R-:W-:-:S07]  /*a430*/  VIADD R19, R19, 0x80 ;  /* 0x0000008013137836 */ /* 0x000fce0000000000 */
.L_x_11035:
[----:B------:R-:W-:Y:S05]  /*a440*/  BSYNC.RECONVERGENT B7 ;  /* 0x0000000000077941 */ /* 0x000fea0003800200 */
.L_x_10996:
        /* <DEDUP_REMOVED lines=21> */
.L_x_11109:
[----:B------:R-:W-:Y:S01]  /*a5a0*/  STG.E.U8 desc[UR36][R2.64], R17 ;  /* 0x0000001102007986 */ /* 0x000fe2000c101124 */
[----:B------:R-:W-:Y:S05]  /*a5b0*/  EXIT ;  /* 0x000000000000794d */ /* 0x000fea0003800000 */
.L_x_11108:
        /* <DEDUP_REMOVED lines=10> */
.L_x_11112:
[----:B------:R-:W-:-:S05]  /*a660*/  PRMT R5, R17, 0x9910, RZ ;  /* 0x0000991011057816 */ /* 0x000fca00000000ff */
[----:B------:R-:W-:Y:S01]  /*a670*/  STG.E desc[UR36][R2.64], R5 ;  /* 0x0000000502007986 */ /* 0x000fe2000c101924 */
[----:B------:R-:W-:Y:S05]  /*a680*/  EXIT ;  /* 0x000000000000794d */ /* 0x000fea0003800000 */
.L_x_11111:
[----:B------:R-:W-:Y:S01]  /*a690*/  STG.E.U16 desc[UR36][R2.64], R17 ;  /* 0x0000001102007986 */ /* 0x000fe2000c101524 */
[----:B------:R-:W-:Y:S05]  /*a6a0*/  EXIT ;  /* 0x000000000000794d */ /* 0x000fea0003800000 */
.L_x_11107:
        /* <DEDUP_REMOVED lines=9> */
.L_x_11114:
[----:B------:R-:W0:Y:S02]  /*a740*/  I2F.S16 R0, R17 ;  /* 0x0000001100007306 */ /* 0x000e240000101400 */
[----:B0-----:R-:W-:-:S05]  /*a750*/  F2FP.F16.F32.PACK_AB R0, RZ, R0 ;  /* 0x00000000ff00723e */ /* 0x001fca00000000ff */
[----:B------:R-:W-:Y:S01]  /*a760*/  STG.E.U16 desc[UR36][R2.64], R0 ;  /* 0x0000000002007986 */ /* 0x000fe2000c101524 */
[----:B------:R-:W-:Y:S05]  /*a770*/  EXIT ;  /* 0x000000000000794d */ /* 0x000fea0003800000 */
.L_x_11113:
        /* <DEDUP_REMOVED lines=10> */
.L_x_11116:
[----:B------:R-:W0:Y:S02]  /*a820*/  I2F.S16 R17, R17 ;  /* 0x0000001100117306 */ /* 0x000e240000101400 */
[----:B0-----:R-:W-:-:S04]  /*a830*/  F2FP.F16.F32.PACK_AB R5, RZ, R17 ;  /* 0x00000011ff05723e */ /* 0x001fc800000000ff */
[----:B------:R-:W-:-:S05]  /*a840*/  PRMT R5, R5, 0x5410, RZ ;  /* 0x0000541005057816 */ /* 0x000fca00000000ff */
[----:B------:R-:W-:Y:S01]  /*a850*/  STG.E desc[UR36][R2.64], R5 ;  /* 0x0000000502007986 */ /* 0x000fe2000c101924 */
[----:B------:R-:W-:Y:S05]  /*a860*/  EXIT ;  /* 0x000000000000794d */ /* 0x000fea0003800000 */
.L_x_11115:
[----:B------:R-:W0:Y:S02]  /*a870*/  I2F.F64.S16 R4, R17 ;  /* 0x0000001100047312 */ /* 0x000e240000101c00 */
[----:B0-----:R-:W-:Y:S01]  /*a880*/  STG.E.64 desc[UR36][R2.64], R4 ;  /* 0x0000000402007986 */ /* 0x001fe2000c101b24 */
[----:B------:R-:W-:Y:S05]  /*a890*/  EXIT ;  /* 0x000000000000794d */ /* 0x000fea0003800000 */
.L_x_11106:
        /* <DEDUP_REMOVED lines=12> */
.L_x_11120:
        /* <DEDUP_REMOVED lines=18> */
.L_x_11123:
[----:B------:R-:W-:-:S04]  /*aa80*/  SHF.R.U32.HI R5, RZ, 0x18, R5 ;  /* 0x00000018ff057819 */ /* 0x000fc80000011605 */
[----:B------:R-:W-:-:S07]  /*aa90*/  LOP3.LUT R0, R0, 0x80, R5, 0xf8, !PT ;  /* 0x0000008000007812 */ /* 0x000fce00078ef805 */
.L_x_11122:
[----:B------:R-:W-:Y:S05]  /*aaa0*/  BSYNC.RECONVERGENT B0 ;  /* 0x0000000000007941 */ /* 0x000fea0003800200 */
.L_x_11121:
[----:B------:R-:W-:Y:S01]  /*aab0*/  STG.E.U8 desc[UR36][R2.64], R0 ;  /* 0x0000000002007986 */ /* 0x000fe2000c101124 */
[----:B------:R-:W-:Y:S05]  /*aac0*/  EXIT ;  /* 0x000000000000794d */ /* 0x000fea0003800000 */
.L_x_11119:
        /* <DEDUP_REMOVED lines=18> */
.L_x_11126:
[----:B------:R-:W-:-:S04]  /*abf0*/  SHF.R.U32.HI R5, RZ, 0x18, R5 ;  /* 0x00000018ff057819 */ /* 0x000fc80000011605 */
[----:B------:R-:W-:-:S07]  /*ac00*/  LOP3.LUT R0, R0, 0x80, R5, 0xf8, !PT ;  /* 0x0000008000007812 */ /* 0x000fce00078ef805 */
.L_x_11125:
[----:B------:R-:W-:Y:S05]  /*ac10*/  BSYNC.RECONVERGENT B0 ;  /* 0x0000000000007941 */ /* 0x000fea0003800200 */
.L_x_11124:
[----:B------:R-:W-:Y:S01]  /*ac20*/  STG.E.U8 desc[UR36][R2.64], R0 ;  /* 0x0000000002007986 */ /* 0x000fe2000c101124 */
[----:B------:R-:W-:Y:S05]  /*ac30*/  EXIT ;  /* 0x000000000000794d */ /* 0x000fea0003800000 */
.L_x_11118:
        /* <DEDUP_REMOVED lines=22> */
.L_x_11128:
[----:B------:R-:W-:-:S04]  /*ada0*/  PRMT R4, R17, 0x9910, RZ ;  /* 0x0000991011047816 */ /* 0x000fc800000000ff */
[----:B------:R-:W-:-:S05]  /*adb0*/  SHF.R.S32.HI R5, RZ, 0x1f, R4 ;  /* 0x0000001fff057819 */ /* 0x000fca0000011404 */
[----:B------:R-:W-:Y:S01]  /*adc0*/  STG.E.64 desc[UR36][R2.64], R4 ;  /* 0x0000000402007986 */ /* 0x000fe2000c101b24 */
[----:B------:R-:W-:Y:S05]  /*add0*/  EXIT ;  /* 0x000000000000794d */ /* 0x000fea0003800000 */
.L_x_11127:
[----:B------:R-:W-:-:S05]  /*ade0*/  PRMT R5, R17, 0x9910, RZ ;  /* 0x0000991011057816 */ /* 0x000fca00000000ff */
[----:B------:R-:W-:Y:S01]  /*adf0*/  STG.E desc[UR36][R2.64], R5 ;  /* 0x0000000502007986 */ /* 0x000fe2000c101924 */
[----:B------:R-:W-:Y:S05]  /*ae00*/  EXIT ;  /* 0x000000000000794d */ /* 0x000fea0003800000 */
.L_x_11117:
        /* <DEDUP_REMOVED lines=11> */
.L_x_11130:
[----:B------:R-:W0:Y:S01]  /*aec0*/  I2F.F64.S16 R4, R17 ;  /* 0x0000001100047312 */ /* 0x000e220000101c00 */
[----:B------:R-:W-:-:S05]  /*aed0*/  CS2R R6, SRZ ;  /* 0x0000000000067805 */ /* 0x000fca000001ff00 */
[----:B0-----:R-:W-:Y:S01]  /*aee0*/  STG.E.128 desc[UR36][R2.64], R4 ;  /* 0x0000000402007986 */ /* 0x001fe2000c101d24 */
[----:B------:R-:W-:Y:S05]  /*aef0*/  EXIT ;  /* 0x000000000000794d */ /* 0x000fea0003800000 */
.L_x_11129:
[----:B------:R-:W-:-:S13]  /*af00*/  ISETP.NE.AND P0, PT, R0, 0xf, PT ;  /* 0x0000000f0000780c */ /* 0x000fda0003f05270 */
[----:B------:R-:W-:Y:S05]  /*af10*/  @!P0 BRA `(.L_x_11131) ;  /* 0x0000000000e88947 */ /* 0x000fea0003800000 */
[----:B------:R-:W-:-:S13]  /*af20*/  ISETP.NE.AND P0, PT, R0, 0x17, PT ;  /* 0x000000170000780c */ /* 0x000fda0003f05270 */
[----:B------:R-:W-:Y:S05]  /*af30*/  @!P0 BRA `(.L_x_11132) ;  /* 0x0000000000908947 */ /* 0x000fea0003800000 */
[----:B------:R-:W-:-:S13]  /*af40*/  ISETP.NE.AND P0, PT, R0, 0x18, PT ;  /* 0x000000180000780c */ /* 0x000fda0003f05270 */
[----:B------:R-:W-:Y:S05]  /*af50*/  @!P0 BRA `(.L_x_11133) ;  /* 0x0000000000448947 */ /* 0x000fea0003800000 */
.L_x_11110:
        /* <DEDUP_REMOVED lines=16> */
.L_x_11134:
[----:B------:R-:W-:Y:S05]  /*b060*/  EXIT ;  /* 0x000000000000794d */ /* 0x000fea0003800000 */
.L_x_11133:
        /* <DEDUP_REMOVED lines=13> */
.L_x_11136:
[----:B------:R-:W-:Y:S05]  /*b140*/  BSYNC.RECONVERGENT B0 ;  /* 0x0000000000007941 */ /* 0x000fea0003800200 */
.L_x_11135:
[----:B------:R-:W-:-:S05]  /*b150*/  LOP3.LUT R5, R0, 0x80, R5, 0xf8, !PT ;  /* 0x0000008000057812 */ /* 0x000fca00078ef805 */
[----:B------:R-:W-:Y:S01]  /*b160*/  STG.E.U8 desc[UR36][R2.64], R5 ;  /* 0x0000000502007986 */ /* 0x000fe2000c101124 */
[----:B------:R-:W-:Y:S05]  /*b170*/  EXIT ;  /* 0x000000000000794d */ /* 0x000fea0003800000 */
.L_x_11132:
        /* <DEDUP_REMOVED lines=12> */
.L_x_11138:
[----:B------:R-:W-:Y:S01]  /*b240*/  IMAD.MOV.U32 R0, RZ, RZ, 0x7f ;  /* 0x0000007fff007424 */ /* 0x000fe200078e00ff */
[----:B------:R-:W-:-:S04]  /*b250*/  ISETP.GT.U32.AND P0, PT, R4, 0x7f800000, PT ;  /* 0x7f8000000400780c */ /* 0x000fc80003f04070 */
[----:B------:R-:W-:-:S09]  /*b260*/  SEL R0, R0, 0x7c, P0 ;  /* 0x0000007c00007807 */ /* 0x000fd20000000000 */
.L_x_11139:
[----:B------:R-:W-:Y:S05]  /*b270*/  BSYNC.RECONVERGENT B0 ;  /* 0x0000000000007941 */ /* 0x000fea0003800200 */
.L_x_11137:
[----:B------:R-:W-:-:S04]  /*b280*/  SHF.R.U32.HI R5, RZ, 0x18, R5 ;  /* 0x00000018ff057819 */ /* 0x000fc80000011605 */
[----:B------:R-:W-:-:S05]  /*b290*/  LOP3.LUT R5, R0, 0x80, R5, 0xf8, !PT ;  /* 0x0000008000057812 */ /* 0x000fca00078ef805 */
[----:B------:R-:W-:Y:S01]  /*b2a0*/  STG.E.U8 desc[UR36][R2.64], R5 ;  /* 0x0000000502007986 */ /* 0x000fe2000c101124 */
[----:B------:R-:W-:Y:S05]  /*b2b0*/  EXIT ;  /* 0x000000000000794d */ /* 0x000fea0003800000 */
.L_x_11131:
[----:B------:R-:W0:Y:S02]  /*b2c0*/  I2F.S16 R0, R17 ;  /* 0x0000001100007306 */ /* 0x000e240000101400 */
[----:B0-----:R-:W-:-:S05]  /*b2d0*/  F2FP.BF16.F32.PACK_AB R0, RZ, R0 ;  /* 0x00000000ff00723e */ /* 0x001fca00000010ff */
[----:B------:R-:W-:Y:S01]  /*b2e0*/  STG.E.U16 desc[UR36][R2.64], R0 ;  /* 0x0000000002007986 */ /* 0x000fe2000c101524 */
[----:B------:R-:W-:Y:S05]  /*b2f0*/  EXIT ;  /* 0x000000000000794d */ /* 0x000fea0003800000 */
.L_x_11140:
        /* <DEDUP_REMOVED lines=16> */
.L_x_17245:


//--------------------- .text._ZN2at6native18elementwise_kernelILi128ELi4EZNS0_22gpu_kernel_impl_nocastINS0_13BinaryFunctorIsssNS0_15binary_internal10MulFunctorIsEEEEEEvRNS_18TensorIteratorBaseERKT_EUliE_EEviT1_ --------------------------
	.section	.text._ZN2at6native18elementwise_kernelILi128ELi4EZNS0_22gpu_kernel_impl_nocastINS0_13BinaryFunctorIsssNS0_15binary_internal10MulFunctorIsEEEEEEvRNS_18TensorIteratorBaseERKT_EUliE_EEviT1_,"ax",@progbits
	.align	128
        .global         _ZN2at6native18elementwise_kernelILi128ELi4EZNS0_22gpu_kernel_impl_nocastINS0_13BinaryFunctorIsssNS0_15binary_internal10MulFunctorIsEEEEEEvRNS_18TensorIteratorBaseERKT_EUliE_EEviT1_
        .type           _ZN2at6native18elementwise_kernelILi128ELi4EZNS0_22gpu_kernel_impl_nocastINS0_13BinaryFunctorIsssNS0_15binary_internal10MulFunctorIsEEEEEEvRNS_18TensorIteratorBaseERKT_EUliE_EEviT1_,@function
        .size           _ZN2at6native18elementwise_kernelILi128ELi4EZNS0_22gpu_kernel_impl_nocastINS0_13BinaryFunctorIsssNS0_15binary_internal10MulFunctorIsEEEEEEvRNS_18TensorIteratorBaseERKT_EUliE_EEviT1_,(.L_x_17246 - _ZN2at6native18elementwise_kernelILi128ELi4EZNS0_22gpu_kernel_impl_nocastINS0_13BinaryFunctorIsssNS0_15binary_internal10MulFunctorIsEEEEEEvRNS_18TensorIteratorBaseERKT_EUliE_EEviT1_)
        .other          _ZN2at6native18elementwise_kernelILi128ELi4EZNS0_22gpu_kernel_impl_nocastINS0_13BinaryFunctorIsssNS0_15binary_internal10MulFunctorIsEEEEEEvRNS_18TensorIteratorBaseERKT_EUliE_EEviT1_,@"STO_CUDA_ENTRY STV_DEFAULT"
_ZN2at6native18elementwise_kernelILi128ELi4EZNS0_22gpu_kernel_impl_nocastINS0_13BinaryFunctorIsssNS0_15binary_internal10MulFunctorIsEEEEEEvRNS_18TensorIteratorBaseERKT_EUliE_EEviT1_:
.text._ZN2at6native18elementwise_kernelILi128ELi4EZNS0_22gpu_kernel_impl_nocastINS0_13BinaryFunctorIsssNS0_15binary_internal10MulFunctorIsEEEEEEvRNS_18TensorIteratorBaseERKT_EUliE_EEviT1_:
        /* <DEDUP_REMOVED lines=22> */
[----:B--2---:R-:W-:Y:S02]  /*0160*/  PRMT R11, R4, 0x9910, RZ ;  /* 0x00009910040b7816 */ /* 0x004fe400000000ff */
[----:B---3--:R-:W-:-:S05]  /*0170*/  PRMT R0, R6, 0x9910, RZ ;  /* 0x0000991006007816 */ /* 0x008fca00000000ff */
[----:B------:R-:W-:-:S05]  /*0180*/  IMAD R11, R11, R0, RZ ;  /* 0x000000000b0b7224 */ /* 0x000fca00078e02ff */
        /* <DEDUP_REMOVED lines=8> */
[----:B---3--:R-:W-:Y:S02]  /*0210*/  PRMT R11, R4, 0x9910, RZ ;  /* 0x00009910040b7816 */ /* 0x008fe400000000ff */
[----:B--2---:R-:W-:-:S05]  /*0220*/  PRMT R0, R6, 0x9910, RZ ;  /* 0x0000991006007816 */ /* 0x004fca00000000ff */
[----:B------:R-:W-:-:S05]  /*0230*/  IMAD R11, R11, R0, RZ ;  /* 0x000000000b0b7224 */ /* 0x000fca00078e02ff */
[----:B0-----:R0:W-:Y:S02]  /*0240*/  STG.E.U16 desc[UR6][R8.64], R11 ;  /* 0x0000000b08007986 */ /* 0x0011e4000c101506 */
.L_x_11144:
[----:B------:R-:W-:-:S13]  /*0250*/  ISETP.GE.AND P0, PT, R3, UR4, PT ;  /* 0x0000000403007c0c */ /* 0x000fda000bf06270 */
[----:B------:R-:W-:Y:S05]  /*0260*/  @P0 BREAK.RELIABLE B1 ;  /* 0x0000000000010942 */ /* 0x000fea0003800100 */
[----:B------:R-:W-:Y:S05]  /*0270*/  @P0 BRA `(.L_x_11145) ;  /* 0x00000000002c0947 */ /* 0x000fea0003800000 */
[----:B------:R-:W-:Y:S05]  /*0280*/  BSYNC.RELIABLE B1 ;  /* 0x0000000000017941 */ /* 0x000fea0003800100 */
.L_x_11143:
        /* <DEDUP_REMOVED lines=10> */
.L_x_11145:
[----:B------:R-:W-:Y:S05]  /*0330*/  BSYNC.RECONVERGENT B0 ;  /* 0x0000000000007941 */ /* 0x000fea0003800200 */
.L_x_11142:
        /* <DEDUP_REMOVED lines=8> */
[----:B01----:R-:W-:-:S02]  /*03c0*/  PRMT R9, R2, 0x9910, RZ ;  /* 0x0000991002097816 */ /* 0x003fc400000000ff */
[----:B--2---:R-:W-:-:S05]  /*03d0*/  PRMT R0, R4, 0x9910, RZ ;  /* 0x0000991004007816 */ /* 0x004fca00000000ff */
[----:B------:R-:W-:-:S05]  /*03e0*/  IMAD R9, R9, R0, RZ ;  /* 0x0000000009097224 */ /* 0x000fca00078e02ff */
[----:B---3--:R-:W-:Y:S01]  /*03f0*/  STG.E.U16 desc[UR6][R6.64], R9 ;  /* 0x0000000906007986 */ /* 0x008fe2000c101506 */
[----:B------:R-:W-:Y:S05]  /*0400*/  EXIT ;  /* 0x000000000000794d */ /* 0x000fea0003800000 */
.L_x_11141:
        /* <DEDUP_REMOVED lines=356> */
.L_x_11149:
        /* <DEDUP_REMOVED lines=9> */
[----:B0-----:R-:W-:-:S04]  /*1ae0*/  IADD3 R4, P0, PT, R5, UR8, RZ ;  /* 0x0000000805047c10 */ /* 0x001fc8000ff1e0ff */
[----:B------:R-:W-:Y:S02]  /*1af0*/  IADD3.X R5, PT, PT, RZ, UR9, RZ, P0, !PT ;  /* 0x00000009ff057c10 */ /* 0x000fe400087fe4ff */
[----:B------:R-:W-:-:S13]  /*1b00*/  ISETP.GE.AND P0, PT, R3, UR4, PT ;  /* 0x0000000403007c0c */ /* 0x000fda000bf06270 */
[----:B------:R-:W-:Y:S05]  /*1b10*/  @P0 BREAK.RELIABLE B1 ;  /* 0x0000000000010942 */ /* 0x000fea0003800100 */
[----:B--2---:R-:W-:Y:S02]  /*1b20*/  PRMT R11, R6, 0x9910, RZ ;  /* 0x00009910060b7816 */ /* 0x004fe400000000ff */
[----:B---3--:R-:W-:-:S05]  /*1b30*/  PRMT R10, R8, 0x9910, RZ ;  /* 0x00009910080a7816 */ /* 0x008fca00000000ff */
[----:B------:R-:W-:-:S05]  /*1b40*/  IMAD R11, R11, R10, RZ ;  /* 0x0000000a0b0b7224 */ /* 0x000fca00078e02ff */
[----:B------:R0:W-:Y:S01]  /*1b50*/  STG.E.U16 desc[UR6][R4.64], R11 ;  /* 0x0000000b04007986 */ /* 0x0001e2000c101506 */
        /* <DEDUP_REMOVED lines=349> */
.L_x_11151:
        /* <DEDUP_REMOVED lines=11> */
[----:B--2---:R-:W-:Y:S02]  /*31e0*/  PRMT R11, R6, 0x9910, RZ ;  /* 0x00009910060b7816 */ /* 0x004fe400000000ff */
[----:B---3--:R-:W-:-:S05]  /*31f0*/  PRMT R10, R8, 0x9910, RZ ;  /* 0x00009910080a7816 */ /* 0x008fca00000000ff */
[----:B------:R-:W-:-:S05]  /*3200*/  IMAD R11, R11, R10, RZ ;  /* 0x0000000a0b0b7224 */ /* 0x000fca00078e02ff */
[----:B------:R0:W-:Y:S02]  /*3210*/  STG.E.U16 desc[UR6][R4.64], R11 ;  /* 0x0000000b04007986 */ /* 0x0001e4000c101506 */
.L_x_11148:
[----:B------:R-:W-:-:S13]  /*3220*/  ISETP.GE.AND P0, PT, R3, UR4, PT ;  /* 0x0000000403007c0c */ /* 0x000fda000bf06270 */
[----:B------:R-:W-:Y:S05]  /*3230*/  @P0 BREAK.RELIABLE B1 ;  /* 0x0000000000010942 */ /* 0x000fea0003800100 */
[----:B------:R-:W-:Y:S05]  /*3240*/  @P0 BRA `(.L_x_11150) ;  /* 0x0000001400b00947 */ /* 0x000fea0003800000 */
[----:B------:R-:W-:Y:S05]  /*3250*/  BSYNC.RELIABLE B1 ;  /* 0x0000000000017941 */ /* 0x000fea0003800100 */
.L_x_11147:
        /* <DEDUP_REMOVED lines=348> */
.L_x_11152:
        /* <DEDUP_REMOVED lines=15> */
.L_x_11150:
[----:B------:R-:W-:Y:S05]  /*4910*/  BSYNC.RECONVERGENT B0 ;  /* 0x0000000000007941 */ /* 0x000fea0003800200 */
.L_x_11146:
        /* <DEDUP_REMOVED lines=351> */
.L_x_11153:
        /* <DEDUP_REMOVED lines=10> */
[----:B--2---:R-:W-:Y:S02]  /*5fb0*/  PRMT R9, R4, 0x9910, RZ ;  /* 0x0000991004097816 */ /* 0x004fe400000000ff */
[----:B---3--:R-:W-:-:S05]  /*5fc0*/  PRMT R0, R6, 0x9910, RZ ;  /* 0x0000991006007816 */ /* 0x008fca00000000ff */
[----:B------:R-:W-:-:S05]  /*5fd0*/  IMAD R9, R9, R0, RZ ;  /* 0x0000000009097224 */ /* 0x000fca00078e02ff */
[----:B------:R-:W-:Y:S01]  /*5fe0*/  STG.E.U16 desc[UR6][R2.64], R9 ;  /* 0x0000000902007986 */ /* 0x000fe2000c101506 */
[----:B------:R-:W-:Y:S05]  /*5ff0*/  EXIT ;  /* 0x000000000000794d */ /* 0x000fea0003800000 */
.L_x_11154:
        /* <DEDUP_REMOVED lines=16> */
.L_x_17246:


//--------------------- .text._ZN2at6native27unrolled_elementwise_kernelINS0_13BinaryFunctorIsssNS0_15binary_internal10MulFunctorIsEEEESt5arrayIPcLm3EELi4E23TrivialOffsetCalculatorILi2EjESA_ILi1EjENS0_6memory15LoadWithoutCastENSD_16StoreWithoutCastEEEviT_T0_T2_T3_T4_T5_ --------------------------
	.section	.text._ZN2at6native27unrolled_elementwise_kernelINS0_13BinaryFunctorIsssNS0_15binary_internal10MulFunctorIsEEEESt5arrayIPcLm3EELi4E23TrivialOffsetCalculatorILi2EjESA_ILi1EjENS0_6memory15LoadWithoutCastENSD_16StoreWithoutCastEEEviT_T0_T2_T3_T4_T5_,"ax",@progbits
	.align	128
        .global         _ZN2at6native27unrolled_elementwise_kernelINS0_13BinaryFunctorIsssNS0_15binary_internal10MulFunctorIsEEEESt5arrayIPcLm3EELi4E23TrivialOffsetCalculatorILi2EjESA_ILi1EjENS0_6memory15LoadWithoutCastENSD_16StoreWithoutCastEEEviT_T0_T2_T3_T4_T5_
        .type           _ZN2at6native27unrolled_elementwise_kernelINS0_13BinaryFunctorIsssNS0_15binary_internal10MulFunctorIsEEEESt5arrayIPcLm3EELi4E23TrivialOffsetCalculatorILi2EjESA_ILi1EjENS0_6memory15LoadWithoutCastENSD_16StoreWithoutCastEEEviT_T0_T2_T3_T4_T5_,@function
        .size           _ZN2at6native27unrolled_elementwise_kernelINS0_13BinaryFunctorIsssNS0_15binary_internal10MulFunctorIsEEEESt5arrayIPcLm3EELi4E23TrivialOffsetCalculatorILi2EjESA_ILi1EjENS0_6memory15LoadWithoutCastENSD_16StoreWithoutCastEEEviT_T0_T2_T3_T4_T5_,(.L_x_17247 - _ZN2at6native27unrolled_elementwise_kernelINS0_13BinaryFunctorIsssNS0_15binary_internal10MulFunctorIsEEEESt5arrayIPcLm3EELi4E23TrivialOffsetCalculatorILi2EjESA_ILi1EjENS0_6memory15LoadWithoutCastENSD_16StoreWithoutCastEEEviT_T0_T2_T3_T4_T5_)
        .other          _ZN2at6native27unrolled_elementwise_kernelINS0_13BinaryFunctorIsssNS0_15binary_internal10MulFunctorIsEEEESt5arrayIPcLm3EELi4E23TrivialOffsetCalculatorILi2EjESA_ILi1EjENS0_6memory15LoadWithoutCastENSD_16StoreWithoutCastEEEviT_T0_T2_T3_T4_T5_,@"STO_CUDA_ENTRY STV_DEFAULT"
_ZN2at6native27unrolled_elementwise_kernelINS0_13BinaryFunctorIsssNS0_15binary_internal10MulFunctorIsEEEESt5arrayIPcLm3EELi4E23TrivialOffsetCalculatorILi2EjESA_ILi1EjENS0_6memory15LoadWithoutCastENSD_16StoreWithoutCastEEEviT_T0_T2_T3_T4_T5_:
.text._ZN2at6native27unrolled_elementwise_kernelINS0_13BinaryFunctorIsssNS0_15binary_internal10MulFunctorIsEEEESt5arrayIPcLm3EELi4E23TrivialOffsetCalculatorILi2EjESA_ILi1EjENS0_6memory15LoadWithoutCastENSD_16StoreWithoutCastEEEviT_T0_T2_T3_T4_T5_:
[----:B------:R-:W-:Y:S01]  /*0000*/  LDC R1, c[0x0][0x37c] ;  /* 0x0000df00ff017b82 */ /* 0x000fe20000000800 */
[----:B------:R-:W0:Y:S07]  /*0010*/  S2R R0, SR_CTAID.X ;  /* 0x0000000000007919 */ /* 0x000e2e0000002500 */
[----:B------:R-:W0:Y:S01]  /*0020*/  LDC R3, c[0x0][0x380] ;  /* 0x0000e000ff037b82 */ /* 0x000e220000000800 */
[----:B------:R-:W1:Y:S01]  /*0030*/  LDCU.64 UR4, c[0x0][0x358] ;  /* 0x00006b00ff0477ac */ /* 0x000e620008000a00 */
[----:B------:R-:W-:Y:S01]  /*0040*/  PRMT R22, RZ, 0x7610, R22 ;  /* 0x00007610ff167816 */ /* 0x000fe20000000016 */
[----:B------:R-:W2:Y:S01]  /*0050*/  S2R R25, SR_TID.X ;  /* 0x0000000000197919 */ /* 0x000ea20000002100 */
[----:B------:R-:W-:-:S04]  /*0060*/  PRMT R20, RZ, 0x7610, R20 ;  /* 0x00007610ff147816 */ /* 0x000fc80000000014 */
        /* <DEDUP_REMOVED lines=8> */
[----:B------:R-:W5:Y:S01]  /*00f0*/  LDC.64 R2, c[0x0][0x390] ;  /* 0x0000e400ff027b82 */ /* 0x000f620000000a00 */
[----:B------:R-:W-:Y:S02]  /*0100*/  @!P1 VIADD R25, R19, 0x80 ;  /* 0x0000008013199836 */ /* 0x000fe40000000000 */
[----:B------:R-:W-:-:S03]  /*0110*/  @!P1 IMAD R23, R0, 0x200, R19 ;  /* 0x0000020000179824 */ /* 0x000fc600078e0213 */
[----:B------:R-:W-:Y:S01]  /*0120*/  ISETP.GE.AND P2, PT, R25, R18, PT ;  /* 0x000000121900720c */ /* 0x000fe20003f46270 */
[C---:B---3--:R-:W-:Y:S01]  /*0130*/  @!P1 IMAD.WIDE.U32 R14, R23.reuse, 0x2, R14 ;  /* 0x00000002170e9825 */ /* 0x048fe200078e000e */
[----:B------:R-:W3:Y:S03]  /*0140*/  LDC.64 R6, c[0x0][0x398] ;  /* 0x0000e600ff067b82 */ /* 0x000ee60000000a00 */
[----:B----4-:R-:W-:Y:S01]  /*0150*/  @!P1 IMAD.WIDE.U32 R12, R23, 0x2, R12 ;  /* 0x00000002170c9825 */ /* 0x010fe200078e000c */
[----:B------:R-:W-:Y:S01]  /*0160*/  PRMT R23, RZ, 0x7610, R23 ;  /* 0x00007610ff177816 */ /* 0x000fe20000000017 */
[----:B-1----:R1:W4:Y:S03]  /*0170*/  @!P1 LDG.E.U16 R22, desc[UR4][R14.64] ;  /* 0x000000040e169981 */ /* 0x002326000c1e1500 */
[----:B------:R-:W0:Y:S01]  /*0180*/  LDC.64 R8, c[0x0][0x398] ;  /* 0x0000e600ff087b82 */ /* 0x000e220000000a00 */
[----:B------:R-:W-:Y:S01]  /*0190*/  PRMT R24, RZ, 0x7610, R24 ;  /* 0x00007610ff187816 */ /* 0x000fe20000000018 */
[----:B------:R4:W4:Y:S01]  /*01a0*/  @!P1 LDG.E.U16 R20, desc[UR4][R12.64] ;  /* 0x000000040c149981 */ /* 0x000922000c1e1500 */
[----:B------:R-:W-:Y:S01]  /*01b0*/  @!P2 LEA R27, R0, R25, 0x9 ;  /* 0x00000019001ba211 */ /* 0x000fe200078e48ff */
[----:B------:R-:W-:-:S04]  /*01c0*/  @!P2 VIADD R25, R25, 0x80 ;  /* 0x000000801919a836 */ /* 0x000fc80000000000 */
[----:B--2---:R-:W-:Y:S01]  /*01d0*/  @!P2 IMAD.WIDE.U32 R16, R27, 0x2, R16 ;  /* 0x000000021b10a825 */ /* 0x004fe200078e0010 */
[C---:B------:R-:W-:Y:S02]  /*01e0*/  ISETP.GE.AND P3, PT, R25.reuse, R18, PT ;  /* 0x000000121900720c */ /* 0x040fe40003f66270 */
[----:B-1----:R-:W-:Y:S02]  /*01f0*/  PRMT R14, RZ, 0x7610, R14 ;  /* 0x00007610ff0e7816 */ /* 0x002fe4000000000e */
[----:B------:R-:W2:Y:S09]  /*0200*/  @!P2 LDG.E.U16 R23, desc[UR4][R16.64] ;  /* 0x000000041017a981 */ /* 0x000eb2000c1e1500 */
[----:B------:R-:W-:Y:S01]  /*0210*/  @!P3 IMAD R21, R0, 0x200, R25 ;  /* 0x000002000015b824 */ /* 0x000fe200078e0219 */
[----:B------:R-:W-:-:S04]  /*0220*/  @!P3 IADD3 R25, PT, PT, R25, 0x80, RZ ;  /* 0x000000801919b810 */ /* 0x000fc80007ffe0ff */
[----:B------:R-:W-:Y:S01]  /*0230*/  ISETP.GE.AND P0, PT, R25, R18, PT ;  /* 0x000000121900720c */ /* 0x000fe20003f06270 */
[----:B-----5:R-:W-:-:S04]  /*0240*/  @!P3 IMAD.WIDE.U32 R2, R21, 0x2, R2 ;  /* 0x000000021502b825 */ /* 0x020fc800078e0002 */
[----:B---3--:R-:W-:-:S08]  /*0250*/  @!P3 IMAD.WIDE.U32 R6, R21, 0x2, R6 ;  /* 0x000000021506b825 */ /* 0x008fd000078e0006 */
[----:B------:R-:W-:Y:S01]  /*0260*/  @!P0 IMAD R25, R0, 0x200, R25 ;  /* 0x0000020000198824 */ /* 0x000fe200078e0219 */
[----:B------:R-:W-:Y:S01]  /*0270*/  PRMT R21, RZ, 0x7610, R21 ;  /* 0x00007610ff157816 */ /* 0x000fe20000000015 */
[----:B0-----:R-:W-:Y:S01]  /*0280*/  @!P2 IMAD.WIDE.U32 R8, R27, 0x2, R8 ;  /* 0x000000021b08a825 */ /* 0x001fe200078e0008 */
[----:B------:R-:W3:Y:S03]  /*0290*/  @!P3 LDG.E.U16 R24, desc[UR4][R2.64] ;  /* 0x000000040218b981 */ /* 0x000ee6000c1e1500 */
[C---:B------:R-:W-:Y:S01]  /*02a0*/  @!P0 IMAD.WIDE.U32 R4, R25.reuse, 0x2, R4 ;  /* 0x0000000219048825 */ /* 0x040fe200078e0004 */
[----:B------:R-:W5:Y:S03]  /*02b0*/  @!P2 LDG.E.U16 R21, desc[UR4][R8.64] ;  /* 0x000000040815a981 */ /* 0x000f66000c1e1500 */
[----:B------:R-:W-:Y:S01]  /*02c0*/  @!P0 IMAD.WIDE.U32 R10, R25, 0x2, R10 ;  /* 0x00000002190a8825 */ /* 0x000fe200078e000a */
[----:B------:R3:W5:Y:S04]  /*02d0*/  @!P3 LDG.E.U16 R14, desc[UR4][R6.64] ;  /* 0x00000004060eb981 */ /* 0x000768000c1e1500 */
[----:B------:R5:W5:Y:S04]  /*02e0*/  @!P0 LDG.E.U16 R4, desc[UR4][R4.64] ;  /* 0x0000000404048981 */ /* 0x000b68000c1e1500 */
[----:B------:R-:W5:Y:S01]  /*02f0*/  @!P0 LDG.E.U16 R10, desc[UR4][R10.64] ;  /* 0x000000040a0a8981 */ /* 0x000f62000c1e1500 */
[----:B------:R-:W-:Y:S01]  /*0300*/  ISETP.GE.AND P1, PT, R19, R18, PT ;  /* 0x000000121300720c */ /* 0x000fe20003f26270 */
[----:B------:R-:W-:Y:S04]  /*0310*/  BSSY.RECONVERGENT B0, `(.L_x_11155) ;  /* 0x0000026000007945 */ /* 0x000fe80003800200 */
[----:B------:R-:W-:Y:S01]  /*0320*/  BSSY.RELIABLE B1, `(.L_x_11156) ;  /* 0x000001e000017945 */ /* 0x000fe20003800100 */
[----:B----4-:R-:W-:-:S02]  /*0330*/  PRMT R12, R22, 0x9910, RZ ;  /* 0x00009910160c7816 */ /* 0x010fc400000000ff */
[----:B------:R-:W-:Y:S02]  /*0340*/  PRMT R13, R20, 0x9910, RZ ;  /* 0x00009910140d7816 */ /* 0x000fe400000000ff */
[----:B--2---:R-:W-:-:S03]  /*0350*/  PRMT R23, R23, 0x9910, RZ ;  /* 0x0000991017177816 */ /* 0x004fc600000000ff */
[----:B------:R-:W-:Y:S01]  /*0360*/  IMAD R13, R12, R13, RZ ;  /* 0x0000000d0c0d7224 */ /* 0x000fe200078e02ff */
[----:B---3--:R-:W-:Y:S02]  /*0370*/  PRMT R6, R24, 0x9910, RZ ;  /* 0x0000991018067816 */ /* 0x008fe400000000ff */
[----:B-----5:R-:W-:Y:S02]  /*0380*/  PRMT R5, R21, 0x9910, RZ ;  /* 0x0000991015057816 */ /* 0x020fe400000000ff */
[----:B------:R-:W-:Y:S02]  /*0390*/  @!P0 PRMT R3, R4, 0x9910, RZ ;  /* 0x0000991004038816 */ /* 0x000fe400000000ff */
[----:B------:R-:W-:Y:S02]  /*03a0*/  @!P0 PRMT R2, R10, 0x9910, RZ ;  /* 0x000099100a028816 */ /* 0x000fe400000000ff */
[----:B------:R-:W-:Y:S02]  /*03b0*/  PRMT R7, R14, 0x9910, RZ ;  /* 0x000099100e077816 */ /* 0x000fe400000000ff */
[----:B------:R-:W-:Y:S01]  /*03c0*/  MOV R4, R23 ;  /* 0x0000001700047202 */ /* 0x000fe20000000f00 */
[----:B------:R-:W-:Y:S01]  /*03d0*/  @!P0 IMAD R3, R3, R2, RZ ;  /* 0x0000000203038224 */ /* 0x000fe200078e02ff */
[----:B------:R-:W-:Y:S01]  /*03e0*/  PRMT R2, RZ, 0x7610, R2 ;  /* 0x00007610ff027816 */ /* 0x000fe20000000002 */
[----:B------:R-:W-:-:S02]  /*03f0*/  IMAD R7, R6, R7, RZ ;  /* 0x0000000706077224 */ /* 0x000fc400078e02ff */
[----:B------:R-:W-:Y:S01]  /*0400*/  IMAD R9, R4, R5, RZ ;  /* 0x0000000504097224 */ /* 0x000fe200078e02ff */
[----:B------:R-:W-:Y:S01]  /*0410*/  @!P0 PRMT R2, R3, 0x7610, R2 ;  /* 0x0000761003028816 */ /* 0x000fe20000000002 */
[----:B------:R-:W-:Y:S06]  /*0420*/  @P1 BRA `(.L_x_11157) ;  /* 0x0000000000341947 */ /* 0x000fec0003800000 */
[----:B------:R-:W0:Y:S01]  /*0430*/  LDC.64 R4, c[0x0][0x388] ;  /* 0x0000e200ff047b82 */ /* 0x000e220000000a00 */
[----:B------:R-:W-:Y:S02]  /*0440*/  IMAD R3, R0, 0x200, R19 ;  /* 0x0000020000037824 */ /* 0x000fe400078e0213 */
        /* <DEDUP_REMOVED lines=11> */
.L_x_11157:
[----:B------:R-:W-:Y:S05]  /*0500*/  BSYNC.RELIABLE B1 ;  /* 0x0000000000017941 */ /* 0x000fea0003800100 */
.L_x_11156:
[----:B------:R-:W-:-:S13]  /*0510*/  ISETP.GE.AND P0, PT, R19, R18, PT ;  /* 0x000000121300720c */ /* 0x000fda0003f06270 */
[----:B0-----:R-:W0:Y:S01]  /*0520*/  @!P0 LDC.64 R4, c[0x0][0x388] ;  /* 0x0000e200ff048b82 */ /* 0x001e220000000a00 */
[----:B------:R-:W-:Y:S01]  /*0530*/  @!P0 LEA R3, R0, R19, 0x9 ;  /* 0x0000001300038211 */ /* 0x000fe200078e48ff */
[----:B------:R-:W-:-:S04]  /*0540*/  @!P0 VIADD R19, R19, 0x80 ;  /* 0x0000008013138836 */ /* 0x000fc80000000000 */
[----:B0-----:R-:W-:-:S05]  /*0550*/  @!P0 IMAD.WIDE.U32 R4, R3, 0x2, R4 ;  /* 0x0000000203048825 */ /* 0x001fca00078e0004 */
[----:B------:R1:W-:Y:S02]  /*0560*/  @!P0 STG.E.U16 desc[UR4][R4.64], R7 ;  /* 0x0000000704008986 */ /* 0x0003e4000c101504 */
.L_x_11158:
[----:B------:R-:W-:Y:S05]  /*0570*/  BSYNC.RECONVERGENT B0 ;  /* 0x0000000000007941 */ /* 0x000fea0003800200 */
.L_x_11155:
        /* <DEDUP_REMOVED lines=8> */
.L_x_11159:
        /* <DEDUP_REMOVED lines=16> */
.L_x_17247:


//--------------------- .text._ZN2at6native29vectorized_elementwise_kernelILi2ENS0_13BinaryFunctorIsssNS0_15binary_internal10MulFunctorIsEEEESt5arrayIPcLm3EEEEviT0_T1_ --------------------------
	.section	.text._ZN2at6native29vectorized_elementwise_kernelILi2ENS0_13BinaryFunctorIsssNS0_15binary_internal10MulFunctorIsEEEESt5arrayIPcLm3EEEEviT0_T1_,"ax",@progbits
	.align	128
        .global         _ZN2at6native29vectorized_elementwise_kernelILi2ENS0_13BinaryFunctorIsssNS0_15binary_internal10MulFunctorIsEEEESt5arrayIPcLm3EEEEviT0_T1_
        .type           _ZN2at6native29vectorized_elementwise_kernelILi2ENS0_13BinaryFunctorIsssNS0_15binary_internal10MulFunctorIsEEEESt5arrayIPcLm3EEEEviT0_T1_,@function
        .size           _ZN2at6native29vectorized_elementwise_kernelILi2ENS0_13BinaryFunctorIsssNS0_15binary_internal10MulFunctorIsEEEESt5arrayIPcLm3EEEEviT0_T1_,(.L_x_17248 - _ZN2at6native29vectorized_elementwise_kernelILi2ENS0_13BinaryFunctorIsssNS0_15binary_internal10MulFunctorIsEEEESt5arrayIPcLm3EEEEviT0_T1_)
        .other          _ZN2at6native29vectorized_elementwise_kernelILi2ENS0_13BinaryFunctorIsssNS0_15binary_internal10MulFunctorIsEEEESt5arrayIPcLm3EEEEviT0_T1_,@"STO_CUDA_ENTRY STV_DEFAULT"
_ZN2at6native29vectorized_elementwise_kernelILi2ENS0_13BinaryFunctorIsssNS0_15binary_internal10MulFunctorIsEEEESt5arrayIPcLm3EEEEviT0_T1_:
.text._ZN2at6native29vectorized_elementwise_kernelILi2ENS0_13BinaryFunctorIsssNS0_15binary_internal10MulFunctorIsEEEESt5arrayIPcLm3EEEEviT0_T1_:
        /* <DEDUP_REMOVED lines=10> */
[----:B------:R-:W-:-:S07]  /*00a0*/  PRMT R10, RZ, 0x7610, R10 ;  /* 0x00007610ff0a7816 */ /* 0x000fce000000000a */
[----:B------:R-:W2:Y:S08]  /*00b0*/  LDC.64 R22, c[0x0][0x390] ;  /* 0x0000e400ff167b82 */ /* 0x000eb00000000a00 */
[----:B------:R-:W3:Y:S08]  /*00c0*/  LDC.64 R14, c[0x0][0x398] ;  /* 0x0000e600ff0e7b82 */ /* 0x000ef00000000a00 */
[----:B------:R-:W4:Y:S01]  /*00d0*/  LDC.64 R24, c[0x0][0x398] ;  /* 0x0000e600ff187b82 */ /* 0x000f220000000a00 */
[----:B0-----:R-:W-:Y:S01]  /*00e0*/  ISETP.GE.U32.AND P3, PT, R0, R5, PT ;  /* 0x000000050000720c */ /* 0x001fe20003f66070 */
[----:B------:R-:W-:-:S06]  /*00f0*/  IMAD.MOV.U32 R2, RZ, RZ, R0 ;  /* 0x000000ffff027224 */ /* 0x000fcc00078e0000 */
[----:B------:R-:W0:Y:S08]  /*0100*/  LDC.64 R12, c[0x0][0x390] ;  /* 0x0000e400ff0c7b82 */ /* 0x000e300000000a00 */
[----:B------:R-:W5:Y:S01]  /*0110*/  LDC.64 R28, c[0x0][0x398] ;  /* 0x0000e600ff1c7b82 */ /* 0x000f620000000a00 */
[----:B------:R-:W-:Y:S01]  /*0120*/  @!P3 VIADD R0, R2, 0x80 ;  /* 0x000000800200b836 */ /* 0x000fe20000000000 */
[----:B------:R-:W-:-:S04]  /*0130*/  @!P3 IADD3 R9, PT, PT, R3, R2, RZ ;  /* 0x000000020309b210 */ /* 0x000fc80007ffe0ff */
[CC--:B------:R-:W-:Y:S01]  /*0140*/  ISETP.GE.U32.AND P4, PT, R0.reuse, R5.reuse, PT ;  /* 0x000000050000720c */ /* 0x0c0fe20003f86070 */
[----:B-1----:R-:W-:Y:S01]  /*0150*/  @!P3 IMAD.WIDE.U32 R16, R9, 0x2, R16 ;  /* 0x000000020910b825 */ /* 0x002fe200078e0010 */
[----:B------:R-:W1:Y:S04]  /*0160*/  LDC.64 R18, c[0x0][0x390] ;  /* 0x0000e400ff127b82 */ /* 0x000e680000000a00 */
[----:B------:R2:W5:Y:S07]  /*0170*/  @!P3 LDG.E.U16 R10, desc[UR4][R16.64] ;  /* 0x00000004100ab981 */ /* 0x00056e000c1e1500 */
[----:B------:R-:W-:Y:S01]  /*0180*/  @!P4 IADD3 R11, PT, PT, R3, R0, RZ ;  /* 0x00000000030bc210 */ /* 0x000fe20007ffe0ff */
[----:B------:R-:W-:Y:S01]  /*0190*/  @!P4 VIADD R0, R0, 0x80 ;  /* 0x000000800000c836 */ /* 0x000fe20000000000 */
[----:B--2---:R-:W2:Y:S04]  /*01a0*/  LDC.64 R16, c[0x0][0x398] ;  /* 0x0000e600ff107b82 */ /* 0x004ea80000000a00 */
[----:B------:R-:W-:-:S13]  /*01b0*/  ISETP.GE.U32.AND P2, PT, R0, R5, PT ;  /* 0x000000050000720c */ /* 0x000fda0003f46070 */
[----:B------:R-:W-:Y:S02]  /*01c0*/  @!P2 IMAD.IADD R7, R3, 0x1, R0 ;  /* 0x000000010307a824 */ /* 0x000fe400078e0200 */
[----:B------:R-:W-:-:S05]  /*01d0*/  @!P2 VIADD R0, R0, 0x80 ;  /* 0x000000800000a836 */ /* 0x000fca0000000000 */
[----:B------:R-:W-:-:S13]  /*01e0*/  ISETP.GE.U32.AND P1, PT, R0, R5, PT ;  /* 0x000000050000720c */ /* 0x000fda0003f26070 */
[----:B------:R-:W-:Y:S02]  /*01f0*/  @!P1 IMAD.IADD R21, R3, 0x1, R0 ;  /* 0x0000000103159824 */ /* 0x000fe400078e0200 */
[----:B------:R-:W-:-:S05]  /*0200*/  @!P1 VIADD R0, R0, 0x80 ;  /* 0x0000008000009836 */ /* 0x000fca0000000000 */
[----:B------:R-:W-:Y:S01]  /*0210*/  ISETP.GE.U32.AND P0, PT, R0, R5, PT ;  /* 0x000000050000720c */ /* 0x000fe20003f06070 */
[----:B------:R-:W-:-:S04]  /*0220*/  @!P4 IMAD.WIDE.U32 R22, R11, 0x2, R22 ;  /* 0x000000020b16c825 */ /* 0x000fc800078e0016 */
[----:B---3--:R-:W-:Y:S01]  /*0230*/  @!P4 IMAD.WIDE.U32 R14, R11, 0x2, R14 ;  /* 0x000000020b0ec825 */ /* 0x008fe200078e000e */
[----:B------:R-:W-:-:S03]  /*0240*/  PRMT R11, RZ, 0x7610, R11 ;  /* 0x00007610ff0b7816 */ /* 0x000fc6000000000b */
[----:B----4-:R-:W-:Y:S01]  /*0250*/  @!P3 IMAD.WIDE.U32 R24, R9, 0x2, R24 ;  /* 0x000000020918b825 */ /* 0x010fe200078e0018 */
[----:B------:R-:W-:-:S03]  /*0260*/  PRMT R9, RZ, 0x7610, R9 ;  /* 0x00007610ff097816 */ /* 0x000fc60000000009 */
[----:B------:R-:W-:Y:S01]  /*0270*/  @!P0 IMAD.IADD R27, R3, 0x1, R0 ;  /* 0x00000001031b8824 */ /* 0x000fe200078e0200 */
[----:B------:R-:W-:Y:S01]  /*0280*/  @!P0 IADD3 R0, PT, PT, R0, 0x80, RZ ;  /* 0x0000008000008810 */ /* 0x000fe20007ffe0ff */
[----:B------:R3:W4:Y:S01]  /*0290*/  @!P3 LDG.E.U16 R11, desc[UR4][R24.64] ;  /* 0x00000004180bb981 */ /* 0x000722000c1e1500 */
[----:B------:R-:W-:Y:S01]  /*02a0*/  PRMT R20, RZ, 0x7610, R20 ;  /* 0x00007610ff147816 */ /* 0x000fe20000000014 */
[----:B0-----:R-:W-:Y:S01]  /*02b0*/  @!P2 IMAD.WIDE.U32 R12, R7, 0x2, R12 ;  /* 0x00000002070ca825 */ /* 0x001fe200078e000c */
[----:B------:R-:W-:Y:S01]  /*02c0*/  PRMT R6, RZ, 0x7610, R6 ;  /* 0x00007610ff067816 */ /* 0x000fe20000000006 */
[----:B------:R0:W4:Y:S01]  /*02d0*/  @!P4 LDG.E.U16 R9, desc[UR4][R22.64] ;  /* 0x000000041609c981 */ /* 0x000122000c1e1500 */
[----:B------:R-:W-:-:S03]  /*02e0*/  ISETP.GE.U32.AND P3, PT, R0, R5, PT ;  /* 0x000000050000720c */ /* 0x000fc60003f66070 */
[----:B------:R1:W4:Y:S01]  /*02f0*/  @!P4 LDG.E.U16 R20, desc[UR4][R14.64] ;  /* 0x000000040e14c981 */ /* 0x000322000c1e1500 */
[----:B---3--:R-:W3:Y:S03]  /*0300*/  LDC.64 R24, c[0x0][0x390] ;  /* 0x0000e400ff187b82 */ /* 0x008ee60000000a00 */
[----:B------:R2:W4:Y:S05]  /*0310*/  @!P2 LDG.E.U16 R6, desc[UR4][R12.64] ;  /* 0x000000040c06a981 */ /* 0x00052a000c1e1500 */
[----:B0-----:R-:W0:Y:S01]  /*0320*/  LDC.64 R22, c[0x0][0x398] ;  /* 0x0000e600ff167b82 */ /* 0x001e220000000a00 */
[----:B-----5:R-:W-:Y:S01]  /*0330*/  @!P2 IMAD.WIDE.U32 R28, R7, 0x2, R28 ;  /* 0x00000002071ca825 */ /* 0x020fe200078e001c */
[----:B------:R-:W-:-:S06]  /*0340*/  PRMT R7, RZ, 0x7610, R7 ;  /* 0x00007610ff077816 */ /* 0x000fcc0000000007 */
[----:B-1----:R-:W1:Y:S01]  /*0350*/  LDC.64 R14, c[0x0][0x390] ;  /* 0x0000e400ff0e7b82 */ /* 0x002e620000000a00 */
[----:B------:R-:W-:Y:S01]  /*0360*/  @!P1 IMAD.WIDE.U32 R18, R21, 0x2, R18 ;  /* 0x0000000215129825 */ /* 0x000fe200078e0012 */
[----:B------:R-:W-:-:S03]  /*0370*/  PRMT R4, RZ, 0x7610, R4 ;  /* 0x00007610ff047816 */ /* 0x000fc60000000004 */
[----:B--2---:R-:W-:Y:S01]  /*0380*/  @!P1 IMAD.WIDE.U32 R16, R21, 0x2, R16 ;  /* 0x0000000215109825 */ /* 0x004fe200078e0010 */
[----:B------:R-:W-:Y:S01]  /*0390*/  PRMT R8, RZ, 0x7610, R8 ;  /* 0x00007610ff087816 */ /* 0x000fe20000000008 */
[----:B------:R2:W5:Y:S01]  /*03a0*/  @!P1 LDG.E.U16 R7, desc[UR4][R18.64] ;  /* 0x0000000412079981 */ /* 0x000562000c1e1500 */
[----:B------:R-:W1:Y:S01]  /*03b0*/  LDC.64 R12, c[0x0][0x398] ;  /* 0x0000e600ff0c7b82 */ /* 0x000e620000000a00 */
[----:B------:R-:W-:Y:S02]  /*03c0*/  @!P3 IMAD.IADD R21, R3, 0x1, R0 ;  /* 0x000000010315b824 */ /* 0x000fe400078e0200 */
[----:B------:R-:W-:Y:S01]  /*03d0*/  @!P3 VIADD R0, R0, 0x80 ;  /* 0x000000800000b836 */ /* 0x000fe20000000000 */
[----:B------:R-:W5:Y:S04]  /*03e0*/  @!P1 LDG.E.U16 R4, desc[UR4][R16.64] ;  /* 0x0000000410049981 */ /* 0x000f68000c1e1500 */
[----:B------:R-:W-:Y:S01]  /*03f0*/  ISETP.GE.U32.AND P1, PT, R0, R5, PT ;  /* 0x000000050000720c */ /* 0x000fe20003f26070 */
[----:B------:R3:W5:Y:S01]  /*0400*/  @!P2 LDG.E.U16 R8, desc[UR4][R28.64] ;  /* 0x000000041c08a981 */ /* 0x000762000c1e1500 */
[C---:B0-----:R-:W-:Y:S01]  /*0410*/  @!P3 IMAD.WIDE.U32 R22, R21.reuse, 0x2, R22 ;  /* 0x000000021516b825 */ /* 0x041fe200078e0016 */
[----:B------:R-:W-:Y:S01]  /*0420*/  PRMT R26, RZ, 0x7610, R26 ;  /* 0x00007610ff1a7816 */ /* 0x000fe2000000001a */
[----:B--2---:R-:W0:Y:S02]  /*0430*/  LDC.64 R18, c[0x0][0x398] ;  /* 0x0000e600ff127b82 */ /* 0x004e240000000a00 */
[----:B---3--:R-:W-:Y:S01]  /*0440*/  @!P3 IMAD.WIDE.U32 R24, R21, 0x2, R24 ;  /* 0x000000021518b825 */ /* 0x008fe200078e0018 */
[----:B------:R-:W-:-:S02]  /*0450*/  PRMT R21, RZ, 0x7610, R21 ;  /* 0x00007610ff157816 */ /* 0x000fc40000000015 */
[----:B------:R-:W-:Y:S01]  /*0460*/  PRMT R28, RZ, 0x7610, R28 ;  /* 0x00007610ff1c7816 */ /* 0x000fe2000000001c */
[C---:B-1----:R-:W-:Y:S02]  /*0470*/  @!P0 IMAD.WIDE.U32 R14, R27.reuse, 0x2, R14 ;  /* 0x000000021b0e8825 */ /* 0x042fe400078e000e */
[----:B------:R-:W1:Y:S02]  /*0480*/  LDC.64 R16, c[0x0][0x390] ;  /* 0x0000e400ff107b82 */ /* 0x000e640000000a00 */
[----:B------:R-:W-:Y:S01]  /*0490*/  @!P0 IMAD.WIDE.U32 R12, R27, 0x2, R12 ;  /* 0x000000021b0c8825 */ /* 0x000fe200078e000c */
[----:B------:R2:W3:Y:S04]  /*04a0*/  @!P3 LDG.E.U16 R28, desc[UR4][R22.64] ;  /* 0x00000004161cb981 */ /* 0x0004e8000c1e1500 */
[----:B------:R2:W3:Y:S04]  /*04b0*/  @!P0 LDG.E.U16 R21, desc[UR4][R14.64] ;  /* 0x000000040e158981 */ /* 0x0004e8000c1e1500 */
[----:B------:R2:W3:Y:S02]  /*04c0*/  @!P0 LDG.E.U16 R26, desc[UR4][R12.64] ;  /* 0x000000040c1a8981 */ /* 0x0004e4000c1e1500 */
[----:B--2---:R-:W-:Y:S01]  /*04d0*/  @!P1 IMAD.IADD R23, R3, 0x1, R0 ;  /* 0x0000000103179824 */ /* 0x004fe200078e0200 */
[----:B------:R-:W-:Y:S01]  /*04e0*/  @!P1 IADD3 R0, PT, PT, R0, 0x80, RZ ;  /* 0x0000008000009810 */ /* 0x000fe20007ffe0ff */
[----:B------:R-:W2:Y:S03]  /*04f0*/  LDC.64 R14, c[0x0][0x398] ;  /* 0x0000e600ff0e7b82 */ /* 0x000ea60000000a00 */
[----:B------:R-:W-:-:S05]  /*0500*/  ISETP.GE.U32.AND P0, PT, R0, R5, PT ;  /* 0x000000050000720c */ /* 0x000fca0003f06070 */
[----:B------:R-:W2:Y:S08]  /*0510*/  LDC.64 R12, c[0x0][0x390] ;  /* 0x0000e400ff0c7b82 */ /* 0x000eb00000000a00 */
[----:B------:R-:W-:-:S04]  /*0520*/  @!P0 IMAD.IADD R29, R3, 0x1, R0 ;  /* 0x00000001031d8824 */ /* 0x000fc800078e0200 */
[----:B-1----:R-:W-:-:S04]  /*0530*/  @!P0 IMAD.WIDE.U32 R16, R29, 0x2, R16 ;  /* 0x000000021d108825 */ /* 0x002fc800078e0010 */
[----:B0-----:R-:W-:Y:S01]  /*0540*/  @!P0 IMAD.WIDE.U32 R18, R29, 0x2, R18 ;  /* 0x000000021d128825 */ /* 0x001fe200078e0012 */
[----:B------:R-:W-:Y:S01]  /*0550*/  PRMT R27, RZ, 0x7610, R27 ;  /* 0x00007610ff1b7816 */ /* 0x000fe2000000001b */
[----:B------:R-:W3:Y:S01]  /*0560*/  @!P0 LDG.E.U16 R16, desc[UR4][R16.64] ;  /* 0x0000000410108981 */ /* 0x000ee2000c1e1500 */
[----:B------:R-:W-:Y:S01]  /*0570*/  PRMT R22, RZ, 0x7610, R22 ;  /* 0x00007610ff167816 */ /* 0x000fe20000000016 */
[C---:B--2---:R-:W-:Y:S01]  /*0580*/  @!P1 IMAD.WIDE.U32 R14, R23.reuse, 0x2, R14 ;  /* 0x00000002170e9825 */ /* 0x044fe200078e000e */
[----:B------:R-:W-:Y:S01]  /*0590*/  PRMT R0, RZ, 0x7610, R0 ;  /* 0x00007610ff007816 */ /* 0x000fe20000000000 */
[----:B------:R-:W2:Y:S02]  /*05a0*/  @!P0 LDG.E.U16 R18, desc[UR4][R18.64] ;  /* 0x0000000412128981 */ /* 0x000ea4000c1e1500 */
[----:B------:R-:W-:Y:S02]  /*05b0*/  @!P1 IMAD.WIDE.U32 R12, R23, 0x2, R12 ;  /* 0x00000002170c9825 */ /* 0x000fe400078e000c */
[----:B------:R-:W2:Y:S04]  /*05c0*/  @!P3 LDG.E.U16 R27, desc[UR4][R24.64] ;  /* 0x00000004181bb981 */ /* 0x000ea8000c1e1500 */
[----:B------:R5:W2:Y:S04]  /*05d0*/  @!P1 LDG.E.U16 R22, desc[UR4][R12.64] ;  /* 0x000000040c169981 */ /* 0x000aa8000c1e1500 */
[----:B------:R3:W2:Y:S01]  /*05e0*/  @!P1 LDG.E.U16 R0, desc[UR4][R14.64] ;  /* 0x000000040e009981 */ /* 0x0006a2000c1e1500 */
[----:B------:R-:W-:Y:S01]  /*05f0*/  ISETP.GE.U32.AND P1, PT, R2, R5, PT ;  /* 0x000000050200720c */ /* 0x000fe20003f26070 */
[----:B------:R-:W-:Y:S04]  /*0600*/  BSSY.RECONVERGENT B0, `(.L_x_11161) ;  /* 0x0000055000007945 */ /* 0x000fe80003800200 */
[----:B------:R-:W-:Y:S01]  /*0610*/  BSSY.RELIABLE B1, `(.L_x_11162) ;  /* 0x000004d000017945 */ /* 0x000fe20003800100 */
[----:B------:R-:W-:-:S02]  /*0620*/  PRMT R10, R10, 0x9910, RZ ;  /* 0x000099100a0a7816 */ /* 0x000fc400000000ff */
[----:B----4-:R-:W-:-:S03]  /*0630*/  PRMT R23, R11, 0x9910, RZ ;  /* 0x000099100b177816 */ /* 0x010fc600000000ff */
[----:B------:R-:W-:Y:S01]  /*0640*/  IMAD.MOV.U32 R11, RZ, RZ, R10 ;  /* 0x000000ffff0b7224 */ /* 0x000fe200078e000a */
[----:B------:R-:W-:Y:S01]  /*0650*/  PRMT R9, R9, 0x9910, RZ ;  /* 0x0000991009097816 */ /* 0x000fe200000000ff */
[----:B------:R-:W-:Y:S01]  /*0660*/  IMAD.MOV.U32 R10, RZ, RZ, R23 ;  /* 0x000000ffff0a7224 */ /* 0x000fe200078e0017 */
[----:B------:R-:W-:Y:S02]  /*0670*/  PRMT R20, R20, 0x9910, RZ ;  /* 0x0000991014147816 */ /* 0x000fe400000000ff */
[----:B------:R-:W-:Y:S02]  /*0680*/  PRMT R23, R6, 0x9910, RZ ;  /* 0x0000991006177816 */ /* 0x000fe400000000ff */
[----:B------:R-:W-:Y:S01]  /*0690*/  MOV R6, R9 ;  /* 0x0000000900067202 */ /* 0x000fe20000000f00 */
[----:B------:R-:W-:Y:S02]  /*06a0*/  IMAD.MOV.U32 R9, RZ, RZ, R20 ;  /* 0x000000ffff097224 */ /* 0x000fe400078e0014 */
[----:B------:R-:W-:-:S02]  /*06b0*/  IMAD R11, R11, R10, RZ ;  /* 0x0000000a0b0b7224 */ /* 0x000fc400078e02ff */
[----:B------:R-:W-:Y:S01]  /*06c0*/  IMAD R10, R6, R9, RZ ;  /* 0x00000009060a7224 */ /* 0x000fe200078e02ff */
[----:B-----5:R-:W-:Y:S02]  /*06d0*/  PRMT R13, R7, 0x9910, RZ ;  /* 0x00009910070d7816 */ /* 0x020fe400000000ff */
[----:B------:R-:W-:Y:S02]  /*06e0*/  PRMT R4, R4, 0x9910, RZ ;  /* 0x0000991004047816 */ /* 0x000fe400000000ff */
[----:B------:R-:W-:Y:S01]  /*06f0*/  PRMT R12, R8, 0x9910, RZ ;  /* 0x00009910080c7816 */ /* 0x000fe200000000ff */
[----:B------:R-:W-:-:S04]  /*0700*/  IMAD.MOV.U32 R8, RZ, RZ, R23 ;  /* 0x000000ffff087224 */ /* 0x000fc800078e0017 */
[----:B------:R-:W-:Y:S01]  /*0710*/  IMAD.MOV.U32 R7, RZ, RZ, R12 ;  /* 0x000000ffff077224 */ /* 0x000fe200078e000c */
[----:B------:R-:W-:Y:S01]  /*0720*/  MOV R12, R13 ;  /* 0x0000000d000c7202 */ /* 0x000fe20000000f00 */
[----:B------:R-:W-:Y:S02]  /*0730*/  IMAD.MOV.U32 R13, RZ, RZ, R4 ;  /* 0x000000ffff0d7224 */ /* 0x000fe400078e0004 */
[----:B------:R-:W-:Y:S02]  /*0740*/  IMAD R4, R8, R7, RZ ;  /* 0x0000000708047224 */ /* 0x000fe400078e02ff */
[----:B------:R-:W-:Y:S01]  /*0750*/  IMAD R6, R12, R13, RZ ;  /* 0x0000000d0c067224 */ /* 0x000fe200078e02ff */
[----:B---3--:R-:W-:Y:S02]  /*0760*/  PRMT R14, R28, 0x9910, RZ ;  /* 0x000099101c0e7816 */ /* 0x008fe400000000ff */
[----:B------:R-:W-:Y:S02]  /*0770*/  PRMT R9, R21, 0x9910, RZ ;  /* 0x0000991015097816 */ /* 0x000fe400000000ff */
[----:B------:R-:W-:-:S05]  /*0780*/  PRMT R8, R26, 0x9910, RZ ;  /* 0x000099101a087816 */ /* 0x000fca00000000ff */
[----:B------:R-:W-:Y:S01]  /*0790*/  IMAD R9, R9, R8, RZ ;  /* 0x0000000809097224 */ /* 0x000fe200078e02ff */
[----:B------:R-:W-:Y:S02]  /*07a0*/  @!P0 PRMT R12, R16, 0x9910, RZ ;  /* 0x00009910100c8816 */ /* 0x000fe400000000ff */
[----:B--2---:R-:W-:Y:S02]  /*07b0*/  @!P0 PRMT R7, R18, 0x9910, RZ ;  /* 0x0000991012078816 */ /* 0x004fe400000000ff */
[----:B------:R-:W-:-:S03]  /*07c0*/  PRMT R13, R27, 0x9910, RZ ;  /* 0x000099101b0d7816 */ /* 0x000fc600000000ff */
[----:B------:R-:W-:Y:S01]  /*07d0*/  @!P0 IMAD R12, R12, R7, RZ ;  /* 0x000000070c0c8224 */ /* 0x000fe200078e02ff */
[----:B------:R-:W-:Y:S02]  /*07e0*/  PRMT R15, R22, 0x9910, RZ ;  /* 0x00009910160f7816 */ /* 0x000fe400000000ff */
[----:B------:R-:W-:Y:S02]  /*07f0*/  PRMT R16, R0, 0x9910, RZ ;  /* 0x0000991000107816 */ /* 0x000fe400000000ff */
[----:B------:R-:W-:Y:S01]  /*0800*/  PRMT R0, RZ, 0x7610, R0 ;  /* 0x00007610ff007816 */ /* 0x000fe20000000000 */
[----:B------:R-:W-:Y:S02]  /*0810*/  IMAD R8, R13, R14, RZ ;  /* 0x0000000e0d087224 */ /* 0x000fe400078e02ff */
[----:B------:R-:W-:Y:S01]  /*0820*/  IMAD R7, R15, R16, RZ ;  /* 0x000000100f077224 */ /* 0x000fe200078e02ff */
[----:B------:R-:W-:Y:S01]  /*0830*/  @!P0 PRMT R0, R12, 0x7610, R0 ;  /* 0x000076100c008816 */ /* 0x000fe20000000000 */
[----:B------:R-:W-:Y:S06]  /*0840*/  @P1 BRA `(.L_x_11163) ;  /* 0x0000000000301947 */ /* 0x000fec0003800000 */
[----:B------:R-:W0:Y:S01]  /*0850*/  LDC.64 R12, c[0x0][0x388] ;  /* 0x0000e200ff0c7b82 */ /* 0x000e220000000a00 */
[----:B------:R-:W-:Y:S02]  /*0860*/  IMAD.IADD R15, R3, 0x1, R2 ;  /* 0x00000001030f7824 */ /* 0x000fe400078e0202 */
        /* <DEDUP_REMOVED lines=10> */
.L_x_11163:
[----:B------:R-:W-:-:S13]  /*0910*/  ISETP.GE.U32.AND P0, PT, R2, R5, PT ;  /* 0x000000050200720c */ /* 0x000fda0003f06070 */
[----:B------:R-:W-:Y:S05]  /*0920*/  @P0 BRA `(.L_x_11165) ;  /* 0x0000000000300947 */ /* 0x000fea0003800000 */
[----:B0-----:R-:W0:Y:S01]  /*0930*/  LDC.64 R10, c[0x0][0x388] ;  /* 0x0000e200ff0a7b82 */ /* 0x001e220000000a00 */
[----:B------:R-:W-:Y:S01]  /*0940*/  IMAD.IADD R13, R3, 0x1, R2 ;  /* 0x00000001030d7824 */ /* 0x000fe200078e0202 */
[----:B------:R-:W-:-:S03]  /*0950*/  IADD3 R2, PT, PT, R2, 0x80, RZ ;  /* 0x0000008002027810 */ /* 0x000fc60007ffe0ff */
[----:B0-----:R-:W-:-:S05]  /*0960*/  IMAD.WIDE.U32 R10, R13, 0x2, R10 ;  /* 0x000000020d0a7825 */ /* 0x001fca00078e000a */
[----:B------:R1:W-:Y:S02]  /*0970*/  STG.E.U16 desc[UR4][R10.64], R4 ;  /* 0x000000040a007986 */ /* 0x0003e4000c101504 */
.L_x_11164:
[----:B------:R-:W-:-:S13]  /*0980*/  ISETP.GE.U32.AND P0, PT, R2, R5, PT ;  /* 0x000000050200720c */ /* 0x000fda0003f06070 */
[----:B------:R-:W-:Y:S05]  /*0990*/  @P0 BRA `(.L_x_11166) ;  /* 0x0000000000300947 */ /* 0x000fea0003800000 */
[----:B01----:R-:W0:Y:S01]  /*09a0*/  LDC.64 R10, c[0x0][0x388] ;  /* 0x0000e200ff0a7b82 */ /* 0x003e220000000a00 */
[----:B------:R-:W-:Y:S02]  /*09b0*/  IMAD.IADD R13, R3, 0x1, R2 ;  /* 0x00000001030d7824 */ /* 0x000fe400078e0202 */
[----:B------:R-:W-:Y:S02]  /*09c0*/  VIADD R2, R2, 0x80 ;  /* 0x0000008002027836 */ /* 0x000fe40000000000 */
[----:B0-----:R-:W-:-:S05]  /*09d0*/  IMAD.WIDE.U32 R10, R13, 0x2, R10 ;  /* 0x000000020d0a7825 */ /* 0x001fca00078e000a */
[----:B------:R1:W-:Y:S02]  /*09e0*/  STG.E.U16 desc[UR4][R10.64], R6 ;  /* 0x000000060a007986 */ /* 0x0003e4000c101504 */
.L_x_11165:
[----:B------:R-:W-:-:S13]  /*09f0*/  ISETP.GE.U32.AND P0, PT, R2, R5, PT ;  /* 0x000000050200720c */ /* 0x000fda0003f06070 */
[----:B------:R-:W-:Y:S05]  /*0a00*/  @P0 BRA `(.L_x_11167) ;  /* 0x0000000000340947 */ /* 0x000fea0003800000 */
[----:B01----:R-:W0:Y:S01]  /*0a10*/  LDC.64 R10, c[0x0][0x388] ;  /* 0x0000e200ff0a7b82 */ /* 0x003e220000000a00 */
[----:B------:R-:W-:Y:S01]  /*0a20*/  IADD3 R13, PT, PT, R3, R2, RZ ;  /* 0x00000002030d7210 */ /* 0x000fe20007ffe0ff */
[----:B------:R-:W-:-:S04]  /*0a30*/  VIADD R2, R2, 0x80 ;  /* 0x0000008002027836 */ /* 0x000fc80000000000 */
[----:B0-----:R-:W-:-:S05]  /*0a40*/  IMAD.WIDE.U32 R10, R13, 0x2, R10 ;  /* 0x000000020d0a7825 */ /* 0x001fca00078e000a */
[----:B------:R2:W-:Y:S02]  /*0a50*/  STG.E.U16 desc[UR4][R10.64], R9 ;  /* 0x000000090a007986 */ /* 0x0005e4000c101504 */
.L_x_11166:
[----:B------:R-:W-:-:S13]  /*0a60*/  ISETP.GE.U32.AND P0, PT, R2, R5, PT ;  /* 0x000000050200720c */ /* 0x000fda0003f06070 */
[----:B------:R-:W-:Y:S05]  /*0a70*/  @P0 BREAK.RELIABLE B1 ;  /* 0x0000000000010942 */ /* 0x000fea0003800100 */
[----:B------:R-:W-:Y:S05]  /*0a80*/  @P0 BRA `(.L_x_11168) ;  /* 0x0000000000300947 */ /* 0x000fea0003800000 */
[----:B012---:R-:W0:Y:S01]  /*0a90*/  LDC.64 R10, c[0x0][0x388] ;  /* 0x0000e200ff0a7b82 */ /* 0x007e220000000a00 */
[----:B------:R-:W-:Y:S01]  /*0aa0*/  IMAD.IADD R9, R3, 0x1, R2 ;  /* 0x0000000103097824 */ /* 0x000fe200078e0202 */
[----:B------:R-:W-:-:S03]  /*0ab0*/  IADD3 R2, PT, PT, R2, 0x80, RZ ;  /* 0x0000008002027810 */ /* 0x000fc60007ffe0ff */
[----:B0-----:R-:W-:-:S05]  /*0ac0*/  IMAD.WIDE.U32 R10, R9, 0x2, R10 ;  /* 0x00000002090a7825 */ /* 0x001fca00078e000a */
[----:B------:R2:W-:Y:S02]  /*0ad0*/  STG.E.U16 desc[UR4][R10.64], R8 ;  /* 0x000000080a007986 */ /* 0x0005e4000c101504 */
.L_x_11167:
[----:B------:R-:W-:Y:S05]  /*0ae0*/  BSYNC.RELIABLE B1 ;  /* 0x0000000000017941 */ /* 0x000fea0003800100 */
.L_x_11162:
[----:B------:R-:W-:-:S13]  /*0af0*/  ISETP.GE.U32.AND P0, PT, R2, R5, PT ;  /* 0x000000050200720c */ /* 0x000fda0003f06070 */
[----:B--2---:R-:W2:Y:S01]  /*0b00*/  @!P0 LDC.64 R8, c[0x0][0x388] ;  /* 0x0000e200ff088b82 */ /* 0x004ea20000000a00 */
[----:B-1----:R-:W-:Y:S02]  /*0b10*/  @!P0 IMAD.IADD R11, R3, 0x1, R2 ;  /* 0x00000001030b8824 */ /* 0x002fe400078e0202 */
[----:B------:R-:W-:Y:S02]  /*0b20*/  @!P0 VIADD R2, R2, 0x80 ;  /* 0x0000008002028836 */ /* 0x000fe40000000000 */
[----:B--2---:R-:W-:-:S05]  /*0b30*/  @!P0 IMAD.WIDE.U32 R8, R11, 0x2, R8 ;  /* 0x000000020b088825 */ /* 0x004fca00078e0008 */
[----:B------:R3:W-:Y:S02]  /*0b40*/  @!P0 STG.E.U16 desc[UR4][R8.64], R7 ;  /* 0x0000000708008986 */ /* 0x0007e4000c101504 */
.L_x_11168:
[----:B------:R-:W-:Y:S05]  /*0b50*/  BSYNC.RECONVERGENT B0 ;  /* 0x0000000000007941 */ /* 0x000fea0003800200 */
.L_x_11161:
[----:B------:R-:W-:Y:S05]  /*0b60*/  WARPSYNC.ALL ;  /* 0x0000000000007948 */ /* 0x000fea0003800000 */
[----:B------:R-:W-:-:S13]  /*0b70*/  ISETP.GE.U32.AND P0, PT, R2, R5, PT ;  /* 0x000000050200720c */ /* 0x000fda0003f06070 */
[----:B------:R-:W-:Y:S05]  /*0b80*/  @P0 EXIT ;  /* 0x000000000000094d */ /* 0x000fea0003800000 */
[----:B-1----:R-:W1:Y:S01]  /*0b90*/  LDC.64 R4, c[0x0][0x388] ;  /* 0x0000e200ff047b82 */ /* 0x002e620000000a00 */
[----:B------:R-:W-:-:S05]  /*0ba0*/  IADD3 R3, PT, PT, R3, R2, RZ ;  /* 0x0000000203037210 */ /* 0x000fca0007ffe0ff */
[----:B-1----:R-:W-:-:S05]  /*0bb0*/  IMAD.WIDE.U32 R2, R3, 0x2, R4 ;  /* 0x0000000203027825 */ /* 0x002fca00078e0004 */
[----:B------:R-:W-:Y:S01]  /*0bc0*/  STG.E.U16 desc[UR4][R2.64], R0 ;  /* 0x0000000002007986 */ /* 0x000fe2000c101504 */
[----:B------:R-:W-:Y:S05]  /*0bd0*/  EXIT ;  /* 0x000000000000794d */ /* 0x000fea0003800000 */
.L_x_11160:
        /* <DEDUP_REMOVED lines=12> */
[----:B------:R-:W3:Y:S04]  /*0ca0*/  LDG.E R10, desc[UR4][R16.64+0x200] ;  /* 0x00020004100a7981 */ /* 0x000ee8000c1e1900 */
[----:B------:R-:W3:Y:S04]  /*0cb0*/  LDG.E R14, desc[UR4][R16.64+0x600] ;  /* 0x00060004100e7981 */ /* 0x000ee8000c1e1900 */
[----:B------:R1:W3:Y:S04]  /*0cc0*/  LDG.E R11, desc[UR4][R6.64+0x400] ;  /* 0x00040004060b7981 */ /* 0x0002e8000c1e1900 */
[----:B------:R1:W3:Y:S01]  /*0cd0*/  LDG.E R13, desc[UR4][R16.64+0x400] ;  /* 0x00040004100d7981 */ /* 0x0002e2000c1e1900 */
[----:B--2---:R-:W-:-:S02]  /*0ce0*/  PRMT R15, R2, 0x9910, RZ ;  /* 0x00009910020f7816 */ /* 0x004fc400000000ff */
[----:B------:R-:W-:-:S03]  /*0cf0*/  PRMT R19, R2, 0xbb32, RZ ;  /* 0x0000bb3202137816 */ /* 0x000fc600000000ff */
[----:B------:R-:W-:Y:S01]  /*0d00*/  IMAD.MOV.U32 R2, RZ, RZ, R15 ;  /* 0x000000ffff027224 */ /* 0x000fe200078e000f */
[----:B----4-:R-:W-:Y:S02]  /*0d10*/  PRMT R21, R9, 0x9910, RZ ;  /* 0x0000991009157816 */ /* 0x010fe400000000ff */
[C---:B-----5:R-:W-:Y:S02]  /*0d20*/  PRMT R18, R8.reuse, 0x9910, RZ ;  /* 0x0000991008127816 */ /* 0x060fe400000000ff */
[----:B------:R-:W-:Y:S02]  /*0d30*/  PRMT R20, R8, 0xbb32, RZ ;  /* 0x0000bb3208147816 */ /* 0x000fe400000000ff */
[----:B---3--:R-:W-:Y:S02]  /*0d40*/  PRMT R22, R10, 0x9910, RZ ;  /* 0x000099100a167816 */ /* 0x008fe400000000ff */
[----:B-1----:R-:W-:Y:S01]  /*0d50*/  MOV R7, R18 ;  /* 0x0000001200077202 */ /* 0x002fe20000000f00 */
[----:B------:R-:W-:Y:S01]  /*0d60*/  IMAD.MOV.U32 R8, RZ, RZ, R19 ;  /* 0x000000ffff087224 */ /* 0x000fe200078e0013 */
[----:B------:R-:W-:Y:S01]  /*0d70*/  MOV R17, R22 ;  /* 0x0000001600117202 */ /* 0x000fe20000000f00 */
[----:B------:R-:W-:-:S02]  /*0d80*/  IMAD.MOV.U32 R15, RZ, RZ, R20 ;  /* 0x000000ffff0f7224 */ /* 0x000fc400078e0014 */
[----:B------:R-:W-:Y:S02]  /*0d90*/  IMAD.MOV.U32 R16, RZ, RZ, R21 ;  /* 0x000000ffff107224 */ /* 0x000fe400078e0015 */
[----:B------:R-:W-:Y:S02]  /*0da0*/  IMAD R6, R2, R7, RZ ;  /* 0x0000000702067224 */ /* 0x000fe400078e02ff */
[----:B------:R-:W-:Y:S01]  /*0db0*/  IMAD R7, R8, R15, RZ ;  /* 0x0000000f08077224 */ /* 0x000fe200078e02ff */
[----:B------:R-:W-:Y:S01]  /*0dc0*/  PRMT R15, R12, 0x9910, RZ ;  /* 0x000099100c0f7816 */ /* 0x000fe200000000ff */
[----:B------:R-:W-:Y:S01]  /*0dd0*/  IMAD R8, R16, R17, RZ ;  /* 0x0000001110087224 */ /* 0x000fe200078e02ff */
[----:B------:R-:W-:Y:S01]  /*0de0*/  PRMT R17, R12, 0xbb32, RZ ;  /* 0x0000bb320c117816 */ /* 0x000fe200000000ff */
[----:B0-----:R-:W-:Y:S01]  /*0df0*/  IMAD.WIDE.U32 R2, R3, 0x2, R4 ;  /* 0x0000000203027825 */ /* 0x001fe200078e0004 */
[C---:B------:R-:W-:Y:S02]  /*0e00*/  PRMT R16, R14.reuse, 0x9910, RZ ;  /* 0x000099100e107816 */ /* 0x040fe400000000ff */
[----:B------:R-:W-:-:S02]  /*0e10*/  PRMT R18, R14, 0xbb32, RZ ;  /* 0x0000bb320e127816 */ /* 0x000fc400000000ff */
[----:B------:R-:W-:Y:S02]  /*0e20*/  PRMT R5, R9, 0xbb32, RZ ;  /* 0x0000bb3209057816 */ /* 0x000fe400000000ff */
[----:B------:R-:W-:Y:S02]  /*0e30*/  PRMT R4, R10, 0xbb32, RZ ;  /* 0x0000bb320a047816 */ /* 0x000fe400000000ff */
[----:B------:R-:W-:Y:S02]  /*0e40*/  PRMT R9, R11, 0x9910, RZ ;  /* 0x000099100b097816 */ /* 0x000fe400000000ff */
[----:B------:R-:W-:Y:S02]  /*0e50*/  PRMT R10, R13, 0x9910, RZ ;  /* 0x000099100d0a7816 */ /* 0x000fe400000000ff */
[----:B------:R-:W-:Y:S02]  /*0e60*/  PRMT R11, R11, 0xbb32, RZ ;  /* 0x0000bb320b0b7816 */ /* 0x000fe400000000ff */
[----:B------:R-:W-:Y:S01]  /*0e70*/  PRMT R12, R13, 0xbb32, RZ ;  /* 0x0000bb320d0c7816 */ /* 0x000fe200000000ff */
[----:B------:R-:W-:Y:S01]  /*0e80*/  IMAD.MOV.U32 R13, RZ, RZ, R15 ;  /* 0x000000ffff0d7224 */ /* 0x000fe200078e000f */
[----:B------:R-:W-:Y:S01]  /*0e90*/  MOV R14, R16 ;  /* 0x00000010000e7202 */ /* 0x000fe20000000f00 */
[----:B------:R-:W-:-:S02]  /*0ea0*/  IMAD.MOV.U32 R15, RZ, RZ, R17 ;  /* 0x000000ffff0f7224 */ /* 0x000fc400078e0011 */
[----:B------:R-:W-:Y:S02]  /*0eb0*/  IMAD.MOV.U32 R16, RZ, RZ, R18 ;  /* 0x000000ffff107224 */ /* 0x000fe400078e0012 */
[----:B------:R-:W-:Y:S02]  /*0ec0*/  IMAD R5, R5, R4, RZ ;  /* 0x0000000405057224 */ /* 0x000fe400078e02ff */
[----:B------:R-:W-:Y:S02]  /*0ed0*/  IMAD R4, R9, R10, RZ ;  /* 0x0000000a09047224 */ /* 0x000fe400078e02ff */
[----:B------:R-:W-:Y:S02]  /*0ee0*/  IMAD R9, R11, R12, RZ ;  /* 0x0000000c0b097224 */ /* 0x000fe400078e02ff */
[----:B------:R-:W-:Y:S02]  /*0ef0*/  IMAD R10, R13, R14, RZ ;  /* 0x0000000e0d0a7224 */ /* 0x000fe400078e02ff */
[----:B------:R-:W-:Y:S01]  /*0f00*/  IMAD R11, R15, R16, RZ ;  /* 0x000000100f0b7224 */ /* 0x000fe200078e02ff */
[----:B------:R-:W-:Y:S01]  /*0f10*/  PRMT R7, R6, 0x5410, R7 ;  /* 0x0000541006077816 */ /* 0x000fe20000000007 */
[----:B------:R-:W-:Y:S01]  /*0f20*/  IMAD.WIDE.U32 R2, R0, 0x4, R2 ;  /* 0x0000000400027825 */ /* 0x000fe200078e0002 */
[----:B------:R-:W-:-:S02]  /*0f30*/  PRMT R5, R8, 0x5410, R5 ;  /* 0x0000541008057816 */ /* 0x000fc40000000005 */
[----:B------:R-:W-:Y:S02]  /*0f40*/  PRMT R9, R4, 0x5410, R9 ;  /* 0x0000541004097816 */ /* 0x000fe40000000009 */
[----:B------:R-:W-:Y:S01]  /*0f50*/  PRMT R11, R10, 0x5410, R11 ;  /* 0x000054100a0b7816 */ /* 0x000fe2000000000b */
[----:B------:R-:W-:Y:S04]  /*0f60*/  STG.E desc[UR4][R2.64], R7 ;  /* 0x0000000702007986 */ /* 0x000fe8000c101904 */
[----:B------:R-:W-:Y:S04]  /*0f70*/  STG.E desc[UR4][R2.64+0x200], R5 ;  /* 0x0002000502007986 */ /* 0x000fe8000c101904 */
[----:B------:R-:W-:Y:S04]  /*0f80*/  STG.E desc[UR4][R2.64+0x400], R9 ;  /* 0x0004000902007986 */ /* 0x000fe8000c101904 */
[----:B------:R-:W-:Y:S01]  /*0f90*/  STG.E desc[UR4][R2.64+0x600], R11 ;  /* 0x0006000b02007986 */ /* 0x000fe2000c101904 */
[----:B------:R-:W-:Y:S05]  /*0fa0*/  EXIT ;  /* 0x000000000000794d */ /* 0x000fea0003800000 */
.L_x_11169:
        /* <DEDUP_REMOVED lines=13> */
.L_x_17248:


//--------------------- .text._ZN2at6native29vectorized_elementwise_kernelILi4ENS0_13BinaryFunctorIsssNS0_15binary_internal10MulFunctorIsEEEESt5arrayIPcLm3EEEEviT0_T1_ --------------------------
	.section	.text._ZN2at6native29vectorized_elementwise_kernelILi4ENS0_13BinaryFunctorIsssNS0_15binary_internal10MulFunctorIsEEEESt5arrayIPcLm3EEEEviT0_T1_,"ax",@progbits
	.align	128
        .global         _ZN2at6native29vectorized_elementwise_kernelILi4ENS0_13BinaryFunctorIsssNS0_15binary_internal10MulFunctorIsEEEESt5arrayIPcLm3EEEEviT0_T1_
        .type           _ZN2at6native29vectorized_elementwise_kernelILi4ENS0_13BinaryFunctorIsssNS0_15binary_internal10MulFunctorIsEEEESt5arrayIPcLm3EEEEviT0_T1_,@function
        .size           _ZN2at6native29vectorized_elementwise_kernelILi4ENS0_13BinaryFunctorIsssNS0_15binary_internal10MulFunctorIsEEEESt5arrayIPcLm3EEEEviT0_T1_,(.L_x_17249 - _ZN2at6native29vectorized_elementwise_kernelILi4ENS0_13BinaryFunctorIsssNS0_15binary_internal10MulFunctorIsEEEESt5arrayIPcLm3EEEEviT0_T1_)
        .other          _ZN2at6native29vectorized_elementwise_kernelILi4ENS0_13BinaryFunctorIsssNS0_15binary_internal10MulFunctorIsEEEESt5arrayIPcLm3EEEEviT0_T1_,@"STO_CUDA_ENTRY STV_DEFAULT"
_ZN2at6native29vectorized_elementwise_kernelILi4ENS0_13BinaryFunctorIsssNS0_15binary_internal10MulFunctorIsEEEESt5arrayIPcLm3EEEEviT0_T1_:
.text._ZN2at6native29vectorized_elementwise_kernelILi4ENS0_13BinaryFunctorIsssNS0_15binary_internal10MulFunctorIsEEEESt5arrayIPcLm3EEEEviT0_T1_:
        /* <DEDUP_REMOVED lines=134> */
[----:B------:R-:W-:Y:S01]  /*0860*/  IMAD.IADD R15, R3, 0x1, R2 ;  /* 0x00000001030f7824 */ /* 0x000fe200078e0202 */
[----:B------:R-:W-:-:S04]  /*0870*/  IADD3 R2, PT, PT, R2, 0x80, RZ ;  /* 0x0000008002027810 */ /* 0x000fc80007ffe0ff */
[----:B------:R-:W-:Y:S01]  /*0880*/  ISETP.GE.U32.AND P0, PT, R2, R5, PT ;  /* 0x000000050200720c */ /* 0x000fe20003f06070 */
[----:B0-----:R-:W-:-:S05]  /*0890*/  IMAD.WIDE.U32 R12, R15, 0x2, R12 ;  /* 0x000000020f0c7825 */ /* 0x001fca00078e000c */
[----:B------:R0:W-:Y:S07]  /*08a0*/  STG.E.U16 desc[UR4][R12.64], R11 ;  /* 0x0000000b0c007986 */ /* 0x0001ee000c101504 */
[----:B------:R-:W-:Y:S05]  /*08b0*/  @P0 BRA `(.L_x_11174) ;  /* 0x0000000000300947 */ /* 0x000fea0003800000 */
[----:B0-----:R-:W0:Y:S01]  /*08c0*/  LDC.64 R12, c[0x0][0x388] ;  /* 0x0000e200ff0c7b82 */ /* 0x001e220000000a00 */
[----:B------:R-:W-:Y:S02]  /*08d0*/  IMAD.IADD R11, R3, 0x1, R2 ;  /* 0x00000001030b7824 */ /* 0x000fe400078e0202 */
[----:B------:R-:W-:Y:S02]  /*08e0*/  VIADD R2, R2, 0x80 ;  /* 0x0000008002027836 */ /* 0x000fe40000000000 */
[----:B0-----:R-:W-:-:S05]  /*08f0*/  IMAD.WIDE.U32 R12, R11, 0x2, R12 ;  /* 0x000000020b0c7825 */ /* 0x001fca00078e000c */
[----:B------:R0:W-:Y:S02]  /*0900*/  STG.E.U16 desc[UR4][R12.64], R10 ;  /* 0x0000000a0c007986 */ /* 0x0001e4000c101504 */
.L_x_11173:
[----:B------:R-:W-:-:S13]  /*0910*/  ISETP.GE.U32.AND P0, PT, R2, R5, PT ;  /* 0x000000050200720c */ /* 0x000fda0003f06070 */
[----:B------:R-:W-:Y:S05]  /*0920*/  @P0 BRA `(.L_x_11175) ;  /* 0x0000000000300947 */ /* 0x000fea0003800000 */
[----:B0-----:R-:W0:Y:S01]  /*0930*/  LDC.64 R10, c[0x0][0x388] ;  /* 0x0000e200ff0a7b82 */ /* 0x001e220000000a00 */
[----:B------:R-:W-:Y:S01]  /*0940*/  IADD3 R13, PT, PT, R3, R2, RZ ;  /* 0x00000002030d7210 */ /* 0x000fe20007ffe0ff */
[----:B------:R-:W-:-:S04]  /*0950*/  VIADD R2, R2, 0x80 ;  /* 0x0000008002027836 */ /* 0x000fc80000000000 */
[----:B0-----:R-:W-:-:S05]  /*0960*/  IMAD.WIDE.U32 R10, R13, 0x2, R10 ;  /* 0x000000020d0a7825 */ /* 0x001fca00078e000a */
[----:B------:R1:W-:Y:S02]  /*0970*/  STG.E.U16 desc[UR4][R10.64], R4 ;  /* 0x000000040a007986 */ /* 0x0003e4000c101504 */
.L_x_11174:
[----:B------:R-:W-:-:S13]  /*0980*/  ISETP.GE.U32.AND P0, PT, R2, R5, PT ;  /* 0x000000050200720c */ /* 0x000fda0003f06070 */
[----:B------:R-:W-:Y:S05]  /*0990*/  @P0 BRA `(.L_x_11176) ;  /* 0x0000000000300947 */ /* 0x000fea0003800000 */
[----:B01----:R-:W0:Y:S01]  /*09a0*/  LDC.64 R10, c[0x0][0x388] ;  /* 0x0000e200ff0a7b82 */ /* 0x003e220000000a00 */
[----:B------:R-:W-:Y:S01]  /*09b0*/  IMAD.IADD R13, R3, 0x1, R2 ;  /* 0x00000001030d7824 */ /* 0x000fe200078e0202 */
[----:B------:R-:W-:-:S03]  /*09c0*/  IADD3 R2, PT, PT, R2, 0x80, RZ ;  /* 0x0000008002027810 */ /* 0x000fc60007ffe0ff */
[----:B0-----:R-:W-:-:S05]  /*09d0*/  IMAD.WIDE.U32 R10, R13, 0x2, R10 ;  /* 0x000000020d0a7825 */ /* 0x001fca00078e000a */
[----:B------:R1:W-:Y:S02]  /*09e0*/  STG.E.U16 desc[UR4][R10.64], R6 ;  /* 0x000000060a007986 */ /* 0x0003e4000c101504 */
.L_x_11175:
[----:B------:R-:W-:-:S13]  /*09f0*/  ISETP.GE.U32.AND P0, PT, R2, R5, PT ;  /* 0x000000050200720c */ /* 0x000fda0003f06070 */
[----:B------:R-:W-:Y:S05]  /*0a00*/  @P0 BRA `(.L_x_11177) ;  /* 0x0000000000340947 */ /* 0x000fea0003800000 */
[----:B01----:R-:W0:Y:S01]  /*0a10*/  LDC.64 R10, c[0x0][0x388] ;  /* 0x0000e200ff0a7b82 */ /* 0x003e220000000a00 */
[----:B------:R-:W-:Y:S02]  /*0a20*/  IMAD.IADD R13, R3, 0x1, R2 ;  /* 0x00000001030d7824 */ /* 0x000fe400078e0202 */
[----:B------:R-:W-:Y:S02]  /*0a30*/  VIADD R2, R2, 0x80 ;  /* 0x0000008002027836 */ /* 0x000fe40000000000 */
[----:B0-----:R-:W-:-:S05]  /*0a40*/  IMAD.WIDE.U32 R10, R13, 0x2, R10 ;  /* 0x000000020d0a7825 */ /* 0x001fca00078e000a */
[----:B------:R2:W-:Y:S02]  /*0a50*/  STG.E.U16 desc[UR4][R10.64], R9 ;  /* 0x000000090a007986 */ /* 0x0005e4000c101504 */
.L_x_11176:
[----:B------:R-:W-:-:S13]  /*0a60*/  ISETP.GE.U32.AND P0, PT, R2, R5, PT ;  /* 0x000000050200720c */ /* 0x000fda0003f06070 */
[----:B------:R-:W-:Y:S05]  /*0a70*/  @P0 BREAK.RELIABLE B1 ;  /* 0x0000000000010942 */ /* 0x000fea0003800100 */
[----:B------:R-:W-:Y:S05]  /*0a80*/  @P0 BRA `(.L_x_11178) ;  /* 0x0000000000300947 */ /* 0x000fea0003800000 */
[----:B012---:R-:W0:Y:S01]  /*0a90*/  LDC.64 R10, c[0x0][0x388] ;  /* 0x0000e200ff0a7b82 */ /* 0x007e220000000a00 */
[----:B------:R-:W-:Y:S01]  /*0aa0*/  IADD3 R9, PT, PT, R3, R2, RZ ;  /* 0x0000000203097210 */ /* 0x000fe20007ffe0ff */
[----:B------:R-:W-:-:S04]  /*0ab0*/  VIADD R2, R2, 0x80 ;  /* 0x0000008002027836 */ /* 0x000fc80000000000 */
[----:B0-----:R-:W-:-:S05]  /*0ac0*/  IMAD.WIDE.U32 R10, R9, 0x2, R10 ;  /* 0x00000002090a7825 */ /* 0x001fca00078e000a */
[----:B------:R2:W-:Y:S02]  /*0ad0*/  STG.E.U16 desc[UR4][R10.64], R8 ;  /* 0x000000080a007986 */ /* 0x0005e4000c101504 */
.L_x_11177:
[----:B------:R-:W-:Y:S05]  /*0ae0*/  BSYNC.RELIABLE B1 ;  /* 0x0000000000017941 */ /* 0x000fea0003800100 */
.L_x_11172:
[----:B------:R-:W-:-:S13]  /*0af0*/  ISETP.GE.U32.AND P0, PT, R2, R5, PT ;  /* 0x000000050200720c */ /* 0x000fda0003f06070 */
[----:B--2---:R-:W2:Y:S01]  /*0b00*/  @!P0 LDC.64 R8, c[0x0][0x388] ;  /* 0x0000e200ff088b82 */ /* 0x004ea20000000a00 */
[----:B-1----:R-:W-:Y:S01]  /*0b10*/  @!P0 IMAD.IADD R11, R3, 0x1, R2 ;  /* 0x00000001030b8824 */ /* 0x002fe200078e0202 */
[----:B------:R-:W-:-:S03]  /*0b20*/  @!P0 IADD3 R2, PT, PT, R2, 0x80, RZ ;  /* 0x0000008002028810 */ /* 0x000fc60007ffe0ff */
[----:B--2---:R-:W-:-:S05]  /*0b30*/  @!P0 IMAD.WIDE.U32 R8, R11, 0x2, R8 ;  /* 0x000000020b088825 */ /* 0x004fca00078e0008 */
[----:B------:R3:W-:Y:S02]  /*0b40*/  @!P0 STG.E.U16 desc[UR4][R8.64], R7 ;  /* 0x0000000708008986 */ /* 0x0007e4000c101504 */
.L_x_11178:
[----:B------:R-:W-:Y:S05]  /*0b50*/  BSYNC.RECONVERGENT B0 ;  /* 0x0000000000007941 */ /* 0x000fea0003800200 */
.L_x_11171:
[----:B------:R-:W-:Y:S05]  /*0b60*/  WARPSYNC.ALL ;  /* 0x0000000000007948 */ /* 0x000fea0003800000 */
[----:B------:R-:W-:-:S13]  /*0b70*/  ISETP.GE.U32.AND P0, PT, R2, R5, PT ;  /* 0x000000050200720c */ /* 0x000fda0003f06070 */
[----:B------:R-:W-:Y:S05]  /*0b80*/  @P0 EXIT ;  /* 0x000000000000094d */ /* 0x000fea0003800000 */
[----:B-1----:R-:W1:Y:S01]  /*0b90*/  LDC.64 R4, c[0x0][0x388] ;  /* 0x0000e200ff047b82 */ /* 0x002e620000000a00 */
[----:B------:R-:W-:-:S04]  /*0ba0*/  IMAD.IADD R3, R3, 0x1, R2 ;  /* 0x0000000103037824 */ /* 0x000fc800078e0202 */
[----:B-1----:R-:W-:-:S05]  /*0bb0*/  IMAD.WIDE.U32 R2, R3, 0x2, R4 ;  /* 0x0000000203027825 */ /* 0x002fca00078e0004 */
[----:B------:R-:W-:Y:S01]  /*0bc0*/  STG.E.U16 desc[UR4][R2.64], R0 ;  /* 0x0000000002007986 */ /* 0x000fe2000c101504 */
[----:B------:R-:W-:Y:S05]  /*0bd0*/  EXIT ;  /* 0x000000000000794d */ /* 0x000fea0003800000 */
.L_x_11170:
        /* <DEDUP_REMOVED lines=11> */
[----:B------:R0:W4:Y:S01]  /*0c90*/  LDG.E.64 R8, desc[UR4][R14.64+0x400] ;  /* 0x000400040e087981 */ /* 0x000122000c1e1b00 */
[----:B---3--:R-:W-:-:S04]  /*0ca0*/  IMAD.WIDE.U32 R12, R3, 0x2, R12 ;  /* 0x00000002030c7825 */ /* 0x008fc800078e000c */
[----:B------:R-:W-:Y:S01]  /*0cb0*/  IMAD.WIDE.U32 R12, R0, 0x8, R12 ;  /* 0x00000008000c7825 */ /* 0x000fe200078e000c */
[C---:B--2---:R-:W-:Y:S02]  /*0cc0*/  PRMT R18, R6.reuse, 0x9910, RZ ;  /* 0x0000991006127816 */ /* 0x044fe400000000ff */
[----:B------:R-:W-:Y:S02]  /*0cd0*/  PRMT R19, R6, 0xbb32, RZ ;  /* 0x0000bb3206137816 */ /* 0x000fe400000000ff */
[----:B------:R-:W-:Y:S02]  /*0ce0*/  PRMT R21, R7, 0x9910, RZ ;  /* 0x0000991007157816 */ /* 0x000fe400000000ff */
[----:B0-----:R-:W-:Y:S02]  /*0cf0*/  MOV R15, R18 ;  /* 0x00000012000f7202 */ /* 0x001fe40000000f00 */
[----:B-----5:R-:W-:Y:S02]  /*0d00*/  PRMT R20, R5, 0x9910, RZ ;  /* 0x0000991005147816 */ /* 0x020fe400000000ff */
[C---:B------:R-:W-:Y:S01]  /*0d10*/  PRMT R2, R4.reuse, 0x9910, RZ ;  /* 0x0000991004027816 */ /* 0x040fe200000000ff */
[----:B------:R-:W-:Y:S01]  /*0d20*/  IMAD.MOV.U32 R17, RZ, RZ, R19 ;  /* 0x000000ffff117224 */ /* 0x000fe200078e0013 */
[----:B------:R-:W-:Y:S01]  /*0d30*/  PRMT R4, R4, 0xbb32, RZ ;  /* 0x0000bb3204047816 */ /* 0x000fe200000000ff */
[----:B------:R-:W-:-:S02]  /*0d40*/  IMAD.MOV.U32 R6, RZ, RZ, R20 ;  /* 0x000000ffff067224 */ /* 0x000fc400078e0014 */
[----:B------:R-:W-:Y:S02]  /*0d50*/  IMAD.MOV.U32 R19, RZ, RZ, R21 ;  /* 0x000000ffff137224 */ /* 0x000fe400078e0015 */
[----:B------:R-:W-:Y:S01]  /*0d60*/  IMAD R2, R2, R15, RZ ;  /* 0x0000000f02027224 */ /* 0x000fe200078e02ff */
[----:B----4-:R-:W-:Y:S01]  /*0d70*/  PRMT R14, R8, 0xbb32, RZ ;  /* 0x0000bb32080e7816 */ /* 0x010fe200000000ff */
[----:B------:R-:W-:Y:S01]  /*0d80*/  IMAD R15, R4, R17, RZ ;  /* 0x00000011040f7224 */ /* 0x000fe200078e02ff */
[----:B------:R-:W-:Y:S01]  /*0d90*/  PRMT R16, R9, 0x9910, RZ ;  /* 0x0000991009107816 */ /* 0x000fe200000000ff */
[----:B------:R-:W-:Y:S01]  /*0da0*/  IMAD R4, R6, R19, RZ ;  /* 0x0000001306047224 */ /* 0x000fe200078e02ff */
[----:B------:R-:W-:Y:S02]  /*0db0*/  PRMT R3, R5, 0xbb32, RZ ;  /* 0x0000bb3205037816 */ /* 0x000fe400000000ff */
[----:B------:R-:W-:Y:S02]  /*0dc0*/  PRMT R18, R9, 0xbb32, RZ ;  /* 0x0000bb3209127816 */ /* 0x000fe400000000ff */
[----:B------:R-:W-:-:S02]  /*0dd0*/  PRMT R17, R11, 0x9910, RZ ;  /* 0x000099100b117816 */ /* 0x000fc400000000ff */
[----:B------:R-:W-:Y:S02]  /*0de0*/  PRMT R19, R11, 0xbb32, RZ ;  /* 0x0000bb320b137816 */ /* 0x000fe400000000ff */
[----:B------:R-:W-:Y:S02]  /*0df0*/  PRMT R5, R8, 0x9910, RZ ;  /* 0x0000991008057816 */ /* 0x000fe400000000ff */
[----:B------:R-:W-:Y:S02]  /*0e00*/  PRMT R6, R7, 0xbb32, RZ ;  /* 0x0000bb3207067816 */ /* 0x000fe400000000ff */
[C---:B------:R-:W-:Y:S01]  /*0e10*/  PRMT R8, R10.reuse, 0x9910, RZ ;  /* 0x000099100a087816 */ /* 0x040fe200000000ff */
[----:B------:R-:W-:Y:S01]  /*0e20*/  IMAD.MOV.U32 R9, RZ, RZ, R16 ;  /* 0x000000ffff097224 */ /* 0x000fe200078e0010 */
[----:B------:R-:W-:Y:S02]  /*0e30*/  PRMT R10, R10, 0xbb32, RZ ;  /* 0x0000bb320a0a7816 */ /* 0x000fe400000000ff */
[----:B------:R-:W-:Y:S01]  /*0e40*/  MOV R7, R14 ;  /* 0x0000000e00077202 */ /* 0x000fe20000000f00 */
[----:B------:R-:W-:Y:S01]  /*0e50*/  IMAD.MOV.U32 R11, RZ, RZ, R18 ;  /* 0x000000ffff0b7224 */ /* 0x000fe200078e0012 */
[----:B------:R-:W-:Y:S01]  /*0e60*/  MOV R14, R17 ;  /* 0x00000011000e7202 */ /* 0x000fe20000000f00 */
[----:B------:R-:W-:-:S02]  /*0e70*/  IMAD.MOV.U32 R16, RZ, RZ, R19 ;  /* 0x000000ffff107224 */ /* 0x000fc400078e0013 */
[----:B------:R-:W-:Y:S02]  /*0e80*/  IMAD R3, R3, R6, RZ ;  /* 0x0000000603037224 */ /* 0x000fe400078e02ff */
[----:B------:R-:W-:Y:S02]  /*0e90*/  IMAD R5, R5, R8, RZ ;  /* 0x0000000805057224 */ /* 0x000fe400078e02ff */
[----:B------:R-:W-:Y:S02]  /*0ea0*/  IMAD R6, R7, R10, RZ ;  /* 0x0000000a07067224 */ /* 0x000fe400078e02ff */
[----:B------:R-:W-:Y:S02]  /*0eb0*/  IMAD R7, R9, R14, RZ ;  /* 0x0000000e09077224 */ /* 0x000fe400078e02ff */
[----:B------:R-:W-:Y:S01]  /*0ec0*/  IMAD R8, R11, R16, RZ ;  /* 0x000000100b087224 */ /* 0x000fe200078e02ff */
[----:B------:R-:W-:Y:S02]  /*0ed0*/  PRMT R2, R2, 0x5410, R15 ;  /* 0x0000541002027816 */ /* 0x000fe4000000000f */
[----:B------:R-:W-:-:S02]  /*0ee0*/  PRMT R3, R4, 0x5410, R3 ;  /* 0x0000541004037816 */ /* 0x000fc40000000003 */
[----:B------:R-:W-:Y:S02]  /*0ef0*/  PRMT R6, R5, 0x5410, R6 ;  /* 0x0000541005067816 */ /* 0x000fe40000000006 */
[----:B------:R-:W-:Y:S01]  /*0f00*/  PRMT R7, R7, 0x5410, R8 ;  /* 0x0000541007077816 */ /* 0x000fe20000000008 */
[----:B------:R-:W-:Y:S04]  /*0f10*/  STG.E.64 desc[UR4][R12.64], R2 ;  /* 0x000000020c007986 */ /* 0x000fe8000c101b04 */
[----:B------:R-:W-:Y:S01]  /*0f20*/  STG.E.64 desc[UR4][R12.64+0x400], R6 ;  /* 0x000400060c007986 */ /* 0x000fe2000c101b04 */
[----:B------:R-:W-:Y:S05]  /*0f30*/  EXIT ;  /* 0x000000000000794d */ /* 0x000fea0003800000 */
.L_x_11179:
        /* <DEDUP_REMOVED lines=12> */
.L_x_17249:


//--------------------- .text._ZN2at6native29vectorized_elementwise_kernelILi8ENS0_13BinaryFunctorIsssNS0_15binary_internal10MulFunctorIsEEEESt5arrayIPcLm3EEEEviT0_T1_ --------------------------
	.section	.text._ZN2at6native29vectorized_elementwise_kernelILi8ENS0_13BinaryFunctorIsssNS0_15binary_internal10MulFunctorIsEEEESt5arrayIPcLm3EEEEviT0_T1_,"ax",@progbits
	.align	128
        .global         _ZN2at6native29vectorized_elementwise_kernelILi8ENS0_13BinaryFunctorIsssNS0_15binary_internal10MulFunctorIsEEEESt5arrayIPcLm3EEEEviT0_T1_
        .type           _ZN2at6native29vectorized_elementwise_kernelILi8ENS0_13BinaryFunctorIsssNS0_15binary_internal10MulFunctorIsEEEESt5arrayIPcLm3EEEEviT0_T1_,@function
        .size           _ZN2at6native29vectorized_elementwise_kernelILi8ENS0_13BinaryFunctorIsssNS0_15binary_internal10MulFunctorIsEEEESt5arrayIPcLm3EEEEviT0_T1_,(.L_x_17250 - _ZN2at6native29vectorized_elementwise_kernelILi8ENS0_13BinaryFunctorIsssNS0_15binary_internal10MulFunctorIsEEEESt5arrayIPcLm3EEEEviT0_T1_)
        .other          _ZN2at6native29vectorized_elementwise_kernelILi8ENS0_13BinaryFunctorIsssNS0_15binary_internal10MulFunctorIsEEEESt5arrayIPcLm3EEEEviT0_T1_,@"STO_CUDA_ENTRY STV_DEFAULT"
_ZN2at6native29vectorized_elementwise_kernelILi8ENS0_13BinaryFunctorIsssNS0_15binary_internal10MulFunctorIsEEEESt5arrayIPcLm3EEEEviT0_T1_:
.text._ZN2at6native29vectorized_elementwise_kernelILi8ENS0_13BinaryFunctorIsssNS0_15binary_internal10MulFunctorIsEEEESt5arrayIPcLm3EEEEviT0_T1_:
        /* <DEDUP_REMOVED lines=145> */
.L_x_11183:
[----:B------:R-:W-:-:S13]  /*0910*/  ISETP.GE.U32.AND P0, PT, R2, R5, PT ;  /* 0x000000050200720c */ /* 0x000fda0003f06070 */
[----:B------:R-:W-:Y:S05]  /*0920*/  @P0 BRA `(.L_x_11185) ;  /* 0x0000000000300947 */ /* 0x000fea0003800000 */
[----:B0-----:R-:W0:Y:S01]  /*0930*/  LDC.64 R10, c[0x0][0x388] ;  /* 0x0000e200ff0a7b82 */ /* 0x001e220000000a00 */
[----:B------:R-:W-:Y:S01]  /*0940*/  IMAD.IADD R13, R3, 0x1, R2 ;  /* 0x00000001030d7824 */ /* 0x000fe200078e0202 */
[----:B------:R-:W-:-:S03]  /*0950*/  IADD3 R2, PT, PT, R2, 0x80, RZ ;  /* 0x0000008002027810 */ /* 0x000fc60007ffe0ff */
[----:B0-----:R-:W-:-:S05]  /*0960*/  IMAD.WIDE.U32 R10, R13, 0x2, R10 ;  /* 0x000000020d0a7825 */ /* 0x001fca00078e000a */
[----:B------:R1:W-:Y:S02]  /*0970*/  STG.E.U16 desc[UR4][R10.64], R4 ;  /* 0x000000040a007986 */ /* 0x0003e4000c101504 */
.L_x_11184:
[----:B------:R-:W-:-:S13]  /*0980*/  ISETP.GE.U32.AND P0, PT, R2, R5, PT ;  /* 0x000000050200720c */ /* 0x000fda0003f06070 */
[----:B------:R-:W-:Y:S05]  /*0990*/  @P0 BRA `(.L_x_11186) ;  /* 0x0000000000300947 */ /* 0x000fea0003800000 */
[----:B01----:R-:W0:Y:S01]  /*09a0*/  LDC.64 R10, c[0x0][0x388] ;  /* 0x0000e200ff0a7b82 */ /* 0x003e220000000a00 */
[----:B------:R-:W-:Y:S02]  /*09b0*/  IMAD.IADD R13, R3, 0x1, R2 ;  /* 0x00000001030d7824 */ /* 0x000fe400078e0202 */
[----:B------:R-:W-:Y:S02]  /*09c0*/  VIADD R2, R2, 0x80 ;  /* 0x0000008002027836 */ /* 0x000fe40000000000 */
[----:B0-----:R-:W-:-:S05]  /*09d0*/  IMAD.WIDE.U32 R10, R13, 0x2, R10 ;  /* 0x000000020d0a7825 */ /* 0x001fca00078e000a */
[----:B------:R1:W-:Y:S02]  /*09e0*/  STG.E.U16 desc[UR4][R10.64], R6 ;  /* 0x000000060a007986 */ /* 0x0003e4000c101504 */
.L_x_11185:
[----:B------:R-:W-:-:S13]  /*09f0*/  ISETP.GE.U32.AND P0, PT, R2, R5, PT ;  /* 0x000000050200720c */ /* 0x000fda0003f06070 */
[----:B------:R-:W-:Y:S05]  /*0a00*/  @P0 BRA `(.L_x_11187) ;  /* 0x0000000000340947 */ /* 0x000fea0003800000 */
[----:B01----:R-:W0:Y:S01]  /*0a10*/  LDC.64 R10, c[0x0][0x388] ;  /* 0x0000e200ff0a7b82 */ /* 0x003e220000000a00 */
[----:B------:R-:W-:Y:S01]  /*0a20*/  IADD3 R13, PT, PT, R3, R2, RZ ;  /* 0x00000002030d7210 */ /* 0x000fe20007ffe0ff */
[----:B------:R-:W-:-:S04]  /*0a30*/  VIADD R2, R2, 0x80 ;  /* 0x0000008002027836 */ /* 0x000fc80000000000 */
[----:B0-----:R-:W-:-:S05]  /*0a40*/  IMAD.WIDE.U32 R10, R13, 0x2, R10 ;  /* 0x000000020d0a7825 */ /* 0x001fca00078e000a */
[----:B------:R2:W-:Y:S02]  /*0a50*/  STG.E.U16 desc[UR4][R10.64], R9 ;  /* 0x000000090a007986 */ /* 0x0005e4000c101504 */
.L_x_11186:
        /* <DEDUP_REMOVED lines=8> */
.L_x_11187:
[----:B------:R-:W-:Y:S05]  /*0ae0*/  BSYNC.RELIABLE B1 ;  /* 0x0000000000017941 */ /* 0x000fea0003800100 */
.L_x_11182:
[----:B------:R-:W-:-:S13]  /*0af0*/  ISETP.GE.U32.AND P0, PT, R2, R5, PT ;  /* 0x000000050200720c */ /* 0x000fda0003f06070 */
[----:B--2---:R-:W2:Y:S01]  /*0b00*/  @!P0 LDC.64 R8, c[0x0][0x388] ;  /* 0x0000e200ff088b82 */ /* 0x004ea20000000a00 */
[----:B-1----:R-:W-:Y:S02]  /*0b10*/  @!P0 IMAD.IADD R11, R3, 0x1, R2 ;  /* 0x00000001030b8824 */ /* 0x002fe400078e0202 */
[----:B------:R-:W-:Y:S02]  /*0b20*/  @!P0 VIADD R2, R2, 0x80 ;  /* 0x0000008002028836 */ /* 0x000fe40000000000 */
[----:B--2---:R-:W-:-:S05]  /*0b30*/  @!P0 IMAD.WIDE.U32 R8, R11, 0x2, R8 ;  /* 0x000000020b088825 */ /* 0x004fca00078e0008 */
[----:B------:R3:W-:Y:S02]  /*0b40*/  @!P0 STG.E.U16 desc[UR4][R8.64], R7 ;  /* 0x0000000708008986 */ /* 0x0007e4000c101504 */
.L_x_11188:
[----:B------:R-:W-:Y:S05]  /*0b50*/  BSYNC.RECONVERGENT B0 ;  /* 0x0000000000007941 */ /* 0x000fea0003800200 */
.L_x_11181:
        /* <DEDUP_REMOVED lines=8> */
.L_x_11180:
        /* <DEDUP_REMOVED lines=11> */
[----:B------:R-:W-:Y:S01]  /*0c90*/  IMAD.WIDE.U32 R12, R15, 0x10, R12 ;  /* 0x000000100f0c7825 */ /* 0x000fe200078e000c */
[C---:B--2---:R-:W-:Y:S02]  /*0ca0*/  PRMT R18, R8.reuse, 0xbb32, RZ ;  /* 0x0000bb3208127816 */ /* 0x044fe400000000ff */
[----:B------:R-:W-:Y:S02]  /*0cb0*/  PRMT R14, R8, 0x9910, RZ ;  /* 0x00009910080e7816 */ /* 0x000fe400000000ff */
[C---:B------:R-:W-:Y:S02]  /*0cc0*/  PRMT R21, R9.reuse, 0x9910, RZ ;  /* 0x0000991009157816 */ /* 0x040fe400000000ff */
[----:B------:R-:W-:Y:S02]  /*0cd0*/  PRMT R9, R9, 0xbb32, RZ ;  /* 0x0000bb3209097816 */ /* 0x000fe400000000ff */
[C---:B------:R-:W-:Y:S02]  /*0ce0*/  PRMT R0, R10.reuse, 0x9910, RZ ;  /* 0x000099100a007816 */ /* 0x040fe400000000ff */
[----:B------:R-:W-:-:S02]  /*0cf0*/  PRMT R10, R10, 0xbb32, RZ ;  /* 0x0000bb320a0a7816 */ /* 0x000fc400000000ff */
[C---:B----4-:R-:W-:Y:S02]  /*0d00*/  PRMT R19, R4.reuse, 0x9910, RZ ;  /* 0x0000991004137816 */ /* 0x050fe400000000ff */
[----:B------:R-:W-:Y:S01]  /*0d10*/  PRMT R20, R4, 0xbb32, RZ ;  /* 0x0000bb3204147816 */ /* 0x000fe200000000ff */
[----:B------:R-:W-:Y:S01]  /*0d20*/  IMAD.MOV.U32 R4, RZ, RZ, R14 ;  /* 0x000000ffff047224 */ /* 0x000fe200078e000e */
[C---:B------:R-:W-:Y:S02]  /*0d30*/  PRMT R22, R5.reuse, 0x9910, RZ ;  /* 0x0000991005167816 */ /* 0x040fe400000000ff */
[C---:B------:R-:W-:Y:S02]  /*0d40*/  PRMT R8, R6.reuse, 0x9910, RZ ;  /* 0x0000991006087816 */ /* 0x040fe400000000ff */
[----:B------:R-:W-:Y:S01]  /*0d50*/  PRMT R16, R6, 0xbb32, RZ ;  /* 0x0000bb3206107816 */ /* 0x000fe200000000ff */
[----:B------:R-:W-:Y:S01]  /*0d60*/  IMAD.MOV.U32 R6, RZ, RZ, R18 ;  /* 0x000000ffff067224 */ /* 0x000fe200078e0012 */
[----:B------:R-:W-:Y:S01]  /*0d70*/  PRMT R17, R5, 0xbb32, RZ ;  /* 0x0000bb3205117816 */ /* 0x000fe200000000ff */
[----:B------:R-:W-:Y:S01]  /*0d80*/  IMAD.MOV.U32 R5, RZ, RZ, R19 ;  /* 0x000000ffff057224 */ /* 0x000fe200078e0013 */
[----:B------:R-:W-:Y:S01]  /*0d90*/  MOV R18, R21 ;  /* 0x0000001500127202 */ /* 0x000fe20000000f00 */
[----:B------:R-:W-:Y:S01]  /*0da0*/  IMAD.MOV.U32 R19, RZ, RZ, R20 ;  /* 0x000000ffff137224 */ /* 0x000fe200078e0014 */
[----:B------:R-:W-:Y:S01]  /*0db0*/  MOV R21, R22 ;  /* 0x0000001600157202 */ /* 0x000fe20000000f00 */
[----:B------:R-:W-:Y:S01]  /*0dc0*/  IMAD R4, R4, R5, RZ ;  /* 0x0000000504047224 */ /* 0x000fe200078e02ff */
[C---:B------:R-:W-:Y:S01]  /*0dd0*/  PRMT R14, R7.reuse, 0x9910, RZ ;  /* 0x00009910070e7816 */ /* 0x040fe200000000ff */
[----:B------:R-:W-:Y:S01]  /*0de0*/  IMAD R5, R6, R19, RZ ;  /* 0x0000001306057224 */ /* 0x000fe200078e02ff */
[----:B------:R-:W-:Y:S01]  /*0df0*/  PRMT R7, R7, 0xbb32, RZ ;  /* 0x0000bb3207077816 */ /* 0x000fe200000000ff */
[----:B------:R-:W-:Y:S01]  /*0e00*/  IMAD R6, R18, R21, RZ ;  /* 0x0000001512067224 */ /* 0x000fe200078e02ff */
[----:B------:R-:W-:Y:S01]  /*0e10*/  PRMT R2, R11, 0x9910, RZ ;  /* 0x000099100b027816 */ /* 0x000fe200000000ff */
[----:B------:R-:W-:Y:S01]  /*0e20*/  IMAD R3, R9, R17, RZ ;  /* 0x0000001109037224 */ /* 0x000fe200078e02ff */
[----:B------:R-:W-:Y:S01]  /*0e30*/  PRMT R11, R11, 0xbb32, RZ ;  /* 0x0000bb320b0b7816 */ /* 0x000fe200000000ff */
[----:B------:R-:W-:Y:S01]  /*0e40*/  IMAD.MOV.U32 R18, RZ, RZ, R7 ;  /* 0x000000ffff127224 */ /* 0x000fe200078e0007 */
[----:B------:R-:W-:Y:S01]  /*0e50*/  PRMT R4, R4, 0x5410, R5 ;  /* 0x0000541004047816 */ /* 0x000fe20000000005 */
[----:B------:R-:W-:Y:S01]  /*0e60*/  IMAD R0, R0, R8, RZ ;  /* 0x0000000800007224 */ /* 0x000fe200078e02ff */
[----:B------:R-:W-:Y:S01]  /*0e70*/  PRMT R5, R6, 0x5410, R3 ;  /* 0x0000541006057816 */ /* 0x000fe20000000003 */
[----:B------:R-:W-:-:S02]  /*0e80*/  IMAD R7, R10, R16, RZ ;  /* 0x000000100a077224 */ /* 0x000fc400078e02ff */
[----:B------:R-:W-:Y:S02]  /*0e90*/  IMAD R2, R2, R14, RZ ;  /* 0x0000000e02027224 */ /* 0x000fe400078e02ff */
[----:B------:R-:W-:Y:S01]  /*0ea0*/  IMAD R9, R11, R18, RZ ;  /* 0x000000120b097224 */ /* 0x000fe200078e02ff */
[----:B------:R-:W-:-:S04]  /*0eb0*/  PRMT R6, R0, 0x5410, R7 ;  /* 0x0000541000067816 */ /* 0x000fc80000000007 */
[----:B------:R-:W-:-:S05]  /*0ec0*/  PRMT R7, R2, 0x5410, R9 ;  /* 0x0000541002077816 */ /* 0x000fca0000000009 */
[----:B------:R-:W-:Y:S01]  /*0ed0*/  STG.E.128 desc[UR4][R12.64], R4 ;  /* 0x000000040c007986 */ /* 0x000fe2000c101d04 */
[----:B------:R-:W-:Y:S05]  /*0ee0*/  EXIT ;  /* 0x000000000000794d */ /* 0x000fea0003800000 */
.L_x_11189:
        /* <DEDUP_REMOVED lines=9> */
.L_x_17250:


//--------------------- .text._ZN2at6native18elementwise_kernelILi128ELi4EZNS0_15gpu_kernel_implINS0_13AUnaryFunctorIlllNS0_15binary_internal10MulFunctorIlEEEEEEvRNS_18TensorIteratorBaseERKT_EUliE_EEviT1_ --------------------------
	.section	.text._ZN2at6native18elementwise_kernelILi128ELi4EZNS0_15gpu_kernel_implINS0_13AUnaryFunctorIlllNS0_15binary_internal10MulFunctorIlEEEEEEvRNS_18TensorIteratorBaseERKT_EUliE_EEviT1_,"ax",@progbits
	.align	128
        .global         _ZN2at6native18elementwise_kernelILi128ELi4EZNS0_15gpu_kernel_implINS0_13AUnaryFunctorIlllNS0_15binary_internal10MulFunctorIlEEEEEEvRNS_18TensorIteratorBaseERKT_EUliE_EEviT1_
        .type           _ZN2at6native18elementwise_kernelILi128ELi4EZNS0_15gpu_kernel_implINS0_13AUnaryFunctorIlllNS0_15binary_internal10MulFunctorIlEEEEEEvRNS_18TensorIteratorBaseERKT_EUliE_EEviT1_,@function
        .size           _ZN2at6native18elementwise_kernelILi128ELi4EZNS0_15gpu_kernel_implINS0_13AUnaryFunctorIlllNS0_15binary_internal10MulFunctorIlEEEEEEvRNS_18TensorIteratorBaseERKT_EUliE_EEviT1_,(.L_x_17251 - _ZN2at6native18elementwise_kernelILi128ELi4EZNS0_15gpu_kernel_implINS0_13AUnaryFunctorIlllNS0_15binary_internal10MulFunctorIlEEEEEEvRNS_18TensorIteratorBaseERKT_EUliE_EEviT1_)
        .other          _ZN2at6native18elementwise_kernelILi128ELi4EZNS0_15gpu_kernel_implINS0_13AUnaryFunctorIlllNS0_15binary_internal10MulFunctorIlEEEEEEvRNS_18TensorIteratorBaseERKT_EUliE_EEviT1_,@"STO_CUDA_ENTRY STV_DEFAULT"
_ZN2at6native18elementwise_kernelILi128ELi4EZNS0_15gpu_kernel_implINS0_13AUnaryFunctorIlllNS0_15binary_internal10MulFunctorIlEEEEEEvRNS_18TensorIteratorBaseERKT_EUliE_EEviT1_:
.text._ZN2at6native18elementwise_kernelILi128ELi4EZNS0_15gpu_kernel_implINS0_13AUnaryFunctorIlllNS0_15binary_internal10MulFunctorIlEEEEEEvRNS_18TensorIteratorBaseERKT_EUliE_EEviT1_:
        /* <DEDUP_REMOVED lines=319> */
.L_x_11192:
        /* <DEDUP_REMOVED lines=15> */
[----:B--2---:R-:W-:Y:S01]  /*14e0*/  SHF.R.S32.HI R5, RZ, 0x1f, R4 ;  /* 0x0000001fff057819 */ /* 0x004fe20000011404 */
[----:B------:R-:W-:Y:S06]  /*14f0*/  BRA `(.L_x_11198) ;  /* 0x0000000c004c7947 */ /* 0x000fec0003800000 */
.L_x_11196:
[----:B------:R0:W5:Y:S01]  /*1500*/  LDG.E.U8 R4, desc[UR36][R2.64] ;  /* 0x0000002402047981 */ /* 0x000162000c1e1100 */
[----:B------:R-:W-:Y:S01]  /*1510*/  MOV R5, RZ ;  /* 0x000000ff00057202 */ /* 0x000fe20000000f00 */
[----:B------:R-:W-:Y:S06]  /*1520*/  BRA `(.L_x_11198) ;  /* 0x0000000c00407947 */ /* 0x000fec0003800000 */
.L_x_11195:
        /* <DEDUP_REMOVED lines=8> */
.L_x_11200:
[----:B------:R-:W2:Y:S02]  /*15b0*/  LDG.E R4, desc[UR36][R2.64] ;  /* 0x0000002402047981 */ /* 0x000ea4000c1e1900 */
[----:B--2---:R-:W-:Y:S01]  /*15c0*/  SHF.R.S32.HI R5, RZ, 0x1f, R4 ;  /* 0x0000001fff057819 */ /* 0x004fe20000011404 */
[----:B------:R-:W-:Y:S06]  /*15d0*/  BRA `(.L_x_11198) ;  /* 0x0000000c00147947 */ /* 0x000fec0003800000 */
.L_x_11199:
[----:B------:R-:W2:Y:S02]  /*15e0*/  LDG.E.S16 R4, desc[UR36][R2.64] ;  /* 0x0000002402047981 */ /* 0x000ea4000c1e1700 */
[----:B--2---:R-:W-:Y:S01]  /*15f0*/  SHF.R.S32.HI R5, RZ, 0x1f, R4 ;  /* 0x0000001fff057819 */ /* 0x004fe20000011404 */
[----:B------:R-:W-:Y:S06]  /*1600*/  BRA `(.L_x_11198) ;  /* 0x0000000c00087947 */ /* 0x000fec0003800000 */
.L_x_11194:
[----:B------:R-:W-:-:S09]  /*1610*/  UISETP.GT.AND UP0, UPT, UR4, 0x6, UPT ;  /* 0x000000060400788c */ /* 0x000fd2000bf04270 */
[----:B------:R-:W-:Y:S05]  /*1620*/  BRA.U UP0, `(.L_x_11201) ;  /* 0x00000001002c7547 */ /* 0x000fea000b800000 */
[----:B------:R-:W-:-:S09]  /*1630*/  UISETP.NE.AND UP0, UPT, UR4, 0x5, UPT ;  /* 0x000000050400788c */ /* 0x000fd2000bf05270 */
[----:B------:R-:W-:Y:S05]  /*1640*/  BRA.U !UP0, `(.L_x_11202) ;  /* 0x0000000108147547 */ /* 0x000fea000b800000 */
[----:B------:R-:W-:-:S09]  /*1650*/  UISETP.NE.AND UP0, UPT, UR4, 0x6, UPT ;  /* 0x000000060400788c */ /* 0x000fd2000bf05270 */
[----:B------:R-:W-:Y:S05]  /*1660*/  BRA.U UP0, `(.L_x_11197) ;  /* 0x00000009006c7547 */ /* 0x000fea000b800000 */
[----:B------:R-:W2:Y:S02]  /*1670*/  LDG.E R2, desc[UR36][R2.64] ;  /* 0x0000002402027981 */ /* 0x000ea4000c1e1900 */
[----:B--2---:R0:W1:Y:S01]  /*1680*/  F2I.S64.TRUNC R4, R2 ;  /* 0x0000000200047311 */ /* 0x004062000020d900 */
[----:B------:R-:W-:Y:S05]  /*1690*/  BRA `(.L_x_11198) ;  /* 0x0000000800e47947 */ /* 0x000fea0003800000 */
.L_x_11202:
[----:B------:R-:W2:Y:S02]  /*16a0*/  LDG.E.U16 R2, desc[UR36][R2.64] ;  /* 0x0000002402027981 */ /* 0x000ea4000c1e1500 */
[----:B--2---:R-:W-:-:S06]  /*16b0*/  HADD2.F32 R4, -RZ, R2.H0_H0 ;  /* 0x20000002ff047230 */ /* 0x004fcc0000004100 */
[----:B------:R-:W0:Y:S01]  /*16c0*/  F2I.S64.TRUNC R4, R4 ;  /* 0x0000000400047311 */ /* 0x000e22000020d900 */
[----:B------:R-:W-:Y:S05]  /*16d0*/  BRA `(.L_x_11198) ;  /* 0x0000000800d47947 */ /* 0x000fea0003800000 */
.L_x_11201:
[----:B------:R-:W-:-:S09]  /*16e0*/  UISETP.NE.AND UP0, UPT, UR4, 0x7, UPT ;  /* 0x000000070400788c */ /* 0x000fd2000bf05270 */
[----:B------:R-:W-:Y:S05]  /*16f0*/  BRA.U !UP0, `(.L_x_11203) ;  /* 0x00000001082c7547 */ /* 0x000fea000b800000 */
[----:B------:R-:W-:-:S09]  /*1700*/  UISETP.NE.AND UP0, UPT, UR4, 0x8, UPT ;  /* 0x000000080400788c */ /* 0x000fd2000bf05270 */
[----:B------:R-:W-:Y:S05]  /*1710*/  BRA.U !UP0, `(.L_x_11204) ;  /* 0x0000000108147547 */ /* 0x000fea000b800000 */
[----:B------:R-:W-:-:S09]  /*1720*/  UISETP.NE.AND UP0, UPT, UR4, 0x9, UPT ;  /* 0x000000090400788c */ /* 0x000fd2000bf05270 */
[----:B------:R-:W-:Y:S05]  /*1730*/  BRA.U UP0, `(.L_x_11197) ;  /* 0x0000000900387547 */ /* 0x000fea000b800000 */
[----:B------:R-:W2:Y:S02]  /*1740*/  LDG.E R2, desc[UR36][R2.64] ;  /* 0x0000002402027981 */ /* 0x000ea4000c1e1900 */
[----:B--2---:R0:W1:Y:S01]  /*1750*/  F2I.S64.TRUNC R4, R2 ;  /* 0x0000000200047311 */ /* 0x004062000020d900 */
[----:B------:R-:W-:Y:S05]  /*1760*/  BRA `(.L_x_11198) ;  /* 0x0000000800b07947 */ /* 0x000fea0003800000 */
.L_x_11204:
[----:B------:R-:W2:Y:S02]  /*1770*/  LDG.E.U16 R2, desc[UR36][R2.64] ;  /* 0x0000002402027981 */ /* 0x000ea4000c1e1500 */
[----:B--2---:R-:W-:-:S06]  /*1780*/  HADD2.F32 R4, -RZ, R2.H0_H0 ;  /* 0x20000002ff047230 */ /* 0x004fcc0000004100 */
[----:B------:R-:W0:Y:S01]  /*1790*/  F2I.S64.TRUNC R4, R4 ;  /* 0x0000000400047311 */ /* 0x000e22000020d900 */
[----:B------:R-:W-:Y:S05]  /*17a0*/  BRA `(.L_x_11198) ;  /* 0x0000000800a07947 */ /* 0x000fea0003800000 */
.L_x_11203:
[----:B------:R-:W2:Y:S02]  /*17b0*/  LDG.E.64 R2, desc[UR36][R2.64] ;  /* 0x0000002402027981 */ /* 0x000ea4000c1e1b00 */
[----:B--2---:R0:W1:Y:S01]  /*17c0*/  F2I.S64.F64.TRUNC R4, R2 ;  /* 0x0000000200047311 */ /* 0x004062000030d900 */
[----:B------:R-:W-:Y:S05]  /*17d0*/  BRA `(.L_x_11198) ;  /* 0x0000000800947947 */ /* 0x000fea0003800000 */
.L_x_11193:
        /* <DEDUP_REMOVED lines=11> */
[----:B------:R-:W-:Y:S01]  /*1890*/  SEL R4, RZ, 0x1, !P0 ;  /* 0x00000001ff047807 */ /* 0x000fe20004000000 */
[----:B------:R-:W-:Y:S08]  /*18a0*/  BRA `(.L_x_11198) ;  /* 0x0000000800607947 */ /* 0x000ff00003800000 */
.L_x_11207:
[----:B------:R-:W2:Y:S02]  /*18b0*/  LDG.E.64 R2, desc[UR36][R2.64] ;  /* 0x0000002402027981 */ /* 0x000ea4000c1e1b00 */
[----:B--2---:R0:W1:Y:S01]  /*18c0*/  F2I.S64.F64.TRUNC R4, R2 ;  /* 0x0000000200047311 */ /* 0x004062000030d900 */
[----:B------:R-:W-:Y:S05]  /*18d0*/  BRA `(.L_x_11198) ;  /* 0x0000000800547947 */ /* 0x000fea0003800000 */
.L_x_11206:
        /* <DEDUP_REMOVED lines=24> */
[----:B------:R-:W0:Y:S01]  /*1a60*/  F2I.S64.TRUNC R4, R5 ;  /* 0x0000000500047311 */ /* 0x000e22000020d900 */
[----:B------:R-:W-:Y:S05]  /*1a70*/  BRA `(.L_x_11198) ;  /* 0x0000000400ec7947 */ /* 0x000fea0003800000 */
.L_x_11209:
        /* <DEDUP_REMOVED lines=11> */
[----:B------:R-:W0:Y:S01]  /*1b30*/  F2I.S64.TRUNC R4, R5 ;  /* 0x0000000500047311 */ /* 0x000e22000020d900 */
[----:B------:R-:W-:Y:S05]  /*1b40*/  BRA `(.L_x_11198) ;  /* 0x0000000400b87947 */ /* 0x000fea0003800000 */
.L_x_11208:
[----:B------:R-:W2:Y:S02]  /*1b50*/  LDG.E.U16 R4, desc[UR36][R2.64] ;  /* 0x0000002402047981 */ /* 0x000ea4000c1e1500 */
[----:B--2---:R-:W-:-:S06]  /*1b60*/  IMAD.U32 R4, R4, 0x10000, RZ ;  /* 0x0001000004047824 */ /* 0x004fcc00078e00ff */
[----:B------:R-:W0:Y:S01]  /*1b70*/  F2I.S64.TRUNC R4, R4 ;  /* 0x0000000400047311 */ /* 0x000e22000020d900 */
[----:B------:R-:W-:Y:S05]  /*1b80*/  BRA `(.L_x_11198) ;  /* 0x0000000400a87947 */ /* 0x000fea0003800000 */
.L_x_11205:
        /* <DEDUP_REMOVED lines=9> */
[----:B------:R-:W-:Y:S01]  /*1c20*/  MOV R5, RZ ;  /* 0x000000ff00057202 */ /* 0x000fe20000000f00 */
[----:B------:R-:W-:Y:S06]  /*1c30*/  BRA `(.L_x_11198) ;  /* 0x00000004007c7947 */ /* 0x000fec0003800000 */
.L_x_11212:
        /* <DEDUP_REMOVED lines=21> */
.L_x_11216:
[----:B------:R-:W-:Y:S05]  /*1d90*/  BSYNC.RECONVERGENT B1 ;  /* 0x0000000000017941 */ /* 0x000fea0003800200 */
.L_x_11215:
[----:B------:R-:W-:Y:S01]  /*1da0*/  IMAD.SHL.U32 R0, R0, 0x100000, RZ ;  /* 0x0010000000007824 */ /* 0x000fe200078e00ff */
[----:B------:R-:W-:-:S04]  /*1db0*/  LEA R2, R2, 0x3b800000, 0x17 ;  /* 0x3b80000002027811 */ /* 0x000fc800078eb8ff */
[----:B------:R-:W-:-:S07]  /*1dc0*/  LOP3.LUT R4, R2, R0, R7, 0xfe, !PT ;  /* 0x0000000002047212 */ /* 0x000fce00078efe07 */
.L_x_11214:
[----:B------:R-:W-:Y:S05]  /*1dd0*/  BSYNC.RECONVERGENT B0 ;  /* 0x0000000000007941 */ /* 0x000fea0003800200 */
.L_x_11213:
[----:B------:R-:W1:Y:S01]  /*1de0*/  F2I.S64.TRUNC R4, R4 ;  /* 0x0000000400047311 */ /* 0x000e62000020d900 */
[----:B------:R-:W-:Y:S05]  /*1df0*/  BRA `(.L_x_11198) ;  /* 0x00000004000c7947 */ /* 0x000fea0003800000 */
.L_x_11211:
        /* <DEDUP_REMOVED lines=21> */
.L_x_11220:
[----:B------:R-:W-:Y:S05]  /*1f50*/  BSYNC.RECONVERGENT B1 ;  /* 0x0000000000017941 */ /* 0x000fea0003800200 */
.L_x_11219:
[----:B------:R-:W-:Y:S01]  /*1f60*/  IMAD.SHL.U32 R0, R0, 0x200000, RZ ;  /* 0x0020000000007824 */ /* 0x000fe200078e00ff */
[----:B------:R-:W-:-:S04]  /*1f70*/  LEA R2, R2, 0x37800000, 0x17 ;  /* 0x3780000002027811 */ /* 0x000fc800078eb8ff */
[----:B------:R-:W-:-:S07]  /*1f80*/  LOP3.LUT R4, R2, R0, R7, 0xfe, !PT ;  /* 0x0000000002047212 */ /* 0x000fce00078efe07 */
.L_x_11218:
[----:B------:R-:W-:Y:S05]  /*1f90*/  BSYNC.RECONVERGENT B0 ;  /* 0x0000000000007941 */ /* 0x000fea0003800200 */
.L_x_11217:
[----:B------:R-:W2:Y:S01]  /*1fa0*/  F2I.S64.TRUNC R4, R4 ;  /* 0x0000000400047311 */ /* 0x000ea2000020d900 */
[----:B------:R-:W-:Y:S05]  /*1fb0*/  BRA `(.L_x_11198) ;  /* 0x00000000009c7947 */ /* 0x000fea0003800000 */
.L_x_11210:
[----:B------:R-:W-:-:S09]  /*1fc0*/  UISETP.NE.AND UP0, UPT, UR4, 0x1c, UPT ;  /* 0x0000001c0400788c */ /* 0x000fd2000bf05270 */
[----:B------:R-:W-:Y:S05]  /*1fd0*/  BRA.U !UP0, `(.L_x_11221) ;  /* 0x00000001088c7547 */ /* 0x000fea000b800000 */
[----:B------:R-:W-:-:S09]  /*1fe0*/  UISETP.NE.AND UP0, UPT, UR4, 0x1d, UPT ;  /* 0x0000001d0400788c */ /* 0x000fd2000bf05270 */
[----:B------:R-:W-:Y:S05]  /*1ff0*/  BRA.U !UP0, `(.L_x_11222) ;  /* 0x00000001087c7547 */ /* 0x000fea000b800000 */
[----:B------:R-:W-:-:S09]  /*2000*/  UISETP.NE.AND UP0, UPT, UR4, 0x2c, UPT ;  /* 0x0000002c0400788c */ /* 0x000fd2000bf05270 */
[----:B------:R-:W-:Y:S05]  /*2010*/  BRA.U !UP0, `(.L_x_11223) ;  /* 0x0000000108487547 */ /* 0x000fea000b800000 */
.L_x_11197:
        /* <DEDUP_REMOVED lines=16> */
.L_x_11224:
[----:B------:R-:W-:Y:S01]  /*2120*/  CS2R R4, SRZ ;  /* 0x0000000000047805 */ /* 0x000fe2000001ff00 */
[----:B------:R-:W-:Y:S06]  /*2130*/  BRA `(.L_x_11198) ;  /* 0x00000000003c7947 */ /* 0x000fec0003800000 */
.L_x_11223:
        /* <DEDUP_REMOVED lines=8> */
.L_x_11226:
[----:B------:R-:W-:Y:S05]  /*21c0*/  BSYNC.RECONVERGENT B0 ;  /* 0x0000000000007941 */ /* 0x000fea0003800200 */
.L_x_11225:
[----:B------:R-:W4:Y:S01]  /*21d0*/  F2I.S64.TRUNC R4, R4 ;  /* 0x0000000400047311 */ /* 0x000f22000020d900 */
[----:B------:R-:W-:Y:S05]  /*21e0*/  BRA `(.L_x_11198) ;  /* 0x0000000000107947 */ /* 0x000fea0003800000 */
.L_x_11222:
[----:B------:R0:W5:Y:S01]  /*21f0*/  LDG.E.64 R4, desc[UR36][R2.64] ;  /* 0x0000002402047981 */ /* 0x000162000c1e1b00 */
[----:B------:R-:W-:Y:S05]  /*2200*/  BRA `(.L_x_11198) ;  /* 0x0000000000087947 */ /* 0x000fea0003800000 */
.L_x_11221:
[----:B------:R3:W5:Y:S01]  /*2210*/  LDG.E R4, desc[UR36][R2.64] ;  /* 0x0000002402047981 */ /* 0x000762000c1e1900 */
[----:B------:R-:W-:-:S07]  /*2220*/  IMAD.MOV.U32 R5, RZ, RZ, RZ ;  /* 0x000000ffff057224 */ /* 0x000fce00078e00ff */
.L_x_11198:
[----:B------:R-:W0:Y:S01]  /*2230*/  LDCU.64 UR8, c[0x0][0x598] ;  /* 0x0000b300ff0877ac */ /* 0x000e220008000a00 */
[----:B------:R-:W0:Y:S01]  /*2240*/  LDCU.64 UR6, c[0x0][0x580] ;  /* 0x0000b000ff0677ac */ /* 0x000e220008000a00 */
[----:B------:R-:W-:-:S04]  /*2250*/  UPRMT UR4, UR41, 0x9910, URZ ;  /* 0x0000991029047896 */ /* 0x000fc800080000ff */
[----:B------:R-:W-:Y:S01]  /*2260*/  UISETP.GT.AND UP0, UPT, UR4, 0x9, UPT ;  /* 0x000000090400788c */ /* 0x000fe2000bf04270 */
[----:B012345:R-:W-:-:S04]  /*2270*/  IMAD R3, R5, UR8, RZ ;  /* 0x0000000805037c24 */ /* 0x03ffc8000f8e02ff */
[----:B------:R-:W-:Y:S01]  /*2280*/  IMAD R7, R4, UR9, R3 ;  /* 0x0000000904077c24 */ /* 0x000fe2000f8e0203 */
[----:B------:R-:W-:Y:S01]  /*2290*/  IADD3 R2, P0, PT, R16, UR6, RZ ;  /* 0x0000000610027c10 */ /* 0x000fe2000ff1e0ff */
[----:B------:R-:W-:-:S03]  /*22a0*/  IMAD.WIDE.U32 R4, R4, UR8, RZ ;  /* 0x0000000804047c25 */ /* 0x000fc6000f8e00ff */
[----:B------:R-:W-:Y:S01]  /*22b0*/  IADD3.X R3, PT, PT, RZ, UR7, RZ, P0, !PT ;  /* 0x00000007ff037c10 */ /* 0x000fe200087fe4ff */
[----:B------:R-:W-:Y:S02]  /*22c0*/  IMAD.IADD R7, R5, 0x1, R7 ;  /* 0x0000000105077824 */ /* 0x000fe400078e0207 */
[----:B------:R-:W-:Y:S01]  /*22d0*/  IMAD.MOV.U32 R6, RZ, RZ, R4 ;  /* 0x000000ffff067224 */ /* 0x000fe200078e0004 */
        /* <DEDUP_REMOVED lines=11> */
.L_x_11230:
[----:B------:R3:W-:Y:S01]  /*2390*/  STG.E.U8 desc[UR36][R2.64], R4 ;  /* 0x0000000402007986 */ /* 0x0007e2000c101124 */
[----:B------:R-:W-:Y:S05]  /*23a0*/  BRA `(.L_x_11232) ;  /* 0x0000000c00387947 */ /* 0x000fea0003800000 */
.L_x_11229:
        /* <DEDUP_REMOVED lines=8> */
.L_x_11234:
[----:B------:R1:W-:Y:S01]  /*2430*/  STG.E desc[UR36][R2.64], R4 ;  /* 0x0000000402007986 */ /* 0x0003e2000c101924 */
[----:B------:R-:W-:Y:S05]  /*2440*/  BRA `(.L_x_11232) ;  /* 0x0000000c00107947 */ /* 0x000fea0003800000 */
.L_x_11233:
[----:B------:R2:W-:Y:S01]  /*2450*/  STG.E.U16 desc[UR36][R2.64], R4 ;  /* 0x0000000402007986 */ /* 0x0005e2000c101524 */
[----:B------:R-:W-:Y:S05]  /*2460*/  BRA `(.L_x_11232) ;  /* 0x0000000c00087947 */ /* 0x000fea0003800000 */
.L_x_11228:
[----:B------:R-:W-:-:S09]  /*2470*/  UISETP.GT.AND UP0, UPT, UR4, 0x6, UPT ;  /* 0x000000060400788c */ /* 0x000fd2000bf04270 */
[----:B------:R-:W-:Y:S05]  /*2480*/  BRA.U UP0, `(.L_x_11235) ;  /* 0x00000001002c7547 */ /* 0x000fea000b800000 */
[----:B------:R-:W-:-:S09]  /*2490*/  UISETP.NE.AND UP0, UPT, UR4, 0x5, UPT ;  /* 0x000000050400788c */ /* 0x000fd2000bf05270 */
[----:B------:R-:W-:Y:S05]  /*24a0*/  BRA.U !UP0, `(.L_x_11236) ;  /* 0x0000000108147547 */ /* 0x000fea000b800000 */
[----:B------:R-:W-:-:S09]  /*24b0*/  UISETP.NE.AND UP0, UPT, UR4, 0x6, UPT ;  /* 0x000000060400788c */ /* 0x000fd2000bf05270 */
[----:B------:R-:W-:Y:S05]  /*24c0*/  BRA.U UP0, `(.L_x_11231) ;  /* 0x0000000900607547 */ /* 0x000fea000b800000 */
[----:B------:R-:W0:Y:S02]  /*24d0*/  I2F.S64 R7, R6 ;  /* 0x0000000600077312 */ /* 0x000e240000301400 */
[----:B0-----:R0:W-:Y:S01]  /*24e0*/  STG.E desc[UR36][R2.64], R7 ;  /* 0x0000000702007986 */ /* 0x0011e2000c101924 */
[----:B------:R-:W-:Y:S05]  /*24f0*/  BRA `(.L_x_11232) ;  /* 0x0000000800e47947 */ /* 0x000fea0003800000 */
.L_x_11236:
[----:B------:R-:W0:Y:S02]  /*2500*/  I2F.S64 R0, R6 ;  /* 0x0000000600007312 */ /* 0x000e240000301400 */
[----:B0-----:R-:W-:-:S05]  /*2510*/  F2FP.F16.F32.PACK_AB R0, RZ, R0 ;  /* 0x00000000ff00723e */ /* 0x001fca00000000ff */
[----:B------:R0:W-:Y:S01]  /*2520*/  STG.E.U16 desc[UR36][R2.64], R0 ;  /* 0x0000000002007986 */ /* 0x0001e2000c101524 */
[----:B------:R-:W-:Y:S05]  /*2530*/  BRA `(.L_x_11232) ;  /* 0x0000000800d47947 */ /* 0x000fea0003800000 */
.L_x_11235:
[----:B------:R-:W-:-:S09]  /*2540*/  UISETP.NE.AND UP0, UPT, UR4, 0x7, UPT ;  /* 0x000000070400788c */ /* 0x000fd2000bf05270 */
[----:B------:R-:W-:Y:S05]  /*2550*/  BRA.U !UP0, `(.L_x_11237) ;  /* 0x0000000108347547 */ /* 0x000fea000b800000 */
[----:B------:R-:W-:-:S09]  /*2560*/  UISETP.NE.AND UP0, UPT, UR4, 0x8, UPT ;  /* 0x000000080400788c */ /* 0x000fd2000bf05270 */
[----:B------:R-:W-:Y:S05]  /*2570*/  BRA.U !UP0, `(.L_x_11238) ;  /* 0x0000000108187547 */ /* 0x000fea000b800000 */
[----:B------:R-:W-:-:S09]  /*2580*/  UISETP.NE.AND UP0, UPT, UR4, 0x9, UPT ;  /* 0x000000090400788c */ /* 0x000fd2000bf05270 */
[----:B------:R-:W-:Y:S05]  /*2590*/  BRA.U UP0, `(.L_x_11231) ;  /* 0x00000009002c7547 */ /* 0x000fea000b800000 */
[----:B------:R-:W0:Y:S01]  /*25a0*/  I2F.S64 R4, R6 ;  /* 0x0000000600047312 */ /* 0x000e220000301400 */
[----:B------:R-:W-:-:S05]  /*25b0*/  HFMA2 R5, -RZ, RZ, 0, 0 ;  /* 0x00000000ff057431 */ /* 0x000fca00000001ff */
[----:B0-----:R0:W-:Y:S01]  /*25c0*/  STG.E.64 desc[UR36][R2.64], R4 ;  /* 0x0000000402007986 */ /* 0x0011e2000c101b24 */
[----:B------:R-:W-:Y:S05]  /*25d0*/  BRA `(.L_x_11232) ;  /* 0x0000000800ac7947 */ /* 0x000fea0003800000 */
.L_x_11238:
[----:B------:R-:W0:Y:S02]  /*25e0*/  I2F.S64 R6, R6 ;  /* 0x0000000600067312 */ /* 0x000e240000301400 */
[----:B0-----:R-:W-:-:S04]  /*25f0*/  F2FP.F16.F32.PACK_AB R5, RZ, R6 ;  /* 0x00000006ff05723e */ /* 0x001fc800000000ff */
[----:B------:R-:W-:-:S05]  /*2600*/  PRMT R5, R5, 0x5410, RZ ;  /* 0x0000541005057816 */ /* 0x000fca00000000ff */
[----:B------:R0:W-:Y:S01]  /*2610*/  STG.E desc[UR36][R2.64], R5 ;  /* 0x0000000502007986 */ /* 0x0001e2000c101924 */
[----:B------:R-:W-:Y:S05]  /*2620*/  BRA `(.L_x_11232) ;  /* 0x0000000800987947 */ /* 0x000fea0003800000 */
.L_x_11237:
[----:B------:R-:W0:Y:S02]  /*2630*/  I2F.F64.S64 R4, R6 ;  /* 0x0000000600047312 */ /* 0x000e240000301c00 */
[----:B0-----:R0:W-:Y:S01]  /*2640*/  STG.E.64 desc[UR36][R2.64], R4 ;  /* 0x0000000402007986 */ /* 0x0011e2000c101b24 */
[----:B------:R-:W-:Y:S05]  /*2650*/  BRA `(.L_x_11232) ;  /* 0x00000008008c7947 */ /* 0x000fea0003800000 */
.L_x_11227:
        /* <DEDUP_REMOVED lines=8> */
[----:B------:R-:W-:-:S04]  /*26e0*/  ISETP.NE.U32.AND P0, PT, R4, RZ, PT ;  /* 0x000000ff0400720c */ /* 0x000fc80003f05070 */
[----:B------:R-:W-:-:S04]  /*26f0*/  ISETP.NE.AND.EX P0, PT, R7, RZ, PT, P0 ;  /* 0x000000ff0700720c */ /* 0x000fc80003f05300 */
[----:B------:R-:W-:-:S05]  /*2700*/  SEL R5, RZ, 0x1, !P0 ;  /* 0x00000001ff057807 */ /* 0x000fca0004000000 */
[----:B------:R0:W-:Y:S01]  /*2710*/  STG.E.U8 desc[UR36][R2.64], R5 ;  /* 0x0000000502007986 */ /* 0x0001e2000c101124 */
[----:B------:R-:W-:Y:S05]  /*2720*/  BRA `(.L_x_11232) ;  /* 0x0000000800587947 */ /* 0x000fea0003800000 */
.L_x_11241:
[----:B------:R-:W0:Y:S01]  /*2730*/  I2F.F64.S64 R8, R6 ;  /* 0x0000000600087312 */ /* 0x000e220000301c00 */
[----:B------:R-:W-:-:S05]  /*2740*/  CS2R R10, SRZ ;  /* 0x00000000000a7805 */ /* 0x000fca000001ff00 */
[----:B0-----:R0:W-:Y:S01]  /*2750*/  STG.E.128 desc[UR36][R2.64], R8 ;  /* 0x0000000802007986 */ /* 0x0011e2000c101d24 */
[----:B------:R-:W-:Y:S05]  /*2760*/  BRA `(.L_x_11232) ;  /* 0x0000000800487947 */ /* 0x000fea0003800000 */
.L_x_11240:
[----:B------:R-:W-:-:S09]  /*2770*/  UISETP.NE.AND UP0, UPT, UR4, 0xf, UPT ;  /* 0x0000000f0400788c */ /* 0x000fd2000bf05270 */
[----:B------:R-:W-:Y:S05]  /*2780*/  BRA.U !UP0, `(.L_x_11242) ;  /* 0x0000000108a07547 */ /* 0x000fea000b800000 */
[----:B------:R-:W-:-:S09]  /*2790*/  UISETP.NE.AND UP0, UPT, UR4, 0x17, UPT ;  /* 0x000000170400788c */ /* 0x000fd2000bf05270 */
[----:B------:R-:W-:Y:S05]  /*27a0*/  BRA.U !UP0, `(.L_x_11243) ;  /* 0x00000001084c7547 */ /* 0x000fea000b800000 */
[----:B------:R-:W-:-:S09]  /*27b0*/  UISETP.NE.AND UP0, UPT, UR4, 0x18, UPT ;  /* 0x000000180400788c */ /* 0x000fd2000bf05270 */
[----:B------:R-:W-:Y:S05]  /*27c0*/  BRA.U UP0, `(.L_x_11231) ;  /* 0x0000000500a07547 */ /* 0x000fea000b800000 */
[----:B------:R-:W0:Y:S01]  /*27d0*/  I2F.S64 R7, R6 ;  /* 0x0000000600077312 */ /* 0x000e220000301400 */
        /* <DEDUP_REMOVED lines=12> */
.L_x_11245:
[----:B------:R-:W-:Y:S05]  /*28a0*/  BSYNC.RECONVERGENT B0 ;  /* 0x0000000000007941 */ /* 0x000fea0003800200 */
.L_x_11244:
[----:B------:R-:W-:-:S05]  /*28b0*/  LOP3.LUT R5, R0, 0x80, R5, 0xf8, !PT ;  /* 0x0000008000057812 */ /* 0x000fca00078ef805 */
[----:B------:R0:W-:Y:S01]  /*28c0*/  STG.E.U8 desc[UR36][R2.64], R5 ;  /* 0x0000000502007986 */ /* 0x0001e2000c101124 */
[----:B------:R-:W-:Y:S05]  /*28d0*/  BRA `(.L_x_11232) ;  /* 0x0000000400ec7947 */ /* 0x000fea0003800000 */
.L_x_11243:
[----:B------:R-:W0:Y:S01]  /*28e0*/  I2F.S64 R7, R6 ;  /* 0x0000000600077312 */ /* 0x000e220000301400 */
        /* <DEDUP_REMOVED lines=14> */
.L_x_11247:
[----:B------:R-:W-:Y:S05]  /*29d0*/  BSYNC.RECONVERGENT B0 ;  /* 0x0000000000007941 */ /* 0x000fea0003800200 */
.L_x_11246:
[----:B------:R-:W-:-:S05]  /*29e0*/  LOP3.LUT R5, R0, 0x80, R5, 0xf8, !PT ;  /* 0x0000008000057812 */ /* 0x000fca00078ef805 */
[----:B------:R0:W-:Y:S01]  /*29f0*/  STG.E.U8 desc[UR36][R2.64], R5 ;  /* 0x0000000502007986 */ /* 0x0001e2000c101124 */
[----:B------:R-:W-:Y:S05]  /*2a00*/  BRA `(.L_x_11232) ;  /* 0x0000000400a07947 */ /* 0x000fea0003800000 */
.L_x_11242:
[----:B------:R-:W0:Y:S02]  /*2a10*/  I2F.S64 R0, R6 ;  /* 0x0000000600007312 */ /* 0x000e240000301400 */
[----:B0-----:R-:W-:-:S05]  /*2a20*/  F2FP.BF16.F32.PACK_AB R0, RZ, R0 ;  /* 0x00000000ff00723e */ /* 0x001fca00000010ff */
[----:B------:R0:W-:Y:S01]  /*2a30*/  STG.E.U16 desc[UR36][R2.64], R0 ;  /* 0x0000000002007986 */ /* 0x0001e2000c101524 */
[----:B------:R-:W-:Y:S05]  /*2a40*/  BRA `(.L_x_11232) ;  /* 0x0000000400907947 */ /* 0x000fea0003800000 */
.L_x_11239:
        /* <DEDUP_REMOVED lines=10> */
.L_x_11250:
[----:B------:R-:W0:Y:S01]  /*2af0*/  I2F.S64 R5, R6 ;  /* 0x0000000600057312 */ /* 0x000e220000301400 */
        /* <DEDUP_REMOVED lines=12> */
.L_x_11253:
[----:B------:R-:W-:-:S04]  /*2bc0*/  SHF.R.U32.HI R0, RZ, 0x14, R5 ;  /* 0x00000014ff007819 */ /* 0x000fc80000011605 */
[----:B------:R-:W-:-:S04]  /*2bd0*/  LOP3.LUT R0, R0, 0x1, RZ, 0xc0, !PT ;  /* 0x0000000100007812 */ /* 0x000fc800078ec0ff */
[----:B------:R-:W-:-:S04]  /*2be0*/  IADD3 R0, PT, PT, R5, 0x487ffff, R0 ;  /* 0x0487ffff05007810 */ /* 0x000fc80007ffe000 */
[----:B------:R-:W-:-:S04]  /*2bf0*/  SHF.R.U32.HI R0, RZ, 0x14, R0 ;  /* 0x00000014ff007819 */ /* 0x000fc80000011600 */
[----:B------:R-:W-:-:S07]  /*2c00*/  LOP3.LUT R4, R0, 0xff, RZ, 0xc0, !PT ;  /* 0x000000ff00047812 */ /* 0x000fce00078ec0ff */
.L_x_11254:
[----:B------:R-:W-:-:S04]  /*2c10*/  SHF.R.U32.HI R5, RZ, 0x18, R5 ;  /* 0x00000018ff057819 */ /* 0x000fc80000011605 */
[----:B------:R-:W-:-:S04]  /*2c20*/  LOP3.LUT R4, R4, 0x80, R5, 0xf8, !PT ;  /* 0x0000008004047812 */ /* 0x000fc800078ef805 */
[----:B------:R-:W-:-:S07]  /*2c30*/  PRMT R0, R4, 0x7610, R0 ;  /* 0x0000761004007816 */ /* 0x000fce0000000000 */
.L_x_11252:
[----:B------:R-:W-:Y:S05]  /*2c40*/  BSYNC.RECONVERGENT B0 ;  /* 0x0000000000007941 */ /* 0x000fea0003800200 */
.L_x_11251:
[----:B------:R0:W-:Y:S01]  /*2c50*/  STG.E.U8 desc[UR36][R2.64], R0 ;  /* 0x0000000002007986 */ /* 0x0001e2000c101124 */
[----:B------:R-:W-:Y:S05]  /*2c60*/  BRA `(.L_x_11232) ;  /* 0x0000000400087947 */ /* 0x000fea0003800000 */
.L_x_11249:
[----:B------:R-:W0:Y:S01]  /*2c70*/  I2F.S64 R5, R6 ;  /* 0x0000000600057312 */ /* 0x000e220000301400 */
        /* <DEDUP_REMOVED lines=12> */
.L_x_11257:
[----:B------:R-:W-:-:S04]  /*2d40*/  SHF.R.U32.HI R0, RZ, 0x15, R5 ;  /* 0x00000015ff007819 */ /* 0x000fc80000011605 */
[----:B------:R-:W-:-:S04]  /*2d50*/  LOP3.LUT R0, R0, 0x1, RZ, 0xc0, !PT ;  /* 0x0000000100007812 */ /* 0x000fc800078ec0ff */
[----:B------:R-:W-:-:S04]  /*2d60*/  IADD3 R0, PT, PT, R5, 0x88fffff, R0 ;  /* 0x088fffff05007810 */ /* 0x000fc80007ffe000 */
[----:B------:R-:W-:-:S04]  /*2d70*/  SHF.R.U32.HI R0, RZ, 0x15, R0 ;  /* 0x00000015ff007819 */ /* 0x000fc80000011600 */
[----:B------:R-:W-:-:S07]  /*2d80*/  LOP3.LUT R4, R0, 0xff, RZ, 0xc0, !PT ;  /* 0x000000ff00047812 */ /* 0x000fce00078ec0ff */
.L_x_11258:
[----:B------:R-:W-:-:S04]  /*2d90*/  SHF.R.U32.HI R5, RZ, 0x18, R5 ;  /* 0x00000018ff057819 */ /* 0x000fc80000011605 */
[----:B------:R-:W-:-:S04]  /*2da0*/  LOP3.LUT R4, R4, 0x80, R5, 0xf8, !PT ;  /* 0x0000008004047812 */ /* 0x000fc800078ef805 */
[----:B------:R-:W-:-:S07]  /*2db0*/  PRMT R0, R4, 0x7610, R0 ;  /* 0x0000761004007816 */ /* 0x000fce0000000000 */
.L_x_11256:
[----:B------:R-:W-:Y:S05]  /*2dc0*/  BSYNC.RECONVERGENT B0 ;  /* 0x0000000000007941 */ /* 0x000fea0003800200 */
.L_x_11255:
[----:B------:R0:W-:Y:S01]  /*2dd0*/  STG.E.U8 desc[UR36][R2.64], R0 ;  /* 0x0000000002007986 */ /* 0x0001e2000c101124 */
[----:B------:R-:W-:Y:S05]  /*2de0*/  BRA `(.L_x_11232) ;  /* 0x0000000000a87947 */ /* 0x000fea0003800000 */
.L_x_11248:
[----:B------:R-:W-:-:S09]  /*2df0*/  UISETP.NE.AND UP0, UPT, UR4, 0x1c, UPT ;  /* 0x0000001c0400788c */ /* 0x000fd2000bf05270 */
[----:B------:R-:W-:Y:S05]  /*2e00*/  BRA.U !UP0, `(.L_x_11259) ;  /* 0x00000001089c7547 */ /* 0x000fea000b800000 */
[----:B------:R-:W-:-:S09]  /*2e10*/  UISETP.NE.AND UP0, UPT, UR4, 0x1d, UPT ;  /* 0x0000001d0400788c */ /* 0x000fd2000bf05270 */
[----:B------:R-:W-:Y:S05]  /*2e20*/  BRA.U !UP0, `(.L_x_11260) ;  /* 0x00000001088c7547 */ /* 0x000fea000b800000 */
[----:B------:R-:W-:-:S09]  /*2e30*/  UISETP.NE.AND UP0, UPT, UR4, 0x2c, UPT ;  /* 0x0000002c0400788c */ /* 0x000fd2000bf05270 */
[----:B------:R-:W-:Y:S05]  /*2e40*/  BRA.U !UP0, `(.L_x_11261) ;  /* 0x0000000108447547 */ /* 0x000fea000b800000 */
.L_x_11231:
        /* <DEDUP_REMOVED lines=16> */
.L_x_11262:
[----:B------:R-:W-:Y:S05]  /*2f50*/  BRA `(.L_x_11232) ;  /* 0x00000000004c7947 */ /* 0x000fea0003800000 */
.L_x_11261:
[----:B------:R-:W0:Y:S02]  /*2f60*/  I2F.S64 R6, R6 ;  /* 0x0000000600067312 */ /* 0x000e240000301400 */
        /* <DEDUP_REMOVED lines=15> */
.L_x_11260:
[----:B------:R0:W-:Y:S01]  /*3060*/  STG.E.64 desc[UR36][R2.64], R6 ;  /* 0x0000000602007986 */ /* 0x0001e2000c101b24 */
[----:B------:R-:W-:Y:S05]  /*3070*/  BRA `(.L_x_11232) ;  /* 0x0000000000047947 */ /* 0x000fea0003800000 */
.L_x_11259:
[----:B------:R0:W-:Y:S02]  /*3080*/  STG.E desc[UR36][R2.64], R4 ;  /* 0x0000000402007986 */ /* 0x0001e4000c101924 */
.L_x_11232:
[----:B------:R-:W-:-:S07]  /*3090*/  IADD3 R17, PT, PT, R17, 0x80, RZ ;  /* 0x0000008011117810 */ /* 0x000fce0007ffe0ff */
.L_x_11191:
[----:B------:R-:W-:Y:S05]  /*30a0*/  BSYNC.RECONVERGENT B6 ;  /* 0x0000000000067941 */ /* 0x000fea0003800200 */
.L_x_11190:
        /* <DEDUP_REMOVED lines=307> */
.L_x_11265:
        /* <DEDUP_REMOVED lines=17> */
.L_x_11269:
[----:B------:R0:W5:Y:S01]  /*44f0*/  LDG.E.U8 R4, desc[UR36][R2.64] ;  /* 0x0000002402047981 */ /* 0x000162000c1e1100 */
[----:B------:R-:W-:Y:S01]  /*4500*/  MOV R5, RZ ;  /* 0x000000ff00057202 */ /* 0x000fe20000000f00 */
[----:B------:R-:W-:Y:S06]  /*4510*/  BRA `(.L_x_11271) ;  /* 0x0000000c00407947 */ /* 0x000fec0003800000 */
.L_x_11268:
        /* <DEDUP_REMOVED lines=8> */
.L_x_11273:
[----:B------:R-:W2:Y:S02]  /*45a0*/  LDG.E R4, desc[UR36][R2.64] ;  /* 0x0000002402047981 */ /* 0x000ea4000c1e1900 */
[----:B--2---:R-:W-:Y:S01]  /*45b0*/  SHF.R.S32.HI R5, RZ, 0x1f, R4 ;  /* 0x0000001fff057819 */ /* 0x004fe20000011404 */
[----:B------:R-:W-:Y:S06]  /*45c0*/  BRA `(.L_x_11271) ;  /* 0x0000000c00147947 */ /* 0x000fec0003800000 */
.L_x_11272:
[----:B------:R-:W2:Y:S02]  /*45d0*/  LDG.E.S16 R4, desc[UR36][R2.64] ;  /* 0x0000002402047981 */ /* 0x000ea4000c1e1700 */
[----:B--2---:R-:W-:Y:S01]  /*45e0*/  SHF.R.S32.HI R5, RZ, 0x1f, R4 ;  /* 0x0000001fff057819 */ /* 0x004fe20000011404 */
[----:B------:R-:W-:Y:S06]  /*45f0*/  BRA `(.L_x_11271) ;  /* 0x0000000c00087947 */ /* 0x000fec0003800000 */
.L_x_11267:
        /* <DEDUP_REMOVED lines=9> */
.L_x_11275:
[----:B------:R-:W2:Y:S02]  /*4690*/  LDG.E.U16 R2, desc[UR36][R2.64] ;  /* 0x0000002402027981 */ /* 0x000ea4000c1e1500 */
[----:B--2---:R-:W-:-:S06]  /*46a0*/  HADD2.F32 R4, -RZ, R2.H0_H0 ;  /* 0x20000002ff047230 */ /* 0x004fcc0000004100 */
[----:B------:R-:W0:Y:S01]  /*46b0*/  F2I.S64.TRUNC R4, R4 ;  /* 0x0000000400047311 */ /* 0x000e22000020d900 */
[----:B------:R-:W-:Y:S05]  /*46c0*/  BRA `(.L_x_11271) ;  /* 0x0000000800d47947 */ /* 0x000fea0003800000 */
.L_x_11274:
[----:B------:R-:W-:-:S09]  /*46d0*/  UISETP.NE.AND UP0, UPT, UR4, 0x7, UPT ;  /* 0x000000070400788c */ /* 0x000fd2000bf05270 */
[----:B------:R-:W-:Y:S05]  /*46e0*/  BRA.U !UP0, `(.L_x_11276) ;  /* 0x00000001082c7547 */ /* 0x000fea000b800000 */
[----:B------:R-:W-:-:S09]  /*46f0*/  UISETP.NE.AND UP0, UPT, UR4, 0x8, UPT ;  /* 0x000000080400788c */ /* 0x000fd2000bf05270 */
[----:B------:R-:W-:Y:S05]  /*4700*/  BRA.U !UP0, `(.L_x_11277) ;  /* 0x0000000108147547 */ /* 0x000fea000b800000 */
[----:B------:R-:W-:-:S09]  /*4710*/  UISETP.NE.AND UP0, UPT, UR4, 0x9, UPT ;  /* 0x000000090400788c */ /* 0x000fd2000bf05270 */
[----:B------:R-:W-:Y:S05]  /*4720*/  BRA.U UP0, `(.L_x_11270) ;  /* 0x0000000900647547 */ /* 0x000fea000b800000 */
[----:B------:R-:W2:Y:S02]  /*4730*/  LDG.E R2, desc[UR36][R2.64] ;  /* 0x0000002402027981 */ /* 0x000ea4000c1e1900 */
[----:B--2---:R2:W3:Y:S01]  /*4740*/  F2I.S64.TRUNC R4, R2 ;  /* 0x0000000200047311 */ /* 0x0044e2000020d900 */
[----:B------:R-:W-:Y:S05]  /*4750*/  BRA `(.L_x_11271) ;  /* 0x0000000800b07947 */ /* 0x000fea0003800000 */
.L_x_11277:
[----:B------:R-:W2:Y:S02]  /*4760*/  LDG.E.U16 R2, desc[UR36][R2.64] ;  /* 0x0000002402027981 */ /* 0x000ea4000c1e1500 */
[----:B--2---:R-:W-:-:S06]  /*4770*/  HADD2.F32 R4, -RZ, R2.H0_H0 ;  /* 0x20000002ff047230 */ /* 0x004fcc0000004100 */
[----:B------:R-:W4:Y:S01]  /*4780*/  F2I.S64.TRUNC R4, R4 ;  /* 0x0000000400047311 */ /* 0x000f22000020d900 */
[----:B------:R-:W-:Y:S05]  /*4790*/  BRA `(.L_x_11271) ;  /* 0x0000000800a07947 */ /* 0x000fea0003800000 */
.L_x_11276:
[----:B------:R-:W2:Y:S02]  /*47a0*/  LDG.E.64 R2, desc[UR36][R2.64] ;  /* 0x0000002402027981 */ /* 0x000ea4000c1e1b00 */
[----:B--2---:R0:W1:Y:S01]  /*47b0*/  F2I.S64.F64.TRUNC R4, R2 ;  /* 0x0000000200047311 */ /* 0x004062000030d900 */
[----:B------:R-:W-:Y:S05]  /*47c0*/  BRA `(.L_x_11271) ;  /* 0x0000000800947947 */ /* 0x000fea0003800000 */
.L_x_11266:
        /* <DEDUP_REMOVED lines=13> */
.L_x_11280:
[----:B------:R-:W2:Y:S02]  /*48a0*/  LDG.E.64 R2, desc[UR36][R2.64] ;  /* 0x0000002402027981 */ /* 0x000ea4000c1e1b00 */
[----:B--2---:R0:W1:Y:S01]  /*48b0*/  F2I.S64.F64.TRUNC R4, R2 ;  /* 0x0000000200047311 */ /* 0x004062000030d900 */
[----:B------:R-:W-:Y:S05]  /*48c0*/  BRA `(.L_x_11271) ;  /* 0x0000000800547947 */ /* 0x000fea0003800000 */
.L_x_11279:
        /* <DEDUP_REMOVED lines=26> */
.L_x_11282:
        /* <DEDUP_REMOVED lines=11> */
[----:B------:R-:W0:Y:S01]  /*4b20*/  F2I.S64.TRUNC R4, R5 ;  /* 0x0000000500047311 */ /* 0x000e22000020d900 */
[----:B------:R-:W-:Y:S05]  /*4b30*/  BRA `(.L_x_11271) ;  /* 0x0000000400b87947 */ /* 0x000fea0003800000 */
.L_x_11281:
[----:B------:R-:W2:Y:S02]  /*4b40*/  LDG.E.U16 R4, desc[UR36][R2.64] ;  /* 0x0000002402047981 */ /* 0x000ea4000c1e1500 */
[----:B--2---:R-:W-:-:S06]  /*4b50*/  IMAD.U32 R4, R4, 0x10000, RZ ;  /* 0x0001000004047824 */ /* 0x004fcc00078e00ff */
[----:B------:R-:W0:Y:S01]  /*4b60*/  F2I.S64.TRUNC R4, R4 ;  /* 0x0000000400047311 */ /* 0x000e22000020d900 */
[----:B------:R-:W-:Y:S05]  /*4b70*/  BRA `(.L_x_11271) ;  /* 0x0000000400a87947 */ /* 0x000fea0003800000 */
.L_x_11278:
        /* <DEDUP_REMOVED lines=11> */
.L_x_11285:
        /* <DEDUP_REMOVED lines=21> */
.L_x_11289:
[----:B------:R-:W-:Y:S05]  /*4d80*/  BSYNC.RECONVERGENT B1 ;  /* 0x0000000000017941 */ /* 0x000fea0003800200 */
.L_x_11288:
[----:B------:R-:W-:Y:S01]  /*4d90*/  IMAD.SHL.U32 R0, R0, 0x100000, RZ ;  /* 0x0010000000007824 */ /* 0x000fe200078e00ff */
[----:B------:R-:W-:-:S04]  /*4da0*/  LEA R2, R2, 0x3b800000, 0x17 ;  /* 0x3b80000002027811 */ /* 0x000fc800078eb8ff */
[----:B------:R-:W-:-:S07]  /*4db0*/  LOP3.LUT R4, R2, R0, R7, 0xfe, !PT ;  /* 0x0000000002047212 */ /* 0x000fce00078efe07 */
.L_x_11287:
[----:B------:R-:W-:Y:S05]  /*4dc0*/  BSYNC.RECONVERGENT B0 ;  /* 0x0000000000007941 */ /* 0x000fea0003800200 */
.L_x_11286:
[----:B------:R-:W0:Y:S01]  /*4dd0*/  F2I.S64.TRUNC R4, R4 ;  /* 0x0000000400047311 */ /* 0x000e22000020d900 */
[----:B------:R-:W-:Y:S05]  /*4de0*/  BRA `(.L_x_11271) ;  /* 0x00000004000c7947 */ /* 0x000fea0003800000 */
.L_x_11284:
        /* <DEDUP_REMOVED lines=21> */
.L_x_11293:
[----:B------:R-:W-:Y:S05]  /*4f40*/  BSYNC.RECONVERGENT B1 ;  /* 0x0000000000017941 */ /* 0x000fea0003800200 */
.L_x_11292:
[----:B------:R-:W-:Y:S01]  /*4f50*/  IMAD.SHL.U32 R0, R0, 0x200000, RZ ;  /* 0x0020000000007824 */ /* 0x000fe200078e00ff */
[----:B------:R-:W-:-:S04]  /*4f60*/  LEA R2, R2, 0x37800000, 0x17 ;  /* 0x3780000002027811 */ /* 0x000fc800078eb8ff */
[----:B------:R-:W-:-:S07]  /*4f70*/  LOP3.LUT R4, R2, R0, R7, 0xfe, !PT ;  /* 0x0000000002047212 */ /* 0x000fce00078efe07 */
.L_x_11291:
[----:B------:R-:W-:Y:S05]  /*4f80*/  BSYNC.RECONVERGENT B0 ;  /* 0x0000000000007941 */ /* 0x000fea0003800200 */
.L_x_11290:
[----:B------:R-:W0:Y:S01]  /*4f90*/  F2I.S64.TRUNC R4, R4 ;  /* 0x0000000400047311 */ /* 0x000e22000020d900 */
[----:B------:R-:W-:Y:S05]  /*4fa0*/  BRA `(.L_x_11271) ;  /* 0x00000000009c7947 */ /* 0x000fea0003800000 */
.L_x_11283:
        /* <DEDUP_REMOVED lines=14> */
.L_x_11297:
[----:B------:R-:W-:Y:S05]  /*5090*/  BSYNC.RECONVERGENT B0 ;  /* 0x0000000000007941 */ /* 0x000fea0003800200 */
.L_x_11296:
[----:B------:R-:W0:Y:S01]  /*50a0*/  F2I.S64.TRUNC R4, R4 ;  /* 0x0000000400047311 */ /* 0x000e22000020d900 */
[----:B------:R-:W-:Y:S05]  /*50b0*/  BRA `(.L_x_11271) ;  /* 0x0000000000587947 */ /* 0x000fea0003800000 */
.L_x_11270:
        /* <DEDUP_REMOVED lines=16> */
.L_x_11298:
[----:B------:R-:W-:Y:S01]  /*51c0*/  CS2R R4, SRZ ;  /* 0x0000000000047805 */ /* 0x000fe2000001ff00 */
[----:B------:R-:W-:Y:S06]  /*51d0*/  BRA `(.L_x_11271) ;  /* 0x0000000000107947 */ /* 0x000fec0003800000 */
.L_x_11295:
[----:B------:R0:W5:Y:S01]  /*51e0*/  LDG.E.64 R4, desc[UR36][R2.64] ;  /* 0x0000002402047981 */ /* 0x000162000c1e1b00 */
[----:B------:R-:W-:Y:S05]  /*51f0*/  BRA `(.L_x_11271) ;  /* 0x0000000000087947 */ /* 0x000fea0003800000 */
.L_x_11294:
[----:B------:R0:W5:Y:S01]  /*5200*/  LDG.E R4, desc[UR36][R2.64] ;  /* 0x0000002402047981 */ /* 0x000162000c1e1900 */
[----:B------:R-:W-:-:S07]  /*5210*/  IMAD.MOV.U32 R5, RZ, RZ, RZ ;  /* 0x000000ffff057224 */ /* 0x000fce00078e00ff */
.L_x_11271:
[----:B------:R-:W0:Y:S01]  /*5220*/  LDCU.64 UR8, c[0x0][0x598] ;  /* 0x0000b300ff0877ac */ /* 0x000e220008000a00 */
[----:B------:R-:W2:Y:S01]  /*5230*/  LDCU.64 UR6, c[0x0][0x580] ;  /* 0x0000b000ff0677ac */ /* 0x000ea20008000a00 */
[----:B------:R-:W-:-:S04]  /*5240*/  UPRMT UR4, UR41, 0x9910, URZ ;  /* 0x0000991029047896 */ /* 0x000fc800080000ff */
[----:B------:R-:W-:Y:S01]  /*5250*/  UISETP.GT.AND UP0, UPT, UR4, 0x9, UPT ;  /* 0x000000090400788c */ /* 0x000fe2000bf04270 */
[----:B01-345:R-:W-:-:S04]  /*5260*/  IMAD R3, R5, UR8, RZ ;  /* 0x0000000805037c24 */ /* 0x03bfc8000f8e02ff */
[----:B------:R-:W-:Y:S01]  /*5270*/  IMAD R7, R4, UR9, R3 ;  /* 0x0000000904077c24 */ /* 0x000fe2000f8e0203 */
[----:B--2---:R-:W-:Y:S01]  /*5280*/  IADD3 R2, P0, PT, R16, UR6, RZ ;  /* 0x0000000610027c10 */ /* 0x004fe2000ff1e0ff */
        /* <DEDUP_REMOVED lines=15> */
.L_x_11302:
[----:B------:R0:W-:Y:S01]  /*5380*/  STG.E.U8 desc[UR36][R2.64], R4 ;  /* 0x0000000402007986 */ /* 0x0001e2000c101124 */
[----:B------:R-:W-:Y:S05]  /*5390*/  BRA `(.L_x_11304) ;  /* 0x0000000c00347947 */ /* 0x000fea0003800000 */
.L_x_11301:
        /* <DEDUP_REMOVED lines=8> */
.L_x_11306:
[----:B------:R0:W-:Y:S01]  /*5420*/  STG.E desc[UR36][R2.64], R4 ;  /* 0x0000000402007986 */ /* 0x0001e2000c101924 */
[----:B------:R-:W-:Y:S05]  /*5430*/  BRA `(.L_x_11304) ;  /* 0x0000000c000c7947 */ /* 0x000fea0003800000 */
.L_x_11305:
[----:B------:R0:W-:Y:S01]  /*5440*/  STG.E.U16 desc[UR36][R2.64], R4 ;  /* 0x0000000402007986 */ /* 0x0001e2000c101524 */
[----:B------:R-:W-:Y:S05]  /*5450*/  BRA `(.L_x_11304) ;  /* 0x0000000c00047947 */ /* 0x000fea0003800000 */
.L_x_11300:
        /* <DEDUP_REMOVED lines=9> */
.L_x_11308:
[----:B------:R-:W0:Y:S02]  /*54f0*/  I2F.S64 R0, R6 ;  /* 0x0000000600007312 */ /* 0x000e240000301400 */
[----:B0-----:R-:W-:-:S05]  /*5500*/  F2FP.F16.F32.PACK_AB R0, RZ, R0 ;  /* 0x00000000ff00723e */ /* 0x001fca00000000ff */
[----:B------:R0:W-:Y:S01]  /*5510*/  STG.E.U16 desc[UR36][R2.64], R0 ;  /* 0x0000000002007986 */ /* 0x0001e2000c101524 */
[----:B------:R-:W-:Y:S05]  /*5520*/  BRA `(.L_x_11304) ;  /* 0x0000000800d07947 */ /* 0x000fea0003800000 */
.L_x_11307:
[----:B------:R-:W-:-:S09]  /*5530*/  UISETP.NE.AND UP0, UPT, UR4, 0x7, UPT ;  /* 0x000000070400788c */ /* 0x000fd2000bf05270 */
[----:B------:R-:W-:Y:S05]  /*5540*/  BRA.U !UP0, `(.L_x_11309) ;  /* 0x0000000108347547 */ /* 0x000fea000b800000 */
[----:B------:R-:W-:-:S09]  /*5550*/  UISETP.NE.AND UP0, UPT, UR4, 0x8, UPT ;  /* 0x000000080400788c */ /* 0x000fd2000bf05270 */
[----:B------:R-:W-:Y:S05]  /*5560*/  BRA.U !UP0, `(.L_x_11310) ;  /* 0x0000000108187547 */ /* 0x000fea000b800000 */
[----:B------:R-:W-:-:S09]  /*5570*/  UISETP.NE.AND UP0, UPT, UR4, 0x9, UPT ;  /* 0x000000090400788c */ /* 0x000fd2000bf05270 */
[----:B------:R-:W-:Y:S05]  /*5580*/  BRA.U UP0, `(.L_x_11303) ;  /* 0x0000000500d47547 */ /* 0x000fea000b800000 */
[----:B------:R-:W0:Y:S01]  /*5590*/  I2F.S64 R4, R6 ;  /* 0x0000000600047312 */ /* 0x000e220000301400 */
[----:B------:R-:W-:-:S05]  /*55a0*/  MOV R5, RZ ;  /* 0x000000ff00057202 */ /* 0x000fca0000000f00 */
[----:B0-----:R0:W-:Y:S01]  /*55b0*/  STG.E.64 desc[UR36][R2.64], R4 ;  /* 0x0000000402007986 */ /* 0x0011e2000c101b24 */
[----:B------:R-:W-:Y:S05]  /*55c0*/  BRA `(.L_x_11304) ;  /* 0x0000000800a87947 */ /* 0x000fea0003800000 */
.L_x_11310:
[----:B------:R-:W0:Y:S02]  /*55d0*/  I2F.S64 R6, R6 ;  /* 0x0000000600067312 */ /* 0x000e240000301400 */
[----:B0-----:R-:W-:-:S04]  /*55e0*/  F2FP.F16.F32.PACK_AB R5, RZ, R6 ;  /* 0x00000006ff05723e */ /* 0x001fc800000000ff */
[----:B------:R-:W-:-:S05]  /*55f0*/  PRMT R5, R5, 0x5410, RZ ;  /* 0x0000541005057816 */ /* 0x000fca00000000ff */
[----:B------:R0:W-:Y:S01]  /*5600*/  STG.E desc[UR36][R2.64], R5 ;  /* 0x0000000502007986 */ /* 0x0001e2000c101924 */
[----:B------:R-:W-:Y:S05]  /*5610*/  BRA `(.L_x_11304) ;  /* 0x0000000800947947 */ /* 0x000fea0003800000 */
.L_x_11309:
[----:B------:R-:W0:Y:S02]  /*5620*/  I2F.F64.S64 R4, R6 ;  /* 0x0000000600047312 */ /* 0x000e240000301c00 */
[----:B0-----:R0:W-:Y:S01]  /*5630*/  STG.E.64 desc[UR36][R2.64], R4 ;  /* 0x0000000402007986 */ /* 0x0011e2000c101b24 */
[----:B------:R-:W-:Y:S05]  /*5640*/  BRA `(.L_x_11304) ;  /* 0x0000000800887947 */ /* 0x000fea0003800000 */
.L_x_11299:
        /* <DEDUP_REMOVED lines=12> */
.L_x_11314:
[----:B------:R-:W0:Y:S01]  /*5710*/  I2F.S64 R5, R6 ;  /* 0x0000000600057312 */ /* 0x000e220000301400 */
        /* <DEDUP_REMOVED lines=17> */
.L_x_11317:
[----:B------:R-:W-:-:S04]  /*5830*/  SHF.R.U32.HI R5, RZ, 0x18, R5 ;  /* 0x00000018ff057819 */ /* 0x000fc80000011605 */
[----:B------:R-:W-:-:S07]  /*5840*/  LOP3.LUT R0, R0, 0x80, R5, 0xf8, !PT ;  /* 0x0000008000007812 */ /* 0x000fce00078ef805 */
.L_x_11316:
[----:B------:R-:W-:Y:S05]  /*5850*/  BSYNC.RECONVERGENT B0 ;  /* 0x0000000000007941 */ /* 0x000fea0003800200 */
.L_x_11315:
[----:B------:R0:W-:Y:S01]  /*5860*/  STG.E.U8 desc[UR36][R2.64], R0 ;  /* 0x0000000002007986 */ /* 0x0001e2000c101124 */
[----:B------:R-:W-:Y:S05]  /*5870*/  BRA `(.L_x_11304) ;  /* 0x0000000400fc7947 */ /* 0x000fea0003800000 */
.L_x_11313:
[----:B------:R-:W0:Y:S01]  /*5880*/  I2F.S64 R5, R6 ;  /* 0x0000000600057312 */ /* 0x000e220000301400 */
        /* <DEDUP_REMOVED lines=17> */
.L_x_11320:
[----:B------:R-:W-:-:S04]  /*59a0*/  SHF.R.U32.HI R5, RZ, 0x18, R5 ;  /* 0x00000018ff057819 */ /* 0x000fc80000011605 */
[----:B------:R-:W-:-:S07]  /*59b0*/  LOP3.LUT R0, R0, 0x80, R5, 0xf8, !PT ;  /* 0x0000008000007812 */ /* 0x000fce00078ef805 */
.L_x_11319:
[----:B------:R-:W-:Y:S05]  /*59c0*/  BSYNC.RECONVERGENT B0 ;  /* 0x0000000000007941 */ /* 0x000fea0003800200 */
.L_x_11318:
[----:B------:R0:W-:Y:S01]  /*59d0*/  STG.E.U8 desc[UR36][R2.64], R0 ;  /* 0x0000000002007986 */ /* 0x0001e2000c101124 */
[----:B------:R-:W-:Y:S05]  /*59e0*/  BRA `(.L_x_11304) ;  /* 0x0000000400a07947 */ /* 0x000fea0003800000 */
.L_x_11312:
[----:B------:R-:W-:-:S09]  /*59f0*/  UISETP.NE.AND UP0, UPT, UR4, 0x1c, UPT ;  /* 0x0000001c0400788c */ /* 0x000fd2000bf05270 */
[----:B------:R-:W-:Y:S05]  /*5a00*/  BRA.U !UP0, `(.L_x_11321) ;  /* 0x0000000108587547 */ /* 0x000fea000b800000 */
[----:B------:R-:W-:-:S09]  /*5a10*/  UISETP.NE.AND UP0, UPT, UR4, 0x1d, UPT ;  /* 0x0000001d0400788c */ /* 0x000fd2000bf05270 */
[----:B------:R-:W-:Y:S05]  /*5a20*/  BRA.U !UP0, `(.L_x_11322) ;  /* 0x0000000108487547 */ /* 0x000fea000b800000 */
[----:B------:R-:W-:-:S09]  /*5a30*/  UISETP.NE.AND UP0, UPT, UR4, 0x2c, UPT ;  /* 0x0000002c0400788c */ /* 0x000fd2000bf05270 */
[----:B------:R-:W-:Y:S05]  /*5a40*/  BRA.U UP0, `(.L_x_11303) ;  /* 0x0000000100a47547 */ /* 0x000fea000b800000 */
        /* <DEDUP_REMOVED lines=16> */
.L_x_11322:
[----:B------:R0:W-:Y:S01]  /*5b50*/  STG.E.64 desc[UR36][R2.64], R6 ;  /* 0x0000000602007986 */ /* 0x0001e2000c101b24 */
[----:B------:R-:W-:Y:S05]  /*5b60*/  BRA `(.L_x_11304) ;  /* 0x0000000400407947 */ /* 0x000fea0003800000 */
.L_x_11321:
[----:B------:R0:W-:Y:S01]  /*5b70*/  STG.E desc[UR36][R2.64], R4 ;  /* 0x0000000402007986 */ /* 0x0001e2000c101924 */
[----:B------:R-:W-:Y:S05]  /*5b80*/  BRA `(.L_x_11304) ;  /* 0x0000000400387947 */ /* 0x000fea0003800000 */
.L_x_11311:
        /* <DEDUP_REMOVED lines=11> */
.L_x_11324:
[----:B------:R-:W0:Y:S01]  /*5c40*/  I2F.F64.S64 R8, R6 ;  /* 0x0000000600087312 */ /* 0x000e220000301c00 */
[----:B------:R-:W-:-:S05]  /*5c50*/  CS2R R10, SRZ ;  /* 0x00000000000a7805 */ /* 0x000fca000001ff00 */
[----:B0-----:R4:W-:Y:S01]  /*5c60*/  STG.E.128 desc[UR36][R2.64], R8 ;  /* 0x0000000802007986 */ /* 0x0019e2000c101d24 */
[----:B------:R-:W-:Y:S05]  /*5c70*/  BRA `(.L_x_11304) ;  /* 0x0000000000fc7947 */ /* 0x000fea0003800000 */
.L_x_11323:
[----:B------:R-:W-:-:S09]  /*5c80*/  UISETP.NE.AND UP0, UPT, UR4, 0xf, UPT ;  /* 0x0000000f0400788c */ /* 0x000fd2000bf05270 */
[----:B------:R-:W-:Y:S05]  /*5c90*/  BRA.U !UP0, `(.L_x_11325) ;  /* 0x0000000108e87547 */ /* 0x000fea000b800000 */
[----:B------:R-:W-:-:S09]  /*5ca0*/  UISETP.NE.AND UP0, UPT, UR4, 0x17, UPT ;  /* 0x000000170400788c */ /* 0x000fd2000bf05270 */
[----:B------:R-:W-:Y:S05]  /*5cb0*/  BRA.U !UP0, `(.L_x_11326) ;  /* 0x0000000108907547 */ /* 0x000fea000b800000 */
[----:B------:R-:W-:-:S09]  /*5cc0*/  UISETP.NE.AND UP0, UPT, UR4, 0x18, UPT ;  /* 0x000000180400788c */ /* 0x000fd2000bf05270 */
[----:B------:R-:W-:Y:S05]  /*5cd0*/  BRA.U !UP0, `(.L_x_11327) ;  /* 0x0000000108447547 */ /* 0x000fea000b800000 */
.L_x_11303:
        /* <DEDUP_REMOVED lines=16> */
.L_x_11328:
[----:B------:R-:W-:Y:S05]  /*5de0*/  BRA `(.L_x_11304) ;  /* 0x0000000000a07947 */ /* 0x000fea0003800000 */
.L_x_11327:
[----:B------:R-:W0:Y:S01]  /*5df0*/  I2F.S64 R7, R6 ;  /* 0x0000000600077312 */ /* 0x000e220000301400 */
        /* <DEDUP_REMOVED lines=12> */
.L_x_11330:
[----:B------:R-:W-:Y:S05]  /*5ec0*/  BSYNC.RECONVERGENT B0 ;  /* 0x0000000000007941 */ /* 0x000fea0003800200 */
.L_x_11329:
[----:B------:R-:W-:-:S05]  /*5ed0*/  LOP3.LUT R5, R0, 0x80, R5, 0xf8, !PT ;  /* 0x0000008000057812 */ /* 0x000fca00078ef805 */
[----:B------:R2:W-:Y:S01]  /*5ee0*/  STG.E.U8 desc[UR36][R2.64], R5 ;  /* 0x0000000502007986 */ /* 0x0005e2000c101124 */
[----:B------:R-:W-:Y:S05]  /*5ef0*/  BRA `(.L_x_11304) ;  /* 0x00000000005c7947 */ /* 0x000fea0003800000 */
.L_x_11326:
[----:B------:R-:W0:Y:S01]  /*5f00*/  I2F.S64 R5, R6 ;  /* 0x0000000600057312 */ /* 0x000e220000301400 */
        /* <DEDUP_REMOVED lines=11> */
.L_x_11332:
[----:B------:R-:W-:Y:S01]  /*5fc0*/  IMAD.MOV.U32 R0, RZ, RZ, 0x7f ;  /* 0x0000007fff007424 */ /* 0x000fe200078e00ff */
[----:B------:R-:W-:-:S04]  /*5fd0*/  ISETP.GT.U32.AND P0, PT, R4, 0x7f800000, PT ;  /* 0x7f8000000400780c */ /* 0x000fc80003f04070 */
[----:B------:R-:W-:-:S09]  /*5fe0*/  SEL R0, R0, 0x7c, P0 ;  /* 0x0000007c00007807 */ /* 0x000fd20000000000 */
.L_x_11333:
[----:B------:R-:W-:Y:S05]  /*5ff0*/  BSYNC.RECONVERGENT B0 ;  /* 0x0000000000007941 */ /* 0x000fea0003800200 */
.L_x_11331:
[----:B------:R-:W-:-:S04]  /*6000*/  SHF.R.U32.HI R5, RZ, 0x18, R5 ;  /* 0x00000018ff057819 */ /* 0x000fc80000011605 */
[----:B------:R-:W-:-:S05]  /*6010*/  LOP3.LUT R5, R0, 0x80, R5, 0xf8, !PT ;  /* 0x0000008000057812 */ /* 0x000fca00078ef805 */
[----:B------:R1:W-:Y:S01]  /*6020*/  STG.E.U8 desc[UR36][R2.64], R5 ;  /* 0x0000000502007986 */ /* 0x0003e2000c101124 */
[----:B------:R-:W-:Y:S05]  /*6030*/  BRA `(.L_x_11304) ;  /* 0x00000000000c7947 */ /* 0x000fea0003800000 */
.L_x_11325:
[----:B------:R-:W0:Y:S02]  /*6040*/  I2F.S64 R0, R6 ;  /* 0x0000000600007312 */ /* 0x000e240000301400 */
[----:B0-----:R-:W-:-:S05]  /*6050*/  F2FP.BF16.F32.PACK_AB R0, RZ, R0 ;  /* 0x00000000ff00723e */ /* 0x001fca00000010ff */
[----:B------:R0:W-:Y:S02]  /*6060*/  STG.E.U16 desc[UR36][R2.64], R0 ;  /* 0x0000000002007986 */ /* 0x0001e4000c101524 */
.L_x_11304:
[----:B------:R-:W-:-:S07]  /*6070*/  VIADD R17, R17, 0x80 ;  /* 0x0000008011117836 */ /* 0x000fce0000000000 */
.L_x_11264:
[----:B------:R-:W-:Y:S05]  /*6080*/  BSYNC.RECONVERGENT B6 ;  /* 0x0000000000067941 */ /* 0x000fea0003800200 */
.L_x_11263:
        /* <DEDUP_REMOVED lines=307> */
.L_x_11336:
        /* <DEDUP_REMOVED lines=17> */
.L_x_11340:
[----:B------:R0:W5:Y:S01]  /*74d0*/  LDG.E.U8 R4, desc[UR36][R2.64] ;  /* 0x0000002402047981 */ /* 0x000162000c1e1100 */
[----:B------:R-:W-:Y:S01]  /*74e0*/  IMAD.MOV.U32 R5, RZ, RZ, RZ ;  /* 0x000000ffff057224 */ /* 0x000fe200078e00ff */
[----:B------:R-:W-:Y:S06]  /*74f0*/  BRA `(.L_x_11342) ;  /* 0x0000000c00407947 */ /* 0x000fec0003800000 */
.L_x_11339:
        /* <DEDUP_REMOVED lines=8> */
.L_x_11344:
[----:B------:R-:W2:Y:S02]  /*7580*/  LDG.E R4, desc[UR36][R2.64] ;  /* 0x0000002402047981 */ /* 0x000ea4000c1e1900 */
[----:B--2---:R-:W-:Y:S01]  /*7590*/  SHF.R.S32.HI R5, RZ, 0x1f, R4 ;  /* 0x0000001fff057819 */ /* 0x004fe20000011404 */
[----:B------:R-:W-:Y:S06]  /*75a0*/  BRA `(.L_x_11342) ;  /* 0x0000000c00147947 */ /* 0x000fec0003800000 */
.L_x_11343:
[----:B------:R-:W2:Y:S02]  /*75b0*/  LDG.E.S16 R4, desc[UR36][R2.64] ;  /* 0x0000002402047981 */ /* 0x000ea4000c1e1700 */
[----:B--2---:R-:W-:Y:S01]  /*75c0*/  SHF.R.S32.HI R5, RZ, 0x1f, R4 ;  /* 0x0000001fff057819 */ /* 0x004fe20000011404 */
[----:B------:R-:W-:Y:S06]  /*75d0*/  BRA `(.L_x_11342) ;  /* 0x0000000c00087947 */ /* 0x000fec0003800000 */
.L_x_11338:
        /* <DEDUP_REMOVED lines=9> */
.L_x_11346:
[----:B------:R-:W2:Y:S02]  /*7670*/  LDG.E.U16 R2, desc[UR36][R2.64] ;  /* 0x0000002402027981 */ /* 0x000ea4000c1e1500 */
[----:B--2---:R-:W-:-:S06]  /*7680*/  HADD2.F32 R4, -RZ, R2.H0_H0 ;  /* 0x20000002ff047230 */ /* 0x004fcc0000004100 */
[----:B------:R-:W0:Y:S01]  /*7690*/  F2I.S64.TRUNC R4, R4 ;  /* 0x0000000400047311 */ /* 0x000e22000020d900 */
[----:B------:R-:W-:Y:S05]  /*76a0*/  BRA `(.L_x_11342) ;  /* 0x0000000800d47947 */ /* 0x000fea0003800000 */
.L_x_11345:
        /* <DEDUP_REMOVED lines=9> */
.L_x_11348:
[----:B------:R-:W2:Y:S02]  /*7740*/  LDG.E.U16 R2, desc[UR36][R2.64] ;  /* 0x0000002402027981 */ /* 0x000ea4000c1e1500 */
[----:B--2---:R-:W-:-:S06]  /*7750*/  HADD2.F32 R4, -RZ, R2.H0_H0 ;  /* 0x20000002ff047230 */ /* 0x004fcc0000004100 */
[----:B------:R-:W0:Y:S01]  /*7760*/  F2I.S64.TRUNC R4, R4 ;  /* 0x0000000400047311 */ /* 0x000e22000020d900 */
[----:B------:R-:W-:Y:S05]  /*7770*/  BRA `(.L_x_11342) ;  /* 0x0000000800a07947 */ /* 0x000fea0003800000 */
.L_x_11347:
[----:B------:R-:W2:Y:S02]  /*7780*/  LDG.E.64 R2, desc[UR36][R2.64] ;  /* 0x0000002402027981 */ /* 0x000ea4000c1e1b00 */
[----:B--2---:R0:W1:Y:S01]  /*7790*/  F2I.S64.F64.TRUNC R4, R2 ;  /* 0x0000000200047311 */ /* 0x004062000030d900 */
[----:B------:R-:W-:Y:S05]  /*77a0*/  BRA `(.L_x_11342) ;  /* 0x0000000800947947 */ /* 0x000fea0003800000 */
.L_x_11337:
        /* <DEDUP_REMOVED lines=11> */
[----:B------:R-:W-:Y:S01]  /*7860*/  SEL R4, RZ, 0x1, !P0 ;  /* 0x00000001ff047807 */ /* 0x000fe20004000000 */
[----:B------:R-:W-:Y:S08]  /*7870*/  BRA `(.L_x_11342) ;  /* 0x0000000800607947 */ /* 0x000ff00003800000 */
.L_x_11351:
[----:B------:R-:W2:Y:S02]  /*7880*/  LDG.E.64 R2, desc[UR36][R2.64] ;  /* 0x0000002402027981 */ /* 0x000ea4000c1e1b00 */
[----:B--2---:R0:W1:Y:S01]  /*7890*/  F2I.S64.F64.TRUNC R4, R2 ;  /* 0x0000000200047311 */ /* 0x004062000030d900 */
[----:B------:R-:W-:Y:S05]  /*78a0*/  BRA `(.L_x_11342) ;  /* 0x0000000800547947 */ /* 0x000fea0003800000 */
.L_x_11350:
        /* <DEDUP_REMOVED lines=24> */
[----:B------:R-:W3:Y:S01]  /*7a30*/  F2I.S64.TRUNC R4, R5 ;  /* 0x0000000500047311 */ /* 0x000ee2000020d900 */
[----:B------:R-:W-:Y:S05]  /*7a40*/  BRA `(.L_x_11342) ;  /* 0x0000000400ec7947 */ /* 0x000fea0003800000 */
.L_x_11353:
        /* <DEDUP_REMOVED lines=11> */
[----:B------:R-:W2:Y:S01]  /*7b00*/  F2I.S64.TRUNC R4, R5 ;  /* 0x0000000500047311 */ /* 0x000ea2000020d900 */
[----:B------:R-:W-:Y:S05]  /*7b10*/  BRA `(.L_x_11342) ;  /* 0x0000000400b87947 */ /* 0x000fea0003800000 */
.L_x_11352:
[----:B------:R-:W2:Y:S02]  /*7b20*/  LDG.E.U16 R4, desc[UR36][R2.64] ;  /* 0x0000002402047981 */ /* 0x000ea4000c1e1500 */
[----:B--2---:R-:W-:-:S06]  /*7b30*/  IMAD.U32 R4, R4, 0x10000, RZ ;  /* 0x0001000004047824 */ /* 0x004fcc00078e00ff */
[----:B------:R-:W4:Y:S01]  /*7b40*/  F2I.S64.TRUNC R4, R4 ;  /* 0x0000000400047311 */ /* 0x000f22000020d900 */
[----:B------:R-:W-:Y:S05]  /*7b50*/  BRA `(.L_x_11342) ;  /* 0x0000000400a87947 */ /* 0x000fea0003800000 */
.L_x_11349:
        /* <DEDUP_REMOVED lines=9> */
[----:B------:R-:W-:Y:S01]  /*7bf0*/  IMAD.MOV.U32 R5, RZ, RZ, RZ ;  /* 0x000000ffff057224 */ /* 0x000fe200078e00ff */
[----:B------:R-:W-:Y:S06]  /*7c00*/  BRA `(.L_x_11342) ;  /* 0x00000004007c7947 */ /* 0x000fec0003800000 */
.L_x_11356:
        /* <DEDUP_REMOVED lines=21> */
.L_x_11360:
[----:B------:R-:W-:Y:S05]  /*7d60*/  BSYNC.RECONVERGENT B1 ;  /* 0x0000000000017941 */ /* 0x000fea0003800200 */
.L_x_11359:
[----:B------:R-:W-:Y:S01]  /*7d70*/  IMAD.SHL.U32 R0, R0, 0x100000, RZ ;  /* 0x0010000000007824 */ /* 0x000fe200078e00ff */
[----:B------:R-:W-:-:S04]  /*7d80*/  LEA R2, R2, 0x3b800000, 0x17 ;  /* 0x3b80000002027811 */ /* 0x000fc800078eb8ff */
[----:B------:R-:W-:-:S07]  /*7d90*/  LOP3.LUT R4, R2, R0, R7, 0xfe, !PT ;  /* 0x0000000002047212 */ /* 0x000fce00078efe07 */
.L_x_11358:
[----:B------:R-:W-:Y:S05]  /*7da0*/  BSYNC.RECONVERGENT B0 ;  /* 0x0000000000007941 */ /* 0x000fea0003800200 */
.L_x_11357:
[----:B------:R-:W0:Y:S01]  /*7db0*/  F2I.S64.TRUNC R4, R4 ;  /* 0x0000000400047311 */ /* 0x000e22000020d900 */
[----:B------:R-:W-:Y:S05]  /*7dc0*/  BRA `(.L_x_11342) ;  /* 0x00000004000c7947 */ /* 0x000fea0003800000 */
.L_x_11355:
        /* <DEDUP_REMOVED lines=21> */
.L_x_11364:
[----:B------:R-:W-:Y:S05]  /*7f20*/  BSYNC.RECONVERGENT B1 ;  /* 0x0000000000017941 */ /* 0x000fea0003800200 */
.L_x_11363:
[----:B------:R-:W-:Y:S02]  /*7f30*/  SHF.L.U32 R0, R0, 0x15, RZ ;  /* 0x0000001500007819 */ /* 0x000fe400000006ff */
[----:B------:R-:W-:-:S04]  /*7f40*/  LEA R2, R2, 0x37800000, 0x17 ;  /* 0x3780000002027811 */ /* 0x000fc800078eb8ff */
[----:B------:R-:W-:-:S07]  /*7f50*/  LOP3.LUT R4, R2, R0, R7, 0xfe, !PT ;  /* 0x0000000002047212 */ /* 0x000fce00078efe07 */
.L_x_11362:
[----:B------:R-:W-:Y:S05]  /*7f60*/  BSYNC.RECONVERGENT B0 ;  /* 0x0000000000007941 */ /* 0x000fea0003800200 */
.L_x_11361:
[----:B------:R-:W0:Y:S01]  /*7f70*/  F2I.S64.TRUNC R4, R4 ;  /* 0x0000000400047311 */ /* 0x000e22000020d900 */
[----:B------:R-:W-:Y:S05]  /*7f80*/  BRA `(.L_x_11342) ;  /* 0x00000000009c7947 */ /* 0x000fea0003800000 */
.L_x_11354:
        /* <DEDUP_REMOVED lines=14> */
.L_x_11368:
[----:B------:R-:W-:Y:S05]  /*8070*/  BSYNC.RECONVERGENT B0 ;  /* 0x0000000000007941 */ /* 0x000fea0003800200 */
.L_x_11367:
[----:B------:R-:W0:Y:S01]  /*8080*/  F2I.S64.TRUNC R4, R4 ;  /* 0x0000000400047311 */ /* 0x000e22000020d900 */
[----:B------:R-:W-:Y:S05]  /*8090*/  BRA `(.L_x_11342) ;  /* 0x0000000000587947 */ /* 0x000fea0003800000 */
.L_x_11341:
        /* <DEDUP_REMOVED lines=16> */
.L_x_11369:
[----:B------:R-:W-:Y:S01]  /*81a0*/  CS2R R4, SRZ ;  /* 0x0000000000047805 */ /* 0x000fe2000001ff00 */
[----:B------:R-:W-:Y:S06]  /*81b0*/  BRA `(.L_x_11342) ;  /* 0x0000000000107947 */ /* 0x000fec0003800000 */
.L_x_11366:
[----:B------:R0:W5:Y:S01]  /*81c0*/  LDG.E.64 R4, desc[UR36][R2.64] ;  /* 0x0000002402047981 */ /* 0x000162000c1e1b00 */
[----:B------:R-:W-:Y:S05]  /*81d0*/  BRA `(.L_x_11342) ;  /* 0x0000000000087947 */ /* 0x000fea0003800000 */
.L_x_11365:
[----:B------:R0:W5:Y:S01]  /*81e0*/  LDG.E R4, desc[UR36][R2.64] ;  /* 0x0000002402047981 */ /* 0x000162000c1e1900 */
[----:B------:R-:W-:-:S07]  /*81f0*/  IMAD.MOV.U32 R5, RZ, RZ, RZ ;  /* 0x000000ffff057224 */ /* 0x000fce00078e00ff */
.L_x_11342:
[----:B------:R-:W0:Y:S01]  /*8200*/  LDCU.64 UR8, c[0x0][0x598] ;  /* 0x0000b300ff0877ac */ /* 0x000e220008000a00 */
[----:B------:R-:W0:Y:S01]  /*8210*/  LDCU.64 UR6, c[0x0][0x580] ;  /* 0x0000b000ff0677ac */ /* 0x000e220008000a00 */
[----:B------:R-:W-:-:S04]  /*8220*/  UPRMT UR4, UR41, 0x9910, URZ ;  /* 0x0000991029047896 */ /* 0x000fc800080000ff */
[----:B------:R-:W-:Y:S01]  /*8230*/  UISETP.GT.AND UP0, UPT, UR4, 0x9, UPT ;  /* 0x000000090400788c */ /* 0x000fe2000bf04270 */
[----:B012345:R-:W-:-:S04]  /*8240*/  IMAD R3, R5, UR8, RZ ;  /* 0x0000000805037c24 */ /* 0x03ffc8000f8e02ff */
[----:B------:R-:W-:Y:S01]  /*8250*/  IMAD R7, R4, UR9, R3 ;  /* 0x0000000904077c24 */ /* 0x000fe2000f8e0203 */
[----:B------:R-:W-:Y:S01]  /*8260*/  IADD3 R2, P0, PT, R16, UR6, RZ ;  /* 0x0000000610027c10 */ /* 0x000fe2000ff1e0ff */
[----:B------:R-:W-:-:S04]  /*8270*/  IMAD.WIDE.U32 R4, R4, UR8, RZ ;  /* 0x0000000804047c25 */ /* 0x000fc8000f8e00ff */
[----:B------:R-:W-:Y:S01]  /*8280*/  IMAD.X R3, RZ, RZ, UR7, P0 ;  /* 0x00000007ff037e24 */ /* 0x000fe200080e06ff */
[----:B------:R-:W-:Y:S01]  /*8290*/  IADD3 R7, PT, PT, R5, R7, RZ ;  /* 0x0000000705077210 */ /* 0x000fe20007ffe0ff */
        /* <DEDUP_REMOVED lines=12> */
.L_x_11373:
[----:B------:R4:W-:Y:S01]  /*8360*/  STG.E.U8 desc[UR36][R2.64], R4 ;  /* 0x0000000402007986 */ /* 0x0009e2000c101124 */
[----:B------:R-:W-:Y:S05]  /*8370*/  BRA `(.L_x_11375) ;  /* 0x0000000c00347947 */ /* 0x000fea0003800000 */
.L_x_11372:
        /* <DEDUP_REMOVED lines=8> */
.L_x_11377:
[----:B------:R2:W-:Y:S01]  /*8400*/  STG.E desc[UR36][R2.64], R4 ;  /* 0x0000000402007986 */ /* 0x0005e2000c101924 */
[----:B------:R-:W-:Y:S05]  /*8410*/  BRA `(.L_x_11375) ;  /* 0x0000000c000c7947 */ /* 0x000fea0003800000 */
.L_x_11376:
[----:B------:R0:W-:Y:S01]  /*8420*/  STG.E.U16 desc[UR36][R2.64], R4 ;  /* 0x0000000402007986 */ /* 0x0001e2000c101524 */
[----:B------:R-:W-:Y:S05]  /*8430*/  BRA `(.L_x_11375) ;  /* 0x0000000c00047947 */ /* 0x000fea0003800000 */
.L_x_11371:
        /* <DEDUP_REMOVED lines=9> */
.L_x_11379:
[----:B------:R-:W0:Y:S02]  /*84d0*/  I2F.S64 R0, R6 ;  /* 0x0000000600007312 */ /* 0x000e240000301400 */
[----:B0-----:R-:W-:-:S05]  /*84e0*/  F2FP.F16.F32.PACK_AB R0, RZ, R0 ;  /* 0x00000000ff00723e */ /* 0x001fca00000000ff */
[----:B------:R0:W-:Y:S01]  /*84f0*/  STG.E.U16 desc[UR36][R2.64], R0 ;  /* 0x0000000002007986 */ /* 0x0001e2000c101524 */
[----:B------:R-:W-:Y:S05]  /*8500*/  BRA `(.L_x_11375) ;  /* 0x0000000800d07947 */ /* 0x000fea0003800000 */
.L_x_11378:
[----:B------:R-:W-:-:S09]  /*8510*/  UISETP.NE.AND UP0, UPT, UR4, 0x7, UPT ;  /* 0x000000070400788c */ /* 0x000fd2000bf05270 */
[----:B------:R-:W-:Y:S05]  /*8520*/  BRA.U !UP0, `(.L_x_11380) ;  /* 0x0000000108347547 */ /* 0x000fea000b800000 */
[----:B------:R-:W-:-:S09]  /*8530*/  UISETP.NE.AND UP0, UPT, UR4, 0x8, UPT ;  /* 0x000000080400788c */ /* 0x000fd2000bf05270 */
[----:B------:R-:W-:Y:S05]  /*8540*/  BRA.U !UP0, `(.L_x_11381) ;  /* 0x0000000108187547 */ /* 0x000fea000b800000 */
[----:B------:R-:W-:-:S09]  /*8550*/  UISETP.NE.AND UP0, UPT, UR4, 0x9, UPT ;  /* 0x000000090400788c */ /* 0x000fd2000bf05270 */
[----:B------:R-:W-:Y:S05]  /*8560*/  BRA.U UP0, `(.L_x_11374) ;  /* 0x0000000500d47547 */ /* 0x000fea000b800000 */
[----:B------:R-:W0:Y:S01]  /*8570*/  I2F.S64 R4, R6 ;  /* 0x0000000600047312 */ /* 0x000e220000301400 */
[----:B------:R-:W-:-:S05]  /*8580*/  IMAD.MOV.U32 R5, RZ, RZ, RZ ;  /* 0x000000ffff057224 */ /* 0x000fca00078e00ff */
[----:B0-----:R0:W-:Y:S01]  /*8590*/  STG.E.64 desc[UR36][R2.64], R4 ;  /* 0x0000000402007986 */ /* 0x0011e2000c101b24 */
[----:B------:R-:W-:Y:S05]  /*85a0*/  BRA `(.L_x_11375) ;  /* 0x0000000800a87947 */ /* 0x000fea0003800000 */
.L_x_11381:
[----:B------:R-:W0:Y:S02]  /*85b0*/  I2F.S64 R6, R6 ;  /* 0x0000000600067312 */ /* 0x000e240000301400 */
[----:B0-----:R-:W-:-:S04]  /*85c0*/  F2FP.F16.F32.PACK_AB R5, RZ, R6 ;  /* 0x00000006ff05723e */ /* 0x001fc800000000ff */
[----:B------:R-:W-:-:S05]  /*85d0*/  PRMT R5, R5, 0x5410, RZ ;  /* 0x0000541005057816 */ /* 0x000fca00000000ff */
[----:B------:R0:W-:Y:S01]  /*85e0*/  STG.E desc[UR36][R2.64], R5 ;  /* 0x0000000502007986 */ /* 0x0001e2000c101924 */
[----:B------:R-:W-:Y:S05]  /*85f0*/  BRA `(.L_x_11375) ;  /* 0x0000000800947947 */ /* 0x000fea0003800000 */
.L_x_11380:
[----:B------:R-:W0:Y:S02]  /*8600*/  I2F.F64.S64 R4, R6 ;  /* 0x0000000600047312 */ /* 0x000e240000301c00 */
[----:B0-----:R0:W-:Y:S01]  /*8610*/  STG.E.64 desc[UR36][R2.64], R4 ;  /* 0x0000000402007986 */ /* 0x0011e2000c101b24 */
[----:B------:R-:W-:Y:S05]  /*8620*/  BRA `(.L_x_11375) ;  /* 0x0000000800887947 */ /* 0x000fea0003800000 */
.L_x_11370:
        /* <DEDUP_REMOVED lines=12> */
.L_x_11385:
[----:B------:R-:W0:Y:S01]  /*86f0*/  I2F.S64 R5, R6 ;  /* 0x0000000600057312 */ /* 0x000e220000301400 */
        /* <DEDUP_REMOVED lines=17> */
.L_x_11388:
[----:B------:R-:W-:-:S04]  /*8810*/  SHF.R.U32.HI R5, RZ, 0x18, R5 ;  /* 0x00000018ff057819 */ /* 0x000fc80000011605 */
[----:B------:R-:W-:-:S07]  /*8820*/  LOP3.LUT R0, R0, 0x80, R5, 0xf8, !PT ;  /* 0x0000008000007812 */ /* 0x000fce00078ef805 */
.L_x_11387:
[----:B------:R-:W-:Y:S05]  /*8830*/  BSYNC.RECONVERGENT B0 ;  /* 0x0000000000007941 */ /* 0x000fea0003800200 */
.L_x_11386:
[----:B------:R0:W-:Y:S01]  /*8840*/  STG.E.U8 desc[UR36][R2.64], R0 ;  /* 0x0000000002007986 */ /* 0x0001e2000c101124 */
[----:B------:R-:W-:Y:S05]  /*8850*/  BRA `(.L_x_11375) ;  /* 0x0000000400fc7947 */ /* 0x000fea0003800000 */
.L_x_11384:
        /* <DEDUP_REMOVED lines=18> */
.L_x_11391:
[----:B------:R-:W-:-:S04]  /*8980*/  SHF.R.U32.HI R5, RZ, 0x18, R5 ;  /* 0x00000018ff057819 */ /* 0x000fc80000011605 */
[----:B------:R-:W-:-:S07]  /*8990*/  LOP3.LUT R0, R0, 0x80, R5, 0xf8, !PT ;  /* 0x0000008000007812 */ /* 0x000fce00078ef805 */
.L_x_11390:
[----:B------:R-:W-:Y:S05]  /*89a0*/  BSYNC.RECONVERGENT B0 ;  /* 0x0000000000007941 */ /* 0x000fea0003800200 */
.L_x_11389:
[----:B------:R0:W-:Y:S01]  /*89b0*/  STG.E.U8 desc[UR36][R2.64], R0 ;  /* 0x0000000002007986 */ /* 0x0001e2000c101124 */
[----:B------:R-:W-:Y:S05]  /*89c0*/  BRA `(.L_x_11375) ;  /* 0x0000000400a07947 */ /* 0x000fea0003800000 */
.L_x_11383:
        /* <DEDUP_REMOVED lines=22> */
.L_x_11393:
[----:B------:R0:W-:Y:S01]  /*8b30*/  STG.E.64 desc[UR36][R2.64], R6 ;  /* 0x0000000602007986 */ /* 0x0001e2000c101b24 */
[----:B------:R-:W-:Y:S05]  /*8b40*/  BRA `(.L_x_11375) ;  /* 0x0000000400407947 */ /* 0x000fea0003800000 */
.L_x_11392:
[----:B------:R0:W-:Y:S01]  /*8b50*/  STG.E desc[UR36][R2.64], R4 ;  /* 0x0000000402007986 */ /* 0x0001e2000c101924 */
[----:B------:R-:W-:Y:S05]  /*8b60*/  BRA `(.L_x_11375) ;  /* 0x0000000400387947 */ /* 0x000fea0003800000 */
.L_x_11382:
        /* <DEDUP_REMOVED lines=11> */
.L_x_11395:
[----:B------:R-:W0:Y:S01]  /*8c20*/  I2F.F64.S64 R8, R6 ;  /* 0x0000000600087312 */ /* 0x000e220000301c00 */
[----:B------:R-:W-:-:S05]  /*8c30*/  CS2R R10, SRZ ;  /* 0x00000000000a7805 */ /* 0x000fca000001ff00 */
[----:B0-----:R0:W-:Y:S01]  /*8c40*/  STG.E.128 desc[UR36][R2.64], R8 ;  /* 0x0000000802007986 */ /* 0x0011e2000c101d24 */
[----:B------:R-:W-:Y:S05]  /*8c50*/  BRA `(.L_x_11375) ;  /* 0x0000000000fc7947 */ /* 0x000fea0003800000 */
.L_x_11394:
[----:B------:R-:W-:-:S09]  /*8c60*/  UISETP.NE.AND UP0, UPT, UR4, 0xf, UPT ;  /* 0x0000000f0400788c */ /* 0x000fd2000bf05270 */
[----:B------:R-:W-:Y:S05]  /*8c70*/  BRA.U !UP0, `(.L_x_11396) ;  /* 0x0000000108e87547 */ /* 0x000fea000b800000 */
[----:B------:R-:W-:-:S09]  /*8c80*/  UISETP.NE.AND UP0, UPT, UR4, 0x17, UPT ;  /* 0x000000170400788c */ /* 0x000fd2000bf05270 */
[----:B------:R-:W-:Y:S05]  /*8c90*/  BRA.U !UP0, `(.L_x_11397) ;  /* 0x0000000108907547 */ /* 0x000fea000b800000 */
[----:B------:R-:W-:-:S09]  /*8ca0*/  UISETP.NE.AND UP0, UPT, UR4, 0x18, UPT ;  /* 0x000000180400788c */ /* 0x000fd2000bf05270 */
[----:B------:R-:W-:Y:S05]  /*8cb0*/  BRA.U !UP0, `(.L_x_11398) ;  /* 0x0000000108447547 */ /* 0x000fea000b800000 */
.L_x_11374:
        /* <DEDUP_REMOVED lines=16> */
.L_x_11399:
[----:B------:R-:W-:Y:S05]  /*8dc0*/  BRA `(.L_x_11375) ;  /* 0x0000000000a07947 */ /* 0x000fea0003800000 */
.L_x_11398:
[----:B------:R-:W0:Y:S01]  /*8dd0*/  I2F.S64 R7, R6 ;  /* 0x0000000600077312 */ /* 0x000e220000301400 */
        /* <DEDUP_REMOVED lines=12> */
.L_x_11401:
[----:B------:R-:W-:Y:S05]  /*8ea0*/  BSYNC.RECONVERGENT B0 ;  /* 0x0000000000007941 */ /* 0x000fea0003800200 */
.L_x_11400:
[----:B------:R-:W-:-:S05]  /*8eb0*/  LOP3.LUT R5, R0, 0x80, R5, 0xf8, !PT ;  /* 0x0000008000057812 */ /* 0x000fca00078ef805 */
[----:B------:R0:W-:Y:S01]  /*8ec0*/  STG.E.U8 desc[UR36][R2.64], R5 ;  /* 0x0000000502007986 */ /* 0x0001e2000c101124 */
[----:B------:R-:W-:Y:S05]  /*8ed0*/  BRA `(.L_x_11375) ;  /* 0x00000000005c7947 */ /* 0x000fea0003800000 */
.L_x_11397:
        /* <DEDUP_REMOVED lines=12> */
.L_x_11403:
[----:B------:R-:W-:Y:S02]  /*8fa0*/  ISETP.GT.U32.AND P0, PT, R4, 0x7f800000, PT ;  /* 0x7f8000000400780c */ /* 0x000fe40003f04070 */
[----:B------:R-:W-:-:S04]  /*8fb0*/  MOV R0, 0x7f ;  /* 0x0000007f00007802 */ /* 0x000fc80000000f00 */
[----:B------:R-:W-:-:S07]  /*8fc0*/  SEL R0, R0, 0x7c, P0 ;  /* 0x0000007c00007807 */ /* 0x000fce0000000000 */
.L_x_11404:
[----:B------:R-:W-:Y:S05]  /*8fd0*/  BSYNC.RECONVERGENT B0 ;  /* 0x0000000000007941 */ /* 0x000fea0003800200 */
.L_x_11402:
[----:B------:R-:W-:-:S04]  /*8fe0*/  SHF.R.U32.HI R5, RZ, 0x18, R5 ;  /* 0x00000018ff057819 */ /* 0x000fc80000011605 */
[----:B------:R-:W-:-:S05]  /*8ff0*/  LOP3.LUT R5, R0, 0x80, R5, 0xf8, !PT ;  /* 0x0000008000057812 */ /* 0x000fca00078ef805 */
[----:B------:R0:W-:Y:S01]  /*9000*/  STG.E.U8 desc[UR36][R2.64], R5 ;  /* 0x0000000502007986 */ /* 0x0001e2000c101124 */
[----:B------:R-:W-:Y:S05]  /*9010*/  BRA `(.L_x_11375) ;  /* 0x00000000000c7947 */ /* 0x000fea0003800000 */
.L_x_11396:
[----:B------:R-:W0:Y:S02]  /*9020*/  I2F.S64 R0, R6 ;  /* 0x0000000600007312 */ /* 0x000e240000301400 */
[----:B0-----:R-:W-:-:S05]  /*9030*/  F2FP.BF16.F32.PACK_AB R0, RZ, R0 ;  /* 0x00000000ff00723e */ /* 0x001fca00000010ff */
[----:B------:R0:W-:Y:S02]  /*9040*/  STG.E.U16 desc[UR36][R2.64], R0 ;  /* 0x0000000002007986 */ /* 0x0001e4000c101524 */
.L_x_11375:
[----:B------:R-:W-:-:S07]  /*9050*/  VIADD R17, R17, 0x80 ;  /* 0x0000008011117836 */ /* 0x000fce0000000000 */
.L_x_11335:
[----:B------:R-:W-:Y:S05]  /*9060*/  BSYNC.RECONVERGENT B6 ;  /* 0x0000000000067941 */ /* 0x000fea0003800200 */
.L_x_11334:
        /* <DEDUP_REMOVED lines=306> */
.L_x_11405:
        /* <DEDUP_REMOVED lines=19> */
.L_x_11409:
[----:B------:R0:W5:Y:S01]  /*a4c0*/  LDG.E.U8 R2, desc[UR36][R4.64] ;  /* 0x0000002404027981 */ /* 0x000162000c1e1100 */
[----:B------:R-:W-:Y:S01]  /*a4d0*/  IMAD.MOV.U32 R3, RZ, RZ, RZ ;  /* 0x000000ffff037224 */ /* 0x000fe200078e00ff */
[----:B------:R-:W-:Y:S06]  /*a4e0*/  BRA `(.L_x_11411) ;  /* 0x0000000c00407947 */ /* 0x000fec0003800000 */
.L_x_11408:
        /* <DEDUP_REMOVED lines=8> */
.L_x_11413:
[----:B------:R-:W2:Y:S02]  /*a570*/  LDG.E R2, desc[UR36][R4.64] ;  /* 0x0000002404027981 */ /* 0x000ea4000c1e1900 */
[----:B--2---:R-:W-:Y:S01]  /*a580*/  SHF.R.S32.HI R3, RZ, 0x1f, R2 ;  /* 0x0000001fff037819 */ /* 0x004fe20000011402 */
[----:B------:R-:W-:Y:S06]  /*a590*/  BRA `(.L_x_11411) ;  /* 0x0000000c00147947 */ /* 0x000fec0003800000 */
.L_x_11412:
[----:B------:R-:W2:Y:S02]  /*a5a0*/  LDG.E.S16 R2, desc[UR36][R4.64] ;  /* 0x0000002404027981 */ /* 0x000ea4000c1e1700 */
[----:B--2---:R-:W-:Y:S01]  /*a5b0*/  SHF.R.S32.HI R3, RZ, 0x1f, R2 ;  /* 0x0000001fff037819 */ /* 0x004fe20000011402 */
[----:B------:R-:W-:Y:S06]  /*a5c0*/  BRA `(.L_x_11411) ;  /* 0x0000000c00087947 */ /* 0x000fec0003800000 */
.L_x_11407:
[----:B------:R-:W-:-:S09]  /*a5d0*/  UISETP.GT.AND UP0, UPT, UR4, 0x6, UPT ;  /* 0x000000060400788c */ /* 0x000fd2000bf04270 */
[----:B------:R-:W-:Y:S05]  /*a5e0*/  BRA.U UP0, `(.L_x_11414) ;  /* 0x00000001002c7547 */ /* 0x000fea000b800000 */
[----:B------:R-:W-:-:S09]  /*a5f0*/  UISETP.NE.AND UP0, UPT, UR4, 0x5, UPT ;  /* 0x000000050400788c */ /* 0x000fd2000bf05270 */
[----:B------:R-:W-:Y:S05]  /*a600*/  BRA.U !UP0, `(.L_x_11415) ;  /* 0x0000000108147547 */ /* 0x000fea000b800000 */
[----:B------:R-:W-:-:S09]  /*a610*/  UISETP.NE.AND UP0, UPT, UR4, 0x6, UPT ;  /* 0x000000060400788c */ /* 0x000fd2000bf05270 */
[----:B------:R-:W-:Y:S05]  /*a620*/  BRA.U UP0, `(.L_x_11410) ;  /* 0x0000000900987547 */ /* 0x000fea000b800000 */
[----:B------:R-:W2:Y:S02]  /*a630*/  LDG.E R2, desc[UR36][R4.64] ;  /* 0x0000002404027981 */ /* 0x000ea4000c1e1900 */
[----:B--2---:R-:W0:Y:S01]  /*a640*/  F2I.S64.TRUNC R2, R2 ;  /* 0x0000000200027311 */ /* 0x004e22000020d900 */
[----:B------:R-:W-:Y:S05]  /*a650*/  BRA `(.L_x_11411) ;  /* 0x0000000800e47947 */ /* 0x000fea0003800000 */
.L_x_11415:
[----:B------:R-:W2:Y:S02]  /*a660*/  LDG.E.U16 R4, desc[UR36][R4.64] ;  /* 0x0000002404047981 */ /* 0x000ea4000c1e1500 */
[----:B--2---:R-:W-:-:S06]  /*a670*/  HADD2.F32 R2, -RZ, R4.H0_H0 ;  /* 0x20000004ff027230 */ /* 0x004fcc0000004100 */
[----:B------:R-:W0:Y:S01]  /*a680*/  F2I.S64.TRUNC R2, R2 ;  /* 0x0000000200027311 */ /* 0x000e22000020d900 */
[----:B------:R-:W-:Y:S05]  /*a690*/  BRA `(.L_x_11411) ;  /* 0x0000000800d47947 */ /* 0x000fea0003800000 */
.L_x_11414:
[----:B------:R-:W-:-:S09]  /*a6a0*/  UISETP.NE.AND UP0, UPT, UR4, 0x7, UPT ;  /* 0x000000070400788c */ /* 0x000fd2000bf05270 */
[----:B------:R-:W-:Y:S05]  /*a6b0*/  BRA.U !UP0, `(.L_x_11416) ;  /* 0x00000001082c7547 */ /* 0x000fea000b800000 */
[----:B------:R-:W-:-:S09]  /*a6c0*/  UISETP.NE.AND UP0, UPT, UR4, 0x8, UPT ;  /* 0x000000080400788c */ /* 0x000fd2000bf05270 */
[----:B------:R-:W-:Y:S05]  /*a6d0*/  BRA.U !UP0, `(.L_x_11417) ;  /* 0x0000000108147547 */ /* 0x000fea000b800000 */
[----:B------:R-:W-:-:S09]  /*a6e0*/  UISETP.NE.AND UP0, UPT, UR4, 0x9, UPT ;  /* 0x000000090400788c */ /* 0x000fd2000bf05270 */
[----:B------:R-:W-:Y:S05]  /*a6f0*/  BRA.U UP0, `(.L_x_11410) ;  /* 0x0000000900647547 */ /* 0x000fea000b800000 */
[----:B------:R-:W2:Y:S02]  /*a700*/  LDG.E R2, desc[UR36][R4.64] ;  /* 0x0000002404027981 */ /* 0x000ea4000c1e1900 */
[----:B--2---:R-:W0:Y:S01]  /*a710*/  F2I.S64.TRUNC R2, R2 ;  /* 0x0000000200027311 */ /* 0x004e22000020d900 */
[----:B------:R-:W-:Y:S05]  /*a720*/  BRA `(.L_x_11411) ;  /* 0x0000000800b07947 */ /* 0x000fea0003800000 */
.L_x_11417:
[----:B------:R-:W2:Y:S02]  /*a730*/  LDG.E.U16 R4, desc[UR36][R4.64] ;  /* 0x0000002404047981 */ /* 0x000ea4000c1e1500 */
[----:B--2---:R-:W-:-:S06]  /*a740*/  HADD2.F32 R2, -RZ, R4.H0_H0 ;  /* 0x20000004ff027230 */ /* 0x004fcc0000004100 */
[----:B------:R-:W0:Y:S01]  /*a750*/  F2I.S64.TRUNC R2, R2 ;  /* 0x0000000200027311 */ /* 0x000e22000020d900 */
[----:B------:R-:W-:Y:S05]  /*a760*/  BRA `(.L_x_11411) ;  /* 0x0000000800a07947 */ /* 0x000fea0003800000 */
.L_x_11416:
[----:B------:R-:W2:Y:S02]  /*a770*/  LDG.E.64 R2, desc[UR36][R4.64] ;  /* 0x0000002404027981 */ /* 0x000ea4000c1e1b00 */
[----:B--2---:R-:W0:Y:S01]  /*a780*/  F2I.S64.F64.TRUNC R2, R2 ;  /* 0x0000000200027311 */ /* 0x004e22000030d900 */
[----:B------:R-:W-:Y:S05]  /*a790*/  BRA `(.L_x_11411) ;  /* 0x0000000800947947 */ /* 0x000fea0003800000 */
.L_x_11406:
        /* <DEDUP_REMOVED lines=11> */
[----:B------:R-:W-:Y:S01]  /*a850*/  SEL R2, RZ, 0x1, !P0 ;  /* 0x00000001ff027807 */ /* 0x000fe20004000000 */
[----:B------:R-:W-:Y:S08]  /*a860*/  BRA `(.L_x_11411) ;  /* 0x0000000800607947 */ /* 0x000ff00003800000 */
.L_x_11420:
[----:B------:R-:W2:Y:S02]  /*a870*/  LDG.E.64 R2, desc[UR36][R4.64] ;  /* 0x0000002404027981 */ /* 0x000ea4000c1e1b00 */
[----:B--2---:R-:W0:Y:S01]  /*a880*/  F2I.S64.F64.TRUNC R2, R2 ;  /* 0x0000000200027311 */ /* 0x004e22000030d900 */
[----:B------:R-:W-:Y:S05]  /*a890*/  BRA `(.L_x_11411) ;  /* 0x0000000800547947 */ /* 0x000fea0003800000 */
.L_x_11419:
        /* <DEDUP_REMOVED lines=26> */
.L_x_11422:
        /* <DEDUP_REMOVED lines=13> */
.L_x_11421:
[----:B------:R-:W2:Y:S02]  /*ab10*/  LDG.E.U16 R2, desc[UR36][R4.64] ;  /* 0x0000002404027981 */ /* 0x000ea4000c1e1500 */
[----:B--2---:R-:W-:-:S06]  /*ab20*/  SHF.L.U32 R2, R2, 0x10, RZ ;  /* 0x0000001002027819 */ /* 0x004fcc00000006ff */
[----:B------:R-:W0:Y:S01]  /*ab30*/  F2I.S64.TRUNC R2, R2 ;  /* 0x0000000200027311 */ /* 0x000e22000020d900 */
[----:B------:R-:W-:Y:S05]  /*ab40*/  BRA `(.L_x_11411) ;  /* 0x0000000400a87947 */ /* 0x000fea0003800000 */
.L_x_11418:
        /* <DEDUP_REMOVED lines=11> */
.L_x_11425:
        /* <DEDUP_REMOVED lines=21> */
.L_x_11429:
[----:B------:R-:W-:Y:S05]  /*ad50*/  BSYNC.RECONVERGENT B1 ;  /* 0x0000000000017941 */ /* 0x000fea0003800200 */
.L_x_11428:
[----:B------:R-:W-:Y:S02]  /*ad60*/  SHF.L.U32 R0, R0, 0x14, RZ ;  /* 0x0000001400007819 */ /* 0x000fe400000006ff */
[----:B------:R-:W-:-:S04]  /*ad70*/  LEA R2, R2, 0x3b800000, 0x17 ;  /* 0x3b80000002027811 */ /* 0x000fc800078eb8ff */
[----:B------:R-:W-:-:S07]  /*ad80*/  LOP3.LUT R2, R2, R0, R7, 0xfe, !PT ;  /* 0x0000000002027212 */ /* 0x000fce00078efe07 */
.L_x_11427:
[----:B------:R-:W-:Y:S05]  /*ad90*/  BSYNC.RECONVERGENT B0 ;  /* 0x0000000000007941 */ /* 0x000fea0003800200 */
.L_x_11426:
[----:B------:R-:W2:Y:S01]  /*ada0*/  F2I.S64.TRUNC R2, R2 ;  /* 0x0000000200027311 */ /* 0x000ea2000020d900 */
[----:B------:R-:W-:Y:S05]  /*adb0*/  BRA `(.L_x_11411) ;  /* 0x00000004000c7947 */ /* 0x000fea0003800000 */
.L_x_11424:
        /* <DEDUP_REMOVED lines=21> */
.L_x_11433:
[----:B------:R-:W-:Y:S05]  /*af10*/  BSYNC.RECONVERGENT B1 ;  /* 0x0000000000017941 */ /* 0x000fea0003800200 */
.L_x_11432:
[----:B------:R-:W-:Y:S01]  /*af20*/  IMAD.SHL.U32 R0, R0, 0x200000, RZ ;  /* 0x0020000000007824 */ /* 0x000fe200078e00ff */
[----:B------:R-:W-:-:S04]  /*af30*/  LEA R2, R2, 0x37800000, 0x17 ;  /* 0x3780000002027811 */ /* 0x000fc800078eb8ff */
[----:B------:R-:W-:-:S07]  /*af40*/  LOP3.LUT R2, R2, R0, R7, 0xfe, !PT ;  /* 0x0000000002027212 */ /* 0x000fce00078efe07 */
.L_x_11431:
[----:B------:R-:W-:Y:S05]  /*af50*/  BSYNC.RECONVERGENT B0 ;  /* 0x0000000000007941 */ /* 0x000fea0003800200 */
.L_x_11430:
[----:B------:R-:W0:Y:S01]  /*af60*/  F2I.S64.TRUNC R2, R2 ;  /* 0x0000000200027311 */ /* 0x000e22000020d900 */
[----:B------:R-:W-:Y:S05]  /*af70*/  BRA `(.L_x_11411) ;  /* 0x00000000009c7947 */ /* 0x000fea0003800000 */
.L_x_11423:
        /* <DEDUP_REMOVED lines=12> */
[----:B------:R-:W-:Y:S01]  /*b040*/  @!P0 IMAD.MOV.U32 R2, RZ, RZ, 0x7f800001 ;  /* 0x7f800001ff028424 */ /* 0x000fe200078e00ff */
[----:B------:R-:W-:-:S07]  /*b050*/  @P0 SHF.L.U32 R2, R4, 0x17, RZ ;  /* 0x0000001704020819 */ /* 0x000fce00000006ff */
.L_x_11437:
[----:B------:R-:W-:Y:S05]  /*b060*/  BSYNC.RECONVERGENT B0 ;  /* 0x0000000000007941 */ /* 0x000fea0003800200 */
.L_x_11436:
[----:B------:R-:W4:Y:S01]  /*b070*/  F2I.S64.TRUNC R2, R2 ;  /* 0x0000000200027311 */ /* 0x000f22000020d900 */
[----:B------:R-:W-:Y:S05]  /*b080*/  BRA `(.L_x_11411) ;  /* 0x0000000000587947 */ /* 0x000fea0003800000 */
.L_x_11410:
        /* <DEDUP_REMOVED lines=16> */
.L_x_11438:
[----:B------:R-:W-:Y:S01]  /*b190*/  CS2R R2, SRZ ;  /* 0x0000000000027805 */ /* 0x000fe2000001ff00 */
[----:B------:R-:W-:Y:S06]  /*b1a0*/  BRA `(.L_x_11411) ;  /* 0x0000000000107947 */ /* 0x000fec0003800000 */
.L_x_11435:
[----:B------:R0:W5:Y:S01]  /*b1b0*/  LDG.E.64 R2, desc[UR36][R4.64] ;  /* 0x0000002404027981 */ /* 0x000162000c1e1b00 */
[----:B------:R-:W-:Y:S05]  /*b1c0*/  BRA `(.L_x_11411) ;  /* 0x0000000000087947 */ /* 0x000fea0003800000 */
.L_x_11434:
[----:B------:R3:W5:Y:S01]  /*b1d0*/  LDG.E R2, desc[UR36][R4.64] ;  /* 0x0000002404027981 */ /* 0x000762000c1e1900 */
[----:B------:R-:W-:-:S07]  /*b1e0*/  MOV R3, RZ ;  /* 0x000000ff00037202 */ /* 0x000fce0000000f00 */
.L_x_11411:
[----:B------:R-:W0:Y:S01]  /*b1f0*/  LDCU.64 UR6, c[0x0][0x598] ;  /* 0x0000b300ff0677ac */ /* 0x000e220008000a00 */
[----:B------:R-:W-:-:S04]  /*b200*/  UPRMT UR4, UR41, 0x9910, URZ ;  /* 0x0000991029047896 */ /* 0x000fc800080000ff */
[----:B------:R-:W-:Y:S01]  /*b210*/  UISETP.GT.AND UP0, UPT, UR4, 0x9, UPT ;  /* 0x000000090400788c */ /* 0x000fe2000bf04270 */
[----:B0-2-45:R-:W-:Y:S02]  /*b220*/  IMAD R3, R3, UR6, RZ ;  /* 0x0000000603037c24 */ /* 0x035fe4000f8e02ff */
[----:B-1-3--:R-:W-:-:S04]  /*b230*/  IMAD.WIDE.U32 R4, R2, UR6, RZ ;  /* 0x0000000602047c25 */ /* 0x00afc8000f8e00ff */
[----:B------:R-:W-:Y:S01]  /*b240*/  IMAD R3, R2, UR7, R3 ;  /* 0x0000000702037c24 */ /* 0x000fe2000f8e0203 */
[----:B------:R-:W-:-:S03]  /*b250*/  MOV R2, R4 ;  /* 0x0000000400027202 */ /* 0x000fc60000000f00 */
[----:B------:R-:W-:Y:S01]  /*b260*/  IMAD.IADD R3, R5, 0x1, R3 ;  /* 0x0000000105037824 */ /* 0x000fe200078e0203 */
        /* <DEDUP_REMOVED lines=11> */
.L_x_11442:
[----:B------:R-:W-:Y:S01]  /*b320*/  STG.E.U8 desc[UR36][R16.64], R4 ;  /* 0x0000000410007986 */ /* 0x000fe2000c101124 */
[----:B------:R-:W-:Y:S05]  /*b330*/  EXIT ;  /* 0x000000000000794d */ /* 0x000fea0003800000 */
.L_x_11441:
        /* <DEDUP_REMOVED lines=8> */
.L_x_11445:
[----:B------:R-:W-:Y:S01]  /*b3c0*/  STG.E desc[UR36][R16.64], R4 ;  /* 0x0000000410007986 */ /* 0x000fe2000c101924 */
[----:B------:R-:W-:Y:S05]  /*b3d0*/  EXIT ;  /* 0x000000000000794d */ /* 0x000fea0003800000 */
.L_x_11444:
[----:B------:R-:W-:Y:S01]  /*b3e0*/  STG.E.U16 desc[UR36][R16.64], R4 ;  /* 0x0000000410007986 */ /* 0x000fe2000c101524 */
[----:B------:R-:W-:Y:S05]  /*b3f0*/  EXIT ;  /* 0x000000000000794d */ /* 0x000fea0003800000 */
.L_x_11440:
[----:B------:R-:W-:-:S09]  /*b400*/  UISETP.GT.AND UP0, UPT, UR4, 0x6, UPT ;  /* 0x000000060400788c */ /* 0x000fd2000bf04270 */
[----:B------:R-:W-:Y:S05]  /*b410*/  BRA.U UP0, `(.L_x_11446) ;  /* 0x00000001002c7547 */ /* 0x000fea000b800000 */
[----:B------:R-:W-:-:S09]  /*b420*/  UISETP.NE.AND UP0, UPT, UR4, 0x5, UPT ;  /* 0x000000050400788c */ /* 0x000fd2000bf05270 */
[----:B------:R-:W-:Y:S05]  /*b430*/  BRA.U !UP0, `(.L_x_11447) ;  /* 0x0000000108147547 */ /* 0x000fea000b800000 */
[----:B------:R-:W-:-:S09]  /*b440*/  UISETP.NE.AND UP0, UPT, UR4, 0x6, UPT ;  /* 0x000000060400788c */ /* 0x000fd2000bf05270 */
[----:B------:R-:W-:Y:S05]  /*b450*/  BRA.U UP0, `(.L_x_11443) ;  /* 0x00000009000c7547 */ /* 0x000fea000b800000 */
[----:B------:R-:W0:Y:S02]  /*b460*/  I2F.S64 R3, R2 ;  /* 0x0000000200037312 */ /* 0x000e240000301400 */
[----:B0-----:R-:W-:Y:S01]  /*b470*/  STG.E desc[UR36][R16.64], R3 ;  /* 0x0000000310007986 */ /* 0x001fe2000c101924 */
[----:B------:R-:W-:Y:S05]  /*b480*/  EXIT ;  /* 0x000000000000794d */ /* 0x000fea0003800000 */
.L_x_11447:
[----:B------:R-:W0:Y:S02]  /*b490*/  I2F.S64 R0, R2 ;  /* 0x0000000200007312 */ /* 0x000e240000301400 */
[----:B0-----:R-:W-:-:S05]  /*b4a0*/  F2FP.F16.F32.PACK_AB R0, RZ, R0 ;  /* 0x00000000ff00723e */ /* 0x001fca00000000ff */
[----:B------:R-:W-:Y:S01]  /*b4b0*/  STG.E.U16 desc[UR36][R16.64], R0 ;  /* 0x0000000010007986 */ /* 0x000fe2000c101524 */
[----:B------:R-:W-:Y:S05]  /*b4c0*/  EXIT ;  /* 0x000000000000794d */ /* 0x000fea0003800000 */
.L_x_11446:
        /* <DEDUP_REMOVED lines=8> */
[----:B0-----:R-:W-:Y:S01]  /*b550*/  STG.E.64 desc[UR36][R16.64], R4 ;  /* 0x0000000410007986 */ /* 0x001fe2000c101b24 */
[----:B------:R-:W-:Y:S05]  /*b560*/  EXIT ;  /* 0x000000000000794d */ /* 0x000fea0003800000 */
.L_x_11449:
[----:B------:R-:W0:Y:S02]  /*b570*/  I2F.S64 R2, R2 ;  /* 0x0000000200027312 */ /* 0x000e240000301400 */
[----:B0-----:R-:W-:-:S04]  /*b580*/  F2FP.F16.F32.PACK_AB R3, RZ, R2 ;  /* 0x00000002ff03723e */ /* 0x001fc800000000ff */
[----:B------:R-:W-:-:S05]  /*b590*/  PRMT R3, R3, 0x5410, RZ ;  /* 0x0000541003037816 */ /* 0x000fca00000000ff */
[----:B------:R-:W-:Y:S01]  /*b5a0*/  STG.E desc[UR36][R16.64], R3 ;  /* 0x0000000310007986 */ /* 0x000fe2000c101924 */
[----:B------:R-:W-:Y:S05]  /*b5b0*/  EXIT ;  /* 0x000000000000794d */ /* 0x000fea0003800000 */
.L_x_11448:
[----:B------:R-:W0:Y:S02]  /*b5c0*/  I2F.F64.S64 R2, R2 ;  /* 0x0000000200027312 */ /* 0x000e240000301c00 */
[----:B0-----:R-:W-:Y:S01]  /*b5d0*/  STG.E.64 desc[UR36][R16.64], R2 ;  /* 0x0000000210007986 */ /* 0x001fe2000c101b24 */
[----:B------:R-:W-:Y:S05]  /*b5e0*/  EXIT ;  /* 0x000000000000794d */ /* 0x000fea0003800000 */
.L_x_11439:
        /* <DEDUP_REMOVED lines=12> */
.L_x_11453:
        /* <DEDUP_REMOVED lines=17> */
.L_x_11456:
[----:B------:R-:W-:-:S04]  /*b7c0*/  SHF.R.U32.HI R3, RZ, 0x18, R3 ;  /* 0x00000018ff037819 */ /* 0x000fc80000011603 */
[----:B------:R-:W-:-:S04]  /*b7d0*/  LOP3.LUT R0, R0, 0x80, R3, 0xf8, !PT ;  /* 0x0000008000007812 */ /* 0x000fc800078ef803 */
[----:B------:R-:W-:-:S07]  /*b7e0*/  PRMT R8, R0, 0x7610, R8 ;  /* 0x0000761000087816 */ /* 0x000fce0000000008 */
.L_x_11455:
[----:B------:R-:W-:Y:S05]  /*b7f0*/  BSYNC.RECONVERGENT B0 ;  /* 0x0000000000007941 */ /* 0x000fea0003800200 */
.L_x_11454:
[----:B------:R-:W-:Y:S01]  /*b800*/  STG.E.U8 desc[UR36][R16.64], R8 ;  /* 0x0000000810007986 */ /* 0x000fe2000c101124 */
[----:B------:R-:W-:Y:S05]  /*b810*/  EXIT ;  /* 0x000000000000794d */ /* 0x000fea0003800000 */
.L_x_11452:
        /* <DEDUP_REMOVED lines=17> */
.L_x_11459:
[----:B------:R-:W-:-:S04]  /*b930*/  SHF.R.U32.HI R3, RZ, 0x18, R3 ;  /* 0x00000018ff037819 */ /* 0x000fc80000011603 */
[----:B------:R-:W-:-:S04]  /*b940*/  LOP3.LUT R0, R0, 0x80, R3, 0xf8, !PT ;  /* 0x0000008000007812 */ /* 0x000fc800078ef803 */
[----:B------:R-:W-:-:S07]  /*b950*/  PRMT R8, R0, 0x7610, R8 ;  /* 0x0000761000087816 */ /* 0x000fce0000000008 */
.L_x_11458:
[----:B------:R-:W-:Y:S05]  /*b960*/  BSYNC.RECONVERGENT B0 ;  /* 0x0000000000007941 */ /* 0x000fea0003800200 */
.L_x_11457:
[----:B------:R-:W-:Y:S01]  /*b970*/  STG.E.U8 desc[UR36][R16.64], R8 ;  /* 0x0000000810007986 */ /* 0x000fe2000c101124 */
[----:B------:R-:W-:Y:S05]  /*b980*/  EXIT ;  /* 0x000000000000794d */ /* 0x000fea0003800000 */
.L_x_11451:
        /* <DEDUP_REMOVED lines=15> */
[----:B------:R-:W-:Y:S01]  /*ba80*/  HFMA2 R0, -RZ, RZ, 0, 1.5199184417724609375e-05 ;  /* 0x000000ffff007431 */ /* 0x000fe200000001ff */
[----:B------:R-:W-:Y:S02]  /*ba90*/  PLOP3.LUT P0, PT, PT, PT, PT, 0x80, 0x8 ;  /* 0x000000000008781c */ /* 0x000fe40003f0f070 */
[----:B------:R-:W-:Y:S02]  /*baa0*/  @P1 PLOP3.LUT P0, PT, P2, PT, PT, 0x80, 0x8 ;  /* 0x000000000008181c */ /* 0x000fe4000170f070 */
[----:B------:R-:W-:-:S11]  /*bab0*/  PRMT R3, R0, 0x7610, R3 ;  /* 0x0000761000037816 */ /* 0x000fd60000000003 */
[----:B------:R-:W-:-:S05]  /*bac0*/  @!P0 IADD3 R2, PT, PT, R4, RZ, RZ ;  /* 0x000000ff04028210 */ /* 0x000fca0007ffe0ff */
[----:B------:R-:W-:-:S05]  /*bad0*/  @P1 IMAD.MOV.U32 R3, RZ, RZ, R2 ;  /* 0x000000ffff031224 */ /* 0x000fca00078e0002 */
[----:B------:R-:W-:Y:S01]  /*bae0*/  STG.E.U8 desc[UR36][R16.64], R3 ;  /* 0x0000000310007986 */ /* 0x000fe2000c101124 */
[----:B------:R-:W-:Y:S05]  /*baf0*/  EXIT ;  /* 0x000000000000794d */ /* 0x000fea0003800000 */
.L_x_11461:
[----:B------:R-:W-:Y:S01]  /*bb00*/  STG.E.64 desc[UR36][R16.64], R2 ;  /* 0x0000000210007986 */ /* 0x000fe2000c101b24 */
[----:B------:R-:W-:Y:S05]  /*bb10*/  EXIT ;  /* 0x000000000000794d */ /* 0x000fea0003800000 */
.L_x_11460:
[----:B------:R-:W-:Y:S01]  /*bb20*/  STG.E desc[UR36][R16.64], R4 ;  /* 0x0000000410007986 */ /* 0x000fe2000c101924 */
[----:B------:R-:W-:Y:S05]  /*bb30*/  EXIT ;  /* 0x000000000000794d */ /* 0x000fea0003800000 */
.L_x_11450:
        /* <DEDUP_REMOVED lines=9> */
[----:B------:R-:W-:Y:S01]  /*bbd0*/  STG.E.U8 desc[UR36][R16.64], R3 ;  /* 0x0000000310007986 */ /* 0x000fe2000c101124 */
[----:B------:R-:W-:Y:S05]  /*bbe0*/  EXIT ;  /* 0x000000000000794d */ /* 0x000fea0003800000 */
.L_x_11463:
[----:B------:R-:W0:Y:S01]  /*bbf0*/  I2F.F64.S64 R4, R2 ;  /* 0x0000000200047312 */ /* 0x000e220000301c00 */
[----:B------:R-:W-:-:S05]  /*bc00*/  CS2R R6, SRZ ;  /* 0x0000000000067805 */ /* 0x000fca000001ff00 */
[----:B0-----:R-:W-:Y:S01]  /*bc10*/  STG.E.128 desc[UR36][R16.64], R4 ;  /* 0x0000000410007986 */ /* 0x001fe2000c101d24 */
[----:B------:R-:W-:Y:S05]  /*bc20*/  EXIT ;  /* 0x000000000000794d */ /* 0x000fea0003800000 */
.L_x_11462:
[----:B------:R-:W-:-:S09]  /*bc30*/  UISETP.NE.AND UP0, UPT, UR4, 0xf, UPT ;  /* 0x0000000f0400788c */ /* 0x000fd2000bf05270 */
[----:B------:R-:W-:Y:S05]  /*bc40*/  BRA.U !UP0, `(.L_x_11464) ;  /* 0x0000000108e87547 */ /* 0x000fea000b800000 */
[----:B------:R-:W-:-:S09]  /*bc50*/  UISETP.NE.AND UP0, UPT, UR4, 0x17, UPT ;  /* 0x000000170400788c */ /* 0x000fd2000bf05270 */
[----:B------:R-:W-:Y:S05]  /*bc60*/  BRA.U !UP0, `(.L_x_11465) ;  /* 0x0000000108907547 */ /* 0x000fea000b800000 */
[----:B------:R-:W-:-:S09]  /*bc70*/  UISETP.NE.AND UP0, UPT, UR4, 0x18, UPT ;  /* 0x000000180400788c */ /* 0x000fd2000bf05270 */
[----:B------:R-:W-:Y:S05]  /*bc80*/  BRA.U !UP0, `(.L_x_11466) ;  /* 0x0000000108447547 */ /* 0x000fea000b800000 */
.L_x_11443:
        /* <DEDUP_REMOVED lines=16> */
.L_x_11467:
[----:B------:R-:W-:Y:S05]  /*bd90*/  EXIT ;  /* 0x000000000000794d */ /* 0x000fea0003800000 */
.L_x_11466:
        /* <DEDUP_REMOVED lines=13> */
.L_x_11469:
[----:B------:R-:W-:Y:S05]  /*be70*/  BSYNC.RECONVERGENT B0 ;  /* 0x0000000000007941 */ /* 0x000fea0003800200 */
.L_x_11468:
[----:B------:R-:W-:-:S05]  /*be80*/  LOP3.LUT R5, R0, 0x80, R5, 0xf8, !PT ;  /* 0x0000008000057812 */ /* 0x000fca00078ef805 */
[----:B------:R-:W-:Y:S01]  /*be90*/  STG.E.U8 desc[UR36][R16.64], R5 ;  /* 0x0000000510007986 */ /* 0x000fe2000c101124 */
[----:B------:R-:W-:Y:S05]  /*bea0*/  EXIT ;  /* 0x000000000000794d */ /* 0x000fea0003800000 */
.L_x_11465:
        /* <DEDUP_REMOVED lines=12> */
.L_x_11471:
[----:B------:R-:W-:Y:S01]  /*bf70*/  HFMA2 R0, -RZ, RZ, 0, 7.569789886474609375e-06 ;  /* 0x0000007fff007431 */ /* 0x000fe200000001ff */
[----:B------:R-:W-:-:S04]  /*bf80*/  ISETP.GT.U32.AND P0, PT, R4, 0x7f800000, PT ;  /* 0x7f8000000400780c */ /* 0x000fc80003f04070 */
[----:B------:R-:W-:-:S09]  /*bf90*/  SEL R0, R0, 0x7c, P0 ;  /* 0x0000007c00007807 */ /* 0x000fd20000000000 */
.L_x_11472:
[----:B------:R-:W-:Y:S05]  /*bfa0*/  BSYNC.RECONVERGENT B0 ;  /* 0x0000000000007941 */ /* 0x000fea0003800200 */
.L_x_11470:
[----:B------:R-:W-:-:S04]  /*bfb0*/  SHF.R.U32.HI R3, RZ, 0x18, R3 ;  /* 0x00000018ff037819 */ /* 0x000fc80000011603 */
[----:B------:R-:W-:-:S05]  /*bfc0*/  LOP3.LUT R3, R0, 0x80, R3, 0xf8, !PT ;  /* 0x0000008000037812 */ /* 0x000fca00078ef803 */
[----:B------:R-:W-:Y:S01]  /*bfd0*/  STG.E.U8 desc[UR36][R16.64], R3 ;  /* 0x0000000310007986 */ /* 0x000fe2000c101124 */
[----:B------:R-:W-:Y:S05]  /*bfe0*/  EXIT ;  /* 0x000000000000794d */ /* 0x000fea0003800000 */
.L_x_11464:
[----:B------:R-:W0:Y:S02]  /*bff0*/  I2F.S64 R0, R2 ;  /* 0x0000000200007312 */ /* 0x000e240000301400 */
[----:B0-----:R-:W-:-:S05]  /*c000*/  F2FP.BF16.F32.PACK_AB R0, RZ, R0 ;  /* 0x00000000ff00723e */ /* 0x001fca00000010ff */
[----:B------:R-:W-:Y:S01]  /*c010*/  STG.E.U16 desc[UR36][R16.64], R0 ;  /* 0x0000000010007986 */ /* 0x000fe2000c101524 */
[----:B------:R-:W-:Y:S05]  /*c020*/  EXIT ;  /* 0x000000000000794d */ /* 0x000fea0003800000 */
.L_x_11473:
        /* <DEDUP_REMOVED lines=13> */
.L_x_17251:


//--------------------- .text._ZN2at6native27unrolled_elementwise_kernelINS0_13AUnaryFunctorIlllNS0_15binary_internal10MulFunctorIlEEEESt5arrayIPcLm2EELi4E23TrivialOffsetCalculatorILi1EjESB_NS0_6memory12LoadWithCastILi1EEENSC_13StoreWithCastILi1EEEEEviT_T0_T2_T3_T4_T5_ --------------------------
	.section	.text._ZN2at6native27unrolled_elementwise_kernelINS0_13AUnaryFunctorIlllNS0_15binary_internal10MulFunctorIlEEEESt5arrayIPcLm2EELi4E23TrivialOffsetCalculatorILi1EjESB_NS0_6memory12LoadWithCastILi1EEENSC_13StoreWithCastILi1EEEEEviT_T0_T2_T3_T4_T5_,"ax",@progbits
	.align	128
        .global         _ZN2at6native27unrolled_elementwise_kernelINS0_13AUnaryFunctorIlllNS0_15binary_internal10MulFunctorIlEEEESt5arrayIPcLm2EELi4E23TrivialOffsetCalculatorILi1EjESB_NS0_6memory12LoadWithCastILi1EEENSC_13StoreWithCastILi1EEEEEviT_T0_T2_T3_T4_T5_
        .type           _ZN2at6native27unrolled_elementwise_kernelINS0_13AUnaryFunctorIlllNS0_15binary_internal10MulFunctorIlEEEESt5arrayIPcLm2EELi4E23TrivialOffsetCalculatorILi1EjESB_NS0_6memory12LoadWithCastILi1EEENSC_13StoreWithCastILi1EEEEEviT_T0_T2_T3_T4_T5_,@function
        .size           _ZN2at6native27unrolled_elementwise_kernelINS0_13AUnaryFunctorIlllNS0_15binary_internal10MulFunctorIlEEEESt5arrayIPcLm2EELi4E23TrivialOffsetCalculatorILi1EjESB_NS0_6memory12LoadWithCastILi1EEENSC_13StoreWithCastILi1EEEEEviT_T0_T2_T3_T4_T5_,(.L_x_17252 - _ZN2at6native27unrolled_elementwise_kernelINS0_13AUnaryFunctorIlllNS0_15binary_internal10MulFunctorIlEEEESt5arrayIPcLm2EELi4E23TrivialOffsetCalculatorILi1EjESB_NS0_6memory12LoadWithCastILi1EEENSC_13StoreWithCastILi1EEEEEviT_T0_T2_T3_T4_T5_)
        .other          _ZN2at6native27unrolled_elementwise_kernelINS0_13AUnaryFunctorIlllNS0_15binary_internal10MulFunctorIlEEEESt5arrayIPcLm2EELi4E23TrivialOffsetCalculatorILi1EjESB_NS0_6memory12LoadWithCastILi1EEENSC_13StoreWithCastILi1EEEEEviT_T0_T2_T3_T4_T5_,@"STO_CUDA_ENTRY STV_DEFAULT"
_ZN2at6native27unrolled_elementwise_kernelINS0_13AUnaryFunctorIlllNS0_15binary_internal10MulFunctorIlEEEESt5arrayIPcLm2EELi4E23TrivialOffsetCalculatorILi1EjESB_NS0_6memory12LoadWithCastILi1EEENSC_13StoreWithCastILi1EEEEEviT_T0_T2_T3_T4_T5_:
.text._ZN2at6native27unrolled_elementwise_kernelINS0_13AUnaryFunctorIlllNS0_15binary_internal10MulFunctorIlEEEESt5arrayIPcLm2EELi4E23TrivialOffsetCalculatorILi1EjESB_NS0_6memory12LoadWithCastILi1EEENSC_13StoreWithCastILi1EEEEEviT_T0_T2_T3_T4_T5_:
        /* <DEDUP_REMOVED lines=32> */
.L_x_11479:
[----:B------:R1:W5:Y:S01]  /*0200*/  LDG.E.U8 R16, desc[UR36][R4.64] ;  /* 0x0000002404107981 */ /* 0x000362000c1e1100 */
[----:B------:R-:W-:Y:S01]  /*0210*/  IMAD.MOV.U32 R17, RZ, RZ, RZ ;  /* 0x000000ffff117224 */ /* 0x000fe200078e00ff */
[----:B------:R-:W-:Y:S06]  /*0220*/  BRA `(.L_x_11481) ;  /* 0x0000000c00447947 */ /* 0x000fec0003800000 */
.L_x_11478:
        /* <DEDUP_REMOVED lines=8> */
.L_x_11483:
[----:B------:R-:W2:Y:S02]  /*02b0*/  LDG.E R16, desc[UR36][R4.64] ;  /* 0x0000002404107981 */ /* 0x000ea4000c1e1900 */
[----:B--2---:R-:W-:Y:S01]  /*02c0*/  SHF.R.S32.HI R17, RZ, 0x1f, R16 ;  /* 0x0000001fff117819 */ /* 0x004fe20000011410 */
[----:B------:R-:W-:Y:S06]  /*02d0*/  BRA `(.L_x_11481) ;  /* 0x0000000c00187947 */ /* 0x000fec0003800000 */
.L_x_11482:
[----:B------:R-:W2:Y:S02]  /*02e0*/  LDG.E.S16 R16, desc[UR36][R4.64] ;  /* 0x0000002404107981 */ /* 0x000ea4000c1e1700 */
[----:B--2---:R-:W-:Y:S01]  /*02f0*/  SHF.R.S32.HI R17, RZ, 0x1f, R16 ;  /* 0x0000001fff117819 */ /* 0x004fe20000011410 */
[----:B------:R-:W-:Y:S06]  /*0300*/  BRA `(.L_x_11481) ;  /* 0x0000000c000c7947 */ /* 0x000fec0003800000 */
.L_x_11477:
        /* <DEDUP_REMOVED lines=9> */
.L_x_11485:
[----:B------:R-:W2:Y:S02]  /*03a0*/  LDG.E.U16 R4, desc[UR36][R4.64] ;  /* 0x0000002404047981 */ /* 0x000ea4000c1e1500 */
[----:B--2---:R-:W-:-:S06]  /*03b0*/  HADD2.F32 R16, -RZ, R4.H0_H0 ;  /* 0x20000004ff107230 */ /* 0x004fcc0000004100 */
[----:B------:R-:W0:Y:S01]  /*03c0*/  F2I.S64.TRUNC R16, R16 ;  /* 0x0000001000107311 */ /* 0x000e22000020d900 */
[----:B------:R-:W-:Y:S05]  /*03d0*/  BRA `(.L_x_11481) ;  /* 0x0000000800d87947 */ /* 0x000fea0003800000 */
.L_x_11484:
        /* <DEDUP_REMOVED lines=9> */
.L_x_11487:
[----:B------:R-:W2:Y:S02]  /*0470*/  LDG.E.U16 R4, desc[UR36][R4.64] ;  /* 0x0000002404047981 */ /* 0x000ea4000c1e1500 */
[----:B--2---:R-:W-:-:S06]  /*0480*/  HADD2.F32 R16, -RZ, R4.H0_H0 ;  /* 0x20000004ff107230 */ /* 0x004fcc0000004100 */
[----:B------:R-:W4:Y:S01]  /*0490*/  F2I.S64.TRUNC R16, R16 ;  /* 0x0000001000107311 */ /* 0x000f22000020d900 */
[----:B------:R-:W-:Y:S05]  /*04a0*/  BRA `(.L_x_11481) ;  /* 0x0000000800a47947 */ /* 0x000fea0003800000 */
.L_x_11486:
[----:B------:R-:W2:Y:S02]  /*04b0*/  LDG.E.64 R4, desc[UR36][R4.64] ;  /* 0x0000002404047981 */ /* 0x000ea4000c1e1b00 */
[----:B--2---:R2:W3:Y:S01]  /*04c0*/  F2I.S64.F64.TRUNC R16, R4 ;  /* 0x0000000400107311 */ /* 0x0044e2000030d900 */
[----:B------:R-:W-:Y:S05]  /*04d0*/  BRA `(.L_x_11481) ;  /* 0x0000000800987947 */ /* 0x000fea0003800000 */
.L_x_11476:
        /* <DEDUP_REMOVED lines=13> */
.L_x_11490:
[----:B------:R-:W2:Y:S02]  /*05b0*/  LDG.E.64 R4, desc[UR36][R4.64] ;  /* 0x0000002404047981 */ /* 0x000ea4000c1e1b00 */
[----:B--2---:R0:W1:Y:S01]  /*05c0*/  F2I.S64.F64.TRUNC R16, R4 ;  /* 0x0000000400107311 */ /* 0x004062000030d900 */
[----:B------:R-:W-:Y:S05]  /*05d0*/  BRA `(.L_x_11481) ;  /* 0x0000000800587947 */ /* 0x000fea0003800000 */
.L_x_11489:
        /* <DEDUP_REMOVED lines=24> */
[----:B------:R0:W1:Y:S01]  /*0760*/  F2I.S64.TRUNC R16, R3 ;  /* 0x0000000300107311 */ /* 0x000062000020d900 */
[----:B------:R-:W-:Y:S05]  /*0770*/  BRA `(.L_x_11481) ;  /* 0x0000000400f07947 */ /* 0x000fea0003800000 */
.L_x_11492:
        /* <DEDUP_REMOVED lines=12> */
[----:B------:R0:W1:Y:S01]  /*0840*/  F2I.S64.TRUNC R16, R0 ;  /* 0x0000000000107311 */ /* 0x000062000020d900 */
[----:B------:R-:W-:Y:S05]  /*0850*/  BRA `(.L_x_11481) ;  /* 0x0000000400b87947 */ /* 0x000fea0003800000 */
.L_x_11491:
[----:B------:R-:W2:Y:S02]  /*0860*/  LDG.E.U16 R16, desc[UR36][R4.64] ;  /* 0x0000002404107981 */ /* 0x000ea4000c1e1500 */
[----:B--2---:R-:W-:-:S06]  /*0870*/  IMAD.U32 R16, R16, 0x10000, RZ ;  /* 0x0001000010107824 */ /* 0x004fcc00078e00ff */
[----:B------:R-:W0:Y:S01]  /*0880*/  F2I.S64.TRUNC R16, R16 ;  /* 0x0000001000107311 */ /* 0x000e22000020d900 */
[----:B------:R-:W-:Y:S05]  /*0890*/  BRA `(.L_x_11481) ;  /* 0x0000000400a87947 */ /* 0x000fea0003800000 */
.L_x_11488:
        /* <DEDUP_REMOVED lines=11> */
.L_x_11495:
        /* <DEDUP_REMOVED lines=21> */
.L_x_11499:
[----:B------:R-:W-:Y:S05]  /*0aa0*/  BSYNC.RECONVERGENT B1 ;  /* 0x0000000000017941 */ /* 0x000fea0003800200 */
.L_x_11498:
[----:B------:R-:W-:Y:S01]  /*0ab0*/  IMAD.SHL.U32 R0, R0, 0x100000, RZ ;  /* 0x0010000000007824 */ /* 0x000fe200078e00ff */
[----:B------:R-:W-:-:S04]  /*0ac0*/  LEA R3, R3, 0x3b800000, 0x17 ;  /* 0x3b80000003037811 */ /* 0x000fc800078eb8ff */
[----:B------:R-:W-:-:S07]  /*0ad0*/  LOP3.LUT R16, R3, R0, R7, 0xfe, !PT ;  /* 0x0000000003107212 */ /* 0x000fce00078efe07 */
.L_x_11497:
[----:B------:R-:W-:Y:S05]  /*0ae0*/  BSYNC.RECONVERGENT B0 ;  /* 0x0000000000007941 */ /* 0x000fea0003800200 */
.L_x_11496:
[----:B------:R-:W0:Y:S01]  /*0af0*/  F2I.S64.TRUNC R16, R16 ;  /* 0x0000001000107311 */ /* 0x000e22000020d900 */
[----:B------:R-:W-:Y:S05]  /*0b00*/  BRA `(.L_x_11481) ;  /* 0x00000004000c7947 */ /* 0x000fea0003800000 */
.L_x_11494:
        /* <DEDUP_REMOVED lines=21> */
.L_x_11503:
[----:B------:R-:W-:Y:S05]  /*0c60*/  BSYNC.RECONVERGENT B1 ;  /* 0x0000000000017941 */ /* 0x000fea0003800200 */
.L_x_11502:
[----:B------:R-:W-:Y:S01]  /*0c70*/  IMAD.SHL.U32 R0, R0, 0x200000, RZ ;  /* 0x0020000000007824 */ /* 0x000fe200078e00ff */
[----:B------:R-:W-:-:S04]  /*0c80*/  LEA R3, R3, 0x37800000, 0x17 ;  /* 0x3780000003037811 */ /* 0x000fc800078eb8ff */
[----:B------:R-:W-:-:S07]  /*0c90*/  LOP3.LUT R16, R3, R0, R7, 0xfe, !PT ;  /* 0x0000000003107212 */ /* 0x000fce00078efe07 */
.L_x_11501:
[----:B------:R-:W-:Y:S05]  /*0ca0*/  BSYNC.RECONVERGENT B0 ;  /* 0x0000000000007941 */ /* 0x000fea0003800200 */
.L_x_11500:
[----:B------:R-:W0:Y:S01]  /*0cb0*/  F2I.S64.TRUNC R16, R16 ;  /* 0x0000001000107311 */ /* 0x000e22000020d900 */
[----:B------:R-:W-:Y:S05]  /*0cc0*/  BRA `(.L_x_11481) ;  /* 0x00000000009c7947 */ /* 0x000fea0003800000 */
.L_x_11493:
[----:B------:R-:W-:-:S09]  /*0cd0*/  UISETP.NE.AND UP0, UPT, UR4, 0x1c, UPT ;  /* 0x0000001c0400788c */ /* 0x000fd2000bf05270 */
[----:B------:R-:W-:Y:S05]  /*0ce0*/  BRA.U !UP0, `(.L_x_11504) ;  /* 0x00000001088c7547 */ /* 0x000fea000b800000 */
[----:B------:R-:W-:-:S09]  /*0cf0*/  UISETP.NE.AND UP0, UPT, UR4, 0x1d, UPT ;  /* 0x0000001d0400788c */ /* 0x000fd2000bf05270 */
[----:B------:R-:W-:Y:S05]  /*0d00*/  BRA.U !UP0, `(.L_x_11505) ;  /* 0x00000001087c7547 */ /* 0x000fea000b800000 */
[----:B------:R-:W-:-:S09]  /*0d10*/  UISETP.NE.AND UP0, UPT, UR4, 0x2c, UPT ;  /* 0x0000002c0400788c */ /* 0x000fd2000bf05270 */
[----:B------:R-:W-:Y:S05]  /*0d20*/  BRA.U !UP0, `(.L_x_11506) ;  /* 0x0000000108487547 */ /* 0x000fea000b800000 */
.L_x_11480:
        /* <DEDUP_REMOVED lines=16> */
.L_x_11507:
[----:B------:R-:W-:Y:S01]  /*0e30*/  CS2R R16, SRZ ;  /* 0x0000000000107805 */ /* 0x000fe2000001ff00 */
[----:B------:R-:W-:Y:S06]  /*0e40*/  BRA `(.L_x_11481) ;  /* 0x00000000003c7947 */ /* 0x000fec0003800000 */
.L_x_11506:
        /* <DEDUP_REMOVED lines=8> */
.L_x_11509:
[----:B------:R-:W-:Y:S05]  /*0ed0*/  BSYNC.RECONVERGENT B0 ;  /* 0x0000000000007941 */ /* 0x000fea0003800200 */
.L_x_11508:
[----:B------:R-:W0:Y:S01]  /*0ee0*/  F2I.S64.TRUNC R16, R16 ;  /* 0x0000001000107311 */ /* 0x000e22000020d900 */
[----:B------:R-:W-:Y:S05]  /*0ef0*/  BRA `(.L_x_11481) ;  /* 0x0000000000107947 */ /* 0x000fea0003800000 */
.L_x_11505:
[----:B------:R0:W5:Y:S01]  /*0f00*/  LDG.E.64 R16, desc[UR36][R4.64] ;  /* 0x0000002404107981 */ /* 0x000162000c1e1b00 */
[----:B------:R-:W-:Y:S05]  /*0f10*/  BRA `(.L_x_11481) ;  /* 0x0000000000087947 */ /* 0x000fea0003800000 */
.L_x_11504:
[----:B------:R0:W5:Y:S01]  /*0f20*/  LDG.E R16, desc[UR36][R4.64] ;  /* 0x0000002404107981 */ /* 0x000162000c1e1900 */
[----:B------:R-:W-:-:S07]  /*0f30*/  IMAD.MOV.U32 R17, RZ, RZ, RZ ;  /* 0x000000ffff117224 */ /* 0x000fce00078e00ff */
.L_x_11481:
[----:B------:R-:W-:-:S07]  /*0f40*/  VIADD R23, R31, 0x80 ;  /* 0x000000801f177836 */ /* 0x000fce0000000000 */
.L_x_11475:
[----:B------:R-:W-:Y:S05]  /*0f50*/  BSYNC.RECONVERGENT B6 ;  /* 0x0000000000067941 */ /* 0x000fea0003800200 */
.L_x_11474:
[----:B------:R-:W-:Y:S01]  /*0f60*/  ISETP.GE.AND P0, PT, R23, R28, PT ;  /* 0x0000001c1700720c */ /* 0x000fe20003f06270 */
[----:B------:R-:W-:Y:S01]  /*0f70*/  BSSY.RECONVERGENT B6, `(.L_x_11510) ;  /* 0x00000ec000067945 */ /* 0x000fe20003800200 */
[----:B------:R-:W-:-:S11]  /*0f80*/  CS2R R32, SRZ ;  /* 0x0000000000207805 */ /* 0x000fd6000001ff00 */
[----:B------:R-:W-:Y:S05]  /*0f90*/  @P0 BRA `(.L_x_11511) ;  /* 0x0000000c00a40947 */ /* 0x000fea0003800000 */
[----:B012---:R-:W0:Y:S01]  /*0fa0*/  LDC.64 R4, c[0x0][0x3a0] ;  /* 0x0000e800ff047b82 */ /* 0x007e220000000a00 */
        /* <DEDUP_REMOVED lines=19> */
.L_x_11515:
[----:B------:R0:W5:Y:S01]  /*10e0*/  LDG.E.U8 R32, desc[UR36][R4.64] ;  /* 0x0000002404207981 */ /* 0x000162000c1e1100 */
[----:B------:R-:W-:Y:S01]  /*10f0*/  IMAD.MOV.U32 R33, RZ, RZ, RZ ;  /* 0x000000ffff217224 */ /* 0x000fe200078e00ff */
[----:B------:R-:W-:Y:S06]  /*1100*/  BRA `(.L_x_11517) ;  /* 0x0000000c00447947 */ /* 0x000fec0003800000 */
.L_x_11514:
        /* <DEDUP_REMOVED lines=8> */
.L_x_11519:
[----:B------:R-:W2:Y:S02]  /*1190*/  LDG.E R32, desc[UR36][R4.64] ;  /* 0x0000002404207981 */ /* 0x000ea4000c1e1900 */
[----:B--2---:R-:W-:Y:S01]  /*11a0*/  SHF.R.S32.HI R33, RZ, 0x1f, R32 ;  /* 0x0000001fff217819 */ /* 0x004fe20000011420 */
[----:B------:R-:W-:Y:S06]  /*11b0*/  BRA `(.L_x_11517) ;  /* 0x0000000c00187947 */ /* 0x000fec0003800000 */
.L_x_11518:
[----:B------:R-:W2:Y:S02]  /*11c0*/  LDG.E.S16 R32, desc[UR36][R4.64] ;  /* 0x0000002404207981 */ /* 0x000ea4000c1e1700 */
[----:B--2---:R-:W-:Y:S01]  /*11d0*/  SHF.R.S32.HI R33, RZ, 0x1f, R32 ;  /* 0x0000001fff217819 */ /* 0x004fe20000011420 */
[----:B------:R-:W-:Y:S06]  /*11e0*/  BRA `(.L_x_11517) ;  /* 0x0000000c000c7947 */ /* 0x000fec0003800000 */
.L_x_11513:
        /* <DEDUP_REMOVED lines=9> */
.L_x_11521:
[----:B------:R-:W2:Y:S02]  /*1280*/  LDG.E.U16 R4, desc[UR36][R4.64] ;  /* 0x0000002404047981 */ /* 0x000ea4000c1e1500 */
[----:B--2---:R-:W-:-:S06]  /*1290*/  HADD2.F32 R32, -RZ, R4.H0_H0 ;  /* 0x20000004ff207230 */ /* 0x004fcc0000004100 */
[----:B------:R-:W0:Y:S01]  /*12a0*/  F2I.S64.TRUNC R32, R32 ;  /* 0x0000002000207311 */ /* 0x000e22000020d900 */
[----:B------:R-:W-:Y:S05]  /*12b0*/  BRA `(.L_x_11517) ;  /* 0x0000000800d87947 */ /* 0x000fea0003800000 */
.L_x_11520:
        /* <DEDUP_REMOVED lines=9> */
.L_x_11523:
[----:B------:R-:W2:Y:S02]  /*1350*/  LDG.E.U16 R4, desc[UR36][R4.64] ;  /* 0x0000002404047981 */ /* 0x000ea4000c1e1500 */
[----:B--2---:R-:W-:-:S06]  /*1360*/  HADD2.F32 R32, -RZ, R4.H0_H0 ;  /* 0x20000004ff207230 */ /* 0x004fcc0000004100 */
[----:B------:R-:W0:Y:S01]  /*1370*/  F2I.S64.TRUNC R32, R32 ;  /* 0x0000002000207311 */ /* 0x000e22000020d900 */
[----:B------:R-:W-:Y:S05]  /*1380*/  BRA `(.L_x_11517) ;  /* 0x0000000800a47947 */ /* 0x000fea0003800000 */
.L_x_11522:
[----:B------:R-:W2:Y:S02]  /*1390*/  LDG.E.64 R4, desc[UR36][R4.64] ;  /* 0x0000002404047981 */ /* 0x000ea4000c1e1b00 */
[----:B--2---:R0:W1:Y:S01]  /*13a0*/  F2I.S64.F64.TRUNC R32, R4 ;  /* 0x0000000400207311 */ /* 0x004062000030d900 */
[----:B------:R-:W-:Y:S05]  /*13b0*/  BRA `(.L_x_11517) ;  /* 0x0000000800987947 */ /* 0x000fea0003800000 */
.L_x_11512:
        /* <DEDUP_REMOVED lines=13> */
.L_x_11526:
[----:B------:R-:W2:Y:S02]  /*1490*/  LDG.E.64 R4, desc[UR36][R4.64] ;  /* 0x0000002404047981 */ /* 0x000ea4000c1e1b00 */
[----:B--2---:R0:W1:Y:S01]  /*14a0*/  F2I.S64.F64.TRUNC R32, R4 ;  /* 0x0000000400207311 */ /* 0x004062000030d900 */
[----:B------:R-:W-:Y:S05]  /*14b0*/  BRA `(.L_x_11517) ;  /* 0x0000000800587947 */ /* 0x000fea0003800000 */
.L_x_11525:
        /* <DEDUP_REMOVED lines=26> */
.L_x_11528:
        /* <DEDUP_REMOVED lines=12> */
[----:B------:R2:W0:Y:S01]  /*1720*/  F2I.S64.TRUNC R32, R0 ;  /* 0x0000000000207311 */ /* 0x000422000020d900 */
[----:B------:R-:W-:Y:S05]  /*1730*/  BRA `(.L_x_11517) ;  /* 0x0000000400b87947 */ /* 0x000fea0003800000 */
.L_x_11527:
[----:B------:R-:W2:Y:S02]  /*1740*/  LDG.E.U16 R32, desc[UR36][R4.64] ;  /* 0x0000002404207981 */ /* 0x000ea4000c1e1500 */
[----:B--2---:R-:W-:-:S06]  /*1750*/  IMAD.U32 R32, R32, 0x10000, RZ ;  /* 0x0001000020207824 */ /* 0x004fcc00078e00ff */
[----:B------:R-:W0:Y:S01]  /*1760*/  F2I.S64.TRUNC R32, R32 ;  /* 0x0000002000207311 */ /* 0x000e22000020d900 */
[----:B------:R-:W-:Y:S05]  /*1770*/  BRA `(.L_x_11517) ;  /* 0x0000000400a87947 */ /* 0x000fea0003800000 */
.L_x_11524:
        /* <DEDUP_REMOVED lines=11> */
.L_x_11531:
        /* <DEDUP_REMOVED lines=21> */
.L_x_11535:
[----:B------:R-:W-:Y:S05]  /*1980*/  BSYNC.RECONVERGENT B1 ;  /* 0x0000000000017941 */ /* 0x000fea0003800200 */
.L_x_11534:
[----:B------:R-:W-:Y:S01]  /*1990*/  IMAD.SHL.U32 R0, R0, 0x100000, RZ ;  /* 0x0010000000007824 */ /* 0x000fe200078e00ff */
[----:B------:R-:W-:-:S04]  /*19a0*/  LEA R3, R3, 0x3b800000, 0x17 ;  /* 0x3b80000003037811 */ /* 0x000fc800078eb8ff */
[----:B------:R-:W-:-:S07]  /*19b0*/  LOP3.LUT R32, R3, R0, R7, 0xfe, !PT ;  /* 0x0000000003207212 */ /* 0x000fce00078efe07 */
.L_x_11533:
[----:B------:R-:W-:Y:S05]  /*19c0*/  BSYNC.RECONVERGENT B0 ;  /* 0x0000000000007941 */ /* 0x000fea0003800200 */
.L_x_11532:
[----:B------:R-:W0:Y:S01]  /*19d0*/  F2I.S64.TRUNC R32, R32 ;  /* 0x0000002000207311 */ /* 0x000e22000020d900 */
[----:B------:R-:W-:Y:S05]  /*19e0*/  BRA `(.L_x_11517) ;  /* 0x00000004000c7947 */ /* 0x000fea0003800000 */
.L_x_11530:
        /* <DEDUP_REMOVED lines=21> */
.L_x_11539:
[----:B------:R-:W-:Y:S05]  /*1b40*/  BSYNC.RECONVERGENT B1 ;  /* 0x0000000000017941 */ /* 0x000fea0003800200 */
.L_x_11538:
[----:B------:R-:W-:Y:S01]  /*1b50*/  IMAD.SHL.U32 R0, R0, 0x200000, RZ ;  /* 0x0020000000007824 */ /* 0x000fe200078e00ff */
[----:B------:R-:W-:-:S04]  /*1b60*/  LEA R3, R3, 0x37800000, 0x17 ;  /* 0x3780000003037811 */ /* 0x000fc800078eb8ff */
[----:B------:R-:W-:-:S07]  /*1b70*/  LOP3.LUT R32, R3, R0, R7, 0xfe, !PT ;  /* 0x0000000003207212 */ /* 0x000fce00078efe07 */
.L_x_11537:
[----:B------:R-:W-:Y:S05]  /*1b80*/  BSYNC.RECONVERGENT B0 ;  /* 0x0000000000007941 */ /* 0x000fea0003800200 */
.L_x_11536:
[----:B------:R-:W0:Y:S01]  /*1b90*/  F2I.S64.TRUNC R32, R32 ;  /* 0x0000002000207311 */ /* 0x000e22000020d900 */
[----:B------:R-:W-:Y:S05]  /*1ba0*/  BRA `(.L_x_11517) ;  /* 0x00000000009c7947 */ /* 0x000fea0003800000 */
.L_x_11529:
        /* <DEDUP_REMOVED lines=14> */
.L_x_11543:
[----:B------:R-:W-:Y:S05]  /*1c90*/  BSYNC.RECONVERGENT B0 ;  /* 0x0000000000007941 */ /* 0x000fea0003800200 */
.L_x_11542:
[----:B------:R-:W0:Y:S01]  /*1ca0*/  F2I.S64.TRUNC R32, R32 ;  /* 0x0000002000207311 */ /* 0x000e22000020d900 */
[----:B------:R-:W-:Y:S05]  /*1cb0*/  BRA `(.L_x_11517) ;  /* 0x0000000000587947 */ /* 0x000fea0003800000 */
.L_x_11516:
        /* <DEDUP_REMOVED lines=16> */
.L_x_11544:
[----:B------:R-:W-:Y:S01]  /*1dc0*/  CS2R R32, SRZ ;  /* 0x0000000000207805 */ /* 0x000fe2000001ff00 */
[----:B------:R-:W-:Y:S06]  /*1dd0*/  BRA `(.L_x_11517) ;  /* 0x0000000000107947 */ /* 0x000fec0003800000 */
.L_x_11541:
[----:B------:R0:W5:Y:S01]  /*1de0*/  LDG.E.64 R32, desc[UR36][R4.64] ;  /* 0x0000002404207981 */ /* 0x000162000c1e1b00 */
[----:B------:R-:W-:Y:S05]  /*1df0*/  BRA `(.L_x_11517) ;  /* 0x0000000000087947 */ /* 0x000fea0003800000 */
.L_x_11540:
[----:B------:R0:W5:Y:S01]  /*1e00*/  LDG.E R32, desc[UR36][R4.64] ;  /* 0x0000002404207981 */ /* 0x000162000c1e1900 */
[----:B------:R-:W-:-:S07]  /*1e10*/  IMAD.MOV.U32 R33, RZ, RZ, RZ ;  /* 0x000000ffff217224 */ /* 0x000fce00078e00ff */
.L_x_11517:
[----:B------:R-:W-:-:S07]  /*1e20*/  VIADD R23, R23, 0x80 ;  /* 0x0000008017177836 */ /* 0x000fce0000000000 */
.L_x_11511:
[----:B------:R-:W-:Y:S05]  /*1e30*/  BSYNC.RECONVERGENT B6 ;  /* 0x0000000000067941 */ /* 0x000fea0003800200 */
.L_x_11510:
        /* <DEDUP_REMOVED lines=24> */
.L_x_11550:
[----:B------:R0:W5:Y:S01]  /*1fc0*/  LDG.E.U8 R24, desc[UR36][R4.64] ;  /* 0x0000002404187981 */ /* 0x000162000c1e1100 */
[----:B------:R-:W-:Y:S01]  /*1fd0*/  IMAD.MOV.U32 R25, RZ, RZ, RZ ;  /* 0x000000ffff197224 */ /* 0x000fe200078e00ff */
[----:B------:R-:W-:Y:S06]  /*1fe0*/  BRA `(.L_x_11552) ;  /* 0x0000000c00447947 */ /* 0x000fec0003800000 */
.L_x_11549:
        /* <DEDUP_REMOVED lines=8> */
.L_x_11554:
[----:B------:R-:W2:Y:S02]  /*2070*/  LDG.E R24, desc[UR36][R4.64] ;  /* 0x0000002404187981 */ /* 0x000ea4000c1e1900 */
[----:B--2---:R-:W-:Y:S01]  /*2080*/  SHF.R.S32.HI R25, RZ, 0x1f, R24 ;  /* 0x0000001fff197819 */ /* 0x004fe20000011418 */
[----:B------:R-:W-:Y:S06]  /*2090*/  BRA `(.L_x_11552) ;  /* 0x0000000c00187947 */ /* 0x000fec0003800000 */
.L_x_11553:
[----:B------:R-:W2:Y:S02]  /*20a0*/  LDG.E.S16 R24, desc[UR36][R4.64] ;  /* 0x0000002404187981 */ /* 0x000ea4000c1e1700 */
[----:B--2---:R-:W-:Y:S01]  /*20b0*/  SHF.R.S32.HI R25, RZ, 0x1f, R24 ;  /* 0x0000001fff197819 */ /* 0x004fe20000011418 */
[----:B------:R-:W-:Y:S06]  /*20c0*/  BRA `(.L_x_11552) ;  /* 0x0000000c000c7947 */ /* 0x000fec0003800000 */
.L_x_11548:
        /* <DEDUP_REMOVED lines=9> */
.L_x_11556:
[----:B------:R-:W2:Y:S02]  /*2160*/  LDG.E.U16 R4, desc[UR36][R4.64] ;  /* 0x0000002404047981 */ /* 0x000ea4000c1e1500 */
[----:B--2---:R-:W-:-:S06]  /*2170*/  HADD2.F32 R24, -RZ, R4.H0_H0 ;  /* 0x20000004ff187230 */ /* 0x004fcc0000004100 */
[----:B------:R-:W0:Y:S01]  /*2180*/  F2I.S64.TRUNC R24, R24 ;  /* 0x0000001800187311 */ /* 0x000e22000020d900 */
[----:B------:R-:W-:Y:S05]  /*2190*/  BRA `(.L_x_11552) ;  /* 0x0000000800d87947 */ /* 0x000fea0003800000 */
.L_x_11555:
        /* <DEDUP_REMOVED lines=9> */
.L_x_11558:
[----:B------:R-:W2:Y:S02]  /*2230*/  LDG.E.U16 R4, desc[UR36][R4.64] ;  /* 0x0000002404047981 */ /* 0x000ea4000c1e1500 */
[----:B--2---:R-:W-:-:S06]  /*2240*/  HADD2.F32 R24, -RZ, R4.H0_H0 ;  /* 0x20000004ff187230 */ /* 0x004fcc0000004100 */
[----:B------:R-:W0:Y:S01]  /*2250*/  F2I.S64.TRUNC R24, R24 ;  /* 0x0000001800187311 */ /* 0x000e22000020d900 */
[----:B------:R-:W-:Y:S05]  /*2260*/  BRA `(.L_x_11552) ;  /* 0x0000000800a47947 */ /* 0x000fea0003800000 */
.L_x_11557:
[----:B------:R-:W2:Y:S02]  /*2270*/  LDG.E.64 R4, desc[UR36][R4.64] ;  /* 0x0000002404047981 */ /* 0x000ea4000c1e1b00 */
[----:B--2---:R0:W1:Y:S01]  /*2280*/  F2I.S64.F64.TRUNC R24, R4 ;  /* 0x0000000400187311 */ /* 0x004062000030d900 */
[----:B------:R-:W-:Y:S05]  /*2290*/  BRA `(.L_x_11552) ;  /* 0x0000000800987947 */ /* 0x000fea0003800000 */
.L_x_11547:
        /* <DEDUP_REMOVED lines=13> */
.L_x_11561:
[----:B------:R-:W2:Y:S02]  /*2370*/  LDG.E.64 R4, desc[UR36][R4.64] ;  /* 0x0000002404047981 */ /* 0x000ea4000c1e1b00 */
[----:B--2---:R0:W1:Y:S01]  /*2380*/  F2I.S64.F64.TRUNC R24, R4 ;  /* 0x0000000400187311 */ /* 0x004062000030d900 */
[----:B------:R-:W-:Y:S05]  /*2390*/  BRA `(.L_x_11552) ;  /* 0x0000000800587947 */ /* 0x000fea0003800000 */
.L_x_11560:
        /* <DEDUP_REMOVED lines=26> */
.L_x_11563:
        /* <DEDUP_REMOVED lines=12> */
[----:B------:R0:W1:Y:S01]  /*2600*/  F2I.S64.TRUNC R24, R0 ;  /* 0x0000000000187311 */ /* 0x000062000020d900 */
[----:B------:R-:W-:Y:S05]  /*2610*/  BRA `(.L_x_11552) ;  /* 0x0000000400b87947 */ /* 0x000fea0003800000 */
.L_x_11562:
[----:B------:R-:W2:Y:S02]  /*2620*/  LDG.E.U16 R24, desc[UR36][R4.64] ;  /* 0x0000002404187981 */ /* 0x000ea4000c1e1500 */
[----:B--2---:R-:W-:-:S06]  /*2630*/  IMAD.U32 R24, R24, 0x10000, RZ ;  /* 0x0001000018187824 */ /* 0x004fcc00078e00ff */
[----:B------:R-:W0:Y:S01]  /*2640*/  F2I.S64.TRUNC R24, R24 ;  /* 0x0000001800187311 */ /* 0x000e22000020d900 */
[----:B------:R-:W-:Y:S05]  /*2650*/  BRA `(.L_x_11552) ;  /* 0x0000000400a87947 */ /* 0x000fea0003800000 */
.L_x_11559:
        /* <DEDUP_REMOVED lines=11> */
.L_x_11566:
        /* <DEDUP_REMOVED lines=21> */
.L_x_11570:
[----:B------:R-:W-:Y:S05]  /*2860*/  BSYNC.RECONVERGENT B1 ;  /* 0x0000000000017941 */ /* 0x000fea0003800200 */
.L_x_11569:
[----:B------:R-:W-:Y:S01]  /*2870*/  IMAD.SHL.U32 R0, R0, 0x100000, RZ ;  /* 0x0010000000007824 */ /* 0x000fe200078e00ff */
[----:B------:R-:W-:-:S04]  /*2880*/  LEA R3, R3, 0x3b800000, 0x17 ;  /* 0x3b80000003037811 */ /* 0x000fc800078eb8ff */
[----:B------:R-:W-:-:S07]  /*2890*/  LOP3.LUT R24, R3, R0, R7, 0xfe, !PT ;  /* 0x0000000003187212 */ /* 0x000fce00078efe07 */
.L_x_11568:
[----:B------:R-:W-:Y:S05]  /*28a0*/  BSYNC.RECONVERGENT B0 ;  /* 0x0000000000007941 */ /* 0x000fea0003800200 */
.L_x_11567:
[----:B------:R-:W1:Y:S01]  /*28b0*/  F2I.S64.TRUNC R24, R24 ;  /* 0x0000001800187311 */ /* 0x000e62000020d900 */
[----:B------:R-:W-:Y:S05]  /*28c0*/  BRA `(.L_x_11552) ;  /* 0x00000004000c7947 */ /* 0x000fea0003800000 */
.L_x_11565:
        /* <DEDUP_REMOVED lines=21> */
.L_x_11574:
[----:B------:R-:W-:Y:S05]  /*2a20*/  BSYNC.RECONVERGENT B1 ;  /* 0x0000000000017941 */ /* 0x000fea0003800200 */
.L_x_11573:
[----:B------:R-:W-:Y:S01]  /*2a30*/  IMAD.SHL.U32 R0, R0, 0x200000, RZ ;  /* 0x0020000000007824 */ /* 0x000fe200078e00ff */
[----:B------:R-:W-:-:S04]  /*2a40*/  LEA R3, R3, 0x37800000, 0x17 ;  /* 0x3780000003037811 */ /* 0x000fc800078eb8ff */
[----:B------:R-:W-:-:S07]  /*2a50*/  LOP3.LUT R24, R3, R0, R7, 0xfe, !PT ;  /* 0x0000000003187212 */ /* 0x000fce00078efe07 */
.L_x_11572:
[----:B------:R-:W-:Y:S05]  /*2a60*/  BSYNC.RECONVERGENT B0 ;  /* 0x0000000000007941 */ /* 0x000fea0003800200 */
.L_x_11571:
[----:B------:R-:W2:Y:S01]  /*2a70*/  F2I.S64.TRUNC R24, R24 ;  /* 0x0000001800187311 */ /* 0x000ea2000020d900 */
[----:B------:R-:W-:Y:S05]  /*2a80*/  BRA `(.L_x_11552) ;  /* 0x00000000009c7947 */ /* 0x000fea0003800000 */
.L_x_11564:
        /* <DEDUP_REMOVED lines=14> */
.L_x_11578:
[----:B------:R-:W-:Y:S05]  /*2b70*/  BSYNC.RECONVERGENT B0 ;  /* 0x0000000000007941 */ /* 0x000fea0003800200 */
.L_x_11577:
[----:B------:R-:W0:Y:S01]  /*2b80*/  F2I.S64.TRUNC R24, R24 ;  /* 0x0000001800187311 */ /* 0x000e22000020d900 */
[----:B------:R-:W-:Y:S05]  /*2b90*/  BRA `(.L_x_11552) ;  /* 0x0000000000587947 */ /* 0x000fea0003800000 */
.L_x_11551:
        /* <DEDUP_REMOVED lines=16> */
.L_x_11579:
[----:B------:R-:W-:Y:S01]  /*2ca0*/  CS2R R24, SRZ ;  /* 0x0000000000187805 */ /* 0x000fe2000001ff00 */
[----:B------:R-:W-:Y:S06]  /*2cb0*/  BRA `(.L_x_11552) ;  /* 0x0000000000107947 */ /* 0x000fec0003800000 */
.L_x_11576:
[----:B------:R0:W5:Y:S01]  /*2cc0*/  LDG.E.64 R24, desc[UR36][R4.64] ;  /* 0x0000002404187981 */ /* 0x000162000c1e1b00 */
[----:B------:R-:W-:Y:S05]  /*2cd0*/  BRA `(.L_x_11552) ;  /* 0x0000000000087947 */ /* 0x000fea0003800000 */
.L_x_11575:
[----:B------:R0:W5:Y:S01]  /*2ce0*/  LDG.E R24, desc[UR36][R4.64] ;  /* 0x0000002404187981 */ /* 0x000162000c1e1900 */
[----:B------:R-:W-:-:S07]  /*2cf0*/  IMAD.MOV.U32 R25, RZ, RZ, RZ ;  /* 0x000000ffff197224 */ /* 0x000fce00078e00ff */
.L_x_11552:
[----:B------:R-:W-:-:S07]  /*2d00*/  VIADD R23, R23, 0x80 ;  /* 0x0000008017177836 */ /* 0x000fce0000000000 */
.L_x_11546:
[----:B------:R-:W-:Y:S05]  /*2d10*/  BSYNC.RECONVERGENT B6 ;  /* 0x0000000000067941 */ /* 0x000fea0003800200 */
.L_x_11545:
        /* <DEDUP_REMOVED lines=24> */
.L_x_11585:
[----:B------:R0:W5:Y:S01]  /*2ea0*/  LDG.E.U8 R18, desc[UR36][R4.64] ;  /* 0x0000002404127981 */ /* 0x000162000c1e1100 */
[----:B------:R-:W-:Y:S01]  /*2eb0*/  IMAD.MOV.U32 R19, RZ, RZ, RZ ;  /* 0x000000ffff137224 */ /* 0x000fe200078e00ff */
[----:B------:R-:W-:Y:S06]  /*2ec0*/  BRA `(.L_x_11581) ;  /* 0x0000000c00407947 */ /* 0x000fec0003800000 */
.L_x_11584:
        /* <DEDUP_REMOVED lines=8> */
.L_x_11588:
[----:B------:R-:W2:Y:S02]  /*2f50*/  LDG.E R18, desc[UR36][R4.64] ;  /* 0x0000002404127981 */ /* 0x000ea4000c1e1900 */
[----:B--2---:R-:W-:Y:S01]  /*2f60*/  SHF.R.S32.HI R19, RZ, 0x1f, R18 ;  /* 0x0000001fff137819 */ /* 0x004fe20000011412 */
[----:B------:R-:W-:Y:S06]  /*2f70*/  BRA `(.L_x_11581) ;  /* 0x0000000c00147947 */ /* 0x000fec0003800000 */
.L_x_11587:
[----:B------:R-:W2:Y:S02]  /*2f80*/  LDG.E.S16 R18, desc[UR36][R4.64] ;  /* 0x0000002404127981 */ /* 0x000ea4000c1e1700 */
[----:B--2---:R-:W-:Y:S01]  /*2f90*/  SHF.R.S32.HI R19, RZ, 0x1f, R18 ;  /* 0x0000001fff137819 */ /* 0x004fe20000011412 */
[----:B------:R-:W-:Y:S06]  /*2fa0*/  BRA `(.L_x_11581) ;  /* 0x0000000c00087947 */ /* 0x000fec0003800000 */
.L_x_11583:
        /* <DEDUP_REMOVED lines=9> */
.L_x_11590:
[----:B------:R-:W2:Y:S02]  /*3040*/  LDG.E.U16 R4, desc[UR36][R4.64] ;  /* 0x0000002404047981 */ /* 0x000ea4000c1e1500 */
[----:B--2---:R-:W-:-:S06]  /*3050*/  HADD2.F32 R18, -RZ, R4.H0_H0 ;  /* 0x20000004ff127230 */ /* 0x004fcc0000004100 */
[----:B------:R-:W0:Y:S01]  /*3060*/  F2I.S64.TRUNC R18, R18 ;  /* 0x0000001200127311 */ /* 0x000e22000020d900 */
[----:B------:R-:W-:Y:S05]  /*3070*/  BRA `(.L_x_11581) ;  /* 0x0000000800d47947 */ /* 0x000fea0003800000 */
.L_x_11589:
        /* <DEDUP_REMOVED lines=9> */
.L_x_11592:
[----:B------:R-:W2:Y:S02]  /*3110*/  LDG.E.U16 R4, desc[UR36][R4.64] ;  /* 0x0000002404047981 */ /* 0x000ea4000c1e1500 */
[----:B--2---:R-:W-:-:S06]  /*3120*/  HADD2.F32 R18, -RZ, R4.H0_H0 ;  /* 0x20000004ff127230 */ /* 0x004fcc0000004100 */
[----:B------:R-:W0:Y:S01]  /*3130*/  F2I.S64.TRUNC R18, R18 ;  /* 0x0000001200127311 */ /* 0x000e22000020d900 */
[----:B------:R-:W-:Y:S05]  /*3140*/  BRA `(.L_x_11581) ;  /* 0x0000000800a07947 */ /* 0x000fea0003800000 */
.L_x_11591:
[----:B------:R-:W2:Y:S02]  /*3150*/  LDG.E.64 R4, desc[UR36][R4.64] ;  /* 0x0000002404047981 */ /* 0x000ea4000c1e1b00 */
[----:B--2---:R0:W1:Y:S01]  /*3160*/  F2I.S64.F64.TRUNC R18, R4 ;  /* 0x0000000400127311 */ /* 0x004062000030d900 */
[----:B------:R-:W-:Y:S05]  /*3170*/  BRA `(.L_x_11581) ;  /* 0x0000000800947947 */ /* 0x000fea0003800000 */
.L_x_11582:
        /* <DEDUP_REMOVED lines=13> */
.L_x_11595:
[----:B------:R-:W2:Y:S02]  /*3250*/  LDG.E.64 R4, desc[UR36][R4.64] ;  /* 0x0000002404047981 */ /* 0x000ea4000c1e1b00 */
[----:B--2---:R0:W1:Y:S01]  /*3260*/  F2I.S64.F64.TRUNC R18, R4 ;  /* 0x0000000400127311 */ /* 0x004062000030d900 */
[----:B------:R-:W-:Y:S05]  /*3270*/  BRA `(.L_x_11581) ;  /* 0x0000000800547947 */ /* 0x000fea0003800000 */
.L_x_11594:
        /* <DEDUP_REMOVED lines=26> */
.L_x_11597:
        /* <DEDUP_REMOVED lines=14> */
.L_x_11596:
[----:B------:R-:W2:Y:S02]  /*3500*/  LDG.E.U16 R18, desc[UR36][R4.64] ;  /* 0x0000002404127981 */ /* 0x000ea4000c1e1500 */
[----:B--2---:R-:W-:-:S06]  /*3510*/  IMAD.U32 R18, R18, 0x10000, RZ ;  /* 0x0001000012127824 */ /* 0x004fcc00078e00ff */
[----:B------:R-:W0:Y:S01]  /*3520*/  F2I.S64.TRUNC R18, R18 ;  /* 0x0000001200127311 */ /* 0x000e22000020d900 */
[----:B------:R-:W-:Y:S05]  /*3530*/  BRA `(.L_x_11581) ;  /* 0x0000000400a47947 */ /* 0x000fea0003800000 */
.L_x_11593:
        /* <DEDUP_REMOVED lines=11> */
.L_x_11600:
        /* <DEDUP_REMOVED lines=21> */
.L_x_11604:
[----:B------:R-:W-:Y:S05]  /*3740*/  BSYNC.RECONVERGENT B1 ;  /* 0x0000000000017941 */ /* 0x000fea0003800200 */
.L_x_11603:
[----:B------:R-:W-:Y:S01]  /*3750*/  IMAD.SHL.U32 R0, R0, 0x100000, RZ ;  /* 0x0010000000007824 */ /* 0x000fe200078e00ff */
[----:B------:R-:W-:-:S04]  /*3760*/  LEA R3, R3, 0x3b800000, 0x17 ;  /* 0x3b80000003037811 */ /* 0x000fc800078eb8ff */
[----:B------:R-:W-:-:S07]  /*3770*/  LOP3.LUT R18, R3, R0, R7, 0xfe, !PT ;  /* 0x0000000003127212 */ /* 0x000fce00078efe07 */
.L_x_11602:
[----:B------:R-:W-:Y:S05]  /*3780*/  BSYNC.RECONVERGENT B0 ;  /* 0x0000000000007941 */ /* 0x000fea0003800200 */
.L_x_11601:
[----:B------:R-:W0:Y:S01]  /*3790*/  F2I.S64.TRUNC R18, R18 ;  /* 0x0000001200127311 */ /* 0x000e22000020d900 */
[----:B------:R-:W-:Y:S05]  /*37a0*/  BRA `(.L_x_11581) ;  /* 0x0000000400087947 */ /* 0x000fea0003800000 */
.L_x_11599:
        /* <DEDUP_REMOVED lines=21> */
.L_x_11608:
[----:B------:R-:W-:Y:S05]  /*3900*/  BSYNC.RECONVERGENT B1 ;  /* 0x0000000000017941 */ /* 0x000fea0003800200 */
.L_x_11607:
[----:B------:R-:W-:Y:S01]  /*3910*/  IMAD.SHL.U32 R0, R0, 0x200000, RZ ;  /* 0x0020000000007824 */ /* 0x000fe200078e00ff */
[----:B------:R-:W-:-:S04]  /*3920*/  LEA R3, R3, 0x37800000, 0x17 ;  /* 0x3780000003037811 */ /* 0x000fc800078eb8ff */
[----:B------:R-:W-:-:S07]  /*3930*/  LOP3.LUT R18, R3, R0, R7, 0xfe, !PT ;  /* 0x0000000003127212 */ /* 0x000fce00078efe07 */
.L_x_11606:
[----:B------:R-:W-:Y:S05]  /*3940*/  BSYNC.RECONVERGENT B0 ;  /* 0x0000000000007941 */ /* 0x000fea0003800200 */
.L_x_11605:
[----:B------:R-:W0:Y:S01]  /*3950*/  F2I.S64.TRUNC R18, R18 ;  /* 0x0000001200127311 */ /* 0x000e22000020d900 */
[----:B------:R-:W-:Y:S05]  /*3960*/  BRA `(.L_x_11581) ;  /* 0x0000000000987947 */ /* 0x000fea0003800000 */
.L_x_11598:
        /* <DEDUP_REMOVED lines=14> */
.L_x_11612:
[----:B------:R-:W-:Y:S05]  /*3a50*/  BSYNC.RECONVERGENT B0 ;  /* 0x0000000000007941 */ /* 0x000fea0003800200 */
.L_x_11611:
[----:B------:R-:W0:Y:S01]  /*3a60*/  F2I.S64.TRUNC R18, R18 ;  /* 0x0000001200127311 */ /* 0x000e22000020d900 */
[----:B------:R-:W-:Y:S05]  /*3a70*/  BRA `(.L_x_11581) ;  /* 0x0000000000547947 */ /* 0x000fea0003800000 */
.L_x_11586:
        /* <DEDUP_REMOVED lines=16> */
.L_x_11613:
[----:B------:R-:W-:Y:S05]  /*3b80*/  BRA `(.L_x_11581) ;  /* 0x0000000000107947 */ /* 0x000fea0003800000 */
.L_x_11610:
[----:B------:R0:W5:Y:S01]  /*3b90*/  LDG.E.64 R18, desc[UR36][R4.64] ;  /* 0x0000002404127981 */ /* 0x000162000c1e1b00 */
[----:B------:R-:W-:Y:S05]  /*3ba0*/  BRA `(.L_x_11581) ;  /* 0x0000000000087947 */ /* 0x000fea0003800000 */
.L_x_11609:
[----:B------:R0:W5:Y:S01]  /*3bb0*/  LDG.E R18, desc[UR36][R4.64] ;  /* 0x0000002404127981 */ /* 0x000162000c1e1900 */
[----:B------:R-:W-:-:S07]  /*3bc0*/  IMAD.MOV.U32 R19, RZ, RZ, RZ ;  /* 0x000000ffff137224 */ /* 0x000fce00078e00ff */
.L_x_11581:
[----:B------:R-:W-:Y:S05]  /*3bd0*/  BSYNC.RECONVERGENT B6 ;  /* 0x0000000000067941 */ /* 0x000fea0003800200 */
.L_x_11580:
[----:B------:R-:W0:Y:S01]  /*3be0*/  LDCU.64 UR4, c[0x0][0x390] ;  /* 0x00007200ff0477ac */ /* 0x000e220008000a00 */
[----:B------:R-:W3:Y:S01]  /*3bf0*/  LDC.U8 R29, c[0x0][0x3b4] ;  /* 0x0000ed00ff1d7b82 */ /* 0x000ee20000000000 */
[----:B------:R-:W-:Y:S01]  /*3c00*/  ISETP.GE.AND P0, PT, R31, R28, PT ;  /* 0x0000001c1f00720c */ /* 0x000fe20003f06270 */
[----:B------:R-:W-:Y:S04]  /*3c10*/  BSSY.RECONVERGENT B7, `(.L_x_11614) ;  /* 0x00002cb000077945 */ /* 0x000fe80003800200 */
[----:B------:R-:W-:Y:S01]  /*3c20*/  BSSY.RELIABLE B6, `(.L_x_11615) ;  /* 0x00001e5000067945 */ /* 0x000fe20003800100 */
[----:B012--5:R-:W-:Y:S02]  /*3c30*/  IMAD R5, R19, UR4, RZ ;  /* 0x0000000413057c24 */ /* 0x027fe4000f8e02ff */
[----:B------:R-:W-:-:S02]  /*3c40*/  IMAD R3, R25, UR4, RZ ;  /* 0x0000000419037c24 */ /* 0x000fc4000f8e02ff */
[----:B------:R-:W-:Y:S02]  /*3c50*/  IMAD R5, R18, UR5, R5 ;  /* 0x0000000512057c24 */ /* 0x000fe4000f8e0205 */
[----:B------:R-:W-:Y:S02]  /*3c60*/  IMAD R23, R24, UR5, R3 ;  /* 0x0000000518177c24 */ /* 0x000fe4000f8e0203 */
[----:B------:R-:W-:-:S04]  /*3c70*/  IMAD.WIDE.U32 R18, R18, UR4, RZ ;  /* 0x0000000412127c25 */ /* 0x000fc8000f8e00ff */
[----:B------:R-:W-:Y:S02]  /*3c80*/  IMAD R7, R33, UR4, RZ ;  /* 0x0000000421077c24 */ /* 0x000fe4000f8e02ff */
[----:B---34-:R-:W-:Y:S02]  /*3c90*/  IMAD R3, R17, UR4, RZ ;  /* 0x0000000411037c24 */ /* 0x018fe4000f8e02ff */
[----:B------:R-:W-:-:S04]  /*3ca0*/  IMAD.WIDE.U32 R24, R24, UR4, RZ ;  /* 0x0000000418187c25 */ /* 0x000fc8000f8e00ff */
[----:B------:R-:W-:Y:S02]  /*3cb0*/  IMAD.IADD R17, R19, 0x1, R5 ;  /* 0x0000000113117824 */ /* 0x000fe400078e0205 */
[----:B------:R-:W-:Y:S02]  /*3cc0*/  IMAD R7, R32, UR5, R7 ;  /* 0x0000000520077c24 */ /* 0x000fe4000f8e0207 */
[C---:B------:R-:W-:Y:S02]  /*3cd0*/  IMAD R3, R16.reuse, UR5, R3 ;  /* 0x0000000510037c24 */ /* 0x040fe4000f8e0203 */
[----:B------:R-:W-:-:S04]  /*3ce0*/  IMAD.WIDE.U32 R4, R16, UR4, RZ ;  /* 0x0000000410047c25 */ /* 0x000fc8000f8e00ff */
[----:B------:R-:W-:-:S04]  /*3cf0*/  IMAD.WIDE.U32 R32, R32, UR4, RZ ;  /* 0x0000000420207c25 */ /* 0x000fc8000f8e00ff */
[----:B------:R-:W-:Y:S02]  /*3d00*/  IMAD.IADD R23, R25, 0x1, R23 ;  /* 0x0000000119177824 */ /* 0x000fe400078e0217 */
[----:B------:R-:W-:Y:S02]  /*3d10*/  IMAD.MOV.U32 R22, RZ, RZ, R24 ;  /* 0x000000ffff167224 */ /* 0x000fe400078e0018 */
[----:B------:R-:W-:Y:S01]  /*3d20*/  IMAD.MOV.U32 R16, RZ, RZ, R18 ;  /* 0x000000ffff107224 */ /* 0x000fe200078e0012 */
[----:B------:R-:W-:Y:S06]  /*3d30*/  @P0 BRA `(.L_x_11616) ;  /* 0x0000001c00400947 */ /* 0x000fec0003800000 */
[----:B------:R-:W0:Y:S01]  /*3d40*/  LDCU UR4, c[0x0][0x3b8] ;  /* 0x00007700ff0477ac */ /* 0x000e220008000800 */
[----:B------:R-:W1:Y:S01]  /*3d50*/  LDC.64 R8, c[0x0][0x398] ;  /* 0x0000e600ff087b82 */ /* 0x000e620000000a00 */
[----:B------:R-:W-:Y:S01]  /*3d60*/  IMAD R0, R2, 0x200, R31 ;  /* 0x0000020002007824 */ /* 0x000fe200078e021f */
[----:B------:R-:W-:Y:S01]  /*3d70*/  PRMT R6, R29, 0x9910, RZ ;  /* 0x000099101d067816 */ /* 0x000fe200000000ff */
[----:B------:R-:W-:Y:S02]  /*3d80*/  IMAD.IADD R27, R33, 0x1, R7 ;  /* 0x00000001211b7824 */ /* 0x000fe400078e0207 */
[----:B------:R-:W-:Y:S02]  /*3d90*/  VIADD R31, R31, 0x80 ;  /* 0x000000801f1f7836 */ /* 0x000fe40000000000 */
[----:B------:R-:W-:Y:S02]  /*3da0*/  IMAD.MOV.U32 R10, RZ, RZ, R4 ;  /* 0x000000ffff0a7224 */ /* 0x000fe400078e0004 */
[----:B------:R-:W-:-:S02]  /*3db0*/  IMAD.MOV.U32 R26, RZ, RZ, R32 ;  /* 0x000000ffff1a7224 */ /* 0x000fc400078e0020 */
[----:B0-----:R-:W-:Y:S02]  /*3dc0*/  IMAD R11, R0, UR4, RZ ;  /* 0x00000004000b7c24 */ /* 0x001fe4000f8e02ff */
[----:B------:R-:W-:-:S05]  /*3dd0*/  IMAD.MOV.U32 R0, RZ, RZ, R6 ;  /* 0x000000ffff007224 */ /* 0x000fca00078e0006 */
[----:B------:R-:W-:Y:S02]  /*3de0*/  ISETP.GT.AND P0, PT, R0, 0x9, PT ;  /* 0x000000090000780c */ /* 0x000fe40003f04270 */
[----:B-1----:R-:W-:Y:S01]  /*3df0*/  IADD3 R8, P1, PT, R11, R8, RZ ;  /* 0x000000080b087210 */ /* 0x002fe20007f3e0ff */
[----:B------:R-:W-:-:S04]  /*3e00*/  IMAD.IADD R11, R5, 0x1, R3 ;  /* 0x00000001050b7824 */ /* 0x000fc800078e0203 */
        /* <DEDUP_REMOVED lines=12> */
.L_x_11620:
[----:B------:R0:W-:Y:S01]  /*3ed0*/  STG.E.U8 desc[UR36][R8.64], R4 ;  /* 0x0000000408007986 */ /* 0x0001e2000c101124 */
[----:B------:R-:W-:Y:S05]  /*3ee0*/  BRA `(.L_x_11622) ;  /* 0x0000000c00387947 */ /* 0x000fea0003800000 */
.L_x_11619:
        /* <DEDUP_REMOVED lines=8> */
.L_x_11624:
[----:B------:R0:W-:Y:S01]  /*3f70*/  STG.E desc[UR36][R8.64], R4 ;  /* 0x0000000408007986 */ /* 0x0001e2000c101924 */
[----:B------:R-:W-:Y:S05]  /*3f80*/  BRA `(.L_x_11622) ;  /* 0x0000000c00107947 */ /* 0x000fea0003800000 */
.L_x_11623:
[----:B------:R0:W-:Y:S01]  /*3f90*/  STG.E.U16 desc[UR36][R8.64], R4 ;  /* 0x0000000408007986 */ /* 0x0001e2000c101524 */
[----:B------:R-:W-:Y:S05]  /*3fa0*/  BRA `(.L_x_11622) ;  /* 0x0000000c00087947 */ /* 0x000fea0003800000 */
.L_x_11618:
[----:B------:R-:W-:-:S13]  /*3fb0*/  ISETP.GT.AND P0, PT, R0, 0x6, PT ;  /* 0x000000060000780c */ /* 0x000fda0003f04270 */
[----:B------:R-:W-:Y:S05]  /*3fc0*/  @P0 BRA `(.L_x_11625) ;  /* 0x00000000002c0947 */ /* 0x000fea0003800000 */
[----:B------:R-:W-:-:S13]  /*3fd0*/  ISETP.NE.AND P0, PT, R0, 0x5, PT ;  /* 0x000000050000780c */ /* 0x000fda0003f05270 */
[----:B------:R-:W-:Y:S05]  /*3fe0*/  @!P0 BRA `(.L_x_11626) ;  /* 0x0000000000148947 */ /* 0x000fea0003800000 */
[----:B------:R-:W-:-:S13]  /*3ff0*/  ISETP.NE.AND P0, PT, R0, 0x6, PT ;  /* 0x000000060000780c */ /* 0x000fda0003f05270 */
[----:B------:R-:W-:Y:S05]  /*4000*/  @P0 BRA `(.L_x_11621) ;  /* 0x0000000800600947 */ /* 0x000fea0003800000 */
[----:B------:R-:W0:Y:S02]  /*4010*/  I2F.S64 R11, R10 ;  /* 0x0000000a000b7312 */ /* 0x000e240000301400 */
[----:B0-----:R0:W-:Y:S01]  /*4020*/  STG.E desc[UR36][R8.64], R11 ;  /* 0x0000000b08007986 */ /* 0x0011e2000c101924 */
[----:B------:R-:W-:Y:S05]  /*4030*/  BRA `(.L_x_11622) ;  /* 0x0000000800e47947 */ /* 0x000fea0003800000 */
.L_x_11626:
[----:B------:R-:W0:Y:S02]  /*4040*/  I2F.S64 R0, R10 ;  /* 0x0000000a00007312 */ /* 0x000e240000301400 */
[----:B0-----:R-:W-:-:S05]  /*4050*/  F2FP.F16.F32.PACK_AB R0, RZ, R0 ;  /* 0x00000000ff00723e */ /* 0x001fca00000000ff */
[----:B------:R0:W-:Y:S01]  /*4060*/  STG.E.U16 desc[UR36][R8.64], R0 ;  /* 0x0000000008007986 */ /* 0x0001e2000c101524 */
[----:B------:R-:W-:Y:S05]  /*4070*/  BRA `(.L_x_11622) ;  /* 0x0000000800d47947 */ /* 0x000fea0003800000 */
.L_x_11625:
[----:B------:R-:W-:-:S13]  /*4080*/  ISETP.NE.AND P0, PT, R0, 0x7, PT ;  /* 0x000000070000780c */ /* 0x000fda0003f05270 */
[----:B------:R-:W-:Y:S05]  /*4090*/  @!P0 BRA `(.L_x_11627) ;  /* 0x0000000000348947 */ /* 0x000fea0003800000 */
[----:B------:R-:W-:-:S13]  /*40a0*/  ISETP.NE.AND P0, PT, R0, 0x8, PT ;  /* 0x000000080000780c */ /* 0x000fda0003f05270 */
[----:B------:R-:W-:Y:S05]  /*40b0*/  @!P0 BRA `(.L_x_11628) ;  /* 0x0000000000188947 */ /* 0x000fea0003800000 */
[----:B------:R-:W-:-:S13]  /*40c0*/  ISETP.NE.AND P0, PT, R0, 0x9, PT ;  /* 0x000000090000780c */ /* 0x000fda0003f05270 */
[----:B------:R-:W-:Y:S05]  /*40d0*/  @P0 BRA `(.L_x_11621) ;  /* 0x00000008002c0947 */ /* 0x000fea0003800000 */
[----:B------:R-:W0:Y:S01]  /*40e0*/  I2F.S64 R4, R10 ;  /* 0x0000000a00047312 */ /* 0x000e220000301400 */
[----:B------:R-:W-:-:S05]  /*40f0*/  IMAD.MOV.U32 R5, RZ, RZ, RZ ;  /* 0x000000ffff057224 */ /* 0x000fca00078e00ff */
[----:B0-----:R0:W-:Y:S01]  /*4100*/  STG.E.64 desc[UR36][R8.64], R4 ;  /* 0x0000000408007986 */ /* 0x0011e2000c101b24 */
[----:B------:R-:W-:Y:S05]  /*4110*/  BRA `(.L_x_11622) ;  /* 0x0000000800ac7947 */ /* 0x000fea0003800000 */
.L_x_11628:
[----:B------:R-:W0:Y:S02]  /*4120*/  I2F.S64 R10, R10 ;  /* 0x0000000a000a7312 */ /* 0x000e240000301400 */
[----:B0-----:R-:W-:-:S04]  /*4130*/  F2FP.F16.F32.PACK_AB R3, RZ, R10 ;  /* 0x0000000aff03723e */ /* 0x001fc800000000ff */
[----:B------:R-:W-:-:S05]  /*4140*/  PRMT R3, R3, 0x5410, RZ ;  /* 0x0000541003037816 */ /* 0x000fca00000000ff */
[----:B------:R0:W-:Y:S01]  /*4150*/  STG.E desc[UR36][R8.64], R3 ;  /* 0x0000000308007986 */ /* 0x0001e2000c101924 */
[----:B------:R-:W-:Y:S05]  /*4160*/  BRA `(.L_x_11622) ;  /* 0x0000000800987947 */ /* 0x000fea0003800000 */
.L_x_11627:
[----:B------:R-:W0:Y:S02]  /*4170*/  I2F.F64.S64 R4, R10 ;  /* 0x0000000a00047312 */ /* 0x000e240000301c00 */
[----:B0-----:R0:W-:Y:S01]  /*4180*/  STG.E.64 desc[UR36][R8.64], R4 ;  /* 0x0000000408007986 */ /* 0x0011e2000c101b24 */
[----:B------:R-:W-:Y:S05]  /*4190*/  BRA `(.L_x_11622) ;  /* 0x00000008008c7947 */ /* 0x000fea0003800000 */
.L_x_11617:
        /* <DEDUP_REMOVED lines=8> */
[----:B------:R-:W-:-:S04]  /*4220*/  ISETP.NE.U32.AND P0, PT, R4, RZ, PT ;  /* 0x000000ff0400720c */ /* 0x000fc80003f05070 */
[----:B------:R-:W-:-:S04]  /*4230*/  ISETP.NE.AND.EX P0, PT, R11, RZ, PT, P0 ;  /* 0x000000ff0b00720c */ /* 0x000fc80003f05300 */
[----:B------:R-:W-:-:S05]  /*4240*/  SEL R3, RZ, 0x1, !P0 ;  /* 0x00000001ff037807 */ /* 0x000fca0004000000 */
[----:B------:R4:W-:Y:S01]  /*4250*/  STG.E.U8 desc[UR36][R8.64], R3 ;  /* 0x0000000308007986 */ /* 0x0009e2000c101124 */
[----:B------:R-:W-:Y:S05]  /*4260*/  BRA `(.L_x_11622) ;  /* 0x0000000800587947 */ /* 0x000fea0003800000 */
.L_x_11631:
[----:B------:R-:W0:Y:S01]  /*4270*/  I2F.F64.S64 R4, R10 ;  /* 0x0000000a00047312 */ /* 0x000e220000301c00 */
[----:B------:R-:W-:-:S05]  /*4280*/  CS2R R6, SRZ ;  /* 0x0000000000067805 */ /* 0x000fca000001ff00 */
[----:B0-----:R3:W-:Y:S01]  /*4290*/  STG.E.128 desc[UR36][R8.64], R4 ;  /* 0x0000000408007986 */ /* 0x0017e2000c101d24 */
[----:B------:R-:W-:Y:S05]  /*42a0*/  BRA `(.L_x_11622) ;  /* 0x0000000800487947 */ /* 0x000fea0003800000 */
.L_x_11630:
[----:B------:R-:W-:-:S13]  /*42b0*/  ISETP.NE.AND P0, PT, R0, 0xf, PT ;  /* 0x0000000f0000780c */ /* 0x000fda0003f05270 */
[----:B------:R-:W-:Y:S05]  /*42c0*/  @!P0 BRA `(.L_x_11632) ;  /* 0x0000000000a08947 */ /* 0x000fea0003800000 */
[----:B------:R-:W-:-:S13]  /*42d0*/  ISETP.NE.AND P0, PT, R0, 0x17, PT ;  /* 0x000000170000780c */ /* 0x000fda0003f05270 */
[----:B------:R-:W-:Y:S05]  /*42e0*/  @!P0 BRA `(.L_x_11633) ;  /* 0x00000000004c8947 */ /* 0x000fea0003800000 */
[----:B------:R-:W-:-:S13]  /*42f0*/  ISETP.NE.AND P0, PT, R0, 0x18, PT ;  /* 0x000000180000780c */ /* 0x000fda0003f05270 */
[----:B------:R-:W-:Y:S05]  /*4300*/  @P0 BRA `(.L_x_11621) ;  /* 0x0000000400a00947 */ /* 0x000fea0003800000 */
        /* <DEDUP_REMOVED lines=13> */
.L_x_11635:
[----:B------:R-:W-:Y:S05]  /*43e0*/  BSYNC.RECONVERGENT B0 ;  /* 0x0000000000007941 */ /* 0x000fea0003800200 */
.L_x_11634:
[----:B------:R-:W-:-:S05]  /*43f0*/  LOP3.LUT R5, R0, 0x80, R5, 0xf8, !PT ;  /* 0x0000008000057812 */ /* 0x000fca00078ef805 */
[----:B------:R2:W-:Y:S01]  /*4400*/  STG.E.U8 desc[UR36][R8.64], R5 ;  /* 0x0000000508007986 */ /* 0x0005e2000c101124 */
[----:B------:R-:W-:Y:S05]  /*4410*/  BRA `(.L_x_11622) ;  /* 0x0000000400ec7947 */ /* 0x000fea0003800000 */
.L_x_11633:
        /* <DEDUP_REMOVED lines=15> */
.L_x_11637:
[----:B------:R-:W-:Y:S05]  /*4510*/  BSYNC.RECONVERGENT B0 ;  /* 0x0000000000007941 */ /* 0x000fea0003800200 */
.L_x_11636:
[----:B------:R-:W-:-:S05]  /*4520*/  LOP3.LUT R5, R0, 0x80, R5, 0xf8, !PT ;  /* 0x0000008000057812 */ /* 0x000fca00078ef805 */
[----:B------:R1:W-:Y:S01]  /*4530*/  STG.E.U8 desc[UR36][R8.64], R5 ;  /* 0x0000000508007986 */ /* 0x0003e2000c101124 */
[----:B------:R-:W-:Y:S05]  /*4540*/  BRA `(.L_x_11622) ;  /* 0x0000000400a07947 */ /* 0x000fea0003800000 */
.L_x_11632:
[----:B------:R-:W0:Y:S02]  /*4550*/  I2F.S64 R0, R10 ;  /* 0x0000000a00007312 */ /* 0x000e240000301400 */
[----:B0-----:R-:W-:-:S05]  /*4560*/  F2FP.BF16.F32.PACK_AB R0, RZ, R0 ;  /* 0x00000000ff00723e */ /* 0x001fca00000010ff */
[----:B------:R0:W-:Y:S01]  /*4570*/  STG.E.U16 desc[UR36][R8.64], R0 ;  /* 0x0000000008007986 */ /* 0x0001e2000c101524 */
[----:B------:R-:W-:Y:S05]  /*4580*/  BRA `(.L_x_11622) ;  /* 0x0000000400907947 */ /* 0x000fea0003800000 */
.L_x_11629:
        /* <DEDUP_REMOVED lines=10> */
.L_x_11640:
        /* <DEDUP_REMOVED lines=13> */
.L_x_11643:
[----:B------:R-:W-:-:S04]  /*4700*/  SHF.R.U32.HI R0, RZ, 0x14, R3 ;  /* 0x00000014ff007819 */ /* 0x000fc80000011603 */
[----:B------:R-:W-:-:S04]  /*4710*/  LOP3.LUT R0, R0, 0x1, RZ, 0xc0, !PT ;  /* 0x0000000100007812 */ /* 0x000fc800078ec0ff */
[----:B------:R-:W-:-:S04]  /*4720*/  IADD3 R0, PT, PT, R3, 0x487ffff, R0 ;  /* 0x0487ffff03007810 */ /* 0x000fc80007ffe000 */
[----:B------:R-:W-:-:S04]  /*4730*/  SHF.R.U32.HI R0, RZ, 0x14, R0 ;  /* 0x00000014ff007819 */ /* 0x000fc80000011600 */
[----:B------:R-:W-:-:S07]  /*4740*/  LOP3.LUT R0, R0, 0xff, RZ, 0xc0, !PT ;  /* 0x000000ff00007812 */ /* 0x000fce00078ec0ff */
.L_x_11644:
[----:B------:R-:W-:-:S04]  /*4750*/  SHF.R.U32.HI R3, RZ, 0x18, R3 ;  /* 0x00000018ff037819 */ /* 0x000fc80000011603 */
[----:B------:R-:W-:-:S04]  /*4760*/  LOP3.LUT R0, R0, 0x80, R3, 0xf8, !PT ;  /* 0x0000008000007812 */ /* 0x000fc800078ef803 */
[----:B------:R-:W-:-:S07]  /*4770*/  PRMT R4, R0, 0x7610, R4 ;  /* 0x0000761000047816 */ /* 0x000fce0000000004 */
.L_x_11642:
[----:B------:R-:W-:Y:S05]  /*4780*/  BSYNC.RECONVERGENT B0 ;  /* 0x0000000000007941 */ /* 0x000fea0003800200 */
.L_x_11641:
[----:B------:R0:W-:Y:S01]  /*4790*/  STG.E.U8 desc[UR36][R8.64], R4 ;  /* 0x0000000408007986 */ /* 0x0001e2000c101124 */
[----:B------:R-:W-:Y:S05]  /*47a0*/  BRA `(.L_x_11622) ;  /* 0x0000000400087947 */ /* 0x000fea0003800000 */
.L_x_11639:
        /* <DEDUP_REMOVED lines=13> */
.L_x_11647:
[----:B------:R-:W-:-:S04]  /*4880*/  SHF.R.U32.HI R0, RZ, 0x15, R3 ;  /* 0x00000015ff007819 */ /* 0x000fc80000011603 */
[----:B------:R-:W-:-:S04]  /*4890*/  LOP3.LUT R0, R0, 0x1, RZ, 0xc0, !PT ;  /* 0x0000000100007812 */ /* 0x000fc800078ec0ff */
[----:B------:R-:W-:-:S04]  /*48a0*/  IADD3 R0, PT, PT, R3, 0x88fffff, R0 ;  /* 0x088fffff03007810 */ /* 0x000fc80007ffe000 */
[----:B------:R-:W-:-:S04]  /*48b0*/  SHF.R.U32.HI R0, RZ, 0x15, R0 ;  /* 0x00000015ff007819 */ /* 0x000fc80000011600 */
[----:B------:R-:W-:-:S07]  /*48c0*/  LOP3.LUT R0, R0, 0xff, RZ, 0xc0, !PT ;  /* 0x000000ff00007812 */ /* 0x000fce00078ec0ff */
.L_x_11648:
[----:B------:R-:W-:-:S04]  /*48d0*/  SHF.R.U32.HI R3, RZ, 0x18, R3 ;  /* 0x00000018ff037819 */ /* 0x000fc80000011603 */
[----:B------:R-:W-:-:S04]  /*48e0*/  LOP3.LUT R0, R0, 0x80, R3, 0xf8, !PT ;  /* 0x0000008000007812 */ /* 0x000fc800078ef803 */
[----:B------:R-:W-:-:S07]  /*48f0*/  PRMT R4, R0, 0x7610, R4 ;  /* 0x0000761000047816 */ /* 0x000fce0000000004 */
.L_x_11646:
[----:B------:R-:W-:Y:S05]  /*4900*/  BSYNC.RECONVERGENT B0 ;  /* 0x0000000000007941 */ /* 0x000fea0003800200 */
.L_x_11645:
[----:B------:R0:W-:Y:S01]  /*4910*/  STG.E.U8 desc[UR36][R8.64], R4 ;  /* 0x0000000408007986 */ /* 0x0001e2000c101124 */
[----:B------:R-:W-:Y:S05]  /*4920*/  BRA `(.L_x_11622) ;  /* 0x0000000000a87947 */ /* 0x000fea0003800000 */
.L_x_11638:
[----:B------:R-:W-:-:S13]  /*4930*/  ISETP.NE.AND P0, PT, R0, 0x1c, PT ;  /* 0x0000001c0000780c */ /* 0x000fda0003f05270 */
[----:B------:R-:W-:Y:S05]  /*4940*/  @!P0 BRA `(.L_x_11649) ;  /* 0x00000000009c8947 */ /* 0x000fea0003800000 */
[----:B------:R-:W-:-:S13]  /*4950*/  ISETP.NE.AND P0, PT, R0, 0x1d, PT ;  /* 0x0000001d0000780c */ /* 0x000fda0003f05270 */
[----:B------:R-:W-:Y:S05]  /*4960*/  @!P0 BRA `(.L_x_11650) ;  /* 0x00000000008c8947 */ /* 0x000fea0003800000 */
[----:B------:R-:W-:-:S13]  /*4970*/  ISETP.NE.AND P0, PT, R0, 0x2c, PT ;  /* 0x0000002c0000780c */ /* 0x000fda0003f05270 */
[----:B------:R-:W-:Y:S05]  /*4980*/  @!P0 BRA `(.L_x_11651) ;  /* 0x0000000000448947 */ /* 0x000fea0003800000 */
.L_x_11621:
        /* <DEDUP_REMOVED lines=16> */
.L_x_11652:
[----:B------:R-:W-:Y:S05]  /*4a90*/  BRA `(.L_x_11622) ;  /* 0x00000000004c7947 */ /* 0x000fea0003800000 */
.L_x_11651:
        /* <DEDUP_REMOVED lines=16> */
.L_x_11650:
[----:B------:R0:W-:Y:S01]  /*4ba0*/  STG.E.64 desc[UR36][R8.64], R10 ;  /* 0x0000000a08007986 */ /* 0x0001e2000c101b24 */
[----:B------:R-:W-:Y:S05]  /*4bb0*/  BRA `(.L_x_11622) ;  /* 0x0000000000047947 */ /* 0x000fea0003800000 */
.L_x_11649:
[----:B------:R0:W-:Y:S02]  /*4bc0*/  STG.E desc[UR36][R8.64], R4 ;  /* 0x0000000408007986 */ /* 0x0001e4000c101924 */
.L_x_11622:
        /* <DEDUP_REMOVED lines=23> */
.L_x_11657:
[----:B------:R0:W-:Y:S01]  /*4d40*/  STG.E.U8 desc[UR36][R8.64], R32 ;  /* 0x0000002008007986 */ /* 0x0001e2000c101124 */
[----:B------:R-:W-:Y:S05]  /*4d50*/  BRA `(.L_x_11659) ;  /* 0x0000000c00347947 */ /* 0x000fea0003800000 */
.L_x_11656:
        /* <DEDUP_REMOVED lines=8> */
.L_x_11661:
[----:B------:R3:W-:Y:S01]  /*4de0*/  STG.E desc[UR36][R8.64], R32 ;  /* 0x0000002008007986 */ /* 0x0007e2000c101924 */
[----:B------:R-:W-:Y:S05]  /*4df0*/  BRA `(.L_x_11659) ;  /* 0x0000000c000c7947 */ /* 0x000fea0003800000 */
.L_x_11660:
[----:B------:R2:W-:Y:S01]  /*4e00*/  STG.E.U16 desc[UR36][R8.64], R32 ;  /* 0x0000002008007986 */ /* 0x0005e2000c101524 */
[----:B------:R-:W-:Y:S05]  /*4e10*/  BRA `(.L_x_11659) ;  /* 0x0000000c00047947 */ /* 0x000fea0003800000 */
.L_x_11655:
        /* <DEDUP_REMOVED lines=9> */
.L_x_11663:
[----:B------:R-:W0:Y:S02]  /*4eb0*/  I2F.S64 R0, R26 ;  /* 0x0000001a00007312 */ /* 0x000e240000301400 */
[----:B0-----:R-:W-:-:S05]  /*4ec0*/  F2FP.F16.F32.PACK_AB R0, RZ, R0 ;  /* 0x00000000ff00723e */ /* 0x001fca00000000ff */
[----:B------:R0:W-:Y:S01]  /*4ed0*/  STG.E.U16 desc[UR36][R8.64], R0 ;  /* 0x0000000008007986 */ /* 0x0001e2000c101524 */
[----:B------:R-:W-:Y:S05]  /*4ee0*/  BRA `(.L_x_11659) ;  /* 0x0000000800d07947 */ /* 0x000fea0003800000 */
.L_x_11662:
        /* <DEDUP_REMOVED lines=10> */
.L_x_11665:
[----:B------:R-:W0:Y:S02]  /*4f90*/  I2F.S64 R26, R26 ;  /* 0x0000001a001a7312 */ /* 0x000e240000301400 */
[----:B0-----:R-:W-:-:S04]  /*4fa0*/  F2FP.F16.F32.PACK_AB R3, RZ, R26 ;  /* 0x0000001aff03723e */ /* 0x001fc800000000ff */
[----:B------:R-:W-:-:S05]  /*4fb0*/  PRMT R3, R3, 0x5410, RZ ;  /* 0x0000541003037816 */ /* 0x000fca00000000ff */
[----:B------:R0:W-:Y:S01]  /*4fc0*/  STG.E desc[UR36][R8.64], R3 ;  /* 0x0000000308007986 */ /* 0x0001e2000c101924 */
[----:B------:R-:W-:Y:S05]  /*4fd0*/  BRA `(.L_x_11659) ;  /* 0x0000000800947947 */ /* 0x000fea0003800000 */
.L_x_11664:
[----:B------:R-:W0:Y:S02]  /*4fe0*/  I2F.F64.S64 R26, R26 ;  /* 0x0000001a001a7312 */ /* 0x000e240000301c00 */
[----:B0-----:R0:W-:Y:S01]  /*4ff0*/  STG.E.64 desc[UR36][R8.64], R26 ;  /* 0x0000001a08007986 */ /* 0x0011e2000c101b24 */
[----:B------:R-:W-:Y:S05]  /*5000*/  BRA `(.L_x_11659) ;  /* 0x0000000800887947 */ /* 0x000fea0003800000 */
.L_x_11654:
        /* <DEDUP_REMOVED lines=12> */
.L_x_11669:
        /* <DEDUP_REMOVED lines=17> */
.L_x_11672:
[----:B------:R-:W-:-:S04]  /*51e0*/  SHF.R.U32.HI R3, RZ, 0x18, R27 ;  /* 0x00000018ff037819 */ /* 0x000fc8000001161b */
[----:B------:R-:W-:-:S04]  /*51f0*/  LOP3.LUT R0, R0, 0x80, R3, 0xf8, !PT ;  /* 0x0000008000007812 */ /* 0x000fc800078ef803 */
[----:B------:R-:W-:-:S07]  /*5200*/  PRMT R4, R0, 0x7610, R4 ;  /* 0x0000761000047816 */ /* 0x000fce0000000004 */
.L_x_11671:
[----:B------:R-:W-:Y:S05]  /*5210*/  BSYNC.RECONVERGENT B0 ;  /* 0x0000000000007941 */ /* 0x000fea0003800200 */
.L_x_11670:
[----:B------:R0:W-:Y:S01]  /*5220*/  STG.E.U8 desc[UR36][R8.64], R4 ;  /* 0x0000000408007986 */ /* 0x0001e2000c101124 */
[----:B------:R-:W-:Y:S05]  /*5230*/  BRA `(.L_x_11659) ;  /* 0x0000000400fc7947 */ /* 0x000fea0003800000 */
.L_x_11668:
        /* <DEDUP_REMOVED lines=17> */
.L_x_11675:
[----:B------:R-:W-:-:S04]  /*5350*/  SHF.R.U32.HI R3, RZ, 0x18, R27 ;  /* 0x00000018ff037819 */ /* 0x000fc8000001161b */
[----:B------:R-:W-:-:S04]  /*5360*/  LOP3.LUT R0, R0, 0x80, R3, 0xf8, !PT ;  /* 0x0000008000007812 */ /* 0x000fc800078ef803 */
[----:B------:R-:W-:-:S07]  /*5370*/  PRMT R4, R0, 0x7610, R4 ;  /* 0x0000761000047816 */ /* 0x000fce0000000004 */
.L_x_11674:
[----:B------:R-:W-:Y:S05]  /*5380*/  BSYNC.RECONVERGENT B0 ;  /* 0x0000000000007941 */ /* 0x000fea0003800200 */
.L_x_11673:
[----:B------:R0:W-:Y:S01]  /*5390*/  STG.E.U8 desc[UR36][R8.64], R4 ;  /* 0x0000000408007986 */ /* 0x0001e2000c101124 */
[----:B------:R-:W-:Y:S05]  /*53a0*/  BRA `(.L_x_11659) ;  /* 0x0000000400a07947 */ /* 0x000fea0003800000 */
.L_x_11667:
[----:B------:R-:W-:-:S13]  /*53b0*/  ISETP.NE.AND P0, PT, R0, 0x1c, PT ;  /* 0x0000001c0000780c */ /* 0x000fda0003f05270 */
[----:B------:R-:W-:Y:S05]  /*53c0*/  @!P0 BRA `(.L_x_11676) ;  /* 0x0000000000588947 */ /* 0x000fea0003800000 */
[----:B------:R-:W-:-:S13]  /*53d0*/  ISETP.NE.AND P0, PT, R0, 0x1d, PT ;  /* 0x0000001d0000780c */ /* 0x000fda0003f05270 */
[----:B------:R-:W-:Y:S05]  /*53e0*/  @!P0 BRA `(.L_x_11677) ;  /* 0x0000000000488947 */ /* 0x000fea0003800000 */
[----:B------:R-:W-:-:S13]  /*53f0*/  ISETP.NE.AND P0, PT, R0, 0x2c, PT ;  /* 0x0000002c0000780c */ /* 0x000fda0003f05270 */
[----:B------:R-:W-:Y:S05]  /*5400*/  @P0 BRA `(.L_x_11658) ;  /* 0x0000000000a40947 */ /* 0x000fea0003800000 */
        /* <DEDUP_REMOVED lines=16> */
.L_x_11677:
[----:B------:R0:W-:Y:S01]  /*5510*/  STG.E.64 desc[UR36][R8.64], R26 ;  /* 0x0000001a08007986 */ /* 0x0001e2000c101b24 */
[----:B------:R-:W-:Y:S05]  /*5520*/  BRA `(.L_x_11659) ;  /* 0x0000000400407947 */ /* 0x000fea0003800000 */
.L_x_11676:
[----:B------:R0:W-:Y:S01]  /*5530*/  STG.E desc[UR36][R8.64], R32 ;  /* 0x0000002008007986 */ /* 0x0001e2000c101924 */
[----:B------:R-:W-:Y:S05]  /*5540*/  BRA `(.L_x_11659) ;  /* 0x0000000400387947 */ /* 0x000fea0003800000 */
.L_x_11666:
        /* <DEDUP_REMOVED lines=11> */
.L_x_11679:
[----:B------:R-:W0:Y:S01]  /*5600*/  I2F.F64.S64 R4, R26 ;  /* 0x0000001a00047312 */ /* 0x000e220000301c00 */
[----:B------:R-:W-:-:S05]  /*5610*/  CS2R R6, SRZ ;  /* 0x0000000000067805 */ /* 0x000fca000001ff00 */
[----:B0-----:R0:W-:Y:S01]  /*5620*/  STG.E.128 desc[UR36][R8.64], R4 ;  /* 0x0000000408007986 */ /* 0x0011e2000c101d24 */
[----:B------:R-:W-:Y:S05]  /*5630*/  BRA `(.L_x_11659) ;  /* 0x0000000000fc7947 */ /* 0x000fea0003800000 */
.L_x_11678:
[----:B------:R-:W-:-:S13]  /*5640*/  ISETP.NE.AND P0, PT, R0, 0xf, PT ;  /* 0x0000000f0000780c */ /* 0x000fda0003f05270 */
[----:B------:R-:W-:Y:S05]  /*5650*/  @!P0 BRA `(.L_x_11680) ;  /* 0x0000000000e88947 */ /* 0x000fea0003800000 */
[----:B------:R-:W-:-:S13]  /*5660*/  ISETP.NE.AND P0, PT, R0, 0x17, PT ;  /* 0x000000170000780c */ /* 0x000fda0003f05270 */
[----:B------:R-:W-:Y:S05]  /*5670*/  @!P0 BRA `(.L_x_11681) ;  /* 0x0000000000908947 */ /* 0x000fea0003800000 */
[----:B------:R-:W-:-:S13]  /*5680*/  ISETP.NE.AND P0, PT, R0, 0x18, PT ;  /* 0x000000180000780c */ /* 0x000fda0003f05270 */
[----:B------:R-:W-:Y:S05]  /*5690*/  @!P0 BRA `(.L_x_11682) ;  /* 0x0000000000448947 */ /* 0x000fea0003800000 */
.L_x_11658:
        /* <DEDUP_REMOVED lines=16> */
.L_x_11683:
[----:B------:R-:W-:Y:S05]  /*57a0*/  BRA `(.L_x_11659) ;  /* 0x0000000000a07947 */ /* 0x000fea0003800000 */
.L_x_11682:
        /* <DEDUP_REMOVED lines=13> */
.L_x_11685:
[----:B------:R-:W-:Y:S05]  /*5880*/  BSYNC.RECONVERGENT B0 ;  /* 0x0000000000007941 */ /* 0x000fea0003800200 */
.L_x_11684:
[----:B------:R-:W-:-:S05]  /*5890*/  LOP3.LUT R3, R0, 0x80, R3, 0xf8, !PT ;  /* 0x0000008000037812 */ /* 0x000fca00078ef803 */
[----:B------:R0:W-:Y:S01]  /*58a0*/  STG.E.U8 desc[UR36][R8.64], R3 ;  /* 0x0000000308007986 */ /* 0x0001e2000c101124 */
[----:B------:R-:W-:Y:S05]  /*58b0*/  BRA `(.L_x_11659) ;  /* 0x00000000005c7947 */ /* 0x000fea0003800000 */
.L_x_11681:
        /* <DEDUP_REMOVED lines=12> */
.L_x_11687:
[----:B------:R-:W-:Y:S01]  /*5980*/  IMAD.MOV.U32 R0, RZ, RZ, 0x7f ;  /* 0x0000007fff007424 */ /* 0x000fe200078e00ff */
[----:B------:R-:W-:-:S04]  /*5990*/  ISETP.GT.U32.AND P0, PT, R3, 0x7f800000, PT ;  /* 0x7f8000000300780c */ /* 0x000fc80003f04070 */
[----:B------:R-:W-:-:S09]  /*59a0*/  SEL R0, R0, 0x7c, P0 ;  /* 0x0000007c00007807 */ /* 0x000fd20000000000 */
.L_x_11688:
[----:B------:R-:W-:Y:S05]  /*59b0*/  BSYNC.RECONVERGENT B0 ;  /* 0x0000000000007941 */ /* 0x000fea0003800200 */
.L_x_11686:
[----:B------:R-:W-:-:S04]  /*59c0*/  SHF.R.U32.HI R3, RZ, 0x18, R27 ;  /* 0x00000018ff037819 */ /* 0x000fc8000001161b */
[----:B------:R-:W-:-:S05]  /*59d0*/  LOP3.LUT R3, R0, 0x80, R3, 0xf8, !PT ;  /* 0x0000008000037812 */ /* 0x000fca00078ef803 */
[----:B------:R0:W-:Y:S01]  /*59e0*/  STG.E.U8 desc[UR36][R8.64], R3 ;  /* 0x0000000308007986 */ /* 0x0001e2000c101124 */
[----:B------:R-:W-:Y:S05]  /*59f0*/  BRA `(.L_x_11659) ;  /* 0x00000000000c7947 */ /* 0x000fea0003800000 */
.L_x_11680:
[----:B------:R-:W0:Y:S02]  /*5a00*/  I2F.S64 R0, R26 ;  /* 0x0000001a00007312 */ /* 0x000e240000301400 */
[----:B0-----:R-:W-:-:S05]  /*5a10*/  F2FP.BF16.F32.PACK_AB R0, RZ, R0 ;  /* 0x00000000ff00723e */ /* 0x001fca00000010ff */
[----:B------:R0:W-:Y:S02]  /*5a20*/  STG.E.U16 desc[UR36][R8.64], R0 ;  /* 0x0000000008007986 */ /* 0x0001e4000c101524 */
.L_x_11659:
[----:B------:R-:W-:-:S07]  /*5a30*/  VIADD R31, R31, 0x80 ;  /* 0x000000801f1f7836 */ /* 0x000fce0000000000 */
.L_x_11616:
[----:B------:R-:W-:-:S13]  /*5a40*/  ISETP.GE.AND P0, PT, R31, R28, PT ;  /* 0x0000001c1f00720c */ /* 0x000fda0003f06270 */
[----:B------:R-:W-:Y:S05]  /*5a50*/  @P0 BREAK.RELIABLE B6 ;  /* 0x0000000000060942 */ /* 0x000fea0003800100 */
[----:B------:R-:W-:Y:S05]  /*5a60*/  @P0 BRA `(.L_x_11653) ;  /* 0x0000000c00940947 */ /* 0x000fea0003800000 */
[----:B------:R-:W-:Y:S05]  /*5a70*/  BSYNC.RELIABLE B6 ;  /* 0x0000000000067941 */ /* 0x000fea0003800100 */
.L_x_11615:
[----:B------:R-:W5:Y:S01]  /*5a80*/  LDCU UR4, c[0x0][0x3b8] ;  /* 0x00007700ff0477ac */ /* 0x000f620008000800 */
[----:B0-----:R-:W0:Y:S01]  /*5a90*/  LDC.64 R4, c[0x0][0x398] ;  /* 0x0000e600ff047b82 */ /* 0x001e220000000a00 */
        /* <DEDUP_REMOVED lines=18> */
.L_x_11692:
[----:B------:R0:W-:Y:S01]  /*5bc0*/  STG.E.U8 desc[UR36][R4.64], R24 ;  /* 0x0000001804007986 */ /* 0x0001e2000c101124 */
[----:B------:R-:W-:Y:S05]  /*5bd0*/  BRA `(.L_x_11694) ;  /* 0x0000000c00347947 */ /* 0x000fea0003800000 */
.L_x_11691:
        /* <DEDUP_REMOVED lines=8> */
.L_x_11696:
[----:B------:R0:W-:Y:S01]  /*5c60*/  STG.E desc[UR36][R4.64], R24 ;  /* 0x0000001804007986 */ /* 0x0001e2000c101924 */
[----:B------:R-:W-:Y:S05]  /*5c70*/  BRA `(.L_x_11694) ;  /* 0x0000000c000c7947 */ /* 0x000fea0003800000 */
.L_x_11695:
[----:B------:R0:W-:Y:S01]  /*5c80*/  STG.E.U16 desc[UR36][R4.64], R24 ;  /* 0x0000001804007986 */ /* 0x0001e2000c101524 */
[----:B------:R-:W-:Y:S05]  /*5c90*/  BRA `(.L_x_11694) ;  /* 0x0000000c00047947 */ /* 0x000fea0003800000 */
.L_x_11690:
        /* <DEDUP_REMOVED lines=9> */
.L_x_11698:
[----:B------:R-:W0:Y:S02]  /*5d30*/  I2F.S64 R0, R22 ;  /* 0x0000001600007312 */ /* 0x000e240000301400 */
[----:B0-----:R-:W-:-:S05]  /*5d40*/  F2FP.F16.F32.PACK_AB R0, RZ, R0 ;  /* 0x00000000ff00723e */ /* 0x001fca00000000ff */
[----:B------:R0:W-:Y:S01]  /*5d50*/  STG.E.U16 desc[UR36][R4.64], R0 ;  /* 0x0000000004007986 */ /* 0x0001e2000c101524 */
[----:B------:R-:W-:Y:S05]  /*5d60*/  BRA `(.L_x_11694) ;  /* 0x0000000800d07947 */ /* 0x000fea0003800000 */
.L_x_11697:
        /* <DEDUP_REMOVED lines=10> */
.L_x_11700:
[----:B------:R-:W0:Y:S02]  /*5e10*/  I2F.S64 R22, R22 ;  /* 0x0000001600167312 */ /* 0x000e240000301400 */
[----:B0-----:R-:W-:-:S04]  /*5e20*/  F2FP.F16.F32.PACK_AB R3, RZ, R22 ;  /* 0x00000016ff03723e */ /* 0x001fc800000000ff */
[----:B------:R-:W-:-:S05]  /*5e30*/  PRMT R3, R3, 0x5410, RZ ;  /* 0x0000541003037816 */ /* 0x000fca00000000ff */
[----:B------:R0:W-:Y:S01]  /*5e40*/  STG.E desc[UR36][R4.64], R3 ;  /* 0x0000000304007986 */ /* 0x0001e2000c101924 */
[----:B------:R-:W-:Y:S05]  /*5e50*/  BRA `(.L_x_11694) ;  /* 0x0000000800947947 */ /* 0x000fea0003800000 */
.L_x_11699:
[----:B------:R-:W0:Y:S02]  /*5e60*/  I2F.F64.S64 R22, R22 ;  /* 0x0000001600167312 */ /* 0x000e240000301c00 */
[----:B0-----:R0:W-:Y:S01]  /*5e70*/  STG.E.64 desc[UR36][R4.64], R22 ;  /* 0x0000001604007986 */ /* 0x0011e2000c101b24 */
[----:B------:R-:W-:Y:S05]  /*5e80*/  BRA `(.L_x_11694) ;  /* 0x0000000800887947 */ /* 0x000fea0003800000 */
.L_x_11689:
        /* <DEDUP_REMOVED lines=12> */
.L_x_11704:
        /* <DEDUP_REMOVED lines=18> */
.L_x_11707:
[----:B------:R-:W-:-:S04]  /*6070*/  SHF.R.U32.HI R3, RZ, 0x18, R23 ;  /* 0x00000018ff037819 */ /* 0x000fc80000011617 */
[----:B------:R-:W-:-:S07]  /*6080*/  LOP3.LUT R0, R0, 0x80, R3, 0xf8, !PT ;  /* 0x0000008000007812 */ /* 0x000fce00078ef803 */
.L_x_11706:
[----:B------:R-:W-:Y:S05]  /*6090*/  BSYNC.RECONVERGENT B0 ;  /* 0x0000000000007941 */ /* 0x000fea0003800200 */
.L_x_11705:
[----:B------:R0:W-:Y:S01]  /*60a0*/  STG.E.U8 desc[UR36][R4.64], R0 ;  /* 0x0000000004007986 */ /* 0x0001e2000c101124 */
[----:B------:R-:W-:Y:S05]  /*60b0*/  BRA `(.L_x_11694) ;  /* 0x0000000400fc7947 */ /* 0x000fea0003800000 */
.L_x_11703:
        /* <DEDUP_REMOVED lines=18> */
.L_x_11710:
[----:B------:R-:W-:-:S04]  /*61e0*/  SHF.R.U32.HI R3, RZ, 0x18, R23 ;  /* 0x00000018ff037819 */ /* 0x000fc80000011617 */
[----:B------:R-:W-:-:S07]  /*61f0*/  LOP3.LUT R0, R0, 0x80, R3, 0xf8, !PT ;  /* 0x0000008000007812 */ /* 0x000fce00078ef803 */
.L_x_11709:
[----:B------:R-:W-:Y:S05]  /*6200*/  BSYNC.RECONVERGENT B0 ;  /* 0x0000000000007941 */ /* 0x000fea0003800200 */
.L_x_11708:
[----:B------:R0:W-:Y:S01]  /*6210*/  STG.E.U8 desc[UR36][R4.64], R0 ;  /* 0x0000000004007986 */ /* 0x0001e2000c101124 */
[----:B------:R-:W-:Y:S05]  /*6220*/  BRA `(.L_x_11694) ;  /* 0x0000000400a07947 */ /* 0x000fea0003800000 */
.L_x_11702:
        /* <DEDUP_REMOVED lines=22> */
.L_x_11712:
[----:B------:R0:W-:Y:S01]  /*6390*/  STG.E.64 desc[UR36][R4.64], R22 ;  /* 0x0000001604007986 */ /* 0x0001e2000c101b24 */
[----:B------:R-:W-:Y:S05]  /*63a0*/  BRA `(.L_x_11694) ;  /* 0x0000000400407947 */ /* 0x000fea0003800000 */
.L_x_11711:
[----:B------:R0:W-:Y:S01]  /*63b0*/  STG.E desc[UR36][R4.64], R24 ;  /* 0x0000001804007986 */ /* 0x0001e2000c101924 */
[----:B------:R-:W-:Y:S05]  /*63c0*/  BRA `(.L_x_11694) ;  /* 0x0000000400387947 */ /* 0x000fea0003800000 */
.L_x_11701:
        /* <DEDUP_REMOVED lines=11> */
.L_x_11714:
[----:B-1234-:R-:W0:Y:S01]  /*6480*/  I2F.F64.S64 R8, R22 ;  /* 0x0000001600087312 */ /* 0x01ee220000301c00 */
[----:B------:R-:W-:-:S05]  /*6490*/  CS2R R10, SRZ ;  /* 0x00000000000a7805 */ /* 0x000fca000001ff00 */
[----:B0-----:R0:W-:Y:S01]  /*64a0*/  STG.E.128 desc[UR36][R4.64], R8 ;  /* 0x0000000804007986 */ /* 0x0011e2000c101d24 */
[----:B------:R-:W-:Y:S05]  /*64b0*/  BRA `(.L_x_11694) ;  /* 0x0000000000fc7947 */ /* 0x000fea0003800000 */
.L_x_11713:
[----:B------:R-:W-:-:S13]  /*64c0*/  ISETP.NE.AND P0, PT, R0, 0xf, PT ;  /* 0x0000000f0000780c */ /* 0x000fda0003f05270 */
[----:B------:R-:W-:Y:S05]  /*64d0*/  @!P0 BRA `(.L_x_11715) ;  /* 0x0000000000e88947 */ /* 0x000fea0003800000 */
[----:B------:R-:W-:-:S13]  /*64e0*/  ISETP.NE.AND P0, PT, R0, 0x17, PT ;  /* 0x000000170000780c */ /* 0x000fda0003f05270 */
[----:B------:R-:W-:Y:S05]  /*64f0*/  @!P0 BRA `(.L_x_11716) ;  /* 0x0000000000908947 */ /* 0x000fea0003800000 */
[----:B------:R-:W-:-:S13]  /*6500*/  ISETP.NE.AND P0, PT, R0, 0x18, PT ;  /* 0x000000180000780c */ /* 0x000fda0003f05270 */
[----:B------:R-:W-:Y:S05]  /*6510*/  @!P0 BRA `(.L_x_11717) ;  /* 0x0000000000448947 */ /* 0x000fea0003800000 */
.L_x_11693:
[----:B------:R-:W-:Y:S01]  /*6520*/  MOV R14, 0x0 ;  /* 0x00000000000e7802 */ /* 0x000fe20000000f00 */
[----:B------:R-:W0:Y:S01]  /*6530*/  LDCU.64 UR4, c[0x4][0x1a8] ;  /* 0x01003500ff0477ac */ /* 0x000e220008000a00 */
[----:B-1234-:R-:W-:Y:S02]  /*6540*/  IMAD.MOV.U32 R8, RZ, RZ, 0x65 ;  /* 0x00000065ff087424 */ /* 0x01efe400078e00ff */
        /* <DEDUP_REMOVED lines=13> */
.L_x_11718:
[----:B------:R-:W-:Y:S05]  /*6620*/  BRA `(.L_x_11694) ;  /* 0x0000000000a07947 */ /* 0x000fea0003800000 */
.L_x_11717:
        /* <DEDUP_REMOVED lines=13> */
.L_x_11720:
[----:B------:R-:W-:Y:S05]  /*6700*/  BSYNC.RECONVERGENT B0 ;  /* 0x0000000000007941 */ /* 0x000fea0003800200 */
.L_x_11719:
[----:B------:R-:W-:-:S05]  /*6710*/  LOP3.LUT R3, R0, 0x80, R3, 0xf8, !PT ;  /* 0x0000008000037812 */ /* 0x000fca00078ef803 */
[----:B------:R0:W-:Y:S01]  /*6720*/  STG.E.U8 desc[UR36][R4.64], R3 ;  /* 0x0000000304007986 */ /* 0x0001e2000c101124 */
[----:B------:R-:W-:Y:S05]  /*6730*/  BRA `(.L_x_11694) ;  /* 0x00000000005c7947 */ /* 0x000fea0003800000 */
.L_x_11716:
        /* <DEDUP_REMOVED lines=12> */
.L_x_11722:
[----:B------:R-:W-:Y:S01]  /*6800*/  IMAD.MOV.U32 R0, RZ, RZ, 0x7f ;  /* 0x0000007fff007424 */ /* 0x000fe200078e00ff */
[----:B------:R-:W-:-:S04]  /*6810*/  ISETP.GT.U32.AND P0, PT, R3, 0x7f800000, PT ;  /* 0x7f8000000300780c */ /* 0x000fc80003f04070 */
[----:B------:R-:W-:-:S09]  /*6820*/  SEL R0, R0, 0x7c, P0 ;  /* 0x0000007c00007807 */ /* 0x000fd20000000000 */
.L_x_11723:
[----:B------:R-:W-:Y:S05]  /*6830*/  BSYNC.RECONVERGENT B0 ;  /* 0x0000000000007941 */ /* 0x000fea0003800200 */
.L_x_11721:
[----:B------:R-:W-:-:S04]  /*6840*/  SHF.R.U32.HI R3, RZ, 0x18, R23 ;  /* 0x00000018ff037819 */ /* 0x000fc80000011617 */
[----:B------:R-:W-:-:S05]  /*6850*/  LOP3.LUT R3, R0, 0x80, R3, 0xf8, !PT ;  /* 0x0000008000037812 */ /* 0x000fca00078ef803 */
[----:B------:R0:W-:Y:S01]  /*6860*/  STG.E.U8 desc[UR36][R4.64], R3 ;  /* 0x0000000304007986 */ /* 0x0001e2000c101124 */
[----:B------:R-:W-:Y:S05]  /*6870*/  BRA `(.L_x_11694) ;  /* 0x00000000000c7947 */ /* 0x000fea0003800000 */
.L_x_11715:
[----:B------:R-:W0:Y:S02]  /*6880*/  I2F.S64 R0, R22 ;  /* 0x0000001600007312 */ /* 0x000e240000301400 */
[----:B0-----:R-:W-:-:S05]  /*6890*/  F2FP.BF16.F32.PACK_AB R0, RZ, R0 ;  /* 0x00000000ff00723e */ /* 0x001fca00000010ff */
[----:B------:R0:W-:Y:S02]  /*68a0*/  STG.E.U16 desc[UR36][R4.64], R0 ;  /* 0x0000000004007986 */ /* 0x0001e4000c101524 */
.L_x_11694:
[----:B------:R-:W-:-:S07]  /*68b0*/  VIADD R31, R31, 0x80 ;  /* 0x000000801f1f7836 */ /* 0x000fce0000000000 */
.L_x_11653:
[----:B------:R-:W-:Y:S05]  /*68c0*/  BSYNC.RECONVERGENT B7 ;  /* 0x0000000000077941 */ /* 0x000fea0003800200 */
.L_x_11614:
[----:B------:R-:W-:-:S13]  /*68d0*/  ISETP.GE.AND P0, PT, R31, R28, PT ;  /* 0x0000001c1f00720c */ /* 0x000fda0003f06270 */
[----:B------:R-:W-:Y:S05]  /*68e0*/  @P0 EXIT ;  /* 0x000000000000094d */ /* 0x000fea0003800000 */
[----:B0123--:R-:W0:Y:S01]  /*68f0*/  LDC.64 R4, c[0x0][0x398] ;  /* 0x0000e600ff047b82 */ /* 0x00fe220000000a00 */
[----:B------:R-:W4:Y:S01]  /*6900*/  LDCU UR4, c[0x0][0x3b8] ;  /* 0x00007700ff0477ac */ /* 0x000f220008000800 */
[----:B------:R-:W-:Y:S01]  /*6910*/  PRMT R0, R29, 0x9910, RZ ;  /* 0x000099101d007816 */ /* 0x000fe200000000ff */
[----:B------:R-:W-:-:S03]  /*6920*/  IMAD R2, R2, 0x200, R31 ;  /* 0x0000020002027824 */ /* 0x000fc600078e021f */
[----:B------:R-:W-:Y:S01]  /*6930*/  ISETP.GT.AND P1, PT, R0, 0x9, PT ;  /* 0x000000090000780c */ /* 0x000fe20003f24270 */
[----:B----4-:R-:W-:-:S05]  /*6940*/  IMAD R3, R2, UR4, RZ ;  /* 0x0000000402037c24 */ /* 0x010fca000f8e02ff */
        /* <DEDUP_REMOVED lines=13> */
.L_x_11727:
[----:B------:R-:W-:Y:S01]  /*6a20*/  STG.E.U8 desc[UR36][R2.64], R18 ;  /* 0x0000001202007986 */ /* 0x000fe2000c101124 */
[----:B------:R-:W-:Y:S05]  /*6a30*/  EXIT ;  /* 0x000000000000794d */ /* 0x000fea0003800000 */
.L_x_11726:
        /* <DEDUP_REMOVED lines=8> */
.L_x_11730:
[----:B------:R-:W-:Y:S01]  /*6ac0*/  STG.E desc[UR36][R2.64], R18 ;  /* 0x0000001202007986 */ /* 0x000fe2000c101924 */
[----:B------:R-:W-:Y:S05]  /*6ad0*/  EXIT ;  /* 0x000000000000794d */ /* 0x000fea0003800000 */
.L_x_11729:
[----:B------:R-:W-:Y:S01]  /*6ae0*/  STG.E.U16 desc[UR36][R2.64], R18 ;  /* 0x0000001202007986 */ /* 0x000fe2000c101524 */
[----:B------:R-:W-:Y:S05]  /*6af0*/  EXIT ;  /* 0x000000000000794d */ /* 0x000fea0003800000 */
.L_x_11725:
[----:B------:R-:W-:-:S13]  /*6b00*/  ISETP.GT.AND P0, PT, R0, 0x6, PT ;  /* 0x000000060000780c */ /* 0x000fda0003f04270 */
[----:B------:R-:W-:Y:S05]  /*6b10*/  @P0 BRA `(.L_x_11731) ;  /* 0x00000000002c0947 */ /* 0x000fea0003800000 */
[----:B------:R-:W-:-:S13]  /*6b20*/  ISETP.NE.AND P0, PT, R0, 0x5, PT ;  /* 0x000000050000780c */ /* 0x000fda0003f05270 */
[----:B------:R-:W-:Y:S05]  /*6b30*/  @!P0 BRA `(.L_x_11732) ;  /* 0x0000000000148947 */ /* 0x000fea0003800000 */
[----:B------:R-:W-:-:S13]  /*6b40*/  ISETP.NE.AND P0, PT, R0, 0x6, PT ;  /* 0x000000060000780c */ /* 0x000fda0003f05270 */
[----:B------:R-:W-:Y:S05]  /*6b50*/  @P0 BRA `(.L_x_11728) ;  /* 0x0000000800080947 */ /* 0x000fea0003800000 */
[----:B------:R-:W0:Y:S02]  /*6b60*/  I2F.S64 R17, R16 ;  /* 0x0000001000117312 */ /* 0x000e240000301400 */
[----:B0-----:R-:W-:Y:S01]  /*6b70*/  STG.E desc[UR36][R2.64], R17 ;  /* 0x0000001102007986 */ /* 0x001fe2000c101924 */
[----:B------:R-:W-:Y:S05]  /*6b80*/  EXIT ;  /* 0x000000000000794d */ /* 0x000fea0003800000 */
.L_x_11732:
[----:B------:R-:W0:Y:S02]  /*6b90*/  I2F.S64 R0, R16 ;  /* 0x0000001000007312 */ /* 0x000e240000301400 */
[----:B0-----:R-:W-:-:S05]  /*6ba0*/  F2FP.F16.F32.PACK_AB R0, RZ, R0 ;  /* 0x00000000ff00723e */ /* 0x001fca00000000ff */
[----:B------:R-:W-:Y:S01]  /*6bb0*/  STG.E.U16 desc[UR36][R2.64], R0 ;  /* 0x0000000002007986 */ /* 0x000fe2000c101524 */
[----:B------:R-:W-:Y:S05]  /*6bc0*/  EXIT ;  /* 0x000000000000794d */ /* 0x000fea0003800000 */
.L_x_11731:
        /* <DEDUP_REMOVED lines=8> */
[----:B0-----:R-:W-:Y:S01]  /*6c50*/  STG.E.64 desc[UR36][R2.64], R4 ;  /* 0x0000000402007986 */ /* 0x001fe2000c101b24 */
[----:B------:R-:W-:Y:S05]  /*6c60*/  EXIT ;  /* 0x000000000000794d */ /* 0x000fea0003800000 */
.L_x_11734:
[----:B------:R-:W0:Y:S02]  /*6c70*/  I2F.S64 R16, R16 ;  /* 0x0000001000107312 */ /* 0x000e240000301400 */
[----:B0-----:R-:W-:-:S04]  /*6c80*/  F2FP.F16.F32.PACK_AB R5, RZ, R16 ;  /* 0x00000010ff05723e */ /* 0x001fc800000000ff */
[----:B------:R-:W-:-:S05]  /*6c90*/  PRMT R5, R5, 0x5410, RZ ;  /* 0x0000541005057816 */ /* 0x000fca00000000ff */
[----:B------:R-:W-:Y:S01]  /*6ca0*/  STG.E desc[UR36][R2.64], R5 ;  /* 0x0000000502007986 */ /* 0x000fe2000c101924 */
[----:B------:R-:W-:Y:S05]  /*6cb0*/  EXIT ;  /* 0x000000000000794d */ /* 0x000fea0003800000 */
.L_x_11733:
[----:B------:R-:W0:Y:S02]  /*6cc0*/  I2F.F64.S64 R16, R16 ;  /* 0x0000001000107312 */ /* 0x000e240000301c00 */
[----:B0-----:R-:W-:Y:S01]  /*6cd0*/  STG.E.64 desc[UR36][R2.64], R16 ;  /* 0x0000001002007986 */ /* 0x001fe2000c101b24 */
[----:B------:R-:W-:Y:S05]  /*6ce0*/  EXIT ;  /* 0x000000000000794d */ /* 0x000fea0003800000 */
.L_x_11724:
        /* <DEDUP_REMOVED lines=12> */
.L_x_11738:
        /* <DEDUP_REMOVED lines=18> */
.L_x_11741:
[----:B------:R-:W-:-:S04]  /*6ed0*/  SHF.R.U32.HI R5, RZ, 0x18, R5 ;  /* 0x00000018ff057819 */ /* 0x000fc80000011605 */
[----:B------:R-:W-:-:S07]  /*6ee0*/  LOP3.LUT R0, R0, 0x80, R5, 0xf8, !PT ;  /* 0x0000008000007812 */ /* 0x000fce00078ef805 */
.L_x_11740:
[----:B------:R-:W-:Y:S05]  /*6ef0*/  BSYNC.RECONVERGENT B0 ;  /* 0x0000000000007941 */ /* 0x000fea0003800200 */
.L_x_11739:
[----:B------:R-:W-:Y:S01]  /*6f00*/  STG.E.U8 desc[UR36][R2.64], R0 ;  /* 0x0000000002007986 */ /* 0x000fe2000c101124 */
[----:B------:R-:W-:Y:S05]  /*6f10*/  EXIT ;  /* 0x000000000000794d */ /* 0x000fea0003800000 */
.L_x_11737:
        /* <DEDUP_REMOVED lines=18> */
.L_x_11744:
[----:B------:R-:W-:-:S04]  /*7040*/  SHF.R.U32.HI R5, RZ, 0x18, R5 ;  /* 0x00000018ff057819 */ /* 0x000fc80000011605 */
[----:B------:R-:W-:-:S07]  /*7050*/  LOP3.LUT R0, R0, 0x80, R5, 0xf8, !PT ;  /* 0x0000008000007812 */ /* 0x000fce00078ef805 */
.L_x_11743:
[----:B------:R-:W-:Y:S05]  /*7060*/  BSYNC.RECONVERGENT B0 ;  /* 0x0000000000007941 */ /* 0x000fea0003800200 */
.L_x_11742:
[----:B------:R-:W-:Y:S01]  /*7070*/  STG.E.U8 desc[UR36][R2.64], R0 ;  /* 0x0000000002007986 */ /* 0x000fe2000c101124 */
[----:B------:R-:W-:Y:S05]  /*7080*/  EXIT ;  /* 0x000000000000794d */ /* 0x000fea0003800000 */
.L_x_11736:
        /* <DEDUP_REMOVED lines=22> */
.L_x_11746:
[----:B------:R-:W-:Y:S01]  /*71f0*/  STG.E.64 desc[UR36][R2.64], R16 ;  /* 0x0000001002007986 */ /* 0x000fe2000c101b24 */
[----:B------:R-:W-:Y:S05]  /*7200*/  EXIT ;  /* 0x000000000000794d */ /* 0x000fea0003800000 */
.L_x_11745:
[----:B------:R-:W-:Y:S01]  /*7210*/  STG.E desc[UR36][R2.64], R18 ;  /* 0x0000001202007986 */ /* 0x000fe2000c101924 */
[----:B------:R-:W-:Y:S05]  /*7220*/  EXIT ;  /* 0x000000000000794d */ /* 0x000fea0003800000 */
.L_x_11735:
        /* <DEDUP_REMOVED lines=9> */
[----:B------:R-:W-:Y:S01]  /*72c0*/  STG.E.U8 desc[UR36][R2.64], R5 ;  /* 0x0000000502007986 */ /* 0x000fe2000c101124 */
[----:B------:R-:W-:Y:S05]  /*72d0*/  EXIT ;  /* 0x000000000000794d */ /* 0x000fea0003800000 */
.L_x_11748:
[----:B------:R-:W0:Y:S01]  /*72e0*/  I2F.F64.S64 R16, R16 ;  /* 0x0000001000107312 */ /* 0x000e220000301c00 */
[----:B------:R-:W-:-:S05]  /*72f0*/  CS2R R18, SRZ ;  /* 0x0000000000127805 */ /* 0x000fca000001ff00 */
[----:B0-----:R-:W-:Y:S01]  /*7300*/  STG.E.128 desc[UR36][R2.64], R16 ;  /* 0x0000001002007986 */ /* 0x001fe2000c101d24 */
[----:B------:R-:W-:Y:S05]  /*7310*/  EXIT ;  /* 0x000000000000794d */ /* 0x000fea0003800000 */
.L_x_11747:
[----:B------:R-:W-:-:S13]  /*7320*/  ISETP.NE.AND P0, PT, R0, 0xf, PT ;  /* 0x0000000f0000780c */ /* 0x000fda0003f05270 */
[----:B------:R-:W-:Y:S05]  /*7330*/  @!P0 BRA `(.L_x_11749) ;  /* 0x0000000000e88947 */ /* 0x000fea0003800000 */
[----:B------:R-:W-:-:S13]  /*7340*/  ISETP.NE.AND P0, PT, R0, 0x17, PT ;  /* 0x000000170000780c */ /* 0x000fda0003f05270 */
[----:B------:R-:W-:Y:S05]  /*7350*/  @!P0 BRA `(.L_x_11750) ;  /* 0x0000000000908947 */ /* 0x000fea0003800000 */
[----:B------:R-:W-:-:S13]  /*7360*/  ISETP.NE.AND P0, PT, R0, 0x18, PT ;  /* 0x000000180000780c */ /* 0x000fda0003f05270 */
[----:B------:R-:W-:Y:S05]  /*7370*/  @!P0 BRA `(.L_x_11751) ;  /* 0x0000000000448947 */ /* 0x000fea0003800000 */
.L_x_11728:
        /* <DEDUP_REMOVED lines=16> */
.L_x_11752:
[----:B------:R-:W-:Y:S05]  /*7480*/  EXIT ;  /* 0x000000000000794d */ /* 0x000fea0003800000 */
.L_x_11751:
        /* <DEDUP_REMOVED lines=13> */
.L_x_11754:
[----:B------:R-:W-:Y:S05]  /*7560*/  BSYNC.RECONVERGENT B0 ;  /* 0x0000000000007941 */ /* 0x000fea0003800200 */
.L_x_11753:
[----:B------:R-:W-:-:S05]  /*7570*/  LOP3.LUT R5, R0, 0x80, R5, 0xf8, !PT ;  /* 0x0000008000057812 */ /* 0x000fca00078ef805 */
[----:B------:R-:W-:Y:S01]  /*7580*/  STG.E.U8 desc[UR36][R2.64], R5 ;  /* 0x0000000502007986 */ /* 0x000fe2000c101124 */
[----:B------:R-:W-:Y:S05]  /*7590*/  EXIT ;  /* 0x000000000000794d */ /* 0x000fea0003800000 */
.L_x_11750:
        /* <DEDUP_REMOVED lines=12> */
.L_x_11756:
[----:B------:R-:W-:Y:S01]  /*7660*/  IMAD.MOV.U32 R0, RZ, RZ, 0x7f ;  /* 0x0000007fff007424 */ /* 0x000fe200078e00ff */
[----:B------:R-:W-:-:S04]  /*7670*/  ISETP.GT.U32.AND P0, PT, R4, 0x7f800000, PT ;  /* 0x7f8000000400780c */ /* 0x000fc80003f04070 */
[----:B------:R-:W-:-:S09]  /*7680*/  SEL R0, R0, 0x7c, P0 ;  /* 0x0000007c00007807 */ /* 0x000fd20000000000 */
.L_x_11757:
[----:B------:R-:W-:Y:S05]  /*7690*/  BSYNC.RECONVERGENT B0 ;  /* 0x0000000000007941 */ /* 0x000fea0003800200 */
.L_x_11755:
[----:B------:R-:W-:-:S04]  /*76a0*/  SHF.R.U32.HI R5, RZ, 0x18, R5 ;  /* 0x00000018ff057819 */ /* 0x000fc80000011605 */
[----:B------:R-:W-:-:S05]  /*76b0*/  LOP3.LUT R5, R0, 0x80, R5, 0xf8, !PT ;  /* 0x0000008000057812 */ /* 0x000fca00078ef805 */
[----:B------:R-:W-:Y:S01]  /*76c0*/  STG.E.U8 desc[UR36][R2.64], R5 ;  /* 0x0000000502007986 */ /* 0x000fe2000c101124 */
[----:B------:R-:W-:Y:S05]  /*76d0*/  EXIT ;  /* 0x000000000000794d */ /* 0x000fea0003800000 */
.L_x_11749:
[----:B------:R-:W0:Y:S02]  /*76e0*/  I2F.S64 R0, R16 ;  /* 0x0000001000007312 */ /* 0x000e240000301400 */
[----:B0-----:R-:W-:-:S05]  /*76f0*/  F2FP.BF16.F32.PACK_AB R0, RZ, R0 ;  /* 0x00000000ff00723e */ /* 0x001fca00000010ff */
[----:B------:R-:W-:Y:S01]  /*7700*/  STG.E.U16 desc[UR36][R2.64], R0 ;  /* 0x0000000002007986 */ /* 0x000fe2000c101524 */
[----:B------:R-:W-:Y:S05]  /*7710*/  EXIT ;  /* 0x000000000000794d */ /* 0x000fea0003800000 */
.L_x_11758:
        /* <DEDUP_REMOVED lines=14> */
.L_x_17252:


//--------------------- .text._ZN2at6native18elementwise_kernelILi128ELi2EZNS0_22gpu_kernel_impl_nocastINS0_13AUnaryFunctorIlllNS0_15binary_internal10MulFunctorIlEEEEEEvRNS_18TensorIteratorBaseERKT_EUliE_EEviT1_ --------------------------
	.section	.text._ZN2at6native18elementwise_kernelILi128ELi2EZNS0_22gpu_kernel_impl_nocastINS0_13AUnaryFunctorIlllNS0_15binary_internal10MulFunctorIlEEEEEEvRNS_18TensorIteratorBaseERKT_EUliE_EEviT1_,"ax",@progbits
	.align	128
        .global         _ZN2at6native18elementwise_kernelILi128ELi2EZNS0_22gpu_kernel_impl_nocastINS0_13AUnaryFunctorIlllNS0_15binary_internal10MulFunctorIlEEEEEEvRNS_18TensorIteratorBaseERKT_EUliE_EEviT1_
        .type           _ZN2at6native18elementwise_kernelILi128ELi2EZNS0_22gpu_kernel_impl_nocastINS0_13AUnaryFunctorIlllNS0_15binary_internal10MulFunctorIlEEEEEEvRNS_18TensorIteratorBaseERKT_EUliE_EEviT1_,@function
        .size           _ZN2at6native18elementwise_kernelILi128ELi2EZNS0_22gpu_kernel_impl_nocastINS0_13AUnaryFunctorIlllNS0_15binary_internal10MulFunctorIlEEEEEEvRNS_18TensorIteratorBaseERKT_EUliE_EEviT1_,(.L_x_17253 - _ZN2at6native18elementwise_kernelILi128ELi2EZNS0_22gpu_kernel_impl_nocastINS0_13AUnaryFunctorIlllNS0_15binary_internal10MulFunctorIlEEEEEEvRNS_18TensorIteratorBaseERKT_EUliE_EEviT1_)
        .other          _ZN2at6native18elementwise_kernelILi128ELi2EZNS0_22gpu_kernel_impl_nocastINS0_13AUnaryFunctorIlllNS0_15binary_internal10MulFunctorIlEEEEEEvRNS_18TensorIteratorBaseERKT_EUliE_EEviT1_,@"STO_CUDA_ENTRY STV_DEFAULT"
_ZN2at6native18elementwise_kernelILi128ELi2EZNS0_22gpu_kernel_impl_nocastINS0_13AUnaryFunctorIlllNS0_15binary_internal10MulFunctorIlEEEEEEvRNS_18TensorIteratorBaseERKT_EUliE_EEviT1_:
.text._ZN2at6native18elementwise_kernelILi128ELi2EZNS0_22gpu_kernel_impl_nocastINS0_13AUnaryFunctorIlllNS0_15binary_internal10MulFunctorIlEEEEEEvRNS_18TensorIteratorBaseERKT_EUliE_EEviT1_:
        /* <DEDUP_REMOVED lines=18> */
[----:B-1----:R-:W-:-:S02]  /*0120*/  IMAD R11, R5, UR8, RZ ;  /* 0x00000008050b7c24 */ /* 0x002fc4000f8e02ff */
[----:B------:R-:W-:-:S04]  /*0130*/  IMAD.WIDE.U32 R8, R4, UR8, RZ ;  /* 0x0000000804087c25 */ /* 0x000fc8000f8e00ff */
[----:B------:R-:W-:-:S05]  /*0140*/  IMAD R11, R4, UR9, R11 ;  /* 0x00000009040b7c24 */ /* 0x000fca000f8e020b */
[----:B------:R-:W-:-:S05]  /*0150*/  IADD3 R9, PT, PT, R9, R11, RZ ;  /* 0x0000000b09097210 */ /* 0x000fca0007ffe0ff */
[----:B0-----:R0:W-:Y:S02]  /*0160*/  STG.E.64 desc[UR6][R6.64], R8 ;  /* 0x0000000806007986 */ /* 0x0011e4000c101b06 */
.L_x_11761:
[----:B------:R-:W-:Y:S05]  /*0170*/  BSYNC.RECONVERGENT B0 ;  /* 0x0000000000007941 */ /* 0x000fea0003800200 */
.L_x_11760:
[----:B------:R-:W-:-:S13]  /*0180*/  ISETP.GE.AND P0, PT, R3, UR4, PT ;  /* 0x0000000403007c0c */ /* 0x000fda000bf06270 */
[----:B------:R-:W-:Y:S05]  /*0190*/  @P0 EXIT ;  /* 0x000000000000094d */ /* 0x000fea0003800000 */
[----:B------:R-:W1:Y:S01]  /*01a0*/  LDC.64 R2, c[0x0][0x588] ;  /* 0x00016200ff027b82 */ /* 0x000e620000000a00 */
[----:B------:R-:W2:Y:S01]  /*01b0*/  LDCU.64 UR4, c[0x0][0x598] ;  /* 0x0000b300ff0477ac */ /* 0x000ea20008000a00 */
[----:B-1----:R-:W2:Y:S06]  /*01c0*/  LDG.E.64 R2, desc[UR6][R2.64] ;  /* 0x0000000602027981 */ /* 0x002eac000c1e1b00 */
[----:B0-----:R-:W0:Y:S01]  /*01d0*/  LDC.64 R6, c[0x0][0x580] ;  /* 0x00016000ff067b82 */ /* 0x001e220000000a00 */
[----:B--2---:R-:W-:Y:S02]  /*01e0*/  IMAD R9, R3, UR4, RZ ;  /* 0x0000000403097c24 */ /* 0x004fe4000f8e02ff */
[----:B------:R-:W-:-:S04]  /*01f0*/  IMAD.WIDE.U32 R4, R2, UR4, RZ ;  /* 0x0000000402047c25 */ /* 0x000fc8000f8e00ff */
[----:B------:R-:W-:-:S05]  /*0200*/  IMAD R9, R2, UR5, R9 ;  /* 0x0000000502097c24 */ /* 0x000fca000f8e0209 */
[----:B------:R-:W-:-:S05]  /*0210*/  IADD3 R5, PT, PT, R5, R9, RZ ;  /* 0x0000000905057210 */ /* 0x000fca0007ffe0ff */
[----:B0-----:R-:W-:Y:S01]  /*0220*/  STG.E.64 desc[UR6][R6.64], R4 ;  /* 0x0000000406007986 */ /* 0x001fe2000c101b06 */
[----:B------:R-:W-:Y:S05]  /*0230*/  EXIT ;  /* 0x000000000000794d */ /* 0x000fea0003800000 */
.L_x_11759:
        /* <DEDUP_REMOVED lines=305> */
.L_x_11764:
[----:B------:R-:W0:Y:S02]  /*1550*/  LDCU.128 UR8, c[0x0][0x580] ;  /* 0x0000b000ff0877ac */ /* 0x000e240008000c00 */
[----:B0-----:R-:W-:-:S04]  /*1560*/  IADD3 R6, P0, PT, R4, UR10, RZ ;  /* 0x0000000a04067c10 */ /* 0x001fc8000ff1e0ff */
[----:B------:R-:W-:Y:S01]  /*1570*/  IADD3.X R7, PT, PT, RZ, UR11, RZ, P0, !PT ;  /* 0x0000000bff077c10 */ /* 0x000fe200087fe4ff */
[----:B------:R-:W0:Y:S05]  /*1580*/  LDCU.64 UR10, c[0x0][0x598] ;  /* 0x0000b300ff0a77ac */ /* 0x000e2a0008000a00 */
[----:B------:R-:W0:Y:S01]  /*1590*/  LDG.E.64 R6, desc[UR6][R6.64] ;  /* 0x0000000606067981 */ /* 0x000e22000c1e1b00 */
[----:B------:R-:W-:Y:S02]  /*15a0*/  IADD3 R8, P0, PT, R5, UR8, RZ ;  /* 0x0000000805087c10 */ /* 0x000fe4000ff1e0ff */
[----:B------:R-:W-:Y:S01]  /*15b0*/  IADD3 R3, PT, PT, R3, 0x80, RZ ;  /* 0x0000008003037810 */ /* 0x000fe20007ffe0ff */
[----:B0-----:R-:W-:-:S02]  /*15c0*/  IMAD R9, R7, UR10, RZ ;  /* 0x0000000a07097c24 */ /* 0x001fc4000f8e02ff */
[----:B------:R-:W-:-:S04]  /*15d0*/  IMAD.WIDE.U32 R4, R6, UR10, RZ ;  /* 0x0000000a06047c25 */ /* 0x000fc8000f8e00ff */
[----:B------:R-:W-:Y:S02]  /*15e0*/  IMAD R11, R6, UR11, R9 ;  /* 0x0000000b060b7c24 */ /* 0x000fe4000f8e0209 */
[----:B------:R-:W-:-:S03]  /*15f0*/  IMAD.X R9, RZ, RZ, UR9, P0 ;  /* 0x00000009ff097e24 */ /* 0x000fc600080e06ff */
[----:B------:R-:W-:-:S05]  /*1600*/  IADD3 R5, PT, PT, R5, R11, RZ ;  /* 0x0000000b05057210 */ /* 0x000fca0007ffe0ff */
[----:B------:R0:W-:Y:S02]  /*1610*/  STG.E.64 desc[UR6][R8.64], R4 ;  /* 0x0000000408007986 */ /* 0x0001e4000c101b06 */
.L_x_11763:
[----:B------:R-:W-:Y:S05]  /*1620*/  BSYNC.RECONVERGENT B0 ;  /* 0x0000000000007941 */ /* 0x000fea0003800200 */
.L_x_11762:
        /* <DEDUP_REMOVED lines=300> */
.L_x_11765:
[----:B------:R-:W0:Y:S01]  /*28f0*/  LDCU.128 UR8, c[0x0][0x580] ;  /* 0x0000b000ff0877ac */ /* 0x000e220008000c00 */
[----:B------:R-:W1:Y:S01]  /*2900*/  LDCU.64 UR4, c[0x0][0x598] ;  /* 0x0000b300ff0477ac */ /* 0x000e620008000a00 */
[----:B0-----:R-:W-:-:S04]  /*2910*/  IADD3 R4, P0, PT, R2, UR10, RZ ;  /* 0x0000000a02047c10 */ /* 0x001fc8000ff1e0ff */
[----:B------:R-:W-:-:S06]  /*2920*/  IADD3.X R5, PT, PT, RZ, UR11, RZ, P0, !PT ;  /* 0x0000000bff057c10 */ /* 0x000fcc00087fe4ff */
[----:B------:R-:W1:Y:S01]  /*2930*/  LDG.E.64 R4, desc[UR6][R4.64] ;  /* 0x0000000604047981 */ /* 0x000e62000c1e1b00 */
[----:B------:R-:W-:Y:S01]  /*2940*/  IADD3 R6, P0, PT, R3, UR8, RZ ;  /* 0x0000000803067c10 */ /* 0x000fe2000ff1e0ff */
[----:B-1----:R-:W-:Y:S02]  /*2950*/  IMAD R7, R5, UR4, RZ ;  /* 0x0000000405077c24 */ /* 0x002fe4000f8e02ff */
[----:B------:R-:W-:-:S04]  /*2960*/  IMAD.WIDE.U32 R2, R4, UR4, RZ ;  /* 0x0000000404027c25 */ /* 0x000fc8000f8e00ff */
[----:B------:R-:W-:Y:S01]  /*2970*/  IMAD R9, R4, UR5, R7 ;  /* 0x0000000504097c24 */ /* 0x000fe2000f8e0207 */
[----:B------:R-:W-:-:S04]  /*2980*/  IADD3.X R7, PT, PT, RZ, UR9, RZ, P0, !PT ;  /* 0x00000009ff077c10 */ /* 0x000fc800087fe4ff */
[----:B------:R-:W-:-:S05]  /*2990*/  IADD3 R3, PT, PT, R3, R9, RZ ;  /* 0x0000000903037210 */ /* 0x000fca0007ffe0ff */
[----:B------:R-:W-:Y:S01]  /*29a0*/  STG.E.64 desc[UR6][R6.64], R2 ;  /* 0x0000000206007986 */ /* 0x000fe2000c101b06 */
[----:B------:R-:W-:Y:S05]  /*29b0*/  EXIT ;  /* 0x000000000000794d */ /* 0x000fea0003800000 */
.L_x_11766:
        /* <DEDUP_REMOVED lines=12> */
.L_x_17253:


//--------------------- .text._ZN2at6native27unrolled_elementwise_kernelINS0_13AUnaryFunctorIlllNS0_15binary_internal10MulFunctorIlEEEESt5arrayIPcLm2EELi4E23TrivialOffsetCalculatorILi1EjESB_NS0_6memory15LoadWithoutCastENSC_16StoreWithoutCastEEEviT_T0_T2_T3_T4_T5_ --------------------------
	.section	.text._ZN2at6native27unrolled_elementwise_kernelINS0_13AUnaryFunctorIlllNS0_15binary_internal10MulFunctorIlEEEESt5arrayIPcLm2EELi4E23TrivialOffsetCalculatorILi1EjESB_NS0_6memory15LoadWithoutCastENSC_16StoreWithoutCastEEEviT_T0_T2_T3_T4_T5_,"ax",@progbits
	.align	128
        .global         _ZN2at6native27unrolled_elementwise_kernelINS0_13AUnaryFunctorIlllNS0_15binary_internal10MulFunctorIlEEEESt5arrayIPcLm2EELi4E23TrivialOffsetCalculatorILi1EjESB_NS0_6memory15LoadWithoutCastENSC_16StoreWithoutCastEEEviT_T0_T2_T3_T4_T5_
        .type           _ZN2at6native27unrolled_elementwise_kernelINS0_13AUnaryFunctorIlllNS0_15binary_internal10MulFunctorIlEEEESt5arrayIPcLm2EELi4E23TrivialOffsetCalculatorILi1EjESB_NS0_6memory15LoadWithoutCastENSC_16StoreWithoutCastEEEviT_T0_T2_T3_T4_T5_,@function
        .size           _ZN2at6native27unrolled_elementwise_kernelINS0_13AUnaryFunctorIlllNS0_15binary_internal10MulFunctorIlEEEESt5arrayIPcLm2EELi4E23TrivialOffsetCalculatorILi1EjESB_NS0_6memory15LoadWithoutCastENSC_16StoreWithoutCastEEEviT_T0_T2_T3_T4_T5_,(.L_x_17254 - _ZN2at6native27unrolled_elementwise_kernelINS0_13AUnaryFunctorIlllNS0_15binary_internal10MulFunctorIlEEEESt5arrayIPcLm2EELi4E23TrivialOffsetCalculatorILi1EjESB_NS0_6memory15LoadWithoutCastENSC_16StoreWithoutCastEEEviT_T0_T2_T3_T4_T5_)
        .other          _ZN2at6native27unrolled_elementwise_kernelINS0_13AUnaryFunctorIlllNS0_15binary_internal10MulFunctorIlEEEESt5arrayIPcLm2EELi4E23TrivialOffsetCalculatorILi1EjESB_NS0_6memory15LoadWithoutCastENSC_16StoreWithoutCastEEEviT_T0_T2_T3_T4_T5_,@"STO_CUDA_ENTRY STV_DEFAULT"
_ZN2at6native27unrolled_elementwise_kernelINS0_13AUnaryFunctorIlllNS0_15binary_internal10MulFunctorIlEEEESt5arrayIPcLm2EELi4E23TrivialOffsetCalculatorILi1EjESB_NS0_6memory15LoadWithoutCastENSC_16StoreWithoutCastEEEviT_T0_T2_T3_T4_T5_:
.text._ZN2at6native27unrolled_elementwise_kernelINS0_13AUnaryFunctorIlllNS0_15binary_internal10MulFunctorIlEEEESt5arrayIPcLm2EELi4E23TrivialOffsetCalculatorILi1EjESB_NS0_6memory15LoadWithoutCastENSC_16StoreWithoutCastEEEviT_T0_T2_T3_T4_T5_:
[----:B------:R-:W-:Y:S01]  /*0000*/  LDC R1, c[0x0][0x37c] ;  /* 0x0000df00ff017b82 */ /* 0x000fe20000000800 */
[----:B------:R-:W0:Y:S07]  /*0010*/  S2R R0, SR_CTAID.X ;  /* 0x0000000000007919 */ /* 0x000e2e0000002500 */
[----:B------:R-:W0:Y:S01]  /*0020*/  LDC R3, c[0x0][0x380] ;  /* 0x0000e000ff037b82 */ /* 0x000e220000000800 */
[----:B------:R-:W1:Y:S01]  /*0030*/  LDCU.64 UR4, c[0x0][0x358] ;  /* 0x00006b00ff0477ac */ /* 0x000e620008000a00 */
[----:B------:R-:W2:Y:S01]  /*0040*/  S2R R11, SR_TID.X ;  /* 0x00000000000b7919 */ /* 0x000ea20000002100 */
[----:B------:R-:W3:Y:S01]  /*0050*/  LDCU.64 UR6, c[0x0][0x390] ;  /* 0x00007200ff0677ac */ /* 0x000ee20008000a00 */
        /* <DEDUP_REMOVED lines=11> */
[----:B0-----:R-:W-:Y:S01]  /*0110*/  @!P0 IMAD.WIDE.U32 R14, R5, 0x8, R14 ;  /* 0x00000008050e8825 */ /* 0x001fe200078e000e */
[----:B------:R-:W-:-:S06]  /*0120*/  CS2R R4, SRZ ;  /* 0x0000000000047805 */ /* 0x000fcc000001ff00 */
[----:B-1----:R-:W3:Y:S05]  /*0130*/  @!P0 LDG.E.64 R4, desc[UR4][R14.64] ;  /* 0x000000040e048981 */ /* 0x002eea000c1e1b00 */
[----:B------:R-:W-:Y:S01]  /*0140*/  @!P3 LEA R23, R0, R11, 0x9 ;  /* 0x0000000b0017b211 */ /* 0x000fe200078e48ff */
[----:B------:R-:W-:Y:S01]  /*0150*/  @!P3 VIADD R11, R11, 0x80 ;  /* 0x000000800b0bb836 */ /* 0x000fe20000000000 */
[----:B------:R-:W0:Y:S04]  /*0160*/  @!P3 LDC.64 R8, c[0x0][0x3a0] ;  /* 0x0000e800ff08bb82 */ /* 0x000e280000000a00 */
[----:B------:R-:W-:-:S13]  /*0170*/  ISETP.GE.AND P2, PT, R11, R2, PT ;  /* 0x000000020b00720c */ /* 0x000fda0003f46270 */
[----:B------:R-:W1:Y:S01]  /*0180*/  @!P2 LDC.64 R6, c[0x0][0x3a0] ;  /* 0x0000e800ff06ab82 */ /* 0x000e620000000a00 */
[----:B------:R-:W-:Y:S01]  /*0190*/  @!P2 LEA R21, R0, R11, 0x9 ;  /* 0x0000000b0015a211 */ /* 0x000fe200078e48ff */
[----:B--2---:R-:W-:Y:S01]  /*01a0*/  @!P1 IMAD.WIDE.U32 R18, R13, 0x8, R18 ;  /* 0x000000080d129825 */ /* 0x004fe200078e0012 */
[----:B------:R-:W-:-:S03]  /*01b0*/  CS2R R12, SRZ ;  /* 0x00000000000c7805 */ /* 0x000fc6000001ff00 */
[----:B0-----:R-:W-:Y:S01]  /*01c0*/  @!P3 IMAD.WIDE.U32 R22, R23, 0x8, R8 ;  /* 0x000000081716b825 */ /* 0x001fe200078e0008 */
[----:B------:R-:W-:Y:S02]  /*01d0*/  CS2R R8, SRZ ;  /* 0x0000000000087805 */ /* 0x000fe4000001ff00 */
[----:B------:R-:W-:-:S04]  /*01e0*/  CS2R R10, SRZ ;  /* 0x00000000000a7805 */ /* 0x000fc8000001ff00 */
[----:B------:R-:W2:Y:S04]  /*01f0*/  @!P3 LDG.E.64 R8, desc[UR4][R22.64] ;  /* 0x000000041608b981 */ /* 0x000ea8000c1e1b00 */
[----:B------:R-:W4:Y:S01]  /*0200*/  @!P1 LDG.E.64 R10, desc[UR4][R18.64] ;  /* 0x00000004120a9981 */ /* 0x000f22000c1e1b00 */
[----:B-1----:R-:W-:-:S05]  /*0210*/  @!P2 IMAD.WIDE.U32 R20, R21, 0x8, R6 ;  /* 0x000000081514a825 */ /* 0x002fca00078e0006 */
[----:B------:R-:W5:Y:S01]  /*0220*/  @!P2 LDG.E.64 R12, desc[UR4][R20.64] ;  /* 0x00000004140ca981 */ /* 0x000f62000c1e1b00 */
[----:B------:R-:W-:Y:S01]  /*0230*/  ISETP.GE.AND P0, PT, R3, R2, PT ;  /* 0x000000020300720c */ /* 0x000fe20003f06270 */
[----:B------:R-:W-:Y:S04]  /*0240*/  BSSY.RECONVERGENT B0, `(.L_x_11767) ;  /* 0x0000028000007945 */ /* 0x000fe80003800200 */
[----:B------:R-:W-:Y:S01]  /*0250*/  BSSY.RELIABLE B1, `(.L_x_11768) ;  /* 0x000001f000017945 */ /* 0x000fe20003800100 */
[----:B---3--:R-:W-:Y:S02]  /*0260*/  IMAD R17, R5, UR6, RZ ;  /* 0x0000000605117c24 */ /* 0x008fe4000f8e02ff */
[----:B------:R-:W-:-:S04]  /*0270*/  IMAD.WIDE.U32 R14, R4, UR6, RZ ;  /* 0x00000006040e7c25 */ /* 0x000fc8000f8e00ff */
[----:B------:R-:W-:Y:S02]  /*0280*/  IMAD R17, R4, UR7, R17 ;  /* 0x0000000704117c24 */ /* 0x000fe4000f8e0211 */
[----:B--2---:R-:W-:Y:S02]  /*0290*/  IMAD R7, R9, UR6, RZ ;  /* 0x0000000609077c24 */ /* 0x004fe4000f8e02ff */
[----:B----4-:R-:W-:Y:S02]  /*02a0*/  IMAD R5, R11, UR6, RZ ;  /* 0x000000060b057c24 */ /* 0x010fe4000f8e02ff */
[C---:B------:R-:W-:Y:S02]  /*02b0*/  IMAD R11, R8.reuse, UR7, R7 ;  /* 0x00000007080b7c24 */ /* 0x040fe4000f8e0207 */
[----:B------:R-:W-:-:S04]  /*02c0*/  IMAD.WIDE.U32 R6, R8, UR6, RZ ;  /* 0x0000000608067c25 */ /* 0x000fc8000f8e00ff */
[----:B-----5:R-:W-:-:S04]  /*02d0*/  IMAD R9, R13, UR6, RZ ;  /* 0x000000060d097c24 */ /* 0x020fc8000f8e02ff */
[C---:B------:R-:W-:Y:S02]  /*02e0*/  IMAD R21, R12.reuse, UR7, R9 ;  /* 0x000000070c157c24 */ /* 0x040fe4000f8e0209 */
[----:B------:R-:W-:-:S04]  /*02f0*/  IMAD.WIDE.U32 R8, R12, UR6, RZ ;  /* 0x000000060c087c25 */ /* 0x000fc8000f8e00ff */
[C---:B------:R-:W-:Y:S02]  /*0300*/  IMAD R19, R10.reuse, UR7, R5 ;  /* 0x000000070a137c24 */ /* 0x040fe4000f8e0205 */
[----:B------:R-:W-:Y:S01]  /*0310*/  IMAD.WIDE.U32 R12, R10, UR6, RZ ;  /* 0x000000060a0c7c25 */ /* 0x000fe2000f8e00ff */
[----:B------:R-:W-:-:S03]  /*0320*/  IADD3 R5, PT, PT, R9, R21, RZ ;  /* 0x0000001509057210 */ /* 0x000fc60007ffe0ff */
[----:B------:R-:W-:Y:S01]  /*0330*/  IMAD.IADD R11, R7, 0x1, R11 ;  /* 0x00000001070b7824 */ /* 0x000fe200078e020b */
[----:B------:R-:W-:Y:S06]  /*0340*/  @P0 BRA `(.L_x_11769) ;  /* 0x00000000003c0947 */ /* 0x000fec0003800000 */
[----:B------:R-:W0:Y:S01]  /*0350*/  LDC.64 R20, c[0x0][0x398] ;  /* 0x0000e600ff147b82 */ /* 0x000e220000000a00 */
[----:B------:R-:W-:Y:S01]  /*0360*/  LEA R23, R0, R3, 0x9 ;  /* 0x0000000300177211 */ /* 0x000fe200078e48ff */
[----:B------:R-:W-:Y:S01]  /*0370*/  IMAD.IADD R15, R15, 0x1, R17 ;  /* 0x000000010f0f7824 */ /* 0x000fe200078e0211 */
[----:B------:R-:W-:-:S04]  /*0380*/  IADD3 R3, PT, PT, R3, 0x80, RZ ;  /* 0x0000008003037810 */ /* 0x000fc80007ffe0ff */
[----:B------:R-:W-:-:S13]  /*0390*/  ISETP.GE.AND P0, PT, R3, R2, PT ;  /* 0x000000020300720c */ /* 0x000fda0003f06270 */
[----:B------:R-:W-:Y:S05]  /*03a0*/  @P0 BREAK.RELIABLE B1 ;  /* 0x0000000000010942 */ /* 0x000fea0003800100 */
[----:B0-----:R-:W-:-:S05]  /*03b0*/  IMAD.WIDE.U32 R16, R23, 0x8, R20 ;  /* 0x0000000817107825 */ /* 0x001fca00078e0014 */
[----:B------:R0:W-:Y:S01]  /*03c0*/  STG.E.64 desc[UR4][R16.64], R14 ;  /* 0x0000000e10007986 */ /* 0x0001e2000c101b04 */
[----:B------:R-:W-:Y:S05]  /*03d0*/  @P0 BRA `(.L_x_11770) ;  /* 0x0000000000380947 */ /* 0x000fea0003800000 */
[----:B0-----:R-:W0:Y:S01]  /*03e0*/  LDC.64 R14, c[0x0][0x398] ;  /* 0x0000e600ff0e7b82 */ /* 0x001e220000000a00 */
[----:B------:R-:W-:Y:S01]  /*03f0*/  LEA R17, R0, R3, 0x9 ;  /* 0x0000000300117211 */ /* 0x000fe200078e48ff */
[----:B------:R-:W-:Y:S01]  /*0400*/  IMAD.IADD R13, R13, 0x1, R19 ;  /* 0x000000010d0d7824 */ /* 0x000fe200078e0213 */
[----:B------:R-:W-:-:S03]  /*0410*/  IADD3 R3, PT, PT, R3, 0x80, RZ ;  /* 0x0000008003037810 */ /* 0x000fc60007ffe0ff */
[----:B0-----:R-:W-:-:S05]  /*0420*/  IMAD.WIDE.U32 R14, R17, 0x8, R14 ;  /* 0x00000008110e7825 */ /* 0x001fca00078e000e */
[----:B------:R0:W-:Y:S02]  /*0430*/  STG.E.64 desc[UR4][R14.64], R12 ;  /* 0x0000000c0e007986 */ /* 0x0001e4000c101b04 */
.L_x_11769:
[----:B------:R-:W-:Y:S05]  /*0440*/  BSYNC.RELIABLE B1 ;  /* 0x0000000000017941 */ /* 0x000fea0003800100 */
.L_x_11768:
[----:B------:R-:W-:-:S13]  /*0450*/  ISETP.GE.AND P0, PT, R3, R2, PT ;  /* 0x000000020300720c */ /* 0x000fda0003f06270 */
[----:B0-----:R-:W0:Y:S01]  /*0460*/  @!P0 LDC.64 R12, c[0x0][0x398] ;  /* 0x0000e600ff0c8b82 */ /* 0x001e220000000a00 */
[----:B------:R-:W-:Y:S01]  /*0470*/  @!P0 LEA R7, R0, R3, 0x9 ;  /* 0x0000000300078211 */ /* 0x000fe200078e48ff */
[----:B------:R-:W-:Y:S01]  /*0480*/  @!P0 IMAD.MOV.U32 R10, RZ, RZ, R6 ;  /* 0x000000ffff0a8224 */ /* 0x000fe200078e0006 */
[----:B------:R-:W-:-:S03]  /*0490*/  @!P0 IADD3 R3, PT, PT, R3, 0x80, RZ ;  /* 0x0000008003038810 */ /* 0x000fc60007ffe0ff */
[----:B0-----:R-:W-:-:S05]  /*04a0*/  @!P0 IMAD.WIDE.U32 R12, R7, 0x8, R12 ;  /* 0x00000008070c8825 */ /* 0x001fca00078e000c */
[----:B------:R1:W-:Y:S02]  /*04b0*/  @!P0 STG.E.64 desc[UR4][R12.64], R10 ;  /* 0x0000000a0c008986 */ /* 0x0003e4000c101b04 */
.L_x_11770:
[----:B------:R-:W-:Y:S05]  /*04c0*/  BSYNC.RECONVERGENT B0 ;  /* 0x0000000000007941 */ /* 0x000fea0003800200 */
.L_x_11767:
[----:B------:R-:W-:Y:S05]  /*04d0*/  WARPSYNC.ALL ;  /* 0x0000000000007948 */ /* 0x000fea0003800000 */
[----:B------:R-:W-:-:S13]  /*04e0*/  ISETP.GE.AND P0, PT, R3, R2, PT ;  /* 0x000000020300720c */ /* 0x000fda0003f06270 */
[----:B------:R-:W-:Y:S05]  /*04f0*/  @P0 EXIT ;  /* 0x000000000000094d */ /* 0x000fea0003800000 */
[----:B------:R-:W2:Y:S01]  /*0500*/  LDC.64 R6, c[0x0][0x398] ;  /* 0x0000e600ff067b82 */ /* 0x000ea20000000a00 */
[----:B------:R-:W-:Y:S02]  /*0510*/  LEA R3, R0, R3, 0x9 ;  /* 0x0000000300037211 */ /* 0x000fe400078e48ff */
[----:B------:R-:W-:-:S03]  /*0520*/  MOV R4, R8 ;  /* 0x0000000800047202 */ /* 0x000fc60000000f00 */
[----:B--2---:R-:W-:-:S05]  /*0530*/  IMAD.WIDE.U32 R2, R3, 0x8, R6 ;  /* 0x0000000803027825 */ /* 0x004fca00078e0006 */
[----:B------:R-:W-:Y:S01]  /*0540*/  STG.E.64 desc[UR4][R2.64], R4 ;  /* 0x0000000402007986 */ /* 0x000fe2000c101b04 */
[----:B------:R-:W-:Y:S05]  /*0550*/  EXIT ;  /* 0x000000000000794d */ /* 0x000fea0003800000 */
.L_x_11771:
        /* <DEDUP_REMOVED lines=10> */
.L_x_17254:


//--------------------- .text._ZN2at6native29vectorized_elementwise_kernelILi2ENS0_13AUnaryFunctorIlllNS0_15binary_internal10MulFunctorIlEEEESt5arrayIPcLm2EEEEviT0_T1_ --------------------------
	.section	.text._ZN2at6native29vectorized_elementwise_kernelILi2ENS0_13AUnaryFunctorIlllNS0_15binary_internal10MulFunctorIlEEEESt5arrayIPcLm2EEEEviT0_T1_,"ax",@progbits
	.align	128
        .global         _ZN2at6native29vectorized_elementwise_kernelILi2ENS0_13AUnaryFunctorIlllNS0_15binary_internal10MulFunctorIlEEEESt5arrayIPcLm2EEEEviT0_T1_
        .type           _ZN2at6native29vectorized_elementwise_kernelILi2ENS0_13AUnaryFunctorIlllNS0_15binary_internal10MulFunctorIlEEEESt5arrayIPcLm2EEEEviT0_T1_,@function
        .size           _ZN2at6native29vectorized_elementwise_kernelILi2ENS0_13AUnaryFunctorIlllNS0_15binary_internal10MulFunctorIlEEEESt5arrayIPcLm2EEEEviT0_T1_,(.L_x_17255 - _ZN2at6native29vectorized_elementwise_kernelILi2ENS0_13AUnaryFunctorIlllNS0_15binary_internal10MulFunctorIlEEEESt5arrayIPcLm2EEEEviT0_T1_)
        .other          _ZN2at6native29vectorized_elementwise_kernelILi2ENS0_13AUnaryFunctorIlllNS0_15binary_internal10MulFunctorIlEEEESt5arrayIPcLm2EEEEviT0_T1_,@"STO_CUDA_ENTRY STV_DEFAULT"
_ZN2at6native29vectorized_elementwise_kernelILi2ENS0_13AUnaryFunctorIlllNS0_15binary_internal10MulFunctorIlEEEESt5arrayIPcLm2EEEEviT0_T1_:
.text._ZN2at6native29vectorized_elementwise_kernelILi2ENS0_13AUnaryFunctorIlllNS0_15binary_internal10MulFunctorIlEEEESt5arrayIPcLm2EEEEviT0_T1_:
        /* <DEDUP_REMOVED lines=9> */
[----:B------:R-:W-:Y:S01]  /*0090*/  CS2R R28, SRZ ;  /* 0x00000000001c7805 */ /* 0x000fe2000001ff00 */
[----:B------:R-:W1:Y:S01]  /*00a0*/  LDCU.64 UR6, c[0x0][0x390] ;  /* 0x00007200ff0677ac */ /* 0x000e620008000a00 */
[----:B0-----:R-:W-:Y:S02]  /*00b0*/  ISETP.GE.U32.AND P6, PT, R16, R33, PT ;  /* 0x000000211000720c */ /* 0x001fe40003fc6070 */
[----:B------:R-:W-:-:S11]  /*00c0*/  MOV R0, R16 ;  /* 0x0000001000007202 */ /* 0x000fd60000000f00 */
[----:B------:R-:W-:Y:S01]  /*00d0*/  @!P6 IADD3 R16, PT, PT, R0, 0x80, RZ ;  /* 0x000000800010e810 */ /* 0x000fe20007ffe0ff */
[----:B------:R-:W0:Y:S01]  /*00e0*/  @!P6 LDC.64 R24, c[0x0][0x3a0] ;  /* 0x0000e800ff18eb82 */ /* 0x000e220000000a00 */
[----:B------:R-:W-:Y:S02]  /*00f0*/  @!P6 IADD3 R3, PT, PT, R35, R0, RZ ;  /* 0x000000002303e210 */ /* 0x000fe40007ffe0ff */
[----:B------:R-:W-:-:S13]  /*0100*/  ISETP.GE.U32.AND P5, PT, R16, R33, PT ;  /* 0x000000211000720c */ /* 0x000fda0003fa6070 */
[----:B------:R-:W-:Y:S01]  /*0110*/  @!P5 IADD3 R11, PT, PT, R35, R16, RZ ;  /* 0x00000010230bd210 */ /* 0x000fe20007ffe0ff */
[----:B------:R-:W2:Y:S01]  /*0120*/  @!P5 LDC.64 R26, c[0x0][0x3a0] ;  /* 0x0000e800ff1adb82 */ /* 0x000ea20000000a00 */
[----:B------:R-:W-:-:S04]  /*0130*/  @!P5 IADD3 R16, PT, PT, R16, 0x80, RZ ;  /* 0x000000801010d810 */ /* 0x000fc80007ffe0ff */
[----:B------:R-:W-:Y:S01]  /*0140*/  ISETP.GE.U32.AND P4, PT, R16, R33, PT ;  /* 0x000000211000720c */ /* 0x000fe20003f86070 */
[----:B0-----:R-:W-:-:S05]  /*0150*/  @!P6 IMAD.WIDE.U32 R24, R3, 0x8, R24 ;  /* 0x000000080318e825 */ /* 0x001fca00078e0018 */
[----:B------:R0:W1:Y:S07]  /*0160*/  @!P6 LDG.E.64 R28, desc[UR4][R24.64] ;  /* 0x00000004181ce981 */ /* 0x00006e000c1e1b00 */
[----:B------:R-:W-:Y:S01]  /*0170*/  @!P4 IADD3 R31, PT, PT, R35, R16, RZ ;  /* 0x00000010231fc210 */ /* 0x000fe20007ffe0ff */
[----:B------:R-:W3:Y:S01]  /*0180*/  @!P4 LDC.64 R4, c[0x0][0x3a0] ;  /* 0x0000e800ff04cb82 */ /* 0x000ee20000000a00 */
[----:B------:R-:W-:-:S04]  /*0190*/  @!P4 IADD3 R16, PT, PT, R16, 0x80, RZ ;  /* 0x000000801010c810 */ /* 0x000fc80007ffe0ff */
[----:B------:R-:W-:-:S13]  /*01a0*/  ISETP.GE.U32.AND P3, PT, R16, R33, PT ;  /* 0x000000211000720c */ /* 0x000fda0003f66070 */
[----:B------:R-:W-:Y:S01]  /*01b0*/  @!P3 IMAD.IADD R23, R35, 0x1, R16 ;  /* 0x000000012317b824 */ /* 0x000fe200078e0210 */
[----:B------:R-:W-:Y:S01]  /*01c0*/  @!P3 IADD3 R16, PT, PT, R16, 0x80, RZ ;  /* 0x000000801010b810 */ /* 0x000fe20007ffe0ff */
[----:B--2---:R-:W-:Y:S01]  /*01d0*/  @!P5 IMAD.WIDE.U32 R26, R11, 0x8, R26 ;  /* 0x000000080b1ad825 */ /* 0x004fe200078e001a */
[----:B------:R-:W2:Y:S02]  /*01e0*/  @!P3 LDC.64 R6, c[0x0][0x3a0] ;  /* 0x0000e800ff06bb82 */ /* 0x000ea40000000a00 */
[----:B------:R-:W-:-:S13]  /*01f0*/  ISETP.GE.U32.AND P2, PT, R16, R33, PT ;  /* 0x000000211000720c */ /* 0x000fda0003f46070 */
[----:B------:R-:W-:Y:S01]  /*0200*/  @!P2 IADD3 R21, PT, PT, R35, R16, RZ ;  /* 0x000000102315a210 */ /* 0x000fe20007ffe0ff */
[----:B------:R-:W4:Y:S01]  /*0210*/  @!P2 LDC.64 R8, c[0x0][0x3a0] ;  /* 0x0000e800ff08ab82 */ /* 0x000f220000000a00 */
[----:B------:R-:W-:-:S04]  /*0220*/  @!P2 IADD3 R16, PT, PT, R16, 0x80, RZ ;  /* 0x000000801010a810 */ /* 0x000fc80007ffe0ff */
[----:B------:R-:W-:-:S13]  /*0230*/  ISETP.GE.U32.AND P1, PT, R16, R33, PT ;  /* 0x000000211000720c */ /* 0x000fda0003f26070 */
[----:B------:R-:W-:Y:S01]  /*0240*/  @!P1 IADD3 R17, PT, PT, R35, R16, RZ ;  /* 0x0000001023119210 */ /* 0x000fe20007ffe0ff */
[----:B------:R-:W0:Y:S01]  /*0250*/  @!P1 LDC.64 R10, c[0x0][0x3a0] ;  /* 0x0000e800ff0a9b82 */ /* 0x000e220000000a00 */
[----:B------:R-:W-:-:S04]  /*0260*/  @!P1 IADD3 R16, PT, PT, R16, 0x80, RZ ;  /* 0x0000008010109810 */ /* 0x000fc80007ffe0ff */
[----:B------:R-:W-:-:S13]  /*0270*/  ISETP.GE.U32.AND P0, PT, R16, R33, PT ;  /* 0x000000211000720c */ /* 0x000fda0003f06070 */
[----:B------:R-:W-:Y:S01]  /*0280*/  @!P0 IMAD.IADD R19, R35, 0x1, R16 ;  /* 0x0000000123138824 */ /* 0x000fe200078e0210 */
[----:B------:R-:W-:Y:S01]  /*0290*/  @!P0 IADD3 R16, PT, PT, R16, 0x80, RZ ;  /* 0x0000008010108810 */ /* 0x000fe20007ffe0ff */
[----:B------:R-:W5:Y:S03]  /*02a0*/  @!P0 LDC.64 R12, c[0x0][0x3a0] ;  /* 0x0000e800ff0c8b82 */ /* 0x000f660000000a00 */
[----:B------:R-:W-:Y:S02]  /*02b0*/  ISETP.GE.U32.AND P6, PT, R16, R33, PT ;  /* 0x000000211000720c */ /* 0x000fe40003fc6070 */
[----:B------:R-:W-:Y:S01]  /*02c0*/  CS2R R2, SRZ ;  /* 0x0000000000027805 */ /* 0x000fe2000001ff00 */
[----:B0-----:R-:W-:-:S05]  /*02d0*/  @!P1 IMAD.WIDE.U32 R24, R17, 0x8, R10 ;  /* 0x0000000811189825 */ /* 0x001fca00078e000a */
[----:B------:R0:W4:Y:S05]  /*02e0*/  @!P5 LDG.E.64 R2, desc[UR4][R26.64] ;  /* 0x000000041a02d981 */ /* 0x00012a000c1e1b00 */
[----:B------:R-:W4:Y:S01]  /*02f0*/  @!P6 LDC.64 R14, c[0x0][0x3a0] ;  /* 0x0000e800ff0eeb82 */ /* 0x000f220000000a00 */
[----:B0-----:R-:W-:Y:S01]  /*0300*/  @!P6 IADD3 R27, PT, PT, R35, R16, RZ ;  /* 0x00000010231be210 */ /* 0x001fe20007ffe0ff */
[----:B---3--:R-:W-:Y:S01]  /*0310*/  @!P4 IMAD.WIDE.U32 R30, R31, 0x8, R4 ;  /* 0x000000081f1ec825 */ /* 0x008fe200078e0004 */
[----:B------:R-:W-:Y:S02]  /*0320*/  CS2R R4, SRZ ;  /* 0x0000000000047805 */ /* 0x000fe4000001ff00 */
[----:B------:R-:W-:Y:S01]  /*0330*/  CS2R R10, SRZ ;  /* 0x00000000000a7805 */ /* 0x000fe2000001ff00 */
[----:B-----5:R-:W-:Y:S01]  /*0340*/  @!P0 IMAD.WIDE.U32 R16, R19, 0x8, R12 ;  /* 0x0000000813108825 */ /* 0x020fe200078e000c */
[----:B------:R-:W-:-:S02]  /*0350*/  CS2R R12, SRZ ;  /* 0x00000000000c7805 */ /* 0x000fc4000001ff00 */
[----:B------:R1:W3:Y:S01]  /*0360*/  @!P4 LDG.E.64 R4, desc[UR4][R30.64] ;  /* 0x000000041e04c981 */ /* 0x0002e2000c1e1b00 */
[----:B--2---:R-:W-:Y:S01]  /*0370*/  @!P3 IMAD.WIDE.U32 R22, R23, 0x8, R6 ;  /* 0x000000081716b825 */ /* 0x004fe200078e0006 */
[----:B------:R-:W-:Y:S02]  /*0380*/  CS2R R6, SRZ ;  /* 0x0000000000067805 */ /* 0x000fe4000001ff00 */
[----:B------:R-:W2:Y:S01]  /*0390*/  @!P1 LDG.E.64 R10, desc[UR4][R24.64] ;  /* 0x00000004180a9981 */ /* 0x000ea2000c1e1b00 */
[----:B----4-:R-:W-:Y:S01]  /*03a0*/  @!P2 IMAD.WIDE.U32 R20, R21, 0x8, R8 ;  /* 0x000000081514a825 */ /* 0x010fe200078e0008 */
[----:B------:R-:W-:Y:S02]  /*03b0*/  CS2R R8, SRZ ;  /* 0x0000000000087805 */ /* 0x000fe4000001ff00 */
[----:B------:R2:W4:Y:S01]  /*03c0*/  @!P3 LDG.E.64 R6, desc[UR4][R22.64] ;  /* 0x000000041606b981 */ /* 0x000522000c1e1b00 */
[----:B------:R-:W-:Y:S01]  /*03d0*/  @!P6 IMAD.WIDE.U32 R18, R27, 0x8, R14 ;  /* 0x000000081b12e825 */ /* 0x000fe200078e000e */
[----:B------:R-:W-:-:S02]  /*03e0*/  CS2R R14, SRZ ;  /* 0x00000000000e7805 */ /* 0x000fc4000001ff00 */
[----:B------:R-:W5:Y:S04]  /*03f0*/  @!P2 LDG.E.64 R8, desc[UR4][R20.64] ;  /* 0x000000041408a981 */ /* 0x000f68000c1e1b00 */
[----:B------:R0:W5:Y:S04]  /*0400*/  @!P0 LDG.E.64 R12, desc[UR4][R16.64] ;  /* 0x00000004100c8981 */ /* 0x000168000c1e1b00 */
[----:B------:R-:W5:Y:S01]  /*0410*/  @!P6 LDG.E.64 R14, desc[UR4][R18.64] ;  /* 0x00000004120ee981 */ /* 0x000f62000c1e1b00 */
[----:B------:R-:W-:Y:S01]  /*0420*/  ISETP.GE.U32.AND P0, PT, R0, R33, PT ;  /* 0x000000210000720c */ /* 0x000fe20003f06070 */
[----:B------:R-:W-:Y:S04]  /*0430*/  BSSY.RECONVERGENT B0, `(.L_x_11773) ;  /* 0x0000058000007945 */ /* 0x000fe80003800200 */
[----:B------:R-:W-:Y:S01]  /*0440*/  BSSY.RELIABLE B1, `(.L_x_11774) ;  /* 0x000004f000017945 */ /* 0x000fe20003800100 */
[----:B-1----:R-:W-:-:S04]  /*0450*/  IMAD R31, R29, UR6, RZ ;  /* 0x000000061d1f7c24 */ /* 0x002fc8000f8e02ff */
[C---:B------:R-:W-:Y:S02]  /*0460*/  IMAD R31, R28.reuse, UR7, R31 ;  /* 0x000000071c1f7c24 */ /* 0x040fe4000f8e021f */
[----:B------:R-:W-:-:S04]  /*0470*/  IMAD.WIDE.U32 R28, R28, UR6, RZ ;  /* 0x000000061c1c7c25 */ /* 0x000fc8000f8e00ff */
[----:B------:R-:W-:-:S04]  /*0480*/  IMAD R37, R3, UR6, RZ ;  /* 0x0000000603257c24 */ /* 0x000fc8000f8e02ff */
[C---:B------:R-:W-:Y:S02]  /*0490*/  IMAD R37, R2.reuse, UR7, R37 ;  /* 0x0000000702257c24 */ /* 0x040fe4000f8e0225 */
[----:B------:R-:W-:-:S04]  /*04a0*/  IMAD.WIDE.U32 R2, R2, UR6, RZ ;  /* 0x0000000602027c25 */ /* 0x000fc8000f8e00ff */
[----:B---3--:R-:W-:Y:S02]  /*04b0*/  IMAD R5, R5, UR6, RZ ;  /* 0x0000000605057c24 */ /* 0x008fe4000f8e02ff */
[----:B--2---:R-:W-:Y:S02]  /*04c0*/  IMAD R23, R11, UR6, RZ ;  /* 0x000000060b177c24 */ /* 0x004fe4000f8e02ff */
[----:B----4-:R-:W-:Y:S02]  /*04d0*/  IMAD R7, R7, UR6, RZ ;  /* 0x0000000607077c24 */ /* 0x010fe4000f8e02ff */
[----:B0-----:R-:W-:Y:S02]  /*04e0*/  IMAD R17, R4, UR7, R5 ;  /* 0x0000000704117c24 */ /* 0x001fe4000f8e0205 */
[----:B-----5:R-:W-:Y:S02]  /*04f0*/  IMAD R21, R9, UR6, RZ ;  /* 0x0000000609157c24 */ /* 0x020fe4000f8e02ff */
[----:B------:R-:W-:-:S02]  /*0500*/  IMAD R25, R13, UR6, RZ ;  /* 0x000000060d197c24 */ /* 0x000fc4000f8e02ff */
[----:B------:R-:W-:Y:S02]  /*0510*/  IMAD R27, R15, UR6, RZ ;  /* 0x000000060f1b7c24 */ /* 0x000fe4000f8e02ff */
[----:B------:R-:W-:Y:S02]  /*0520*/  IMAD R19, R6, UR7, R7 ;  /* 0x0000000706137c24 */ /* 0x000fe4000f8e0207 */
[----:B------:R-:W-:Y:S02]  /*0530*/  IMAD R21, R8, UR7, R21 ;  /* 0x0000000708157c24 */ /* 0x000fe4000f8e0215 */
[----:B------:R-:W-:Y:S02]  /*0540*/  IMAD R23, R10, UR7, R23 ;  /* 0x000000070a177c24 */ /* 0x000fe4000f8e0217 */
[----:B------:R-:W-:Y:S02]  /*0550*/  IMAD R27, R14, UR7, R27 ;  /* 0x000000070e1b7c24 */ /* 0x000fe4000f8e021b */
[----:B------:R-:W-:-:S04]  /*0560*/  IMAD.WIDE.U32 R4, R4, UR6, RZ ;  /* 0x0000000604047c25 */ /* 0x000fc8000f8e00ff */
[----:B------:R-:W-:-:S04]  /*0570*/  IMAD.WIDE.U32 R6, R6, UR6, RZ ;  /* 0x0000000606067c25 */ /* 0x000fc8000f8e00ff */
[----:B------:R-:W-:-:S04]  /*0580*/  IMAD.WIDE.U32 R8, R8, UR6, RZ ;  /* 0x0000000608087c25 */ /* 0x000fc8000f8e00ff */
[----:B------:R-:W-:-:S04]  /*0590*/  IMAD.WIDE.U32 R10, R10, UR6, RZ ;  /* 0x000000060a0a7c25 */ /* 0x000fc8000f8e00ff */
[----:B------:R-:W-:Y:S02]  /*05a0*/  IMAD R25, R12, UR7, R25 ;  /* 0x000000070c197c24 */ /* 0x000fe4000f8e0219 */
[----:B------:R-:W-:-:S04]  /*05b0*/  IMAD.WIDE.U32 R14, R14, UR6, RZ ;  /* 0x000000060e0e7c25 */ /* 0x000fc8000f8e00ff */
[----:B------:R-:W-:Y:S01]  /*05c0*/  IMAD.WIDE.U32 R12, R12, UR6, RZ ;  /* 0x000000060c0c7c25 */ /* 0x000fe2000f8e00ff */
[----:B------:R-:W-:Y:S02]  /*05d0*/  IADD3 R17, PT, PT, R5, R17, RZ ;  /* 0x0000001105117210 */ /* 0x000fe40007ffe0ff */
[----:B------:R-:W-:Y:S01]  /*05e0*/  IADD3 R19, PT, PT, R7, R19, RZ ;  /* 0x0000001307137210 */ /* 0x000fe20007ffe0ff */
[----:B------:R-:W-:Y:S01]  /*05f0*/  IMAD.IADD R25, R13, 0x1, R25 ;  /* 0x000000010d197824 */ /* 0x000fe200078e0219 */
[----:B------:R-:W-:Y:S02]  /*0600*/  IADD3 R21, PT, PT, R9, R21, RZ ;  /* 0x0000001509157210 */ /* 0x000fe40007ffe0ff */
[----:B------:R-:W-:Y:S02]  /*0610*/  IADD3 R23, PT, PT, R11, R23, RZ ;  /* 0x000000170b177210 */ /* 0x000fe40007ffe0ff */
[----:B------:R-:W-:Y:S01]  /*0620*/  IADD3 R27, PT, PT, R15, R27, RZ ;  /* 0x0000001b0f1b7210 */ /* 0x000fe20007ffe0ff */
[----:B------:R-:W-:Y:S06]  /*0630*/  @P0 BRA `(.L_x_11775) ;  /* 0x0000000000380947 */ /* 0x000fec0003800000 */
[----:B------:R-:W-:Y:S02]  /*0640*/  IADD3 R29, PT, PT, R29, R31, RZ ;  /* 0x0000001f1d1d7210 */ /* 0x000fe40007ffe0ff */
[----:B------:R-:W0:Y:S01]  /*0650*/  LDC.64 R30, c[0x0][0x398] ;  /* 0x0000e600ff1e7b82 */ /* 0x000e220000000a00 */
[----:B------:R-:W-:Y:S02]  /*0660*/  IADD3 R32, PT, PT, R35, R0, RZ ;  /* 0x0000000023207210 */ /* 0x000fe40007ffe0ff */
[----:B------:R-:W-:-:S04]  /*0670*/  IADD3 R0, PT, PT, R0, 0x80, RZ ;  /* 0x0000008000007810 */ /* 0x000fc80007ffe0ff */
[----:B------:R-:W-:Y:S01]  /*0680*/  ISETP.GE.U32.AND P0, PT, R0, R33, PT ;  /* 0x000000210000720c */ /* 0x000fe20003f06070 */
[----:B0-----:R-:W-:-:S05]  /*0690*/  IMAD.WIDE.U32 R30, R32, 0x8, R30 ;  /* 0x00000008201e7825 */ /* 0x001fca00078e001e */
[----:B------:R0:W-:Y:S07]  /*06a0*/  STG.E.64 desc[UR4][R30.64], R28 ;  /* 0x0000001c1e007986 */ /* 0x0001ee000c101b04 */
[----:B------:R-:W-:Y:S05]  /*06b0*/  @P0 BRA `(.L_x_11776) ;  /* 0x0000000000380947 */ /* 0x000fea0003800000 */
[----:B0-----:R-:W0:Y:S01]  /*06c0*/  LDC.64 R28, c[0x0][0x398] ;  /* 0x0000e600ff1c7b82 */ /* 0x001e220000000a00 */
[----:B------:R-:W-:Y:S01]  /*06d0*/  IADD3 R31, PT, PT, R35, R0, RZ ;  /* 0x00000000231f7210 */ /* 0x000fe20007ffe0ff */
[----:B------:R-:W-:Y:S01]  /*06e0*/  VIADD R0, R0, 0x80 ;  /* 0x0000008000007836 */ /* 0x000fe20000000000 */
[----:B------:R-:W-:-:S03]  /*06f0*/  IADD3 R3, PT, PT, R3, R37, RZ ;  /* 0x0000002503037210 */ /* 0x000fc60007ffe0ff */
[----:B0-----:R-:W-:-:S05]  /*0700*/  IMAD.WIDE.U32 R28, R31, 0x8, R28 ;  /* 0x000000081f1c7825 */ /* 0x001fca00078e001c */
[----:B------:R0:W-:Y:S02]  /*0710*/  STG.E.64 desc[UR4][R28.64], R2 ;  /* 0x000000021c007986 */ /* 0x0001e4000c101b04 */
.L_x_11775:
[----:B------:R-:W-:-:S13]  /*0720*/  ISETP.GE.U32.AND P0, PT, R0, R33, PT ;  /* 0x000000210000720c */ /* 0x000fda0003f06070 */
[----:B------:R-:W-:Y:S05]  /*0730*/  @P0 BRA `(.L_x_11777) ;  /* 0x0000000000380947 */ /* 0x000fea0003800000 */
[----:B0-----:R-:W0:Y:S01]  /*0740*/  LDC.64 R2, c[0x0][0x398] ;  /* 0x0000e600ff027b82 */ /* 0x001e220000000a00 */
[----:B------:R-:W-:Y:S02]  /*0750*/  IADD3 R5, PT, PT, R35, R0, RZ ;  /* 0x0000000023057210 */ /* 0x000fe40007ffe0ff */
[----:B------:R-:W-:Y:S02]  /*0760*/  MOV R16, R4 ;  /* 0x0000000400107202 */ /* 0x000fe40000000f00 */
[----:B------:R-:W-:Y:S01]  /*0770*/  IADD3 R0, PT, PT, R0, 0x80, RZ ;  /* 0x0000008000007810 */ /* 0x000fe20007ffe0ff */
[----:B0-----:R-:W-:-:S05]  /*0780*/  IMAD.WIDE.U32 R2, R5, 0x8, R2 ;  /* 0x0000000805027825 */ /* 0x001fca00078e0002 */
[----:B------:R1:W-:Y:S02]  /*0790*/  STG.E.64 desc[UR4][R2.64], R16 ;  /* 0x0000001002007986 */ /* 0x0003e4000c101b04 */
.L_x_11776:
[----:B------:R-:W-:-:S13]  /*07a0*/  ISETP.GE.U32.AND P0, PT, R0, R33, PT ;  /* 0x000000210000720c */ /* 0x000fda0003f06070 */
[----:B------:R-:W-:Y:S05]  /*07b0*/  @P0 BRA `(.L_x_11778) ;  /* 0x0000000000380947 */ /* 0x000fea0003800000 */
[----:B-1----:R-:W1:Y:S01]  /*07c0*/  LDC.64 R2, c[0x0][0x398] ;  /* 0x0000e600ff027b82 */ /* 0x002e620000000a00 */
[----:B------:R-:W-:Y:S02]  /*07d0*/  IADD3 R5, PT, PT, R35, R0, RZ ;  /* 0x0000000023057210 */ /* 0x000fe40007ffe0ff */
[----:B------:R-:W-:Y:S02]  /*07e0*/  MOV R18, R6 ;  /* 0x0000000600127202 */ /* 0x000fe40000000f00 */
[----:B------:R-:W-:Y:S01]  /*07f0*/  IADD3 R0, PT, PT, R0, 0x80, RZ ;  /* 0x0000008000007810 */ /* 0x000fe20007ffe0ff */
[----:B-1----:R-:W-:-:S05]  /*0800*/  IMAD.WIDE.U32 R2, R5, 0x8, R2 ;  /* 0x0000000805027825 */ /* 0x002fca00078e0002 */
[----:B------:R1:W-:Y:S02]  /*0810*/  STG.E.64 desc[UR4][R2.64], R18 ;  /* 0x0000001202007986 */ /* 0x0003e4000c101b04 */
.L_x_11777:
[----:B------:R-:W-:-:S13]  /*0820*/  ISETP.GE.U32.AND P0, PT, R0, R33, PT ;  /* 0x000000210000720c */ /* 0x000fda0003f06070 */
[----:B------:R-:W-:Y:S05]  /*0830*/  @P0 BRA `(.L_x_11779) ;  /* 0x00000000003c0947 */ /* 0x000fea0003800000 */
[----:B01----:R-:W0:Y:S01]  /*0840*/  LDC.64 R2, c[0x0][0x398] ;  /* 0x0000e600ff027b82 */ /* 0x003e220000000a00 */
[----:B------:R-:W-:Y:S01]  /*0850*/  IMAD.IADD R5, R35, 0x1, R0 ;  /* 0x0000000123057824 */ /* 0x000fe200078e0200 */
[----:B------:R-:W-:Y:S02]  /*0860*/  MOV R20, R8 ;  /* 0x0000000800147202 */ /* 0x000fe40000000f00 */
[----:B------:R-:W-:Y:S01]  /*0870*/  IADD3 R0, PT, PT, R0, 0x80, RZ ;  /* 0x0000008000007810 */ /* 0x000fe20007ffe0ff */
[----:B0-----:R-:W-:-:S05]  /*0880*/  IMAD.WIDE.U32 R2, R5, 0x8, R2 ;  /* 0x0000000805027825 */ /* 0x001fca00078e0002 */
[----:B------:R2:W-:Y:S02]  /*0890*/  STG.E.64 desc[UR4][R2.64], R20 ;  /* 0x0000001402007986 */ /* 0x0005e4000c101b04 */
.L_x_11778:
[----:B------:R-:W-:-:S13]  /*08a0*/  ISETP.GE.U32.AND P0, PT, R0, R33, PT ;  /* 0x000000210000720c */ /* 0x000fda0003f06070 */
[----:B------:R-:W-:Y:S05]  /*08b0*/  @P0 BREAK.RELIABLE B1 ;  /* 0x0000000000010942 */ /* 0x000fea0003800100 */
[----:B------:R-:W-:Y:S05]  /*08c0*/  @P0 BRA `(.L_x_11780) ;  /* 0x0000000000380947 */ /* 0x000fea0003800000 */
[----:B-12---:R-:W1:Y:S01]  /*08d0*/  LDC.64 R2, c[0x0][0x398] ;  /* 0x0000e600ff027b82 */ /* 0x006e620000000a00 */
[----:B------:R-:W-:Y:S02]  /*08e0*/  IADD3 R5, PT, PT, R35, R0, RZ ;  /* 0x0000000023057210 */ /* 0x000fe40007ffe0ff */
[----:B------:R-:W-:Y:S02]  /*08f0*/  MOV R22, R10 ;  /* 0x0000000a00167202 */ /* 0x000fe40000000f00 */
[----:B------:R-:W-:Y:S01]  /*0900*/  IADD3 R0, PT, PT, R0, 0x80, RZ ;  /* 0x0000008000007810 */ /* 0x000fe20007ffe0ff */
[----:B-1----:R-:W-:-:S05]  /*0910*/  IMAD.WIDE.U32 R2, R5, 0x8, R2 ;  /* 0x0000000805027825 */ /* 0x002fca00078e0002 */
[----:B------:R2:W-:Y:S02]  /*0920*/  STG.E.64 desc[UR4][R2.64], R22 ;  /* 0x0000001602007986 */ /* 0x0005e4000c101b04 */
.L_x_11779:
[----:B------:R-:W-:Y:S05]  /*0930*/  BSYNC.RELIABLE B1 ;  /* 0x0000000000017941 */ /* 0x000fea0003800100 */
.L_x_11774:
[----:B------:R-:W-:-:S13]  /*0940*/  ISETP.GE.U32.AND P0, PT, R0, R33, PT ;  /* 0x000000210000720c */ /* 0x000fda0003f06070 */
[----:B012---:R-:W0:Y:S01]  /*0950*/  @!P0 LDC.64 R2, c[0x0][0x398] ;  /* 0x0000e600ff028b82 */ /* 0x007e220000000a00 */
[----:B------:R-:W-:Y:S01]  /*0960*/  @!P0 IADD3 R5, PT, PT, R35, R0, RZ ;  /* 0x0000000023058210 */ /* 0x000fe20007ffe0ff */
[----:B------:R-:W-:Y:S01]  /*0970*/  @!P0 IMAD.MOV.U32 R24, RZ, RZ, R12 ;  /* 0x000000ffff188224 */ /* 0x000fe200078e000c */
[----:B------:R-:W-:-:S03]  /*0980*/  @!P0 IADD3 R0, PT, PT, R0, 0x80, RZ ;  /* 0x0000008000008810 */ /* 0x000fc60007ffe0ff */
[----:B0-----:R-:W-:-:S05]  /*0990*/  @!P0 IMAD.WIDE.U32 R2, R5, 0x8, R2 ;  /* 0x0000000805028825 */ /* 0x001fca00078e0002 */
[----:B------:R3:W-:Y:S02]  /*09a0*/  @!P0 STG.E.64 desc[UR4][R2.64], R24 ;  /* 0x0000001802008986 */ /* 0x0007e4000c101b04 */
.L_x_11780:
[----:B------:R-:W-:Y:S05]  /*09b0*/  BSYNC.RECONVERGENT B0 ;  /* 0x0000000000007941 */ /* 0x000fea0003800200 */
.L_x_11773:
[----:B------:R-:W-:Y:S05]  /*09c0*/  WARPSYNC.ALL ;  /* 0x0000000000007948 */ /* 0x000fea0003800000 */
[----:B------:R-:W-:-:S13]  /*09d0*/  ISETP.GE.U32.AND P0, PT, R0, R33, PT ;  /* 0x000000210000720c */ /* 0x000fda0003f06070 */
[----:B------:R-:W-:Y:S05]  /*09e0*/  @P0 EXIT ;  /* 0x000000000000094d */ /* 0x000fea0003800000 */
[----:B-123--:R-:W1:Y:S01]  /*09f0*/  LDC.64 R2, c[0x0][0x398] ;  /* 0x0000e600ff027b82 */ /* 0x00ee620000000a00 */
[----:B------:R-:W-:Y:S02]  /*0a00*/  IADD3 R35, PT, PT, R35, R0, RZ ;  /* 0x0000000023237210 */ /* 0x000fe40007ffe0ff */
[----:B------:R-:W-:-:S03]  /*0a10*/  MOV R26, R14 ;  /* 0x0000000e001a7202 */ /* 0x000fc60000000f00 */
[----:B-1----:R-:W-:-:S05]  /*0a20*/  IMAD.WIDE.U32 R2, R35, 0x8, R2 ;  /* 0x0000000823027825 */ /* 0x002fca00078e0002 */
[----:B------:R-:W-:Y:S01]  /*0a30*/  STG.E.64 desc[UR4][R2.64], R26 ;  /* 0x0000001a02007986 */ /* 0x000fe2000c101b04 */
[----:B------:R-:W-:Y:S05]  /*0a40*/  EXIT ;  /* 0x000000000000794d */ /* 0x000fea0003800000 */
.L_x_11772:
[----:B------:R-:W0:Y:S01]  /*0a50*/  S2R R2, SR_TID.X ;  /* 0x0000000000027919 */ /* 0x000e220000002100 */
[----:B------:R-:W1:Y:S01]  /*0a60*/  LDC.64 R4, c[0x0][0x3a0] ;  /* 0x0000e800ff047b82 */ /* 0x000e620000000a00 */
[----:B------:R-:W2:Y:S07]  /*0a70*/  LDCU.64 UR6, c[0x0][0x390] ;  /* 0x00007200ff0677ac */ /* 0x000eae0008000a00 */
[----:B------:R-:W3:Y:S01]  /*0a80*/  LDC.64 R22, c[0x0][0x398] ;  /* 0x0000e600ff167b82 */ /* 0x000ee20000000a00 */
[----:B-1----:R-:W-:-:S04]  /*0a90*/  IMAD.WIDE.U32 R4, R35, 0x8, R4 ;  /* 0x0000000823047825 */ /* 0x002fc800078e0004 */
[----:B0-----:R-:W-:-:S05]  /*0aa0*/  IMAD.WIDE.U32 R20, R2, 0x10, R4 ;  /* 0x0000001002147825 */ /* 0x001fca00078e0004 */
[----:B------:R-:W2:Y:S04]  /*0ab0*/  LDG.E.128 R16, desc[UR4][R20.64] ;  /* 0x0000000414107981 */ /* 0x000ea8000c1e1d00 */
[----:B------:R-:W4:Y:S04]  /*0ac0*/  LDG.E.128 R4, desc[UR4][R20.64+0x1000] ;  /* 0x0010000414047981 */ /* 0x000f28000c1e1d00 */
[----:B------:R-:W5:Y:S04]  /*0ad0*/  LDG.E.128 R12, desc[UR4][R20.64+0x800] ;  /* 0x00080004140c7981 */ /* 0x000f68000c1e1d00 */
[----:B------:R-:W5:Y:S01]  /*0ae0*/  LDG.E.128 R8, desc[UR4][R20.64+0x1800] ;  /* 0x0018000414087981 */ /* 0x000f62000c1e1d00 */
[----:B---3--:R-:W-:-:S04]  /*0af0*/  IMAD.WIDE.U32 R22, R35, 0x8, R22 ;  /* 0x0000000823167825 */ /* 0x008fc800078e0016 */
[----:B--2---:R-:W-:Y:S02]  /*0b00*/  IMAD R3, R17, UR6, RZ ;  /* 0x0000000611037c24 */ /* 0x004fe4000f8e02ff */
[----:B------:R-:W-:Y:S02]  /*0b10*/  IMAD R19, R19, UR6, RZ ;  /* 0x0000000613137c24 */ /* 0x000fe4000f8e02ff */
[C---:B------:R-:W-:Y:S02]  /*0b20*/  IMAD R3, R16.reuse, UR7, R3 ;  /* 0x0000000710037c24 */ /* 0x040fe4000f8e0203 */
[----:B------:R-:W-:-:S04]  /*0b30*/  IMAD.WIDE.U32 R16, R16, UR6, RZ ;  /* 0x0000000610107c25 */ /* 0x000fc8000f8e00ff */
[C---:B------:R-:W-:Y:S02]  /*0b40*/  IMAD R25, R18.reuse, UR7, R19 ;  /* 0x0000000712197c24 */ /* 0x040fe4000f8e0213 */
[----:B------:R-:W-:Y:S01]  /*0b50*/  IMAD.WIDE.U32 R18, R18, UR6, RZ ;  /* 0x0000000612127c25 */ /* 0x000fe2000f8e00ff */
[----:B------:R-:W-:-:S03]  /*0b60*/  IADD3 R17, PT, PT, R17, R3, RZ ;  /* 0x0000000311117210 */ /* 0x000fc60007ffe0ff */
[----:B----4-:R-:W-:Y:S01]  /*0b70*/  IMAD R5, R5, UR6, RZ ;  /* 0x0000000605057c24 */ /* 0x010fe2000f8e02ff */
[----:B------:R-:W-:Y:S01]  /*0b80*/  IADD3 R19, PT, PT, R19, R25, RZ ;  /* 0x0000001913137210 */ /* 0x000fe20007ffe0ff */
[----:B------:R-:W-:-:S04]  /*0b90*/  IMAD.WIDE.U32 R2, R2, 0x10, R22 ;  /* 0x0000001002027825 */ /* 0x000fc800078e0016 */
[----:B------:R-:W-:Y:S02]  /*0ba0*/  IMAD R29, R4, UR7, R5 ;  /* 0x00000007041d7c24 */ /* 0x000fe4000f8e0205 */
[----:B-----5:R-:W-:Y:S02]  /*0bb0*/  IMAD R13, R13, UR6, RZ ;  /* 0x000000060d0d7c24 */ /* 0x020fe4000f8e02ff */
[----:B------:R-:W-:Y:S02]  /*0bc0*/  IMAD R15, R15, UR6, RZ ;  /* 0x000000060f0f7c24 */ /* 0x000fe4000f8e02ff */
[----:B------:R-:W-:Y:S02]  /*0bd0*/  IMAD R5, R9, UR6, RZ ;  /* 0x0000000609057c24 */ /* 0x000fe4000f8e02ff */
[----:B------:R-:W-:Y:S02]  /*0be0*/  IMAD R11, R11, UR6, RZ ;  /* 0x000000060b0b7c24 */ /* 0x000fe4000f8e02ff */
[----:B------:R-:W-:Y:S01]  /*0bf0*/  IMAD R7, R7, UR6, RZ ;  /* 0x0000000607077c24 */ /* 0x000fe2000f8e02ff */
[----:B------:R0:W-:Y:S01]  /*0c00*/  STG.E.128 desc[UR4][R2.64], R16 ;  /* 0x0000001002007986 */ /* 0x0001e2000c101d04 */
[----:B------:R-:W-:-:S02]  /*0c10*/  IMAD R25, R12, UR7, R13 ;  /* 0x000000070c197c24 */ /* 0x000fc4000f8e020d */
[----:B------:R-:W-:-:S04]  /*0c20*/  IMAD.WIDE.U32 R20, R12, UR6, RZ ;  /* 0x000000060c147c25 */ /* 0x000fc8000f8e00ff */
[C---:B------:R-:W-:Y:S02]  /*0c30*/  IMAD R27, R14.reuse, UR7, R15 ;  /* 0x000000070e1b7c24 */ /* 0x040fe4000f8e020f */
[----:B------:R-:W-:-:S04]  /*0c40*/  IMAD.WIDE.U32 R22, R14, UR6, RZ ;  /* 0x000000060e167c25 */ /* 0x000fc8000f8e00ff */
[----:B------:R-:W-:-:S04]  /*0c50*/  IMAD.WIDE.U32 R12, R4, UR6, RZ ;  /* 0x00000006040c7c25 */ /* 0x000fc8000f8e00ff */
[----:B------:R-:W-:Y:S02]  /*0c60*/  IMAD R31, R6, UR7, R7 ;  /* 0x00000007061f7c24 */ /* 0x000fe4000f8e0207 */
[----:B0-----:R-:W-:Y:S02]  /*0c70*/  IMAD R17, R8, UR7, R5 ;  /* 0x0000000708117c24 */ /* 0x001fe4000f8e0205 */
[----:B------:R-:W-:Y:S02]  /*0c80*/  IMAD R19, R10, UR7, R11 ;  /* 0x000000070a137c24 */ /* 0x000fe4000f8e020b */
[----:B------:R-:W-:-:S04]  /*0c90*/  IMAD.WIDE.U32 R14, R6, UR6, RZ ;  /* 0x00000006060e7c25 */ /* 0x000fc8000f8e00ff */
[----:B------:R-:W-:-:S04]  /*0ca0*/  IMAD.WIDE.U32 R8, R8, UR6, RZ ;  /* 0x0000000608087c25 */ /* 0x000fc8000f8e00ff */
[----:B------:R-:W-:Y:S01]  /*0cb0*/  IMAD.WIDE.U32 R10, R10, UR6, RZ ;  /* 0x000000060a0a7c25 */ /* 0x000fe2000f8e00ff */
[----:B------:R-:W-:Y:S02]  /*0cc0*/  IADD3 R5, PT, PT, R21, R25, RZ ;  /* 0x0000001915057210 */ /* 0x000fe40007ffe0ff */
[----:B------:R-:W-:Y:S01]  /*0cd0*/  MOV R4, R20 ;  /* 0x0000001400047202 */ /* 0x000fe20000000f00 */
[----:B------:R-:W-:Y:S01]  /*0ce0*/  IMAD.IADD R7, R23, 0x1, R27 ;  /* 0x0000000117077824 */ /* 0x000fe200078e021b */
[----:B------:R-:W-:Y:S02]  /*0cf0*/  MOV R6, R22 ;  /* 0x0000001600067202 */ /* 0x000fe40000000f00 */
[----:B------:R-:W-:Y:S02]  /*0d00*/  IADD3 R13, PT, PT, R13, R29, RZ ;  /* 0x0000001d0d0d7210 */ /* 0x000fe40007ffe0ff */
[----:B------:R-:W-:Y:S02]  /*0d10*/  IADD3 R15, PT, PT, R15, R31, RZ ;  /* 0x0000001f0f0f7210 */ /* 0x000fe40007ffe0ff */
[----:B------:R-:W-:-:S02]  /*0d20*/  IADD3 R9, PT, PT, R9, R17, RZ ;  /* 0x0000001109097210 */ /* 0x000fc40007ffe0ff */
[----:B------:R-:W-:Y:S01]  /*0d30*/  IADD3 R11, PT, PT, R11, R19, RZ ;  /* 0x000000130b0b7210 */ /* 0x000fe20007ffe0ff */
[----:B------:R-:W-:Y:S04]  /*0d40*/  STG.E.128 desc[UR4][R2.64+0x800], R4 ;  /* 0x0008000402007986 */ /* 0x000fe8000c101d04 */
[----:B------:R-:W-:Y:S04]  /*0d50*/  STG.E.128 desc[UR4][R2.64+0x1000], R12 ;  /* 0x0010000c02007986 */ /* 0x000fe8000c101d04 */
[----:B------:R-:W-:Y:S01]  /*0d60*/  STG.E.128 desc[UR4][R2.64+0x1800], R8 ;  /* 0x0018000802007986 */ /* 0x000fe2000c101d04 */
[----:B------:R-:W-:Y:S05]  /*0d70*/  EXIT ;  /* 0x000000000000794d */ /* 0x000fea0003800000 */
.L_x_11781:
        /* <DEDUP_REMOVED lines=16> */
.L_x_17255:


//--------------------- .text._ZN2at6native29vectorized_elementwise_kernelILi4ENS0_13AUnaryFunctorIlllNS0_15binary_internal10MulFunctorIlEEEESt5arrayIPcLm2EEEEviT0_T1_ --------------------------
	.section	.text._ZN2at6native29vectorized_elementwise_kernelILi4ENS0_13AUnaryFunctorIlllNS0_15binary_internal10MulFunctorIlEEEESt5arrayIPcLm2EEEEviT0_T1_,"ax",@progbits
	.align	128
        .global         _ZN2at6native29vectorized_elementwise_kernelILi4ENS0_13AUnaryFunctorIlllNS0_15binary_internal10MulFunctorIlEEEESt5arrayIPcLm2EEEEviT0_T1_
        .type           _ZN2at6native29vectorized_elementwise_kernelILi4ENS0_13AUnaryFunctorIlllNS0_15binary_internal10MulFunctorIlEEEESt5arrayIPcLm2EEEEviT0_T1_,@function
        .size           _ZN2at6native29vectorized_elementwise_kernelILi4ENS0_13AUnaryFunctorIlllNS0_15binary_internal10MulFunctorIlEEEESt5arrayIPcLm2EEEEviT0_T1_,(.L_x_17256 - _ZN2at6native29vectorized_elementwise_kernelILi4ENS0_13AUnaryFunctorIlllNS0_15binary_internal10MulFunctorIlEEEESt5arrayIPcLm2EEEEviT0_T1_)
        .other          _ZN2at6native29vectorized_elementwise_kernelILi4ENS0_13AUnaryFunctorIlllNS0_15binary_internal10MulFunctorIlEEEESt5arrayIPcLm2EEEEviT0_T1_,@"STO_CUDA_ENTRY STV_DEFAULT"
_ZN2at6native29vectorized_elementwise_kernelILi4ENS0_13AUnaryFunctorIlllNS0_15binary_internal10MulFunctorIlEEEESt5arrayIPcLm2EEEEviT0_T1_:
.text._ZN2at6native29vectorized_elementwise_kernelILi4ENS0_13AUnaryFunctorIlllNS0_15binary_internal10MulFunctorIlEEEESt5arrayIPcLm2EEEEviT0_T1_:
        /* <DEDUP_REMOVED lines=24> */
[----:B------:R-:W-:Y:S01]  /*0180*/  @!P4 VIADD R16, R16, 0x80 ;  /* 0x000000801010c836 */ /* 0x000fe20000000000 */
[----:B------:R-:W3:Y:S04]  /*0190*/  @!P4 LDC.64 R4, c[0x0][0x3a0] ;  /* 0x0000e800ff04cb82 */ /* 0x000ee80000000a00 */
[----:B------:R-:W-:-:S13]  /*01a0*/  ISETP.GE.U32.AND P3, PT, R16, R33, PT ;  /* 0x000000211000720c */ /* 0x000fda0003f66070 */
[----:B------:R-:W-:Y:S01]  /*01b0*/  @!P3 IADD3 R23, PT, PT, R35, R16, RZ ;  /* 0x000000102317b210 */ /* 0x000fe20007ffe0ff */
[----:B--2---:R-:W-:Y:S01]  /*01c0*/  @!P5 IMAD.WIDE.U32 R26, R11, 0x8, R26 ;  /* 0x000000080b1ad825 */ /* 0x004fe200078e001a */
[----:B------:R-:W-:Y:S01]  /*01d0*/  @!P3 IADD3 R16, PT, PT, R16, 0x80, RZ ;  /* 0x000000801010b810 */ /* 0x000fe20007ffe0ff */
[----:B------:R-:W2:Y:S03]  /*01e0*/  @!P3 LDC.64 R6, c[0x0][0x3a0] ;  /* 0x0000e800ff06bb82 */ /* 0x000ea60000000a00 */
[----:B------:R-:W-:-:S13]  /*01f0*/  ISETP.GE.U32.AND P2, PT, R16, R33, PT ;  /* 0x000000211000720c */ /* 0x000fda0003f46070 */
[----:B------:R-:W-:Y:S01]  /*0200*/  @!P2 IADD3 R21, PT, PT, R35, R16, RZ ;  /* 0x000000102315a210 */ /* 0x000fe20007ffe0ff */
[----:B------:R-:W4:Y:S01]  /*0210*/  @!P2 LDC.64 R8, c[0x0][0x3a0] ;  /* 0x0000e800ff08ab82 */ /* 0x000f220000000a00 */
[----:B------:R-:W-:-:S04]  /*0220*/  @!P2 IADD3 R16, PT, PT, R16, 0x80, RZ ;  /* 0x000000801010a810 */ /* 0x000fc80007ffe0ff */
[----:B------:R-:W-:-:S13]  /*0230*/  ISETP.GE.U32.AND P1, PT, R16, R33, PT ;  /* 0x000000211000720c */ /* 0x000fda0003f26070 */
[----:B------:R-:W-:Y:S01]  /*0240*/  @!P1 IADD3 R17, PT, PT, R35, R16, RZ ;  /* 0x0000001023119210 */ /* 0x000fe20007ffe0ff */
[----:B------:R-:W-:Y:S01]  /*0250*/  @!P1 VIADD R16, R16, 0x80 ;  /* 0x0000008010109836 */ /* 0x000fe20000000000 */
[----:B------:R-:W0:Y:S04]  /*0260*/  @!P1 LDC.64 R10, c[0x0][0x3a0] ;  /* 0x0000e800ff0a9b82 */ /* 0x000e280000000a00 */
[----:B------:R-:W-:-:S13]  /*0270*/  ISETP.GE.U32.AND P0, PT, R16, R33, PT ;  /* 0x000000211000720c */ /* 0x000fda0003f06070 */
[----:B------:R-:W-:Y:S01]  /*0280*/  @!P0 IADD3 R19, PT, PT, R35, R16, RZ ;  /* 0x0000001023138210 */ /* 0x000fe20007ffe0ff */
[----:B------:R-:W5:Y:S01]  /*0290*/  @!P0 LDC.64 R12, c[0x0][0x3a0] ;  /* 0x0000e800ff0c8b82 */ /* 0x000f620000000a00 */
[----:B------:R-:W-:-:S04]  /*02a0*/  @!P0 IADD3 R16, PT, PT, R16, 0x80, RZ ;  /* 0x0000008010108810 */ /* 0x000fc80007ffe0ff */
[----:B------:R-:W-:Y:S02]  /*02b0*/  ISETP.GE.U32.AND P6, PT, R16, R33, PT ;  /* 0x000000211000720c */ /* 0x000fe40003fc6070 */
[----:B------:R-:W-:Y:S01]  /*02c0*/  CS2R R2, SRZ ;  /* 0x0000000000027805 */ /* 0x000fe2000001ff00 */
[----:B0-----:R-:W-:-:S05]  /*02d0*/  @!P1 IMAD.WIDE.U32 R24, R17, 0x8, R10 ;  /* 0x0000000811189825 */ /* 0x001fca00078e000a */
[----:B------:R0:W2:Y:S05]  /*02e0*/  @!P5 LDG.E.64 R2, desc[UR4][R26.64] ;  /* 0x000000041a02d981 */ /* 0x0000aa000c1e1b00 */
[----:B------:R-:W2:Y:S01]  /*02f0*/  @!P6 LDC.64 R14, c[0x0][0x3a0] ;  /* 0x0000e800ff0eeb82 */ /* 0x000ea20000000a00 */
[----:B0-----:R-:W-:Y:S01]  /*0300*/  @!P6 IADD3 R27, PT, PT, R35, R16, RZ ;  /* 0x00000010231be210 */ /* 0x001fe20007ffe0ff */
[----:B---3--:R-:W-:Y:S01]  /*0310*/  @!P4 IMAD.WIDE.U32 R30, R31, 0x8, R4 ;  /* 0x000000081f1ec825 */ /* 0x008fe200078e0004 */
[----:B------:R-:W-:Y:S02]  /*0320*/  CS2R R4, SRZ ;  /* 0x0000000000047805 */ /* 0x000fe4000001ff00 */
[----:B------:R-:W-:Y:S01]  /*0330*/  CS2R R10, SRZ ;  /* 0x00000000000a7805 */ /* 0x000fe2000001ff00 */
[----:B-----5:R-:W-:Y:S01]  /*0340*/  @!P0 IMAD.WIDE.U32 R16, R19, 0x8, R12 ;  /* 0x0000000813108825 */ /* 0x020fe200078e000c */
[----:B------:R-:W-:-:S02]  /*0350*/  CS2R R12, SRZ ;  /* 0x00000000000c7805 */ /* 0x000fc4000001ff00 */
[----:B------:R1:W3:Y:S01]  /*0360*/  @!P4 LDG.E.64 R4, desc[UR4][R30.64] ;  /* 0x000000041e04c981 */ /* 0x0002e2000c1e1b00 */
[----:B----4-:R-:W-:Y:S01]  /*0370*/  @!P2 IMAD.WIDE.U32 R20, R21, 0x8, R8 ;  /* 0x000000081514a825 */ /* 0x010fe200078e0008 */
[----:B------:R-:W-:Y:S02]  /*0380*/  CS2R R8, SRZ ;  /* 0x0000000000087805 */ /* 0x000fe4000001ff00 */
[----:B------:R-:W4:Y:S01]  /*0390*/  @!P1 LDG.E.64 R10, desc[UR4][R24.64] ;  /* 0x00000004180a9981 */ /* 0x000f22000c1e1b00 */
[----:B--2---:R-:W-:Y:S01]  /*03a0*/  @!P3 IMAD.WIDE.U32 R22, R23, 0x8, R6 ;  /* 0x000000081716b825 */ /* 0x004fe200078e0006 */
[----:B------:R-:W-:Y:S02]  /*03b0*/  CS2R R6, SRZ ;  /* 0x0000000000067805 */ /* 0x000fe4000001ff00 */
[----:B------:R-:W2:Y:S01]  /*03c0*/  @!P2 LDG.E.64 R8, desc[UR4][R20.64] ;  /* 0x000000041408a981 */ /* 0x000ea2000c1e1b00 */
        /* <DEDUP_REMOVED lines=15> */
[----:B----4-:R-:W-:Y:S02]  /*04c0*/  IMAD R23, R11, UR6, RZ ;  /* 0x000000060b177c24 */ /* 0x010fe4000f8e02ff */
[----:B--2---:R-:W-:Y:S02]  /*04d0*/  IMAD R21, R9, UR6, RZ ;  /* 0x0000000609157c24 */ /* 0x004fe4000f8e02ff */
[----:B------:R-:W-:Y:S02]  /*04e0*/  IMAD R17, R4, UR7, R5 ;  /* 0x0000000704117c24 */ /* 0x000fe4000f8e0205 */
        /* <DEDUP_REMOVED lines=8> */
[----:B------:R-:W-:Y:S02]  /*0570*/  IMAD R19, R6, UR7, R7 ;  /* 0x0000000706137c24 */ /* 0x000fe4000f8e0207 */
[----:B------:R-:W-:-:S04]  /*0580*/  IMAD.WIDE.U32 R8, R8, UR6, RZ ;  /* 0x0000000608087c25 */ /* 0x000fc8000f8e00ff */
[----:B------:R-:W-:-:S04]  /*0590*/  IMAD.WIDE.U32 R10, R10, UR6, RZ ;  /* 0x000000060a0a7c25 */ /* 0x000fc8000f8e00ff */
[----:B------:R-:W-:-:S04]  /*05a0*/  IMAD.WIDE.U32 R12, R12, UR6, RZ ;  /* 0x000000060c0c7c25 */ /* 0x000fc8000f8e00ff */
        /* <DEDUP_REMOVED lines=9> */
[----:B------:R-:W-:Y:S01]  /*0640*/  IADD3 R29, PT, PT, R29, R31, RZ ;  /* 0x0000001f1d1d7210 */ /* 0x000fe20007ffe0ff */
[----:B------:R-:W-:Y:S01]  /*0650*/  IMAD.IADD R32, R35, 0x1, R0 ;  /* 0x0000000123207824 */ /* 0x000fe200078e0200 */
[----:B------:R-:W0:Y:S01]  /*0660*/  LDC.64 R30, c[0x0][0x398] ;  /* 0x0000e600ff1e7b82 */ /* 0x000e220000000a00 */
[----:B------:R-:W-:-:S04]  /*0670*/  IADD3 R0, PT, PT, R0, 0x80, RZ ;  /* 0x0000008000007810 */ /* 0x000fc80007ffe0ff */
[----:B------:R-:W-:Y:S01]  /*0680*/  ISETP.GE.U32.AND P0, PT, R0, R33, PT ;  /* 0x000000210000720c */ /* 0x000fe20003f06070 */
[----:B0-----:R-:W-:-:S05]  /*0690*/  IMAD.WIDE.U32 R30, R32, 0x8, R30 ;  /* 0x00000008201e7825 */ /* 0x001fca00078e001e */
[----:B------:R0:W-:Y:S07]  /*06a0*/  STG.E.64 desc[UR4][R30.64], R28 ;  /* 0x0000001c1e007986 */ /* 0x0001ee000c101b04 */
[----:B------:R-:W-:Y:S05]  /*06b0*/  @P0 BRA `(.L_x_11786) ;  /* 0x0000000000380947 */ /* 0x000fea0003800000 */
[----:B0-----:R-:W0:Y:S01]  /*06c0*/  LDC.64 R28, c[0x0][0x398] ;  /* 0x0000e600ff1c7b82 */ /* 0x001e220000000a00 */
[----:B------:R-:W-:Y:S02]  /*06d0*/  IADD3 R31, PT, PT, R35, R0, RZ ;  /* 0x00000000231f7210 */ /* 0x000fe40007ffe0ff */
[----:B------:R-:W-:Y:S02]  /*06e0*/  IADD3 R3, PT, PT, R3, R37, RZ ;  /* 0x0000002503037210 */ /* 0x000fe40007ffe0ff */
[----:B------:R-:W-:Y:S01]  /*06f0*/  IADD3 R0, PT, PT, R0, 0x80, RZ ;  /* 0x0000008000007810 */ /* 0x000fe20007ffe0ff */
[----:B0-----:R-:W-:-:S05]  /*0700*/  IMAD.WIDE.U32 R28, R31, 0x8, R28 ;  /* 0x000000081f1c7825 */ /* 0x001fca00078e001c */
[----:B------:R0:W-:Y:S02]  /*0710*/  STG.E.64 desc[UR4][R28.64], R2 ;  /* 0x000000021c007986 */ /* 0x0001e4000c101b04 */
.L_x_11785:
[----:B------:R-:W-:-:S13]  /*0720*/  ISETP.GE.U32.AND P0, PT, R0, R33, PT ;  /* 0x000000210000720c */ /* 0x000fda0003f06070 */
[----:B------:R-:W-:Y:S05]  /*0730*/  @P0 BRA `(.L_x_11787) ;  /* 0x0000000000380947 */ /* 0x000fea0003800000 */
[----:B0-----:R-:W0:Y:S01]  /*0740*/  LDC.64 R2, c[0x0][0x398] ;  /* 0x0000e600ff027b82 */ /* 0x001e220000000a00 */
[----:B------:R-:W-:Y:S01]  /*0750*/  IADD3 R5, PT, PT, R35, R0, RZ ;  /* 0x0000000023057210 */ /* 0x000fe20007ffe0ff */
[----:B------:R-:W-:Y:S01]  /*0760*/  VIADD R0, R0, 0x80 ;  /* 0x0000008000007836 */ /* 0x000fe20000000000 */
[----:B------:R-:W-:-:S03]  /*0770*/  MOV R16, R4 ;  /* 0x0000000400107202 */ /* 0x000fc60000000f00 */
[----:B0-----:R-:W-:-:S05]  /*0780*/  IMAD.WIDE.U32 R2, R5, 0x8, R2 ;  /* 0x0000000805027825 */ /* 0x001fca00078e0002 */
[----:B------:R1:W-:Y:S02]  /*0790*/  STG.E.64 desc[UR4][R2.64], R16 ;  /* 0x0000001002007986 */ /* 0x0003e4000c101b04 */
.L_x_11786:
        /* <DEDUP_REMOVED lines=8> */
.L_x_11787:
[----:B------:R-:W-:-:S13]  /*0820*/  ISETP.GE.U32.AND P0, PT, R0, R33, PT ;  /* 0x000000210000720c */ /* 0x000fda0003f06070 */
[----:B------:R-:W-:Y:S05]  /*0830*/  @P0 BRA `(.L_x_11789) ;  /* 0x00000000003c0947 */ /* 0x000fea0003800000 */
[----:B01----:R-:W0:Y:S01]  /*0840*/  LDC.64 R2, c[0x0][0x398] ;  /* 0x0000e600ff027b82 */ /* 0x003e220000000a00 */
[----:B------:R-:W-:Y:S02]  /*0850*/  IADD3 R5, PT, PT, R35, R0, RZ ;  /* 0x0000000023057210 */ /* 0x000fe40007ffe0ff */
[----:B------:R-:W-:Y:S02]  /*0860*/  MOV R20, R8 ;  /* 0x0000000800147202 */ /* 0x000fe40000000f00 */
[----:B------:R-:W-:Y:S01]  /*0870*/  IADD3 R0, PT, PT, R0, 0x80, RZ ;  /* 0x0000008000007810 */ /* 0x000fe20007ffe0ff */
[----:B0-----:R-:W-:-:S05]  /*0880*/  IMAD.WIDE.U32 R2, R5, 0x8, R2 ;  /* 0x0000000805027825 */ /* 0x001fca00078e0002 */
[----:B------:R2:W-:Y:S02]  /*0890*/  STG.E.64 desc[UR4][R2.64], R20 ;  /* 0x0000001402007986 */ /* 0x0005e4000c101b04 */
.L_x_11788:
[----:B------:R-:W-:-:S13]  /*08a0*/  ISETP.GE.U32.AND P0, PT, R0, R33, PT ;  /* 0x000000210000720c */ /* 0x000fda0003f06070 */
[----:B------:R-:W-:Y:S05]  /*08b0*/  @P0 BREAK.RELIABLE B1 ;  /* 0x0000000000010942 */ /* 0x000fea0003800100 */
[----:B------:R-:W-:Y:S05]  /*08c0*/  @P0 BRA `(.L_x_11790) ;  /* 0x0000000000380947 */ /* 0x000fea0003800000 */
[----:B-12---:R-:W1:Y:S01]  /*08d0*/  LDC.64 R2, c[0x0][0x398] ;  /* 0x0000e600ff027b82 */ /* 0x006e620000000a00 */
[----:B------:R-:W-:Y:S01]  /*08e0*/  IMAD.IADD R5, R35, 0x1, R0 ;  /* 0x0000000123057824 */ /* 0x000fe200078e0200 */
[----:B------:R-:W-:Y:S02]  /*08f0*/  MOV R22, R10 ;  /* 0x0000000a00167202 */ /* 0x000fe40000000f00 */
[----:B------:R-:W-:Y:S01]  /*0900*/  IADD3 R0, PT, PT, R0, 0x80, RZ ;  /* 0x0000008000007810 */ /* 0x000fe20007ffe0ff */
[----:B-1----:R-:W-:-:S05]  /*0910*/  IMAD.WIDE.U32 R2, R5, 0x8, R2 ;  /* 0x0000000805027825 */ /* 0x002fca00078e0002 */
[----:B------:R2:W-:Y:S02]  /*0920*/  STG.E.64 desc[UR4][R2.64], R22 ;  /* 0x0000001602007986 */ /* 0x0005e4000c101b04 */
.L_x_11789:
[----:B------:R-:W-:Y:S05]  /*0930*/  BSYNC.RELIABLE B1 ;  /* 0x0000000000017941 */ /* 0x000fea0003800100 */
.L_x_11784:
[----:B------:R-:W-:-:S13]  /*0940*/  ISETP.GE.U32.AND P0, PT, R0, R33, PT ;  /* 0x000000210000720c */ /* 0x000fda0003f06070 */
[----:B012---:R-:W0:Y:S01]  /*0950*/  @!P0 LDC.64 R2, c[0x0][0x398] ;  /* 0x0000e600ff028b82 */ /* 0x007e220000000a00 */
[----:B------:R-:W-:Y:S02]  /*0960*/  @!P0 IADD3 R5, PT, PT, R35, R0, RZ ;  /* 0x0000000023058210 */ /* 0x000fe40007ffe0ff */
[----:B------:R-:W-:Y:S02]  /*0970*/  @!P0 MOV R24, R12 ;  /* 0x0000000c00188202 */ /* 0x000fe40000000f00 */
[----:B------:R-:W-:Y:S01]  /*0980*/  @!P0 IADD3 R0, PT, PT, R0, 0x80, RZ ;  /* 0x0000008000008810 */ /* 0x000fe20007ffe0ff */
[----:B0-----:R-:W-:-:S05]  /*0990*/  @!P0 IMAD.WIDE.U32 R2, R5, 0x8, R2 ;  /* 0x0000000805028825 */ /* 0x001fca00078e0002 */
[----:B------:R3:W-:Y:S02]  /*09a0*/  @!P0 STG.E.64 desc[UR4][R2.64], R24 ;  /* 0x0000001802008986 */ /* 0x0007e4000c101b04 */
.L_x_11790:
[----:B------:R-:W-:Y:S05]  /*09b0*/  BSYNC.RECONVERGENT B0 ;  /* 0x0000000000007941 */ /* 0x000fea0003800200 */
.L_x_11783:
[----:B------:R-:W-:Y:S05]  /*09c0*/  WARPSYNC.ALL ;  /* 0x0000000000007948 */ /* 0x000fea0003800000 */
[----:B------:R-:W-:-:S13]  /*09d0*/  ISETP.GE.U32.AND P0, PT, R0, R33, PT ;  /* 0x000000210000720c */ /* 0x000fda0003f06070 */
[----:B------:R-:W-:Y:S05]  /*09e0*/  @P0 EXIT ;  /* 0x000000000000094d */ /* 0x000fea0003800000 */
[----:B-123--:R-:W1:Y:S01]  /*09f0*/  LDC.64 R2, c[0x0][0x398] ;  /* 0x0000e600ff027b82 */ /* 0x00ee620000000a00 */
[----:B------:R-:W-:Y:S01]  /*0a00*/  IADD3 R35, PT, PT, R35, R0, RZ ;  /* 0x0000000023237210 */ /* 0x000fe20007ffe0ff */
[----:B------:R-:W-:-:S04]  /*0a10*/  IMAD.MOV.U32 R26, RZ, RZ, R14 ;  /* 0x000000ffff1a7224 */ /* 0x000fc800078e000e */
[----:B-1----:R-:W-:-:S05]  /*0a20*/  IMAD.WIDE.U32 R2, R35, 0x8, R2 ;  /* 0x0000000823027825 */ /* 0x002fca00078e0002 */
[----:B------:R-:W-:Y:S01]  /*0a30*/  STG.E.64 desc[UR4][R2.64], R26 ;  /* 0x0000001a02007986 */ /* 0x000fe2000c101b04 */
[----:B------:R-:W-:Y:S05]  /*0a40*/  EXIT ;  /* 0x000000000000794d */ /* 0x000fea0003800000 */
.L_x_11782:
[----:B------:R-:W0:Y:S01]  /*0a50*/  S2R R21, SR_TID.X ;  /* 0x0000000000157919 */ /* 0x000e220000002100 */
[----:B------:R-:W1:Y:S01]  /*0a60*/  LDC.64 R2, c[0x0][0x3a0] ;  /* 0x0000e800ff027b82 */ /* 0x000e620000000a00 */
[----:B------:R-:W2:Y:S01]  /*0a70*/  LDCU.64 UR6, c[0x0][0x390] ;  /* 0x00007200ff0677ac */ /* 0x000ea20008000a00 */
[----:B-1----:R-:W-:-:S04]  /*0a80*/  IMAD.WIDE.U32 R2, R35, 0x8, R2 ;  /* 0x0000000823027825 */ /* 0x002fc800078e0002 */
[----:B0-----:R-:W-:Y:S02]  /*0a90*/  IMAD.WIDE.U32 R22, R21, 0x20, R2 ;  /* 0x0000002015167825 */ /* 0x001fe400078e0002 */
[----:B------:R-:W0:Y:S03]  /*0aa0*/  LDC.64 R2, c[0x0][0x398] ;  /* 0x0000e600ff027b82 */ /* 0x000e260000000a00 */
[----:B------:R-:W2:Y:S04]  /*0ab0*/  LDG.E.ENL2.256 R12, R16, desc[UR4][R22.64] ;  /* 0xfe0000041610797e */ /* 0x000ea8000812190c */
[----:B------:R-:W3:Y:S01]  /*0ac0*/  LDG.E.ENL2.256 R8, R4, desc[UR4][R22.64+0x1000] ;  /* 0xfe0080041604797e */ /* 0x000ee20008121908 */
[----:B0-----:R-:W-:-:S04]  /*0ad0*/  IMAD.WIDE.U32 R2, R35, 0x8, R2 ;  /* 0x0000000823027825 */ /* 0x001fc800078e0002 */
[----:B------:R-:W-:-:S04]  /*0ae0*/  IMAD.WIDE.U32 R2, R21, 0x20, R2 ;  /* 0x0000002015027825 */ /* 0x000fc800078e0002 */
[----:B--2---:R-:W-:Y:S02]  /*0af0*/  IMAD R17, R17, UR6, RZ ;  /* 0x0000000611117c24 */ /* 0x004fe4000f8e02ff */
[----:B------:R-:W-:-:S04]  /*0b00*/  IMAD.WIDE.U32 R20, R16, UR6, RZ ;  /* 0x0000000610147c25 */ /* 0x000fc8000f8e00ff */
[----:B------:R-:W-:Y:S02]  /*0b10*/  IMAD R17, R16, UR7, R17 ;  /* 0x0000000710117c24 */ /* 0x000fe4000f8e0211 */
[----:B------:R-:W-:Y:S02]  /*0b20*/  IMAD R19, R19, UR6, RZ ;  /* 0x0000000613137c24 */ /* 0x000fe4000f8e02ff */
[----:B------:R-:W-:Y:S01]  /*0b30*/  IMAD R29, R13, UR6, RZ ;  /* 0x000000060d1d7c24 */ /* 0x000fe2000f8e02ff */
[----:B------:R-:W-:Y:S01]  /*0b40*/  IADD3 R13, PT, PT, R21, R17, RZ ;  /* 0x00000011150d7210 */ /* 0x000fe20007ffe0ff */
[C---:B------:R-:W-:Y:S02]  /*0b50*/  IMAD R31, R18.reuse, UR7, R19 ;  /* 0x00000007121f7c24 */ /* 0x040fe4000f8e0213 */
[----:B------:R-:W-:-:S04]  /*0b60*/  IMAD.WIDE.U32 R26, R18, UR6, RZ ;  /* 0x00000006121a7c25 */ /* 0x000fc8000f8e00ff */
[----:B------:R-:W-:Y:S02]  /*0b70*/  IMAD R15, R15, UR6, RZ ;  /* 0x000000060f0f7c24 */ /* 0x000fe4000f8e02ff */
[C---:B------:R-:W-:Y:S02]  /*0b80*/  IMAD R29, R12.reuse, UR7, R29 ;  /* 0x000000070c1d7c24 */ /* 0x040fe4000f8e021d */
[----:B------:R-:W-:Y:S01]  /*0b90*/  IMAD.WIDE.U32 R16, R12, UR6, RZ ;  /* 0x000000060c107c25 */ /* 0x000fe2000f8e00ff */
[----:B------:R-:W-:-:S03]  /*0ba0*/  MOV R12, R20 ;  /* 0x00000014000c7202 */ /* 0x000fc60000000f00 */
[----:B---3--:R-:W-:Y:S01]  /*0bb0*/  IMAD R9, R9, UR6, RZ ;  /* 0x0000000609097c24 */ /* 0x008fe2000f8e02ff */
[----:B------:R-:W-:Y:S01]  /*0bc0*/  IADD3 R29, PT, PT, R17, R29, RZ ;  /* 0x0000001d111d7210 */ /* 0x000fe20007ffe0ff */
[----:B------:R-:W-:Y:S02]  /*0bd0*/  IMAD R11, R11, UR6, RZ ;  /* 0x000000060b0b7c24 */ /* 0x000fe4000f8e02ff */
[----:B------:R-:W-:Y:S02]  /*0be0*/  IMAD R25, R5, UR6, RZ ;  /* 0x0000000605197c24 */ /* 0x000fe4000f8e02ff */
[----:B------:R-:W-:Y:S02]  /*0bf0*/  IMAD R7, R7, UR6, RZ ;  /* 0x0000000607077c24 */ /* 0x000fe4000f8e02ff */
[C---:B------:R-:W-:Y:S01]  /*0c00*/  IMAD R5, R14.reuse, UR7, R15 ;  /* 0x000000070e057c24 */ /* 0x040fe2000f8e020f */
[----:B------:R-:W-:Y:S01]  /*0c10*/  IADD3 R15, PT, PT, R27, R31, RZ ;  /* 0x0000001f1b0f7210 */ /* 0x000fe20007ffe0ff */
[----:B------:R-:W-:Y:S01]  /*0c20*/  IMAD.WIDE.U32 R18, R14, UR6, RZ ;  /* 0x000000060e127c25 */ /* 0x000fe2000f8e00ff */
[----:B------:R-:W-:-:S03]  /*0c30*/  MOV R14, R26 ;  /* 0x0000001a000e7202 */ /* 0x000fc60000000f00 */
[----:B------:R-:W-:Y:S02]  /*0c40*/  IMAD R31, R8, UR7, R9 ;  /* 0x00000007081f7c24 */ /* 0x000fe4000f8e0209 */
[----:B------:R-:W-:Y:S02]  /*0c50*/  IMAD R17, R10, UR7, R11 ;  /* 0x000000070a117c24 */ /* 0x000fe4000f8e020b */
[C---:B------:R-:W-:Y:S02]  /*0c60*/  IMAD R25, R4.reuse, UR7, R25 ;  /* 0x0000000704197c24 */ /* 0x040fe4000f8e0219 */
[----:B------:R-:W-:-:S04]  /*0c70*/  IMAD.WIDE.U32 R20, R4, UR6, RZ ;  /* 0x0000000604147c25 */ /* 0x000fc8000f8e00ff */
[C---:B------:R-:W-:Y:S01]  /*0c80*/  IMAD R27, R6.reuse, UR7, R7 ;  /* 0x00000007061b7c24 */ /* 0x040fe2000f8e0207 */
[----:B------:R-:W-:Y:S01]  /*0c90*/  IADD3 R7, PT, PT, R19, R5, RZ ;  /* 0x0000000513077210 */ /* 0x000fe20007ffe0ff */
[----:B------:R-:W-:Y:S01]  /*0ca0*/  IMAD.WIDE.U32 R22, R6, UR6, RZ ;  /* 0x0000000606167c25 */ /* 0x000fe2000f8e00ff */
[----:B------:R-:W-:Y:S02]  /*0cb0*/  MOV R5, R29 ;  /* 0x0000001d00057202 */ /* 0x000fe40000000f00 */
[----:B------:R-:W-:Y:S01]  /*0cc0*/  MOV R6, R18 ;  /* 0x0000001200067202 */ /* 0x000fe20000000f00 */
[----:B------:R-:W-:Y:S01]  /*0cd0*/  IMAD.WIDE.U32 R8, R8, UR6, RZ ;  /* 0x0000000608087c25 */ /* 0x000fe2000f8e00ff */
[----:B------:R-:W-:Y:S02]  /*0ce0*/  IADD3 R21, PT, PT, R21, R25, RZ ;  /* 0x0000001915157210 */ /* 0x000fe40007ffe0ff */
[----:B------:R-:W-:Y:S01]  /*0cf0*/  IADD3 R23, PT, PT, R23, R27, RZ ;  /* 0x0000001b17177210 */ /* 0x000fe20007ffe0ff */
[----:B------:R-:W-:Y:S01]  /*0d00*/  IMAD.WIDE.U32 R10, R10, UR6, RZ ;  /* 0x000000060a0a7c25 */ /* 0x000fe2000f8e00ff */
[----:B------:R-:W-:-:S03]  /*0d10*/  IADD3 R9, PT, PT, R9, R31, RZ ;  /* 0x0000001f09097210 */ /* 0x000fc60007ffe0ff */
[----:B------:R-:W-:Y:S01]  /*0d20*/  IMAD.MOV.U32 R4, RZ, RZ, R16 ;  /* 0x000000ffff047224 */ /* 0x000fe200078e0010 */
[----:B------:R-:W-:-:S04]  /*0d30*/  IADD3 R11, PT, PT, R11, R17, RZ ;  /* 0x000000110b0b7210 */ /* 0x000fc80007ffe0ff */
[----:B------:R-:W-:Y:S04]  /*0d40*/  STG.E.ENL2.256 desc[UR4][R2.64], R12, R4 ;  /* 0xf800000c0204797f */ /* 0x000fe8000f121804 */
[----:B------:R-:W-:Y:S01]  /*0d50*/  STG.E.ENL2.256 desc[UR4][R2.64+0x1000], R20, R8 ;  /* 0xf80080140208797f */ /* 0x000fe2000f121804 */
[----:B------:R-:W-:Y:S05]  /*0d60*/  EXIT ;  /* 0x000000000000794d */ /* 0x000fea0003800000 */
.L_x_11791:
        /* <DEDUP_REMOVED lines=9> */
.L_x_17256:


//--------------------- .text._ZN2at6native29vectorized_elementwise_kernelILi8ENS0_13AUnaryFunctorIlllNS0_15binary_internal10MulFunctorIlEEEESt5arrayIPcLm2EEEEviT0_T1_ --------------------------
	.section	.text._ZN2at6native29vectorized_elementwise_kernelILi8ENS0_13AUnaryFunctorIlllNS0_15binary_internal10MulFunctorIlEEEESt5arrayIPcLm2EEEEviT0_T1_,"ax",@progbits
	.align	128
        .global         _ZN2at6native29vectorized_elementwise_kernelILi8ENS0_13AUnaryFunctorIlllNS0_15binary_internal10MulFunctorIlEEEESt5arrayIPcLm2EEEEviT0_T1_
        .type           _ZN2at6native29vectorized_elementwise_kernelILi8ENS0_13AUnaryFunctorIlllNS0_15binary_internal10MulFunctorIlEEEESt5arrayIPcLm2EEEEviT0_T1_,@function
        .size           _ZN2at6native29vectorized_elementwise_kernelILi8ENS0_13AUnaryFunctorIlllNS0_15binary_internal10MulFunctorIlEEEESt5arrayIPcLm2EEEEviT0_T1_,(.L_x_17257 - _ZN2at6native29vectorized_elementwise_kernelILi8ENS0_13AUnaryFunctorIlllNS0_15binary_internal10MulFunctorIlEEEESt5arrayIPcLm2EEEEviT0_T1_)
        .other          _ZN2at6native29vectorized_elementwise_kernelILi8ENS0_13AUnaryFunctorIlllNS0_15binary_internal10MulFunctorIlEEEESt5arrayIPcLm2EEEEviT0_T1_,@"STO_CUDA_ENTRY STV_DEFAULT"
_ZN2at6native29vectorized_elementwise_kernelILi8ENS0_13AUnaryFunctorIlllNS0_15binary_internal10MulFunctorIlEEEESt5arrayIPcLm2EEEEviT0_T1_:
.text._ZN2at6native29vectorized_elementwise_kernelILi8ENS0_13AUnaryFunctorIlllNS0_15binary_internal10MulFunctorIlEEEESt5arrayIPcLm2EEEEviT0_T1_:
        /* <DEDUP_REMOVED lines=114> */
.L_x_11795:
        /* <DEDUP_REMOVED lines=8> */
.L_x_11796:
        /* <DEDUP_REMOVED lines=8> */
.L_x_11797:
        /* <DEDUP_REMOVED lines=8> */
.L_x_11798:
        /* <DEDUP_REMOVED lines=9> */
.L_x_11799:
[----:B------:R-:W-:Y:S05]  /*0930*/  BSYNC.RELIABLE B1 ;  /* 0x0000000000017941 */ /* 0x000fea0003800100 */
.L_x_11794:
[----:B------:R-:W-:-:S13]  /*0940*/  ISETP.GE.U32.AND P0, PT, R0, R33, PT ;  /* 0x000000210000720c */ /* 0x000fda0003f06070 */
[----:B012---:R-:W0:Y:S01]  /*0950*/  @!P0 LDC.64 R2, c[0x0][0x398] ;  /* 0x0000e600ff028b82 */ /* 0x007e220000000a00 */
[----:B------:R-:W-:Y:S02]  /*0960*/  @!P0 IADD3 R5, PT, PT, R35, R0, RZ ;  /* 0x0000000023058210 */ /* 0x000fe40007ffe0ff */
[----:B------:R-:W-:Y:S02]  /*0970*/  @!P0 MOV R24, R12 ;  /* 0x0000000c00188202 */ /* 0x000fe40000000f00 */
[----:B------:R-:W-:Y:S01]  /*0980*/  @!P0 IADD3 R0, PT, PT, R0, 0x80, RZ ;  /* 0x0000008000008810 */ /* 0x000fe20007ffe0ff */
[----:B0-----:R-:W-:-:S05]  /*0990*/  @!P0 IMAD.WIDE.U32 R2, R5, 0x8, R2 ;  /* 0x0000000805028825 */ /* 0x001fca00078e0002 */
[----:B------:R3:W-:Y:S02]  /*09a0*/  @!P0 STG.E.64 desc[UR4][R2.64], R24 ;  /* 0x0000001802008986 */ /* 0x0007e4000c101b04 */
.L_x_11800:
[----:B------:R-:W-:Y:S05]  /*09b0*/  BSYNC.RECONVERGENT B0 ;  /* 0x0000000000007941 */ /* 0x000fea0003800200 */
.L_x_11793:
        /* <DEDUP_REMOVED lines=9> */
.L_x_11792:
        /* <DEDUP_REMOVED lines=50> */
.L_x_11801:
        /* <DEDUP_REMOVED lines=9> */
.L_x_17257:


//--------------------- .text._ZN2at6native18elementwise_kernelILi128ELi4EZNS0_15gpu_kernel_implINS0_13BinaryFunctorIlllNS0_15binary_internal10MulFunctorIlEEEEEEvRNS_18TensorIteratorBaseERKT_EUliE_EEviT1_ --------------------------
	.section	.text._ZN2at6native18elementwise_kernelILi128ELi4EZNS0_15gpu_kernel_implINS0_13BinaryFunctorIlllNS0_15binary_internal10MulFunctorIlEEEEEEvRNS_18TensorIteratorBaseERKT_EUliE_EEviT1_,"ax",@progbits
	.align	128
        .global         _ZN2at6native18elementwise_kernelILi128ELi4EZNS0_15gpu_kernel_implINS0_13BinaryFunctorIlllNS0_15binary_internal10MulFunctorIlEEEEEEvRNS_18TensorIteratorBaseERKT_EUliE_EEviT1_
        .type           _ZN2at6native18elementwise_kernelILi128ELi4EZNS0_15gpu_kernel_implINS0_13BinaryFunctorIlllNS0_15binary_internal10MulFunctorIlEEEEEEvRNS_18TensorIteratorBaseERKT_EUliE_EEviT1_,@function
        .size           _ZN2at6native18elementwise_kernelILi128ELi4EZNS0_15gpu_kernel_implINS0_13BinaryFunctorIlllNS0_15binary_internal10MulFunctorIlEEEEEEvRNS_18TensorIteratorBaseERKT_EUliE_EEviT1_,(.L_x_17258 - _ZN2at6native18elementwise_kernelILi128ELi4EZNS0_15gpu_kernel_implINS0_13BinaryFunctorIlllNS0_15binary_internal10MulFunctorIlEEEEEEvRNS_18TensorIteratorBaseERKT_EUliE_EEviT1_)
        .other          _ZN2at6native18elementwise_kernelILi128ELi4EZNS0_15gpu_kernel_implINS0_13BinaryFunctorIlllNS0_15binary_internal10MulFunctorIlEEEEEEvRNS_18TensorIteratorBaseERKT_EUliE_EEviT1_,@"STO_CUDA_ENTRY STV_DEFAULT"
_ZN2at6native18elementwise_kernelILi128ELi4EZNS0_15gpu_kernel_implINS0_13BinaryFunctorIlllNS0_15binary_internal10MulFunctorIlEEEEEEvRNS_18TensorIteratorBaseERKT_EUliE_EEviT1_:
.text._ZN2at6native18elementwise_kernelILi128ELi4EZNS0_15gpu_kernel_implINS0_13BinaryFunctorIlllNS0_15binary_internal10MulFunctorIlEEEEEEvRNS_18TensorIteratorBaseERKT_EUliE_EEviT1_:
        /* <DEDUP_REMOVED lines=371> */
.L_x_11804:
        /* <DEDUP_REMOVED lines=17> */
.L_x_11808:
[----:B------:R0:W5:Y:S01]  /*1840*/  LDG.E.U8 R16, desc[UR36][R2.64] ;  /* 0x0000002402107981 */ /* 0x000162000c1e1100 */
[----:B------:R-:W-:Y:S01]  /*1850*/  HFMA2 R17, -RZ, RZ, 0, 0 ;  /* 0x00000000ff117431 */ /* 0x000fe200000001ff */
[----:B------:R-:W-:Y:S06]  /*1860*/  BRA `(.L_x_11810) ;  /* 0x0000000c00407947 */ /* 0x000fec0003800000 */
.L_x_11807:
        /* <DEDUP_REMOVED lines=8> */
.L_x_11812:
[----:B------:R-:W2:Y:S02]  /*18f0*/  LDG.E R16, desc[UR36][R2.64] ;  /* 0x0000002402107981 */ /* 0x000ea4000c1e1900 */
[----:B--2---:R-:W-:Y:S01]  /*1900*/  SHF.R.S32.HI R17, RZ, 0x1f, R16 ;  /* 0x0000001fff117819 */ /* 0x004fe20000011410 */
[----:B------:R-:W-:Y:S06]  /*1910*/  BRA `(.L_x_11810) ;  /* 0x0000000c00147947 */ /* 0x000fec0003800000 */
.L_x_11811:
[----:B------:R-:W2:Y:S02]  /*1920*/  LDG.E.S16 R16, desc[UR36][R2.64] ;  /* 0x0000002402107981 */ /* 0x000ea4000c1e1700 */
[----:B--2---:R-:W-:Y:S01]  /*1930*/  SHF.R.S32.HI R17, RZ, 0x1f, R16 ;  /* 0x0000001fff117819 */ /* 0x004fe20000011410 */
[----:B------:R-:W-:Y:S06]  /*1940*/  BRA `(.L_x_11810) ;  /* 0x0000000c00087947 */ /* 0x000fec0003800000 */
.L_x_11806:
        /* <DEDUP_REMOVED lines=9> */
.L_x_11814:
[----:B------:R-:W2:Y:S02]  /*19e0*/  LDG.E.U16 R2, desc[UR36][R2.64] ;  /* 0x0000002402027981 */ /* 0x000ea4000c1e1500 */
[----:B--2---:R-:W-:-:S06]  /*19f0*/  HADD2.F32 R16, -RZ, R2.H0_H0 ;  /* 0x20000002ff107230 */ /* 0x004fcc0000004100 */
[----:B------:R-:W0:Y:S01]  /*1a00*/  F2I.S64.TRUNC R16, R16 ;  /* 0x0000001000107311 */ /* 0x000e22000020d900 */
[----:B------:R-:W-:Y:S05]  /*1a10*/  BRA `(.L_x_11810) ;  /* 0x0000000800d47947 */ /* 0x000fea0003800000 */
.L_x_11813:
        /* <DEDUP_REMOVED lines=9> */
.L_x_11816:
[----:B------:R-:W2:Y:S02]  /*1ab0*/  LDG.E.U16 R2, desc[UR36][R2.64] ;  /* 0x0000002402027981 */ /* 0x000ea4000c1e1500 */
[----:B--2---:R-:W-:-:S06]  /*1ac0*/  HADD2.F32 R16, -RZ, R2.H0_H0 ;  /* 0x20000002ff107230 */ /* 0x004fcc0000004100 */
[----:B------:R-:W0:Y:S01]  /*1ad0*/  F2I.S64.TRUNC R16, R16 ;  /* 0x0000001000107311 */ /* 0x000e22000020d900 */
[----:B------:R-:W-:Y:S05]  /*1ae0*/  BRA `(.L_x_11810) ;  /* 0x0000000800a07947 */ /* 0x000fea0003800000 */
.L_x_11815:
[----:B------:R-:W2:Y:S02]  /*1af0*/  LDG.E.64 R2, desc[UR36][R2.64] ;  /* 0x0000002402027981 */ /* 0x000ea4000c1e1b00 */
[----:B--2---:R0:W1:Y:S01]  /*1b00*/  F2I.S64.F64.TRUNC R16, R2 ;  /* 0x0000000200107311 */ /* 0x004062000030d900 */
[----:B------:R-:W-:Y:S05]  /*1b10*/  BRA `(.L_x_11810) ;  /* 0x0000000800947947 */ /* 0x000fea0003800000 */
.L_x_11805:
        /* <DEDUP_REMOVED lines=13> */
.L_x_11819:
[----:B------:R-:W2:Y:S02]  /*1bf0*/  LDG.E.64 R2, desc[UR36][R2.64] ;  /* 0x0000002402027981 */ /* 0x000ea4000c1e1b00 */
[----:B--2---:R0:W1:Y:S01]  /*1c00*/  F2I.S64.F64.TRUNC R16, R2 ;  /* 0x0000000200107311 */ /* 0x004062000030d900 */
[----:B------:R-:W-:Y:S05]  /*1c10*/  BRA `(.L_x_11810) ;  /* 0x0000000800547947 */ /* 0x000fea0003800000 */
.L_x_11818:
        /* <DEDUP_REMOVED lines=26> */
.L_x_11821:
        /* <DEDUP_REMOVED lines=11> */
[----:B------:R0:W1:Y:S01]  /*1e70*/  F2I.S64.TRUNC R16, R0 ;  /* 0x0000000000107311 */ /* 0x000062000020d900 */
[----:B------:R-:W-:Y:S05]  /*1e80*/  BRA `(.L_x_11810) ;  /* 0x0000000400b87947 */ /* 0x000fea0003800000 */
.L_x_11820:
[----:B------:R-:W2:Y:S02]  /*1e90*/  LDG.E.U16 R16, desc[UR36][R2.64] ;  /* 0x0000002402107981 */ /* 0x000ea4000c1e1500 */
[----:B--2---:R-:W-:-:S06]  /*1ea0*/  IMAD.U32 R16, R16, 0x10000, RZ ;  /* 0x0001000010107824 */ /* 0x004fcc00078e00ff */
[----:B------:R-:W0:Y:S01]  /*1eb0*/  F2I.S64.TRUNC R16, R16 ;  /* 0x0000001000107311 */ /* 0x000e22000020d900 */
[----:B------:R-:W-:Y:S05]  /*1ec0*/  BRA `(.L_x_11810) ;  /* 0x0000000400a87947 */ /* 0x000fea0003800000 */
.L_x_11817:
        /* <DEDUP_REMOVED lines=9> */
[----:B------:R-:W-:Y:S01]  /*1f60*/  HFMA2 R17, -RZ, RZ, 0, 0 ;  /* 0x00000000ff117431 */ /* 0x000fe200000001ff */
[----:B------:R-:W-:Y:S06]  /*1f70*/  BRA `(.L_x_11810) ;  /* 0x00000004007c7947 */ /* 0x000fec0003800000 */
.L_x_11824:
        /* <DEDUP_REMOVED lines=21> */
.L_x_11828:
[----:B------:R-:W-:Y:S05]  /*20d0*/  BSYNC.RECONVERGENT B1 ;  /* 0x0000000000017941 */ /* 0x000fea0003800200 */
.L_x_11827:
[----:B------:R-:W-:Y:S01]  /*20e0*/  IMAD.SHL.U32 R0, R0, 0x100000, RZ ;  /* 0x0010000000007824 */ /* 0x000fe200078e00ff */
[----:B------:R-:W-:-:S04]  /*20f0*/  LEA R2, R2, 0x3b800000, 0x17 ;  /* 0x3b80000002027811 */ /* 0x000fc800078eb8ff */
[----:B------:R-:W-:-:S07]  /*2100*/  LOP3.LUT R16, R2, R0, R7, 0xfe, !PT ;  /* 0x0000000002107212 */ /* 0x000fce00078efe07 */
.L_x_11826:
[----:B------:R-:W-:Y:S05]  /*2110*/  BSYNC.RECONVERGENT B0 ;  /* 0x0000000000007941 */ /* 0x000fea0003800200 */
.L_x_11825:
[----:B------:R-:W1:Y:S01]  /*2120*/  F2I.S64.TRUNC R16, R16 ;  /* 0x0000001000107311 */ /* 0x000e62000020d900 */
[----:B------:R-:W-:Y:S05]  /*2130*/  BRA `(.L_x_11810) ;  /* 0x00000004000c7947 */ /* 0x000fea0003800000 */
.L_x_11823:
        /* <DEDUP_REMOVED lines=21> */
.L_x_11832:
[----:B------:R-:W-:Y:S05]  /*2290*/  BSYNC.RECONVERGENT B1 ;  /* 0x0000000000017941 */ /* 0x000fea0003800200 */
.L_x_11831:
[----:B------:R-:W-:Y:S01]  /*22a0*/  IMAD.SHL.U32 R0, R0, 0x200000, RZ ;  /* 0x0020000000007824 */ /* 0x000fe200078e00ff */
[----:B------:R-:W-:-:S04]  /*22b0*/  LEA R2, R2, 0x37800000, 0x17 ;  /* 0x3780000002027811 */ /* 0x000fc800078eb8ff */
[----:B------:R-:W-:-:S07]  /*22c0*/  LOP3.LUT R16, R2, R0, R7, 0xfe, !PT ;  /* 0x0000000002107212 */ /* 0x000fce00078efe07 */
.L_x_11830:
[----:B------:R-:W-:Y:S05]  /*22d0*/  BSYNC.RECONVERGENT B0 ;  /* 0x0000000000007941 */ /* 0x000fea0003800200 */
.L_x_11829:
[----:B------:R-:W2:Y:S01]  /*22e0*/  F2I.S64.TRUNC R16, R16 ;  /* 0x0000001000107311 */ /* 0x000ea2000020d900 */
[----:B------:R-:W-:Y:S05]  /*22f0*/  BRA `(.L_x_11810) ;  /* 0x00000000009c7947 */ /* 0x000fea0003800000 */
.L_x_11822:
[----:B------:R-:W-:-:S09]  /*2300*/  UISETP.NE.AND UP0, UPT, UR4, 0x1c, UPT ;  /* 0x0000001c0400788c */ /* 0x000fd2000bf05270 */
[----:B------:R-:W-:Y:S05]  /*2310*/  BRA.U !UP0, `(.L_x_11833) ;  /* 0x00000001088c7547 */ /* 0x000fea000b800000 */
[----:B------:R-:W-:-:S09]  /*2320*/  UISETP.NE.AND UP0, UPT, UR4, 0x1d, UPT ;  /* 0x0000001d0400788c */ /* 0x000fd2000bf05270 */
[----:B------:R-:W-:Y:S05]  /*2330*/  BRA.U !UP0, `(.L_x_11834) ;  /* 0x00000001087c7547 */ /* 0x000fea000b800000 */
[----:B------:R-:W-:-:S09]  /*2340*/  UISETP.NE.AND UP0, UPT, UR4, 0x2c, UPT ;  /* 0x0000002c0400788c */ /* 0x000fd2000bf05270 */
[----:B------:R-:W-:Y:S05]  /*2350*/  BRA.U !UP0, `(.L_x_11835) ;  /* 0x0000000108487547 */ /* 0x000fea000b800000 */
.L_x_11809:
        /* <DEDUP_REMOVED lines=16> */
.L_x_11836:
[----:B------:R-:W-:Y:S01]  /*2460*/  CS2R R16, SRZ ;  /* 0x0000000000107805 */ /* 0x000fe2000001ff00 */
[----:B------:R-:W-:Y:S06]  /*2470*/  BRA `(.L_x_11810) ;  /* 0x00000000003c7947 */ /* 0x000fec0003800000 */
.L_x_11835:
        /* <DEDUP_REMOVED lines=8> */
.L_x_11838:
[----:B------:R-:W-:Y:S05]  /*2500*/  BSYNC.RECONVERGENT B0 ;  /* 0x0000000000007941 */ /* 0x000fea0003800200 */
.L_x_11837:
[----:B------:R-:W4:Y:S01]  /*2510*/  F2I.S64.TRUNC R16, R16 ;  /* 0x0000001000107311 */ /* 0x000f22000020d900 */
[----:B------:R-:W-:Y:S05]  /*2520*/  BRA `(.L_x_11810) ;  /* 0x0000000000107947 */ /* 0x000fea0003800000 */
.L_x_11834:
[----:B------:R0:W5:Y:S01]  /*2530*/  LDG.E.64 R16, desc[UR36][R2.64] ;  /* 0x0000002402107981 */ /* 0x000162000c1e1b00 */
[----:B------:R-:W-:Y:S05]  /*2540*/  BRA `(.L_x_11810) ;  /* 0x0000000000087947 */ /* 0x000fea0003800000 */
.L_x_11833:
[----:B------:R3:W5:Y:S01]  /*2550*/  LDG.E R16, desc[UR36][R2.64] ;  /* 0x0000002402107981 */ /* 0x000762000c1e1900 */
[----:B------:R-:W-:-:S07]  /*2560*/  IMAD.MOV.U32 R17, RZ, RZ, RZ ;  /* 0x000000ffff117224 */ /* 0x000fce00078e00ff */
.L_x_11810:
[----:B------:R-:W3:Y:S01]  /*2570*/  LDCU.64 UR6, c[0x0][0x5f8] ;  /* 0x0000bf00ff0677ac */ /* 0x000ee20008000a00 */
        /* <DEDUP_REMOVED lines=14> */
[----:B0-----:R-:W-:Y:S01]  /*2660*/  SHF.R.S32.HI R5, RZ, 0x1f, R4 ;  /* 0x0000001fff057819 */ /* 0x001fe20000011404 */
[----:B------:R-:W-:Y:S06]  /*2670*/  BRA `(.L_x_11844) ;  /* 0x0000000c004c7947 */ /* 0x000fec0003800000 */
.L_x_11842:
[----:B------:R3:W5:Y:S01]  /*2680*/  LDG.E.U8 R4, desc[UR36][R22.64] ;  /* 0x0000002416047981 */ /* 0x000762000c1e1100 */
[----:B0-----:R-:W-:Y:S01]  /*2690*/  IMAD.MOV.U32 R5, RZ, RZ, RZ ;  /* 0x000000ffff057224 */ /* 0x001fe200078e00ff */
[----:B------:R-:W-:Y:S06]  /*26a0*/  BRA `(.L_x_11844) ;  /* 0x0000000c00407947 */ /* 0x000fec0003800000 */
.L_x_11841:
[----:B------:R-:W-:-:S09]  /*26b0*/  UISETP.NE.AND UP0, UPT, UR4, 0x2, UPT ;  /* 0x000000020400788c */ /* 0x000fd2000bf05270 */
[----:B------:R-:W-:Y:S05]  /*26c0*/  BRA.U !UP0, `(.L_x_11845) ;  /* 0x0000000108247547 */ /* 0x000fea000b800000 */
[----:B------:R-:W-:-:S09]  /*26d0*/  UISETP.NE.AND UP0, UPT, UR4, 0x3, UPT ;  /* 0x000000030400788c */ /* 0x000fd2000bf05270 */
[----:B------:R-:W-:Y:S05]  /*26e0*/  BRA.U !UP0, `(.L_x_11846) ;  /* 0x0000000108107547 */ /* 0x000fea000b800000 */
[----:B------:R-:W-:-:S09]  /*26f0*/  UISETP.NE.AND UP0, UPT, UR4, 0x4, UPT ;  /* 0x000000040400788c */ /* 0x000fd2000bf05270 */
[----:B------:R-:W-:Y:S05]  /*2700*/  BRA.U UP0, `(.L_x_11843) ;  /* 0x0000000900a47547 */ /* 0x000fea000b800000 */
[----:B0-----:R0:W5:Y:S01]  /*2710*/  LDG.E.64 R4, desc[UR36][R22.64] ;  /* 0x0000002416047981 */ /* 0x001162000c1e1b00 */
[----:B------:R-:W-:Y:S05]  /*2720*/  BRA `(.L_x_11844) ;  /* 0x0000000c00207947 */ /* 0x000fea0003800000 */
.L_x_11846:
[----:B------:R-:W0:Y:S02]  /*2730*/  LDG.E R4, desc[UR36][R22.64] ;  /* 0x0000002416047981 */ /* 0x000e24000c1e1900 */
[----:B0-----:R-:W-:Y:S01]  /*2740*/  SHF.R.S32.HI R5, RZ, 0x1f, R4 ;  /* 0x0000001fff057819 */ /* 0x001fe20000011404 */
[----:B------:R-:W-:Y:S06]  /*2750*/  BRA `(.L_x_11844) ;  /* 0x0000000c00147947 */ /* 0x000fec0003800000 */
.L_x_11845:
[----:B------:R-:W0:Y:S02]  /*2760*/  LDG.E.S16 R4, desc[UR36][R22.64] ;  /* 0x0000002416047981 */ /* 0x000e24000c1e1700 */
[----:B0-----:R-:W-:Y:S01]  /*2770*/  SHF.R.S32.HI R5, RZ, 0x1f, R4 ;  /* 0x0000001fff057819 */ /* 0x001fe20000011404 */
[----:B------:R-:W-:Y:S06]  /*2780*/  BRA `(.L_x_11844) ;  /* 0x0000000c00087947 */ /* 0x000fec0003800000 */
.L_x_11840:
[----:B------:R-:W-:-:S09]  /*2790*/  UISETP.GT.AND UP0, UPT, UR4, 0x6, UPT ;  /* 0x000000060400788c */ /* 0x000fd2000bf04270 */
[----:B------:R-:W-:Y:S05]  /*27a0*/  BRA.U UP0, `(.L_x_11847) ;  /* 0x00000001002c7547 */ /* 0x000fea000b800000 */
[----:B------:R-:W-:-:S09]  /*27b0*/  UISETP.NE.AND UP0, UPT, UR4, 0x5, UPT ;  /* 0x000000050400788c */ /* 0x000fd2000bf05270 */
[----:B------:R-:W-:Y:S05]  /*27c0*/  BRA.U !UP0, `(.L_x_11848) ;  /* 0x0000000108147547 */ /* 0x000fea000b800000 */
[----:B------:R-:W-:-:S09]  /*27d0*/  UISETP.NE.AND UP0, UPT, UR4, 0x6, UPT ;  /* 0x000000060400788c */ /* 0x000fd2000bf05270 */
[----:B------:R-:W-:Y:S05]  /*27e0*/  BRA.U UP0, `(.L_x_11843) ;  /* 0x00000009006c7547 */ /* 0x000fea000b800000 */
[----:B------:R-:W0:Y:S02]  /*27f0*/  LDG.E R4, desc[UR36][R22.64] ;  /* 0x0000002416047981 */ /* 0x000e24000c1e1900 */
[----:B0-----:R-:W0:Y:S01]  /*2800*/  F2I.S64.TRUNC R4, R4 ;  /* 0x0000000400047311 */ /* 0x001e22000020d900 */
[----:B------:R-:W-:Y:S05]  /*2810*/  BRA `(.L_x_11844) ;  /* 0x0000000800e47947 */ /* 0x000fea0003800000 */
.L_x_11848:
[----:B------:R-:W3:Y:S02]  /*2820*/  LDG.E.U16 R22, desc[UR36][R22.64] ;  /* 0x0000002416167981 */ /* 0x000ee4000c1e1500 */
[----:B---3--:R-:W-:-:S06]  /*2830*/  HADD2.F32 R4, -RZ, R22.H0_H0 ;  /* 0x20000016ff047230 */ /* 0x008fcc0000004100 */
[----:B0-----:R-:W0:Y:S01]  /*2840*/  F2I.S64.TRUNC R4, R4 ;  /* 0x0000000400047311 */ /* 0x001e22000020d900 */
[----:B------:R-:W-:Y:S05]  /*2850*/  BRA `(.L_x_11844) ;  /* 0x0000000800d47947 */ /* 0x000fea0003800000 */
.L_x_11847:
[----:B------:R-:W-:-:S09]  /*2860*/  UISETP.NE.AND UP0, UPT, UR4, 0x7, UPT ;  /* 0x000000070400788c */ /* 0x000fd2000bf05270 */
[----:B------:R-:W-:Y:S05]  /*2870*/  BRA.U !UP0, `(.L_x_11849) ;  /* 0x00000001082c7547 */ /* 0x000fea000b800000 */
[----:B------:R-:W-:-:S09]  /*2880*/  UISETP.NE.AND UP0, UPT, UR4, 0x8, UPT ;  /* 0x000000080400788c */ /* 0x000fd2000bf05270 */
[----:B------:R-:W-:Y:S05]  /*2890*/  BRA.U !UP0, `(.L_x_11850) ;  /* 0x0000000108147547 */ /* 0x000fea000b800000 */
[----:B------:R-:W-:-:S09]  /*28a0*/  UISETP.NE.AND UP0, UPT, UR4, 0x9, UPT ;  /* 0x000000090400788c */ /* 0x000fd2000bf05270 */
[----:B------:R-:W-:Y:S05]  /*28b0*/  BRA.U UP0, `(.L_x_11843) ;  /* 0x0000000900387547 */ /* 0x000fea000b800000 */
[----:B------:R-:W0:Y:S02]  /*28c0*/  LDG.E R4, desc[UR36][R22.64] ;  /* 0x0000002416047981 */ /* 0x000e24000c1e1900 */
[----:B0-----:R-:W0:Y:S01]  /*28d0*/  F2I.S64.TRUNC R4, R4 ;  /* 0x0000000400047311 */ /* 0x001e22000020d900 */
[----:B------:R-:W-:Y:S05]  /*28e0*/  BRA `(.L_x_11844) ;  /* 0x0000000800b07947 */ /* 0x000fea0003800000 */
.L_x_11850:
[----:B------:R-:W3:Y:S02]  /*28f0*/  LDG.E.U16 R22, desc[UR36][R22.64] ;  /* 0x0000002416167981 */ /* 0x000ee4000c1e1500 */
[----:B---3--:R-:W-:-:S06]  /*2900*/  HADD2.F32 R4, -RZ, R22.H0_H0 ;  /* 0x20000016ff047230 */ /* 0x008fcc0000004100 */
[----:B0-----:R-:W0:Y:S01]  /*2910*/  F2I.S64.TRUNC R4, R4 ;  /* 0x0000000400047311 */ /* 0x001e22000020d900 */
[----:B------:R-:W-:Y:S05]  /*2920*/  BRA `(.L_x_11844) ;  /* 0x0000000800a07947 */ /* 0x000fea0003800000 */
.L_x_11849:
[----:B0-----:R-:W3:Y:S02]  /*2930*/  LDG.E.64 R4, desc[UR36][R22.64] ;  /* 0x0000002416047981 */ /* 0x001ee4000c1e1b00 */
[----:B---3--:R-:W0:Y:S01]  /*2940*/  F2I.S64.F64.TRUNC R4, R4 ;  /* 0x0000000400047311 */ /* 0x008e22000030d900 */
[----:B------:R-:W-:Y:S05]  /*2950*/  BRA `(.L_x_11844) ;  /* 0x0000000800947947 */ /* 0x000fea0003800000 */
.L_x_11839:
        /* <DEDUP_REMOVED lines=9> */
[----:B0-----:R-:W-:Y:S01]  /*29f0*/  IMAD.MOV.U32 R5, RZ, RZ, RZ ;  /* 0x000000ffff057224 */ /* 0x001fe200078e00ff */
[----:B---3--:R-:W-:-:S04]  /*2a00*/  ISETP.NE.AND P0, PT, R22, RZ, PT ;  /* 0x000000ff1600720c */ /* 0x008fc80003f05270 */
[----:B------:R-:W-:Y:S01]  /*2a10*/  SEL R4, RZ, 0x1, !P0 ;  /* 0x00000001ff047807 */ /* 0x000fe20004000000 */
[----:B------:R-:W-:Y:S08]  /*2a20*/  BRA `(.L_x_11844) ;  /* 0x0000000800607947 */ /* 0x000ff00003800000 */
.L_x_11853:
[----:B0-----:R-:W3:Y:S02]  /*2a30*/  LDG.E.64 R4, desc[UR36][R22.64] ;  /* 0x0000002416047981 */ /* 0x001ee4000c1e1b00 */
[----:B---3--:R-:W0:Y:S01]  /*2a40*/  F2I.S64.F64.TRUNC R4, R4 ;  /* 0x0000000400047311 */ /* 0x008e22000030d900 */
[----:B------:R-:W-:Y:S05]  /*2a50*/  BRA `(.L_x_11844) ;  /* 0x0000000800547947 */ /* 0x000fea0003800000 */
.L_x_11852:
        /* <DEDUP_REMOVED lines=24> */
[----:B------:R0:W3:Y:S01]  /*2be0*/  F2I.S64.TRUNC R4, R3 ;  /* 0x0000000300047311 */ /* 0x0000e2000020d900 */
[----:B------:R-:W-:Y:S05]  /*2bf0*/  BRA `(.L_x_11844) ;  /* 0x0000000400ec7947 */ /* 0x000fea0003800000 */
.L_x_11855:
[----:B0-----:R-:W3:Y:S02]  /*2c00*/  LDG.E.U8 R3, desc[UR36][R22.64] ;  /* 0x0000002416037981 */ /* 0x001ee4000c1e1100 */
[C---:B---3--:R-:W-:Y:S02]  /*2c10*/  IMAD.SHL.U32 R2, R3.reuse, 0x2000000, RZ ;  /* 0x0200000003027824 */ /* 0x048fe400078e00ff */
        /* <DEDUP_REMOVED lines=9> */
[----:B------:R0:W3:Y:S01]  /*2cb0*/  F2I.S64.TRUNC R4, R0 ;  /* 0x0000000000047311 */ /* 0x0000e2000020d900 */
[----:B------:R-:W-:Y:S05]  /*2cc0*/  BRA `(.L_x_11844) ;  /* 0x0000000400b87947 */ /* 0x000fea0003800000 */
.L_x_11854:
[----:B------:R-:W3:Y:S02]  /*2cd0*/  LDG.E.U16 R4, desc[UR36][R22.64] ;  /* 0x0000002416047981 */ /* 0x000ee4000c1e1500 */
[----:B---3--:R-:W-:-:S06]  /*2ce0*/  SHF.L.U32 R4, R4, 0x10, RZ ;  /* 0x0000001004047819 */ /* 0x008fcc00000006ff */
[----:B0-----:R-:W0:Y:S01]  /*2cf0*/  F2I.S64.TRUNC R4, R4 ;  /* 0x0000000400047311 */ /* 0x001e22000020d900 */
[----:B------:R-:W-:Y:S05]  /*2d00*/  BRA `(.L_x_11844) ;  /* 0x0000000400a87947 */ /* 0x000fea0003800000 */
.L_x_11851:
        /* <DEDUP_REMOVED lines=9> */
[----:B0-----:R-:W-:Y:S01]  /*2da0*/  IMAD.MOV.U32 R5, RZ, RZ, RZ ;  /* 0x000000ffff057224 */ /* 0x001fe200078e00ff */
[----:B------:R-:W-:Y:S06]  /*2db0*/  BRA `(.L_x_11844) ;  /* 0x00000004007c7947 */ /* 0x000fec0003800000 */
.L_x_11858:
[----:B------:R-:W3:Y:S01]  /*2dc0*/  LDG.E.U8 R22, desc[UR36][R22.64] ;  /* 0x0000002416167981 */ /* 0x000ee2000c1e1100 */
[----:B------:R-:W-:Y:S01]  /*2dd0*/  BSSY.RECONVERGENT B0, `(.L_x_11859) ;  /* 0x0000018000007945 */ /* 0x000fe20003800200 */
[----:B------:R-:W-:Y:S01]  /*2de0*/  IMAD.MOV.U32 R4, RZ, RZ, RZ ;  /* 0x000000ffff047224 */ /* 0x000fe200078e00ff */
[----:B---3--:R-:W-:-:S13]  /*2df0*/  ISETP.NE.AND P0, PT, R22, RZ, PT ;  /* 0x000000ff1600720c */ /* 0x008fda0003f05270 */
[----:B------:R-:W-:Y:S05]  /*2e00*/  @!P0 BRA `(.L_x_11860) ;  /* 0x0000000000508947 */ /* 0x000fea0003800000 */
[----:B------:R-:W-:-:S13]  /*2e10*/  ISETP.NE.AND P0, PT, R22, 0x80, PT ;  /* 0x000000801600780c */ /* 0x000fda0003f05270 */
[----:B------:R-:W-:Y:S01]  /*2e20*/  @!P0 MOV R4, 0x7f800001 ;  /* 0x7f80000100048802 */ /* 0x000fe20000000f00 */
[----:B------:R-:W-:Y:S06]  /*2e30*/  @!P0 BRA `(.L_x_11860) ;  /* 0x0000000000448947 */ /* 0x000fec0003800000 */
[--C-:B0-----:R-:W-:Y:S01]  /*2e40*/  SHF.R.U32.HI R0, RZ, 0x3, R22.reuse ;  /* 0x00000003ff007819 */ /* 0x101fe20000011616 */
        /* <DEDUP_REMOVED lines=12> */
.L_x_11862:
[----:B------:R-:W-:Y:S05]  /*2f10*/  BSYNC.RECONVERGENT B1 ;  /* 0x0000000000017941 */ /* 0x000fea0003800200 */
.L_x_11861:
[----:B------:R-:W-:Y:S02]  /*2f20*/  SHF.L.U32 R0, R0, 0x14, RZ ;  /* 0x0000001400007819 */ /* 0x000fe400000006ff */
[----:B------:R-:W-:-:S04]  /*2f30*/  LEA R2, R2, 0x3b800000, 0x17 ;  /* 0x3b80000002027811 */ /* 0x000fc800078eb8ff */
[----:B------:R-:W-:-:S07]  /*2f40*/  LOP3.LUT R4, R2, R0, R7, 0xfe, !PT ;  /* 0x0000000002047212 */ /* 0x000fce00078efe07 */
.L_x_11860:
[----:B------:R-:W-:Y:S05]  /*2f50*/  BSYNC.RECONVERGENT B0 ;  /* 0x0000000000007941 */ /* 0x000fea0003800200 */
.L_x_11859:
[----:B0-----:R-:W0:Y:S01]  /*2f60*/  F2I.S64.TRUNC R4, R4 ;  /* 0x0000000400047311 */ /* 0x001e22000020d900 */
[----:B------:R-:W-:Y:S05]  /*2f70*/  BRA `(.L_x_11844) ;  /* 0x00000004000c7947 */ /* 0x000fea0003800000 */
.L_x_11857:
[----:B------:R-:W3:Y:S01]  /*2f80*/  LDG.E.U8 R22, desc[UR36][R22.64] ;  /* 0x0000002416167981 */ /* 0x000ee2000c1e1100 */
[----:B------:R-:W-:Y:S01]  /*2f90*/  BSSY.RECONVERGENT B0, `(.L_x_11863) ;  /* 0x0000018000007945 */ /* 0x000fe20003800200 */
[----:B------:R-:W-:Y:S01]  /*2fa0*/  IMAD.MOV.U32 R4, RZ, RZ, RZ ;  /* 0x000000ffff047224 */ /* 0x000fe200078e00ff */
[----:B---3--:R-:W-:-:S13]  /*2fb0*/  ISETP.NE.AND P0, PT, R22, RZ, PT ;  /* 0x000000ff1600720c */ /* 0x008fda0003f05270 */
[----:B------:R-:W-:Y:S05]  /*2fc0*/  @!P0 BRA `(.L_x_11864) ;  /* 0x0000000000508947 */ /* 0x000fea0003800000 */
[----:B------:R-:W-:-:S13]  /*2fd0*/  ISETP.NE.AND P0, PT, R22, 0x80, PT ;  /* 0x000000801600780c */ /* 0x000fda0003f05270 */
[----:B------:R-:W-:Y:S01]  /*2fe0*/  @!P0 IMAD.MOV.U32 R4, RZ, RZ, 0x7f800001 ;  /* 0x7f800001ff048424 */ /* 0x000fe200078e00ff */
[----:B------:R-:W-:Y:S06]  /*2ff0*/  @!P0 BRA `(.L_x_11864) ;  /* 0x0000000000448947 */ /* 0x000fec0003800000 */
[--C-:B0-----:R-:W-:Y:S01]  /*3000*/  SHF.R.U32.HI R0, RZ, 0x2, R22.reuse ;  /* 0x00000002ff007819 */ /* 0x101fe20000011616 */
        /* <DEDUP_REMOVED lines=12> */
.L_x_11866:
[----:B------:R-:W-:Y:S05]  /*30d0*/  BSYNC.RECONVERGENT B1 ;  /* 0x0000000000017941 */ /* 0x000fea0003800200 */
.L_x_11865:
[----:B------:R-:W-:Y:S01]  /*30e0*/  IMAD.SHL.U32 R0, R0, 0x200000, RZ ;  /* 0x0020000000007824 */ /* 0x000fe200078e00ff */
[----:B------:R-:W-:-:S04]  /*30f0*/  LEA R2, R2, 0x37800000, 0x17 ;  /* 0x3780000002027811 */ /* 0x000fc800078eb8ff */
[----:B------:R-:W-:-:S07]  /*3100*/  LOP3.LUT R4, R2, R0, R7, 0xfe, !PT ;  /* 0x0000000002047212 */ /* 0x000fce00078efe07 */
.L_x_11864:
[----:B------:R-:W-:Y:S05]  /*3110*/  BSYNC.RECONVERGENT B0 ;  /* 0x0000000000007941 */ /* 0x000fea0003800200 */
.L_x_11863:
[----:B0-----:R-:W0:Y:S01]  /*3120*/  F2I.S64.TRUNC R4, R4 ;  /* 0x0000000400047311 */ /* 0x001e22000020d900 */
[----:B------:R-:W-:Y:S05]  /*3130*/  BRA `(.L_x_11844) ;  /* 0x00000000009c7947 */ /* 0x000fea0003800000 */
.L_x_11856:
[----:B------:R-:W-:-:S09]  /*3140*/  UISETP.NE.AND UP0, UPT, UR4, 0x1c, UPT ;  /* 0x0000001c0400788c */ /* 0x000fd2000bf05270 */
[----:B------:R-:W-:Y:S05]  /*3150*/  BRA.U !UP0, `(.L_x_11867) ;  /* 0x00000001088c7547 */ /* 0x000fea000b800000 */
[----:B------:R-:W-:-:S09]  /*3160*/  UISETP.NE.AND UP0, UPT, UR4, 0x1d, UPT ;  /* 0x0000001d0400788c */ /* 0x000fd2000bf05270 */
[----:B------:R-:W-:Y:S05]  /*3170*/  BRA.U !UP0, `(.L_x_11868) ;  /* 0x00000001087c7547 */ /* 0x000fea000b800000 */
[----:B------:R-:W-:-:S09]  /*3180*/  UISETP.NE.AND UP0, UPT, UR4, 0x2c, UPT ;  /* 0x0000002c0400788c */ /* 0x000fd2000bf05270 */
[----:B------:R-:W-:Y:S05]  /*3190*/  BRA.U !UP0, `(.L_x_11869) ;  /* 0x0000000108487547 */ /* 0x000fea000b800000 */
.L_x_11843:
[----:B0-----:R-:W-:Y:S01]  /*31a0*/  MOV R2, 0x0 ;  /* 0x0000000000027802 */ /* 0x001fe20000000f00 */
[----:B------:R-:W0:Y:S01]  /*31b0*/  LDCU.64 UR4, c[0x4][0x1a8] ;  /* 0x01003500ff0477ac */ /* 0x000e220008000a00 */
[----:B------:R-:W-:Y:S02]  /*31c0*/  HFMA2 R8, -RZ, RZ, 0, 4.64916229248046875e-06 ;  /* 0x0000004eff087431 */ /* 0x000fe400000001ff */
[----:B------:R-:W-:Y:S01]  /*31d0*/  IMAD.MOV.U32 R12, RZ, RZ, 0x1 ;  /* 0x00000001ff0c7424 */ /* 0x000fe200078e00ff */
[----:B------:R-:W3:Y:S01]  /*31e0*/  LDCU.64 UR6, c[0x4][0x1b0] ;  /* 0x01003600ff0677ac */ /* 0x000ee20008000a00 */
[----:B------:R-:W1:Y:S01]  /*31f0*/  LDC.64 R2, c[0x4][R2] ;  /* 0x0100000002027b82 */ /* 0x000e620000000a00 */
[----:B------:R-:W-:Y:S01]  /*3200*/  IMAD.MOV.U32 R13, RZ, RZ, RZ ;  /* 0x000000ffff0d7224 */ /* 0x000fe200078e00ff */
[----:B------:R-:W2:Y:S01]  /*3210*/  LDCU.64 UR8, c[0x4][0x40] ;  /* 0x01000800ff0877ac */ /* 0x000ea20008000a00 */
[----:B0-----:R-:W-:Y:S01]  /*3220*/  MOV R4, UR4 ;  /* 0x0000000400047c02 */ /* 0x001fe20008000f00 */
[----:B------:R-:W-:-:S02]  /*3230*/  IMAD.U32 R5, RZ, RZ, UR5 ;  /* 0x00000005ff057e24 */ /* 0x000fc4000f8e00ff */
[----:B---3--:R-:W-:Y:S01]  /*3240*/  IMAD.U32 R6, RZ, RZ, UR6 ;  /* 0x00000006ff067e24 */ /* 0x008fe2000f8e00ff */
[----:B------:R-:W-:Y:S01]  /*3250*/  MOV R7, UR7 ;  /* 0x0000000700077c02 */ /* 0x000fe20008000f00 */
[----:B--2---:R-:W-:Y:S02]  /*3260*/  IMAD.U32 R10, RZ, RZ, UR8 ;  /* 0x00000008ff0a7e24 */ /* 0x004fe4000f8e00ff */
[----:B------:R-:W-:-:S07]  /*3270*/  IMAD.U32 R11, RZ, RZ, UR9 ;  /* 0x00000009ff0b7e24 */ /* 0x000fce000f8e00ff */
[----:B------:R-:W-:-:S07]  /*3280*/  LEPC R20, `(.L_x_11870) ;  /* 0x000000001014794e */ /* 0x000fce0000000000 */
[----:B-1--45:R-:W-:Y:S05]  /*3290*/  CALL.ABS.NOINC R2 ;  /* 0x0000000002007343 */ /* 0x032fea0003c00000 */
.L_x_11870:
[----:B------:R-:W-:Y:S01]  /*32a0*/  CS2R R4, SRZ ;  /* 0x0000000000047805 */ /* 0x000fe2000001ff00 */
[----:B------:R-:W-:Y:S06]  /*32b0*/  BRA `(.L_x_11844) ;  /* 0x00000000003c7947 */ /* 0x000fec0003800000 */
.L_x_11869:
[----:B------:R-:W3:Y:S01]  /*32c0*/  LDG.E.U8 R22, desc[UR36][R22.64] ;  /* 0x0000002416167981 */ /* 0x000ee2000c1e1100 */
[----:B------:R-:W-:Y:S01]  /*32d0*/  BSSY.RECONVERGENT B0, `(.L_x_11871) ;  /* 0x0000007000007945 */ /* 0x000fe20003800200 */
[----:B------:R-:W-:Y:S02]  /*32e0*/  MOV R4, 0x400000 ;  /* 0x0040000000047802 */ /* 0x000fe40000000f00 */
[----:B---3--:R-:W-:-:S13]  /*32f0*/  ISETP.NE.AND P0, PT, R22, RZ, PT ;  /* 0x000000ff1600720c */ /* 0x008fda0003f05270 */
[----:B------:R-:W-:Y:S05]  /*3300*/  @!P0 BRA `(.L_x_11872) ;  /* 0x00000000000c8947 */ /* 0x000fea0003800000 */
[----:B------:R-:W-:-:S13]  /*3310*/  ISETP.NE.AND P0, PT, R22, 0xff, PT ;  /* 0x000000ff1600780c */ /* 0x000fda0003f05270 */
[----:B------:R-:W-:Y:S02]  /*3320*/  @!P0 IMAD.MOV.U32 R4, RZ, RZ, 0x7f800001 ;  /* 0x7f800001ff048424 */ /* 0x000fe400078e00ff */
[----:B------:R-:W-:-:S07]  /*3330*/  @P0 IMAD.SHL.U32 R4, R22, 0x800000, RZ ;  /* 0x0080000016040824 */ /* 0x000fce00078e00ff */
.L_x_11872:
[----:B------:R-:W-:Y:S05]  /*3340*/  BSYNC.RECONVERGENT B0 ;  /* 0x0000000000007941 */ /* 0x000fea0003800200 */
.L_x_11871:
[----:B0-----:R-:W0:Y:S01]  /*3350*/  F2I.S64.TRUNC R4, R4 ;  /* 0x0000000400047311 */ /* 0x001e22000020d900 */
[----:B------:R-:W-:Y:S05]  /*3360*/  BRA `(.L_x_11844) ;  /* 0x0000000000107947 */ /* 0x000fea0003800000 */
.L_x_11868:
[----:B0-----:R0:W5:Y:S01]  /*3370*/  LDG.E.64 R4, desc[UR36][R22.64] ;  /* 0x0000002416047981 */ /* 0x001162000c1e1b00 */
[----:B------:R-:W-:Y:S05]  /*3380*/  BRA `(.L_x_11844) ;  /* 0x0000000000087947 */ /* 0x000fea0003800000 */
.L_x_11867:
[----:B------:R3:W5:Y:S01]  /*3390*/  LDG.E R4, desc[UR36][R22.64] ;  /* 0x0000002416047981 */ /* 0x000762000c1e1900 */
[----:B0-----:R-:W-:-:S07]  /*33a0*/  HFMA2 R5, -RZ, RZ, 0, 0 ;  /* 0x00000000ff057431 */ /* 0x001fce00000001ff */
.L_x_11844:
[----:B------:R-:W0:Y:S02]  /*33b0*/  LDCU.64 UR6, c[0x0][0x5e8] ;  /* 0x0000bd00ff0677ac */ /* 0x000e240008000a00 */
[-C--:B012345:R-:W-:Y:S02]  /*33c0*/  IMAD R3, R5, R16.reuse, RZ ;  /* 0x0000001005037224 */ /* 0x0bffe400078e02ff */
[----:B------:R-:W-:Y:S01]  /*33d0*/  IMAD.WIDE.U32 R6, R4, R16, RZ ;  /* 0x0000001004067225 */ /* 0x000fe200078e00ff */
[----:B------:R-:W-:-:S03]  /*33e0*/  UPRMT UR4, UR43, 0x9910, URZ ;  /* 0x000099102b047896 */ /* 0x000fc600080000ff */
[----:B------:R-:W-:Y:S01]  /*33f0*/  IMAD R5, R17, R4, R3 ;  /* 0x0000000411057224 */ /* 0x000fe200078e0203 */
[----:B------:R-:W-:Y:S01]  /*3400*/  UISETP.GT.AND UP0, UPT, UR4, 0x9, UPT ;  /* 0x000000090400788c */ /* 0x000fe2000bf04270 */
[----:B------:R-:W-:Y:S02]  /*3410*/  MOV R4, R6 ;  /* 0x0000000600047202 */ /* 0x000fe40000000f00 */
[----:B------:R-:W-:Y:S01]  /*3420*/  IMAD.IADD R5, R7, 0x1, R5 ;  /* 0x0000000107057824 */ /* 0x000fe200078e0205 */
        /* <DEDUP_REMOVED lines=13> */
.L_x_11876:
[----:B------:R1:W-:Y:S01]  /*3500*/  STG.E.U8 desc[UR36][R2.64], R6 ;  /* 0x0000000602007986 */ /* 0x0003e2000c101124 */
[----:B------:R-:W-:Y:S05]  /*3510*/  BRA `(.L_x_11878) ;  /* 0x0000000c003c7947 */ /* 0x000fea0003800000 */
.L_x_11875:
        /* <DEDUP_REMOVED lines=8> */
.L_x_11880:
[----:B------:R3:W-:Y:S01]  /*35a0*/  STG.E desc[UR36][R2.64], R6 ;  /* 0x0000000602007986 */ /* 0x0007e2000c101924 */
[----:B------:R-:W-:Y:S05]  /*35b0*/  BRA `(.L_x_11878) ;  /* 0x0000000c00147947 */ /* 0x000fea0003800000 */
.L_x_11879:
[----:B------:R2:W-:Y:S01]  /*35c0*/  STG.E.U16 desc[UR36][R2.64], R6 ;  /* 0x0000000602007986 */ /* 0x0005e2000c101524 */
[----:B------:R-:W-:Y:S05]  /*35d0*/  BRA `(.L_x_11878) ;  /* 0x0000000c000c7947 */ /* 0x000fea0003800000 */
.L_x_11874:
        /* <DEDUP_REMOVED lines=9> */
.L_x_11882:
[----:B------:R-:W0:Y:S02]  /*3670*/  I2F.S64 R0, R4 ;  /* 0x0000000400007312 */ /* 0x000e240000301400 */
[----:B0-----:R-:W-:-:S05]  /*3680*/  F2FP.F16.F32.PACK_AB R0, RZ, R0 ;  /* 0x00000000ff00723e */ /* 0x001fca00000000ff */
[----:B------:R0:W-:Y:S01]  /*3690*/  STG.E.U16 desc[UR36][R2.64], R0 ;  /* 0x0000000002007986 */ /* 0x0001e2000c101524 */
[----:B------:R-:W-:Y:S05]  /*36a0*/  BRA `(.L_x_11878) ;  /* 0x0000000800d87947 */ /* 0x000fea0003800000 */
.L_x_11881:
        /* <DEDUP_REMOVED lines=10> */
.L_x_11884:
[----:B------:R-:W0:Y:S02]  /*3750*/  I2F.S64 R4, R4 ;  /* 0x0000000400047312 */ /* 0x000e240000301400 */
[----:B0-----:R-:W-:-:S04]  /*3760*/  F2FP.F16.F32.PACK_AB R5, RZ, R4 ;  /* 0x00000004ff05723e */ /* 0x001fc800000000ff */
[----:B------:R-:W-:-:S05]  /*3770*/  PRMT R5, R5, 0x5410, RZ ;  /* 0x0000541005057816 */ /* 0x000fca00000000ff */
[----:B------:R0:W-:Y:S01]  /*3780*/  STG.E desc[UR36][R2.64], R5 ;  /* 0x0000000502007986 */ /* 0x0001e2000c101924 */
[----:B------:R-:W-:Y:S05]  /*3790*/  BRA `(.L_x_11878) ;  /* 0x00000008009c7947 */ /* 0x000fea0003800000 */
.L_x_11883:
[----:B------:R-:W0:Y:S02]  /*37a0*/  I2F.F64.S64 R4, R4 ;  /* 0x0000000400047312 */ /* 0x000e240000301c00 */
[----:B0-----:R0:W-:Y:S01]  /*37b0*/  STG.E.64 desc[UR36][R2.64], R4 ;  /* 0x0000000402007986 */ /* 0x0011e2000c101b24 */
[----:B------:R-:W-:Y:S05]  /*37c0*/  BRA `(.L_x_11878) ;  /* 0x0000000800907947 */ /* 0x000fea0003800000 */
.L_x_11873:
        /* <DEDUP_REMOVED lines=13> */
.L_x_11887:
[----:B------:R-:W0:Y:S01]  /*38a0*/  I2F.F64.S64 R4, R4 ;  /* 0x0000000400047312 */ /* 0x000e220000301c00 */
[----:B------:R-:W-:-:S05]  /*38b0*/  CS2R R6, SRZ ;  /* 0x0000000000067805 */ /* 0x000fca000001ff00 */
[----:B0-----:R0:W-:Y:S01]  /*38c0*/  STG.E.128 desc[UR36][R2.64], R4 ;  /* 0x0000000402007986 */ /* 0x0011e2000c101d24 */
[----:B------:R-:W-:Y:S05]  /*38d0*/  BRA `(.L_x_11878) ;  /* 0x00000008004c7947 */ /* 0x000fea0003800000 */
.L_x_11886:
        /* <DEDUP_REMOVED lines=19> */
.L_x_11891:
[----:B------:R-:W-:Y:S05]  /*3a10*/  BSYNC.RECONVERGENT B0 ;  /* 0x0000000000007941 */ /* 0x000fea0003800200 */
.L_x_11890:
[----:B------:R-:W-:-:S05]  /*3a20*/  LOP3.LUT R7, R0, 0x80, R7, 0xf8, !PT ;  /* 0x0000008000077812 */ /* 0x000fca00078ef807 */
[----:B------:R0:W-:Y:S01]  /*3a30*/  STG.E.U8 desc[UR36][R2.64], R7 ;  /* 0x0000000702007986 */ /* 0x0001e2000c101124 */
[----:B------:R-:W-:Y:S05]  /*3a40*/  BRA `(.L_x_11878) ;  /* 0x0000000400f07947 */ /* 0x000fea0003800000 */
.L_x_11889:
[----:B------:R-:W0:Y:S01]  /*3a50*/  I2F.S64 R5, R4 ;  /* 0x0000000400057312 */ /* 0x000e220000301400 */
[----:B------:R-:W-:Y:S01]  /*3a60*/  BSSY.RECONVERGENT B0, `(.L_x_11892) ;  /* 0x000000e000007945 */ /* 0x000fe20003800200 */
[----:B0-----:R-:W-:Y:S02]  /*3a70*/  LOP3.LUT R6, R5, 0x7fffffff, RZ, 0xc0, !PT ;  /* 0x7fffffff05067812 */ /* 0x001fe400078ec0ff */
        /* <DEDUP_REMOVED lines=12> */
.L_x_11893:
[----:B------:R-:W-:Y:S05]  /*3b40*/  BSYNC.RECONVERGENT B0 ;  /* 0x0000000000007941 */ /* 0x000fea0003800200 */
.L_x_11892:
[----:B------:R-:W-:-:S05]  /*3b50*/  LOP3.LUT R7, R0, 0x80, R7, 0xf8, !PT ;  /* 0x0000008000077812 */ /* 0x000fca00078ef807 */
[----:B------:R0:W-:Y:S01]  /*3b60*/  STG.E.U8 desc[UR36][R2.64], R7 ;  /* 0x0000000702007986 */ /* 0x0001e2000c101124 */
[----:B------:R-:W-:Y:S05]  /*3b70*/  BRA `(.L_x_11878) ;  /* 0x0000000400a47947 */ /* 0x000fea0003800000 */
.L_x_11888:
[----:B------:R-:W0:Y:S02]  /*3b80*/  I2F.S64 R0, R4 ;  /* 0x0000000400007312 */ /* 0x000e240000301400 */
[----:B0-----:R-:W-:-:S05]  /*3b90*/  F2FP.BF16.F32.PACK_AB R0, RZ, R0 ;  /* 0x00000000ff00723e */ /* 0x001fca00000010ff */
[----:B------:R0:W-:Y:S01]  /*3ba0*/  STG.E.U16 desc[UR36][R2.64], R0 ;  /* 0x0000000002007986 */ /* 0x0001e2000c101524 */
[----:B------:R-:W-:Y:S05]  /*3bb0*/  BRA `(.L_x_11878) ;  /* 0x0000000400947947 */ /* 0x000fea0003800000 */
.L_x_11885:
        /* <DEDUP_REMOVED lines=10> */
.L_x_11896:
        /* <DEDUP_REMOVED lines=13> */
.L_x_11899:
[----:B------:R-:W-:-:S04]  /*3d30*/  SHF.R.U32.HI R0, RZ, 0x14, R5 ;  /* 0x00000014ff007819 */ /* 0x000fc80000011605 */
[----:B------:R-:W-:-:S04]  /*3d40*/  LOP3.LUT R0, R0, 0x1, RZ, 0xc0, !PT ;  /* 0x0000000100007812 */ /* 0x000fc800078ec0ff */
[----:B------:R-:W-:-:S04]  /*3d50*/  IADD3 R0, PT, PT, R5, 0x487ffff, R0 ;  /* 0x0487ffff05007810 */ /* 0x000fc80007ffe000 */
[----:B------:R-:W-:-:S04]  /*3d60*/  SHF.R.U32.HI R0, RZ, 0x14, R0 ;  /* 0x00000014ff007819 */ /* 0x000fc80000011600 */
[----:B------:R-:W-:-:S07]  /*3d70*/  LOP3.LUT R4, R0, 0xff, RZ, 0xc0, !PT ;  /* 0x000000ff00047812 */ /* 0x000fce00078ec0ff */
.L_x_11900:
[----:B------:R-:W-:-:S04]  /*3d80*/  SHF.R.U32.HI R5, RZ, 0x18, R5 ;  /* 0x00000018ff057819 */ /* 0x000fc80000011605 */
[----:B------:R-:W-:-:S04]  /*3d90*/  LOP3.LUT R4, R4, 0x80, R5, 0xf8, !PT ;  /* 0x0000008004047812 */ /* 0x000fc800078ef805 */
[----:B------:R-:W-:-:S07]  /*3da0*/  PRMT R0, R4, 0x7610, R0 ;  /* 0x0000761004007816 */ /* 0x000fce0000000000 */
.L_x_11898:
[----:B------:R-:W-:Y:S05]  /*3db0*/  BSYNC.RECONVERGENT B0 ;  /* 0x0000000000007941 */ /* 0x000fea0003800200 */
.L_x_11897:
[----:B------:R0:W-:Y:S01]  /*3dc0*/  STG.E.U8 desc[UR36][R2.64], R0 ;  /* 0x0000000002007986 */ /* 0x0001e2000c101124 */
[----:B------:R-:W-:Y:S05]  /*3dd0*/  BRA `(.L_x_11878) ;  /* 0x00000004000c7947 */ /* 0x000fea0003800000 */
.L_x_11895:
        /* <DEDUP_REMOVED lines=13> */
.L_x_11903:
[----:B------:R-:W-:-:S04]  /*3eb0*/  SHF.R.U32.HI R0, RZ, 0x15, R5 ;  /* 0x00000015ff007819 */ /* 0x000fc80000011605 */
[----:B------:R-:W-:-:S04]  /*3ec0*/  LOP3.LUT R0, R0, 0x1, RZ, 0xc0, !PT ;  /* 0x0000000100007812 */ /* 0x000fc800078ec0ff */
[----:B------:R-:W-:-:S04]  /*3ed0*/  IADD3 R0, PT, PT, R5, 0x88fffff, R0 ;  /* 0x088fffff05007810 */ /* 0x000fc80007ffe000 */
[----:B------:R-:W-:-:S04]  /*3ee0*/  SHF.R.U32.HI R0, RZ, 0x15, R0 ;  /* 0x00000015ff007819 */ /* 0x000fc80000011600 */
[----:B------:R-:W-:-:S07]  /*3ef0*/  LOP3.LUT R4, R0, 0xff, RZ, 0xc0, !PT ;  /* 0x000000ff00047812 */ /* 0x000fce00078ec0ff */
.L_x_11904:
[----:B------:R-:W-:-:S04]  /*3f00*/  SHF.R.U32.HI R5, RZ, 0x18, R5 ;  /* 0x00000018ff057819 */ /* 0x000fc80000011605 */
[----:B------:R-:W-:-:S04]  /*3f10*/  LOP3.LUT R4, R4, 0x80, R5, 0xf8, !PT ;  /* 0x0000008004047812 */ /* 0x000fc800078ef805 */
[----:B------:R-:W-:-:S07]  /*3f20*/  PRMT R0, R4, 0x7610, R0 ;  /* 0x0000761004007816 */ /* 0x000fce0000000000 */
.L_x_11902:
[----:B------:R-:W-:Y:S05]  /*3f30*/  BSYNC.RECONVERGENT B0 ;  /* 0x0000000000007941 */ /* 0x000fea0003800200 */
.L_x_11901:
[----:B------:R0:W-:Y:S01]  /*3f40*/  STG.E.U8 desc[UR36][R2.64], R0 ;  /* 0x0000000002007986 */ /* 0x0001e2000c101124 */
[----:B------:R-:W-:Y:S05]  /*3f50*/  BRA `(.L_x_11878) ;  /* 0x0000000000ac7947 */ /* 0x000fea0003800000 */
.L_x_11894:
[----:B------:R-:W-:-:S09]  /*3f60*/  UISETP.NE.AND UP0, UPT, UR4, 0x1c, UPT ;  /* 0x0000001c0400788c */ /* 0x000fd2000bf05270 */
[----:B------:R-:W-:Y:S05]  /*3f70*/  BRA.U !UP0, `(.L_x_11905) ;  /* 0x0000000108a07547 */ /* 0x000fea000b800000 */
[----:B------:R-:W-:-:S09]  /*3f80*/  UISETP.NE.AND UP0, UPT, UR4, 0x1d, UPT ;  /* 0x0000001d0400788c */ /* 0x000fd2000bf05270 */
[----:B------:R-:W-:Y:S05]  /*3f90*/  BRA.U !UP0, `(.L_x_11906) ;  /* 0x0000000108907547 */ /* 0x000fea000b800000 */
[----:B------:R-:W-:-:S09]  /*3fa0*/  UISETP.NE.AND UP0, UPT, UR4, 0x2c, UPT ;  /* 0x0000002c0400788c */ /* 0x000fd2000bf05270 */
[----:B------:R-:W-:Y:S05]  /*3fb0*/  BRA.U !UP0, `(.L_x_11907) ;  /* 0x0000000108447547 */ /* 0x000fea000b800000 */
.L_x_11877:
        /* <DEDUP_REMOVED lines=16> */
.L_x_11908:
[----:B------:R-:W-:Y:S05]  /*40c0*/  BRA `(.L_x_11878) ;  /* 0x0000000000507947 */ /* 0x000fea0003800000 */
.L_x_11907:
        /* <DEDUP_REMOVED lines=13> */
[----:B------:R-:W-:-:S05]  /*41a0*/  @!P0 IMAD.MOV R4, RZ, RZ, R6 ;  /* 0x000000ffff048224 */ /* 0x000fca00078e0206 */
[----:B------:R-:W-:-:S05]  /*41b0*/  @P1 MOV R5, R4 ;  /* 0x0000000400051202 */ /* 0x000fca0000000f00 */
[----:B------:R0:W-:Y:S01]  /*41c0*/  STG.E.U8 desc[UR36][R2.64], R5 ;  /* 0x0000000502007986 */ /* 0x0001e2000c101124 */
[----:B------:R-:W-:Y:S05]  /*41d0*/  BRA `(.L_x_11878) ;  /* 0x00000000000c7947 */ /* 0x000fea0003800000 */
.L_x_11906:
[----:B------:R0:W-:Y:S01]  /*41e0*/  STG.E.64 desc[UR36][R2.64], R4 ;  /* 0x0000000402007986 */ /* 0x0001e2000c101b24 */
[----:B------:R-:W-:Y:S05]  /*41f0*/  BRA `(.L_x_11878) ;  /* 0x0000000000047947 */ /* 0x000fea0003800000 */
.L_x_11905:
[----:B------:R0:W-:Y:S02]  /*4200*/  STG.E desc[UR36][R2.64], R6 ;  /* 0x0000000602007986 */ /* 0x0001e4000c101924 */
.L_x_11878:
[----:B------:R-:W-:-:S07]  /*4210*/  VIADD R19, R19, 0x80 ;  /* 0x0000008013137836 */ /* 0x000fce0000000000 */
.L_x_11803:
[----:B------:R-:W-:Y:S05]  /*4220*/  BSYNC.RECONVERGENT B6 ;  /* 0x0000000000067941 */ /* 0x000fea0003800200 */
.L_x_11802:
        /* <DEDUP_REMOVED lines=358> */
.L_x_11911:
        /* <DEDUP_REMOVED lines=17> */
.L_x_11915:
[----:B------:R0:W5:Y:S01]  /*59a0*/  LDG.E.U8 R16, desc[UR36][R2.64] ;  /* 0x0000002402107981 */ /* 0x000162000c1e1100 */
[----:B------:R-:W-:Y:S01]  /*59b0*/  IMAD.MOV.U32 R17, RZ, RZ, RZ ;  /* 0x000000ffff117224 */ /* 0x000fe200078e00ff */
[----:B------:R-:W-:Y:S06]  /*59c0*/  BRA `(.L_x_11917) ;  /* 0x0000000c00407947 */ /* 0x000fec0003800000 */
.L_x_11914:
        /* <DEDUP_REMOVED lines=8> */
.L_x_11919:
[----:B------:R-:W2:Y:S02]  /*5a50*/  LDG.E R16, desc[UR36][R2.64] ;  /* 0x0000002402107981 */ /* 0x000ea4000c1e1900 */
[----:B--2---:R-:W-:Y:S01]  /*5a60*/  SHF.R.S32.HI R17, RZ, 0x1f, R16 ;  /* 0x0000001fff117819 */ /* 0x004fe20000011410 */
[----:B------:R-:W-:Y:S06]  /*5a70*/  BRA `(.L_x_11917) ;  /* 0x0000000c00147947 */ /* 0x000fec0003800000 */
.L_x_11918:
[----:B------:R-:W2:Y:S02]  /*5a80*/  LDG.E.S16 R16, desc[UR36][R2.64] ;  /* 0x0000002402107981 */ /* 0x000ea4000c1e1700 */
[----:B--2---:R-:W-:Y:S01]  /*5a90*/  SHF.R.S32.HI R17, RZ, 0x1f, R16 ;  /* 0x0000001fff117819 */ /* 0x004fe20000011410 */
[----:B------:R-:W-:Y:S06]  /*5aa0*/  BRA `(.L_x_11917) ;  /* 0x0000000c00087947 */ /* 0x000fec0003800000 */
.L_x_11913:
        /* <DEDUP_REMOVED lines=9> */
.L_x_11921:
[----:B------:R-:W2:Y:S02]  /*5b40*/  LDG.E.U16 R2, desc[UR36][R2.64] ;  /* 0x0000002402027981 */ /* 0x000ea4000c1e1500 */
[----:B--2---:R-:W-:-:S06]  /*5b50*/  HADD2.F32 R16, -RZ, R2.H0_H0 ;  /* 0x20000002ff107230 */ /* 0x004fcc0000004100 */
[----:B------:R-:W0:Y:S01]  /*5b60*/  F2I.S64.TRUNC R16, R16 ;  /* 0x0000001000107311 */ /* 0x000e22000020d900 */
[----:B------:R-:W-:Y:S05]  /*5b70*/  BRA `(.L_x_11917) ;  /* 0x0000000800d47947 */ /* 0x000fea0003800000 */
.L_x_11920:
        /* <DEDUP_REMOVED lines=9> */
.L_x_11923:
[----:B------:R-:W2:Y:S02]  /*5c10*/  LDG.E.U16 R2, desc[UR36][R2.64] ;  /* 0x0000002402027981 */ /* 0x000ea4000c1e1500 */
[----:B--2---:R-:W-:-:S06]  /*5c20*/  HADD2.F32 R16, -RZ, R2.H0_H0 ;  /* 0x20000002ff107230 */ /* 0x004fcc0000004100 */
[----:B------:R-:W0:Y:S01]  /*5c30*/  F2I.S64.TRUNC R16, R16 ;  /* 0x0000001000107311 */ /* 0x000e22000020d900 */
[----:B------:R-:W-:Y:S05]  /*5c40*/  BRA `(.L_x_11917) ;  /* 0x0000000800a07947 */ /* 0x000fea0003800000 */
.L_x_11922:
[----:B------:R-:W2:Y:S02]  /*5c50*/  LDG.E.64 R2, desc[UR36][R2.64] ;  /* 0x0000002402027981 */ /* 0x000ea4000c1e1b00 */
[----:B--2---:R0:W1:Y:S01]  /*5c60*/  F2I.S64.F64.TRUNC R16, R2 ;  /* 0x0000000200107311 */ /* 0x004062000030d900 */
[----:B------:R-:W-:Y:S05]  /*5c70*/  BRA `(.L_x_11917) ;  /* 0x0000000800947947 */ /* 0x000fea0003800000 */
.L_x_11912:
        /* <DEDUP_REMOVED lines=13> */
.L_x_11926:
[----:B------:R-:W2:Y:S02]  /*5d50*/  LDG.E.64 R2, desc[UR36][R2.64] ;  /* 0x0000002402027981 */ /* 0x000ea4000c1e1b00 */
[----:B--2---:R0:W1:Y:S01]  /*5d60*/  F2I.S64.F64.TRUNC R16, R2 ;  /* 0x0000000200107311 */ /* 0x004062000030d900 */
[----:B------:R-:W-:Y:S05]  /*5d70*/  BRA `(.L_x_11917) ;  /* 0x0000000800547947 */ /* 0x000fea0003800000 */
.L_x_11925:
        /* <DEDUP_REMOVED lines=26> */
.L_x_11928:
        /* <DEDUP_REMOVED lines=11> */
[----:B------:R0:W1:Y:S01]  /*5fd0*/  F2I.S64.TRUNC R16, R0 ;  /* 0x0000000000107311 */ /* 0x000062000020d900 */
[----:B------:R-:W-:Y:S05]  /*5fe0*/  BRA `(.L_x_11917) ;  /* 0x0000000400b87947 */ /* 0x000fea0003800000 */
.L_x_11927:
[----:B------:R-:W2:Y:S02]  /*5ff0*/  LDG.E.U16 R16, desc[UR36][R2.64] ;  /* 0x0000002402107981 */ /* 0x000ea4000c1e1500 */
[----:B--2---:R-:W-:-:S06]  /*6000*/  IMAD.U32 R16, R16, 0x10000, RZ ;  /* 0x0001000010107824 */ /* 0x004fcc00078e00ff */
[----:B------:R-:W0:Y:S01]  /*6010*/  F2I.S64.TRUNC R16, R16 ;  /* 0x0000001000107311 */ /* 0x000e22000020d900 */
[----:B------:R-:W-:Y:S05]  /*6020*/  BRA `(.L_x_11917) ;  /* 0x0000000400a87947 */ /* 0x000fea0003800000 */
.L_x_11924:
        /* <DEDUP_REMOVED lines=11> */
.L_x_11931:
        /* <DEDUP_REMOVED lines=21> */
.L_x_11935:
[----:B------:R-:W-:Y:S05]  /*6230*/  BSYNC.RECONVERGENT B1 ;  /* 0x0000000000017941 */ /* 0x000fea0003800200 */
.L_x_11934:
[----:B------:R-:W-:Y:S01]  /*6240*/  IMAD.SHL.U32 R0, R0, 0x100000, RZ ;  /* 0x0010000000007824 */ /* 0x000fe200078e00ff */
[----:B------:R-:W-:-:S04]  /*6250*/  LEA R2, R2, 0x3b800000, 0x17 ;  /* 0x3b80000002027811 */ /* 0x000fc800078eb8ff */
[----:B------:R-:W-:-:S07]  /*6260*/  LOP3.LUT R16, R2, R0, R7, 0xfe, !PT ;  /* 0x0000000002107212 */ /* 0x000fce00078efe07 */
.L_x_11933:
[----:B------:R-:W-:Y:S05]  /*6270*/  BSYNC.RECONVERGENT B0 ;  /* 0x0000000000007941 */ /* 0x000fea0003800200 */
.L_x_11932:
[----:B------:R-:W1:Y:S01]  /*6280*/  F2I.S64.TRUNC R16, R16 ;  /* 0x0000001000107311 */ /* 0x000e62000020d900 */
[----:B------:R-:W-:Y:S05]  /*6290*/  BRA `(.L_x_11917) ;  /* 0x00000004000c7947 */ /* 0x000fea0003800000 */
.L_x_11930:
        /* <DEDUP_REMOVED lines=21> */
.L_x_11939:
[----:B------:R-:W-:Y:S05]  /*63f0*/  BSYNC.RECONVERGENT B1 ;  /* 0x0000000000017941 */ /* 0x000fea0003800200 */
.L_x_11938:
[----:B------:R-:W-:Y:S02]  /*6400*/  SHF.L.U32 R0, R0, 0x15, RZ ;  /* 0x0000001500007819 */ /* 0x000fe400000006ff */
[----:B------:R-:W-:-:S04]  /*6410*/  LEA R2, R2, 0x37800000, 0x17 ;  /* 0x3780000002027811 */ /* 0x000fc800078eb8ff */
[----:B------:R-:W-:-:S07]  /*6420*/  LOP3.LUT R16, R2, R0, R7, 0xfe, !PT ;  /* 0x0000000002107212 */ /* 0x000fce00078efe07 */
.L_x_11937:
[----:B------:R-:W-:Y:S05]  /*6430*/  BSYNC.RECONVERGENT B0 ;  /* 0x0000000000007941 */ /* 0x000fea0003800200 */
.L_x_11936:
[----:B------:R-:W2:Y:S01]  /*6440*/  F2I.S64.TRUNC R16, R16 ;  /* 0x0000001000107311 */ /* 0x000ea2000020d900 */
[----:B------:R-:W-:Y:S05]  /*6450*/  BRA `(.L_x_11917) ;  /* 0x00000000009c7947 */ /* 0x000fea0003800000 */
.L_x_11929:
        /* <DEDUP_REMOVED lines=14> */
.L_x_11943:
[----:B------:R-:W-:Y:S05]  /*6540*/  BSYNC.RECONVERGENT B0 ;  /* 0x0000000000007941 */ /* 0x000fea0003800200 */
.L_x_11942:
[----:B------:R-:W4:Y:S01]  /*6550*/  F2I.S64.TRUNC R16, R16 ;  /* 0x0000001000107311 */ /* 0x000f22000020d900 */
[----:B------:R-:W-:Y:S05]  /*6560*/  BRA `(.L_x_11917) ;  /* 0x0000000000587947 */ /* 0x000fea0003800000 */
.L_x_11916:
        /* <DEDUP_REMOVED lines=16> */
.L_x_11944:
[----:B------:R-:W-:Y:S01]  /*6670*/  CS2R R16, SRZ ;  /* 0x0000000000107805 */ /* 0x000fe2000001ff00 */
[----:B------:R-:W-:Y:S06]  /*6680*/  BRA `(.L_x_11917) ;  /* 0x0000000000107947 */ /* 0x000fec0003800000 */
.L_x_11941:
[----:B------:R3:W5:Y:S01]  /*6690*/  LDG.E.64 R16, desc[UR36][R2.64] ;  /* 0x0000002402107981 */ /* 0x000762000c1e1b00 */
[----:B------:R-:W-:Y:S05]  /*66a0*/  BRA `(.L_x_11917) ;  /* 0x0000000000087947 */ /* 0x000fea0003800000 */
.L_x_11940:
[----:B------:R0:W5:Y:S01]  /*66b0*/  LDG.E R16, desc[UR36][R2.64] ;  /* 0x0000002402107981 */ /* 0x000162000c1e1900 */
[----:B------:R-:W-:-:S07]  /*66c0*/  IMAD.MOV.U32 R17, RZ, RZ, RZ ;  /* 0x000000ffff117224 */ /* 0x000fce00078e00ff */
.L_x_11917:
[----:B------:R-:W3:Y:S01]  /*66d0*/  LDCU.64 UR6, c[0x0][0x5f8] ;  /* 0x0000bf00ff0677ac */ /* 0x000ee20008000a00 */
        /* <DEDUP_REMOVED lines=16> */
.L_x_11948:
[----:B------:R3:W5:Y:S01]  /*67e0*/  LDG.E.U8 R4, desc[UR36][R22.64] ;  /* 0x0000002416047981 */ /* 0x000762000c1e1100 */
[----:B0-----:R-:W-:Y:S01]  /*67f0*/  MOV R5, RZ ;  /* 0x000000ff00057202 */ /* 0x001fe20000000f00 */
[----:B------:R-:W-:Y:S06]  /*6800*/  BRA `(.L_x_11950) ;  /* 0x0000000c00407947 */ /* 0x000fec0003800000 */
.L_x_11947:
        /* <DEDUP_REMOVED lines=8> */
.L_x_11952:
[----:B------:R-:W0:Y:S02]  /*6890*/  LDG.E R4, desc[UR36][R22.64] ;  /* 0x0000002416047981 */ /* 0x000e24000c1e1900 */
[----:B0-----:R-:W-:Y:S01]  /*68a0*/  SHF.R.S32.HI R5, RZ, 0x1f, R4 ;  /* 0x0000001fff057819 */ /* 0x001fe20000011404 */
[----:B------:R-:W-:Y:S06]  /*68b0*/  BRA `(.L_x_11950) ;  /* 0x0000000c00147947 */ /* 0x000fec0003800000 */
.L_x_11951:
[----:B------:R-:W0:Y:S02]  /*68c0*/  LDG.E.S16 R4, desc[UR36][R22.64] ;  /* 0x0000002416047981 */ /* 0x000e24000c1e1700 */
[----:B0-----:R-:W-:Y:S01]  /*68d0*/  SHF.R.S32.HI R5, RZ, 0x1f, R4 ;  /* 0x0000001fff057819 */ /* 0x001fe20000011404 */
[----:B------:R-:W-:Y:S06]  /*68e0*/  BRA `(.L_x_11950) ;  /* 0x0000000c00087947 */ /* 0x000fec0003800000 */
.L_x_11946:
        /* <DEDUP_REMOVED lines=9> */
.L_x_11954:
[----:B------:R-:W3:Y:S02]  /*6980*/  LDG.E.U16 R22, desc[UR36][R22.64] ;  /* 0x0000002416167981 */ /* 0x000ee4000c1e1500 */
[----:B---3--:R-:W-:-:S06]  /*6990*/  HADD2.F32 R4, -RZ, R22.H0_H0 ;  /* 0x20000016ff047230 */ /* 0x008fcc0000004100 */
[----:B0-----:R-:W0:Y:S01]  /*69a0*/  F2I.S64.TRUNC R4, R4 ;  /* 0x0000000400047311 */ /* 0x001e22000020d900 */
[----:B------:R-:W-:Y:S05]  /*69b0*/  BRA `(.L_x_11950) ;  /* 0x0000000800d47947 */ /* 0x000fea0003800000 */
.L_x_11953:
        /* <DEDUP_REMOVED lines=9> */
.L_x_11956:
[----:B------:R-:W3:Y:S02]  /*6a50*/  LDG.E.U16 R22, desc[UR36][R22.64] ;  /* 0x0000002416167981 */ /* 0x000ee4000c1e1500 */
[----:B---3--:R-:W-:-:S06]  /*6a60*/  HADD2.F32 R4, -RZ, R22.H0_H0 ;  /* 0x20000016ff047230 */ /* 0x008fcc0000004100 */
[----:B0-----:R-:W0:Y:S01]  /*6a70*/  F2I.S64.TRUNC R4, R4 ;  /* 0x0000000400047311 */ /* 0x001e22000020d900 */
[----:B------:R-:W-:Y:S05]  /*6a80*/  BRA `(.L_x_11950) ;  /* 0x0000000800a07947 */ /* 0x000fea0003800000 */
.L_x_11955:
[----:B0-----:R-:W3:Y:S02]  /*6a90*/  LDG.E.64 R4, desc[UR36][R22.64] ;  /* 0x0000002416047981 */ /* 0x001ee4000c1e1b00 */
[----:B---3--:R-:W0:Y:S01]  /*6aa0*/  F2I.S64.F64.TRUNC R4, R4 ;  /* 0x0000000400047311 */ /* 0x008e22000030d900 */
[----:B------:R-:W-:Y:S05]  /*6ab0*/  BRA `(.L_x_11950) ;  /* 0x0000000800947947 */ /* 0x000fea0003800000 */
.L_x_11945:
        /* <DEDUP_REMOVED lines=13> */
.L_x_11959:
[----:B0-----:R-:W3:Y:S02]  /*6b90*/  LDG.E.64 R4, desc[UR36][R22.64] ;  /* 0x0000002416047981 */ /* 0x001ee4000c1e1b00 */
[----:B---3--:R-:W0:Y:S01]  /*6ba0*/  F2I.S64.F64.TRUNC R4, R4 ;  /* 0x0000000400047311 */ /* 0x008e22000030d900 */
[----:B------:R-:W-:Y:S05]  /*6bb0*/  BRA `(.L_x_11950) ;  /* 0x0000000800547947 */ /* 0x000fea0003800000 */
.L_x_11958:
        /* <DEDUP_REMOVED lines=24> */
[----:B------:R0:W3:Y:S01]  /*6d40*/  F2I.S64.TRUNC R4, R3 ;  /* 0x0000000300047311 */ /* 0x0000e2000020d900 */
[----:B------:R-:W-:Y:S05]  /*6d50*/  BRA `(.L_x_11950) ;  /* 0x0000000400ec7947 */ /* 0x000fea0003800000 */
.L_x_11961:
        /* <DEDUP_REMOVED lines=11> */
[----:B------:R0:W3:Y:S01]  /*6e10*/  F2I.S64.TRUNC R4, R0 ;  /* 0x0000000000047311 */ /* 0x0000e2000020d900 */
[----:B------:R-:W-:Y:S05]  /*6e20*/  BRA `(.L_x_11950) ;  /* 0x0000000400b87947 */ /* 0x000fea0003800000 */
.L_x_11960:
[----:B------:R-:W3:Y:S02]  /*6e30*/  LDG.E.U16 R4, desc[UR36][R22.64] ;  /* 0x0000002416047981 */ /* 0x000ee4000c1e1500 */
[----:B---3--:R-:W-:-:S06]  /*6e40*/  IMAD.U32 R4, R4, 0x10000, RZ ;  /* 0x0001000004047824 */ /* 0x008fcc00078e00ff */
[----:B0-----:R-:W0:Y:S01]  /*6e50*/  F2I.S64.TRUNC R4, R4 ;  /* 0x0000000400047311 */ /* 0x001e22000020d900 */
[----:B------:R-:W-:Y:S05]  /*6e60*/  BRA `(.L_x_11950) ;  /* 0x0000000400a87947 */ /* 0x000fea0003800000 */
.L_x_11957:
        /* <DEDUP_REMOVED lines=9> */
[----:B0-----:R-:W-:Y:S01]  /*6f00*/  MOV R5, RZ ;  /* 0x000000ff00057202 */ /* 0x001fe20000000f00 */
[----:B------:R-:W-:Y:S06]  /*6f10*/  BRA `(.L_x_11950) ;  /* 0x00000004007c7947 */ /* 0x000fec0003800000 */
.L_x_11964:
        /* <DEDUP_REMOVED lines=21> */
.L_x_11968:
[----:B------:R-:W-:Y:S05]  /*7070*/  BSYNC.RECONVERGENT B1 ;  /* 0x0000000000017941 */ /* 0x000fea0003800200 */
.L_x_11967:
[----:B------:R-:W-:Y:S01]  /*7080*/  IMAD.SHL.U32 R0, R0, 0x100000, RZ ;  /* 0x0010000000007824 */ /* 0x000fe200078e00ff */
[----:B------:R-:W-:-:S04]  /*7090*/  LEA R2, R2, 0x3b800000, 0x17 ;  /* 0x3b80000002027811 */ /* 0x000fc800078eb8ff */
[----:B------:R-:W-:-:S07]  /*70a0*/  LOP3.LUT R4, R2, R0, R7, 0xfe, !PT ;  /* 0x0000000002047212 */ /* 0x000fce00078efe07 */
.L_x_11966:
[----:B------:R-:W-:Y:S05]  /*70b0*/  BSYNC.RECONVERGENT B0 ;  /* 0x0000000000007941 */ /* 0x000fea0003800200 */
.L_x_11965:
[----:B0-----:R-:W0:Y:S01]  /*70c0*/  F2I.S64.TRUNC R4, R4 ;  /* 0x0000000400047311 */ /* 0x001e22000020d900 */
[----:B------:R-:W-:Y:S05]  /*70d0*/  BRA `(.L_x_11950) ;  /* 0x00000004000c7947 */ /* 0x000fea0003800000 */
.L_x_11963:
[----:B------:R-:W3:Y:S01]  /*70e0*/  LDG.E.U8 R22, desc[UR36][R22.64] ;  /* 0x0000002416167981 */ /* 0x000ee2000c1e1100 */
[----:B------:R-:W-:Y:S01]  /*70f0*/  BSSY.RECONVERGENT B0, `(.L_x_11969) ;  /* 0x0000018000007945 */ /* 0x000fe20003800200 */
[----:B------:R-:W-:Y:S01]  /*7100*/  HFMA2 R4, -RZ, RZ, 0, 0 ;  /* 0x00000000ff047431 */ /* 0x000fe200000001ff */
        /* <DEDUP_REMOVED lines=18> */
.L_x_11972:
[----:B------:R-:W-:Y:S05]  /*7230*/  BSYNC.RECONVERGENT B1 ;  /* 0x0000000000017941 */ /* 0x000fea0003800200 */
.L_x_11971:
[----:B------:R-:W-:Y:S01]  /*7240*/  IMAD.SHL.U32 R0, R0, 0x200000, RZ ;  /* 0x0020000000007824 */ /* 0x000fe200078e00ff */
[----:B------:R-:W-:-:S04]  /*7250*/  LEA R2, R2, 0x37800000, 0x17 ;  /* 0x3780000002027811 */ /* 0x000fc800078eb8ff */
[----:B------:R-:W-:-:S07]  /*7260*/  LOP3.LUT R4, R2, R0, R7, 0xfe, !PT ;  /* 0x0000000002047212 */ /* 0x000fce00078efe07 */
.L_x_11970:
[----:B------:R-:W-:Y:S05]  /*7270*/  BSYNC.RECONVERGENT B0 ;  /* 0x0000000000007941 */ /* 0x000fea0003800200 */
.L_x_11969:
[----:B0-----:R-:W0:Y:S01]  /*7280*/  F2I.S64.TRUNC R4, R4 ;  /* 0x0000000400047311 */ /* 0x001e22000020d900 */
[----:B------:R-:W-:Y:S05]  /*7290*/  BRA `(.L_x_11950) ;  /* 0x00000000009c7947 */ /* 0x000fea0003800000 */
.L_x_11962:
[----:B------:R-:W-:-:S09]  /*72a0*/  UISETP.NE.AND UP0, UPT, UR4, 0x1c, UPT ;  /* 0x0000001c0400788c */ /* 0x000fd2000bf05270 */
[----:B------:R-:W-:Y:S05]  /*72b0*/  BRA.U !UP0, `(.L_x_11973) ;  /* 0x00000001088c7547 */ /* 0x000fea000b800000 */
[----:B------:R-:W-:-:S09]  /*72c0*/  UISETP.NE.AND UP0, UPT, UR4, 0x1d, UPT ;  /* 0x0000001d0400788c */ /* 0x000fd2000bf05270 */
[----:B------:R-:W-:Y:S05]  /*72d0*/  BRA.U !UP0, `(.L_x_11974) ;  /* 0x00000001087c7547 */ /* 0x000fea000b800000 */
[----:B------:R-:W-:-:S09]  /*72e0*/  UISETP.NE.AND UP0, UPT, UR4, 0x2c, UPT ;  /* 0x0000002c0400788c */ /* 0x000fd2000bf05270 */
[----:B------:R-:W-:Y:S05]  /*72f0*/  BRA.U UP0, `(.L_x_11949) ;  /* 0x00000001002c7547 */ /* 0x000fea000b800000 */
[----:B------:R-:W3:Y:S01]  /*7300*/  LDG.E.U8 R22, desc[UR36][R22.64] ;  /* 0x0000002416167981 */ /* 0x000ee2000c1e1100 */
[----:B------:R-:W-:Y:S01]  /*7310*/  BSSY.RECONVERGENT B0, `(.L_x_11975) ;  /* 0x0000007000007945 */ /* 0x000fe20003800200 */
[----:B------:R-:W-:Y:S01]  /*7320*/  IMAD.MOV.U32 R4, RZ, RZ, 0x400000 ;  /* 0x00400000ff047424 */ /* 0x000fe200078e00ff */
[----:B---3--:R-:W-:-:S13]  /*7330*/  ISETP.NE.AND P0, PT, R22, RZ, PT ;  /* 0x000000ff1600720c */ /* 0x008fda0003f05270 */
[----:B------:R-:W-:Y:S05]  /*7340*/  @!P0 BRA `(.L_x_11976) ;  /* 0x00000000000c8947 */ /* 0x000fea0003800000 */
[----:B------:R-:W-:-:S13]  /*7350*/  ISETP.NE.AND P0, PT, R22, 0xff, PT ;  /* 0x000000ff1600780c */ /* 0x000fda0003f05270 */
[----:B------:R-:W-:Y:S01]  /*7360*/  @!P0 MOV R4, 0x7f800001 ;  /* 0x7f80000100048802 */ /* 0x000fe20000000f00 */
[----:B------:R-:W-:-:S07]  /*7370*/  @P0 IMAD.SHL.U32 R4, R22, 0x800000, RZ ;  /* 0x0080000016040824 */ /* 0x000fce00078e00ff */
.L_x_11976:
[----:B------:R-:W-:Y:S05]  /*7380*/  BSYNC.RECONVERGENT B0 ;  /* 0x0000000000007941 */ /* 0x000fea0003800200 */
.L_x_11975:
[----:B0-----:R-:W0:Y:S01]  /*7390*/  F2I.S64.TRUNC R4, R4 ;  /* 0x0000000400047311 */ /* 0x001e22000020d900 */
[----:B------:R-:W-:Y:S05]  /*73a0*/  BRA `(.L_x_11950) ;  /* 0x0000000000587947 */ /* 0x000fea0003800000 */
.L_x_11949:
        /* <DEDUP_REMOVED lines=16> */
.L_x_11977:
[----:B------:R-:W-:Y:S01]  /*74b0*/  CS2R R4, SRZ ;  /* 0x0000000000047805 */ /* 0x000fe2000001ff00 */
[----:B------:R-:W-:Y:S06]  /*74c0*/  BRA `(.L_x_11950) ;  /* 0x0000000000107947 */ /* 0x000fec0003800000 */
.L_x_11974:
[----:B0-----:R0:W5:Y:S01]  /*74d0*/  LDG.E.64 R4, desc[UR36][R22.64] ;  /* 0x0000002416047981 */ /* 0x001162000c1e1b00 */
[----:B------:R-:W-:Y:S05]  /*74e0*/  BRA `(.L_x_11950) ;  /* 0x0000000000087947 */ /* 0x000fea0003800000 */
.L_x_11973:
[----:B------:R3:W5:Y:S01]  /*74f0*/  LDG.E R4, desc[UR36][R22.64] ;  /* 0x0000002416047981 */ /* 0x000762000c1e1900 */
[----:B0-----:R-:W-:-:S07]  /*7500*/  IMAD.MOV.U32 R5, RZ, RZ, RZ ;  /* 0x000000ffff057224 */ /* 0x001fce00078e00ff */
.L_x_11950:
[----:B------:R-:W0:Y:S02]  /*7510*/  LDCU.64 UR6, c[0x0][0x5e8] ;  /* 0x0000bd00ff0677ac */ /* 0x000e240008000a00 */
[-C--:B012345:R-:W-:Y:S02]  /*7520*/  IMAD R3, R5, R16.reuse, RZ ;  /* 0x0000001005037224 */ /* 0x0bffe400078e02ff */
[----:B------:R-:W-:Y:S01]  /*7530*/  IMAD.WIDE.U32 R6, R4, R16, RZ ;  /* 0x0000001004067225 */ /* 0x000fe200078e00ff */
[----:B------:R-:W-:-:S03]  /*7540*/  UPRMT UR4, UR43, 0x9910, URZ ;  /* 0x000099102b047896 */ /* 0x000fc600080000ff */
[----:B------:R-:W-:Y:S01]  /*7550*/  IMAD R5, R17, R4, R3 ;  /* 0x0000000411057224 */ /* 0x000fe200078e0203 */
[----:B------:R-:W-:Y:S01]  /*7560*/  UISETP.GT.AND UP0, UPT, UR4, 0x9, UPT ;  /* 0x000000090400788c */ /* 0x000fe2000bf04270 */
[----:B------:R-:W-:Y:S02]  /*7570*/  IMAD.MOV.U32 R4, RZ, RZ, R6 ;  /* 0x000000ffff047224 */ /* 0x000fe400078e0006 */
[----:B------:R-:W-:Y:S01]  /*7580*/  IMAD.IADD R5, R7, 0x1, R5 ;  /* 0x0000000107057824 */ /* 0x000fe200078e0205 */
        /* <DEDUP_REMOVED lines=13> */
.L_x_11981:
[----:B------:R0:W-:Y:S01]  /*7660*/  STG.E.U8 desc[UR36][R2.64], R6 ;  /* 0x0000000602007986 */ /* 0x0001e2000c101124 */
[----:B------:R-:W-:Y:S05]  /*7670*/  BRA `(.L_x_11983) ;  /* 0x0000000c00387947 */ /* 0x000fea0003800000 */
.L_x_11980:
        /* <DEDUP_REMOVED lines=8> */
.L_x_11985:
[----:B------:R0:W-:Y:S01]  /*7700*/  STG.E desc[UR36][R2.64], R6 ;  /* 0x0000000602007986 */ /* 0x0001e2000c101924 */
[----:B------:R-:W-:Y:S05]  /*7710*/  BRA `(.L_x_11983) ;  /* 0x0000000c00107947 */ /* 0x000fea0003800000 */
.L_x_11984:
[----:B------:R0:W-:Y:S01]  /*7720*/  STG.E.U16 desc[UR36][R2.64], R6 ;  /* 0x0000000602007986 */ /* 0x0001e2000c101524 */
[----:B------:R-:W-:Y:S05]  /*7730*/  BRA `(.L_x_11983) ;  /* 0x0000000c00087947 */ /* 0x000fea0003800000 */
.L_x_11979:
        /* <DEDUP_REMOVED lines=9> */
.L_x_11987:
[----:B------:R-:W0:Y:S02]  /*77d0*/  I2F.S64 R0, R4 ;  /* 0x0000000400007312 */ /* 0x000e240000301400 */
[----:B0-----:R-:W-:-:S05]  /*77e0*/  F2FP.F16.F32.PACK_AB R0, RZ, R0 ;  /* 0x00000000ff00723e */ /* 0x001fca00000000ff */
[----:B------:R0:W-:Y:S01]  /*77f0*/  STG.E.U16 desc[UR36][R2.64], R0 ;  /* 0x0000000002007986 */ /* 0x0001e2000c101524 */
[----:B------:R-:W-:Y:S05]  /*7800*/  BRA `(.L_x_11983) ;  /* 0x0000000800d47947 */ /* 0x000fea0003800000 */
.L_x_11986:
        /* <DEDUP_REMOVED lines=10> */
.L_x_11989:
[----:B------:R-:W0:Y:S02]  /*78b0*/  I2F.S64 R4, R4 ;  /* 0x0000000400047312 */ /* 0x000e240000301400 */
[----:B0-----:R-:W-:-:S04]  /*78c0*/  F2FP.F16.F32.PACK_AB R5, RZ, R4 ;  /* 0x00000004ff05723e */ /* 0x001fc800000000ff */
[----:B------:R-:W-:-:S05]  /*78d0*/  PRMT R5, R5, 0x5410, RZ ;  /* 0x0000541005057816 */ /* 0x000fca00000000ff */
[----:B------:R0:W-:Y:S01]  /*78e0*/  STG.E desc[UR36][R2.64], R5 ;  /* 0x0000000502007986 */ /* 0x0001e2000c101924 */
[----:B------:R-:W-:Y:S05]  /*78f0*/  BRA `(.L_x_11983) ;  /* 0x0000000800987947 */ /* 0x000fea0003800000 */
.L_x_11988:
[----:B------:R-:W0:Y:S02]  /*7900*/  I2F.F64.S64 R4, R4 ;  /* 0x0000000400047312 */ /* 0x000e240000301c00 */
[----:B0-----:R0:W-:Y:S01]  /*7910*/  STG.E.64 desc[UR36][R2.64], R4 ;  /* 0x0000000402007986 */ /* 0x0011e2000c101b24 */
[----:B------:R-:W-:Y:S05]  /*7920*/  BRA `(.L_x_11983) ;  /* 0x00000008008c7947 */ /* 0x000fea0003800000 */
.L_x_11978:
        /* <DEDUP_REMOVED lines=12> */
.L_x_11993:
        /* <DEDUP_REMOVED lines=18> */
.L_x_11996:
[----:B------:R-:W-:-:S04]  /*7b10*/  SHF.R.U32.HI R5, RZ, 0x18, R5 ;  /* 0x00000018ff057819 */ /* 0x000fc80000011605 */
[----:B------:R-:W-:-:S07]  /*7b20*/  LOP3.LUT R0, R0, 0x80, R5, 0xf8, !PT ;  /* 0x0000008000007812 */ /* 0x000fce00078ef805 */
.L_x_11995:
[----:B------:R-:W-:Y:S05]  /*7b30*/  BSYNC.RECONVERGENT B0 ;  /* 0x0000000000007941 */ /* 0x000fea0003800200 */
.L_x_11994:
[----:B------:R3:W-:Y:S01]  /*7b40*/  STG.E.U8 desc[UR36][R2.64], R0 ;  /* 0x0000000002007986 */ /* 0x0007e2000c101124 */
[----:B------:R-:W-:Y:S05]  /*7b50*/  BRA `(.L_x_11983) ;  /* 0x0000000800007947 */ /* 0x000fea0003800000 */
.L_x_11992:
        /* <DEDUP_REMOVED lines=18> */
.L_x_11999:
[----:B------:R-:W-:-:S04]  /*7c80*/  SHF.R.U32.HI R5, RZ, 0x18, R5 ;  /* 0x00000018ff057819 */ /* 0x000fc80000011605 */
[----:B------:R-:W-:-:S07]  /*7c90*/  LOP3.LUT R0, R0, 0x80, R5, 0xf8, !PT ;  /* 0x0000008000007812 */ /* 0x000fce00078ef805 */
.L_x_11998:
[----:B------:R-:W-:Y:S05]  /*7ca0*/  BSYNC.RECONVERGENT B0 ;  /* 0x0000000000007941 */ /* 0x000fea0003800200 */
.L_x_11997:
[----:B------:R0:W-:Y:S01]  /*7cb0*/  STG.E.U8 desc[UR36][R2.64], R0 ;  /* 0x0000000002007986 */ /* 0x0001e2000c101124 */
[----:B------:R-:W-:Y:S05]  /*7cc0*/  BRA `(.L_x_11983) ;  /* 0x0000000400a47947 */ /* 0x000fea0003800000 */
.L_x_11991:
        /* <DEDUP_REMOVED lines=11> */
[----:B------:R-:W-:Y:S02]  /*7d80*/  @P1 LOP3.LUT P0, RZ, R7, 0x3fffff, R4, 0xf8, !PT ;  /* 0x003fffff07ff1812 */ /* 0x000fe4000780f804 */
[----:B------:R-:W-:Y:S02]  /*7d90*/  @P1 LOP3.LUT R0, R0, 0x1, RZ, 0xc0, !PT ;  /* 0x0000000100001812 */ /* 0x000fe400078ec0ff */
[----:B------:R-:W-:Y:S02]  /*7da0*/  @P1 IADD3 R4, PT, PT, R6, 0x1, RZ ;  /* 0x0000000106041810 */ /* 0x000fe40007ffe0ff */
[----:B------:R-:W-:Y:S01]  /*7db0*/  @P1 ISETP.EQ.U32.AND P2, PT, R0, 0x1, P0 ;  /* 0x000000010000180c */ /* 0x000fe20000742070 */
[----:B------:R-:W-:Y:S01]  /*7dc0*/  IMAD.MOV.U32 R0, RZ, RZ, 0xff ;  /* 0x000000ffff007424 */ /* 0x000fe200078e00ff */
[----:B------:R-:W-:-:S02]  /*7dd0*/  PLOP3.LUT P0, PT, PT, PT, PT, 0x80, 0x8 ;  /* 0x000000000008781c */ /* 0x000fc40003f0f070 */
[----:B------:R-:W-:Y:S02]  /*7de0*/  @P1 PLOP3.LUT P0, PT, P2, PT, PT, 0x80, 0x8 ;  /* 0x000000000008181c */ /* 0x000fe4000170f070 */
[----:B------:R-:W-:-:S11]  /*7df0*/  PRMT R5, R0, 0x7610, R5 ;  /* 0x0000761000057816 */ /* 0x000fd60000000005 */
[----:B------:R-:W-:-:S04]  /*7e00*/  @!P0 IMAD.MOV R4, RZ, RZ, R6 ;  /* 0x000000ffff048224 */ /* 0x000fc800078e0206 */
[----:B------:R-:W-:-:S05]  /*7e10*/  @P1 IMAD.MOV.U32 R5, RZ, RZ, R4 ;  /* 0x000000ffff051224 */ /* 0x000fca00078e0004 */
[----:B------:R2:W-:Y:S01]  /*7e20*/  STG.E.U8 desc[UR36][R2.64], R5 ;  /* 0x0000000502007986 */ /* 0x0005e2000c101124 */
[----:B------:R-:W-:Y:S05]  /*7e30*/  BRA `(.L_x_11983) ;  /* 0x0000000400487947 */ /* 0x000fea0003800000 */
.L_x_12001:
[----:B------:R1:W-:Y:S01]  /*7e40*/  STG.E.64 desc[UR36][R2.64], R4 ;  /* 0x0000000402007986 */ /* 0x0003e2000c101b24 */
[----:B------:R-:W-:Y:S05]  /*7e50*/  BRA `(.L_x_11983) ;  /* 0x0000000400407947 */ /* 0x000fea0003800000 */
.L_x_12000:
[----:B------:R0:W-:Y:S01]  /*7e60*/  STG.E desc[UR36][R2.64], R6 ;  /* 0x0000000602007986 */ /* 0x0001e2000c101924 */
[----:B------:R-:W-:Y:S05]  /*7e70*/  BRA `(.L_x_11983) ;  /* 0x0000000400387947 */ /* 0x000fea0003800000 */
.L_x_11990:
        /* <DEDUP_REMOVED lines=11> */
.L_x_12003:
[----:B------:R-:W0:Y:S01]  /*7f30*/  I2F.F64.S64 R4, R4 ;  /* 0x0000000400047312 */ /* 0x000e220000301c00 */
[----:B------:R-:W-:-:S05]  /*7f40*/  CS2R R6, SRZ ;  /* 0x0000000000067805 */ /* 0x000fca000001ff00 */
[----:B0-----:R0:W-:Y:S01]  /*7f50*/  STG.E.128 desc[UR36][R2.64], R4 ;  /* 0x0000000402007986 */ /* 0x0011e2000c101d24 */
[----:B------:R-:W-:Y:S05]  /*7f60*/  BRA `(.L_x_11983) ;  /* 0x0000000000fc7947 */ /* 0x000fea0003800000 */
.L_x_12002:
[----:B------:R-:W-:-:S09]  /*7f70*/  UISETP.NE.AND UP0, UPT, UR4, 0xf, UPT ;  /* 0x0000000f0400788c */ /* 0x000fd2000bf05270 */
[----:B------:R-:W-:Y:S05]  /*7f80*/  BRA.U !UP0, `(.L_x_12004) ;  /* 0x0000000108e87547 */ /* 0x000fea000b800000 */
[----:B------:R-:W-:-:S09]  /*7f90*/  UISETP.NE.AND UP0, UPT, UR4, 0x17, UPT ;  /* 0x000000170400788c */ /* 0x000fd2000bf05270 */
[----:B------:R-:W-:Y:S05]  /*7fa0*/  BRA.U !UP0, `(.L_x_12005) ;  /* 0x0000000108907547 */ /* 0x000fea000b800000 */
[----:B------:R-:W-:-:S09]  /*7fb0*/  UISETP.NE.AND UP0, UPT, UR4, 0x18, UPT ;  /* 0x000000180400788c */ /* 0x000fd2000bf05270 */
[----:B------:R-:W-:Y:S05]  /*7fc0*/  BRA.U !UP0, `(.L_x_12006) ;  /* 0x0000000108447547 */ /* 0x000fea000b800000 */
.L_x_11982:
        /* <DEDUP_REMOVED lines=16> */
.L_x_12007:
[----:B------:R-:W-:Y:S05]  /*80d0*/  BRA `(.L_x_11983) ;  /* 0x0000000000a07947 */ /* 0x000fea0003800000 */
.L_x_12006:
        /* <DEDUP_REMOVED lines=13> */
.L_x_12009:
[----:B------:R-:W-:Y:S05]  /*81b0*/  BSYNC.RECONVERGENT B0 ;  /* 0x0000000000007941 */ /* 0x000fea0003800200 */
.L_x_12008:
[----:B------:R-:W-:-:S05]  /*81c0*/  LOP3.LUT R7, R0, 0x80, R7, 0xf8, !PT ;  /* 0x0000008000077812 */ /* 0x000fca00078ef807 */
[----:B------:R0:W-:Y:S01]  /*81d0*/  STG.E.U8 desc[UR36][R2.64], R7 ;  /* 0x0000000702007986 */ /* 0x0001e2000c101124 */
[----:B------:R-:W-:Y:S05]  /*81e0*/  BRA `(.L_x_11983) ;  /* 0x00000000005c7947 */ /* 0x000fea0003800000 */
.L_x_12005:
        /* <DEDUP_REMOVED lines=12> */
.L_x_12011:
[----:B------:R-:W-:Y:S01]  /*82b0*/  IMAD.MOV.U32 R0, RZ, RZ, 0x7f ;  /* 0x0000007fff007424 */ /* 0x000fe200078e00ff */
[----:B------:R-:W-:-:S04]  /*82c0*/  ISETP.GT.U32.AND P0, PT, R6, 0x7f800000, PT ;  /* 0x7f8000000600780c */ /* 0x000fc80003f04070 */
[----:B------:R-:W-:-:S09]  /*82d0*/  SEL R0, R0, 0x7c, P0 ;  /* 0x0000007c00007807 */ /* 0x000fd20000000000 */
.L_x_12012:
[----:B------:R-:W-:Y:S05]  /*82e0*/  BSYNC.RECONVERGENT B0 ;  /* 0x0000000000007941 */ /* 0x000fea0003800200 */
.L_x_12010:
[----:B------:R-:W-:-:S04]  /*82f0*/  SHF.R.U32.HI R5, RZ, 0x18, R5 ;  /* 0x00000018ff057819 */ /* 0x000fc80000011605 */
[----:B------:R-:W-:-:S05]  /*8300*/  LOP3.LUT R5, R0, 0x80, R5, 0xf8, !PT ;  /* 0x0000008000057812 */ /* 0x000fca00078ef805 */
[----:B------:R0:W-:Y:S01]  /*8310*/  STG.E.U8 desc[UR36][R2.64], R5 ;  /* 0x0000000502007986 */ /* 0x0001e2000c101124 */
[----:B------:R-:W-:Y:S05]  /*8320*/  BRA `(.L_x_11983) ;  /* 0x00000000000c7947 */ /* 0x000fea0003800000 */
.L_x_12004:
[----:B------:R-:W0:Y:S02]  /*8330*/  I2F.S64 R0, R4 ;  /* 0x0000000400007312 */ /* 0x000e240000301400 */
[----:B0-----:R-:W-:-:S05]  /*8340*/  F2FP.BF16.F32.PACK_AB R0, RZ, R0 ;  /* 0x00000000ff00723e */ /* 0x001fca00000010ff */
[----:B------:R0:W-:Y:S02]  /*8350*/  STG.E.U16 desc[UR36][R2.64], R0 ;  /* 0x0000000002007986 */ /* 0x0001e4000c101524 */
.L_x_11983:
[----:B------:R-:W-:-:S07]  /*8360*/  VIADD R19, R19, 0x80 ;  /* 0x0000008013137836 */ /* 0x000fce0000000000 */
.L_x_11910:
[----:B------:R-:W-:Y:S05]  /*8370*/  BSYNC.RECONVERGENT B6 ;  /* 0x0000000000067941 */ /* 0x000fea0003800200 */
.L_x_11909:
[----:B------:R-:W5:Y:S01]  /*8380*/  LDCU UR4, c[0x0][0x380] ;  /* 0x00007000ff0477ac */ /* 0x000f620008000800 */
[----:B------:R-:W-:Y:S01]  /*8390*/  BSSY.RECONVERGENT B6, `(.L_x_12013) ;  /* 0x0000413000067945 */ /* 0x000fe20003800200 */
[----:B-----5:R-:W-:-:S13]  /*83a0*/  ISETP.GE.AND P0, PT, R19, UR4, PT ;  /* 0x0000000413007c0c */ /* 0x020fda000bf06270 */
[----:B------:R-:W-:Y:S05]  /*83b0*/  @P0 BRA `(.L_x_12014) ;  /* 0x0000004000400947 */ /* 0x000fea0003800000 */
[----:B------:R-:W5:Y:S01]  /*83c0*/  LDCU UR4, c[0x0][0x388] ;  /* 0x00007100ff0477ac */ /* 0x000f620008000800 */
[----:B------:R-:W-:Y:S02]  /*83d0*/  HFMA2 R22, -RZ, RZ, 0, 0 ;  /* 0x00000000ff167431 */ /* 0x000fe400000001ff */
[----:B0--3--:R-:W-:Y:S02]  /*83e0*/  IMAD.MOV.U32 R0, RZ, RZ, RZ ;  /* 0x000000ffff007224 */ /* 0x009fe400078e00ff */
        /* <DEDUP_REMOVED lines=351> */
.L_x_12015:
        /* <DEDUP_REMOVED lines=17> */
.L_x_12019:
[----:B------:R1:W5:Y:S01]  /*9af0*/  LDG.E.U8 R16, desc[UR36][R2.64] ;  /* 0x0000002402107981 */ /* 0x000362000c1e1100 */
[----:B------:R-:W-:Y:S01]  /*9b00*/  MOV R17, RZ ;  /* 0x000000ff00117202 */ /* 0x000fe20000000f00 */
[----:B------:R-:W-:Y:S06]  /*9b10*/  BRA `(.L_x_12021) ;  /* 0x0000000c00407947 */ /* 0x000fec0003800000 */
.L_x_12018:
        /* <DEDUP_REMOVED lines=8> */
.L_x_12023:
[----:B------:R-:W2:Y:S02]  /*9ba0*/  LDG.E R16, desc[UR36][R2.64] ;  /* 0x0000002402107981 */ /* 0x000ea4000c1e1900 */
[----:B--2---:R-:W-:Y:S01]  /*9bb0*/  SHF.R.S32.HI R17, RZ, 0x1f, R16 ;  /* 0x0000001fff117819 */ /* 0x004fe20000011410 */
[----:B------:R-:W-:Y:S06]  /*9bc0*/  BRA `(.L_x_12021) ;  /* 0x0000000c00147947 */ /* 0x000fec0003800000 */
.L_x_12022:
[----:B------:R-:W2:Y:S02]  /*9bd0*/  LDG.E.S16 R16, desc[UR36][R2.64] ;  /* 0x0000002402107981 */ /* 0x000ea4000c1e1700 */
[----:B--2---:R-:W-:Y:S01]  /*9be0*/  SHF.R.S32.HI R17, RZ, 0x1f, R16 ;  /* 0x0000001fff117819 */ /* 0x004fe20000011410 */
[----:B------:R-:W-:Y:S06]  /*9bf0*/  BRA `(.L_x_12021) ;  /* 0x0000000c00087947 */ /* 0x000fec0003800000 */
.L_x_12017:
        /* <DEDUP_REMOVED lines=9> */
.L_x_12025:
[----:B------:R-:W2:Y:S02]  /*9c90*/  LDG.E.U16 R2, desc[UR36][R2.64] ;  /* 0x0000002402027981 */ /* 0x000ea4000c1e1500 */
[----:B--2---:R-:W-:-:S06]  /*9ca0*/  HADD2.F32 R16, -RZ, R2.H0_H0 ;  /* 0x20000002ff107230 */ /* 0x004fcc0000004100 */
[----:B------:R-:W0:Y:S01]  /*9cb0*/  F2I.S64.TRUNC R16, R16 ;  /* 0x0000001000107311 */ /* 0x000e22000020d900 */
[----:B------:R-:W-:Y:S05]  /*9cc0*/  BRA `(.L_x_12021) ;  /* 0x0000000800d47947 */ /* 0x000fea0003800000 */
.L_x_12024:
[----:B------:R-:W-:-:S09]  /*9cd0*/  UISETP.NE.AND UP0, UPT, UR4, 0x7, UPT ;  /* 0x000000070400788c */ /* 0x000fd2000bf05270 */
[----:B------:R-:W-:Y:S05]  /*9ce0*/  BRA.U !UP0, `(.L_x_12026) ;  /* 0x00000001082c7547 */ /* 0x000fea000b800000 */
[----:B------:R-:W-:-:S09]  /*9cf0*/  UISETP.NE.AND UP0, UPT, UR4, 0x8, UPT ;  /* 0x000000080400788c */ /* 0x000fd2000bf05270 */
[----:B------:R-:W-:Y:S05]  /*9d00*/  BRA.U !UP0, `(.L_x_12027) ;  /* 0x0000000108147547 */ /* 0x000fea000b800000 */
[----:B------:R-:W-:-:S09]  /*9d10*/  UISETP.NE.AND UP0, UPT, UR4, 0x9, UPT ;  /* 0x000000090400788c */ /* 0x000fd2000bf05270 */
[----:B------:R-:W-:Y:S05]  /*9d20*/  BRA.U UP0, `(.L_x_12020) ;  /* 0x0000000900647547 */ /* 0x000fea000b800000 */
[----:B------:R-:W2:Y:S02]  /*9d30*/  LDG.E R2, desc[UR36][R2.64] ;  /* 0x0000002402027981 */ /* 0x000ea4000c1e1900 */
[----:B--2---:R4:W0:Y:S01]  /*9d40*/  F2I.S64.TRUNC R16, R2 ;  /* 0x0000000200107311 */ /* 0x004822000020d900 */
[----:B------:R-:W-:Y:S05]  /*9d50*/  BRA `(.L_x_12021) ;  /* 0x0000000800b07947 */ /* 0x000fea0003800000 */
.L_x_12027:
[----:B------:R-:W2:Y:S02]  /*9d60*/  LDG.E.U16 R2, desc[UR36][R2.64] ;  /* 0x0000002402027981 */ /* 0x000ea4000c1e1500 */
[----:B--2---:R-:W-:-:S06]  /*9d70*/  HADD2.F32 R16, -RZ, R2.H0_H0 ;  /* 0x20000002ff107230 */ /* 0x004fcc0000004100 */
[----:B------:R-:W0:Y:S01]  /*9d80*/  F2I.S64.TRUNC R16, R16 ;  /* 0x0000001000107311 */ /* 0x000e22000020d900 */
[----:B------:R-:W-:Y:S05]  /*9d90*/  BRA `(.L_x_12021) ;  /* 0x0000000800a07947 */ /* 0x000fea0003800000 */
.L_x_12026:
[----:B------:R-:W2:Y:S02]  /*9da0*/  LDG.E.64 R2, desc[UR36][R2.64] ;  /* 0x0000002402027981 */ /* 0x000ea4000c1e1b00 */
[----:B--2---:R2:W3:Y:S01]  /*9db0*/  F2I.S64.F64.TRUNC R16, R2 ;  /* 0x0000000200107311 */ /* 0x0044e2000030d900 */
[----:B------:R-:W-:Y:S05]  /*9dc0*/  BRA `(.L_x_12021) ;  /* 0x0000000800947947 */ /* 0x000fea0003800000 */
.L_x_12016:
        /* <DEDUP_REMOVED lines=13> */
.L_x_12030:
[----:B------:R-:W2:Y:S02]  /*9ea0*/  LDG.E.64 R2, desc[UR36][R2.64] ;  /* 0x0000002402027981 */ /* 0x000ea4000c1e1b00 */
[----:B--2---:R0:W1:Y:S01]  /*9eb0*/  F2I.S64.F64.TRUNC R16, R2 ;  /* 0x0000000200107311 */ /* 0x004062000030d900 */
[----:B------:R-:W-:Y:S05]  /*9ec0*/  BRA `(.L_x_12021) ;  /* 0x0000000800547947 */ /* 0x000fea0003800000 */
.L_x_12029:
        /* <DEDUP_REMOVED lines=26> */
.L_x_12032:
        /* <DEDUP_REMOVED lines=13> */
.L_x_12031:
[----:B------:R-:W2:Y:S02]  /*a140*/  LDG.E.U16 R16, desc[UR36][R2.64] ;  /* 0x0000002402107981 */ /* 0x000ea4000c1e1500 */
[----:B--2---:R-:W-:-:S06]  /*a150*/  IMAD.U32 R16, R16, 0x10000, RZ ;  /* 0x0001000010107824 */ /* 0x004fcc00078e00ff */
[----:B------:R-:W0:Y:S01]  /*a160*/  F2I.S64.TRUNC R16, R16 ;  /* 0x0000001000107311 */ /* 0x000e22000020d900 */
[----:B------:R-:W-:Y:S05]  /*a170*/  BRA `(.L_x_12021) ;  /* 0x0000000400a87947 */ /* 0x000fea0003800000 */
.L_x_12028:
        /* <DEDUP_REMOVED lines=11> */
.L_x_12035:
        /* <DEDUP_REMOVED lines=21> */
.L_x_12039:
[----:B------:R-:W-:Y:S05]  /*a380*/  BSYNC.RECONVERGENT B1 ;  /* 0x0000000000017941 */ /* 0x000fea0003800200 */
.L_x_12038:
[----:B------:R-:W-:Y:S01]  /*a390*/  IMAD.SHL.U32 R0, R0, 0x100000, RZ ;  /* 0x0010000000007824 */ /* 0x000fe200078e00ff */
[----:B------:R-:W-:-:S04]  /*a3a0*/  LEA R2, R2, 0x3b800000, 0x17 ;  /* 0x3b80000002027811 */ /* 0x000fc800078eb8ff */
[----:B------:R-:W-:-:S07]  /*a3b0*/  LOP3.LUT R16, R2, R0, R7, 0xfe, !PT ;  /* 0x0000000002107212 */ /* 0x000fce00078efe07 */
.L_x_12037:
[----:B------:R-:W-:Y:S05]  /*a3c0*/  BSYNC.RECONVERGENT B0 ;  /* 0x0000000000007941 */ /* 0x000fea0003800200 */
.L_x_12036:
[----:B------:R-:W0:Y:S01]  /*a3d0*/  F2I.S64.TRUNC R16, R16 ;  /* 0x0000001000107311 */ /* 0x000e22000020d900 */
[----:B------:R-:W-:Y:S05]  /*a3e0*/  BRA `(.L_x_12021) ;  /* 0x00000004000c7947 */ /* 0x000fea0003800000 */
.L_x_12034:
        /* <DEDUP_REMOVED lines=21> */
.L_x_12043:
[----:B------:R-:W-:Y:S05]  /*a540*/  BSYNC.RECONVERGENT B1 ;  /* 0x0000000000017941 */ /* 0x000fea0003800200 */
.L_x_12042:
[----:B------:R-:W-:Y:S01]  /*a550*/  IMAD.SHL.U32 R0, R0, 0x200000, RZ ;  /* 0x0020000000007824 */ /* 0x000fe200078e00ff */
[----:B------:R-:W-:-:S04]  /*a560*/  LEA R2, R2, 0x37800000, 0x17 ;  /* 0x3780000002027811 */ /* 0x000fc800078eb8ff */
[----:B------:R-:W-:-:S07]  /*a570*/  LOP3.LUT R16, R2, R0, R7, 0xfe, !PT ;  /* 0x0000000002107212 */ /* 0x000fce00078efe07 */
.L_x_12041:
[----:B------:R-:W-:Y:S05]  /*a580*/  BSYNC.RECONVERGENT B0 ;  /* 0x0000000000007941 */ /* 0x000fea0003800200 */
.L_x_12040:
[----:B------:R-:W0:Y:S01]  /*a590*/  F2I.S64.TRUNC R16, R16 ;  /* 0x0000001000107311 */ /* 0x000e22000020d900 */
[----:B------:R-:W-:Y:S05]  /*a5a0*/  BRA `(.L_x_12021) ;  /* 0x00000000009c7947 */ /* 0x000fea0003800000 */
.L_x_12033:
        /* <DEDUP_REMOVED lines=14> */
.L_x_12047:
[----:B------:R-:W-:Y:S05]  /*a690*/  BSYNC.RECONVERGENT B0 ;  /* 0x0000000000007941 */ /* 0x000fea0003800200 */
.L_x_12046:
[----:B------:R-:W0:Y:S01]  /*a6a0*/  F2I.S64.TRUNC R16, R16 ;  /* 0x0000001000107311 */ /* 0x000e22000020d900 */
[----:B------:R-:W-:Y:S05]  /*a6b0*/  BRA `(.L_x_12021) ;  /* 0x0000000000587947 */ /* 0x000fea0003800000 */
.L_x_12020:
        /* <DEDUP_REMOVED lines=16> */
.L_x_12048:
[----:B------:R-:W-:Y:S01]  /*a7c0*/  CS2R R16, SRZ ;  /* 0x0000000000107805 */ /* 0x000fe2000001ff00 */
[----:B------:R-:W-:Y:S06]  /*a7d0*/  BRA `(.L_x_12021) ;  /* 0x0000000000107947 */ /* 0x000fec0003800000 */
.L_x_12045:
[----:B------:R0:W5:Y:S01]  /*a7e0*/  LDG.E.64 R16, desc[UR36][R2.64] ;  /* 0x0000002402107981 */ /* 0x000162000c1e1b00 */
[----:B------:R-:W-:Y:S05]  /*a7f0*/  BRA `(.L_x_12021) ;  /* 0x0000000000087947 */ /* 0x000fea0003800000 */
.L_x_12044:
[----:B------:R0:W5:Y:S01]  /*a800*/  LDG.E R16, desc[UR36][R2.64] ;  /* 0x0000002402107981 */ /* 0x000162000c1e1900 */
[----:B------:R-:W-:-:S07]  /*a810*/  IMAD.MOV.U32 R17, RZ, RZ, RZ ;  /* 0x000000ffff117224 */ /* 0x000fce00078e00ff */
.L_x_12021:
[----:B------:R-:W4:Y:S01]  /*a820*/  LDCU.64 UR6, c[0x0][0x5f8] ;  /* 0x0000bf00ff0677ac */ /* 0x000f220008000a00 */
[----:B------:R-:W-:-:S04]  /*a830*/  UPRMT UR4, UR42, 0x9910, URZ ;  /* 0x000099102a047896 */ /* 0x000fc800080000ff */
        /* <DEDUP_REMOVED lines=15> */
.L_x_12052:
[----:B------:R4:W5:Y:S01]  /*a930*/  LDG.E.U8 R4, desc[UR36][R22.64] ;  /* 0x0000002416047981 */ /* 0x000962000c1e1100 */
[----:B0-----:R-:W-:Y:S01]  /*a940*/  IMAD.MOV.U32 R5, RZ, RZ, RZ ;  /* 0x000000ffff057224 */ /* 0x001fe200078e00ff */
[----:B------:R-:W-:Y:S06]  /*a950*/  BRA `(.L_x_12054) ;  /* 0x0000000c00407947 */ /* 0x000fec0003800000 */
.L_x_12051:
        /* <DEDUP_REMOVED lines=8> */
.L_x_12056:
[----:B------:R-:W0:Y:S02]  /*a9e0*/  LDG.E R4, desc[UR36][R22.64] ;  /* 0x0000002416047981 */ /* 0x000e24000c1e1900 */
[----:B0-----:R-:W-:Y:S01]  /*a9f0*/  SHF.R.S32.HI R5, RZ, 0x1f, R4 ;  /* 0x0000001fff057819 */ /* 0x001fe20000011404 */
[----:B------:R-:W-:Y:S06]  /*aa00*/  BRA `(.L_x_12054) ;  /* 0x0000000c00147947 */ /* 0x000fec0003800000 */
.L_x_12055:
[----:B------:R-:W0:Y:S02]  /*aa10*/  LDG.E.S16 R4, desc[UR36][R22.64] ;  /* 0x0000002416047981 */ /* 0x000e24000c1e1700 */
[----:B0-----:R-:W-:Y:S01]  /*aa20*/  SHF.R.S32.HI R5, RZ, 0x1f, R4 ;  /* 0x0000001fff057819 */ /* 0x001fe20000011404 */
[----:B------:R-:W-:Y:S06]  /*aa30*/  BRA `(.L_x_12054) ;  /* 0x0000000c00087947 */ /* 0x000fec0003800000 */
.L_x_12050:
[----:B------:R-:W-:-:S09]  /*aa40*/  UISETP.GT.AND UP0, UPT, UR4, 0x6, UPT ;  /* 0x000000060400788c */ /* 0x000fd2000bf04270 */
[----:B------:R-:W-:Y:S05]  /*aa50*/  BRA.U UP0, `(.L_x_12057) ;  /* 0x00000001002c7547 */ /* 0x000fea000b800000 */
[----:B------:R-:W-:-:S09]  /*aa60*/  UISETP.NE.AND UP0, UPT, UR4, 0x5, UPT ;  /* 0x000000050400788c */ /* 0x000fd2000bf05270 */
[----:B------:R-:W-:Y:S05]  /*aa70*/  BRA.U !UP0, `(.L_x_12058) ;  /* 0x0000000108147547 */ /* 0x000fea000b800000 */
[----:B------:R-:W-:-:S09]  /*aa80*/  UISETP.NE.AND UP0, UPT, UR4, 0x6, UPT ;  /* 0x000000060400788c */ /* 0x000fd2000bf05270 */
[----:B------:R-:W-:Y:S05]  /*aa90*/  BRA.U UP0, `(.L_x_12053) ;  /* 0x0000000900987547 */ /* 0x000fea000b800000 */
[----:B------:R-:W0:Y:S02]  /*aaa0*/  LDG.E R4, desc[UR36][R22.64] ;  /* 0x0000002416047981 */ /* 0x000e24000c1e1900 */
[----:B0-----:R-:W4:Y:S01]  /*aab0*/  F2I.S64.TRUNC R4, R4 ;  /* 0x0000000400047311 */ /* 0x001f22000020d900 */
[----:B------:R-:W-:Y:S05]  /*aac0*/  BRA `(.L_x_12054) ;  /* 0x0000000800e47947 */ /* 0x000fea0003800000 */
.L_x_12058:
[----:B------:R-:W4:Y:S02]  /*aad0*/  LDG.E.U16 R22, desc[UR36][R22.64] ;  /* 0x0000002416167981 */ /* 0x000f24000c1e1500 */
[----:B----4-:R-:W-:-:S06]  /*aae0*/  HADD2.F32 R4, -RZ, R22.H0_H0 ;  /* 0x20000016ff047230 */ /* 0x010fcc0000004100 */
[----:B0-----:R-:W0:Y:S01]  /*aaf0*/  F2I.S64.TRUNC R4, R4 ;  /* 0x0000000400047311 */ /* 0x001e22000020d900 */
[----:B------:R-:W-:Y:S05]  /*ab00*/  BRA `(.L_x_12054) ;  /* 0x0000000800d47947 */ /* 0x000fea0003800000 */
.L_x_12057:
        /* <DEDUP_REMOVED lines=9> */
.L_x_12060:
[----:B------:R-:W4:Y:S02]  /*aba0*/  LDG.E.U16 R22, desc[UR36][R22.64] ;  /* 0x0000002416167981 */ /* 0x000f24000c1e1500 */
[----:B----4-:R-:W-:-:S06]  /*abb0*/  HADD2.F32 R4, -RZ, R22.H0_H0 ;  /* 0x20000016ff047230 */ /* 0x010fcc0000004100 */
[----:B0-----:R-:W0:Y:S01]  /*abc0*/  F2I.S64.TRUNC R4, R4 ;  /* 0x0000000400047311 */ /* 0x001e22000020d900 */
[----:B------:R-:W-:Y:S05]  /*abd0*/  BRA `(.L_x_12054) ;  /* 0x0000000800a07947 */ /* 0x000fea0003800000 */
.L_x_12059:
[----:B0-----:R-:W4:Y:S02]  /*abe0*/  LDG.E.64 R4, desc[UR36][R22.64] ;  /* 0x0000002416047981 */ /* 0x001f24000c1e1b00 */
[----:B----4-:R-:W0:Y:S01]  /*abf0*/  F2I.S64.F64.TRUNC R4, R4 ;  /* 0x0000000400047311 */ /* 0x010e22000030d900 */
[----:B------:R-:W-:Y:S05]  /*ac00*/  BRA `(.L_x_12054) ;  /* 0x0000000800947947 */ /* 0x000fea0003800000 */
.L_x_12049:
        /* <DEDUP_REMOVED lines=9> */
[----:B0-----:R-:W-:Y:S01]  /*aca0*/  IMAD.MOV.U32 R5, RZ, RZ, RZ ;  /* 0x000000ffff057224 */ /* 0x001fe200078e00ff */
[----:B----4-:R-:W-:-:S04]  /*acb0*/  ISETP.NE.AND P0, PT, R22, RZ, PT ;  /* 0x000000ff1600720c */ /* 0x010fc80003f05270 */
[----:B------:R-:W-:Y:S01]  /*acc0*/  SEL R4, RZ, 0x1, !P0 ;  /* 0x00000001ff047807 */ /* 0x000fe20004000000 */
[----:B------:R-:W-:Y:S08]  /*acd0*/  BRA `(.L_x_12054) ;  /* 0x0000000800607947 */ /* 0x000ff00003800000 */
.L_x_12063:
[----:B0-----:R-:W4:Y:S02]  /*ace0*/  LDG.E.64 R4, desc[UR36][R22.64] ;  /* 0x0000002416047981 */ /* 0x001f24000c1e1b00 */
[----:B----4-:R-:W0:Y:S01]  /*acf0*/  F2I.S64.F64.TRUNC R4, R4 ;  /* 0x0000000400047311 */ /* 0x010e22000030d900 */
[----:B------:R-:W-:Y:S05]  /*ad00*/  BRA `(.L_x_12054) ;  /* 0x0000000800547947 */ /* 0x000fea0003800000 */
.L_x_12062:
[----:B------:R-:W-:-:S09]  /*ad10*/  UISETP.NE.AND UP0, UPT, UR4, 0xf, UPT ;  /* 0x0000000f0400788c */ /* 0x000fd2000bf05270 */
[----:B------:R-:W-:Y:S05]  /*ad20*/  BRA.U !UP0, `(.L_x_12064) ;  /* 0x0000000108947547 */ /* 0x000fea000b800000 */
[----:B------:R-:W-:-:S09]  /*ad30*/  UISETP.NE.AND UP0, UPT, UR4, 0x17, UPT ;  /* 0x000000170400788c */ /* 0x000fd2000bf05270 */
[----:B------:R-:W-:Y:S05]  /*ad40*/  BRA.U !UP0, `(.L_x_12065) ;  /* 0x0000000108587547 */ /* 0x000fea000b800000 */
[----:B------:R-:W-:-:S09]  /*ad50*/  UISETP.NE.AND UP0, UPT, UR4, 0x18, UPT ;  /* 0x000000180400788c */ /* 0x000fd2000bf05270 */
[----:B------:R-:W-:Y:S05]  /*ad60*/  BRA.U UP0, `(.L_x_12053) ;  /* 0x0000000500e47547 */ /* 0x000fea000b800000 */
[----:B0-----:R-:W4:Y:S01]  /*ad70*/  LDG.E.U8 R0, desc[UR36][R22.64] ;  /* 0x0000002416007981 */ /* 0x001f22000c1e1100 */
[----:B------:R-:W-:Y:S01]  /*ad80*/  IMAD.MOV.U32 R4, RZ, RZ, 0x1f ;  /* 0x0000001fff047424 */ /* 0x000fe200078e00ff */
[----:B----4-:R-:W-:-:S04]  /*ad90*/  SHF.L.U32 R0, R0, 0x18, RZ ;  /* 0x0000001800007819 */ /* 0x010fc800000006ff */
[C---:B-12---:R-:W-:Y:S02]  /*ada0*/  LOP3.LUT R2, R0.reuse, 0x7f000000, RZ, 0xc0, !PT ;  /* 0x7f00000000027812 */ /* 0x046fe400078ec0ff */
        /* <DEDUP_REMOVED lines=14> */
[----:B------:R0:W1:Y:S01]  /*ae90*/  F2I.S64.TRUNC R4, R3 ;  /* 0x0000000300047311 */ /* 0x000062000020d900 */
[----:B------:R-:W-:Y:S05]  /*aea0*/  BRA `(.L_x_12054) ;  /* 0x0000000400ec7947 */ /* 0x000fea0003800000 */
.L_x_12065:
[----:B012---:R-:W2:Y:S02]  /*aeb0*/  LDG.E.U8 R3, desc[UR36][R22.64] ;  /* 0x0000002416037981 */ /* 0x007ea4000c1e1100 */
        /* <DEDUP_REMOVED lines=12> */
.L_x_12064:
[----:B------:R-:W4:Y:S02]  /*af80*/  LDG.E.U16 R4, desc[UR36][R22.64] ;  /* 0x0000002416047981 */ /* 0x000f24000c1e1500 */
[----:B----4-:R-:W-:-:S06]  /*af90*/  SHF.L.U32 R4, R4, 0x10, RZ ;  /* 0x0000001004047819 */ /* 0x010fcc00000006ff */
[----:B0-----:R-:W0:Y:S01]  /*afa0*/  F2I.S64.TRUNC R4, R4 ;  /* 0x0000000400047311 */ /* 0x001e22000020d900 */
[----:B------:R-:W-:Y:S05]  /*afb0*/  BRA `(.L_x_12054) ;  /* 0x0000000400a87947 */ /* 0x000fea0003800000 */
.L_x_12061:
        /* <DEDUP_REMOVED lines=11> */
.L_x_12068:
[----:B------:R-:W4:Y:S01]  /*b070*/  LDG.E.U8 R22, desc[UR36][R22.64] ;  /* 0x0000002416167981 */ /* 0x000f22000c1e1100 */
[----:B------:R-:W-:Y:S01]  /*b080*/  BSSY.RECONVERGENT B0, `(.L_x_12069) ;  /* 0x0000018000007945 */ /* 0x000fe20003800200 */
[----:B------:R-:W-:Y:S01]  /*b090*/  IMAD.MOV.U32 R4, RZ, RZ, RZ ;  /* 0x000000ffff047224 */ /* 0x000fe200078e00ff */
[----:B----4-:R-:W-:-:S13]  /*b0a0*/  ISETP.NE.AND P0, PT, R22, RZ, PT ;  /* 0x000000ff1600720c */ /* 0x010fda0003f05270 */
[----:B------:R-:W-:Y:S05]  /*b0b0*/  @!P0 BRA `(.L_x_12070) ;  /* 0x0000000000508947 */ /* 0x000fea0003800000 */
[----:B------:R-:W-:-:S13]  /*b0c0*/  ISETP.NE.AND P0, PT, R22, 0x80, PT ;  /* 0x000000801600780c */ /* 0x000fda0003f05270 */
[----:B------:R-:W-:Y:S01]  /*b0d0*/  @!P0 MOV R4, 0x7f800001 ;  /* 0x7f80000100048802 */ /* 0x000fe20000000f00 */
[----:B------:R-:W-:Y:S06]  /*b0e0*/  @!P0 BRA `(.L_x_12070) ;  /* 0x0000000000448947 */ /* 0x000fec0003800000 */
[--C-:B0-----:R-:W-:Y:S01]  /*b0f0*/  SHF.R.U32.HI R0, RZ, 0x3, R22.reuse ;  /* 0x00000003ff007819 */ /* 0x101fe20000011616 */
[----:B------:R-:W-:Y:S03]  /*b100*/  BSSY.RECONVERGENT B1, `(.L_x_12071) ;  /* 0x000000c000017945 */ /* 0x000fe60003800200 */
[----:B-12---:R-:W-:Y:S02]  /*b110*/  LOP3.LUT P0, R2, R0, 0xf, RZ, 0xc0, !PT ;  /* 0x0000000f00027812 */ /* 0x006fe4000780c0ff */
        /* <DEDUP_REMOVED lines=10> */
.L_x_12072:
[----:B------:R-:W-:Y:S05]  /*b1c0*/  BSYNC.RECONVERGENT B1 ;  /* 0x0000000000017941 */ /* 0x000fea0003800200 */
.L_x_12071:
[----:B------:R-:W-:Y:S02]  /*b1d0*/  SHF.L.U32 R0, R0, 0x14, RZ ;  /* 0x0000001400007819 */ /* 0x000fe400000006ff */
[----:B------:R-:W-:-:S04]  /*b1e0*/  LEA R2, R2, 0x3b800000, 0x17 ;  /* 0x3b80000002027811 */ /* 0x000fc800078eb8ff */
[----:B------:R-:W-:-:S07]  /*b1f0*/  LOP3.LUT R4, R2, R0, R7, 0xfe, !PT ;  /* 0x0000000002047212 */ /* 0x000fce00078efe07 */
.L_x_12070:
[----:B------:R-:W-:Y:S05]  /*b200*/  BSYNC.RECONVERGENT B0 ;  /* 0x0000000000007941 */ /* 0x000fea0003800200 */
.L_x_12069:
[----:B0-----:R-:W0:Y:S01]  /*b210*/  F2I.S64.TRUNC R4, R4 ;  /* 0x0000000400047311 */ /* 0x001e22000020d900 */
[----:B------:R-:W-:Y:S05]  /*b220*/  BRA `(.L_x_12054) ;  /* 0x00000004000c7947 */ /* 0x000fea0003800000 */
.L_x_12067:
[----:B------:R-:W4:Y:S01]  /*b230*/  LDG.E.U8 R22, desc[UR36][R22.64] ;  /* 0x0000002416167981 */ /* 0x000f22000c1e1100 */
[----:B------:R-:W-:Y:S01]  /*b240*/  BSSY.RECONVERGENT B0, `(.L_x_12073) ;  /* 0x0000018000007945 */ /* 0x000fe20003800200 */
[----:B------:R-:W-:Y:S01]  /*b250*/  IMAD.MOV.U32 R4, RZ, RZ, RZ ;  /* 0x000000ffff047224 */ /* 0x000fe200078e00ff */
[----:B----4-:R-:W-:-:S13]  /*b260*/  ISETP.NE.AND P0, PT, R22, RZ, PT ;  /* 0x000000ff1600720c */ /* 0x010fda0003f05270 */
[----:B------:R-:W-:Y:S05]  /*b270*/  @!P0 BRA `(.L_x_12074) ;  /* 0x0000000000508947 */ /* 0x000fea0003800000 */
[----:B------:R-:W-:-:S13]  /*b280*/  ISETP.NE.AND P0, PT, R22, 0x80, PT ;  /* 0x000000801600780c */ /* 0x000fda0003f05270 */
[----:B------:R-:W-:Y:S01]  /*b290*/  @!P0 IMAD.MOV.U32 R4, RZ, RZ, 0x7f800001 ;  /* 0x7f800001ff048424 */ /* 0x000fe200078e00ff */
[----:B------:R-:W-:Y:S06]  /*b2a0*/  @!P0 BRA `(.L_x_12074) ;  /* 0x0000000000448947 */ /* 0x000fec0003800000 */
[--C-:B0-----:R-:W-:Y:S01]  /*b2b0*/  SHF.R.U32.HI R0, RZ, 0x2, R22.reuse ;  /* 0x00000002ff007819 */ /* 0x101fe20000011616 */
[----:B------:R-:W-:Y:S03]  /*b2c0*/  BSSY.RECONVERGENT B1, `(.L_x_12075) ;  /* 0x000000c000017945 */ /* 0x000fe60003800200 */
[----:B-12---:R-:W-:Y:S02]  /*b2d0*/  LOP3.LUT P0, R2, R0, 0x1f, RZ, 0xc0, !PT ;  /* 0x0000001f00027812 */ /* 0x006fe4000780c0ff */
        /* <DEDUP_REMOVED lines=10> */
.L_x_12076:
[----:B------:R-:W-:Y:S05]  /*b380*/  BSYNC.RECONVERGENT B1 ;  /* 0x0000000000017941 */ /* 0x000fea0003800200 */
.L_x_12075:
[----:B------:R-:W-:Y:S01]  /*b390*/  IMAD.SHL.U32 R0, R0, 0x200000, RZ ;  /* 0x0020000000007824 */ /* 0x000fe200078e00ff */
[----:B------:R-:W-:-:S04]  /*b3a0*/  LEA R2, R2, 0x37800000, 0x17 ;  /* 0x3780000002027811 */ /* 0x000fc800078eb8ff */
[----:B------:R-:W-:-:S07]  /*b3b0*/  LOP3.LUT R4, R2, R0, R7, 0xfe, !PT ;  /* 0x0000000002047212 */ /* 0x000fce00078efe07 */
.L_x_12074:
[----:B------:R-:W-:Y:S05]  /*b3c0*/  BSYNC.RECONVERGENT B0 ;  /* 0x0000000000007941 */ /* 0x000fea0003800200 */
.L_x_12073:
[----:B0-----:R-:W0:Y:S01]  /*b3d0*/  F2I.S64.TRUNC R4, R4 ;  /* 0x0000000400047311 */ /* 0x001e22000020d900 */
[----:B------:R-:W-:Y:S05]  /*b3e0*/  BRA `(.L_x_12054) ;  /* 0x00000000009c7947 */ /* 0x000fea0003800000 */
.L_x_12066:
[----:B------:R-:W-:-:S09]  /*b3f0*/  UISETP.NE.AND UP0, UPT, UR4, 0x1c, UPT ;  /* 0x0000001c0400788c */ /* 0x000fd2000bf05270 */
[----:B------:R-:W-:Y:S05]  /*b400*/  BRA.U !UP0, `(.L_x_12077) ;  /* 0x00000001088c7547 */ /* 0x000fea000b800000 */
[----:B------:R-:W-:-:S09]  /*b410*/  UISETP.NE.AND UP0, UPT, UR4, 0x1d, UPT ;  /* 0x0000001d0400788c */ /* 0x000fd2000bf05270 */
[----:B------:R-:W-:Y:S05]  /*b420*/  BRA.U !UP0, `(.L_x_12078) ;  /* 0x00000001087c7547 */ /* 0x000fea000b800000 */
[----:B------:R-:W-:-:S09]  /*b430*/  UISETP.NE.AND UP0, UPT, UR4, 0x2c, UPT ;  /* 0x0000002c0400788c */ /* 0x000fd2000bf05270 */
[----:B------:R-:W-:Y:S05]  /*b440*/  BRA.U UP0, `(.L_x_12053) ;  /* 0x00000001002c7547 */ /* 0x000fea000b800000 */
[----:B------:R-:W4:Y:S01]  /*b450*/  LDG.E.U8 R22, desc[UR36][R22.64] ;  /* 0x0000002416167981 */ /* 0x000f22000c1e1100 */
[----:B------:R-:W-:Y:S01]  /*b460*/  BSSY.RECONVERGENT B0, `(.L_x_12079) ;  /* 0x0000007000007945 */ /* 0x000fe20003800200 */
[----:B------:R-:W-:Y:S01]  /*b470*/  HFMA2 R4, -RZ, RZ, 3.814697265625e-06, 0 ;  /* 0x00400000ff047431 */ /* 0x000fe200000001ff */
[----:B----4-:R-:W-:-:S13]  /*b480*/  ISETP.NE.AND P0, PT, R22, RZ, PT ;  /* 0x000000ff1600720c */ /* 0x010fda0003f05270 */
[----:B------:R-:W-:Y:S05]  /*b490*/  @!P0 BRA `(.L_x_12080) ;  /* 0x00000000000c8947 */ /* 0x000fea0003800000 */
[----:B------:R-:W-:-:S13]  /*b4a0*/  ISETP.NE.AND P0, PT, R22, 0xff, PT ;  /* 0x000000ff1600780c */ /* 0x000fda0003f05270 */
[----:B------:R-:W-:Y:S02]  /*b4b0*/  @!P0 IMAD.MOV.U32 R4, RZ, RZ, 0x7f800001 ;  /* 0x7f800001ff048424 */ /* 0x000fe400078e00ff */
[----:B------:R-:W-:-:S07]  /*b4c0*/  @P0 IMAD.SHL.U32 R4, R22, 0x800000, RZ ;  /* 0x0080000016040824 */ /* 0x000fce00078e00ff */
.L_x_12080:
[----:B------:R-:W-:Y:S05]  /*b4d0*/  BSYNC.RECONVERGENT B0 ;  /* 0x0000000000007941 */ /* 0x000fea0003800200 */
.L_x_12079:
[----:B0-----:R-:W0:Y:S01]  /*b4e0*/  F2I.S64.TRUNC R4, R4 ;  /* 0x0000000400047311 */ /* 0x001e22000020d900 */
[----:B------:R-:W-:Y:S05]  /*b4f0*/  BRA `(.L_x_12054) ;  /* 0x0000000000587947 */ /* 0x000fea0003800000 */
.L_x_12053:
[----:B012---:R-:W-:Y:S01]  /*b500*/  MOV R2, 0x0 ;  /* 0x0000000000027802 */ /* 0x007fe20000000f00 */
[----:B------:R-:W0:Y:S01]  /*b510*/  LDCU.64 UR4, c[0x4][0x1a8] ;  /* 0x01003500ff0477ac */ /* 0x000e220008000a00 */
[----:B------:R-:W-:Y:S02]  /*b520*/  HFMA2 R8, -RZ, RZ, 0, 4.64916229248046875e-06 ;  /* 0x0000004eff087431 */ /* 0x000fe400000001ff */
[----:B------:R-:W-:Y:S01]  /*b530*/  IMAD.MOV.U32 R12, RZ, RZ, 0x1 ;  /* 0x00000001ff0c7424 */ /* 0x000fe200078e00ff */
[----:B------:R-:W1:Y:S01]  /*b540*/  LDCU.64 UR6, c[0x4][0x1b0] ;  /* 0x01003600ff0677ac */ /* 0x000e620008000a00 */
[----:B------:R-:W2:Y:S01]  /*b550*/  LDC.64 R2, c[0x4][R2] ;  /* 0x0100000002027b82 */ /* 0x000ea20000000a00 */
[----:B------:R-:W-:Y:S01]  /*b560*/  IMAD.MOV.U32 R13, RZ, RZ, RZ ;  /* 0x000000ffff0d7224 */ /* 0x000fe200078e00ff */
[----:B------:R-:W4:Y:S01]  /*b570*/  LDCU.64 UR8, c[0x4][0x40] ;  /* 0x01000800ff0877ac */ /* 0x000f220008000a00 */
[----:B0-----:R-:W-:Y:S01]  /*b580*/  MOV R4, UR4 ;  /* 0x0000000400047c02 */ /* 0x001fe20008000f00 */
[----:B------:R-:W-:-:S02]  /*b590*/  IMAD.U32 R5, RZ, RZ, UR5 ;  /* 0x00000005ff057e24 */ /* 0x000fc4000f8e00ff */
[----:B-1----:R-:W-:Y:S01]  /*b5a0*/  IMAD.U32 R6, RZ, RZ, UR6 ;  /* 0x00000006ff067e24 */ /* 0x002fe2000f8e00ff */
[----:B------:R-:W-:Y:S01]  /*b5b0*/  MOV R7, UR7 ;  /* 0x0000000700077c02 */ /* 0x000fe20008000f00 */
[----:B----4-:R-:W-:Y:S02]  /*b5c0*/  IMAD.U32 R10, RZ, RZ, UR8 ;  /* 0x00000008ff0a7e24 */ /* 0x010fe4000f8e00ff */
[----:B------:R-:W-:-:S07]  /*b5d0*/  IMAD.U32 R11, RZ, RZ, UR9 ;  /* 0x00000009ff0b7e24 */ /* 0x000fce000f8e00ff */
[----:B------:R-:W-:-:S07]  /*b5e0*/  LEPC R20, `(.L_x_12081) ;  /* 0x000000001014794e */ /* 0x000fce0000000000 */
[----:B--23-5:R-:W-:Y:S05]  /*b5f0*/  CALL.ABS.NOINC R2 ;  /* 0x0000000002007343 */ /* 0x02cfea0003c00000 */
.L_x_12081:
[----:B------:R-:W-:Y:S01]  /*b600*/  CS2R R4, SRZ ;  /* 0x0000000000047805 */ /* 0x000fe2000001ff00 */
[----:B------:R-:W-:Y:S06]  /*b610*/  BRA `(.L_x_12054) ;  /* 0x0000000000107947 */ /* 0x000fec0003800000 */
.L_x_12078:
[----:B0-----:R0:W5:Y:S01]  /*b620*/  LDG.E.64 R4, desc[UR36][R22.64] ;  /* 0x0000002416047981 */ /* 0x001162000c1e1b00 */
[----:B------:R-:W-:Y:S05]  /*b630*/  BRA `(.L_x_12054) ;  /* 0x0000000000087947 */ /* 0x000fea0003800000 */
.L_x_12077:
[----:B------:R4:W5:Y:S01]  /*b640*/  LDG.E R4, desc[UR36][R22.64] ;  /* 0x0000002416047981 */ /* 0x000962000c1e1900 */
[----:B0-----:R-:W-:-:S07]  /*b650*/  MOV R5, RZ ;  /* 0x000000ff00057202 */ /* 0x001fce0000000f00 */
.L_x_12054:
        /* <DEDUP_REMOVED lines=21> */
.L_x_12085:
[----:B------:R0:W-:Y:S01]  /*b7b0*/  STG.E.U8 desc[UR36][R2.64], R6 ;  /* 0x0000000602007986 */ /* 0x0001e2000c101124 */
[----:B------:R-:W-:Y:S05]  /*b7c0*/  BRA `(.L_x_12087) ;  /* 0x0000000c00387947 */ /* 0x000fea0003800000 */
.L_x_12084:
        /* <DEDUP_REMOVED lines=8> */
.L_x_12089:
[----:B------:R0:W-:Y:S01]  /*b850*/  STG.E desc[UR36][R2.64], R6 ;  /* 0x0000000602007986 */ /* 0x0001e2000c101924 */
[----:B------:R-:W-:Y:S05]  /*b860*/  BRA `(.L_x_12087) ;  /* 0x0000000c00107947 */ /* 0x000fea0003800000 */
.L_x_12088:
[----:B------:R0:W-:Y:S01]  /*b870*/  STG.E.U16 desc[UR36][R2.64], R6 ;  /* 0x0000000602007986 */ /* 0x0001e2000c101524 */
[----:B------:R-:W-:Y:S05]  /*b880*/  BRA `(.L_x_12087) ;  /* 0x0000000c00087947 */ /* 0x000fea0003800000 */
.L_x_12083:
        /* <DEDUP_REMOVED lines=9> */
.L_x_12091:
[----:B------:R-:W0:Y:S02]  /*b920*/  I2F.S64 R0, R4 ;  /* 0x0000000400007312 */ /* 0x000e240000301400 */
[----:B0-----:R-:W-:-:S05]  /*b930*/  F2FP.F16.F32.PACK_AB R0, RZ, R0 ;  /* 0x00000000ff00723e */ /* 0x001fca00000000ff */
[----:B------:R0:W-:Y:S01]  /*b940*/  STG.E.U16 desc[UR36][R2.64], R0 ;  /* 0x0000000002007986 */ /* 0x0001e2000c101524 */
[----:B------:R-:W-:Y:S05]  /*b950*/  BRA `(.L_x_12087) ;  /* 0x0000000800d47947 */ /* 0x000fea0003800000 */
.L_x_12090:
        /* <DEDUP_REMOVED lines=10> */
.L_x_12093:
[----:B------:R-:W0:Y:S02]  /*ba00*/  I2F.S64 R4, R4 ;  /* 0x0000000400047312 */ /* 0x000e240000301400 */
[----:B0-----:R-:W-:-:S04]  /*ba10*/  F2FP.F16.F32.PACK_AB R5, RZ, R4 ;  /* 0x00000004ff05723e */ /* 0x001fc800000000ff */
[----:B------:R-:W-:-:S05]  /*ba20*/  PRMT R5, R5, 0x5410, RZ ;  /* 0x0000541005057816 */ /* 0x000fca00000000ff */
[----:B------:R0:W-:Y:S01]  /*ba30*/  STG.E desc[UR36][R2.64], R5 ;  /* 0x0000000502007986 */ /* 0x0001e2000c101924 */
[----:B------:R-:W-:Y:S05]  /*ba40*/  BRA `(.L_x_12087) ;  /* 0x0000000800987947 */ /* 0x000fea0003800000 */
.L_x_12092:
[----:B------:R-:W0:Y:S02]  /*ba50*/  I2F.F64.S64 R4, R4 ;  /* 0x0000000400047312 */ /* 0x000e240000301c00 */
[----:B0-----:R0:W-:Y:S01]  /*ba60*/  STG.E.64 desc[UR36][R2.64], R4 ;  /* 0x0000000402007986 */ /* 0x0011e2000c101b24 */
[----:B------:R-:W-:Y:S05]  /*ba70*/  BRA `(.L_x_12087) ;  /* 0x00000008008c7947 */ /* 0x000fea0003800000 */
.L_x_12082:
        /* <DEDUP_REMOVED lines=12> */
.L_x_12097:
        /* <DEDUP_REMOVED lines=18> */
.L_x_12100:
[----:B------:R-:W-:-:S04]  /*bc60*/  SHF.R.U32.HI R5, RZ, 0x18, R5 ;  /* 0x00000018ff057819 */ /* 0x000fc80000011605 */
[----:B------:R-:W-:-:S07]  /*bc70*/  LOP3.LUT R0, R0, 0x80, R5, 0xf8, !PT ;  /* 0x0000008000007812 */ /* 0x000fce00078ef805 */
.L_x_12099:
[----:B------:R-:W-:Y:S05]  /*bc80*/  BSYNC.RECONVERGENT B0 ;  /* 0x0000000000007941 */ /* 0x000fea0003800200 */
.L_x_12098:
[----:B------:R0:W-:Y:S01]  /*bc90*/  STG.E.U8 desc[UR36][R2.64], R0 ;  /* 0x0000000002007986 */ /* 0x0001e2000c101124 */
[----:B------:R-:W-:Y:S05]  /*bca0*/  BRA `(.L_x_12087) ;  /* 0x0000000800007947 */ /* 0x000fea0003800000 */
.L_x_12096:
        /* <DEDUP_REMOVED lines=18> */
.L_x_12103:
[----:B------:R-:W-:-:S04]  /*bdd0*/  SHF.R.U32.HI R5, RZ, 0x18, R5 ;  /* 0x00000018ff057819 */ /* 0x000fc80000011605 */
[----:B------:R-:W-:-:S07]  /*bde0*/  LOP3.LUT R0, R0, 0x80, R5, 0xf8, !PT ;  /* 0x0000008000007812 */ /* 0x000fce00078ef805 */
.L_x_12102:
[----:B------:R-:W-:Y:S05]  /*bdf0*/  BSYNC.RECONVERGENT B0 ;  /* 0x0000000000007941 */ /* 0x000fea0003800200 */
.L_x_12101:
[----:B------:R0:W-:Y:S01]  /*be00*/  STG.E.U8 desc[UR36][R2.64], R0 ;  /* 0x0000000002007986 */ /* 0x0001e2000c101124 */
[----:B------:R-:W-:Y:S05]  /*be10*/  BRA `(.L_x_12087) ;  /* 0x0000000400a47947 */ /* 0x000fea0003800000 */
.L_x_12095:
        /* <DEDUP_REMOVED lines=23> */
.L_x_12105:
[----:B------:R0:W-:Y:S01]  /*bf90*/  STG.E.64 desc[UR36][R2.64], R4 ;  /* 0x0000000402007986 */ /* 0x0001e2000c101b24 */
[----:B------:R-:W-:Y:S05]  /*bfa0*/  BRA `(.L_x_12087) ;  /* 0x0000000400407947 */ /* 0x000fea0003800000 */
.L_x_12104:
[----:B------:R0:W-:Y:S01]  /*bfb0*/  STG.E desc[UR36][R2.64], R6 ;  /* 0x0000000602007986 */ /* 0x0001e2000c101924 */
[----:B------:R-:W-:Y:S05]  /*bfc0*/  BRA `(.L_x_12087) ;  /* 0x0000000400387947 */ /* 0x000fea0003800000 */
.L_x_12094:
        /* <DEDUP_REMOVED lines=11> */
.L_x_12107:
[----:B------:R-:W0:Y:S01]  /*c080*/  I2F.F64.S64 R4, R4 ;  /* 0x0000000400047312 */ /* 0x000e220000301c00 */
[----:B------:R-:W-:-:S05]  /*c090*/  CS2R R6, SRZ ;  /* 0x0000000000067805 */ /* 0x000fca000001ff00 */
[----:B0-----:R0:W-:Y:S01]  /*c0a0*/  STG.E.128 desc[UR36][R2.64], R4 ;  /* 0x0000000402007986 */ /* 0x0011e2000c101d24 */
[----:B------:R-:W-:Y:S05]  /*c0b0*/  BRA `(.L_x_12087) ;  /* 0x0000000000fc7947 */ /* 0x000fea0003800000 */
.L_x_12106:
[----:B------:R-:W-:-:S09]  /*c0c0*/  UISETP.NE.AND UP0, UPT, UR4, 0xf, UPT ;  /* 0x0000000f0400788c */ /* 0x000fd2000bf05270 */
[----:B------:R-:W-:Y:S05]  /*c0d0*/  BRA.U !UP0, `(.L_x_12108) ;  /* 0x0000000108e87547 */ /* 0x000fea000b800000 */
[----:B------:R-:W-:-:S09]  /*c0e0*/  UISETP.NE.AND UP0, UPT, UR4, 0x17, UPT ;  /* 0x000000170400788c */ /* 0x000fd2000bf05270 */
[----:B------:R-:W-:Y:S05]  /*c0f0*/  BRA.U !UP0, `(.L_x_12109) ;  /* 0x0000000108907547 */ /* 0x000fea000b800000 */
[----:B------:R-:W-:-:S09]  /*c100*/  UISETP.NE.AND UP0, UPT, UR4, 0x18, UPT ;  /* 0x000000180400788c */ /* 0x000fd2000bf05270 */
[----:B------:R-:W-:Y:S05]  /*c110*/  BRA.U !UP0, `(.L_x_12110) ;  /* 0x0000000108447547 */ /* 0x000fea000b800000 */
.L_x_12086:
        /* <DEDUP_REMOVED lines=16> */
.L_x_12111:
[----:B------:R-:W-:Y:S05]  /*c220*/  BRA `(.L_x_12087) ;  /* 0x0000000000a07947 */ /* 0x000fea0003800000 */
.L_x_12110:
        /* <DEDUP_REMOVED lines=13> */
.L_x_12113:
[----:B------:R-:W-:Y:S05]  /*c300*/  BSYNC.RECONVERGENT B0 ;  /* 0x0000000000007941 */ /* 0x000fea0003800200 */
.L_x_12112:
[----:B------:R-:W-:-:S05]  /*c310*/  LOP3.LUT R7, R0, 0x80, R7, 0xf8, !PT ;  /* 0x0000008000077812 */ /* 0x000fca00078ef807 */
[----:B------:R3:W-:Y:S01]  /*c320*/  STG.E.U8 desc[UR36][R2.64], R7 ;  /* 0x0000000702007986 */ /* 0x0007e2000c101124 */
[----:B------:R-:W-:Y:S05]  /*c330*/  BRA `(.L_x_12087) ;  /* 0x00000000005c7947 */ /* 0x000fea0003800000 */
.L_x_12109:
        /* <DEDUP_REMOVED lines=12> */
.L_x_12115:
[----:B------:R-:W-:Y:S01]  /*c400*/  IMAD.MOV.U32 R0, RZ, RZ, 0x7f ;  /* 0x0000007fff007424 */ /* 0x000fe200078e00ff */
[----:B------:R-:W-:-:S04]  /*c410*/  ISETP.GT.U32.AND P0, PT, R6, 0x7f800000, PT ;  /* 0x7f8000000600780c */ /* 0x000fc80003f04070 */
[----:B------:R-:W-:-:S09]  /*c420*/  SEL R0, R0, 0x7c, P0 ;  /* 0x0000007c00007807 */ /* 0x000fd20000000000 */
.L_x_12116:
[----:B------:R-:W-:Y:S05]  /*c430*/  BSYNC.RECONVERGENT B0 ;  /* 0x0000000000007941 */ /* 0x000fea0003800200 */
.L_x_12114:
[----:B------:R-:W-:-:S04]  /*c440*/  SHF.R.U32.HI R5, RZ, 0x18, R5 ;  /* 0x00000018ff057819 */ /* 0x000fc80000011605 */
[----:B------:R-:W-:-:S05]  /*c450*/  LOP3.LUT R5, R0, 0x80, R5, 0xf8, !PT ;  /* 0x0000008000057812 */ /* 0x000fca00078ef805 */
[----:B------:R2:W-:Y:S01]  /*c460*/  STG.E.U8 desc[UR36][R2.64], R5 ;  /* 0x0000000502007986 */ /* 0x0005e2000c101124 */
[----:B------:R-:W-:Y:S05]  /*c470*/  BRA `(.L_x_12087) ;  /* 0x00000000000c7947 */ /* 0x000fea0003800000 */
.L_x_12108:
[----:B------:R-:W0:Y:S02]  /*c480*/  I2F.S64 R0, R4 ;  /* 0x0000000400007312 */ /* 0x000e240000301400 */
[----:B0-----:R-:W-:-:S05]  /*c490*/  F2FP.BF16.F32.PACK_AB R0, RZ, R0 ;  /* 0x00000000ff00723e */ /* 0x001fca00000010ff */
[----:B------:R4:W-:Y:S02]  /*c4a0*/  STG.E.U16 desc[UR36][R2.64], R0 ;  /* 0x0000000002007986 */ /* 0x0009e4000c101524 */
.L_x_12087:
[----:B------:R-:W-:-:S07]  /*c4b0*/  IADD3 R19, PT, PT, R19, 0x80, RZ ;  /* 0x0000008013137810 */ /* 0x000fce0007ffe0ff */
.L_x_12014:
[----:B------:R-:W-:Y:S05]  /*c4c0*/  BSYNC.RECONVERGENT B6 ;  /* 0x0000000000067941 */ /* 0x000fea0003800200 */
.L_x_12013:
[----:B------:R-:W5:Y:S02]  /*c4d0*/  LDCU UR4, c[0x0][0x380] ;  /* 0x00007000ff0477ac */ /* 0x000f640008000800 */
[----:B-----5:R-:W-:-:S13]  /*c4e0*/  ISETP.GE.AND P0, PT, R19, UR4, PT ;  /* 0x0000000413007c0c */ /* 0x020fda000bf06270 */
[----:B------:R-:W-:Y:S05]  /*c4f0*/  @P0 EXIT ;  /* 0x000000000000094d */ /* 0x000fea0003800000 */
[----:B------:R-:W5:Y:S01]  /*c500*/  LDCU UR4, c[0x0][0x388] ;  /* 0x00007100ff0477ac */ /* 0x000f620008000800 */
[----:B------:R-:W-:Y:S01]  /*c510*/  IMAD.MOV.U32 R22, RZ, RZ, RZ ;  /* 0x000000ffff167224 */ /* 0x000fe200078e00ff */
[----:B------:R-:W-:Y:S01]  /*c520*/  MOV R16, RZ ;  /* 0x000000ff00107202 */ /* 0x000fe20000000f00 */
        /* <DEDUP_REMOVED lines=351> */
.L_x_12117:
[----:B------:R-:W1:Y:S01]  /*db20*/  LDCU.64 UR8, c[0x0][0x5f0] ;  /* 0x0000be00ff0877ac */ /* 0x000e620008000a00 */
        /* <DEDUP_REMOVED lines=19> */
.L_x_12121:
[----:B------:R0:W5:Y:S01]  /*dc60*/  LDG.E.U8 R18, desc[UR36][R2.64] ;  /* 0x0000002402127981 */ /* 0x000162000c1e1100 */
[----:B------:R-:W-:Y:S01]  /*dc70*/  IMAD.MOV.U32 R19, RZ, RZ, RZ ;  /* 0x000000ffff137224 */ /* 0x000fe200078e00ff */
[----:B------:R-:W-:Y:S06]  /*dc80*/  BRA `(.L_x_12123) ;  /* 0x0000000c00407947 */ /* 0x000fec0003800000 */
.L_x_12120:
        /* <DEDUP_REMOVED lines=8> */
.L_x_12125:
[----:B------:R-:W2:Y:S02]  /*dd10*/  LDG.E R18, desc[UR36][R2.64] ;  /* 0x0000002402127981 */ /* 0x000ea4000c1e1900 */
[----:B--2---:R-:W-:Y:S01]  /*dd20*/  SHF.R.S32.HI R19, RZ, 0x1f, R18 ;  /* 0x0000001fff137819 */ /* 0x004fe20000011412 */
[----:B------:R-:W-:Y:S06]  /*dd30*/  BRA `(.L_x_12123) ;  /* 0x0000000c00147947 */ /* 0x000fec0003800000 */
.L_x_12124:
[----:B------:R-:W2:Y:S02]  /*dd40*/  LDG.E.S16 R18, desc[UR36][R2.64] ;  /* 0x0000002402127981 */ /* 0x000ea4000c1e1700 */
[----:B--2---:R-:W-:Y:S01]  /*dd50*/  SHF.R.S32.HI R19, RZ, 0x1f, R18 ;  /* 0x0000001fff137819 */ /* 0x004fe20000011412 */
[----:B------:R-:W-:Y:S06]  /*dd60*/  BRA `(.L_x_12123) ;  /* 0x0000000c00087947 */ /* 0x000fec0003800000 */
.L_x_12119:
        /* <DEDUP_REMOVED lines=9> */
.L_x_12127:
[----:B------:R-:W2:Y:S02]  /*de00*/  LDG.E.U16 R2, desc[UR36][R2.64] ;  /* 0x0000002402027981 */ /* 0x000ea4000c1e1500 */
[----:B--2---:R-:W-:-:S06]  /*de10*/  HADD2.F32 R18, -RZ, R2.H0_H0 ;  /* 0x20000002ff127230 */ /* 0x004fcc0000004100 */
[----:B------:R-:W0:Y:S01]  /*de20*/  F2I.S64.TRUNC R18, R18 ;  /* 0x0000001200127311 */ /* 0x000e22000020d900 */
[----:B------:R-:W-:Y:S05]  /*de30*/  BRA `(.L_x_12123) ;  /* 0x0000000800d47947 */ /* 0x000fea0003800000 */
.L_x_12126:
        /* <DEDUP_REMOVED lines=9> */
.L_x_12129:
[----:B------:R-:W2:Y:S02]  /*ded0*/  LDG.E.U16 R2, desc[UR36][R2.64] ;  /* 0x0000002402027981 */ /* 0x000ea4000c1e1500 */
[----:B--2---:R-:W-:-:S06]  /*dee0*/  HADD2.F32 R18, -RZ, R2.H0_H0 ;  /* 0x20000002ff127230 */ /* 0x004fcc0000004100 */
[----:B------:R-:W0:Y:S01]  /*def0*/  F2I.S64.TRUNC R18, R18 ;  /* 0x0000001200127311 */ /* 0x000e22000020d900 */
[----:B------:R-:W-:Y:S05]  /*df00*/  BRA `(.L_x_12123) ;  /* 0x0000000800a07947 */ /* 0x000fea0003800000 */
.L_x_12128:
[----:B------:R-:W2:Y:S02]  /*df10*/  LDG.E.64 R2, desc[UR36][R2.64] ;  /* 0x0000002402027981 */ /* 0x000ea4000c1e1b00 */
[----:B--2---:R0:W1:Y:S01]  /*df20*/  F2I.S64.F64.TRUNC R18, R2 ;  /* 0x0000000200127311 */ /* 0x004062000030d900 */
[----:B------:R-:W-:Y:S05]  /*df30*/  BRA `(.L_x_12123) ;  /* 0x0000000800947947 */ /* 0x000fea0003800000 */
.L_x_12118:
        /* <DEDUP_REMOVED lines=13> */
.L_x_12132:
[----:B------:R-:W2:Y:S02]  /*e010*/  LDG.E.64 R2, desc[UR36][R2.64] ;  /* 0x0000002402027981 */ /* 0x000ea4000c1e1b00 */
[----:B--2---:R0:W1:Y:S01]  /*e020*/  F2I.S64.F64.TRUNC R18, R2 ;  /* 0x0000000200127311 */ /* 0x004062000030d900 */
[----:B------:R-:W-:Y:S05]  /*e030*/  BRA `(.L_x_12123) ;  /* 0x0000000800547947 */ /* 0x000fea0003800000 */
.L_x_12131:
        /* <DEDUP_REMOVED lines=26> */
.L_x_12134:
        /* <DEDUP_REMOVED lines=11> */
[----:B------:R4:W0:Y:S01]  /*e290*/  F2I.S64.TRUNC R18, R0 ;  /* 0x0000000000127311 */ /* 0x000822000020d900 */
[----:B------:R-:W-:Y:S05]  /*e2a0*/  BRA `(.L_x_12123) ;  /* 0x0000000400b87947 */ /* 0x000fea0003800000 */
.L_x_12133:
[----:B------:R-:W2:Y:S02]  /*e2b0*/  LDG.E.U16 R18, desc[UR36][R2.64] ;  /* 0x0000002402127981 */ /* 0x000ea4000c1e1500 */
[----:B--2---:R-:W-:-:S06]  /*e2c0*/  IMAD.U32 R18, R18, 0x10000, RZ ;  /* 0x0001000012127824 */ /* 0x004fcc00078e00ff */
[----:B------:R-:W0:Y:S01]  /*e2d0*/  F2I.S64.TRUNC R18, R18 ;  /* 0x0000001200127311 */ /* 0x000e22000020d900 */
[----:B------:R-:W-:Y:S05]  /*e2e0*/  BRA `(.L_x_12123) ;  /* 0x0000000400a87947 */ /* 0x000fea0003800000 */
.L_x_12130:
        /* <DEDUP_REMOVED lines=11> */
.L_x_12137:
        /* <DEDUP_REMOVED lines=21> */
.L_x_12141:
[----:B------:R-:W-:Y:S05]  /*e4f0*/  BSYNC.RECONVERGENT B1 ;  /* 0x0000000000017941 */ /* 0x000fea0003800200 */
.L_x_12140:
[----:B------:R-:W-:Y:S01]  /*e500*/  IMAD.SHL.U32 R0, R0, 0x100000, RZ ;  /* 0x0010000000007824 */ /* 0x000fe200078e00ff */
[----:B------:R-:W-:-:S04]  /*e510*/  LEA R2, R2, 0x3b800000, 0x17 ;  /* 0x3b80000002027811 */ /* 0x000fc800078eb8ff */
[----:B------:R-:W-:-:S07]  /*e520*/  LOP3.LUT R18, R2, R0, R7, 0xfe, !PT ;  /* 0x0000000002127212 */ /* 0x000fce00078efe07 */
.L_x_12139:
[----:B------:R-:W-:Y:S05]  /*e530*/  BSYNC.RECONVERGENT B0 ;  /* 0x0000000000007941 */ /* 0x000fea0003800200 */
.L_x_12138:
[----:B------:R-:W0:Y:S01]  /*e540*/  F2I.S64.TRUNC R18, R18 ;  /* 0x0000001200127311 */ /* 0x000e22000020d900 */
[----:B------:R-:W-:Y:S05]  /*e550*/  BRA `(.L_x_12123) ;  /* 0x00000004000c7947 */ /* 0x000fea0003800000 */
.L_x_12136:
        /* <DEDUP_REMOVED lines=21> */
.L_x_12145:
[----:B------:R-:W-:Y:S05]  /*e6b0*/  BSYNC.RECONVERGENT B1 ;  /* 0x0000000000017941 */ /* 0x000fea0003800200 */
.L_x_12144:
[----:B------:R-:W-:Y:S02]  /*e6c0*/  SHF.L.U32 R0, R0, 0x15, RZ ;  /* 0x0000001500007819 */ /* 0x000fe400000006ff */
[----:B------:R-:W-:-:S04]  /*e6d0*/  LEA R2, R2, 0x37800000, 0x17 ;  /* 0x3780000002027811 */ /* 0x000fc800078eb8ff */
[----:B------:R-:W-:-:S07]  /*e6e0*/  LOP3.LUT R18, R2, R0, R7, 0xfe, !PT ;  /* 0x0000000002127212 */ /* 0x000fce00078efe07 */
.L_x_12143:
[----:B------:R-:W-:Y:S05]  /*e6f0*/  BSYNC.RECONVERGENT B0 ;  /* 0x0000000000007941 */ /* 0x000fea0003800200 */
.L_x_12142:
[----:B------:R-:W0:Y:S01]  /*e700*/  F2I.S64.TRUNC R18, R18 ;  /* 0x0000001200127311 */ /* 0x000e22000020d900 */
[----:B------:R-:W-:Y:S05]  /*e710*/  BRA `(.L_x_12123) ;  /* 0x00000000009c7947 */ /* 0x000fea0003800000 */
.L_x_12135:
        /* <DEDUP_REMOVED lines=14> */
.L_x_12149:
[----:B------:R-:W-:Y:S05]  /*e800*/  BSYNC.RECONVERGENT B0 ;  /* 0x0000000000007941 */ /* 0x000fea0003800200 */
.L_x_12148:
[----:B------:R-:W0:Y:S01]  /*e810*/  F2I.S64.TRUNC R18, R18 ;  /* 0x0000001200127311 */ /* 0x000e22000020d900 */
[----:B------:R-:W-:Y:S05]  /*e820*/  BRA `(.L_x_12123) ;  /* 0x0000000000587947 */ /* 0x000fea0003800000 */
.L_x_12122:
        /* <DEDUP_REMOVED lines=16> */
.L_x_12150:
[----:B------:R-:W-:Y:S01]  /*e930*/  CS2R R18, SRZ ;  /* 0x0000000000127805 */ /* 0x000fe2000001ff00 */
[----:B------:R-:W-:Y:S06]  /*e940*/  BRA `(.L_x_12123) ;  /* 0x0000000000107947 */ /* 0x000fec0003800000 */
.L_x_12147:
[----:B------:R0:W5:Y:S01]  /*e950*/  LDG.E.64 R18, desc[UR36][R2.64] ;  /* 0x0000002402127981 */ /* 0x000162000c1e1b00 */
[----:B------:R-:W-:Y:S05]  /*e960*/  BRA `(.L_x_12123) ;  /* 0x0000000000087947 */ /* 0x000fea0003800000 */
.L_x_12146:
[----:B------:R0:W5:Y:S01]  /*e970*/  LDG.E R18, desc[UR36][R2.64] ;  /* 0x0000002402127981 */ /* 0x000162000c1e1900 */
[----:B------:R-:W-:-:S07]  /*e980*/  IMAD.MOV.U32 R19, RZ, RZ, RZ ;  /* 0x000000ffff137224 */ /* 0x000fce00078e00ff */
.L_x_12123:
[----:B------:R-:W2:Y:S01]  /*e990*/  LDCU.64 UR6, c[0x0][0x5f8] ;  /* 0x0000bf00ff0677ac */ /* 0x000ea20008000a00 */
        /* <DEDUP_REMOVED lines=13> */
[----:B0-----:R-:W2:Y:S02]  /*ea70*/  LDG.E.S8 R2, desc[UR36][R22.64] ;  /* 0x0000002416027981 */ /* 0x001ea4000c1e1300 */
[----:B--2---:R-:W-:Y:S01]  /*ea80*/  SHF.R.S32.HI R3, RZ, 0x1f, R2 ;  /* 0x0000001fff037819 */ /* 0x004fe20000011402 */
[----:B------:R-:W-:Y:S06]  /*ea90*/  BRA `(.L_x_12156) ;  /* 0x0000000c004c7947 */ /* 0x000fec0003800000 */
.L_x_12154:
[----:B0-----:R0:W5:Y:S01]  /*eaa0*/  LDG.E.U8 R2, desc[UR36][R22.64] ;  /* 0x0000002416027981 */ /* 0x001162000c1e1100 */
[----:B------:R-:W-:Y:S01]  /*eab0*/  MOV R3, RZ ;  /* 0x000000ff00037202 */ /* 0x000fe20000000f00 */
[----:B------:R-:W-:Y:S06]  /*eac0*/  BRA `(.L_x_12156) ;  /* 0x0000000c00407947 */ /* 0x000fec0003800000 */
.L_x_12153:
        /* <DEDUP_REMOVED lines=8> */
.L_x_12158:
[----:B0-----:R-:W2:Y:S02]  /*eb50*/  LDG.E R2, desc[UR36][R22.64] ;  /* 0x0000002416027981 */ /* 0x001ea4000c1e1900 */
[----:B--2---:R-:W-:Y:S01]  /*eb60*/  SHF.R.S32.HI R3, RZ, 0x1f, R2 ;  /* 0x0000001fff037819 */ /* 0x004fe20000011402 */
[----:B------:R-:W-:Y:S06]  /*eb70*/  BRA `(.L_x_12156) ;  /* 0x0000000c00147947 */ /* 0x000fec0003800000 */
.L_x_12157:
[----:B0-----:R-:W2:Y:S02]  /*eb80*/  LDG.E.S16 R2, desc[UR36][R22.64] ;  /* 0x0000002416027981 */ /* 0x001ea4000c1e1700 */
[----:B--2---:R-:W-:Y:S01]  /*eb90*/  SHF.R.S32.HI R3, RZ, 0x1f, R2 ;  /* 0x0000001fff037819 */ /* 0x004fe20000011402 */
[----:B------:R-:W-:Y:S06]  /*eba0*/  BRA `(.L_x_12156) ;  /* 0x0000000c00087947 */ /* 0x000fec0003800000 */
.L_x_12152:
[----:B------:R-:W-:-:S09]  /*ebb0*/  UISETP.GT.AND UP0, UPT, UR4, 0x6, UPT ;  /* 0x000000060400788c */ /* 0x000fd2000bf04270 */
[----:B------:R-:W-:Y:S05]  /*ebc0*/  BRA.U UP0, `(.L_x_12159) ;  /* 0x00000001002c7547 */ /* 0x000fea000b800000 */
[----:B------:R-:W-:-:S09]  /*ebd0*/  UISETP.NE.AND UP0, UPT, UR4, 0x5, UPT ;  /* 0x000000050400788c */ /* 0x000fd2000bf05270 */
[----:B------:R-:W-:Y:S05]  /*ebe0*/  BRA.U !UP0, `(.L_x_12160) ;  /* 0x0000000108147547 */ /* 0x000fea000b800000 */
[----:B------:R-:W-:-:S09]  /*ebf0*/  UISETP.NE.AND UP0, UPT, UR4, 0x6, UPT ;  /* 0x000000060400788c */ /* 0x000fd2000bf05270 */
[----:B------:R-:W-:Y:S05]  /*ec00*/  BRA.U UP0, `(.L_x_12155) ;  /* 0x0000000900987547 */ /* 0x000fea000b800000 */
[----:B0-----:R-:W2:Y:S02]  /*ec10*/  LDG.E R2, desc[UR36][R22.64] ;  /* 0x0000002416027981 */ /* 0x001ea4000c1e1900 */
[----:B--2---:R-:W0:Y:S01]  /*ec20*/  F2I.S64.TRUNC R2, R2 ;  /* 0x0000000200027311 */ /* 0x004e22000020d900 */
[----:B------:R-:W-:Y:S05]  /*ec30*/  BRA `(.L_x_12156) ;  /* 0x0000000800e47947 */ /* 0x000fea0003800000 */
.L_x_12160:
[----:B------:R-:W0:Y:S02]  /*ec40*/  LDG.E.U16 R22, desc[UR36][R22.64] ;  /* 0x0000002416167981 */ /* 0x000e24000c1e1500 */
[----:B0-----:R-:W-:-:S06]  /*ec50*/  HADD2.F32 R2, -RZ, R22.H0_H0 ;  /* 0x20000016ff027230 */ /* 0x001fcc0000004100 */
[----:B------:R-:W0:Y:S01]  /*ec60*/  F2I.S64.TRUNC R2, R2 ;  /* 0x0000000200027311 */ /* 0x000e22000020d900 */
[----:B------:R-:W-:Y:S05]  /*ec70*/  BRA `(.L_x_12156) ;  /* 0x0000000800d47947 */ /* 0x000fea0003800000 */
.L_x_12159:
[----:B------:R-:W-:-:S09]  /*ec80*/  UISETP.NE.AND UP0, UPT, UR4, 0x7, UPT ;  /* 0x000000070400788c */ /* 0x000fd2000bf05270 */
[----:B------:R-:W-:Y:S05]  /*ec90*/  BRA.U !UP0, `(.L_x_12161) ;  /* 0x00000001082c7547 */ /* 0x000fea000b800000 */
[----:B------:R-:W-:-:S09]  /*eca0*/  UISETP.NE.AND UP0, UPT, UR4, 0x8, UPT ;  /* 0x000000080400788c */ /* 0x000fd2000bf05270 */
[----:B------:R-:W-:Y:S05]  /*ecb0*/  BRA.U !UP0, `(.L_x_12162) ;  /* 0x0000000108147547 */ /* 0x000fea000b800000 */
[----:B------:R-:W-:-:S09]  /*ecc0*/  UISETP.NE.AND UP0, UPT, UR4, 0x9, UPT ;  /* 0x000000090400788c */ /* 0x000fd2000bf05270 */
[----:B------:R-:W-:Y:S05]  /*ecd0*/  BRA.U UP0, `(.L_x_12155) ;  /* 0x0000000900647547 */ /* 0x000fea000b800000 */
[----:B0-----:R-:W2:Y:S02]  /*ece0*/  LDG.E R2, desc[UR36][R22.64] ;  /* 0x0000002416027981 */ /* 0x001ea4000c1e1900 */
[----:B--2---:R-:W0:Y:S01]  /*ecf0*/  F2I.S64.TRUNC R2, R2 ;  /* 0x0000000200027311 */ /* 0x004e22000020d900 */
[----:B------:R-:W-:Y:S05]  /*ed00*/  BRA `(.L_x_12156) ;  /* 0x0000000800b07947 */ /* 0x000fea0003800000 */
.L_x_12162:
[----:B------:R-:W0:Y:S02]  /*ed10*/  LDG.E.U16 R22, desc[UR36][R22.64] ;  /* 0x0000002416167981 */ /* 0x000e24000c1e1500 */
[----:B0-----:R-:W-:-:S06]  /*ed20*/  HADD2.F32 R2, -RZ, R22.H0_H0 ;  /* 0x20000016ff027230 */ /* 0x001fcc0000004100 */
[----:B------:R-:W0:Y:S01]  /*ed30*/  F2I.S64.TRUNC R2, R2 ;  /* 0x0000000200027311 */ /* 0x000e22000020d900 */
[----:B------:R-:W-:Y:S05]  /*ed40*/  BRA `(.L_x_12156) ;  /* 0x0000000800a07947 */ /* 0x000fea0003800000 */
.L_x_12161:
[----:B0-----:R-:W2:Y:S02]  /*ed50*/  LDG.E.64 R2, desc[UR36][R22.64] ;  /* 0x0000002416027981 */ /* 0x001ea4000c1e1b00 */
[----:B--2---:R-:W0:Y:S01]  /*ed60*/  F2I.S64.F64.TRUNC R2, R2 ;  /* 0x0000000200027311 */ /* 0x004e22000030d900 */
[----:B------:R-:W-:Y:S05]  /*ed70*/  BRA `(.L_x_12156) ;  /* 0x0000000800947947 */ /* 0x000fea0003800000 */
.L_x_12151:
        /* <DEDUP_REMOVED lines=11> */
[----:B------:R-:W-:Y:S01]  /*ee30*/  SEL R2, RZ, 0x1, !P0 ;  /* 0x00000001ff027807 */ /* 0x000fe20004000000 */
[----:B------:R-:W-:Y:S08]  /*ee40*/  BRA `(.L_x_12156) ;  /* 0x0000000800607947 */ /* 0x000ff00003800000 */
.L_x_12165:
[----:B0-----:R-:W2:Y:S02]  /*ee50*/  LDG.E.64 R2, desc[UR36][R22.64] ;  /* 0x0000002416027981 */ /* 0x001ea4000c1e1b00 */
[----:B--2---:R-:W0:Y:S01]  /*ee60*/  F2I.S64.F64.TRUNC R2, R2 ;  /* 0x0000000200027311 */ /* 0x004e22000030d900 */
[----:B------:R-:W-:Y:S05]  /*ee70*/  BRA `(.L_x_12156) ;  /* 0x0000000800547947 */ /* 0x000fea0003800000 */
.L_x_12164:
[----:B------:R-:W-:-:S09]  /*ee80*/  UISETP.NE.AND UP0, UPT, UR4, 0xf, UPT ;  /* 0x0000000f0400788c */ /* 0x000fd2000bf05270 */
[----:B------:R-:W-:Y:S05]  /*ee90*/  BRA.U !UP0, `(.L_x_12166) ;  /* 0x0000000108947547 */ /* 0x000fea000b800000 */
[----:B------:R-:W-:-:S09]  /*eea0*/  UISETP.NE.AND UP0, UPT, UR4, 0x17, UPT ;  /* 0x000000170400788c */ /* 0x000fd2000bf05270 */
[----:B------:R-:W-:Y:S05]  /*eeb0*/  BRA.U !UP0, `(.L_x_12167) ;  /* 0x0000000108587547 */ /* 0x000fea000b800000 */
[----:B------:R-:W-:-:S09]  /*eec0*/  UISETP.NE.AND UP0, UPT, UR4, 0x18, UPT ;  /* 0x000000180400788c */ /* 0x000fd2000bf05270 */
[----:B------:R-:W-:Y:S05]  /*eed0*/  BRA.U UP0, `(.L_x_12155) ;  /* 0x0000000500e47547 */ /* 0x000fea000b800000 */
[----:B----4-:R-:W2:Y:S01]  /*eee0*/  LDG.E.U8 R0, desc[UR36][R22.64] ;  /* 0x0000002416007981 */ /* 0x010ea2000c1e1100 */
[----:B------:R-:W-:Y:S02]  /*eef0*/  HFMA2 R4, -RZ, RZ, 0, 1.847743988037109375e-06 ;  /* 0x0000001fff047431 */ /* 0x000fe400000001ff */
[----:B--2---:R-:W-:-:S05]  /*ef00*/  IMAD.SHL.U32 R0, R0, 0x1000000, RZ ;  /* 0x0100000000007824 */ /* 0x004fca00078e00ff */
[C---:B0-----:R-:W-:Y:S02]  /*ef10*/  LOP3.LUT R2, R0.reuse, 0x7f000000, RZ, 0xc0, !PT ;  /* 0x7f00000000027812 */ /* 0x041fe400078ec0ff */
        /* <DEDUP_REMOVED lines=16> */
.L_x_12167:
[----:B0-----:R-:W4:Y:S02]  /*f020*/  LDG.E.U8 R3, desc[UR36][R22.64] ;  /* 0x0000002416037981 */ /* 0x001f24000c1e1100 */
[C---:B----4-:R-:W-:Y:S01]  /*f030*/  SHF.L.U32 R0, R3.reuse, 0x19, RZ ;  /* 0x0000001903007819 */ /* 0x050fe200000006ff */
        /* <DEDUP_REMOVED lines=11> */
.L_x_12166:
[----:B0-----:R-:W2:Y:S02]  /*f0f0*/  LDG.E.U16 R2, desc[UR36][R22.64] ;  /* 0x0000002416027981 */ /* 0x001ea4000c1e1500 */
[----:B--2---:R-:W-:-:S06]  /*f100*/  IMAD.U32 R2, R2, 0x10000, RZ ;  /* 0x0001000002027824 */ /* 0x004fcc00078e00ff */
[----:B------:R-:W0:Y:S01]  /*f110*/  F2I.S64.TRUNC R2, R2 ;  /* 0x0000000200027311 */ /* 0x000e22000020d900 */
[----:B------:R-:W-:Y:S05]  /*f120*/  BRA `(.L_x_12156) ;  /* 0x0000000400a87947 */ /* 0x000fea0003800000 */
.L_x_12163:
        /* <DEDUP_REMOVED lines=8> */
[----:B0-----:R0:W5:Y:S01]  /*f1b0*/  LDG.E.U16 R2, desc[UR36][R22.64] ;  /* 0x0000002416027981 */ /* 0x001162000c1e1500 */
[----:B------:R-:W-:Y:S01]  /*f1c0*/  MOV R3, RZ ;  /* 0x000000ff00037202 */ /* 0x000fe20000000f00 */
[----:B------:R-:W-:Y:S06]  /*f1d0*/  BRA `(.L_x_12156) ;  /* 0x00000004007c7947 */ /* 0x000fec0003800000 */
.L_x_12170:
[----:B------:R-:W2:Y:S01]  /*f1e0*/  LDG.E.U8 R22, desc[UR36][R22.64] ;  /* 0x0000002416167981 */ /* 0x000ea2000c1e1100 */
[----:B------:R-:W-:Y:S01]  /*f1f0*/  BSSY.RECONVERGENT B0, `(.L_x_12171) ;  /* 0x0000018000007945 */ /* 0x000fe20003800200 */
[----:B0-----:R-:W-:Y:S01]  /*f200*/  IMAD.MOV.U32 R2, RZ, RZ, RZ ;  /* 0x000000ffff027224 */ /* 0x001fe200078e00ff */
[----:B--2---:R-:W-:-:S13]  /*f210*/  ISETP.NE.AND P0, PT, R22, RZ, PT ;  /* 0x000000ff1600720c */ /* 0x004fda0003f05270 */
[----:B------:R-:W-:Y:S05]  /*f220*/  @!P0 BRA `(.L_x_12172) ;  /* 0x0000000000508947 */ /* 0x000fea0003800000 */
[----:B------:R-:W-:-:S13]  /*f230*/  ISETP.NE.AND P0, PT, R22, 0x80, PT ;  /* 0x000000801600780c */ /* 0x000fda0003f05270 */
[----:B------:R-:W-:Y:S01]  /*f240*/  @!P0 IMAD.MOV.U32 R2, RZ, RZ, 0x7f800001 ;  /* 0x7f800001ff028424 */ /* 0x000fe200078e00ff */
[----:B------:R-:W-:Y:S06]  /*f250*/  @!P0 BRA `(.L_x_12172) ;  /* 0x0000000000448947 */ /* 0x000fec0003800000 */
[--C-:B----4-:R-:W-:Y:S01]  /*f260*/  SHF.R.U32.HI R0, RZ, 0x3, R22.reuse ;  /* 0x00000003ff007819 */ /* 0x110fe20000011616 */
        /* <DEDUP_REMOVED lines=12> */
.L_x_12174:
[----:B------:R-:W-:Y:S05]  /*f330*/  BSYNC.RECONVERGENT B1 ;  /* 0x0000000000017941 */ /* 0x000fea0003800200 */
.L_x_12173:
[----:B------:R-:W-:Y:S01]  /*f340*/  IMAD.SHL.U32 R0, R0, 0x100000, RZ ;  /* 0x0010000000007824 */ /* 0x000fe200078e00ff */
[----:B------:R-:W-:-:S04]  /*f350*/  LEA R2, R2, 0x3b800000, 0x17 ;  /* 0x3b80000002027811 */ /* 0x000fc800078eb8ff */
[----:B------:R-:W-:-:S07]  /*f360*/  LOP3.LUT R2, R2, R0, R7, 0xfe, !PT ;  /* 0x0000000002027212 */ /* 0x000fce00078efe07 */
.L_x_12172:
[----:B------:R-:W-:Y:S05]  /*f370*/  BSYNC.RECONVERGENT B0 ;  /* 0x0000000000007941 */ /* 0x000fea0003800200 */
.L_x_12171:
[----:B------:R-:W0:Y:S01]  /*f380*/  F2I.S64.TRUNC R2, R2 ;  /* 0x0000000200027311 */ /* 0x000e22000020d900 */
[----:B------:R-:W-:Y:S05]  /*f390*/  BRA `(.L_x_12156) ;  /* 0x00000004000c7947 */ /* 0x000fea0003800000 */
.L_x_12169:
[----:B------:R-:W2:Y:S01]  /*f3a0*/  LDG.E.U8 R22, desc[UR36][R22.64] ;  /* 0x0000002416167981 */ /* 0x000ea2000c1e1100 */
[----:B------:R-:W-:Y:S01]  /*f3b0*/  BSSY.RECONVERGENT B0, `(.L_x_12175) ;  /* 0x0000018000007945 */ /* 0x000fe20003800200 */
[----:B0-----:R-:W-:Y:S01]  /*f3c0*/  HFMA2 R2, -RZ, RZ, 0, 0 ;  /* 0x00000000ff027431 */ /* 0x001fe200000001ff */
        /* <DEDUP_REMOVED lines=18> */
.L_x_12178:
[----:B------:R-:W-:Y:S05]  /*f4f0*/  BSYNC.RECONVERGENT B1 ;  /* 0x0000000000017941 */ /* 0x000fea0003800200 */
.L_x_12177:
[----:B------:R-:W-:Y:S01]  /*f500*/  IMAD.SHL.U32 R0, R0, 0x200000, RZ ;  /* 0x0020000000007824 */ /* 0x000fe200078e00ff */
[----:B------:R-:W-:-:S04]  /*f510*/  LEA R2, R2, 0x37800000, 0x17 ;  /* 0x3780000002027811 */ /* 0x000fc800078eb8ff */
[----:B------:R-:W-:-:S07]  /*f520*/  LOP3.LUT R2, R2, R0, R7, 0xfe, !PT ;  /* 0x0000000002027212 */ /* 0x000fce00078efe07 */
.L_x_12176:
[----:B------:R-:W-:Y:S05]  /*f530*/  BSYNC.RECONVERGENT B0 ;  /* 0x0000000000007941 */ /* 0x000fea0003800200 */
.L_x_12175:
[----:B------:R-:W0:Y:S01]  /*f540*/  F2I.S64.TRUNC R2, R2 ;  /* 0x0000000200027311 */ /* 0x000e22000020d900 */
[----:B------:R-:W-:Y:S05]  /*f550*/  BRA `(.L_x_12156) ;  /* 0x00000000009c7947 */ /* 0x000fea0003800000 */
.L_x_12168:
        /* <DEDUP_REMOVED lines=8> */
[----:B0-----:R-:W-:Y:S01]  /*f5e0*/  IMAD.MOV.U32 R2, RZ, RZ, 0x400000 ;  /* 0x00400000ff027424 */ /* 0x001fe200078e00ff */
[----:B--2---:R-:W-:-:S13]  /*f5f0*/  ISETP.NE.AND P0, PT, R22, RZ, PT ;  /* 0x000000ff1600720c */ /* 0x004fda0003f05270 */
[----:B------:R-:W-:Y:S05]  /*f600*/  @!P0 BRA `(.L_x_12182) ;  /* 0x00000000000c8947 */ /* 0x000fea0003800000 */
[----:B------:R-:W-:-:S13]  /*f610*/  ISETP.NE.AND P0, PT, R22, 0xff, PT ;  /* 0x000000ff1600780c */ /* 0x000fda0003f05270 */
[----:B------:R-:W-:Y:S01]  /*f620*/  @!P0 MOV R2, 0x7f800001 ;  /* 0x7f80000100028802 */ /* 0x000fe20000000f00 */
[----:B------:R-:W-:-:S07]  /*f630*/  @P0 IMAD.SHL.U32 R2, R22, 0x800000, RZ ;  /* 0x0080000016020824 */ /* 0x000fce00078e00ff */
.L_x_12182:
[----:B------:R-:W-:Y:S05]  /*f640*/  BSYNC.RECONVERGENT B0 ;  /* 0x0000000000007941 */ /* 0x000fea0003800200 */
.L_x_12181:
[----:B------:R-:W0:Y:S01]  /*f650*/  F2I.S64.TRUNC R2, R2 ;  /* 0x0000000200027311 */ /* 0x000e22000020d900 */
[----:B------:R-:W-:Y:S05]  /*f660*/  BRA `(.L_x_12156) ;  /* 0x0000000000587947 */ /* 0x000fea0003800000 */
.L_x_12155:
[----:B0-----:R-:W-:Y:S01]  /*f670*/  MOV R2, 0x0 ;  /* 0x0000000000027802 */ /* 0x001fe20000000f00 */
[----:B------:R-:W0:Y:S01]  /*f680*/  LDCU.64 UR4, c[0x4][0x1a8] ;  /* 0x01003500ff0477ac */ /* 0x000e220008000a00 */
[----:B------:R-:W-:Y:S02]  /*f690*/  HFMA2 R12, -RZ, RZ, 0, 5.9604644775390625e-08 ;  /* 0x00000001ff0c7431 */ /* 0x000fe400000001ff */
[----:B------:R-:W-:Y:S01]  /*f6a0*/  IMAD.MOV.U32 R8, RZ, RZ, 0x4e ;  /* 0x0000004eff087424 */ /* 0x000fe200078e00ff */
[----:B------:R-:W2:Y:S01]  /*f6b0*/  LDCU.64 UR6, c[0x4][0x1b0] ;  /* 0x01003600ff0677ac */ /* 0x000ea20008000a00 */
[----:B------:R-:W1:Y:S01]  /*f6c0*/  LDC.64 R2, c[0x4][R2] ;  /* 0x0100000002027b82 */ /* 0x000e620000000a00 */
[----:B------:R-:W-:Y:S01]  /*f6d0*/  IMAD.MOV.U32 R13, RZ, RZ, RZ ;  /* 0x000000ffff0d7224 */ /* 0x000fe200078e00ff */
[----:B------:R-:W3:Y:S01]  /*f6e0*/  LDCU.64 UR8, c[0x4][0x40] ;  /* 0x01000800ff0877ac */ /* 0x000ee20008000a00 */
[----:B0-----:R-:W-:Y:S01]  /*f6f0*/  IMAD.U32 R4, RZ, RZ, UR4 ;  /* 0x00000004ff047e24 */ /* 0x001fe2000f8e00ff */
[----:B------:R-:W-:Y:S01]  /*f700*/  MOV R5, UR5 ;  /* 0x0000000500057c02 */ /* 0x000fe20008000f00 */
[----:B--2---:R-:W-:-:S02]  /*f710*/  IMAD.U32 R6, RZ, RZ, UR6 ;  /* 0x00000006ff067e24 */ /* 0x004fc4000f8e00ff */
[----:B------:R-:W-:Y:S01]  /*f720*/  IMAD.U32 R7, RZ, RZ, UR7 ;  /* 0x00000007ff077e24 */ /* 0x000fe2000f8e00ff */
[----:B---3--:R-:W-:Y:S01]  /*f730*/  MOV R10, UR8 ;  /* 0x00000008000a7c02 */ /* 0x008fe20008000f00 */
[----:B------:R-:W-:-:S07]  /*f740*/  IMAD.U32 R11, RZ, RZ, UR9 ;  /* 0x00000009ff0b7e24 */ /* 0x000fce000f8e00ff */
[----:B------:R-:W-:-:S07]  /*f750*/  LEPC R20, `(.L_x_12183) ;  /* 0x000000001014794e */ /* 0x000fce0000000000 */
[----:B-1--45:R-:W-:Y:S05]  /*f760*/  CALL.ABS.NOINC R2 ;  /* 0x0000000002007343 */ /* 0x032fea0003c00000 */
.L_x_12183:
[----:B------:R-:W-:Y:S01]  /*f770*/  CS2R R2, SRZ ;  /* 0x0000000000027805 */ /* 0x000fe2000001ff00 */
[----:B------:R-:W-:Y:S06]  /*f780*/  BRA `(.L_x_12156) ;  /* 0x0000000000107947 */ /* 0x000fec0003800000 */
.L_x_12180:
[----:B0-----:R0:W5:Y:S01]  /*f790*/  LDG.E.64 R2, desc[UR36][R22.64] ;  /* 0x0000002416027981 */ /* 0x001162000c1e1b00 */
[----:B------:R-:W-:Y:S05]  /*f7a0*/  BRA `(.L_x_12156) ;  /* 0x0000000000087947 */ /* 0x000fea0003800000 */
.L_x_12179:
[----:B0-----:R0:W5:Y:S01]  /*f7b0*/  LDG.E R2, desc[UR36][R22.64] ;  /* 0x0000002416027981 */ /* 0x001162000c1e1900 */
[----:B------:R-:W-:-:S07]  /*f7c0*/  IMAD.MOV.U32 R3, RZ, RZ, RZ ;  /* 0x000000ffff037224 */ /* 0x000fce00078e00ff */
.L_x_12156:
[----:B------:R-:W-:Y:S01]  /*f7d0*/  UPRMT UR4, UR43, 0x9910, URZ ;  /* 0x000099102b047896 */ /* 0x000fe200080000ff */
[-C--:B01-3-5:R-:W-:Y:S02]  /*f7e0*/  IMAD R3, R3, R18.reuse, RZ ;  /* 0x0000001203037224 */ /* 0x0abfe400078e02ff */
[----:B------:R-:W-:Y:S01]  /*f7f0*/  IMAD.WIDE.U32 R4, R2, R18, RZ ;  /* 0x0000001202047225 */ /* 0x000fe200078e00ff */
[----:B------:R-:W-:-:S03]  /*f800*/  UISETP.GT.AND UP0, UPT, UR4, 0x9, UPT ;  /* 0x000000090400788c */ /* 0x000fc6000bf04270 */
[----:B------:R-:W-:Y:S02]  /*f810*/  IMAD R3, R19, R2, R3 ;  /* 0x0000000213037224 */ /* 0x000fe400078e0203 */
[----:B------:R-:W-:-:S03]  /*f820*/  IMAD.MOV.U32 R2, RZ, RZ, R4 ;  /* 0x000000ffff027224 */ /* 0x000fc600078e0004 */
[----:B------:R-:W-:Y:S01]  /*f830*/  IADD3 R3, PT, PT, R5, R3, RZ ;  /* 0x0000000305037210 */ /* 0x000fe20007ffe0ff */
        /* <DEDUP_REMOVED lines=11> */
.L_x_12187:
[----:B------:R-:W-:Y:S01]  /*f8f0*/  STG.E.U8 desc[UR36][R16.64], R4 ;  /* 0x0000000410007986 */ /* 0x000fe2000c101124 */
[----:B------:R-:W-:Y:S05]  /*f900*/  EXIT ;  /* 0x000000000000794d */ /* 0x000fea0003800000 */
.L_x_12186:
        /* <DEDUP_REMOVED lines=8> */
.L_x_12190:
[----:B------:R-:W-:Y:S01]  /*f990*/  STG.E desc[UR36][R16.64], R4 ;  /* 0x0000000410007986 */ /* 0x000fe2000c101924 */
[----:B------:R-:W-:Y:S05]  /*f9a0*/  EXIT ;  /* 0x000000000000794d */ /* 0x000fea0003800000 */
.L_x_12189:
[----:B------:R-:W-:Y:S01]  /*f9b0*/  STG.E.U16 desc[UR36][R16.64], R4 ;  /* 0x0000000410007986 */ /* 0x000fe2000c101524 */
[----:B------:R-:W-:Y:S05]  /*f9c0*/  EXIT ;  /* 0x000000000000794d */ /* 0x000fea0003800000 */
.L_x_12185:
        /* <DEDUP_REMOVED lines=9> */
.L_x_12192:
[----:B----4-:R-:W0:Y:S02]  /*fa60*/  I2F.S64 R0, R2 ;  /* 0x0000000200007312 */ /* 0x010e240000301400 */
[----:B0-----:R-:W-:-:S05]  /*fa70*/  F2FP.F16.F32.PACK_AB R0, RZ, R0 ;  /* 0x00000000ff00723e */ /* 0x001fca00000000ff */
[----:B------:R-:W-:Y:S01]  /*fa80*/  STG.E.U16 desc[UR36][R16.64], R0 ;  /* 0x0000000010007986 */ /* 0x000fe2000c101524 */
[----:B------:R-:W-:Y:S05]  /*fa90*/  EXIT ;  /* 0x000000000000794d */ /* 0x000fea0003800000 */
.L_x_12191:
        /* <DEDUP_REMOVED lines=10> */
.L_x_12194:
[----:B------:R-:W0:Y:S02]  /*fb40*/  I2F.S64 R2, R2 ;  /* 0x0000000200027312 */ /* 0x000e240000301400 */
[----:B0-----:R-:W-:-:S04]  /*fb50*/  F2FP.F16.F32.PACK_AB R3, RZ, R2 ;  /* 0x00000002ff03723e */ /* 0x001fc800000000ff */
[----:B------:R-:W-:-:S05]  /*fb60*/  PRMT R3, R3, 0x5410, RZ ;  /* 0x0000541003037816 */ /* 0x000fca00000000ff */
[----:B------:R-:W-:Y:S01]  /*fb70*/  STG.E desc[UR36][R16.64], R3 ;  /* 0x0000000310007986 */ /* 0x000fe2000c101924 */
[----:B------:R-:W-:Y:S05]  /*fb80*/  EXIT ;  /* 0x000000000000794d */ /* 0x000fea0003800000 */
.L_x_12193:
[----:B------:R-:W0:Y:S02]  /*fb90*/  I2F.F64.S64 R2, R2 ;  /* 0x0000000200027312 */ /* 0x000e240000301c00 */
[----:B0-----:R-:W-:Y:S01]  /*fba0*/  STG.E.64 desc[UR36][R16.64], R2 ;  /* 0x0000000210007986 */ /* 0x001fe2000c101b24 */
[----:B------:R-:W-:Y:S05]  /*fbb0*/  EXIT ;  /* 0x000000000000794d */ /* 0x000fea0003800000 */
.L_x_12184:
        /* <DEDUP_REMOVED lines=12> */
.L_x_12198:
[----:B------:R-:W0:Y:S01]  /*fc80*/  I2F.S64 R3, R2 ;  /* 0x0000000200037312 */ /* 0x000e220000301400 */
[----:B------:R-:W-:Y:S01]  /*fc90*/  BSSY.RECONVERGENT B0, `(.L_x_12199) ;  /* 0x0000013000007945 */ /* 0x000fe20003800200 */
[----:B------:R-:W-:Y:S02]  /*fca0*/  MOV R8, 0x80 ;  /* 0x0000008000087802 */ /* 0x000fe40000000f00 */
[----:B0-----:R-:W-:-:S04]  /*fcb0*/  LOP3.LUT R4, R3, 0x7fffffff, RZ, 0xc0, !PT ;  /* 0x7fffffff03047812 */ /* 0x001fc800078ec0ff */
[----:B------:R-:W-:-:S13]  /*fcc0*/  ISETP.GT.U32.AND P0, PT, R4, 0x437fffff, PT ;  /* 0x437fffff0400780c */ /* 0x000fda0003f04070 */
[----:B------:R-:W-:Y:S05]  /*fcd0*/  @P0 BRA `(.L_x_12200) ;  /* 0x0000000000380947 */ /* 0x000fea0003800000 */
[----:B------:R-:W-:-:S13]  /*fce0*/  ISETP.GE.U32.AND P0, PT, R4, 0x3c000000, PT ;  /* 0x3c0000000400780c */ /* 0x000fda0003f06070 */
[----:B----4-:R-:W-:-:S04]  /*fcf0*/  @P0 SHF.R.U32.HI R0, RZ, 0x14, R3 ;  /* 0x00000014ff000819 */ /* 0x010fc80000011603 */
        /* <DEDUP_REMOVED lines=9> */
.L_x_12201:
[----:B------:R-:W-:-:S04]  /*fd90*/  SHF.R.U32.HI R3, RZ, 0x18, R3 ;  /* 0x00000018ff037819 */ /* 0x000fc80000011603 */
[----:B------:R-:W-:-:S04]  /*fda0*/  LOP3.LUT R0, R0, 0x80, R3, 0xf8, !PT ;  /* 0x0000008000007812 */ /* 0x000fc800078ef803 */
[----:B------:R-:W-:-:S07]  /*fdb0*/  PRMT R8, R0, 0x7610, R8 ;  /* 0x0000761000087816 */ /* 0x000fce0000000008 */
.L_x_12200:
[----:B------:R-:W-:Y:S05]  /*fdc0*/  BSYNC.RECONVERGENT B0 ;  /* 0x0000000000007941 */ /* 0x000fea0003800200 */
.L_x_12199:
[----:B------:R-:W-:Y:S01]  /*fdd0*/  STG.E.U8 desc[UR36][R16.64], R8 ;  /* 0x0000000810007986 */ /* 0x000fe2000c101124 */
[----:B------:R-:W-:Y:S05]  /*fde0*/  EXIT ;  /* 0x000000000000794d */ /* 0x000fea0003800000 */
.L_x_12197:
[----:B------:R-:W0:Y:S01]  /*fdf0*/  I2F.S64 R3, R2 ;  /* 0x0000000200037312 */ /* 0x000e220000301400 */
[----:B------:R-:W-:Y:S01]  /*fe00*/  BSSY.RECONVERGENT B0, `(.L_x_12202) ;  /* 0x0000013000007945 */ /* 0x000fe20003800200 */
[----:B------:R-:W-:Y:S01]  /*fe10*/  IMAD.MOV.U32 R8, RZ, RZ, 0x80 ;  /* 0x00000080ff087424 */ /* 0x000fe200078e00ff */
        /* <DEDUP_REMOVED lines=14> */
.L_x_12204:
[----:B------:R-:W-:-:S04]  /*ff00*/  SHF.R.U32.HI R3, RZ, 0x18, R3 ;  /* 0x00000018ff037819 */ /* 0x000fc80000011603 */
[----:B------:R-:W-:-:S04]  /*ff10*/  LOP3.LUT R0, R0, 0x80, R3, 0xf8, !PT ;  /* 0x0000008000007812 */ /* 0x000fc800078ef803 */
[----:B------:R-:W-:-:S07]  /*ff20*/  PRMT R8, R0, 0x7610, R8 ;  /* 0x0000761000087816 */ /* 0x000fce0000000008 */
.L_x_12203:
[----:B------:R-:W-:Y:S05]  /*ff30*/  BSYNC.RECONVERGENT B0 ;  /* 0x0000000000007941 */ /* 0x000fea0003800200 */
.L_x_12202:
[----:B------:R-:W-:Y:S01]  /*ff40*/  STG.E.U8 desc[UR36][R16.64], R8 ;  /* 0x0000000810007986 */ /* 0x000fe2000c101124 */
[----:B------:R-:W-:Y:S05]  /*ff50*/  EXIT ;  /* 0x000000000000794d */ /* 0x000fea0003800000 */
.L_x_12196:
        /* <DEDUP_REMOVED lines=10> */
[--C-:B----4-:R-:W-:Y:S02]  /*10000*/  @P1 SHF.R.U32.HI R0, RZ, 0x16, R2.reuse ;  /* 0x00000016ff001819 */ /* 0x110fe40000011602 */
        /* <DEDUP_REMOVED lines=10> */
[----:B------:R-:W-:Y:S01]  /*100b0*/  STG.E.U8 desc[UR36][R16.64], R3 ;  /* 0x0000000310007986 */ /* 0x000fe2000c101124 */
[----:B------:R-:W-:Y:S05]  /*100c0*/  EXIT ;  /* 0x000000000000794d */ /* 0x000fea0003800000 */
.L_x_12206:
[----:B------:R-:W-:Y:S01]  /*100d0*/  STG.E.64 desc[UR36][R16.64], R2 ;  /* 0x0000000210007986 */ /* 0x000fe2000c101b24 */
[----:B------:R-:W-:Y:S05]  /*100e0*/  EXIT ;  /* 0x000000000000794d */ /* 0x000fea0003800000 */
.L_x_12205:
[----:B------:R-:W-:Y:S01]  /*100f0*/  STG.E desc[UR36][R16.64], R4 ;  /* 0x0000000410007986 */ /* 0x000fe2000c101924 */
[----:B------:R-:W-:Y:S05]  /*10100*/  EXIT ;  /* 0x000000000000794d */ /* 0x000fea0003800000 */
.L_x_12195:
        /* <DEDUP_REMOVED lines=11> */
.L_x_12208:
[----:B------:R-:W0:Y:S01]  /*101c0*/  I2F.F64.S64 R4, R2 ;  /* 0x0000000200047312 */ /* 0x000e220000301c00 */
[----:B------:R-:W-:-:S05]  /*101d0*/  CS2R R6, SRZ ;  /* 0x0000000000067805 */ /* 0x000fca000001ff00 */
[----:B0-----:R-:W-:Y:S01]  /*101e0*/  STG.E.128 desc[UR36][R16.64], R4 ;  /* 0x0000000410007986 */ /* 0x001fe2000c101d24 */
[----:B------:R-:W-:Y:S05]  /*101f0*/  EXIT ;  /* 0x000000000000794d */ /* 0x000fea0003800000 */
.L_x_12207:
[----:B------:R-:W-:-:S09]  /*10200*/  UISETP.NE.AND UP0, UPT, UR4, 0xf, UPT ;  /* 0x0000000f0400788c */ /* 0x000fd2000bf05270 */
[----:B------:R-:W-:Y:S05]  /*10210*/  BRA.U !UP0, `(.L_x_12209) ;  /* 0x0000000108e87547 */ /* 0x000fea000b800000 */
[----:B------:R-:W-:-:S09]  /*10220*/  UISETP.NE.AND UP0, UPT, UR4, 0x17, UPT ;  /* 0x000000170400788c */ /* 0x000fd2000bf05270 */
[----:B------:R-:W-:Y:S05]  /*10230*/  BRA.U !UP0, `(.L_x_12210) ;  /* 0x0000000108907547 */ /* 0x000fea000b800000 */
[----:B------:R-:W-:-:S09]  /*10240*/  UISETP.NE.AND UP0, UPT, UR4, 0x18, UPT ;  /* 0x000000180400788c */ /* 0x000fd2000bf05270 */
[----:B------:R-:W-:Y:S05]  /*10250*/  BRA.U !UP0, `(.L_x_12211) ;  /* 0x0000000108447547 */ /* 0x000fea000b800000 */
.L_x_12188:
[----:B----4-:R-:W-:Y:S01]  /*10260*/  MOV R0, 0x0 ;  /* 0x0000000000007802 */ /* 0x010fe20000000f00 */
        /* <DEDUP_REMOVED lines=8> */
[----:B------:R-:W-:-:S02]  /*102f0*/  IMAD.U32 R5, RZ, RZ, UR5 ;  /* 0x00000005ff057e24 */ /* 0x000fc4000f8e00ff */
[----:B----4-:R-:W-:Y:S01]  /*10300*/  IMAD.U32 R6, RZ, RZ, UR6 ;  /* 0x00000006ff067e24 */ /* 0x010fe2000f8e00ff */
[----:B------:R-:W-:Y:S01]  /*10310*/  MOV R7, UR7 ;  /* 0x0000000700077c02 */ /* 0x000fe20008000f00 */
[----:B-----5:R-:W-:Y:S02]  /*10320*/  IMAD.U32 R10, RZ, RZ, UR8 ;  /* 0x00000008ff0a7e24 */ /* 0x020fe4000f8e00ff */
[----:B-1----:R-:W-:-:S07]  /*10330*/  IMAD.U32 R11, RZ, RZ, UR9 ;  /* 0x00000009ff0b7e24 */ /* 0x002fce000f8e00ff */
[----:B------:R-:W-:-:S07]  /*10340*/  LEPC R20, `(.L_x_12212) ;  /* 0x000000001014794e */ /* 0x000fce0000000000 */
[----:B--23--:R-:W-:Y:S05]  /*10350*/  CALL.ABS.NOINC R2 ;  /* 0x0000000002007343 */ /* 0x00cfea0003c00000 */
.L_x_12212:
[----:B------:R-:W-:Y:S05]  /*10360*/  EXIT ;  /* 0x000000000000794d */ /* 0x000fea0003800000 */
.L_x_12211:
[----:B------:R-:W0:Y:S01]  /*10370*/  I2F.S64 R3, R2 ;  /* 0x0000000200037312 */ /* 0x000e220000301400 */
[----:B------:R-:W-:Y:S01]  /*10380*/  BSSY.RECONVERGENT B0, `(.L_x_12213) ;  /* 0x000000c000007945 */ /* 0x000fe20003800200 */
[----:B----4-:R-:W-:Y:S02]  /*10390*/  MOV R0, 0x7f ;  /* 0x0000007f00007802 */ /* 0x010fe40000000f00 */
        /* <DEDUP_REMOVED lines=10> */
.L_x_12214:
[----:B------:R-:W-:Y:S05]  /*10440*/  BSYNC.RECONVERGENT B0 ;  /* 0x0000000000007941 */ /* 0x000fea0003800200 */
.L_x_12213:
[----:B------:R-:W-:-:S05]  /*10450*/  LOP3.LUT R5, R0, 0x80, R5, 0xf8, !PT ;  /* 0x0000008000057812 */ /* 0x000fca00078ef805 */
[----:B------:R-:W-:Y:S01]  /*10460*/  STG.E.U8 desc[UR36][R16.64], R5 ;  /* 0x0000000510007986 */ /* 0x000fe2000c101124 */
[----:B------:R-:W-:Y:S05]  /*10470*/  EXIT ;  /* 0x000000000000794d */ /* 0x000fea0003800000 */
.L_x_12210:
[----:B------:R-:W0:Y:S01]  /*10480*/  I2F.S64 R3, R2 ;  /* 0x0000000200037312 */ /* 0x000e220000301400 */
[----:B------:R-:W-:Y:S01]  /*10490*/  BSSY.RECONVERGENT B0, `(.L_x_12215) ;  /* 0x000000e000007945 */ /* 0x000fe20003800200 */
[----:B0-----:R-:W-:-:S04]  /*104a0*/  LOP3.LUT R4, R3, 0x7fffffff, RZ, 0xc0, !PT ;  /* 0x7fffffff03047812 */ /* 0x001fc800078ec0ff */
[----:B------:R-:W-:-:S13]  /*104b0*/  ISETP.GT.U32.AND P0, PT, R4, 0x477fffff, PT ;  /* 0x477fffff0400780c */ /* 0x000fda0003f04070 */
[----:B------:R-:W-:Y:S05]  /*104c0*/  @P0 BRA `(.L_x_12216) ;  /* 0x00000000001c0947 */ /* 0x000fea0003800000 */
[----:B------:R-:W-:-:S13]  /*104d0*/  ISETP.GE.U32.AND P0, PT, R4, 0x38800000, PT ;  /* 0x388000000400780c */ /* 0x000fda0003f06070 */
[----:B----4-:R-:W-:-:S04]  /*104e0*/  @P0 SHF.R.U32.HI R0, RZ, 0x15, R3 ;  /* 0x00000015ff000819 */ /* 0x010fc80000011603 */
[----:B------:R-:W-:-:S04]  /*104f0*/  @P0 LOP3.LUT R0, R0, 0x1, RZ, 0xc0, !PT ;  /* 0x0000000100000812 */ /* 0x000fc800078ec0ff */
[----:B------:R-:W-:-:S04]  /*10500*/  @P0 IADD3 R0, PT, PT, R3, 0x80fffff, R0 ;  /* 0x080fffff03000810 */ /* 0x000fc80007ffe000 */
[----:B------:R-:W-:Y:S01]  /*10510*/  @P0 SHF.R.U32.HI R0, RZ, 0x15, R0 ;  /* 0x00000015ff000819 */ /* 0x000fe20000011600 */
[----:B------:R-:W-:Y:S01]  /*10520*/  @!P0 FADD.FTZ R0, R4, 128 ;  /* 0x4300000004008421 */ /* 0x000fe20000010000 */
[----:B------:R-:W-:Y:S06]  /*10530*/  BRA `(.L_x_12217) ;  /* 0x00000000000c7947 */ /* 0x000fec0003800000 */
.L_x_12216:
[----:B----4-:R-:W-:Y:S01]  /*10540*/  IMAD.MOV.U32 R0, RZ, RZ, 0x7f ;  /* 0x0000007fff007424 */ /* 0x010fe200078e00ff */
[----:B------:R-:W-:-:S04]  /*10550*/  ISETP.GT.U32.AND P0, PT, R4, 0x7f800000, PT ;  /* 0x7f8000000400780c */ /* 0x000fc80003f04070 */
[----:B------:R-:W-:-:S09]  /*10560*/  SEL R0, R0, 0x7c, P0 ;  /* 0x0000007c00007807 */ /* 0x000fd20000000000 */
.L_x_12217:
[----:B------:R-:W-:Y:S05]  /*10570*/  BSYNC.RECONVERGENT B0 ;  /* 0x0000000000007941 */ /* 0x000fea0003800200 */
.L_x_12215:
[----:B------:R-:W-:-:S04]  /*10580*/  SHF.R.U32.HI R3, RZ, 0x18, R3 ;  /* 0x00000018ff037819 */ /* 0x000fc80000011603 */
[----:B------:R-:W-:-:S05]  /*10590*/  LOP3.LUT R3, R0, 0x80, R3, 0xf8, !PT ;  /* 0x0000008000037812 */ /* 0x000fca00078ef803 */
[----:B------:R-:W-:Y:S01]  /*105a0*/  STG.E.U8 desc[UR36][R16.64], R3 ;  /* 0x0000000310007986 */ /* 0x000fe2000c101124 */
[----:B------:R-:W-:Y:S05]  /*105b0*/  EXIT ;  /* 0x000000000000794d */ /* 0x000fea0003800000 */
.L_x_12209:
[----:B----4-:R-:W0:Y:S02]  /*105c0*/  I2F.S64 R0, R2 ;  /* 0x0000000200007312 */ /* 0x010e240000301400 */
[----:B0-----:R-:W-:-:S05]  /*105d0*/  F2FP.BF16.F32.PACK_AB R0, RZ, R0 ;  /* 0x00000000ff00723e */ /* 0x001fca00000010ff */
[----:B------:R-:W-:Y:S01]  /*105e0*/  STG.E.U16 desc[UR36][R16.64], R0 ;  /* 0x0000000010007986 */ /* 0x000fe2000c101524 */
[----:B------:R-:W-:Y:S05]  /*105f0*/  EXIT ;  /* 0x000000000000794d */ /* 0x000fea0003800000 */
.L_x_12218:
        /* <DEDUP_REMOVED lines=16> */
.L_x_17258:


//--------------------- .text._ZN2at6native27unrolled_elementwise_kernelINS0_13BinaryFunctorIlllNS0_15binary_internal10MulFunctorIlEEEESt5arrayIPcLm3EELi4E23TrivialOffsetCalculatorILi2EjESA_ILi1EjENS0_6memory12LoadWithCastILi2EEENSD_13StoreWithCastILi1EEEEEviT_T0_T2_T3_T4_T5_ --------------------------
	.section	.text._ZN2at6native27unrolled_elementwise_kernelINS0_13BinaryFunctorIlllNS0_15binary_internal10MulFunctorIlEEEESt5arrayIPcLm3EELi4E23TrivialOffsetCalculatorILi2EjESA_ILi1EjENS0_6memory12LoadWithCastILi2EEENSD_13StoreWithCastILi1EEEEEviT_T0_T2_T3_T4_T5_,"ax",@progbits
	.align	128
        .global         _ZN2at6native27unrolled_elementwise_kernelINS0_13BinaryFunctorIlllNS0_15binary_internal10MulFunctorIlEEEESt5arrayIPcLm3EELi4E23TrivialOffsetCalculatorILi2EjESA_ILi1EjENS0_6memory12LoadWithCastILi2EEENSD_13StoreWithCastILi1EEEEEviT_T0_T2_T3_T4_T5_
        .type           _ZN2at6native27unrolled_elementwise_kernelINS0_13BinaryFunctorIlllNS0_15binary_internal10MulFunctorIlEEEESt5arrayIPcLm3EELi4E23TrivialOffsetCalculatorILi2EjESA_ILi1EjENS0_6memory12LoadWithCastILi2EEENSD_13StoreWithCastILi1EEEEEviT_T0_T2_T3_T4_T5_,@function
        .size           _ZN2at6native27unrolled_elementwise_kernelINS0_13BinaryFunctorIlllNS0_15binary_internal10MulFunctorIlEEEESt5arrayIPcLm3EELi4E23TrivialOffsetCalculatorILi2EjESA_ILi1EjENS0_6memory12LoadWithCastILi2EEENSD_13StoreWithCastILi1EEEEEviT_T0_T2_T3_T4_T5_,(.L_x_17259 - _ZN2at6native27unrolled_elementwise_kernelINS0_13BinaryFunctorIlllNS0_15binary_internal10MulFunctorIlEEEESt5arrayIPcLm3EELi4E23TrivialOffsetCalculatorILi2EjESA_ILi1EjENS0_6memory12LoadWithCastILi2EEENSD_13StoreWithCastILi1EEEEEviT_T0_T2_T3_T4_T5_)
        .other          _ZN2at6native27unrolled_elementwise_kernelINS0_13BinaryFunctorIlllNS0_15binary_internal10MulFunctorIlEEEESt5arrayIPcLm3EELi4E23TrivialOffsetCalculatorILi2EjESA_ILi1EjENS0_6memory12LoadWithCastILi2EEENSD_13StoreWithCastILi1EEEEEviT_T0_T2_T3_T4_T5_,@"STO_CUDA_ENTRY STV_DEFAULT"
_ZN2at6native27unrolled_elementwise_kernelINS0_13BinaryFunctorIlllNS0_15binary_internal10MulFunctorIlEEEESt5arrayIPcLm3EELi4E23TrivialOffsetCalculatorILi2EjESA_ILi1EjENS0_6memory12LoadWithCastILi2EEENSD_13StoreWithCastILi1EEEEEviT_T0_T2_T3_T4_T5_:
.text._ZN2at6native27unrolled_elementwise_kernelINS0_13BinaryFunctorIlllNS0_15binary_internal10MulFunctorIlEEEESt5arrayIPcLm3EELi4E23TrivialOffsetCalculatorILi2EjESA_ILi1EjENS0_6memory12LoadWithCastILi2EEENSD_13StoreWithCastILi1EEEEEviT_T0_T2_T3_T4_T5_:
        /* <DEDUP_REMOVED lines=34> */
.L_x_12224:
[----:B------:R1:W5:Y:S01]  /*0220*/  LDG.E.U8 R36, desc[UR36][R4.64] ;  /* 0x0000002404247981 */ /* 0x000362000c1e1100 */
[----:B------:R-:W-:Y:S01]  /*0230*/  IMAD.MOV.U32 R37, RZ, RZ, RZ ;  /* 0x000000ffff257224 */ /* 0x000fe200078e00ff */
[----:B------:R-:W-:Y:S06]  /*0240*/  BRA `(.L_x_12226) ;  /* 0x0000000c00447947 */ /* 0x000fec0003800000 */
.L_x_12223:
        /* <DEDUP_REMOVED lines=8> */
.L_x_12228:
[----:B------:R-:W2:Y:S02]  /*02d0*/  LDG.E R36, desc[UR36][R4.64] ;  /* 0x0000002404247981 */ /* 0x000ea4000c1e1900 */
[----:B--2---:R-:W-:Y:S01]  /*02e0*/  SHF.R.S32.HI R37, RZ, 0x1f, R36 ;  /* 0x0000001fff257819 */ /* 0x004fe20000011424 */
[----:B------:R-:W-:Y:S06]  /*02f0*/  BRA `(.L_x_12226) ;  /* 0x0000000c00187947 */ /* 0x000fec0003800000 */
.L_x_12227:
[----:B------:R-:W2:Y:S02]  /*0300*/  LDG.E.S16 R36, desc[UR36][R4.64] ;  /* 0x0000002404247981 */ /* 0x000ea4000c1e1700 */
[----:B--2---:R-:W-:Y:S01]  /*0310*/  SHF.R.S32.HI R37, RZ, 0x1f, R36 ;  /* 0x0000001fff257819 */ /* 0x004fe20000011424 */
[----:B------:R-:W-:Y:S06]  /*0320*/  BRA `(.L_x_12226) ;  /* 0x0000000c000c7947 */ /* 0x000fec0003800000 */
.L_x_12222:
        /* <DEDUP_REMOVED lines=9> */
.L_x_12230:
[----:B------:R-:W2:Y:S02]  /*03c0*/  LDG.E.U16 R4, desc[UR36][R4.64] ;  /* 0x0000002404047981 */ /* 0x000ea4000c1e1500 */
[----:B--2---:R-:W-:-:S06]  /*03d0*/  HADD2.F32 R36, -RZ, R4.H0_H0 ;  /* 0x20000004ff247230 */ /* 0x004fcc0000004100 */
[----:B------:R-:W0:Y:S01]  /*03e0*/  F2I.S64.TRUNC R36, R36 ;  /* 0x0000002400247311 */ /* 0x000e22000020d900 */
[----:B------:R-:W-:Y:S05]  /*03f0*/  BRA `(.L_x_12226) ;  /* 0x0000000800d87947 */ /* 0x000fea0003800000 */
.L_x_12229:
        /* <DEDUP_REMOVED lines=9> */
.L_x_12232:
[----:B------:R-:W2:Y:S02]  /*0490*/  LDG.E.U16 R4, desc[UR36][R4.64] ;  /* 0x0000002404047981 */ /* 0x000ea4000c1e1500 */
[----:B--2---:R-:W-:-:S06]  /*04a0*/  HADD2.F32 R36, -RZ, R4.H0_H0 ;  /* 0x20000004ff247230 */ /* 0x004fcc0000004100 */
[----:B------:R-:W4:Y:S01]  /*04b0*/  F2I.S64.TRUNC R36, R36 ;  /* 0x0000002400247311 */ /* 0x000f22000020d900 */
[----:B------:R-:W-:Y:S05]  /*04c0*/  BRA `(.L_x_12226) ;  /* 0x0000000800a47947 */ /* 0x000fea0003800000 */
.L_x_12231:
[----:B------:R-:W2:Y:S02]  /*04d0*/  LDG.E.64 R4, desc[UR36][R4.64] ;  /* 0x0000002404047981 */ /* 0x000ea4000c1e1b00 */
[----:B--2---:R2:W3:Y:S01]  /*04e0*/  F2I.S64.F64.TRUNC R36, R4 ;  /* 0x0000000400247311 */ /* 0x0044e2000030d900 */
[----:B------:R-:W-:Y:S05]  /*04f0*/  BRA `(.L_x_12226) ;  /* 0x0000000800987947 */ /* 0x000fea0003800000 */
.L_x_12221:
        /* <DEDUP_REMOVED lines=13> */
.L_x_12235:
[----:B------:R-:W2:Y:S02]  /*05d0*/  LDG.E.64 R4, desc[UR36][R4.64] ;  /* 0x0000002404047981 */ /* 0x000ea4000c1e1b00 */
[----:B--2---:R0:W1:Y:S01]  /*05e0*/  F2I.S64.F64.TRUNC R36, R4 ;  /* 0x0000000400247311 */ /* 0x004062000030d900 */
[----:B------:R-:W-:Y:S05]  /*05f0*/  BRA `(.L_x_12226) ;  /* 0x0000000800587947 */ /* 0x000fea0003800000 */
.L_x_12234:
        /* <DEDUP_REMOVED lines=26> */
.L_x_12237:
        /* <DEDUP_REMOVED lines=14> */
.L_x_12236:
[----:B------:R-:W2:Y:S02]  /*0880*/  LDG.E.U16 R36, desc[UR36][R4.64] ;  /* 0x0000002404247981 */ /* 0x000ea4000c1e1500 */
[----:B--2---:R-:W-:-:S06]  /*0890*/  IMAD.U32 R36, R36, 0x10000, RZ ;  /* 0x0001000024247824 */ /* 0x004fcc00078e00ff */
[----:B------:R-:W0:Y:S01]  /*08a0*/  F2I.S64.TRUNC R36, R36 ;  /* 0x0000002400247311 */ /* 0x000e22000020d900 */
[----:B------:R-:W-:Y:S05]  /*08b0*/  BRA `(.L_x_12226) ;  /* 0x0000000400a87947 */ /* 0x000fea0003800000 */
.L_x_12233:
        /* <DEDUP_REMOVED lines=11> */
.L_x_12240:
        /* <DEDUP_REMOVED lines=21> */
.L_x_12244:
[----:B------:R-:W-:Y:S05]  /*0ac0*/  BSYNC.RECONVERGENT B1 ;  /* 0x0000000000017941 */ /* 0x000fea0003800200 */
.L_x_12243:
[----:B------:R-:W-:Y:S01]  /*0ad0*/  IMAD.SHL.U32 R0, R0, 0x100000, RZ ;  /* 0x0010000000007824 */ /* 0x000fe200078e00ff */
[----:B------:R-:W-:-:S04]  /*0ae0*/  LEA R3, R3, 0x3b800000, 0x17 ;  /* 0x3b80000003037811 */ /* 0x000fc800078eb8ff */
[----:B------:R-:W-:-:S07]  /*0af0*/  LOP3.LUT R36, R3, R0, R7, 0xfe, !PT ;  /* 0x0000000003247212 */ /* 0x000fce00078efe07 */
.L_x_12242:
[----:B------:R-:W-:Y:S05]  /*0b00*/  BSYNC.RECONVERGENT B0 ;  /* 0x0000000000007941 */ /* 0x000fea0003800200 */
.L_x_12241:
[----:B------:R-:W0:Y:S01]  /*0b10*/  F2I.S64.TRUNC R36, R36 ;  /* 0x0000002400247311 */ /* 0x000e22000020d900 */
[----:B------:R-:W-:Y:S05]  /*0b20*/  BRA `(.L_x_12226) ;  /* 0x00000004000c7947 */ /* 0x000fea0003800000 */
.L_x_12239:
        /* <DEDUP_REMOVED lines=21> */
.L_x_12248:
[----:B------:R-:W-:Y:S05]  /*0c80*/  BSYNC.RECONVERGENT B1 ;  /* 0x0000000000017941 */ /* 0x000fea0003800200 */
.L_x_12247:
[----:B------:R-:W-:Y:S01]  /*0c90*/  IMAD.SHL.U32 R0, R0, 0x200000, RZ ;  /* 0x0020000000007824 */ /* 0x000fe200078e00ff */
[----:B------:R-:W-:-:S04]  /*0ca0*/  LEA R3, R3, 0x37800000, 0x17 ;  /* 0x3780000003037811 */ /* 0x000fc800078eb8ff */
[----:B------:R-:W-:-:S07]  /*0cb0*/  LOP3.LUT R36, R3, R0, R7, 0xfe, !PT ;  /* 0x0000000003247212 */ /* 0x000fce00078efe07 */
.L_x_12246:
[----:B------:R-:W-:Y:S05]  /*0cc0*/  BSYNC.RECONVERGENT B0 ;  /* 0x0000000000007941 */ /* 0x000fea0003800200 */
.L_x_12245:
[----:B------:R-:W0:Y:S01]  /*0cd0*/  F2I.S64.TRUNC R36, R36 ;  /* 0x0000002400247311 */ /* 0x000e22000020d900 */
[----:B------:R-:W-:Y:S05]  /*0ce0*/  BRA `(.L_x_12226) ;  /* 0x00000000009c7947 */ /* 0x000fea0003800000 */
.L_x_12238:
[----:B------:R-:W-:-:S09]  /*0cf0*/  UISETP.NE.AND UP0, UPT, UR4, 0x1c, UPT ;  /* 0x0000001c0400788c */ /* 0x000fd2000bf05270 */
[----:B------:R-:W-:Y:S05]  /*0d00*/  BRA.U !UP0, `(.L_x_12249) ;  /* 0x00000001088c7547 */ /* 0x000fea000b800000 */
[----:B------:R-:W-:-:S09]  /*0d10*/  UISETP.NE.AND UP0, UPT, UR4, 0x1d, UPT ;  /* 0x0000001d0400788c */ /* 0x000fd2000bf05270 */
[----:B------:R-:W-:Y:S05]  /*0d20*/  BRA.U !UP0, `(.L_x_12250) ;  /* 0x00000001087c7547 */ /* 0x000fea000b800000 */
[----:B------:R-:W-:-:S09]  /*0d30*/  UISETP.NE.AND UP0, UPT, UR4, 0x2c, UPT ;  /* 0x0000002c0400788c */ /* 0x000fd2000bf05270 */
[----:B------:R-:W-:Y:S05]  /*0d40*/  BRA.U !UP0, `(.L_x_12251) ;  /* 0x0000000108487547 */ /* 0x000fea000b800000 */
.L_x_12225:
        /* <DEDUP_REMOVED lines=16> */
.L_x_12252:
[----:B------:R-:W-:Y:S01]  /*0e50*/  CS2R R36, SRZ ;  /* 0x0000000000247805 */ /* 0x000fe2000001ff00 */
[----:B------:R-:W-:Y:S06]  /*0e60*/  BRA `(.L_x_12226) ;  /* 0x00000000003c7947 */ /* 0x000fec0003800000 */
.L_x_12251:
        /* <DEDUP_REMOVED lines=8> */
.L_x_12254:
[----:B------:R-:W-:Y:S05]  /*0ef0*/  BSYNC.RECONVERGENT B0 ;  /* 0x0000000000007941 */ /* 0x000fea0003800200 */
.L_x_12253:
[----:B------:R-:W0:Y:S01]  /*0f00*/  F2I.S64.TRUNC R36, R36 ;  /* 0x0000002400247311 */ /* 0x000e22000020d900 */
[----:B------:R-:W-:Y:S05]  /*0f10*/  BRA `(.L_x_12226) ;  /* 0x0000000000107947 */ /* 0x000fea0003800000 */
.L_x_12250:
[----:B------:R0:W5:Y:S01]  /*0f20*/  LDG.E.64 R36, desc[UR36][R4.64] ;  /* 0x0000002404247981 */ /* 0x000162000c1e1b00 */
[----:B------:R-:W-:Y:S05]  /*0f30*/  BRA `(.L_x_12226) ;  /* 0x0000000000087947 */ /* 0x000fea0003800000 */
.L_x_12249:
[----:B------:R0:W5:Y:S01]  /*0f40*/  LDG.E R36, desc[UR36][R4.64] ;  /* 0x0000002404247981 */ /* 0x000162000c1e1900 */
[----:B------:R-:W-:-:S07]  /*0f50*/  IMAD.MOV.U32 R37, RZ, RZ, RZ ;  /* 0x000000ffff257224 */ /* 0x000fce00078e00ff */
.L_x_12226:
[----:B012---:R-:W0:Y:S01]  /*0f60*/  LDC.64 R4, c[0x0][0x398] ;  /* 0x0000e600ff047b82 */ /* 0x007e220000000a00 */
        /* <DEDUP_REMOVED lines=18> */
.L_x_12258:
[----:B------:R0:W5:Y:S01]  /*1090*/  LDG.E.U8 R30, desc[UR36][R4.64] ;  /* 0x00000024041e7981 */ /* 0x000162000c1e1100 */
[----:B------:R-:W-:Y:S01]  /*10a0*/  IMAD.MOV.U32 R31, RZ, RZ, RZ ;  /* 0x000000ffff1f7224 */ /* 0x000fe200078e00ff */
[----:B------:R-:W-:Y:S06]  /*10b0*/  BRA `(.L_x_12260) ;  /* 0x0000000c00447947 */ /* 0x000fec0003800000 */
.L_x_12257:
        /* <DEDUP_REMOVED lines=8> */
.L_x_12262:
[----:B------:R-:W2:Y:S02]  /*1140*/  LDG.E R30, desc[UR36][R4.64] ;  /* 0x00000024041e7981 */ /* 0x000ea4000c1e1900 */
[----:B--2---:R-:W-:Y:S01]  /*1150*/  SHF.R.S32.HI R31, RZ, 0x1f, R30 ;  /* 0x0000001fff1f7819 */ /* 0x004fe2000001141e */
[----:B------:R-:W-:Y:S06]  /*1160*/  BRA `(.L_x_12260) ;  /* 0x0000000c00187947 */ /* 0x000fec0003800000 */
.L_x_12261:
[----:B------:R-:W2:Y:S02]  /*1170*/  LDG.E.S16 R30, desc[UR36][R4.64] ;  /* 0x00000024041e7981 */ /* 0x000ea4000c1e1700 */
[----:B--2---:R-:W-:Y:S01]  /*1180*/  SHF.R.S32.HI R31, RZ, 0x1f, R30 ;  /* 0x0000001fff1f7819 */ /* 0x004fe2000001141e */
[----:B------:R-:W-:Y:S06]  /*1190*/  BRA `(.L_x_12260) ;  /* 0x0000000c000c7947 */ /* 0x000fec0003800000 */
.L_x_12256:
        /* <DEDUP_REMOVED lines=9> */
.L_x_12264:
[----:B------:R-:W2:Y:S02]  /*1230*/  LDG.E.U16 R4, desc[UR36][R4.64] ;  /* 0x0000002404047981 */ /* 0x000ea4000c1e1500 */
[----:B--2---:R-:W-:-:S06]  /*1240*/  HADD2.F32 R30, -RZ, R4.H0_H0 ;  /* 0x20000004ff1e7230 */ /* 0x004fcc0000004100 */
[----:B------:R-:W0:Y:S01]  /*1250*/  F2I.S64.TRUNC R30, R30 ;  /* 0x0000001e001e7311 */ /* 0x000e22000020d900 */
[----:B------:R-:W-:Y:S05]  /*1260*/  BRA `(.L_x_12260) ;  /* 0x0000000800d87947 */ /* 0x000fea0003800000 */
.L_x_12263:
        /* <DEDUP_REMOVED lines=9> */
.L_x_12266:
[----:B------:R-:W2:Y:S02]  /*1300*/  LDG.E.U16 R4, desc[UR36][R4.64] ;  /* 0x0000002404047981 */ /* 0x000ea4000c1e1500 */
[----:B--2---:R-:W-:-:S06]  /*1310*/  HADD2.F32 R30, -RZ, R4.H0_H0 ;  /* 0x20000004ff1e7230 */ /* 0x004fcc0000004100 */
[----:B------:R-:W0:Y:S01]  /*1320*/  F2I.S64.TRUNC R30, R30 ;  /* 0x0000001e001e7311 */ /* 0x000e22000020d900 */
[----:B------:R-:W-:Y:S05]  /*1330*/  BRA `(.L_x_12260) ;  /* 0x0000000800a47947 */ /* 0x000fea0003800000 */
.L_x_12265:
[----:B------:R-:W2:Y:S02]  /*1340*/  LDG.E.64 R4, desc[UR36][R4.64] ;  /* 0x0000002404047981 */ /* 0x000ea4000c1e1b00 */
[----:B--2---:R0:W1:Y:S01]  /*1350*/  F2I.S64.F64.TRUNC R30, R4 ;  /* 0x00000004001e7311 */ /* 0x004062000030d900 */
[----:B------:R-:W-:Y:S05]  /*1360*/  BRA `(.L_x_12260) ;  /* 0x0000000800987947 */ /* 0x000fea0003800000 */
.L_x_12255:
        /* <DEDUP_REMOVED lines=13> */
.L_x_12269:
[----:B------:R-:W2:Y:S02]  /*1440*/  LDG.E.64 R4, desc[UR36][R4.64] ;  /* 0x0000002404047981 */ /* 0x000ea4000c1e1b00 */
[----:B--2---:R0:W1:Y:S01]  /*1450*/  F2I.S64.F64.TRUNC R30, R4 ;  /* 0x00000004001e7311 */ /* 0x004062000030d900 */
[----:B------:R-:W-:Y:S05]  /*1460*/  BRA `(.L_x_12260) ;  /* 0x0000000800587947 */ /* 0x000fea0003800000 */
.L_x_12268:
        /* <DEDUP_REMOVED lines=26> */
.L_x_12271:
        /* <DEDUP_REMOVED lines=14> */
.L_x_12270:
[----:B------:R-:W2:Y:S02]  /*16f0*/  LDG.E.U16 R30, desc[UR36][R4.64] ;  /* 0x00000024041e7981 */ /* 0x000ea4000c1e1500 */
[----:B--2---:R-:W-:-:S06]  /*1700*/  IMAD.U32 R30, R30, 0x10000, RZ ;  /* 0x000100001e1e7824 */ /* 0x004fcc00078e00ff */
[----:B------:R-:W0:Y:S01]  /*1710*/  F2I.S64.TRUNC R30, R30 ;  /* 0x0000001e001e7311 */ /* 0x000e22000020d900 */
[----:B------:R-:W-:Y:S05]  /*1720*/  BRA `(.L_x_12260) ;  /* 0x0000000400a87947 */ /* 0x000fea0003800000 */
.L_x_12267:
        /* <DEDUP_REMOVED lines=11> */
.L_x_12274:
        /* <DEDUP_REMOVED lines=21> */
.L_x_12278:
[----:B------:R-:W-:Y:S05]  /*1930*/  BSYNC.RECONVERGENT B1 ;  /* 0x0000000000017941 */ /* 0x000fea0003800200 */
.L_x_12277:
[----:B------:R-:W-:Y:S01]  /*1940*/  IMAD.SHL.U32 R0, R0, 0x100000, RZ ;  /* 0x0010000000007824 */ /* 0x000fe200078e00ff */
[----:B------:R-:W-:-:S04]  /*1950*/  LEA R3, R3, 0x3b800000, 0x17 ;  /* 0x3b80000003037811 */ /* 0x000fc800078eb8ff */
[----:B------:R-:W-:-:S07]  /*1960*/  LOP3.LUT R30, R3, R0, R7, 0xfe, !PT ;  /* 0x00000000031e7212 */ /* 0x000fce00078efe07 */
.L_x_12276:
[----:B------:R-:W-:Y:S05]  /*1970*/  BSYNC.RECONVERGENT B0 ;  /* 0x0000000000007941 */ /* 0x000fea0003800200 */
.L_x_12275:
[----:B------:R-:W0:Y:S01]  /*1980*/  F2I.S64.TRUNC R30, R30 ;  /* 0x0000001e001e7311 */ /* 0x000e22000020d900 */
[----:B------:R-:W-:Y:S05]  /*1990*/  BRA `(.L_x_12260) ;  /* 0x00000004000c7947 */ /* 0x000fea0003800000 */
.L_x_12273:
        /* <DEDUP_REMOVED lines=21> */
.L_x_12282:
[----:B------:R-:W-:Y:S05]  /*1af0*/  BSYNC.RECONVERGENT B1 ;  /* 0x0000000000017941 */ /* 0x000fea0003800200 */
.L_x_12281:
[----:B------:R-:W-:Y:S01]  /*1b00*/  IMAD.SHL.U32 R0, R0, 0x200000, RZ ;  /* 0x0020000000007824 */ /* 0x000fe200078e00ff */
[----:B------:R-:W-:-:S04]  /*1b10*/  LEA R3, R3, 0x37800000, 0x17 ;  /* 0x3780000003037811 */ /* 0x000fc800078eb8ff */
[----:B------:R-:W-:-:S07]  /*1b20*/  LOP3.LUT R30, R3, R0, R7, 0xfe, !PT ;  /* 0x00000000031e7212 */ /* 0x000fce00078efe07 */
.L_x_12280:
[----:B------:R-:W-:Y:S05]  /*1b30*/  BSYNC.RECONVERGENT B0 ;  /* 0x0000000000007941 */ /* 0x000fea0003800200 */
.L_x_12279:
[----:B------:R-:W0:Y:S01]  /*1b40*/  F2I.S64.TRUNC R30, R30 ;  /* 0x0000001e001e7311 */ /* 0x000e22000020d900 */
[----:B------:R-:W-:Y:S05]  /*1b50*/  BRA `(.L_x_12260) ;  /* 0x00000000009c7947 */ /* 0x000fea0003800000 */
.L_x_12272:
[----:B------:R-:W-:-:S09]  /*1b60*/  UISETP.NE.AND UP0, UPT, UR4, 0x1c, UPT ;  /* 0x0000001c0400788c */ /* 0x000fd2000bf05270 */
[----:B------:R-:W-:Y:S05]  /*1b70*/  BRA.U !UP0, `(.L_x_12283) ;  /* 0x00000001088c7547 */ /* 0x000fea000b800000 */
[----:B------:R-:W-:-:S09]  /*1b80*/  UISETP.NE.AND UP0, UPT, UR4, 0x1d, UPT ;  /* 0x0000001d0400788c */ /* 0x000fd2000bf05270 */
[----:B------:R-:W-:Y:S05]  /*1b90*/  BRA.U !UP0, `(.L_x_12284) ;  /* 0x00000001087c7547 */ /* 0x000fea000b800000 */
[----:B------:R-:W-:-:S09]  /*1ba0*/  UISETP.NE.AND UP0, UPT, UR4, 0x2c, UPT ;  /* 0x0000002c0400788c */ /* 0x000fd2000bf05270 */
[----:B------:R-:W-:Y:S05]  /*1bb0*/  BRA.U !UP0, `(.L_x_12285) ;  /* 0x0000000108487547 */ /* 0x000fea000b800000 */
.L_x_12259:
        /* <DEDUP_REMOVED lines=16> */
.L_x_12286:
[----:B------:R-:W-:Y:S01]  /*1cc0*/  CS2R R30, SRZ ;  /* 0x00000000001e7805 */ /* 0x000fe2000001ff00 */
[----:B------:R-:W-:Y:S06]  /*1cd0*/  BRA `(.L_x_12260) ;  /* 0x00000000003c7947 */ /* 0x000fec0003800000 */
.L_x_12285:
        /* <DEDUP_REMOVED lines=8> */
.L_x_12288:
[----:B------:R-:W-:Y:S05]  /*1d60*/  BSYNC.RECONVERGENT B0 ;  /* 0x0000000000007941 */ /* 0x000fea0003800200 */
.L_x_12287:
[----:B------:R-:W0:Y:S01]  /*1d70*/  F2I.S64.TRUNC R30, R30 ;  /* 0x0000001e001e7311 */ /* 0x000e22000020d900 */
[----:B------:R-:W-:Y:S05]  /*1d80*/  BRA `(.L_x_12260) ;  /* 0x0000000000107947 */ /* 0x000fea0003800000 */
.L_x_12284:
[----:B------:R0:W5:Y:S01]  /*1d90*/  LDG.E.64 R30, desc[UR36][R4.64] ;  /* 0x00000024041e7981 */ /* 0x000162000c1e1b00 */
[----:B------:R-:W-:Y:S05]  /*1da0*/  BRA `(.L_x_12260) ;  /* 0x0000000000087947 */ /* 0x000fea0003800000 */
.L_x_12283:
[----:B------:R0:W5:Y:S01]  /*1db0*/  LDG.E R30, desc[UR36][R4.64] ;  /* 0x00000024041e7981 */ /* 0x000162000c1e1900 */
[----:B------:R-:W-:-:S07]  /*1dc0*/  IMAD.MOV.U32 R31, RZ, RZ, RZ ;  /* 0x000000ffff1f7224 */ /* 0x000fce00078e00ff */
.L_x_12260:
[----:B------:R-:W-:-:S07]  /*1dd0*/  VIADD R32, R2, 0x80 ;  /* 0x0000008002207836 */ /* 0x000fce0000000000 */
.L_x_12220:
[----:B------:R-:W-:Y:S05]  /*1de0*/  BSYNC.RECONVERGENT B6 ;  /* 0x0000000000067941 */ /* 0x000fea0003800200 */
.L_x_12219:
[----:B------:R-:W-:Y:S01]  /*1df0*/  ISETP.GE.AND P0, PT, R32, R33, PT ;  /* 0x000000212000720c */ /* 0x000fe20003f06270 */
[----:B------:R-:W-:Y:S01]  /*1e00*/  BSSY.RECONVERGENT B6, `(.L_x_12289) ;  /* 0x00001d4000067945 */ /* 0x000fe20003800200 */
[----:B------:R-:W-:Y:S02]  /*1e10*/  CS2R R28, SRZ ;  /* 0x00000000001c7805 */ /* 0x000fe4000001ff00 */
[----:B------:R-:W-:-:S09]  /*1e20*/  CS2R R26, SRZ ;  /* 0x00000000001a7805 */ /* 0x000fd2000001ff00 */
        /* <DEDUP_REMOVED lines=21> */
.L_x_12294:
[----:B------:R0:W5:Y:S01]  /*1f80*/  LDG.E.U8 R28, desc[UR36][R4.64] ;  /* 0x00000024041c7981 */ /* 0x000162000c1e1100 */
[----:B------:R-:W-:Y:S01]  /*1f90*/  IMAD.MOV.U32 R29, RZ, RZ, RZ ;  /* 0x000000ffff1d7224 */ /* 0x000fe200078e00ff */
[----:B------:R-:W-:Y:S06]  /*1fa0*/  BRA `(.L_x_12296) ;  /* 0x0000000c00447947 */ /* 0x000fec0003800000 */
.L_x_12293:
        /* <DEDUP_REMOVED lines=8> */
.L_x_12298:
[----:B------:R-:W2:Y:S02]  /*2030*/  LDG.E R28, desc[UR36][R4.64] ;  /* 0x00000024041c7981 */ /* 0x000ea4000c1e1900 */
[----:B--2---:R-:W-:Y:S01]  /*2040*/  SHF.R.S32.HI R29, RZ, 0x1f, R28 ;  /* 0x0000001fff1d7819 */ /* 0x004fe2000001141c */
[----:B------:R-:W-:Y:S06]  /*2050*/  BRA `(.L_x_12296) ;  /* 0x0000000c00187947 */ /* 0x000fec0003800000 */
.L_x_12297:
[----:B------:R-:W2:Y:S02]  /*2060*/  LDG.E.S16 R28, desc[UR36][R4.64] ;  /* 0x00000024041c7981 */ /* 0x000ea4000c1e1700 */
[----:B--2---:R-:W-:Y:S01]  /*2070*/  SHF.R.S32.HI R29, RZ, 0x1f, R28 ;  /* 0x0000001fff1d7819 */ /* 0x004fe2000001141c */
[----:B------:R-:W-:Y:S06]  /*2080*/  BRA `(.L_x_12296) ;  /* 0x0000000c000c7947 */ /* 0x000fec0003800000 */
.L_x_12292:
        /* <DEDUP_REMOVED lines=9> */
.L_x_12300:
[----:B------:R-:W2:Y:S02]  /*2120*/  LDG.E.U16 R4, desc[UR36][R4.64] ;  /* 0x0000002404047981 */ /* 0x000ea4000c1e1500 */
[----:B--2---:R-:W-:-:S06]  /*2130*/  HADD2.F32 R28, -RZ, R4.H0_H0 ;  /* 0x20000004ff1c7230 */ /* 0x004fcc0000004100 */
[----:B------:R-:W0:Y:S01]  /*2140*/  F2I.S64.TRUNC R28, R28 ;  /* 0x0000001c001c7311 */ /* 0x000e22000020d900 */
[----:B------:R-:W-:Y:S05]  /*2150*/  BRA `(.L_x_12296) ;  /* 0x0000000800d87947 */ /* 0x000fea0003800000 */
.L_x_12299:
        /* <DEDUP_REMOVED lines=9> */
.L_x_12302:
[----:B------:R-:W2:Y:S02]  /*21f0*/  LDG.E.U16 R4, desc[UR36][R4.64] ;  /* 0x0000002404047981 */ /* 0x000ea4000c1e1500 */
[----:B--2---:R-:W-:-:S06]  /*2200*/  HADD2.F32 R28, -RZ, R4.H0_H0 ;  /* 0x20000004ff1c7230 */ /* 0x004fcc0000004100 */
[----:B------:R-:W0:Y:S01]  /*2210*/  F2I.S64.TRUNC R28, R28 ;  /* 0x0000001c001c7311 */ /* 0x000e22000020d900 */
[----:B------:R-:W-:Y:S05]  /*2220*/  BRA `(.L_x_12296) ;  /* 0x0000000800a47947 */ /* 0x000fea0003800000 */
.L_x_12301:
[----:B------:R-:W2:Y:S02]  /*2230*/  LDG.E.64 R4, desc[UR36][R4.64] ;  /* 0x0000002404047981 */ /* 0x000ea4000c1e1b00 */
[----:B--2---:R0:W1:Y:S01]  /*2240*/  F2I.S64.F64.TRUNC R28, R4 ;  /* 0x00000004001c7311 */ /* 0x004062000030d900 */
[----:B------:R-:W-:Y:S05]  /*2250*/  BRA `(.L_x_12296) ;  /* 0x0000000800987947 */ /* 0x000fea0003800000 */
.L_x_12291:
        /* <DEDUP_REMOVED lines=13> */
.L_x_12305:
[----:B------:R-:W2:Y:S02]  /*2330*/  LDG.E.64 R4, desc[UR36][R4.64] ;  /* 0x0000002404047981 */ /* 0x000ea4000c1e1b00 */
[----:B--2---:R0:W1:Y:S01]  /*2340*/  F2I.S64.F64.TRUNC R28, R4 ;  /* 0x00000004001c7311 */ /* 0x004062000030d900 */
[----:B------:R-:W-:Y:S05]  /*2350*/  BRA `(.L_x_12296) ;  /* 0x0000000800587947 */ /* 0x000fea0003800000 */
.L_x_12304:
        /* <DEDUP_REMOVED lines=26> */
.L_x_12307:
        /* <DEDUP_REMOVED lines=14> */
.L_x_12306:
[----:B------:R-:W2:Y:S02]  /*25e0*/  LDG.E.U16 R28, desc[UR36][R4.64] ;  /* 0x00000024041c7981 */ /* 0x000ea4000c1e1500 */
[----:B--2---:R-:W-:-:S06]  /*25f0*/  IMAD.U32 R28, R28, 0x10000, RZ ;  /* 0x000100001c1c7824 */ /* 0x004fcc00078e00ff */
[----:B------:R-:W2:Y:S01]  /*2600*/  F2I.S64.TRUNC R28, R28 ;  /* 0x0000001c001c7311 */ /* 0x000ea2000020d900 */
[----:B------:R-:W-:Y:S05]  /*2610*/  BRA `(.L_x_12296) ;  /* 0x0000000400a87947 */ /* 0x000fea0003800000 */
.L_x_12303:
        /* <DEDUP_REMOVED lines=11> */
.L_x_12310:
        /* <DEDUP_REMOVED lines=21> */
.L_x_12314:
[----:B------:R-:W-:Y:S05]  /*2820*/  BSYNC.RECONVERGENT B1 ;  /* 0x0000000000017941 */ /* 0x000fea0003800200 */
.L_x_12313:
[----:B------:R-:W-:Y:S01]  /*2830*/  IMAD.SHL.U32 R0, R0, 0x100000, RZ ;  /* 0x0010000000007824 */ /* 0x000fe200078e00ff */
[----:B------:R-:W-:-:S04]  /*2840*/  LEA R3, R3, 0x3b800000, 0x17 ;  /* 0x3b80000003037811 */ /* 0x000fc800078eb8ff */
[----:B------:R-:W-:-:S07]  /*2850*/  LOP3.LUT R28, R3, R0, R7, 0xfe, !PT ;  /* 0x00000000031c7212 */ /* 0x000fce00078efe07 */
.L_x_12312:
[----:B------:R-:W-:Y:S05]  /*2860*/  BSYNC.RECONVERGENT B0 ;  /* 0x0000000000007941 */ /* 0x000fea0003800200 */
.L_x_12311:
[----:B------:R-:W0:Y:S01]  /*2870*/  F2I.S64.TRUNC R28, R28 ;  /* 0x0000001c001c7311 */ /* 0x000e22000020d900 */
[----:B------:R-:W-:Y:S05]  /*2880*/  BRA `(.L_x_12296) ;  /* 0x00000004000c7947 */ /* 0x000fea0003800000 */
.L_x_12309:
        /* <DEDUP_REMOVED lines=21> */
.L_x_12318:
[----:B------:R-:W-:Y:S05]  /*29e0*/  BSYNC.RECONVERGENT B1 ;  /* 0x0000000000017941 */ /* 0x000fea0003800200 */
.L_x_12317:
[----:B------:R-:W-:Y:S01]  /*29f0*/  IMAD.SHL.U32 R0, R0, 0x200000, RZ ;  /* 0x0020000000007824 */ /* 0x000fe200078e00ff */
[----:B------:R-:W-:-:S04]  /*2a00*/  LEA R3, R3, 0x37800000, 0x17 ;  /* 0x3780000003037811 */ /* 0x000fc800078eb8ff */
[----:B------:R-:W-:-:S07]  /*2a10*/  LOP3.LUT R28, R3, R0, R7, 0xfe, !PT ;  /* 0x00000000031c7212 */ /* 0x000fce00078efe07 */
.L_x_12316:
[----:B------:R-:W-:Y:S05]  /*2a20*/  BSYNC.RECONVERGENT B0 ;  /* 0x0000000000007941 */ /* 0x000fea0003800200 */
.L_x_12315:
[----:B------:R-:W0:Y:S01]  /*2a30*/  F2I.S64.TRUNC R28, R28 ;  /* 0x0000001c001c7311 */ /* 0x000e22000020d900 */
[----:B------:R-:W-:Y:S05]  /*2a40*/  BRA `(.L_x_12296) ;  /* 0x00000000009c7947 */ /* 0x000fea0003800000 */
.L_x_12308:
        /* <DEDUP_REMOVED lines=14> */
.L_x_12322:
[----:B------:R-:W-:Y:S05]  /*2b30*/  BSYNC.RECONVERGENT B0 ;  /* 0x0000000000007941 */ /* 0x000fea0003800200 */
.L_x_12321:
[----:B------:R-:W0:Y:S01]  /*2b40*/  F2I.S64.TRUNC R28, R28 ;  /* 0x0000001c001c7311 */ /* 0x000e22000020d900 */
[----:B------:R-:W-:Y:S05]  /*2b50*/  BRA `(.L_x_12296) ;  /* 0x0000000000587947 */ /* 0x000fea0003800000 */
.L_x_12295:
        /* <DEDUP_REMOVED lines=16> */
.L_x_12323:
[----:B------:R-:W-:Y:S01]  /*2c60*/  CS2R R28, SRZ ;  /* 0x00000000001c7805 */ /* 0x000fe2000001ff00 */
[----:B------:R-:W-:Y:S06]  /*2c70*/  BRA `(.L_x_12296) ;  /* 0x0000000000107947 */ /* 0x000fec0003800000 */
.L_x_12320:
[----:B------:R0:W5:Y:S01]  /*2c80*/  LDG.E.64 R28, desc[UR36][R4.64] ;  /* 0x00000024041c7981 */ /* 0x000162000c1e1b00 */
[----:B------:R-:W-:Y:S05]  /*2c90*/  BRA `(.L_x_12296) ;  /* 0x0000000000087947 */ /* 0x000fea0003800000 */
.L_x_12319:
[----:B------:R0:W5:Y:S01]  /*2ca0*/  LDG.E R28, desc[UR36][R4.64] ;  /* 0x00000024041c7981 */ /* 0x000162000c1e1900 */
[----:B------:R-:W-:-:S07]  /*2cb0*/  IMAD.MOV.U32 R29, RZ, RZ, RZ ;  /* 0x000000ffff1d7224 */ /* 0x000fce00078e00ff */
.L_x_12296:
        /* <DEDUP_REMOVED lines=17> */
[----:B---3--:R-:W-:Y:S01]  /*2dd0*/  SHF.R.S32.HI R27, RZ, 0x1f, R26 ;  /* 0x0000001fff1b7819 */ /* 0x008fe2000001141a */
[----:B------:R-:W-:Y:S06]  /*2de0*/  BRA `(.L_x_12329) ;  /* 0x0000000c00507947 */ /* 0x000fec0003800000 */
.L_x_12327:
[----:B------:R0:W5:Y:S01]  /*2df0*/  LDG.E.U8 R26, desc[UR36][R4.64] ;  /* 0x00000024041a7981 */ /* 0x000162000c1e1100 */
[----:B------:R-:W-:Y:S01]  /*2e00*/  IMAD.MOV.U32 R27, RZ, RZ, RZ ;  /* 0x000000ffff1b7224 */ /* 0x000fe200078e00ff */
[----:B------:R-:W-:Y:S06]  /*2e10*/  BRA `(.L_x_12329) ;  /* 0x0000000c00447947 */ /* 0x000fec0003800000 */
.L_x_12326:
        /* <DEDUP_REMOVED lines=8> */
.L_x_12331:
[----:B------:R-:W3:Y:S02]  /*2ea0*/  LDG.E R26, desc[UR36][R4.64] ;  /* 0x00000024041a7981 */ /* 0x000ee4000c1e1900 */
[----:B---3--:R-:W-:Y:S01]  /*2eb0*/  SHF.R.S32.HI R27, RZ, 0x1f, R26 ;  /* 0x0000001fff1b7819 */ /* 0x008fe2000001141a */
[----:B------:R-:W-:Y:S06]  /*2ec0*/  BRA `(.L_x_12329) ;  /* 0x0000000c00187947 */ /* 0x000fec0003800000 */
.L_x_12330:
[----:B------:R-:W3:Y:S02]  /*2ed0*/  LDG.E.S16 R26, desc[UR36][R4.64] ;  /* 0x00000024041a7981 */ /* 0x000ee4000c1e1700 */
[----:B---3--:R-:W-:Y:S01]  /*2ee0*/  SHF.R.S32.HI R27, RZ, 0x1f, R26 ;  /* 0x0000001fff1b7819 */ /* 0x008fe2000001141a */
[----:B------:R-:W-:Y:S06]  /*2ef0*/  BRA `(.L_x_12329) ;  /* 0x0000000c000c7947 */ /* 0x000fec0003800000 */
.L_x_12325:
[----:B------:R-:W-:-:S09]  /*2f00*/  UISETP.GT.AND UP0, UPT, UR4, 0x6, UPT ;  /* 0x000000060400788c */ /* 0x000fd2000bf04270 */
[----:B------:R-:W-:Y:S05]  /*2f10*/  BRA.U UP0, `(.L_x_12332) ;  /* 0x00000001002c7547 */ /* 0x000fea000b800000 */
[----:B------:R-:W-:-:S09]  /*2f20*/  UISETP.NE.AND UP0, UPT, UR4, 0x5, UPT ;  /* 0x000000050400788c */ /* 0x000fd2000bf05270 */
[----:B------:R-:W-:Y:S05]  /*2f30*/  BRA.U !UP0, `(.L_x_12333) ;  /* 0x0000000108147547 */ /* 0x000fea000b800000 */
[----:B------:R-:W-:-:S09]  /*2f40*/  UISETP.NE.AND UP0, UPT, UR4, 0x6, UPT ;  /* 0x000000060400788c */ /* 0x000fd2000bf05270 */
[----:B------:R-:W-:Y:S05]  /*2f50*/  BRA.U UP0, `(.L_x_12328) ;  /* 0x00000009009c7547 */ /* 0x000fea000b800000 */
[----:B------:R-:W3:Y:S02]  /*2f60*/  LDG.E R4, desc[UR36][R4.64] ;  /* 0x0000002404047981 */ /* 0x000ee4000c1e1900 */
[----:B---3--:R0:W3:Y:S01]  /*2f70*/  F2I.S64.TRUNC R26, R4 ;  /* 0x00000004001a7311 */ /* 0x0080e2000020d900 */
[----:B------:R-:W-:Y:S05]  /*2f80*/  BRA `(.L_x_12329) ;  /* 0x0000000800e87947 */ /* 0x000fea0003800000 */
.L_x_12333:
[----:B------:R-:W3:Y:S02]  /*2f90*/  LDG.E.U16 R4, desc[UR36][R4.64] ;  /* 0x0000002404047981 */ /* 0x000ee4000c1e1500 */
[----:B---3--:R-:W-:-:S06]  /*2fa0*/  HADD2.F32 R26, -RZ, R4.H0_H0 ;  /* 0x20000004ff1a7230 */ /* 0x008fcc0000004100 */
[----:B------:R-:W0:Y:S01]  /*2fb0*/  F2I.S64.TRUNC R26, R26 ;  /* 0x0000001a001a7311 */ /* 0x000e22000020d900 */
[----:B------:R-:W-:Y:S05]  /*2fc0*/  BRA `(.L_x_12329) ;  /* 0x0000000800d87947 */ /* 0x000fea0003800000 */
.L_x_12332:
[----:B------:R-:W-:-:S09]  /*2fd0*/  UISETP.NE.AND UP0, UPT, UR4, 0x7, UPT ;  /* 0x000000070400788c */ /* 0x000fd2000bf05270 */
[----:B------:R-:W-:Y:S05]  /*2fe0*/  BRA.U !UP0, `(.L_x_12334) ;  /* 0x00000001082c7547 */ /* 0x000fea000b800000 */
[----:B------:R-:W-:-:S09]  /*2ff0*/  UISETP.NE.AND UP0, UPT, UR4, 0x8, UPT ;  /* 0x000000080400788c */ /* 0x000fd2000bf05270 */
[----:B------:R-:W-:Y:S05]  /*3000*/  BRA.U !UP0, `(.L_x_12335) ;  /* 0x0000000108147547 */ /* 0x000fea000b800000 */
[----:B------:R-:W-:-:S09]  /*3010*/  UISETP.NE.AND UP0, UPT, UR4, 0x9, UPT ;  /* 0x000000090400788c */ /* 0x000fd2000bf05270 */
[----:B------:R-:W-:Y:S05]  /*3020*/  BRA.U UP0, `(.L_x_12328) ;  /* 0x0000000900687547 */ /* 0x000fea000b800000 */
[----:B------:R-:W3:Y:S02]  /*3030*/  LDG.E R4, desc[UR36][R4.64] ;  /* 0x0000002404047981 */ /* 0x000ee4000c1e1900 */
[----:B---3--:R0:W3:Y:S01]  /*3040*/  F2I.S64.TRUNC R26, R4 ;  /* 0x00000004001a7311 */ /* 0x0080e2000020d900 */
[----:B------:R-:W-:Y:S05]  /*3050*/  BRA `(.L_x_12329) ;  /* 0x0000000800b47947 */ /* 0x000fea0003800000 */
.L_x_12335:
[----:B------:R-:W3:Y:S02]  /*3060*/  LDG.E.U16 R4, desc[UR36][R4.64] ;  /* 0x0000002404047981 */ /* 0x000ee4000c1e1500 */
[----:B---3--:R-:W-:-:S06]  /*3070*/  HADD2.F32 R26, -RZ, R4.H0_H0 ;  /* 0x20000004ff1a7230 */ /* 0x008fcc0000004100 */
[----:B------:R-:W0:Y:S01]  /*3080*/  F2I.S64.TRUNC R26, R26 ;  /* 0x0000001a001a7311 */ /* 0x000e22000020d900 */
[----:B------:R-:W-:Y:S05]  /*3090*/  BRA `(.L_x_12329) ;  /* 0x0000000800a47947 */ /* 0x000fea0003800000 */
.L_x_12334:
[----:B------:R-:W3:Y:S02]  /*30a0*/  LDG.E.64 R4, desc[UR36][R4.64] ;  /* 0x0000002404047981 */ /* 0x000ee4000c1e1b00 */
[----:B---3--:R0:W3:Y:S01]  /*30b0*/  F2I.S64.F64.TRUNC R26, R4 ;  /* 0x00000004001a7311 */ /* 0x0080e2000030d900 */
[----:B------:R-:W-:Y:S05]  /*30c0*/  BRA `(.L_x_12329) ;  /* 0x0000000800987947 */ /* 0x000fea0003800000 */
.L_x_12324:
        /* <DEDUP_REMOVED lines=11> */
[----:B------:R-:W-:Y:S01]  /*3180*/  SEL R26, RZ, 0x1, !P0 ;  /* 0x00000001ff1a7807 */ /* 0x000fe20004000000 */
[----:B------:R-:W-:Y:S08]  /*3190*/  BRA `(.L_x_12329) ;  /* 0x0000000800647947 */ /* 0x000ff00003800000 */
.L_x_12338:
[----:B------:R-:W3:Y:S02]  /*31a0*/  LDG.E.64 R4, desc[UR36][R4.64] ;  /* 0x0000002404047981 */ /* 0x000ee4000c1e1b00 */
[----:B---3--:R0:W3:Y:S01]  /*31b0*/  F2I.S64.F64.TRUNC R26, R4 ;  /* 0x00000004001a7311 */ /* 0x0080e2000030d900 */
[----:B------:R-:W-:Y:S05]  /*31c0*/  BRA `(.L_x_12329) ;  /* 0x0000000800587947 */ /* 0x000fea0003800000 */
.L_x_12337:
        /* <DEDUP_REMOVED lines=26> */
.L_x_12340:
        /* <DEDUP_REMOVED lines=12> */
[----:B------:R0:W3:Y:S01]  /*3430*/  F2I.S64.TRUNC R26, R0 ;  /* 0x00000000001a7311 */ /* 0x0000e2000020d900 */
[----:B------:R-:W-:Y:S05]  /*3440*/  BRA `(.L_x_12329) ;  /* 0x0000000400b87947 */ /* 0x000fea0003800000 */
.L_x_12339:
[----:B------:R-:W3:Y:S02]  /*3450*/  LDG.E.U16 R26, desc[UR36][R4.64] ;  /* 0x00000024041a7981 */ /* 0x000ee4000c1e1500 */
[----:B---3--:R-:W-:-:S06]  /*3460*/  IMAD.U32 R26, R26, 0x10000, RZ ;  /* 0x000100001a1a7824 */ /* 0x008fcc00078e00ff */
[----:B------:R-:W0:Y:S01]  /*3470*/  F2I.S64.TRUNC R26, R26 ;  /* 0x0000001a001a7311 */ /* 0x000e22000020d900 */
[----:B------:R-:W-:Y:S05]  /*3480*/  BRA `(.L_x_12329) ;  /* 0x0000000400a87947 */ /* 0x000fea0003800000 */
.L_x_12336:
        /* <DEDUP_REMOVED lines=11> */
.L_x_12343:
        /* <DEDUP_REMOVED lines=21> */
.L_x_12347:
[----:B------:R-:W-:Y:S05]  /*3690*/  BSYNC.RECONVERGENT B1 ;  /* 0x0000000000017941 */ /* 0x000fea0003800200 */
.L_x_12346:
[----:B------:R-:W-:Y:S01]  /*36a0*/  IMAD.SHL.U32 R0, R0, 0x100000, RZ ;  /* 0x0010000000007824 */ /* 0x000fe200078e00ff */
[----:B------:R-:W-:-:S04]  /*36b0*/  LEA R3, R3, 0x3b800000, 0x17 ;  /* 0x3b80000003037811 */ /* 0x000fc800078eb8ff */
[----:B------:R-:W-:-:S07]  /*36c0*/  LOP3.LUT R26, R3, R0, R7, 0xfe, !PT ;  /* 0x00000000031a7212 */ /* 0x000fce00078efe07 */
.L_x_12345:
[----:B------:R-:W-:Y:S05]  /*36d0*/  BSYNC.RECONVERGENT B0 ;  /* 0x0000000000007941 */ /* 0x000fea0003800200 */
.L_x_12344:
[----:B------:R-:W3:Y:S01]  /*36e0*/  F2I.S64.TRUNC R26, R26 ;  /* 0x0000001a001a7311 */ /* 0x000ee2000020d900 */
[----:B------:R-:W-:Y:S05]  /*36f0*/  BRA `(.L_x_12329) ;  /* 0x00000004000c7947 */ /* 0x000fea0003800000 */
.L_x_12342:
        /* <DEDUP_REMOVED lines=21> */
.L_x_12351:
[----:B------:R-:W-:Y:S05]  /*3850*/  BSYNC.RECONVERGENT B1 ;  /* 0x0000000000017941 */ /* 0x000fea0003800200 */
.L_x_12350:
[----:B------:R-:W-:Y:S01]  /*3860*/  IMAD.SHL.U32 R0, R0, 0x200000, RZ ;  /* 0x0020000000007824 */ /* 0x000fe200078e00ff */
[----:B------:R-:W-:-:S04]  /*3870*/  LEA R3, R3, 0x37800000, 0x17 ;  /* 0x3780000003037811 */ /* 0x000fc800078eb8ff */
[----:B------:R-:W-:-:S07]  /*3880*/  LOP3.LUT R26, R3, R0, R7, 0xfe, !PT ;  /* 0x00000000031a7212 */ /* 0x000fce00078efe07 */
.L_x_12349:
[----:B------:R-:W-:Y:S05]  /*3890*/  BSYNC.RECONVERGENT B0 ;  /* 0x0000000000007941 */ /* 0x000fea0003800200 */
.L_x_12348:
[----:B------:R-:W0:Y:S01]  /*38a0*/  F2I.S64.TRUNC R26, R26 ;  /* 0x0000001a001a7311 */ /* 0x000e22000020d900 */
[----:B------:R-:W-:Y:S05]  /*38b0*/  BRA `(.L_x_12329) ;  /* 0x00000000009c7947 */ /* 0x000fea0003800000 */
.L_x_12341:
        /* <DEDUP_REMOVED lines=12> */
[----:B------:R-:W-:Y:S02]  /*3980*/  @!P0 IMAD.MOV.U32 R26, RZ, RZ, 0x7f800001 ;  /* 0x7f800001ff1a8424 */ /* 0x000fe400078e00ff */
[----:B------:R-:W-:-:S07]  /*3990*/  @P0 IMAD.SHL.U32 R26, R4, 0x800000, RZ ;  /* 0x00800000041a0824 */ /* 0x000fce00078e00ff */
.L_x_12355:
[----:B------:R-:W-:Y:S05]  /*39a0*/  BSYNC.RECONVERGENT B0 ;  /* 0x0000000000007941 */ /* 0x000fea0003800200 */
.L_x_12354:
[----:B------:R-:W0:Y:S01]  /*39b0*/  F2I.S64.TRUNC R26, R26 ;  /* 0x0000001a001a7311 */ /* 0x000e22000020d900 */
[----:B------:R-:W-:Y:S05]  /*39c0*/  BRA `(.L_x_12329) ;  /* 0x0000000000587947 */ /* 0x000fea0003800000 */
.L_x_12328:
        /* <DEDUP_REMOVED lines=16> */
.L_x_12356:
[----:B------:R-:W-:Y:S01]  /*3ad0*/  CS2R R26, SRZ ;  /* 0x00000000001a7805 */ /* 0x000fe2000001ff00 */
[----:B------:R-:W-:Y:S06]  /*3ae0*/  BRA `(.L_x_12329) ;  /* 0x0000000000107947 */ /* 0x000fec0003800000 */
.L_x_12353:
[----:B------:R0:W5:Y:S01]  /*3af0*/  LDG.E.64 R26, desc[UR36][R4.64] ;  /* 0x00000024041a7981 */ /* 0x000162000c1e1b00 */
[----:B------:R-:W-:Y:S05]  /*3b00*/  BRA `(.L_x_12329) ;  /* 0x0000000000087947 */ /* 0x000fea0003800000 */
.L_x_12352:
[----:B------:R0:W5:Y:S01]  /*3b10*/  LDG.E R26, desc[UR36][R4.64] ;  /* 0x00000024041a7981 */ /* 0x000162000c1e1900 */
[----:B------:R-:W-:-:S07]  /*3b20*/  IMAD.MOV.U32 R27, RZ, RZ, RZ ;  /* 0x000000ffff1b7224 */ /* 0x000fce00078e00ff */
.L_x_12329:
[----:B------:R-:W-:-:S07]  /*3b30*/  VIADD R32, R32, 0x80 ;  /* 0x0000008020207836 */ /* 0x000fce0000000000 */
.L_x_12290:
[----:B------:R-:W-:Y:S05]  /*3b40*/  BSYNC.RECONVERGENT B6 ;  /* 0x0000000000067941 */ /* 0x000fea0003800200 */
.L_x_12289:
        /* <DEDUP_REMOVED lines=25> */
.L_x_12362:
[----:B------:R0:W5:Y:S01]  /*3ce0*/  LDG.E.U8 R24, desc[UR36][R4.64] ;  /* 0x0000002404187981 */ /* 0x000162000c1e1100 */
[----:B------:R-:W-:Y:S01]  /*3cf0*/  IMAD.MOV.U32 R25, RZ, RZ, RZ ;  /* 0x000000ffff197224 */ /* 0x000fe200078e00ff */
[----:B------:R-:W-:Y:S06]  /*3d00*/  BRA `(.L_x_12364) ;  /* 0x0000000c00447947 */ /* 0x000fec0003800000 */
.L_x_12361:
        /* <DEDUP_REMOVED lines=8> */
.L_x_12366:
[----:B------:R-:W2:Y:S02]  /*3d90*/  LDG.E R24, desc[UR36][R4.64] ;  /* 0x0000002404187981 */ /* 0x000ea4000c1e1900 */
[----:B--2---:R-:W-:Y:S01]  /*3da0*/  SHF.R.S32.HI R25, RZ, 0x1f, R24 ;  /* 0x0000001fff197819 */ /* 0x004fe20000011418 */
[----:B------:R-:W-:Y:S06]  /*3db0*/  BRA `(.L_x_12364) ;  /* 0x0000000c00187947 */ /* 0x000fec0003800000 */
.L_x_12365:
[----:B------:R-:W2:Y:S02]  /*3dc0*/  LDG.E.S16 R24, desc[UR36][R4.64] ;  /* 0x0000002404187981 */ /* 0x000ea4000c1e1700 */
[----:B--2---:R-:W-:Y:S01]  /*3dd0*/  SHF.R.S32.HI R25, RZ, 0x1f, R24 ;  /* 0x0000001fff197819 */ /* 0x004fe20000011418 */
[----:B------:R-:W-:Y:S06]  /*3de0*/  BRA `(.L_x_12364) ;  /* 0x0000000c000c7947 */ /* 0x000fec0003800000 */
.L_x_12360:
        /* <DEDUP_REMOVED lines=9> */
.L_x_12368:
[----:B------:R-:W2:Y:S02]  /*3e80*/  LDG.E.U16 R4, desc[UR36][R4.64] ;  /* 0x0000002404047981 */ /* 0x000ea4000c1e1500 */
[----:B--2---:R-:W-:-:S06]  /*3e90*/  HADD2.F32 R24, -RZ, R4.H0_H0 ;  /* 0x20000004ff187230 */ /* 0x004fcc0000004100 */
[----:B------:R-:W0:Y:S01]  /*3ea0*/  F2I.S64.TRUNC R24, R24 ;  /* 0x0000001800187311 */ /* 0x000e22000020d900 */
[----:B------:R-:W-:Y:S05]  /*3eb0*/  BRA `(.L_x_12364) ;  /* 0x0000000800d87947 */ /* 0x000fea0003800000 */
.L_x_12367:
        /* <DEDUP_REMOVED lines=9> */
.L_x_12370:
[----:B------:R-:W2:Y:S02]  /*3f50*/  LDG.E.U16 R4, desc[UR36][R4.64] ;  /* 0x0000002404047981 */ /* 0x000ea4000c1e1500 */
[----:B--2---:R-:W-:-:S06]  /*3f60*/  HADD2.F32 R24, -RZ, R4.H0_H0 ;  /* 0x20000004ff187230 */ /* 0x004fcc0000004100 */
[----:B------:R-:W0:Y:S01]  /*3f70*/  F2I.S64.TRUNC R24, R24 ;  /* 0x0000001800187311 */ /* 0x000e22000020d900 */
[----:B------:R-:W-:Y:S05]  /*3f80*/  BRA `(.L_x_12364) ;  /* 0x0000000800a47947 */ /* 0x000fea0003800000 */
.L_x_12369:
[----:B------:R-:W2:Y:S02]  /*3f90*/  LDG.E.64 R4, desc[UR36][R4.64] ;  /* 0x0000002404047981 */ /* 0x000ea4000c1e1b00 */
[----:B--2---:R0:W1:Y:S01]  /*3fa0*/  F2I.S64.F64.TRUNC R24, R4 ;  /* 0x0000000400187311 */ /* 0x004062000030d900 */
[----:B------:R-:W-:Y:S05]  /*3fb0*/  BRA `(.L_x_12364) ;  /* 0x0000000800987947 */ /* 0x000fea0003800000 */
.L_x_12359:
        /* <DEDUP_REMOVED lines=13> */
.L_x_12373:
[----:B------:R-:W2:Y:S02]  /*4090*/  LDG.E.64 R4, desc[UR36][R4.64] ;  /* 0x0000002404047981 */ /* 0x000ea4000c1e1b00 */
[----:B--2---:R0:W1:Y:S01]  /*40a0*/  F2I.S64.F64.TRUNC R24, R4 ;  /* 0x0000000400187311 */ /* 0x004062000030d900 */
[----:B------:R-:W-:Y:S05]  /*40b0*/  BRA `(.L_x_12364) ;  /* 0x0000000800587947 */ /* 0x000fea0003800000 */
.L_x_12372:
        /* <DEDUP_REMOVED lines=26> */
.L_x_12375:
        /* <DEDUP_REMOVED lines=14> */
.L_x_12374:
[----:B------:R-:W2:Y:S02]  /*4340*/  LDG.E.U16 R24, desc[UR36][R4.64] ;  /* 0x0000002404187981 */ /* 0x000ea4000c1e1500 */
[----:B--2---:R-:W-:-:S06]  /*4350*/  IMAD.U32 R24, R24, 0x10000, RZ ;  /* 0x0001000018187824 */ /* 0x004fcc00078e00ff */
[----:B------:R-:W2:Y:S01]  /*4360*/  F2I.S64.TRUNC R24, R24 ;  /* 0x0000001800187311 */ /* 0x000ea2000020d900 */
[----:B------:R-:W-:Y:S05]  /*4370*/  BRA `(.L_x_12364) ;  /* 0x0000000400a87947 */ /* 0x000fea0003800000 */
.L_x_12371:
        /* <DEDUP_REMOVED lines=11> */
.L_x_12378:
        /* <DEDUP_REMOVED lines=21> */
.L_x_12382:
[----:B------:R-:W-:Y:S05]  /*4580*/  BSYNC.RECONVERGENT B1 ;  /* 0x0000000000017941 */ /* 0x000fea0003800200 */
.L_x_12381:
[----:B------:R-:W-:Y:S01]  /*4590*/  IMAD.SHL.U32 R0, R0, 0x100000, RZ ;  /* 0x0010000000007824 */ /* 0x000fe200078e00ff */
[----:B------:R-:W-:-:S04]  /*45a0*/  LEA R3, R3, 0x3b800000, 0x17 ;  /* 0x3b80000003037811 */ /* 0x000fc800078eb8ff */
[----:B------:R-:W-:-:S07]  /*45b0*/  LOP3.LUT R24, R3, R0, R7, 0xfe, !PT ;  /* 0x0000000003187212 */ /* 0x000fce00078efe07 */
.L_x_12380:
[----:B------:R-:W-:Y:S05]  /*45c0*/  BSYNC.RECONVERGENT B0 ;  /* 0x0000000000007941 */ /* 0x000fea0003800200 */
.L_x_12379:
[----:B------:R-:W0:Y:S01]  /*45d0*/  F2I.S64.TRUNC R24, R24 ;  /* 0x0000001800187311 */ /* 0x000e22000020d900 */
[----:B------:R-:W-:Y:S05]  /*45e0*/  BRA `(.L_x_12364) ;  /* 0x00000004000c7947 */ /* 0x000fea0003800000 */
.L_x_12377:
        /* <DEDUP_REMOVED lines=21> */
.L_x_12386:
[----:B------:R-:W-:Y:S05]  /*4740*/  BSYNC.RECONVERGENT B1 ;  /* 0x0000000000017941 */ /* 0x000fea0003800200 */
.L_x_12385:
[----:B------:R-:W-:Y:S01]  /*4750*/  IMAD.SHL.U32 R0, R0, 0x200000, RZ ;  /* 0x0020000000007824 */ /* 0x000fe200078e00ff */
[----:B------:R-:W-:-:S04]  /*4760*/  LEA R3, R3, 0x37800000, 0x17 ;  /* 0x3780000003037811 */ /* 0x000fc800078eb8ff */
[----:B------:R-:W-:-:S07]  /*4770*/  LOP3.LUT R24, R3, R0, R7, 0xfe, !PT ;  /* 0x0000000003187212 */ /* 0x000fce00078efe07 */
.L_x_12384:
[----:B------:R-:W-:Y:S05]  /*4780*/  BSYNC.RECONVERGENT B0 ;  /* 0x0000000000007941 */ /* 0x000fea0003800200 */
.L_x_12383:
[----:B------:R-:W0:Y:S01]  /*4790*/  F2I.S64.TRUNC R24, R24 ;  /* 0x0000001800187311 */ /* 0x000e22000020d900 */
[----:B------:R-:W-:Y:S05]  /*47a0*/  BRA `(.L_x_12364) ;  /* 0x00000000009c7947 */ /* 0x000fea0003800000 */
.L_x_12376:
        /* <DEDUP_REMOVED lines=14> */
.L_x_12390:
[----:B------:R-:W-:Y:S05]  /*4890*/  BSYNC.RECONVERGENT B0 ;  /* 0x0000000000007941 */ /* 0x000fea0003800200 */
.L_x_12389:
[----:B------:R-:W0:Y:S01]  /*48a0*/  F2I.S64.TRUNC R24, R24 ;  /* 0x0000001800187311 */ /* 0x000e22000020d900 */
[----:B------:R-:W-:Y:S05]  /*48b0*/  BRA `(.L_x_12364) ;  /* 0x0000000000587947 */ /* 0x000fea0003800000 */
.L_x_12363:
        /* <DEDUP_REMOVED lines=16> */
.L_x_12391:
[----:B------:R-:W-:Y:S01]  /*49c0*/  CS2R R24, SRZ ;  /* 0x0000000000187805 */ /* 0x000fe2000001ff00 */
[----:B------:R-:W-:Y:S06]  /*49d0*/  BRA `(.L_x_12364) ;  /* 0x0000000000107947 */ /* 0x000fec0003800000 */
.L_x_12388:
[----:B------:R0:W5:Y:S01]  /*49e0*/  LDG.E.64 R24, desc[UR36][R4.64] ;  /* 0x0000002404187981 */ /* 0x000162000c1e1b00 */
[----:B------:R-:W-:Y:S05]  /*49f0*/  BRA `(.L_x_12364) ;  /* 0x0000000000087947 */ /* 0x000fea0003800000 */
.L_x_12387:
[----:B------:R0:W5:Y:S01]  /*4a00*/  LDG.E R24, desc[UR36][R4.64] ;  /* 0x0000002404187981 */ /* 0x000162000c1e1900 */
[----:B------:R-:W-:-:S07]  /*4a10*/  IMAD.MOV.U32 R25, RZ, RZ, RZ ;  /* 0x000000ffff197224 */ /* 0x000fce00078e00ff */
.L_x_12364:
        /* <DEDUP_REMOVED lines=19> */
.L_x_12395:
[----:B------:R0:W5:Y:S01]  /*4b50*/  LDG.E.U8 R22, desc[UR36][R4.64] ;  /* 0x0000002404167981 */ /* 0x000162000c1e1100 */
[----:B------:R-:W-:Y:S01]  /*4b60*/  IMAD.MOV.U32 R23, RZ, RZ, RZ ;  /* 0x000000ffff177224 */ /* 0x000fe200078e00ff */
[----:B------:R-:W-:Y:S06]  /*4b70*/  BRA `(.L_x_12397) ;  /* 0x0000000c00447947 */ /* 0x000fec0003800000 */
.L_x_12394:
        /* <DEDUP_REMOVED lines=8> */
.L_x_12399:
[----:B------:R-:W3:Y:S02]  /*4c00*/  LDG.E R22, desc[UR36][R4.64] ;  /* 0x0000002404167981 */ /* 0x000ee4000c1e1900 */
[----:B---3--:R-:W-:Y:S01]  /*4c10*/  SHF.R.S32.HI R23, RZ, 0x1f, R22 ;  /* 0x0000001fff177819 */ /* 0x008fe20000011416 */
[----:B------:R-:W-:Y:S06]  /*4c20*/  BRA `(.L_x_12397) ;  /* 0x0000000c00187947 */ /* 0x000fec0003800000 */
.L_x_12398:
[----:B------:R-:W3:Y:S02]  /*4c30*/  LDG.E.S16 R22, desc[UR36][R4.64] ;  /* 0x0000002404167981 */ /* 0x000ee4000c1e1700 */
[----:B---3--:R-:W-:Y:S01]  /*4c40*/  SHF.R.S32.HI R23, RZ, 0x1f, R22 ;  /* 0x0000001fff177819 */ /* 0x008fe20000011416 */
[----:B------:R-:W-:Y:S06]  /*4c50*/  BRA `(.L_x_12397) ;  /* 0x0000000c000c7947 */ /* 0x000fec0003800000 */
.L_x_12393:
        /* <DEDUP_REMOVED lines=9> */
.L_x_12401:
[----:B------:R-:W3:Y:S02]  /*4cf0*/  LDG.E.U16 R4, desc[UR36][R4.64] ;  /* 0x0000002404047981 */ /* 0x000ee4000c1e1500 */
[----:B---3--:R-:W-:-:S06]  /*4d00*/  HADD2.F32 R22, -RZ, R4.H0_H0 ;  /* 0x20000004ff167230 */ /* 0x008fcc0000004100 */
[----:B------:R-:W0:Y:S01]  /*4d10*/  F2I.S64.TRUNC R22, R22 ;  /* 0x0000001600167311 */ /* 0x000e22000020d900 */
[----:B------:R-:W-:Y:S05]  /*4d20*/  BRA `(.L_x_12397) ;  /* 0x0000000800d87947 */ /* 0x000fea0003800000 */
.L_x_12400:
        /* <DEDUP_REMOVED lines=9> */
.L_x_12403:
[----:B------:R-:W3:Y:S02]  /*4dc0*/  LDG.E.U16 R4, desc[UR36][R4.64] ;  /* 0x0000002404047981 */ /* 0x000ee4000c1e1500 */
[----:B---3--:R-:W-:-:S06]  /*4dd0*/  HADD2.F32 R22, -RZ, R4.H0_H0 ;  /* 0x20000004ff167230 */ /* 0x008fcc0000004100 */
[----:B------:R-:W0:Y:S01]  /*4de0*/  F2I.S64.TRUNC R22, R22 ;  /* 0x0000001600167311 */ /* 0x000e22000020d900 */
[----:B------:R-:W-:Y:S05]  /*4df0*/  BRA `(.L_x_12397) ;  /* 0x0000000800a47947 */ /* 0x000fea0003800000 */
.L_x_12402:
[----:B------:R-:W3:Y:S02]  /*4e00*/  LDG.E.64 R4, desc[UR36][R4.64] ;  /* 0x0000002404047981 */ /* 0x000ee4000c1e1b00 */
[----:B---3--:R0:W3:Y:S01]  /*4e10*/  F2I.S64.F64.TRUNC R22, R4 ;  /* 0x0000000400167311 */ /* 0x0080e2000030d900 */
[----:B------:R-:W-:Y:S05]  /*4e20*/  BRA `(.L_x_12397) ;  /* 0x0000000800987947 */ /* 0x000fea0003800000 */
.L_x_12392:
        /* <DEDUP_REMOVED lines=13> */
.L_x_12406:
[----:B------:R-:W3:Y:S02]  /*4f00*/  LDG.E.64 R4, desc[UR36][R4.64] ;  /* 0x0000002404047981 */ /* 0x000ee4000c1e1b00 */
[----:B---3--:R0:W3:Y:S01]  /*4f10*/  F2I.S64.F64.TRUNC R22, R4 ;  /* 0x0000000400167311 */ /* 0x0080e2000030d900 */
[----:B------:R-:W-:Y:S05]  /*4f20*/  BRA `(.L_x_12397) ;  /* 0x0000000800587947 */ /* 0x000fea0003800000 */
.L_x_12405:
        /* <DEDUP_REMOVED lines=26> */
.L_x_12408:
        /* <DEDUP_REMOVED lines=14> */
.L_x_12407:
[----:B------:R-:W3:Y:S02]  /*51b0*/  LDG.E.U16 R22, desc[UR36][R4.64] ;  /* 0x0000002404167981 */ /* 0x000ee4000c1e1500 */
[----:B---3--:R-:W-:-:S06]  /*51c0*/  IMAD.U32 R22, R22, 0x10000, RZ ;  /* 0x0001000016167824 */ /* 0x008fcc00078e00ff */
[----:B------:R-:W0:Y:S01]  /*51d0*/  F2I.S64.TRUNC R22, R22 ;  /* 0x0000001600167311 */ /* 0x000e22000020d900 */
[----:B------:R-:W-:Y:S05]  /*51e0*/  BRA `(.L_x_12397) ;  /* 0x0000000400a87947 */ /* 0x000fea0003800000 */
.L_x_12404:
        /* <DEDUP_REMOVED lines=11> */
.L_x_12411:
        /* <DEDUP_REMOVED lines=21> */
.L_x_12415:
[----:B------:R-:W-:Y:S05]  /*53f0*/  BSYNC.RECONVERGENT B1 ;  /* 0x0000000000017941 */ /* 0x000fea0003800200 */
.L_x_12414:
[----:B------:R-:W-:Y:S01]  /*5400*/  IMAD.SHL.U32 R0, R0, 0x100000, RZ ;  /* 0x0010000000007824 */ /* 0x000fe200078e00ff */
[----:B------:R-:W-:-:S04]  /*5410*/  LEA R3, R3, 0x3b800000, 0x17 ;  /* 0x3b80000003037811 */ /* 0x000fc800078eb8ff */
[----:B------:R-:W-:-:S07]  /*5420*/  LOP3.LUT R22, R3, R0, R7, 0xfe, !PT ;  /* 0x0000000003167212 */ /* 0x000fce00078efe07 */
.L_x_12413:
[----:B------:R-:W-:Y:S05]  /*5430*/  BSYNC.RECONVERGENT B0 ;  /* 0x0000000000007941 */ /* 0x000fea0003800200 */
.L_x_12412:
[----:B------:R-:W3:Y:S01]  /*5440*/  F2I.S64.TRUNC R22, R22 ;  /* 0x0000001600167311 */ /* 0x000ee2000020d900 */
[----:B------:R-:W-:Y:S05]  /*5450*/  BRA `(.L_x_12397) ;  /* 0x00000004000c7947 */ /* 0x000fea0003800000 */
.L_x_12410:
        /* <DEDUP_REMOVED lines=21> */
.L_x_12419:
[----:B------:R-:W-:Y:S05]  /*55b0*/  BSYNC.RECONVERGENT B1 ;  /* 0x0000000000017941 */ /* 0x000fea0003800200 */
.L_x_12418:
[----:B------:R-:W-:Y:S01]  /*55c0*/  IMAD.SHL.U32 R0, R0, 0x200000, RZ ;  /* 0x0020000000007824 */ /* 0x000fe200078e00ff */
[----:B------:R-:W-:-:S04]  /*55d0*/  LEA R3, R3, 0x37800000, 0x17 ;  /* 0x3780000003037811 */ /* 0x000fc800078eb8ff */
[----:B------:R-:W-:-:S07]  /*55e0*/  LOP3.LUT R22, R3, R0, R7, 0xfe, !PT ;  /* 0x0000000003167212 */ /* 0x000fce00078efe07 */
.L_x_12417:
[----:B------:R-:W-:Y:S05]  /*55f0*/  BSYNC.RECONVERGENT B0 ;  /* 0x0000000000007941 */ /* 0x000fea0003800200 */
.L_x_12416:
[----:B------:R-:W0:Y:S01]  /*5600*/  F2I.S64.TRUNC R22, R22 ;  /* 0x0000001600167311 */ /* 0x000e22000020d900 */
[----:B------:R-:W-:Y:S05]  /*5610*/  BRA `(.L_x_12397) ;  /* 0x00000000009c7947 */ /* 0x000fea0003800000 */
.L_x_12409:
        /* <DEDUP_REMOVED lines=14> */
.L_x_12423:
[----:B------:R-:W-:Y:S05]  /*5700*/  BSYNC.RECONVERGENT B0 ;  /* 0x0000000000007941 */ /* 0x000fea0003800200 */
.L_x_12422:
[----:B------:R-:W0:Y:S01]  /*5710*/  F2I.S64.TRUNC R22, R22 ;  /* 0x0000001600167311 */ /* 0x000e22000020d900 */
[----:B------:R-:W-:Y:S05]  /*5720*/  BRA `(.L_x_12397) ;  /* 0x0000000000587947 */ /* 0x000fea0003800000 */
.L_x_12396:
        /* <DEDUP_REMOVED lines=16> */
.L_x_12424:
[----:B------:R-:W-:Y:S01]  /*5830*/  CS2R R22, SRZ ;  /* 0x0000000000167805 */ /* 0x000fe2000001ff00 */
[----:B------:R-:W-:Y:S06]  /*5840*/  BRA `(.L_x_12397) ;  /* 0x0000000000107947 */ /* 0x000fec0003800000 */
.L_x_12421:
[----:B------:R0:W5:Y:S01]  /*5850*/  LDG.E.64 R22, desc[UR36][R4.64] ;  /* 0x0000002404167981 */ /* 0x000162000c1e1b00 */
[----:B------:R-:W-:Y:S05]  /*5860*/  BRA `(.L_x_12397) ;  /* 0x0000000000087947 */ /* 0x000fea0003800000 */
.L_x_12420:
[----:B------:R0:W5:Y:S01]  /*5870*/  LDG.E R22, desc[UR36][R4.64] ;  /* 0x0000002404167981 */ /* 0x000162000c1e1900 */
[----:B------:R-:W-:-:S07]  /*5880*/  IMAD.MOV.U32 R23, RZ, RZ, RZ ;  /* 0x000000ffff177224 */ /* 0x000fce00078e00ff */
.L_x_12397:
[----:B------:R-:W-:-:S07]  /*5890*/  VIADD R32, R32, 0x80 ;  /* 0x0000008020207836 */ /* 0x000fce0000000000 */
.L_x_12358:
[----:B------:R-:W-:Y:S05]  /*58a0*/  BSYNC.RECONVERGENT B6 ;  /* 0x0000000000067941 */ /* 0x000fea0003800200 */
.L_x_12357:
        /* <DEDUP_REMOVED lines=25> */
.L_x_12430:
[----:B------:R0:W5:Y:S01]  /*5a40*/  LDG.E.U8 R16, desc[UR36][R4.64] ;  /* 0x0000002404107981 */ /* 0x000162000c1e1100 */
[----:B------:R-:W-:Y:S01]  /*5a50*/  IMAD.MOV.U32 R17, RZ, RZ, RZ ;  /* 0x000000ffff117224 */ /* 0x000fe200078e00ff */
[----:B------:R-:W-:Y:S06]  /*5a60*/  BRA `(.L_x_12432) ;  /* 0x0000000c00447947 */ /* 0x000fec0003800000 */
.L_x_12429:
        /* <DEDUP_REMOVED lines=8> */
.L_x_12434:
[----:B------:R-:W2:Y:S02]  /*5af0*/  LDG.E R16, desc[UR36][R4.64] ;  /* 0x0000002404107981 */ /* 0x000ea4000c1e1900 */
[----:B--2---:R-:W-:Y:S01]  /*5b00*/  SHF.R.S32.HI R17, RZ, 0x1f, R16 ;  /* 0x0000001fff117819 */ /* 0x004fe20000011410 */
[----:B------:R-:W-:Y:S06]  /*5b10*/  BRA `(.L_x_12432) ;  /* 0x0000000c00187947 */ /* 0x000fec0003800000 */
.L_x_12433:
[----:B------:R-:W2:Y:S02]  /*5b20*/  LDG.E.S16 R16, desc[UR36][R4.64] ;  /* 0x0000002404107981 */ /* 0x000ea4000c1e1700 */
[----:B--2---:R-:W-:Y:S01]  /*5b30*/  SHF.R.S32.HI R17, RZ, 0x1f, R16 ;  /* 0x0000001fff117819 */ /* 0x004fe20000011410 */
[----:B------:R-:W-:Y:S06]  /*5b40*/  BRA `(.L_x_12432) ;  /* 0x0000000c000c7947 */ /* 0x000fec0003800000 */
.L_x_12428:
        /* <DEDUP_REMOVED lines=9> */
.L_x_12436:
[----:B------:R-:W2:Y:S02]  /*5be0*/  LDG.E.U16 R4, desc[UR36][R4.64] ;  /* 0x0000002404047981 */ /* 0x000ea4000c1e1500 */
[----:B--2---:R-:W-:-:S06]  /*5bf0*/  HADD2.F32 R16, -RZ, R4.H0_H0 ;  /* 0x20000004ff107230 */ /* 0x004fcc0000004100 */
[----:B------:R-:W2:Y:S01]  /*5c00*/  F2I.S64.TRUNC R16, R16 ;  /* 0x0000001000107311 */ /* 0x000ea2000020d900 */
[----:B------:R-:W-:Y:S05]  /*5c10*/  BRA `(.L_x_12432) ;  /* 0x0000000800d87947 */ /* 0x000fea0003800000 */
.L_x_12435:
        /* <DEDUP_REMOVED lines=9> */
.L_x_12438:
[----:B------:R-:W2:Y:S02]  /*5cb0*/  LDG.E.U16 R4, desc[UR36][R4.64] ;  /* 0x0000002404047981 */ /* 0x000ea4000c1e1500 */
[----:B--2---:R-:W-:-:S06]  /*5cc0*/  HADD2.F32 R16, -RZ, R4.H0_H0 ;  /* 0x20000004ff107230 */ /* 0x004fcc0000004100 */
[----:B------:R-:W0:Y:S01]  /*5cd0*/  F2I.S64.TRUNC R16, R16 ;  /* 0x0000001000107311 */ /* 0x000e22000020d900 */
[----:B------:R-:W-:Y:S05]  /*5ce0*/  BRA `(.L_x_12432) ;  /* 0x0000000800a47947 */ /* 0x000fea0003800000 */
.L_x_12437:
[----:B------:R-:W2:Y:S02]  /*5cf0*/  LDG.E.64 R4, desc[UR36][R4.64] ;  /* 0x0000002404047981 */ /* 0x000ea4000c1e1b00 */
[----:B--2---:R0:W1:Y:S01]  /*5d00*/  F2I.S64.F64.TRUNC R16, R4 ;  /* 0x0000000400107311 */ /* 0x004062000030d900 */
[----:B------:R-:W-:Y:S05]  /*5d10*/  BRA `(.L_x_12432) ;  /* 0x0000000800987947 */ /* 0x000fea0003800000 */
.L_x_12427:
        /* <DEDUP_REMOVED lines=13> */
.L_x_12441:
[----:B------:R-:W2:Y:S02]  /*5df0*/  LDG.E.64 R4, desc[UR36][R4.64] ;  /* 0x0000002404047981 */ /* 0x000ea4000c1e1b00 */
[----:B--2---:R0:W1:Y:S01]  /*5e00*/  F2I.S64.F64.TRUNC R16, R4 ;  /* 0x0000000400107311 */ /* 0x004062000030d900 */
[----:B------:R-:W-:Y:S05]  /*5e10*/  BRA `(.L_x_12432) ;  /* 0x0000000800587947 */ /* 0x000fea0003800000 */
.L_x_12440:
        /* <DEDUP_REMOVED lines=26> */
.L_x_12443:
        /* <DEDUP_REMOVED lines=14> */
.L_x_12442:
[----:B------:R-:W2:Y:S02]  /*60a0*/  LDG.E.U16 R16, desc[UR36][R4.64] ;  /* 0x0000002404107981 */ /* 0x000ea4000c1e1500 */
[----:B--2---:R-:W-:-:S06]  /*60b0*/  IMAD.U32 R16, R16, 0x10000, RZ ;  /* 0x0001000010107824 */ /* 0x004fcc00078e00ff */
[----:B------:R-:W0:Y:S01]  /*60c0*/  F2I.S64.TRUNC R16, R16 ;  /* 0x0000001000107311 */ /* 0x000e22000020d900 */
[----:B------:R-:W-:Y:S05]  /*60d0*/  BRA `(.L_x_12432) ;  /* 0x0000000400a87947 */ /* 0x000fea0003800000 */
.L_x_12439:
        /* <DEDUP_REMOVED lines=11> */
.L_x_12446:
        /* <DEDUP_REMOVED lines=21> */
.L_x_12450:
[----:B------:R-:W-:Y:S05]  /*62e0*/  BSYNC.RECONVERGENT B1 ;  /* 0x0000000000017941 */ /* 0x000fea0003800200 */
.L_x_12449:
[----:B------:R-:W-:Y:S01]  /*62f0*/  IMAD.SHL.U32 R0, R0, 0x100000, RZ ;  /* 0x0010000000007824 */ /* 0x000fe200078e00ff */
[----:B------:R-:W-:-:S04]  /*6300*/  LEA R3, R3, 0x3b800000, 0x17 ;  /* 0x3b80000003037811 */ /* 0x000fc800078eb8ff */
[----:B------:R-:W-:-:S07]  /*6310*/  LOP3.LUT R16, R3, R0, R7, 0xfe, !PT ;  /* 0x0000000003107212 */ /* 0x000fce00078efe07 */
.L_x_12448:
[----:B------:R-:W-:Y:S05]  /*6320*/  BSYNC.RECONVERGENT B0 ;  /* 0x0000000000007941 */ /* 0x000fea0003800200 */
.L_x_12447:
[----:B------:R-:W0:Y:S01]  /*6330*/  F2I.S64.TRUNC R16, R16 ;  /* 0x0000001000107311 */ /* 0x000e22000020d900 */
[----:B------:R-:W-:Y:S05]  /*6340*/  BRA `(.L_x_12432) ;  /* 0x00000004000c7947 */ /* 0x000fea0003800000 */
.L_x_12445:
        /* <DEDUP_REMOVED lines=21> */
.L_x_12454:
[----:B------:R-:W-:Y:S05]  /*64a0*/  BSYNC.RECONVERGENT B1 ;  /* 0x0000000000017941 */ /* 0x000fea0003800200 */
.L_x_12453:
[----:B------:R-:W-:Y:S01]  /*64b0*/  IMAD.SHL.U32 R0, R0, 0x200000, RZ ;  /* 0x0020000000007824 */ /* 0x000fe200078e00ff */
[----:B------:R-:W-:-:S04]  /*64c0*/  LEA R3, R3, 0x37800000, 0x17 ;  /* 0x3780000003037811 */ /* 0x000fc800078eb8ff */
[----:B------:R-:W-:-:S07]  /*64d0*/  LOP3.LUT R16, R3, R0, R7, 0xfe, !PT ;  /* 0x0000000003107212 */ /* 0x000fce00078efe07 */
.L_x_12452:
[----:B------:R-:W-:Y:S05]  /*64e0*/  BSYNC.RECONVERGENT B0 ;  /* 0x0000000000007941 */ /* 0x000fea0003800200 */
.L_x_12451:
[----:B------:R-:W0:Y:S01]  /*64f0*/  F2I.S64.TRUNC R16, R16 ;  /* 0x0000001000107311 */ /* 0x000e22000020d900 */
[----:B------:R-:W-:Y:S05]  /*6500*/  BRA `(.L_x_12432) ;  /* 0x00000000009c7947 */ /* 0x000fea0003800000 */
.L_x_12444:
        /* <DEDUP_REMOVED lines=14> */
.L_x_12458:
[----:B------:R-:W-:Y:S05]  /*65f0*/  BSYNC.RECONVERGENT B0 ;  /* 0x0000000000007941 */ /* 0x000fea0003800200 */
.L_x_12457:
[----:B------:R-:W0:Y:S01]  /*6600*/  F2I.S64.TRUNC R16, R16 ;  /* 0x0000001000107311 */ /* 0x000e22000020d900 */
[----:B------:R-:W-:Y:S05]  /*6610*/  BRA `(.L_x_12432) ;  /* 0x0000000000587947 */ /* 0x000fea0003800000 */
.L_x_12431:
        /* <DEDUP_REMOVED lines=16> */
.L_x_12459:
[----:B------:R-:W-:Y:S01]  /*6720*/  CS2R R16, SRZ ;  /* 0x0000000000107805 */ /* 0x000fe2000001ff00 */
[----:B------:R-:W-:Y:S06]  /*6730*/  BRA `(.L_x_12432) ;  /* 0x0000000000107947 */ /* 0x000fec0003800000 */
.L_x_12456:
[----:B------:R0:W5:Y:S01]  /*6740*/  LDG.E.64 R16, desc[UR36][R4.64] ;  /* 0x0000002404107981 */ /* 0x000162000c1e1b00 */
[----:B------:R-:W-:Y:S05]  /*6750*/  BRA `(.L_x_12432) ;  /* 0x0000000000087947 */ /* 0x000fea0003800000 */
.L_x_12455:
[----:B------:R0:W5:Y:S01]  /*6760*/  LDG.E R16, desc[UR36][R4.64] ;  /* 0x0000002404107981 */ /* 0x000162000c1e1900 */
[----:B------:R-:W-:-:S07]  /*6770*/  IMAD.MOV.U32 R17, RZ, RZ, RZ ;  /* 0x000000ffff117224 */ /* 0x000fce00078e00ff */
.L_x_12432:
        /* <DEDUP_REMOVED lines=19> */
.L_x_12463:
[----:B------:R0:W5:Y:S01]  /*68b0*/  LDG.E.U8 R18, desc[UR36][R4.64] ;  /* 0x0000002404127981 */ /* 0x000162000c1e1100 */
[----:B------:R-:W-:Y:S01]  /*68c0*/  IMAD.MOV.U32 R19, RZ, RZ, RZ ;  /* 0x000000ffff137224 */ /* 0x000fe200078e00ff */
[----:B------:R-:W-:Y:S06]  /*68d0*/  BRA `(.L_x_12426) ;  /* 0x0000000c00407947 */ /* 0x000fec0003800000 */
.L_x_12462:
        /* <DEDUP_REMOVED lines=8> */
.L_x_12466:
[----:B------:R-:W2:Y:S02]  /*6960*/  LDG.E R18, desc[UR36][R4.64] ;  /* 0x0000002404127981 */ /* 0x000ea4000c1e1900 */
[----:B--2---:R-:W-:Y:S01]  /*6970*/  SHF.R.S32.HI R19, RZ, 0x1f, R18 ;  /* 0x0000001fff137819 */ /* 0x004fe20000011412 */
[----:B------:R-:W-:Y:S06]  /*6980*/  BRA `(.L_x_12426) ;  /* 0x0000000c00147947 */ /* 0x000fec0003800000 */
.L_x_12465:
[----:B------:R-:W2:Y:S02]  /*6990*/  LDG.E.S16 R18, desc[UR36][R4.64] ;  /* 0x0000002404127981 */ /* 0x000ea4000c1e1700 */
[----:B--2---:R-:W-:Y:S01]  /*69a0*/  SHF.R.S32.HI R19, RZ, 0x1f, R18 ;  /* 0x0000001fff137819 */ /* 0x004fe20000011412 */
[----:B------:R-:W-:Y:S06]  /*69b0*/  BRA `(.L_x_12426) ;  /* 0x0000000c00087947 */ /* 0x000fec0003800000 */
.L_x_12461:
        /* <DEDUP_REMOVED lines=9> */
.L_x_12468:
[----:B------:R-:W2:Y:S02]  /*6a50*/  LDG.E.U16 R4, desc[UR36][R4.64] ;  /* 0x0000002404047981 */ /* 0x000ea4000c1e1500 */
[----:B--2---:R-:W-:-:S06]  /*6a60*/  HADD2.F32 R18, -RZ, R4.H0_H0 ;  /* 0x20000004ff127230 */ /* 0x004fcc0000004100 */
[----:B------:R-:W0:Y:S01]  /*6a70*/  F2I.S64.TRUNC R18, R18 ;  /* 0x0000001200127311 */ /* 0x000e22000020d900 */
[----:B------:R-:W-:Y:S05]  /*6a80*/  BRA `(.L_x_12426) ;  /* 0x0000000800d47947 */ /* 0x000fea0003800000 */
.L_x_12467:
        /* <DEDUP_REMOVED lines=9> */
.L_x_12470:
[----:B------:R-:W2:Y:S02]  /*6b20*/  LDG.E.U16 R4, desc[UR36][R4.64] ;  /* 0x0000002404047981 */ /* 0x000ea4000c1e1500 */
[----:B--2---:R-:W-:-:S06]  /*6b30*/  HADD2.F32 R18, -RZ, R4.H0_H0 ;  /* 0x20000004ff127230 */ /* 0x004fcc0000004100 */
[----:B------:R-:W0:Y:S01]  /*6b40*/  F2I.S64.TRUNC R18, R18 ;  /* 0x0000001200127311 */ /* 0x000e22000020d900 */
[----:B------:R-:W-:Y:S05]  /*6b50*/  BRA `(.L_x_12426) ;  /* 0x0000000800a07947 */ /* 0x000fea0003800000 */
.L_x_12469:
[----:B------:R-:W2:Y:S02]  /*6b60*/  LDG.E.64 R4, desc[UR36][R4.64] ;  /* 0x0000002404047981 */ /* 0x000ea4000c1e1b00 */
[----:B--2---:R0:W1:Y:S01]  /*6b70*/  F2I.S64.F64.TRUNC R18, R4 ;  /* 0x0000000400127311 */ /* 0x004062000030d900 */
[----:B------:R-:W-:Y:S05]  /*6b80*/  BRA `(.L_x_12426) ;  /* 0x0000000800947947 */ /* 0x000fea0003800000 */
.L_x_12460:
        /* <DEDUP_REMOVED lines=13> */
.L_x_12473:
[----:B------:R-:W2:Y:S02]  /*6c60*/  LDG.E.64 R4, desc[UR36][R4.64] ;  /* 0x0000002404047981 */ /* 0x000ea4000c1e1b00 */
[----:B--2---:R0:W1:Y:S01]  /*6c70*/  F2I.S64.F64.TRUNC R18, R4 ;  /* 0x0000000400127311 */ /* 0x004062000030d900 */
[----:B------:R-:W-:Y:S05]  /*6c80*/  BRA `(.L_x_12426) ;  /* 0x0000000800547947 */ /* 0x000fea0003800000 */
.L_x_12472:
        /* <DEDUP_REMOVED lines=26> */
.L_x_12475:
        /* <DEDUP_REMOVED lines=14> */
.L_x_12474:
[----:B------:R-:W2:Y:S02]  /*6f10*/  LDG.E.U16 R18, desc[UR36][R4.64] ;  /* 0x0000002404127981 */ /* 0x000ea4000c1e1500 */
[----:B--2---:R-:W-:-:S06]  /*6f20*/  IMAD.U32 R18, R18, 0x10000, RZ ;  /* 0x0001000012127824 */ /* 0x004fcc00078e00ff */
[----:B------:R-:W0:Y:S01]  /*6f30*/  F2I.S64.TRUNC R18, R18 ;  /* 0x0000001200127311 */ /* 0x000e22000020d900 */
[----:B------:R-:W-:Y:S05]  /*6f40*/  BRA `(.L_x_12426) ;  /* 0x0000000400a47947 */ /* 0x000fea0003800000 */
.L_x_12471:
        /* <DEDUP_REMOVED lines=11> */
.L_x_12478:
        /* <DEDUP_REMOVED lines=21> */
.L_x_12482:
[----:B------:R-:W-:Y:S05]  /*7150*/  BSYNC.RECONVERGENT B1 ;  /* 0x0000000000017941 */ /* 0x000fea0003800200 */
.L_x_12481:
[----:B------:R-:W-:Y:S01]  /*7160*/  IMAD.SHL.U32 R0, R0, 0x100000, RZ ;  /* 0x0010000000007824 */ /* 0x000fe200078e00ff */
[----:B------:R-:W-:-:S04]  /*7170*/  LEA R3, R3, 0x3b800000, 0x17 ;  /* 0x3b80000003037811 */ /* 0x000fc800078eb8ff */
[----:B------:R-:W-:-:S07]  /*7180*/  LOP3.LUT R18, R3, R0, R7, 0xfe, !PT ;  /* 0x0000000003127212 */ /* 0x000fce00078efe07 */
.L_x_12480:
[----:B------:R-:W-:Y:S05]  /*7190*/  BSYNC.RECONVERGENT B0 ;  /* 0x0000000000007941 */ /* 0x000fea0003800200 */
.L_x_12479:
[----:B------:R-:W0:Y:S01]  /*71a0*/  F2I.S64.TRUNC R18, R18 ;  /* 0x0000001200127311 */ /* 0x000e22000020d900 */
[----:B------:R-:W-:Y:S05]  /*71b0*/  BRA `(.L_x_12426) ;  /* 0x0000000400087947 */ /* 0x000fea0003800000 */
.L_x_12477:
        /* <DEDUP_REMOVED lines=21> */
.L_x_12486:
[----:B------:R-:W-:Y:S05]  /*7310*/  BSYNC.RECONVERGENT B1 ;  /* 0x0000000000017941 */ /* 0x000fea0003800200 */
.L_x_12485:
[----:B------:R-:W-:Y:S01]  /*7320*/  IMAD.SHL.U32 R0, R0, 0x200000, RZ ;  /* 0x0020000000007824 */ /* 0x000fe200078e00ff */
[----:B------:R-:W-:-:S04]  /*7330*/  LEA R3, R3, 0x37800000, 0x17 ;  /* 0x3780000003037811 */ /* 0x000fc800078eb8ff */
[----:B------:R-:W-:-:S07]  /*7340*/  LOP3.LUT R18, R3, R0, R7, 0xfe, !PT ;  /* 0x0000000003127212 */ /* 0x000fce00078efe07 */
.L_x_12484:
[----:B------:R-:W-:Y:S05]  /*7350*/  BSYNC.RECONVERGENT B0 ;  /* 0x0000000000007941 */ /* 0x000fea0003800200 */
.L_x_12483:
[----:B------:R-:W0:Y:S01]  /*7360*/  F2I.S64.TRUNC R18, R18 ;  /* 0x0000001200127311 */ /* 0x000e22000020d900 */
[----:B------:R-:W-:Y:S05]  /*7370*/  BRA `(.L_x_12426) ;  /* 0x0000000000987947 */ /* 0x000fea0003800000 */
.L_x_12476:
        /* <DEDUP_REMOVED lines=14> */
.L_x_12490:
[----:B------:R-:W-:Y:S05]  /*7460*/  BSYNC.RECONVERGENT B0 ;  /* 0x0000000000007941 */ /* 0x000fea0003800200 */
.L_x_12489:
[----:B------:R-:W0:Y:S01]  /*7470*/  F2I.S64.TRUNC R18, R18 ;  /* 0x0000001200127311 */ /* 0x000e22000020d900 */
[----:B------:R-:W-:Y:S05]  /*7480*/  BRA `(.L_x_12426) ;  /* 0x0000000000547947 */ /* 0x000fea0003800000 */
.L_x_12464:
        /* <DEDUP_REMOVED lines=16> */
.L_x_12491:
[----:B------:R-:W-:Y:S05]  /*7590*/  BRA `(.L_x_12426) ;  /* 0x0000000000107947 */ /* 0x000fea0003800000 */
.L_x_12488:
[----:B------:R0:W5:Y:S01]  /*75a0*/  LDG.E.64 R18, desc[UR36][R4.64] ;  /* 0x0000002404127981 */ /* 0x000162000c1e1b00 */
[----:B------:R-:W-:Y:S05]  /*75b0*/  BRA `(.L_x_12426) ;  /* 0x0000000000087947 */ /* 0x000fea0003800000 */
.L_x_12487:
[----:B------:R0:W5:Y:S01]  /*75c0*/  LDG.E R18, desc[UR36][R4.64] ;  /* 0x0000002404127981 */ /* 0x000162000c1e1900 */
[----:B------:R-:W-:-:S07]  /*75d0*/  IMAD.MOV.U32 R19, RZ, RZ, RZ ;  /* 0x000000ffff137224 */ /* 0x000fce00078e00ff */
.L_x_12426:
[----:B------:R-:W-:Y:S05]  /*75e0*/  BSYNC.RECONVERGENT B6 ;  /* 0x0000000000067941 */ /* 0x000fea0003800200 */
.L_x_12425:
[----:B------:R-:W4:Y:S01]  /*75f0*/  LDC.U8 R32, c[0x0][0x3b0] ;  /* 0x0000ec00ff207b82 */ /* 0x000f220000000000 */
[----:B------:R-:W-:Y:S01]  /*7600*/  ISETP.GE.AND P0, PT, R2, R33, PT ;  /* 0x000000210200720c */ /* 0x000fe20003f06270 */
[----:B0123-5:R-:W-:Y:S01]  /*7610*/  IMAD R3, R23, R24, RZ ;  /* 0x0000001817037224 */ /* 0x02ffe200078e02ff */
[----:B------:R-:W-:Y:S01]  /*7620*/  BSSY.RECONVERGENT B7, `(.L_x_12492) ;  /* 0x00002ca000077945 */ /* 0x000fe20003800200 */
[----:B------:R-:W-:-:S03]  /*7630*/  IMAD R5, R19, R16, RZ ;  /* 0x0000001013057224 */ /* 0x000fc600078e02ff */
[----:B------:R-:W-:Y:S01]  /*7640*/  BSSY.RELIABLE B6, `(.L_x_12493) ;  /* 0x00001e3000067945 */ /* 0x000fe20003800100 */
[----:B------:R-:W-:-:S04]  /*7650*/  IMAD.WIDE.U32 R38, R22, R24, RZ ;  /* 0x0000001816267225 */ /* 0x000fc800078e00ff */
[----:B------:R-:W-:Y:S02]  /*7660*/  IMAD R19, R25, R22, R3 ;  /* 0x0000001619137224 */ /* 0x000fe400078e0203 */
[----:B------:R-:W-:-:S04]  /*7670*/  IMAD.WIDE.U32 R22, R18, R16, RZ ;  /* 0x0000001012167225 */ /* 0x000fc800078e00ff */
[----:B------:R-:W-:Y:S02]  /*7680*/  IMAD R17, R18, R17, R5 ;  /* 0x0000001112117224 */ /* 0x000fe400078e0205 */
[----:B----4-:R-:W-:Y:S02]  /*7690*/  IMAD R3, R31, R36, RZ ;  /* 0x000000241f037224 */ /* 0x010fe400078e02ff */
[----:B------:R-:W-:Y:S02]  /*76a0*/  IMAD R7, R27, R28, RZ ;  /* 0x0000001c1b077224 */ /* 0x000fe400078e02ff */
[----:B------:R-:W-:-:S04]  /*76b0*/  IMAD.WIDE.U32 R4, R30, R36, RZ ;  /* 0x000000241e047225 */ /* 0x000fc800078e00ff */
[----:B------:R-:W-:Y:S02]  /*76c0*/  IMAD.IADD R19, R39, 0x1, R19 ;  /* 0x0000000127137824 */ /* 0x000fe400078e0213 */
[----:B------:R-:W-:Y:S02]  /*76d0*/  IMAD.IADD R17, R23, 0x1, R17 ;  /* 0x0000000117117824 */ /* 0x000fe400078e0211 */
[----:B------:R-:W-:Y:S02]  /*76e0*/  IMAD R3, R37, R30, R3 ;  /* 0x0000001e25037224 */ /* 0x000fe400078e0203 */
[----:B------:R-:W-:-:S04]  /*76f0*/  IMAD.WIDE.U32 R24, R26, R28, RZ ;  /* 0x0000001c1a187225 */ /* 0x000fc800078e00ff */
[----:B------:R-:W-:Y:S02]  /*7700*/  IMAD R7, R29, R26, R7 ;  /* 0x0000001a1d077224 */ /* 0x000fe400078e0207 */
        /* <DEDUP_REMOVED lines=28> */
.L_x_12498:
[----:B------:R0:W-:Y:S01]  /*78d0*/  STG.E.U8 desc[UR36][R8.64], R4 ;  /* 0x0000000408007986 */ /* 0x0001e2000c101124 */
[----:B------:R-:W-:Y:S05]  /*78e0*/  BRA `(.L_x_12500) ;  /* 0x0000000c00387947 */ /* 0x000fea0003800000 */
.L_x_12497:
        /* <DEDUP_REMOVED lines=8> */
.L_x_12502:
[----:B------:R0:W-:Y:S01]  /*7970*/  STG.E desc[UR36][R8.64], R4 ;  /* 0x0000000408007986 */ /* 0x0001e2000c101924 */
[----:B------:R-:W-:Y:S05]  /*7980*/  BRA `(.L_x_12500) ;  /* 0x0000000c00107947 */ /* 0x000fea0003800000 */
.L_x_12501:
[----:B------:R0:W-:Y:S01]  /*7990*/  STG.E.U16 desc[UR36][R8.64], R4 ;  /* 0x0000000408007986 */ /* 0x0001e2000c101524 */
[----:B------:R-:W-:Y:S05]  /*79a0*/  BRA `(.L_x_12500) ;  /* 0x0000000c00087947 */ /* 0x000fea0003800000 */
.L_x_12496:
        /* <DEDUP_REMOVED lines=9> */
.L_x_12504:
[----:B------:R-:W0:Y:S02]  /*7a40*/  I2F.S64 R0, R10 ;  /* 0x0000000a00007312 */ /* 0x000e240000301400 */
[----:B0-----:R-:W-:-:S05]  /*7a50*/  F2FP.F16.F32.PACK_AB R0, RZ, R0 ;  /* 0x00000000ff00723e */ /* 0x001fca00000000ff */
[----:B------:R0:W-:Y:S01]  /*7a60*/  STG.E.U16 desc[UR36][R8.64], R0 ;  /* 0x0000000008007986 */ /* 0x0001e2000c101524 */
[----:B------:R-:W-:Y:S05]  /*7a70*/  BRA `(.L_x_12500) ;  /* 0x0000000800d47947 */ /* 0x000fea0003800000 */
.L_x_12503:
        /* <DEDUP_REMOVED lines=10> */
.L_x_12506:
[----:B------:R-:W0:Y:S02]  /*7b20*/  I2F.S64 R10, R10 ;  /* 0x0000000a000a7312 */ /* 0x000e240000301400 */
[----:B0-----:R-:W-:-:S04]  /*7b30*/  F2FP.F16.F32.PACK_AB R3, RZ, R10 ;  /* 0x0000000aff03723e */ /* 0x001fc800000000ff */
[----:B------:R-:W-:-:S05]  /*7b40*/  PRMT R3, R3, 0x5410, RZ ;  /* 0x0000541003037816 */ /* 0x000fca00000000ff */
[----:B------:R3:W-:Y:S01]  /*7b50*/  STG.E desc[UR36][R8.64], R3 ;  /* 0x0000000308007986 */ /* 0x0007e2000c101924 */
[----:B------:R-:W-:Y:S05]  /*7b60*/  BRA `(.L_x_12500) ;  /* 0x0000000800987947 */ /* 0x000fea0003800000 */
.L_x_12505:
[----:B------:R-:W0:Y:S02]  /*7b70*/  I2F.F64.S64 R4, R10 ;  /* 0x0000000a00047312 */ /* 0x000e240000301c00 */
[----:B0-----:R4:W-:Y:S01]  /*7b80*/  STG.E.64 desc[UR36][R8.64], R4 ;  /* 0x0000000408007986 */ /* 0x0019e2000c101b24 */
[----:B------:R-:W-:Y:S05]  /*7b90*/  BRA `(.L_x_12500) ;  /* 0x00000008008c7947 */ /* 0x000fea0003800000 */
.L_x_12495:
        /* <DEDUP_REMOVED lines=13> */
.L_x_12509:
[----:B------:R-:W0:Y:S01]  /*7c70*/  I2F.F64.S64 R4, R10 ;  /* 0x0000000a00047312 */ /* 0x000e220000301c00 */
[----:B------:R-:W-:-:S05]  /*7c80*/  CS2R R6, SRZ ;  /* 0x0000000000067805 */ /* 0x000fca000001ff00 */
[----:B0-----:R0:W-:Y:S01]  /*7c90*/  STG.E.128 desc[UR36][R8.64], R4 ;  /* 0x0000000408007986 */ /* 0x0011e2000c101d24 */
[----:B------:R-:W-:Y:S05]  /*7ca0*/  BRA `(.L_x_12500) ;  /* 0x0000000800487947 */ /* 0x000fea0003800000 */
.L_x_12508:
        /* <DEDUP_REMOVED lines=19> */
.L_x_12513:
[----:B------:R-:W-:Y:S05]  /*7de0*/  BSYNC.RECONVERGENT B0 ;  /* 0x0000000000007941 */ /* 0x000fea0003800200 */
.L_x_12512:
[----:B------:R-:W-:-:S05]  /*7df0*/  LOP3.LUT R5, R0, 0x80, R5, 0xf8, !PT ;  /* 0x0000008000057812 */ /* 0x000fca00078ef805 */
[----:B------:R0:W-:Y:S01]  /*7e00*/  STG.E.U8 desc[UR36][R8.64], R5 ;  /* 0x0000000508007986 */ /* 0x0001e2000c101124 */
[----:B------:R-:W-:Y:S05]  /*7e10*/  BRA `(.L_x_12500) ;  /* 0x0000000400ec7947 */ /* 0x000fea0003800000 */
.L_x_12511:
        /* <DEDUP_REMOVED lines=15> */
.L_x_12515:
[----:B------:R-:W-:Y:S05]  /*7f10*/  BSYNC.RECONVERGENT B0 ;  /* 0x0000000000007941 */ /* 0x000fea0003800200 */
.L_x_12514:
[----:B------:R-:W-:-:S05]  /*7f20*/  LOP3.LUT R5, R0, 0x80, R5, 0xf8, !PT ;  /* 0x0000008000057812 */ /* 0x000fca00078ef805 */
[----:B------:R0:W-:Y:S01]  /*7f30*/  STG.E.U8 desc[UR36][R8.64], R5 ;  /* 0x0000000508007986 */ /* 0x0001e2000c101124 */
[----:B------:R-:W-:Y:S05]  /*7f40*/  BRA `(.L_x_12500) ;  /* 0x0000000400a07947 */ /* 0x000fea0003800000 */
.L_x_12510:
[----:B------:R-:W0:Y:S02]  /*7f50*/  I2F.S64 R0, R10 ;  /* 0x0000000a00007312 */ /* 0x000e240000301400 */
[----:B0-----:R-:W-:-:S05]  /*7f60*/  F2FP.BF16.F32.PACK_AB R0, RZ, R0 ;  /* 0x00000000ff00723e */ /* 0x001fca00000010ff */
[----:B------:R0:W-:Y:S01]  /*7f70*/  STG.E.U16 desc[UR36][R8.64], R0 ;  /* 0x0000000008007986 */ /* 0x0001e2000c101524 */
[----:B------:R-:W-:Y:S05]  /*7f80*/  BRA `(.L_x_12500) ;  /* 0x0000000400907947 */ /* 0x000fea0003800000 */
.L_x_12507:
        /* <DEDUP_REMOVED lines=10> */
.L_x_12518:
        /* <DEDUP_REMOVED lines=13> */
.L_x_12521:
[----:B------:R-:W-:-:S04]  /*8100*/  SHF.R.U32.HI R0, RZ, 0x14, R3 ;  /* 0x00000014ff007819 */ /* 0x000fc80000011603 */
[----:B------:R-:W-:-:S04]  /*8110*/  LOP3.LUT R0, R0, 0x1, RZ, 0xc0, !PT ;  /* 0x0000000100007812 */ /* 0x000fc800078ec0ff */
[----:B------:R-:W-:-:S04]  /*8120*/  IADD3 R0, PT, PT, R3, 0x487ffff, R0 ;  /* 0x0487ffff03007810 */ /* 0x000fc80007ffe000 */
[----:B------:R-:W-:-:S04]  /*8130*/  SHF.R.U32.HI R0, RZ, 0x14, R0 ;  /* 0x00000014ff007819 */ /* 0x000fc80000011600 */
[----:B------:R-:W-:-:S07]  /*8140*/  LOP3.LUT R0, R0, 0xff, RZ, 0xc0, !PT ;  /* 0x000000ff00007812 */ /* 0x000fce00078ec0ff */
.L_x_12522:
[----:B------:R-:W-:-:S04]  /*8150*/  SHF.R.U32.HI R3, RZ, 0x18, R3 ;  /* 0x00000018ff037819 */ /* 0x000fc80000011603 */
[----:B------:R-:W-:-:S04]  /*8160*/  LOP3.LUT R0, R0, 0x80, R3, 0xf8, !PT ;  /* 0x0000008000007812 */ /* 0x000fc800078ef803 */
[----:B------:R-:W-:-:S07]  /*8170*/  PRMT R4, R0, 0x7610, R4 ;  /* 0x0000761000047816 */ /* 0x000fce0000000004 */
.L_x_12520:
[----:B------:R-:W-:Y:S05]  /*8180*/  BSYNC.RECONVERGENT B0 ;  /* 0x0000000000007941 */ /* 0x000fea0003800200 */
.L_x_12519:
[----:B------:R0:W-:Y:S01]  /*8190*/  STG.E.U8 desc[UR36][R8.64], R4 ;  /* 0x0000000408007986 */ /* 0x0001e2000c101124 */
[----:B------:R-:W-:Y:S05]  /*81a0*/  BRA `(.L_x_12500) ;  /* 0x0000000400087947 */ /* 0x000fea0003800000 */
.L_x_12517:
        /* <DEDUP_REMOVED lines=13> */
.L_x_12525:
[----:B------:R-:W-:-:S04]  /*8280*/  SHF.R.U32.HI R0, RZ, 0x15, R3 ;  /* 0x00000015ff007819 */ /* 0x000fc80000011603 */
[----:B------:R-:W-:-:S04]  /*8290*/  LOP3.LUT R0, R0, 0x1, RZ, 0xc0, !PT ;  /* 0x0000000100007812 */ /* 0x000fc800078ec0ff */
[----:B------:R-:W-:-:S04]  /*82a0*/  IADD3 R0, PT, PT, R3, 0x88fffff, R0 ;  /* 0x088fffff03007810 */ /* 0x000fc80007ffe000 */
[----:B------:R-:W-:-:S04]  /*82b0*/  SHF.R.U32.HI R0, RZ, 0x15, R0 ;  /* 0x00000015ff007819 */ /* 0x000fc80000011600 */
[----:B------:R-:W-:-:S07]  /*82c0*/  LOP3.LUT R0, R0, 0xff, RZ, 0xc0, !PT ;  /* 0x000000ff00007812 */ /* 0x000fce00078ec0ff */
.L_x_12526:
[----:B------:R-:W-:-:S04]  /*82d0*/  SHF.R.U32.HI R3, RZ, 0x18, R3 ;  /* 0x00000018ff037819 */ /* 0x000fc80000011603 */
[----:B------:R-:W-:-:S04]  /*82e0*/  LOP3.LUT R0, R0, 0x80, R3, 0xf8, !PT ;  /* 0x0000008000007812 */ /* 0x000fc800078ef803 */
[----:B------:R-:W-:-:S07]  /*82f0*/  PRMT R4, R0, 0x7610, R4 ;  /* 0x0000761000047816 */ /* 0x000fce0000000004 */
.L_x_12524:
[----:B------:R-:W-:Y:S05]  /*8300*/  BSYNC.RECONVERGENT B0 ;  /* 0x0000000000007941 */ /* 0x000fea0003800200 */
.L_x_12523:
[----:B------:R0:W-:Y:S01]  /*8310*/  STG.E.U8 desc[UR36][R8.64], R4 ;  /* 0x0000000408007986 */ /* 0x0001e2000c101124 */
[----:B------:R-:W-:Y:S05]  /*8320*/  BRA `(.L_x_12500) ;  /* 0x0000000000a87947 */ /* 0x000fea0003800000 */
.L_x_12516:
[----:B------:R-:W-:-:S13]  /*8330*/  ISETP.NE.AND P0, PT, R0, 0x1c, PT ;  /* 0x0000001c0000780c */ /* 0x000fda0003f05270 */
[----:B------:R-:W-:Y:S05]  /*8340*/  @!P0 BRA `(.L_x_12527) ;  /* 0x00000000009c8947 */ /* 0x000fea0003800000 */
[----:B------:R-:W-:-:S13]  /*8350*/  ISETP.NE.AND P0, PT, R0, 0x1d, PT ;  /* 0x0000001d0000780c */ /* 0x000fda0003f05270 */
[----:B------:R-:W-:Y:S05]  /*8360*/  @!P0 BRA `(.L_x_12528) ;  /* 0x00000000008c8947 */ /* 0x000fea0003800000 */
[----:B------:R-:W-:-:S13]  /*8370*/  ISETP.NE.AND P0, PT, R0, 0x2c, PT ;  /* 0x0000002c0000780c */ /* 0x000fda0003f05270 */
[----:B------:R-:W-:Y:S05]  /*8380*/  @!P0 BRA `(.L_x_12529) ;  /* 0x0000000000448947 */ /* 0x000fea0003800000 */
.L_x_12499:
        /* <DEDUP_REMOVED lines=16> */
.L_x_12530:
[----:B------:R-:W-:Y:S05]  /*8490*/  BRA `(.L_x_12500) ;  /* 0x00000000004c7947 */ /* 0x000fea0003800000 */
.L_x_12529:
        /* <DEDUP_REMOVED lines=16> */
.L_x_12528:
[----:B------:R0:W-:Y:S01]  /*85a0*/  STG.E.64 desc[UR36][R8.64], R10 ;  /* 0x0000000a08007986 */ /* 0x0001e2000c101b24 */
[----:B------:R-:W-:Y:S05]  /*85b0*/  BRA `(.L_x_12500) ;  /* 0x0000000000047947 */ /* 0x000fea0003800000 */
.L_x_12527:
[----:B------:R0:W-:Y:S02]  /*85c0*/  STG.E desc[UR36][R8.64], R4 ;  /* 0x0000000408007986 */ /* 0x0001e4000c101924 */
.L_x_12500:
        /* <DEDUP_REMOVED lines=23> */
.L_x_12535:
[----:B------:R4:W-:Y:S01]  /*8740*/  STG.E.U8 desc[UR36][R8.64], R24 ;  /* 0x0000001808007986 */ /* 0x0009e2000c101124 */
[----:B------:R-:W-:Y:S05]  /*8750*/  BRA `(.L_x_12537) ;  /* 0x0000000c00347947 */ /* 0x000fea0003800000 */
.L_x_12534:
        /* <DEDUP_REMOVED lines=8> */
.L_x_12539:
[----:B------:R2:W-:Y:S01]  /*87e0*/  STG.E desc[UR36][R8.64], R24 ;  /* 0x0000001808007986 */ /* 0x0005e2000c101924 */
[----:B------:R-:W-:Y:S05]  /*87f0*/  BRA `(.L_x_12537) ;  /* 0x0000000c000c7947 */ /* 0x000fea0003800000 */
.L_x_12538:
[----:B------:R0:W-:Y:S01]  /*8800*/  STG.E.U16 desc[UR36][R8.64], R24 ;  /* 0x0000001808007986 */ /* 0x0001e2000c101524 */
[----:B------:R-:W-:Y:S05]  /*8810*/  BRA `(.L_x_12537) ;  /* 0x0000000c00047947 */ /* 0x000fea0003800000 */
.L_x_12533:
        /* <DEDUP_REMOVED lines=9> */
.L_x_12541:
[----:B------:R-:W0:Y:S02]  /*88b0*/  I2F.S64 R0, R26 ;  /* 0x0000001a00007312 */ /* 0x000e240000301400 */
[----:B0-----:R-:W-:-:S05]  /*88c0*/  F2FP.F16.F32.PACK_AB R0, RZ, R0 ;  /* 0x00000000ff00723e */ /* 0x001fca00000000ff */
[----:B------:R0:W-:Y:S01]  /*88d0*/  STG.E.U16 desc[UR36][R8.64], R0 ;  /* 0x0000000008007986 */ /* 0x0001e2000c101524 */
[----:B------:R-:W-:Y:S05]  /*88e0*/  BRA `(.L_x_12537) ;  /* 0x0000000800d07947 */ /* 0x000fea0003800000 */
.L_x_12540:
        /* <DEDUP_REMOVED lines=10> */
.L_x_12543:
[----:B------:R-:W0:Y:S02]  /*8990*/  I2F.S64 R26, R26 ;  /* 0x0000001a001a7312 */ /* 0x000e240000301400 */
[----:B0-----:R-:W-:-:S04]  /*89a0*/  F2FP.F16.F32.PACK_AB R3, RZ, R26 ;  /* 0x0000001aff03723e */ /* 0x001fc800000000ff */
[----:B------:R-:W-:-:S05]  /*89b0*/  PRMT R3, R3, 0x5410, RZ ;  /* 0x0000541003037816 */ /* 0x000fca00000000ff */
[----:B------:R0:W-:Y:S01]  /*89c0*/  STG.E desc[UR36][R8.64], R3 ;  /* 0x0000000308007986 */ /* 0x0001e2000c101924 */
[----:B------:R-:W-:Y:S05]  /*89d0*/  BRA `(.L_x_12537) ;  /* 0x0000000800947947 */ /* 0x000fea0003800000 */
.L_x_12542:
[----:B------:R-:W0:Y:S02]  /*89e0*/  I2F.F64.S64 R26, R26 ;  /* 0x0000001a001a7312 */ /* 0x000e240000301c00 */
[----:B0-----:R0:W-:Y:S01]  /*89f0*/  STG.E.64 desc[UR36][R8.64], R26 ;  /* 0x0000001a08007986 */ /* 0x0011e2000c101b24 */
[----:B------:R-:W-:Y:S05]  /*8a00*/  BRA `(.L_x_12537) ;  /* 0x0000000800887947 */ /* 0x000fea0003800000 */
.L_x_12532:
        /* <DEDUP_REMOVED lines=12> */
.L_x_12547:
        /* <DEDUP_REMOVED lines=17> */
.L_x_12550:
[----:B------:R-:W-:-:S04]  /*8be0*/  SHF.R.U32.HI R3, RZ, 0x18, R27 ;  /* 0x00000018ff037819 */ /* 0x000fc8000001161b */
[----:B------:R-:W-:-:S04]  /*8bf0*/  LOP3.LUT R0, R0, 0x80, R3, 0xf8, !PT ;  /* 0x0000008000007812 */ /* 0x000fc800078ef803 */
[----:B------:R-:W-:-:S07]  /*8c00*/  PRMT R4, R0, 0x7610, R4 ;  /* 0x0000761000047816 */ /* 0x000fce0000000004 */
.L_x_12549:
[----:B------:R-:W-:Y:S05]  /*8c10*/  BSYNC.RECONVERGENT B0 ;  /* 0x0000000000007941 */ /* 0x000fea0003800200 */
.L_x_12548:
[----:B------:R0:W-:Y:S01]  /*8c20*/  STG.E.U8 desc[UR36][R8.64], R4 ;  /* 0x0000000408007986 */ /* 0x0001e2000c101124 */
[----:B------:R-:W-:Y:S05]  /*8c30*/  BRA `(.L_x_12537) ;  /* 0x0000000400fc7947 */ /* 0x000fea0003800000 */
.L_x_12546:
        /* <DEDUP_REMOVED lines=17> */
.L_x_12553:
[----:B------:R-:W-:-:S04]  /*8d50*/  SHF.R.U32.HI R3, RZ, 0x18, R27 ;  /* 0x00000018ff037819 */ /* 0x000fc8000001161b */
[----:B------:R-:W-:-:S04]  /*8d60*/  LOP3.LUT R0, R0, 0x80, R3, 0xf8, !PT ;  /* 0x0000008000007812 */ /* 0x000fc800078ef803 */
[----:B------:R-:W-:-:S07]  /*8d70*/  PRMT R4, R0, 0x7610, R4 ;  /* 0x0000761000047816 */ /* 0x000fce0000000004 */
.L_x_12552:
[----:B------:R-:W-:Y:S05]  /*8d80*/  BSYNC.RECONVERGENT B0 ;  /* 0x0000000000007941 */ /* 0x000fea0003800200 */
.L_x_12551:
[----:B------:R0:W-:Y:S01]  /*8d90*/  STG.E.U8 desc[UR36][R8.64], R4 ;  /* 0x0000000408007986 */ /* 0x0001e2000c101124 */
[----:B------:R-:W-:Y:S05]  /*8da0*/  BRA `(.L_x_12537) ;  /* 0x0000000400a07947 */ /* 0x000fea0003800000 */
.L_x_12545:
        /* <DEDUP_REMOVED lines=22> */
.L_x_12555:
[----:B------:R0:W-:Y:S01]  /*8f10*/  STG.E.64 desc[UR36][R8.64], R26 ;  /* 0x0000001a08007986 */ /* 0x0001e2000c101b24 */
[----:B------:R-:W-:Y:S05]  /*8f20*/  BRA `(.L_x_12537) ;  /* 0x0000000400407947 */ /* 0x000fea0003800000 */
.L_x_12554:
[----:B------:R0:W-:Y:S01]  /*8f30*/  STG.E desc[UR36][R8.64], R24 ;  /* 0x0000001808007986 */ /* 0x0001e2000c101924 */
[----:B------:R-:W-:Y:S05]  /*8f40*/  BRA `(.L_x_12537) ;  /* 0x0000000400387947 */ /* 0x000fea0003800000 */
.L_x_12544:
        /* <DEDUP_REMOVED lines=11> */
.L_x_12557:
[----:B------:R-:W0:Y:S01]  /*9000*/  I2F.F64.S64 R4, R26 ;  /* 0x0000001a00047312 */ /* 0x000e220000301c00 */
[----:B------:R-:W-:-:S05]  /*9010*/  CS2R R6, SRZ ;  /* 0x0000000000067805 */ /* 0x000fca000001ff00 */
[----:B0-----:R0:W-:Y:S01]  /*9020*/  STG.E.128 desc[UR36][R8.64], R4 ;  /* 0x0000000408007986 */ /* 0x0011e2000c101d24 */
[----:B------:R-:W-:Y:S05]  /*9030*/  BRA `(.L_x_12537) ;  /* 0x0000000000fc7947 */ /* 0x000fea0003800000 */
.L_x_12556:
[----:B------:R-:W-:-:S13]  /*9040*/  ISETP.NE.AND P0, PT, R0, 0xf, PT ;  /* 0x0000000f0000780c */ /* 0x000fda0003f05270 */
[----:B------:R-:W-:Y:S05]  /*9050*/  @!P0 BRA `(.L_x_12558) ;  /* 0x0000000000e88947 */ /* 0x000fea0003800000 */
[----:B------:R-:W-:-:S13]  /*9060*/  ISETP.NE.AND P0, PT, R0, 0x17, PT ;  /* 0x000000170000780c */ /* 0x000fda0003f05270 */
[----:B------:R-:W-:Y:S05]  /*9070*/  @!P0 BRA `(.L_x_12559) ;  /* 0x0000000000908947 */ /* 0x000fea0003800000 */
[----:B------:R-:W-:-:S13]  /*9080*/  ISETP.NE.AND P0, PT, R0, 0x18, PT ;  /* 0x000000180000780c */ /* 0x000fda0003f05270 */
[----:B------:R-:W-:Y:S05]  /*9090*/  @!P0 BRA `(.L_x_12560) ;  /* 0x0000000000448947 */ /* 0x000fea0003800000 */
.L_x_12536:
        /* <DEDUP_REMOVED lines=16> */
.L_x_12561:
[----:B------:R-:W-:Y:S05]  /*91a0*/  BRA `(.L_x_12537) ;  /* 0x0000000000a07947 */ /* 0x000fea0003800000 */
.L_x_12560:
        /* <DEDUP_REMOVED lines=13> */
.L_x_12563:
[----:B------:R-:W-:Y:S05]  /*9280*/  BSYNC.RECONVERGENT B0 ;  /* 0x0000000000007941 */ /* 0x000fea0003800200 */
.L_x_12562:
[----:B------:R-:W-:-:S05]  /*9290*/  LOP3.LUT R3, R0, 0x80, R3, 0xf8, !PT ;  /* 0x0000008000037812 */ /* 0x000fca00078ef803 */
[----:B------:R0:W-:Y:S01]  /*92a0*/  STG.E.U8 desc[UR36][R8.64], R3 ;  /* 0x0000000308007986 */ /* 0x0001e2000c101124 */
[----:B------:R-:W-:Y:S05]  /*92b0*/  BRA `(.L_x_12537) ;  /* 0x00000000005c7947 */ /* 0x000fea0003800000 */
.L_x_12559:
        /* <DEDUP_REMOVED lines=12> */
.L_x_12565:
[----:B------:R-:W-:Y:S01]  /*9380*/  IMAD.MOV.U32 R0, RZ, RZ, 0x7f ;  /* 0x0000007fff007424 */ /* 0x000fe200078e00ff */
[----:B------:R-:W-:-:S04]  /*9390*/  ISETP.GT.U32.AND P0, PT, R3, 0x7f800000, PT ;  /* 0x7f8000000300780c */ /* 0x000fc80003f04070 */
[----:B------:R-:W-:-:S09]  /*93a0*/  SEL R0, R0, 0x7c, P0 ;  /* 0x0000007c00007807 */ /* 0x000fd20000000000 */
.L_x_12566:
[----:B------:R-:W-:Y:S05]  /*93b0*/  BSYNC.RECONVERGENT B0 ;  /* 0x0000000000007941 */ /* 0x000fea0003800200 */
.L_x_12564:
[----:B------:R-:W-:-:S04]  /*93c0*/  SHF.R.U32.HI R3, RZ, 0x18, R27 ;  /* 0x00000018ff037819 */ /* 0x000fc8000001161b */
[----:B------:R-:W-:-:S05]  /*93d0*/  LOP3.LUT R3, R0, 0x80, R3, 0xf8, !PT ;  /* 0x0000008000037812 */ /* 0x000fca00078ef803 */
[----:B------:R0:W-:Y:S01]  /*93e0*/  STG.E.U8 desc[UR36][R8.64], R3 ;  /* 0x0000000308007986 */ /* 0x0001e2000c101124 */
[----:B------:R-:W-:Y:S05]  /*93f0*/  BRA `(.L_x_12537) ;  /* 0x00000000000c7947 */ /* 0x000fea0003800000 */
.L_x_12558:
[----:B------:R-:W0:Y:S02]  /*9400*/  I2F.S64 R0, R26 ;  /* 0x0000001a00007312 */ /* 0x000e240000301400 */
[----:B0-----:R-:W-:-:S05]  /*9410*/  F2FP.BF16.F32.PACK_AB R0, RZ, R0 ;  /* 0x00000000ff00723e */ /* 0x001fca00000010ff */
[----:B------:R0:W-:Y:S02]  /*9420*/  STG.E.U16 desc[UR36][R8.64], R0 ;  /* 0x0000000008007986 */ /* 0x0001e4000c101524 */
.L_x_12537:
[----:B------:R-:W-:-:S07]  /*9430*/  VIADD R2, R2, 0x80 ;  /* 0x0000008002027836 */ /* 0x000fce0000000000 */
.L_x_12494:
[----:B------:R-:W-:-:S13]  /*9440*/  ISETP.GE.AND P0, PT, R2, R33, PT ;  /* 0x000000210200720c */ /* 0x000fda0003f06270 */
[----:B------:R-:W-:Y:S05]  /*9450*/  @P0 BREAK.RELIABLE B6 ;  /* 0x0000000000060942 */ /* 0x000fea0003800100 */
[----:B------:R-:W-:Y:S05]  /*9460*/  @P0 BRA `(.L_x_12531) ;  /* 0x0000000c00940947 */ /* 0x000fea0003800000 */
[----:B------:R-:W-:Y:S05]  /*9470*/  BSYNC.RELIABLE B6 ;  /* 0x0000000000067941 */ /* 0x000fea0003800100 */
.L_x_12493:
        /* <DEDUP_REMOVED lines=20> */
.L_x_12570:
[----:B------:R0:W-:Y:S01]  /*95c0*/  STG.E.U8 desc[UR36][R4.64], R38 ;  /* 0x0000002604007986 */ /* 0x0001e2000c101124 */
[----:B------:R-:W-:Y:S05]  /*95d0*/  BRA `(.L_x_12572) ;  /* 0x0000000c00347947 */ /* 0x000fea0003800000 */
.L_x_12569:
        /* <DEDUP_REMOVED lines=8> */
.L_x_12574:
[----:B------:R0:W-:Y:S01]  /*9660*/  STG.E desc[UR36][R4.64], R38 ;  /* 0x0000002604007986 */ /* 0x0001e2000c101924 */
[----:B------:R-:W-:Y:S05]  /*9670*/  BRA `(.L_x_12572) ;  /* 0x0000000c000c7947 */ /* 0x000fea0003800000 */
.L_x_12573:
[----:B------:R0:W-:Y:S01]  /*9680*/  STG.E.U16 desc[UR36][R4.64], R38 ;  /* 0x0000002604007986 */ /* 0x0001e2000c101524 */
[----:B------:R-:W-:Y:S05]  /*9690*/  BRA `(.L_x_12572) ;  /* 0x0000000c00047947 */ /* 0x000fea0003800000 */
.L_x_12568:
        /* <DEDUP_REMOVED lines=9> */
.L_x_12576:
[----:B------:R-:W0:Y:S02]  /*9730*/  I2F.S64 R0, R18 ;  /* 0x0000001200007312 */ /* 0x000e240000301400 */
[----:B0-----:R-:W-:-:S05]  /*9740*/  F2FP.F16.F32.PACK_AB R0, RZ, R0 ;  /* 0x00000000ff00723e */ /* 0x001fca00000000ff */
[----:B------:R0:W-:Y:S01]  /*9750*/  STG.E.U16 desc[UR36][R4.64], R0 ;  /* 0x0000000004007986 */ /* 0x0001e2000c101524 */
[----:B------:R-:W-:Y:S05]  /*9760*/  BRA `(.L_x_12572) ;  /* 0x0000000800d07947 */ /* 0x000fea0003800000 */
.L_x_12575:
        /* <DEDUP_REMOVED lines=10> */
.L_x_12578:
[----:B------:R-:W0:Y:S02]  /*9810*/  I2F.S64 R18, R18 ;  /* 0x0000001200127312 */ /* 0x000e240000301400 */
[----:B0-----:R-:W-:-:S04]  /*9820*/  F2FP.F16.F32.PACK_AB R3, RZ, R18 ;  /* 0x00000012ff03723e */ /* 0x001fc800000000ff */
[----:B------:R-:W-:-:S05]  /*9830*/  PRMT R3, R3, 0x5410, RZ ;  /* 0x0000541003037816 */ /* 0x000fca00000000ff */
[----:B------:R0:W-:Y:S01]  /*9840*/  STG.E desc[UR36][R4.64], R3 ;  /* 0x0000000304007986 */ /* 0x0001e2000c101924 */
[----:B------:R-:W-:Y:S05]  /*9850*/  BRA `(.L_x_12572) ;  /* 0x0000000800947947 */ /* 0x000fea0003800000 */
.L_x_12577:
[----:B------:R-:W0:Y:S02]  /*9860*/  I2F.F64.S64 R18, R18 ;  /* 0x0000001200127312 */ /* 0x000e240000301c00 */
[----:B0-----:R0:W-:Y:S01]  /*9870*/  STG.E.64 desc[UR36][R4.64], R18 ;  /* 0x0000001204007986 */ /* 0x0011e2000c101b24 */
[----:B------:R-:W-:Y:S05]  /*9880*/  BRA `(.L_x_12572) ;  /* 0x0000000800887947 */ /* 0x000fea0003800000 */
.L_x_12567:
        /* <DEDUP_REMOVED lines=12> */
.L_x_12582:
        /* <DEDUP_REMOVED lines=18> */
.L_x_12585:
[----:B------:R-:W-:-:S04]  /*9a70*/  SHF.R.U32.HI R3, RZ, 0x18, R19 ;  /* 0x00000018ff037819 */ /* 0x000fc80000011613 */
[----:B------:R-:W-:-:S07]  /*9a80*/  LOP3.LUT R0, R0, 0x80, R3, 0xf8, !PT ;  /* 0x0000008000007812 */ /* 0x000fce00078ef803 */
.L_x_12584:
[----:B------:R-:W-:Y:S05]  /*9a90*/  BSYNC.RECONVERGENT B0 ;  /* 0x0000000000007941 */ /* 0x000fea0003800200 */
.L_x_12583:
[----:B------:R0:W-:Y:S01]  /*9aa0*/  STG.E.U8 desc[UR36][R4.64], R0 ;  /* 0x0000000004007986 */ /* 0x0001e2000c101124 */
[----:B------:R-:W-:Y:S05]  /*9ab0*/  BRA `(.L_x_12572) ;  /* 0x0000000400fc7947 */ /* 0x000fea0003800000 */
.L_x_12581:
        /* <DEDUP_REMOVED lines=18> */
.L_x_12588:
[----:B------:R-:W-:-:S04]  /*9be0*/  SHF.R.U32.HI R3, RZ, 0x18, R19 ;  /* 0x00000018ff037819 */ /* 0x000fc80000011613 */
[----:B------:R-:W-:-:S07]  /*9bf0*/  LOP3.LUT R0, R0, 0x80, R3, 0xf8, !PT ;  /* 0x0000008000007812 */ /* 0x000fce00078ef803 */
.L_x_12587:
[----:B------:R-:W-:Y:S05]  /*9c00*/  BSYNC.RECONVERGENT B0 ;  /* 0x0000000000007941 */ /* 0x000fea0003800200 */
.L_x_12586:
[----:B------:R0:W-:Y:S01]  /*9c10*/  STG.E.U8 desc[UR36][R4.64], R0 ;  /* 0x0000000004007986 */ /* 0x0001e2000c101124 */
[----:B------:R-:W-:Y:S05]  /*9c20*/  BRA `(.L_x_12572) ;  /* 0x0000000400a07947 */ /* 0x000fea0003800000 */
.L_x_12580:
        /* <DEDUP_REMOVED lines=22> */
.L_x_12590:
[----:B------:R0:W-:Y:S01]  /*9d90*/  STG.E.64 desc[UR36][R4.64], R18 ;  /* 0x0000001204007986 */ /* 0x0001e2000c101b24 */
[----:B------:R-:W-:Y:S05]  /*9da0*/  BRA `(.L_x_12572) ;  /* 0x0000000400407947 */ /* 0x000fea0003800000 */
.L_x_12589:
[----:B------:R0:W-:Y:S01]  /*9db0*/  STG.E desc[UR36][R4.64], R38 ;  /* 0x0000002604007986 */ /* 0x0001e2000c101924 */
[----:B------:R-:W-:Y:S05]  /*9dc0*/  BRA `(.L_x_12572) ;  /* 0x0000000400387947 */ /* 0x000fea0003800000 */
.L_x_12579:
        /* <DEDUP_REMOVED lines=11> */
.L_x_12592:
[----:B-1234-:R-:W0:Y:S01]  /*9e80*/  I2F.F64.S64 R8, R18 ;  /* 0x0000001200087312 */ /* 0x01ee220000301c00 */
[----:B------:R-:W-:-:S05]  /*9e90*/  CS2R R10, SRZ ;  /* 0x00000000000a7805 */ /* 0x000fca000001ff00 */
[----:B0-----:R0:W-:Y:S01]  /*9ea0*/  STG.E.128 desc[UR36][R4.64], R8 ;  /* 0x0000000804007986 */ /* 0x0011e2000c101d24 */
[----:B------:R-:W-:Y:S05]  /*9eb0*/  BRA `(.L_x_12572) ;  /* 0x0000000000fc7947 */ /* 0x000fea0003800000 */
.L_x_12591:
[----:B------:R-:W-:-:S13]  /*9ec0*/  ISETP.NE.AND P0, PT, R0, 0xf, PT ;  /* 0x0000000f0000780c */ /* 0x000fda0003f05270 */
[----:B------:R-:W-:Y:S05]  /*9ed0*/  @!P0 BRA `(.L_x_12593) ;  /* 0x0000000000e88947 */ /* 0x000fea0003800000 */
[----:B------:R-:W-:-:S13]  /*9ee0*/  ISETP.NE.AND P0, PT, R0, 0x17, PT ;  /* 0x000000170000780c */ /* 0x000fda0003f05270 */
[----:B------:R-:W-:Y:S05]  /*9ef0*/  @!P0 BRA `(.L_x_12594) ;  /* 0x0000000000908947 */ /* 0x000fea0003800000 */
[----:B------:R-:W-:-:S13]  /*9f00*/  ISETP.NE.AND P0, PT, R0, 0x18, PT ;  /* 0x000000180000780c */ /* 0x000fda0003f05270 */
[----:B------:R-:W-:Y:S05]  /*9f10*/  @!P0 BRA `(.L_x_12595) ;  /* 0x0000000000448947 */ /* 0x000fea0003800000 */
.L_x_12571:
        /* <DEDUP_REMOVED lines=16> */
.L_x_12596:
[----:B------:R-:W-:Y:S05]  /*a020*/  BRA `(.L_x_12572) ;  /* 0x0000000000a07947 */ /* 0x000fea0003800000 */
.L_x_12595:
        /* <DEDUP_REMOVED lines=13> */
.L_x_12598:
[----:B------:R-:W-:Y:S05]  /*a100*/  BSYNC.RECONVERGENT B0 ;  /* 0x0000000000007941 */ /* 0x000fea0003800200 */
.L_x_12597:
[----:B------:R-:W-:-:S05]  /*a110*/  LOP3.LUT R3, R0, 0x80, R3, 0xf8, !PT ;  /* 0x0000008000037812 */ /* 0x000fca00078ef803 */
[----:B------:R0:W-:Y:S01]  /*a120*/  STG.E.U8 desc[UR36][R4.64], R3 ;  /* 0x0000000304007986 */ /* 0x0001e2000c101124 */
[----:B------:R-:W-:Y:S05]  /*a130*/  BRA `(.L_x_12572) ;  /* 0x00000000005c7947 */ /* 0x000fea0003800000 */
.L_x_12594:
        /* <DEDUP_REMOVED lines=12> */
.L_x_12600:
[----:B------:R-:W-:Y:S01]  /*a200*/  IMAD.MOV.U32 R0, RZ, RZ, 0x7f ;  /* 0x0000007fff007424 */ /* 0x000fe200078e00ff */
[----:B------:R-:W-:-:S04]  /*a210*/  ISETP.GT.U32.AND P0, PT, R3, 0x7f800000, PT ;  /* 0x7f8000000300780c */ /* 0x000fc80003f04070 */
[----:B------:R-:W-:-:S09]  /*a220*/  SEL R0, R0, 0x7c, P0 ;  /* 0x0000007c00007807 */ /* 0x000fd20000000000 */
.L_x_12601:
[----:B------:R-:W-:Y:S05]  /*a230*/  BSYNC.RECONVERGENT B0 ;  /* 0x0000000000007941 */ /* 0x000fea0003800200 */
.L_x_12599:
[----:B------:R-:W-:-:S04]  /*a240*/  SHF.R.U32.HI R3, RZ, 0x18, R19 ;  /* 0x00000018ff037819 */ /* 0x000fc80000011613 */
[----:B------:R-:W-:-:S05]  /*a250*/  LOP3.LUT R3, R0, 0x80, R3, 0xf8, !PT ;  /* 0x0000008000037812 */ /* 0x000fca00078ef803 */
[----:B------:R0:W-:Y:S01]  /*a260*/  STG.E.U8 desc[UR36][R4.64], R3 ;  /* 0x0000000304007986 */ /* 0x0001e2000c101124 */
[----:B------:R-:W-:Y:S05]  /*a270*/  BRA `(.L_x_12572) ;  /* 0x00000000000c7947 */ /* 0x000fea0003800000 */
.L_x_12593:
[----:B------:R-:W0:Y:S02]  /*a280*/  I2F.S64 R0, R18 ;  /* 0x0000001200007312 */ /* 0x000e240000301400 */
[----:B0-----:R-:W-:-:S05]  /*a290*/  F2FP.BF16.F32.PACK_AB R0, RZ, R0 ;  /* 0x00000000ff00723e */ /* 0x001fca00000010ff */
[----:B------:R0:W-:Y:S02]  /*a2a0*/  STG.E.U16 desc[UR36][R4.64], R0 ;  /* 0x0000000004007986 */ /* 0x0001e4000c101524 */
.L_x_12572:
[----:B------:R-:W-:-:S07]  /*a2b0*/  VIADD R2, R2, 0x80 ;  /* 0x0000008002027836 */ /* 0x000fce0000000000 */
.L_x_12531:
[----:B------:R-:W-:Y:S05]  /*a2c0*/  BSYNC.RECONVERGENT B7 ;  /* 0x0000000000077941 */ /* 0x000fea0003800200 */
.L_x_12492:
[----:B------:R-:W-:-:S13]  /*a2d0*/  ISETP.GE.AND P0, PT, R2, R33, PT ;  /* 0x000000210200720c */ /* 0x000fda0003f06270 */
[----:B------:R-:W-:Y:S05]  /*a2e0*/  @P0 EXIT ;  /* 0x000000000000094d */ /* 0x000fea0003800000 */
[----:B0-2-4-:R-:W0:Y:S01]  /*a2f0*/  LDC.64 R4, c[0x0][0x388] ;  /* 0x0000e200ff047b82 */ /* 0x015e220000000a00 */
[----:B------:R-:W3:Y:S01]  /*a300*/  LDCU UR4, c[0x0][0x3b4] ;  /* 0x00007680ff0477ac */ /* 0x000ee20008000800 */
[----:B------:R-:W-:Y:S01]  /*a310*/  PRMT R0, R32, 0x9910, RZ ;  /* 0x0000991020007816 */ /* 0x000fe200000000ff */
        /* <DEDUP_REMOVED lines=16> */
.L_x_12605:
[----:B------:R-:W-:Y:S01]  /*a420*/  STG.E.U8 desc[UR36][R2.64], R22 ;  /* 0x0000001602007986 */ /* 0x000fe2000c101124 */
[----:B------:R-:W-:Y:S05]  /*a430*/  EXIT ;  /* 0x000000000000794d */ /* 0x000fea0003800000 */
.L_x_12604:
        /* <DEDUP_REMOVED lines=8> */
.L_x_12608:
[----:B------:R-:W-:Y:S01]  /*a4c0*/  STG.E desc[UR36][R2.64], R22 ;  /* 0x0000001602007986 */ /* 0x000fe2000c101924 */
[----:B------:R-:W-:Y:S05]  /*a4d0*/  EXIT ;  /* 0x000000000000794d */ /* 0x000fea0003800000 */
.L_x_12607:
[----:B------:R-:W-:Y:S01]  /*a4e0*/  STG.E.U16 desc[UR36][R2.64], R22 ;  /* 0x0000001602007986 */ /* 0x000fe2000c101524 */
[----:B------:R-:W-:Y:S05]  /*a4f0*/  EXIT ;  /* 0x000000000000794d */ /* 0x000fea0003800000 */
.L_x_12603:
        /* <DEDUP_REMOVED lines=9> */
.L_x_12610:
[----:B------:R-:W0:Y:S02]  /*a590*/  I2F.S64 R0, R16 ;  /* 0x0000001000007312 */ /* 0x000e240000301400 */
[----:B0-----:R-:W-:-:S05]  /*a5a0*/  F2FP.F16.F32.PACK_AB R0, RZ, R0 ;  /* 0x00000000ff00723e */ /* 0x001fca00000000ff */
[----:B------:R-:W-:Y:S01]  /*a5b0*/  STG.E.U16 desc[UR36][R2.64], R0 ;  /* 0x0000000002007986 */ /* 0x000fe2000c101524 */
[----:B------:R-:W-:Y:S05]  /*a5c0*/  EXIT ;  /* 0x000000000000794d */ /* 0x000fea0003800000 */
.L_x_12609:
        /* <DEDUP_REMOVED lines=10> */
.L_x_12612:
[----:B------:R-:W0:Y:S02]  /*a670*/  I2F.S64 R16, R16 ;  /* 0x0000001000107312 */ /* 0x000e240000301400 */
[----:B0-----:R-:W-:-:S04]  /*a680*/  F2FP.F16.F32.PACK_AB R5, RZ, R16 ;  /* 0x00000010ff05723e */ /* 0x001fc800000000ff */
[----:B------:R-:W-:-:S05]  /*a690*/  PRMT R5, R5, 0x5410, RZ ;  /* 0x0000541005057816 */ /* 0x000fca00000000ff */
[----:B------:R-:W-:Y:S01]  /*a6a0*/  STG.E desc[UR36][R2.64], R5 ;  /* 0x0000000502007986 */ /* 0x000fe2000c101924 */
[----:B------:R-:W-:Y:S05]  /*a6b0*/  EXIT ;  /* 0x000000000000794d */ /* 0x000fea0003800000 */
.L_x_12611:
[----:B------:R-:W0:Y:S02]  /*a6c0*/  I2F.F64.S64 R16, R16 ;  /* 0x0000001000107312 */ /* 0x000e240000301c00 */
[----:B0-----:R-:W-:Y:S01]  /*a6d0*/  STG.E.64 desc[UR36][R2.64], R16 ;  /* 0x0000001002007986 */ /* 0x001fe2000c101b24 */
[----:B------:R-:W-:Y:S05]  /*a6e0*/  EXIT ;  /* 0x000000000000794d */ /* 0x000fea0003800000 */
.L_x_12602:
        /* <DEDUP_REMOVED lines=12> */
.L_x_12616:
        /* <DEDUP_REMOVED lines=18> */
.L_x_12619:
[----:B------:R-:W-:-:S04]  /*a8d0*/  SHF.R.U32.HI R5, RZ, 0x18, R5 ;  /* 0x00000018ff057819 */ /* 0x000fc80000011605 */
[----:B------:R-:W-:-:S07]  /*a8e0*/  LOP3.LUT R0, R0, 0x80, R5, 0xf8, !PT ;  /* 0x0000008000007812 */ /* 0x000fce00078ef805 */
.L_x_12618:
[----:B------:R-:W-:Y:S05]  /*a8f0*/  BSYNC.RECONVERGENT B0 ;  /* 0x0000000000007941 */ /* 0x000fea0003800200 */
.L_x_12617:
[----:B------:R-:W-:Y:S01]  /*a900*/  STG.E.U8 desc[UR36][R2.64], R0 ;  /* 0x0000000002007986 */ /* 0x000fe2000c101124 */
[----:B------:R-:W-:Y:S05]  /*a910*/  EXIT ;  /* 0x000000000000794d */ /* 0x000fea0003800000 */
.L_x_12615:
        /* <DEDUP_REMOVED lines=18> */
.L_x_12622:
[----:B------:R-:W-:-:S04]  /*aa40*/  SHF.R.U32.HI R5, RZ, 0x18, R5 ;  /* 0x00000018ff057819 */ /* 0x000fc80000011605 */
[----:B------:R-:W-:-:S07]  /*aa50*/  LOP3.LUT R0, R0, 0x80, R5, 0xf8, !PT ;  /* 0x0000008000007812 */ /* 0x000fce00078ef805 */
.L_x_12621:
[----:B------:R-:W-:Y:S05]  /*aa60*/  BSYNC.RECONVERGENT B0 ;  /* 0x0000000000007941 */ /* 0x000fea0003800200 */
.L_x_12620:
[----:B------:R-:W-:Y:S01]  /*aa70*/  STG.E.U8 desc[UR36][R2.64], R0 ;  /* 0x0000000002007986 */ /* 0x000fe2000c101124 */
[----:B------:R-:W-:Y:S05]  /*aa80*/  EXIT ;  /* 0x000000000000794d */ /* 0x000fea0003800000 */
.L_x_12614:
        /* <DEDUP_REMOVED lines=22> */
.L_x_12624:
[----:B------:R-:W-:Y:S01]  /*abf0*/  STG.E.64 desc[UR36][R2.64], R16 ;  /* 0x0000001002007986 */ /* 0x000fe2000c101b24 */
[----:B------:R-:W-:Y:S05]  /*ac00*/  EXIT ;  /* 0x000000000000794d */ /* 0x000fea0003800000 */
.L_x_12623:
[----:B------:R-:W-:Y:S01]  /*ac10*/  STG.E desc[UR36][R2.64], R22 ;  /* 0x0000001602007986 */ /* 0x000fe2000c101924 */
[----:B------:R-:W-:Y:S05]  /*ac20*/  EXIT ;  /* 0x000000000000794d */ /* 0x000fea0003800000 */
.L_x_12613:
        /* <DEDUP_REMOVED lines=11> */
.L_x_12626:
[----:B------:R-:W0:Y:S01]  /*ace0*/  I2F.F64.S64 R16, R16 ;  /* 0x0000001000107312 */ /* 0x000e220000301c00 */
[----:B------:R-:W-:-:S05]  /*acf0*/  CS2R R18, SRZ ;  /* 0x0000000000127805 */ /* 0x000fca000001ff00 */
[----:B0-----:R-:W-:Y:S01]  /*ad00*/  STG.E.128 desc[UR36][R2.64], R16 ;  /* 0x0000001002007986 */ /* 0x001fe2000c101d24 */
[----:B------:R-:W-:Y:S05]  /*ad10*/  EXIT ;  /* 0x000000000000794d */ /* 0x000fea0003800000 */
.L_x_12625:
[----:B------:R-:W-:-:S13]  /*ad20*/  ISETP.NE.AND P0, PT, R0, 0xf, PT ;  /* 0x0000000f0000780c */ /* 0x000fda0003f05270 */
[----:B------:R-:W-:Y:S05]  /*ad30*/  @!P0 BRA `(.L_x_12627) ;  /* 0x0000000000e88947 */ /* 0x000fea0003800000 */
[----:B------:R-:W-:-:S13]  /*ad40*/  ISETP.NE.AND P0, PT, R0, 0x17, PT ;  /* 0x000000170000780c */ /* 0x000fda0003f05270 */
[----:B------:R-:W-:Y:S05]  /*ad50*/  @!P0 BRA `(.L_x_12628) ;  /* 0x0000000000908947 */ /* 0x000fea0003800000 */
[----:B------:R-:W-:-:S13]  /*ad60*/  ISETP.NE.AND P0, PT, R0, 0x18, PT ;  /* 0x000000180000780c */ /* 0x000fda0003f05270 */
[----:B------:R-:W-:Y:S05]  /*ad70*/  @!P0 BRA `(.L_x_12629) ;  /* 0x0000000000448947 */ /* 0x000fea0003800000 */
.L_x_12606:
        /* <DEDUP_REMOVED lines=16> */
.L_x_12630:
[----:B------:R-:W-:Y:S05]  /*ae80*/  EXIT ;  /* 0x000000000000794d */ /* 0x000fea0003800000 */
.L_x_12629:
        /* <DEDUP_REMOVED lines=13> */
.L_x_12632:
[----:B------:R-:W-:Y:S05]  /*af60*/  BSYNC.RECONVERGENT B0 ;  /* 0x0000000000007941 */ /* 0x000fea0003800200 */
.L_x_12631:
[----:B------:R-:W-:-:S05]  /*af70*/  LOP3.LUT R5, R0, 0x80, R5, 0xf8, !PT ;  /* 0x0000008000057812 */ /* 0x000fca00078ef805 */
[----:B------:R-:W-:Y:S01]  /*af80*/  STG.E.U8 desc[UR36][R2.64], R5 ;  /* 0x0000000502007986 */ /* 0x000fe2000c101124 */
[----:B------:R-:W-:Y:S05]  /*af90*/  EXIT ;  /* 0x000000000000794d */ /* 0x000fea0003800000 */
.L_x_12628:
        /* <DEDUP_REMOVED lines=12> */
.L_x_12634:
[----:B------:R-:W-:Y:S01]  /*b060*/  IMAD.MOV.U32 R0, RZ, RZ, 0x7f ;  /* 0x0000007fff007424 */ /* 0x000fe200078e00ff */
[----:B------:R-:W-:-:S04]  /*b070*/  ISETP.GT.U32.AND P0, PT, R4, 0x7f800000, PT ;  /* 0x7f8000000400780c */ /* 0x000fc80003f04070 */
[----:B------:R-:W-:-:S09]  /*b080*/  SEL R0, R0, 0x7c, P0 ;  /* 0x0000007c00007807 */ /* 0x000fd20000000000 */
.L_x_12635:
[----:B------:R-:W-:Y:S05]  /*b090*/  BSYNC.RECONVERGENT B0 ;  /* 0x0000000000007941 */ /* 0x000fea0003800200 */
.L_x_12633:
[----:B------:R-:W-:-:S04]  /*b0a0*/  SHF.R.U32.HI R5, RZ, 0x18, R5 ;  /* 0x00000018ff057819 */ /* 0x000fc80000011605 */
[----:B------:R-:W-:-:S05]  /*b0b0*/  LOP3.LUT R5, R0, 0x80, R5, 0xf8, !PT ;  /* 0x0000008000057812 */ /* 0x000fca00078ef805 */
[----:B------:R-:W-:Y:S01]  /*b0c0*/  STG.E.U8 desc[UR36][R2.64], R5 ;  /* 0x0000000502007986 */ /* 0x000fe2000c101124 */
[----:B------:R-:W-:Y:S05]  /*b0d0*/  EXIT ;  /* 0x000000000000794d */ /* 0x000fea0003800000 */
.L_x_12627:
[----:B------:R-:W0:Y:S02]  /*b0e0*/  I2F.S64 R0, R16 ;  /* 0x0000001000007312 */ /* 0x000e240000301400 */
[----:B0-----:R-:W-:-:S05]  /*b0f0*/  F2FP.BF16.F32.PACK_AB R0, RZ, R0 ;  /* 0x00000000ff00723e */ /* 0x001fca00000010ff */
[----:B------:R-:W-:Y:S01]  /*b100*/  STG.E.U16 desc[UR36][R2.64], R0 ;  /* 0x0000000002007986 */ /* 0x000fe2000c101524 */
[----:B------:R-:W-:Y:S05]  /*b110*/  EXIT ;  /* 0x000000000000794d */ /* 0x000fea0003800000 */
.L_x_12636:
        /* <DEDUP_REMOVED lines=14> */
.L_x_17259:


//--------------------- .text._ZN2at6native18elementwise_kernelILi128ELi2EZNS0_22gpu_kernel_impl_nocastINS0_13BinaryFunctorIlllNS0_15binary_internal10MulFunctorIlEEEEEEvRNS_18TensorIteratorBaseERKT_EUliE_EEviT1_ --------------------------
	.section	.text._ZN2at6native18elementwise_kernelILi128ELi2EZNS0_22gpu_kernel_impl_nocastINS0_13BinaryFunctorIlllNS0_15binary_internal10MulFunctorIlEEEEEEvRNS_18TensorIteratorBaseERKT_EUliE_EEviT1_,"ax",@progbits
	.align	128
        .global         _ZN2at6native18elementwise_kernelILi128ELi2EZNS0_22gpu_kernel_impl_nocastINS0_13BinaryFunctorIlllNS0_15binary_internal10MulFunctorIlEEEEEEvRNS_18TensorIteratorBaseERKT_EUliE_EEviT1_
        .type           _ZN2at6native18elementwise_kernelILi128ELi2EZNS0_22gpu_kernel_impl_nocastINS0_13BinaryFunctorIlllNS0_15binary_internal10MulFunctorIlEEEEEEvRNS_18TensorIteratorBaseERKT_EUliE_EEviT1_,@function
        .size           _ZN2at6native18elementwise_kernelILi128ELi2EZNS0_22gpu_kernel_impl_nocastINS0_13BinaryFunctorIlllNS0_15binary_internal10MulFunctorIlEEEEEEvRNS_18TensorIteratorBaseERKT_EUliE_EEviT1_,(.L_x_17260 - _ZN2at6native18elementwise_kernelILi128ELi2EZNS0_22gpu_kernel_impl_nocastINS0_13BinaryFunctorIlllNS0_15binary_internal10MulFunctorIlEEEEEEvRNS_18TensorIteratorBaseERKT_EUliE_EEviT1_)
        .other          _ZN2at6native18elementwise_kernelILi128ELi2EZNS0_22gpu_kernel_impl_nocastINS0_13BinaryFunctorIlllNS0_15binary_internal10MulFunctorIlEEEEEEvRNS_18TensorIteratorBaseERKT_EUliE_EEviT1_,@"STO_CUDA_ENTRY STV_DEFAULT"
_ZN2at6native18elementwise_kernelILi128ELi2EZNS0_22gpu_kernel_impl_nocastINS0_13BinaryFunctorIlllNS0_15binary_internal10MulFunctorIlEEEEEEvRNS_18TensorIteratorBaseERKT_EUliE_EEviT1_:
.text._ZN2at6native18elementwise_kernelILi128ELi2EZNS0_22gpu_kernel_impl_nocastINS0_13BinaryFunctorIlllNS0_15binary_internal10MulFunctorIlEEEEEEvRNS_18TensorIteratorBaseERKT_EUliE_EEviT1_:
        /* <DEDUP_REMOVED lines=19> */
[----:B--2---:R-:W-:-:S02]  /*0130*/  IMAD R13, R7, R4, RZ ;  /* 0x00000004070d7224 */ /* 0x004fc400078e02ff */
[----:B------:R-:W-:-:S04]  /*0140*/  IMAD.WIDE.U32 R10, R6, R4, RZ ;  /* 0x00000004060a7225 */ /* 0x000fc800078e00ff */
[----:B------:R-:W-:-:S05]  /*0150*/  IMAD R13, R5, R6, R13 ;  /* 0x00000006050d7224 */ /* 0x000fca00078e020d */
[----:B------:R-:W-:-:S05]  /*0160*/  IADD3 R11, PT, PT, R11, R13, RZ ;  /* 0x0000000d0b0b7210 */ /* 0x000fca0007ffe0ff */
[----:B0-----:R0:W-:Y:S02]  /*0170*/  STG.E.64 desc[UR6][R8.64], R10 ;  /* 0x0000000a08007986 */ /* 0x0011e4000c101b06 */
.L_x_12639:
[----:B------:R-:W-:Y:S05]  /*0180*/  BSYNC.RECONVERGENT B0 ;  /* 0x0000000000007941 */ /* 0x000fea0003800200 */
.L_x_12638:
[----:B------:R-:W-:-:S13]  /*0190*/  ISETP.GE.AND P0, PT, R3, UR4, PT ;  /* 0x0000000403007c0c */ /* 0x000fda000bf06270 */
[----:B------:R-:W-:Y:S05]  /*01a0*/  @P0 EXIT ;  /* 0x000000000000094d */ /* 0x000fea0003800000 */
[----:B------:R-:W1:Y:S08]  /*01b0*/  LDC.64 R2, c[0x0][0x5f0] ;  /* 0x00017c00ff027b82 */ /* 0x000e700000000a00 */
[----:B------:R-:W2:Y:S01]  /*01c0*/  LDC.64 R4, c[0x0][0x5f8] ;  /* 0x00017e00ff047b82 */ /* 0x000ea20000000a00 */
[----:B-1----:R-:W3:Y:S04]  /*01d0*/  LDG.E.64 R2, desc[UR6][R2.64] ;  /* 0x0000000602027981 */ /* 0x002ee8000c1e1b00 */
[----:B--2---:R-:W3:Y:S03]  /*01e0*/  LDG.E.64 R4, desc[UR6][R4.64] ;  /* 0x0000000604047981 */ /* 0x004ee6000c1e1b00 */
[----:B0-----:R-:W0:Y:S01]  /*01f0*/  LDC.64 R8, c[0x0][0x5e8] ;  /* 0x00017a00ff087b82 */ /* 0x001e220000000a00 */
[----:B---3--:R-:W-:-:S02]  /*0200*/  IMAD R11, R5, R2, RZ ;  /* 0x00000002050b7224 */ /* 0x008fc400078e02ff */
[----:B------:R-:W-:-:S04]  /*0210*/  IMAD.WIDE.U32 R6, R4, R2, RZ ;  /* 0x0000000204067225 */ /* 0x000fc800078e00ff */
[----:B------:R-:W-:-:S05]  /*0220*/  IMAD R11, R3, R4, R11 ;  /* 0x00000004030b7224 */ /* 0x000fca00078e020b */
[----:B------:R-:W-:-:S05]  /*0230*/  IADD3 R7, PT, PT, R7, R11, RZ ;  /* 0x0000000b07077210 */ /* 0x000fca0007ffe0ff */
[----:B0-----:R-:W-:Y:S01]  /*0240*/  STG.E.64 desc[UR6][R8.64], R6 ;  /* 0x0000000608007986 */ /* 0x001fe2000c101b06 */
[----:B------:R-:W-:Y:S05]  /*0250*/  EXIT ;  /* 0x000000000000794d */ /* 0x000fea0003800000 */
.L_x_12637:
        /* <DEDUP_REMOVED lines=355> */
.L_x_12642:
        /* <DEDUP_REMOVED lines=9> */
[----:B0-----:R-:W-:Y:S01]  /*1920*/  IADD3 R10, P0, PT, R5, UR8, RZ ;  /* 0x00000008050a7c10 */ /* 0x001fe2000ff1e0ff */
[-C--:B--2---:R-:W-:Y:S02]  /*1930*/  IMAD R11, R9, R6.reuse, RZ ;  /* 0x00000006090b7224 */ /* 0x084fe400078e02ff */
[----:B------:R-:W-:-:S04]  /*1940*/  IMAD.WIDE.U32 R4, R8, R6, RZ ;  /* 0x0000000608047225 */ /* 0x000fc800078e00ff */
[----:B------:R-:W-:Y:S01]  /*1950*/  IMAD R13, R7, R8, R11 ;  /* 0x00000008070d7224 */ /* 0x000fe200078e020b */
[----:B------:R-:W-:-:S04]  /*1960*/  IADD3.X R11, PT, PT, RZ, UR9, RZ, P0, !PT ;  /* 0x00000009ff0b7c10 */ /* 0x000fc800087fe4ff */
[----:B------:R-:W-:-:S05]  /*1970*/  IADD3 R5, PT, PT, R5, R13, RZ ;  /* 0x0000000d05057210 */ /* 0x000fca0007ffe0ff */
[----:B------:R0:W-:Y:S02]  /*1980*/  STG.E.64 desc[UR6][R10.64], R4 ;  /* 0x000000040a007986 */ /* 0x0001e4000c101b06 */
.L_x_12641:
[----:B------:R-:W-:Y:S05]  /*1990*/  BSYNC.RECONVERGENT B0 ;  /* 0x0000000000007941 */ /* 0x000fea0003800200 */
.L_x_12640:
        /* <DEDUP_REMOVED lines=350> */
.L_x_12643:
        /* <DEDUP_REMOVED lines=8> */
[----:B-1----:R-:W-:Y:S01]  /*3000*/  IADD3 R8, P0, PT, R3, UR4, RZ ;  /* 0x0000000403087c10 */ /* 0x002fe2000ff1e0ff */
[-C--:B--2---:R-:W-:Y:S02]  /*3010*/  IMAD R9, R7, R4.reuse, RZ ;  /* 0x0000000407097224 */ /* 0x084fe400078e02ff */
[----:B------:R-:W-:-:S04]  /*3020*/  IMAD.WIDE.U32 R2, R6, R4, RZ ;  /* 0x0000000406027225 */ /* 0x000fc800078e00ff */
[----:B------:R-:W-:Y:S01]  /*3030*/  IMAD R11, R5, R6, R9 ;  /* 0x00000006050b7224 */ /* 0x000fe200078e0209 */
[----:B------:R-:W-:-:S04]  /*3040*/  IADD3.X R9, PT, PT, RZ, UR5, RZ, P0, !PT ;  /* 0x00000005ff097c10 */ /* 0x000fc800087fe4ff */
[----:B------:R-:W-:-:S05]  /*3050*/  IADD3 R3, PT, PT, R3, R11, RZ ;  /* 0x0000000b03037210 */ /* 0x000fca0007ffe0ff */
[----:B------:R-:W-:Y:S01]  /*3060*/  STG.E.64 desc[UR6][R8.64], R2 ;  /* 0x0000000208007986 */ /* 0x000fe2000c101b06 */
[----:B------:R-:W-:Y:S05]  /*3070*/  EXIT ;  /* 0x000000000000794d */ /* 0x000fea0003800000 */
.L_x_12644:
        /* <DEDUP_REMOVED lines=16> */
.L_x_17260:


//--------------------- .text._ZN2at6native27unrolled_elementwise_kernelINS0_13BinaryFunctorIlllNS0_15binary_internal10MulFunctorIlEEEESt5arrayIPcLm3EELi4E23TrivialOffsetCalculatorILi2EjESA_ILi1EjENS0_6memory15LoadWithoutCastENSD_16StoreWithoutCastEEEviT_T0_T2_T3_T4_T5_ --------------------------
	.section	.text._ZN2at6native27unrolled_elementwise_kernelINS0_13BinaryFunctorIlllNS0_15binary_internal10MulFunctorIlEEEESt5arrayIPcLm3EELi4E23TrivialOffsetCalculatorILi2EjESA_ILi1EjENS0_6memory15LoadWithoutCastENSD_16StoreWithoutCastEEEviT_T0_T2_T3_T4_T5_,"ax",@progbits
	.align	128
        .global         _ZN2at6native27unrolled_elementwise_kernelINS0_13BinaryFunctorIlllNS0_15binary_internal10MulFunctorIlEEEESt5arrayIPcLm3EELi4E23TrivialOffsetCalculatorILi2EjESA_ILi1EjENS0_6memory15LoadWithoutCastENSD_16StoreWithoutCastEEEviT_T0_T2_T3_T4_T5_
        .type           _ZN2at6native27unrolled_elementwise_kernelINS0_13BinaryFunctorIlllNS0_15binary_internal10MulFunctorIlEEEESt5arrayIPcLm3EELi4E23TrivialOffsetCalculatorILi2EjESA_ILi1EjENS0_6memory15LoadWithoutCastENSD_16StoreWithoutCastEEEviT_T0_T2_T3_T4_T5_,@function
        .size           _ZN2at6native27unrolled_elementwise_kernelINS0_13BinaryFunctorIlllNS0_15binary_internal10MulFunctorIlEEEESt5arrayIPcLm3EELi4E23TrivialOffsetCalculatorILi2EjESA_ILi1EjENS0_6memory15LoadWithoutCastENSD_16StoreWithoutCastEEEviT_T0_T2_T3_T4_T5_,(.L_x_17261 - _ZN2at6native27unrolled_elementwise_kernelINS0_13BinaryFunctorIlllNS0_15binary_internal10MulFunctorIlEEEESt5arrayIPcLm3EELi4E23TrivialOffsetCalculatorILi2EjESA_ILi1EjENS0_6memory15LoadWithoutCastENSD_16StoreWithoutCastEEEviT_T0_T2_T3_T4_T5_)
        .other          _ZN2at6native27unrolled_elementwise_kernelINS0_13BinaryFunctorIlllNS0_15binary_internal10MulFunctorIlEEEESt5arrayIPcLm3EELi4E23TrivialOffsetCalculatorILi2EjESA_ILi1EjENS0_6memory15LoadWithoutCastENSD_16StoreWithoutCastEEEviT_T0_T2_T3_T4_T5_,@"STO_CUDA_ENTRY STV_DEFAULT"
_ZN2at6native27unrolled_elementwise_kernelINS0_13BinaryFunctorIlllNS0_15binary_internal10MulFunctorIlEEEESt5arrayIPcLm3EELi4E23TrivialOffsetCalculatorILi2EjESA_ILi1EjENS0_6memory15LoadWithoutCastENSD_16StoreWithoutCastEEEviT_T0_T2_T3_T4_T5_:
.text._ZN2at6native27unrolled_elementwise_kernelINS0_13BinaryFunctorIlllNS0_15binary_internal10MulFunctorIlEEEESt5arrayIPcLm3EELi4E23TrivialOffsetCalculatorILi2EjESA_ILi1EjENS0_6memory15LoadWithoutCastENSD_16StoreWithoutCastEEEviT_T0_T2_T3_T4_T5_:
        /* <DEDUP_REMOVED lines=21> */
[----:B------:R-:W-:-:S05]  /*0150*/  CS2R R8, SRZ ;  /* 0x0000000000087805 */ /* 0x000fca000001ff00 */
[----:B------:R-:W4:Y:S01]  /*0160*/  LDC.64 R6, c[0x0][0x398] ;  /* 0x0000e600ff067b82 */ /* 0x000f220000000a00 */
[----:B-1----:R-:W2:Y:S01]  /*0170*/  @!P1 LDG.E.64 R10, desc[UR4][R28.64] ;  /* 0x000000041c0a9981 */ /* 0x002ea2000c1e1b00 */
[----:B------:R-:W-:Y:S01]  /*0180*/  @!P2 LEA R25, R0, R17, 0x9 ;  /* 0x000000110019a211 */ /* 0x000fe200078e48ff */
[----:B------:R-:W-:Y:S02]  /*0190*/  @!P2 VIADD R17, R17, 0x80 ;  /* 0x000000801111a836 */ /* 0x000fe40000000000 */
[----:B------:R4:W2:Y:S03]  /*01a0*/  @!P1 LDG.E.64 R8, desc[UR4][R26.64] ;  /* 0x000000041a089981 */ /* 0x0008a6000c1e1b00 */
[----:B------:R-:W-:-:S13]  /*01b0*/  ISETP.GE.AND P3, PT, R17, R22, PT ;  /* 0x000000161100720c */ /* 0x000fda0003f66270 */
[----:B------:R-:W-:Y:S02]  /*01c0*/  @!P3 LEA R19, R0, R17, 0x9 ;  /* 0x000000110013b211 */ /* 0x000fe400078e48ff */
[----:B------:R-:W-:-:S04]  /*01d0*/  @!P3 IADD3 R17, PT, PT, R17, 0x80, RZ ;  /* 0x000000801111b810 */ /* 0x000fc80007ffe0ff */
[----:B------:R-:W-:Y:S01]  /*01e0*/  ISETP.GE.AND P0, PT, R17, R22, PT ;  /* 0x000000161100720c */ /* 0x000fe20003f06270 */
[----:B-----5:R-:W-:-:S04]  /*01f0*/  @!P3 IMAD.WIDE.U32 R12, R19, 0x8, R12 ;  /* 0x00000008130cb825 */ /* 0x020fc800078e000c */
[----:B0-----:R-:W-:Y:S01]  /*0200*/  @!P3 IMAD.WIDE.U32 R14, R19, 0x8, R14 ;  /* 0x00000008130eb825 */ /* 0x001fe200078e000e */
[----:B------:R-:W-:-:S03]  /*0210*/  CS2R R18, SRZ ;  /* 0x0000000000127805 */ /* 0x000fc6000001ff00 */
[----:B---3--:R-:W-:-:S03]  /*0220*/  @!P2 IMAD.WIDE.U32 R4, R25, 0x8, R4 ;  /* 0x000000081904a825 */ /* 0x008fc600078e0004 */
[----:B------:R-:W3:Y:S01]  /*0230*/  @!P3 LDG.E.64 R18, desc[UR4][R14.64] ;  /* 0x000000040e12b981 */ /* 0x000ee2000c1e1b00 */
[----:B------:R-:W-:Y:S02]  /*0240*/  @!P0 LEA R24, R0, R17, 0x9 ;  /* 0x0000001100188211 */ /* 0x000fe400078e48ff */
[----:B------:R-:W-:Y:S01]  /*0250*/  CS2R R16, SRZ ;  /* 0x0000000000107805 */ /* 0x000fe2000001ff00 */
[----:B----4-:R-:W-:Y:S01]  /*0260*/  @!P2 IMAD.WIDE.U32 R26, R25, 0x8, R6 ;  /* 0x00000008191aa825 */ /* 0x010fe200078e0006 */
[----:B------:R-:W-:-:S03]  /*0270*/  CS2R R6, SRZ ;  /* 0x0000000000067805 */ /* 0x000fc6000001ff00 */
[C---:B--2---:R-:W-:Y:S01]  /*0280*/  @!P0 IMAD.WIDE.U32 R20, R24.reuse, 0x8, R20 ;  /* 0x0000000818148825 */ /* 0x044fe200078e0014 */
[----:B------:R0:W3:Y:S03]  /*0290*/  @!P3 LDG.E.64 R16, desc[UR4][R12.64] ;  /* 0x000000040c10b981 */ /* 0x0000e6000c1e1b00 */
[----:B------:R-:W-:Y:S01]  /*02a0*/  @!P0 IMAD.WIDE.U32 R2, R24, 0x8, R2 ;  /* 0x0000000818028825 */ /* 0x000fe200078e0002 */
[----:B------:R-:W-:Y:S01]  /*02b0*/  CS2R R24, SRZ ;  /* 0x0000000000187805 */ /* 0x000fe2000001ff00 */
[----:B------:R-:W2:Y:S04]  /*02c0*/  @!P0 LDG.E.64 R20, desc[UR4][R20.64] ;  /* 0x0000000414148981 */ /* 0x000ea8000c1e1b00 */
[----:B------:R-:W2:Y:S04]  /*02d0*/  @!P0 LDG.E.64 R2, desc[UR4][R2.64] ;  /* 0x0000000402028981 */ /* 0x000ea8000c1e1b00 */
[----:B------:R-:W4:Y:S04]  /*02e0*/  @!P2 LDG.E.64 R6, desc[UR4][R4.64] ;  /* 0x000000040406a981 */ /* 0x000f28000c1e1b00 */
[----:B------:R-:W4:Y:S01]  /*02f0*/  @!P2 LDG.E.64 R24, desc[UR4][R26.64] ;  /* 0x000000041a18a981 */ /* 0x000f22000c1e1b00 */
[----:B------:R-:W-:Y:S01]  /*0300*/  ISETP.GE.AND P1, PT, R23, R22, PT ;  /* 0x000000161700720c */ /* 0x000fe20003f26270 */
[----:B------:R-:W-:Y:S04]  /*0310*/  BSSY.RECONVERGENT B0, `(.L_x_12645) ;  /* 0x000002a000007945 */ /* 0x000fe80003800200 */
[----:B------:R-:W-:Y:S01]  /*0320*/  BSSY.RELIABLE B1, `(.L_x_12646) ;  /* 0x0000021000017945 */ /* 0x000fe20003800100 */
[----:B------:R-:W-:-:S02]  /*0330*/  IMAD R11, R11, R8, RZ ;  /* 0x000000080b0b7224 */ /* 0x000fc400078e02ff */
[----:B0-----:R-:W-:-:S04]  /*0340*/  IMAD.WIDE.U32 R12, R10, R8, RZ ;  /* 0x000000080a0c7225 */ /* 0x001fc800078e00ff */
[----:B------:R-:W-:Y:S02]  /*0350*/  IMAD R11, R9, R10, R11 ;  /* 0x0000000a090b7224 */ /* 0x000fe400078e020b */
[-C--:B---3--:R-:W-:Y:S02]  /*0360*/  IMAD R15, R19, R16.reuse, RZ ;  /* 0x00000010130f7224 */ /* 0x088fe400078e02ff */
[----:B------:R-:W-:-:S04]  /*0370*/  IMAD.WIDE.U32 R8, R18, R16, RZ ;  /* 0x0000001012087225 */ /* 0x000fc800078e00ff */
[----:B------:R-:W-:Y:S02]  /*0380*/  IMAD R29, R17, R18, R15 ;  /* 0x00000012111d7224 */ /* 0x000fe400078e020f */
[-C--:B--2---:R-:W-:Y:S02]  /*0390*/  @!P0 IMAD R19, R3, R20.reuse, RZ ;  /* 0x0000001403138224 */ /* 0x084fe400078e02ff */
[----:B------:R-:W-:-:S04]  /*03a0*/  @!P0 IMAD.WIDE.U32 R14, R2, R20, RZ ;  /* 0x00000014020e8225 */ /* 0x000fc800078e00ff */
[----:B------:R-:W-:Y:S02]  /*03b0*/  @!P0 IMAD R19, R21, R2, R19 ;  /* 0x0000000215138224 */ /* 0x000fe400078e0213 */
[-C--:B----4-:R-:W-:Y:S01]  /*03c0*/  IMAD R17, R25, R6.reuse, RZ ;  /* 0x0000000619117224 */ /* 0x090fe200078e02ff */
[----:B------:R-:W-:Y:S01]  /*03d0*/  CS2R R2, SRZ ;  /* 0x0000000000027805 */ /* 0x000fe2000001ff00 */
[----:B------:R-:W-:Y:S01]  /*03e0*/  IMAD.WIDE.U32 R4, R24, R6, RZ ;  /* 0x0000000618047225 */ /* 0x000fe200078e00ff */
[----:B------:R-:W-:-:S03]  /*03f0*/  @!P0 MOV R2, R14 ;  /* 0x0000000e00028202 */ /* 0x000fc60000000f00 */
[----:B------:R-:W-:Y:S01]  /*0400*/  IMAD R17, R7, R24, R17 ;  /* 0x0000001807117224 */ /* 0x000fe200078e0211 */
[----:B------:R-:W-:Y:S01]  /*0410*/  IADD3 R7, PT, PT, R9, R29, RZ ;  /* 0x0000001d09077210 */ /* 0x000fe20007ffe0ff */
[----:B------:R-:W-:Y:S01]  /*0420*/  @!P0 IMAD.IADD R3, R15, 0x1, R19 ;  /* 0x000000010f038824 */ /* 0x000fe200078e0213 */
[----:B------:R-:W-:Y:S06]  /*0430*/  @P1 BRA `(.L_x_12647) ;  /* 0x00000000003c1947 */ /* 0x000fec0003800000 */
[----:B------:R-:W0:Y:S01]  /*0440*/  LDC.64 R14, c[0x0][0x388] ;  /* 0x0000e200ff0e7b82 */ /* 0x000e220000000a00 */
[----:B------:R-:W-:Y:S01]  /*0450*/  LEA R19, R0, R23, 0x9 ;  /* 0x0000001700137211 */ /* 0x000fe200078e48ff */
[----:B------:R-:W-:Y:S01]  /*0460*/  VIADD R23, R23, 0x80 ;  /* 0x0000008017177836 */ /* 0x000fe20000000000 */
[----:B------:R-:W-:-:S04]  /*0470*/  IADD3 R13, PT, PT, R13, R11, RZ ;  /* 0x0000000b0d0d7210 */ /* 0x000fc80007ffe0ff */
[----:B------:R-:W-:-:S13]  /*0480*/  ISETP.GE.AND P0, PT, R23, R22, PT ;  /* 0x000000161700720c */ /* 0x000fda0003f06270 */
[----:B------:R-:W-:Y:S05]  /*0490*/  @P0 BREAK.RELIABLE B1 ;  /* 0x0000000000010942 */ /* 0x000fea0003800100 */
[----:B0-----:R-:W-:-:S05]  /*04a0*/  IMAD.WIDE.U32 R10, R19, 0x8, R14 ;  /* 0x00000008130a7825 */ /* 0x001fca00078e000e */
[----:B------:R0:W-:Y:S01]  /*04b0*/  STG.E.64 desc[UR4][R10.64], R12 ;  /* 0x0000000c0a007986 */ /* 0x0001e2000c101b04 */
[----:B------:R-:W-:Y:S05]  /*04c0*/  @P0 BRA `(.L_x_12648) ;  /* 0x0000000000380947 */ /* 0x000fea0003800000 */
[----:B0-----:R-:W0:Y:S01]  /*04d0*/  LDC.64 R10, c[0x0][0x388] ;  /* 0x0000e200ff0a7b82 */ /* 0x001e220000000a00 */
[----:B------:R-:W-:Y:S02]  /*04e0*/  LEA R13, R0, R23, 0x9 ;  /* 0x00000017000d7211 */ /* 0x000fe400078e48ff */
[----:B------:R-:W-:Y:S02]  /*04f0*/  IADD3 R5, PT, PT, R5, R17, RZ ;  /* 0x0000001105057210 */ /* 0x000fe40007ffe0ff */
[----:B------:R-:W-:Y:S01]  /*0500*/  IADD3 R23, PT, PT, R23, 0x80, RZ ;  /* 0x0000008017177810 */ /* 0x000fe20007ffe0ff */
[----:B0-----:R-:W-:-:S05]  /*0510*/  IMAD.WIDE.U32 R10, R13, 0x8, R10 ;  /* 0x000000080d0a7825 */ /* 0x001fca00078e000a */
[----:B------:R0:W-:Y:S02]  /*0520*/  STG.E.64 desc[UR4][R10.64], R4 ;  /* 0x000000040a007986 */ /* 0x0001e4000c101b04 */
.L_x_12647:
[----:B------:R-:W-:Y:S05]  /*0530*/  BSYNC.RELIABLE B1 ;  /* 0x0000000000017941 */ /* 0x000fea0003800100 */
.L_x_12646:
[----:B------:R-:W-:-:S13]  /*0540*/  ISETP.GE.AND P0, PT, R23, R22, PT ;  /* 0x000000161700720c */ /* 0x000fda0003f06270 */
[----:B0-----:R-:W0:Y:S01]  /*0550*/  @!P0 LDC.64 R4, c[0x0][0x388] ;  /* 0x0000e200ff048b82 */ /* 0x001e220000000a00 */
[----:B------:R-:W-:Y:S01]  /*0560*/  @!P0 IMAD R9, R0, 0x200, R23 ;  /* 0x0000020000098824 */ /* 0x000fe200078e0217 */
[----:B------:R-:W-:Y:S02]  /*0570*/  @!P0 MOV R6, R8 ;  /* 0x0000000800068202 */ /* 0x000fe40000000f00 */
[----:B------:R-:W-:Y:S01]  /*0580*/  @!P0 IADD3 R23, PT, PT, R23, 0x80, RZ ;  /* 0x0000008017178810 */ /* 0x000fe20007ffe0ff */
[----:B0-----:R-:W-:-:S05]  /*0590*/  @!P0 IMAD.WIDE.U32 R4, R9, 0x8, R4 ;  /* 0x0000000809048825 */ /* 0x001fca00078e0004 */
[----:B------:R1:W-:Y:S02]  /*05a0*/  @!P0 STG.E.64 desc[UR4][R4.64], R6 ;  /* 0x0000000604008986 */ /* 0x0003e4000c101b04 */
.L_x_12648:
[----:B------:R-:W-:Y:S05]  /*05b0*/  BSYNC.RECONVERGENT B0 ;  /* 0x0000000000007941 */ /* 0x000fea0003800200 */
.L_x_12645:
[----:B------:R-:W-:Y:S05]  /*05c0*/  WARPSYNC.ALL ;  /* 0x0000000000007948 */ /* 0x000fea0003800000 */
[----:B------:R-:W-:-:S13]  /*05d0*/  ISETP.GE.AND P0, PT, R23, R22, PT ;  /* 0x000000161700720c */ /* 0x000fda0003f06270 */
[----:B------:R-:W-:Y:S05]  /*05e0*/  @P0 EXIT ;  /* 0x000000000000094d */ /* 0x000fea0003800000 */
[----:B-1----:R-:W1:Y:S01]  /*05f0*/  LDC.64 R4, c[0x0][0x388] ;  /* 0x0000e200ff047b82 */ /* 0x002e620000000a00 */
[----:B------:R-:W-:-:S05]  /*0600*/  LEA R23, R0, R23, 0x9 ;  /* 0x0000001700177211 */ /* 0x000fca00078e48ff */
[----:B-1----:R-:W-:-:S05]  /*0610*/  IMAD.WIDE.U32 R4, R23, 0x8, R4 ;  /* 0x0000000817047825 */ /* 0x002fca00078e0004 */
[----:B------:R-:W-:Y:S01]  /*0620*/  STG.E.64 desc[UR4][R4.64], R2 ;  /* 0x0000000204007986 */ /* 0x000fe2000c101b04 */
[----:B------:R-:W-:Y:S05]  /*0630*/  EXIT ;  /* 0x000000000000794d */ /* 0x000fea0003800000 */
.L_x_12649:
        /* <DEDUP_REMOVED lines=12> */
.L_x_17261:


//--------------------- .text._ZN2at6native29vectorized_elementwise_kernelILi2ENS0_13BinaryFunctorIlllNS0_15binary_internal10MulFunctorIlEEEESt5arrayIPcLm3EEEEviT0_T1_ --------------------------
	.section	.text._ZN2at6native29vectorized_elementwise_kernelILi2ENS0_13BinaryFunctorIlllNS0_15binary_internal10MulFunctorIlEEEESt5arrayIPcLm3EEEEviT0_T1_,"ax",@progbits
	.align	128
        .global         _ZN2at6native29vectorized_elementwise_kernelILi2ENS0_13BinaryFunctorIlllNS0_15binary_internal10MulFunctorIlEEEESt5arrayIPcLm3EEEEviT0_T1_
        .type           _ZN2at6native29vectorized_elementwise_kernelILi2ENS0_13BinaryFunctorIlllNS0_15binary_internal10MulFunctorIlEEEESt5arrayIPcLm3EEEEviT0_T1_,@function
        .size           _ZN2at6native29vectorized_elementwise_kernelILi2ENS0_13BinaryFunctorIlllNS0_15binary_internal10MulFunctorIlEEEESt5arrayIPcLm3EEEEviT0_T1_,(.L_x_17262 - _ZN2at6native29vectorized_elementwise_kernelILi2ENS0_13BinaryFunctorIlllNS0_15binary_internal10MulFunctorIlEEEESt5arrayIPcLm3EEEEviT0_T1_)
        .other          _ZN2at6native29vectorized_elementwise_kernelILi2ENS0_13BinaryFunctorIlllNS0_15binary_internal10MulFunctorIlEEEESt5arrayIPcLm3EEEEviT0_T1_,@"STO_CUDA_ENTRY STV_DEFAULT"
_ZN2at6native29vectorized_elementwise_kernelILi2ENS0_13BinaryFunctorIlllNS0_15binary_internal10MulFunctorIlEEEESt5arrayIPcLm3EEEEviT0_T1_:
.text._ZN2at6native29vectorized_elementwise_kernelILi2ENS0_13BinaryFunctorIlllNS0_15binary_internal10MulFunctorIlEEEESt5arrayIPcLm3EEEEviT0_T1_:
        /* <DEDUP_REMOVED lines=19> */
[----:B------:R-:W-:-:S07]  /*0130*/  ISETP.GE.U32.AND P6, PT, R8, R0, PT ;  /* 0x000000000800720c */ /* 0x000fce0003fc6070 */
[----:B------:R-:W5:Y:S06]  /*0140*/  LDC.64 R20, c[0x0][0x390] ;  /* 0x0000e400ff147b82 */ /* 0x000f6c0000000a00 */
[----:B------:R-:W-:Y:S02]  /*0150*/  @!P6 LEA R17, R3, R8, 0xa ;  /* 0x000000080311e211 */ /* 0x000fe400078e50ff */
[----:B------:R-:W-:-:S03]  /*0160*/  @!P6 IADD3 R8, PT, PT, R8, 0x80, RZ ;  /* 0x000000800808e810 */ /* 0x000fc60007ffe0ff */
[C---:B-1----:R-:W-:Y:S01]  /*0170*/  @!P6 IMAD.WIDE.U32 R12, R17.reuse, 0x8, R6 ;  /* 0x00000008110ce825 */ /* 0x042fe200078e0006 */
[C---:B------:R-:W-:Y:S02]  /*0180*/  ISETP.GE.U32.AND P5, PT, R8.reuse, R0, PT ;  /* 0x000000000800720c */ /* 0x040fe40003fa6070 */
[----:B------:R-:W-:Y:S01]  /*0190*/  CS2R R6, SRZ ;  /* 0x0000000000067805 */ /* 0x000fe2000001ff00 */
[----:B--2---:R-:W-:Y:S01]  /*01a0*/  @!P6 IMAD.WIDE.U32 R14, R17, 0x8, R14 ;  /* 0x00000008110ee825 */ /* 0x004fe200078e000e */
[----:B------:R1:W2:Y:S04]  /*01b0*/  @!P6 LDG.E.64 R30, desc[UR4][R12.64] ;  /* 0x000000040c1ee981 */ /* 0x0002a8000c1e1b00 */
[----:B------:R3:W2:Y:S05]  /*01c0*/  @!P6 LDG.E.64 R6, desc[UR4][R14.64] ;  /* 0x000000040e06e981 */ /* 0x0006aa000c1e1b00 */
[----:B------:R-:W-:Y:S01]  /*01d0*/  @!P5 LEA R34, R3, R8, 0xa ;  /* 0x000000080322d211 */ /* 0x000fe200078e50ff */
[----:B-1----:R-:W1:Y:S01]  /*01e0*/  LDC.64 R12, c[0x0][0x398] ;  /* 0x0000e600ff0c7b82 */ /* 0x002e620000000a00 */
[----:B------:R-:W-:-:S04]  /*01f0*/  @!P5 IADD3 R8, PT, PT, R8, 0x80, RZ ;  /* 0x000000800808d810 */ /* 0x000fc80007ffe0ff */
[----:B------:R-:W-:Y:S02]  /*0200*/  ISETP.GE.U32.AND P4, PT, R8, R0, PT ;  /* 0x000000000800720c */ /* 0x000fe40003f86070 */
[----:B------:R-:W-:Y:S01]  /*0210*/  CS2R R18, SRZ ;  /* 0x0000000000127805 */ /* 0x000fe2000001ff00 */
[----:B---3--:R-:W3:Y:S10]  /*0220*/  LDC.64 R14, c[0x0][0x390] ;  /* 0x0000e400ff0e7b82 */ /* 0x008ef40000000a00 */
[----:B------:R-:W-:-:S02]  /*0230*/  @!P4 LEA R9, R3, R8, 0xa ;  /* 0x000000080309c211 */ /* 0x000fc400078e50ff */
[----:B------:R-:W-:-:S04]  /*0240*/  @!P4 IADD3 R8, PT, PT, R8, 0x80, RZ ;  /* 0x000000800808c810 */ /* 0x000fc80007ffe0ff */
[----:B------:R-:W-:-:S13]  /*0250*/  ISETP.GE.U32.AND P3, PT, R8, R0, PT ;  /* 0x000000000800720c */ /* 0x000fda0003f66070 */
[----:B------:R-:W-:Y:S01]  /*0260*/  @!P3 LEA R11, R3, R8, 0xa ;  /* 0x00000008030bb211 */ /* 0x000fe200078e50ff */
[----:B------:R-:W-:-:S05]  /*0270*/  @!P3 VIADD R8, R8, 0x80 ;  /* 0x000000800808b836 */ /* 0x000fca0000000000 */
[----:B------:R-:W-:-:S13]  /*0280*/  ISETP.GE.U32.AND P2, PT, R8, R0, PT ;  /* 0x000000000800720c */ /* 0x000fda0003f46070 */
[----:B------:R-:W-:Y:S02]  /*0290*/  @!P2 LEA R5, R3, R8, 0xa ;  /* 0x000000080305a211 */ /* 0x000fe400078e50ff */
[----:B------:R-:W-:-:S04]  /*02a0*/  @!P2 IADD3 R8, PT, PT, R8, 0x80, RZ ;  /* 0x000000800808a810 */ /* 0x000fc80007ffe0ff */
[----:B------:R-:W-:-:S13]  /*02b0*/  ISETP.GE.U32.AND P1, PT, R8, R0, PT ;  /* 0x000000000800720c */ /* 0x000fda0003f26070 */
[----:B------:R-:W-:Y:S02]  /*02c0*/  @!P1 LEA R4, R3, R8, 0xa ;  /* 0x0000000803049211 */ /* 0x000fe400078e50ff */
[----:B------:R-:W-:-:S04]  /*02d0*/  @!P1 IADD3 R8, PT, PT, R8, 0x80, RZ ;  /* 0x0000008008089810 */ /* 0x000fc80007ffe0ff */
[----:B------:R-:W-:-:S13]  /*02e0*/  ISETP.GE.U32.AND P6, PT, R8, R0, PT ;  /* 0x000000000800720c */ /* 0x000fda0003fc6070 */
[----:B------:R-:W-:-:S05]  /*02f0*/  @!P6 LEA R17, R3, R8, 0xa ;  /* 0x000000080311e211 */ /* 0x000fca00078e50ff */
[----:B------:R-:W-:-:S04]  /*0300*/  @!P6 IMAD.WIDE.U32 R28, R17, 0x8, R28 ;  /* 0x00000008111ce825 */ /* 0x000fc800078e001c */
[----:B----4-:R-:W-:Y:S02]  /*0310*/  @!P6 IMAD.WIDE.U32 R32, R17, 0x8, R32 ;  /* 0x000000081120e825 */ /* 0x010fe400078e0020 */
[----:B------:R-:W4:Y:S01]  /*0320*/  @!P6 LDG.E.64 R28, desc[UR4][R28.64] ;  /* 0x000000041c1ce981 */ /* 0x000f22000c1e1b00 */
[----:B------:R-:W3:Y:S03]  /*0330*/  LDC.64 R16, c[0x0][0x398] ;  /* 0x0000e600ff107b82 */ /* 0x000ee60000000a00 */
[----:B------:R-:W4:Y:S01]  /*0340*/  @!P6 LDG.E.64 R32, desc[UR4][R32.64] ;  /* 0x000000042020e981 */ /* 0x000f22000c1e1b00 */
[----:B0-----:R-:W-:-:S04]  /*0350*/  @!P4 IMAD.WIDE.U32 R22, R9, 0x8, R22 ;  /* 0x000000080916c825 */ /* 0x001fc800078e0016 */
[----:B-1----:R-:W-:Y:S01]  /*0360*/  @!P4 IMAD.WIDE.U32 R12, R9, 0x8, R12 ;  /* 0x00000008090cc825 */ /* 0x002fe200078e000c */
[----:B------:R-:W-:Y:S01]  /*0370*/  CS2R R8, SRZ ;  /* 0x0000000000087805 */ /* 0x000fe2000001ff00 */
[----:B------:R0:W2:Y:S02]  /*0380*/  @!P4 LDG.E.64 R18, desc[UR4][R22.64] ;  /* 0x000000041612c981 */ /* 0x0000a4000c1e1b00 */
[----:B-----5:R-:W-:-:S03]  /*0390*/  @!P3 IMAD.WIDE.U32 R36, R11, 0x8, R36 ;  /* 0x000000080b24b825 */ /* 0x020fc600078e0024 */
[----:B------:R1:W5:Y:S01]  /*03a0*/  @!P4 LDG.E.64 R8, desc[UR4][R12.64] ;  /* 0x000000040c08c981 */ /* 0x000362000c1e1b00 */
[----:B0-----:R-:W0:Y:S01]  /*03b0*/  LDC.64 R22, c[0x0][0x398] ;  /* 0x0000e600ff167b82 */ /* 0x001e220000000a00 */
[----:B------:R-:W-:Y:S01]  /*03c0*/  @!P3 IMAD.WIDE.U32 R24, R11, 0x8, R24 ;  /* 0x000000080b18b825 */ /* 0x000fe200078e0018 */
[----:B------:R-:W-:Y:S02]  /*03d0*/  CS2R R10, SRZ ;  /* 0x00000000000a7805 */ /* 0x000fe4000001ff00 */
[----:B------:R-:W-:Y:S01]  /*03e0*/  CS2R R26, SRZ ;  /* 0x00000000001a7805 */ /* 0x000fe2000001ff00 */
[----:B------:R-:W-:-:S03]  /*03f0*/  @!P5 IMAD.WIDE.U32 R20, R34, 0x8, R20 ;  /* 0x000000082214d825 */ /* 0x000fc600078e0014 */
[----:B-1----:R-:W1:Y:S01]  /*0400*/  LDC.64 R12, c[0x0][0x390] ;  /* 0x0000e400ff0c7b82 */ /* 0x002e620000000a00 */
[----:B---3--:R-:W-:Y:S01]  /*0410*/  @!P5 IMAD.WIDE.U32 R34, R34, 0x8, R16 ;  /* 0x000000082222d825 */ /* 0x008fe200078e0010 */
[----:B------:R3:W5:Y:S01]  /*0420*/  @!P3 LDG.E.64 R10, desc[UR4][R24.64] ;  /* 0x00000004180ab981 */ /* 0x000762000c1e1b00 */
[----:B------:R-:W-:-:S03]  /*0430*/  CS2R R16, SRZ ;  /* 0x0000000000107805 */ /* 0x000fc6000001ff00 */
[----:B------:R3:W5:Y:S04]  /*0440*/  @!P5 LDG.E.64 R26, desc[UR4][R34.64] ;  /* 0x00000004221ad981 */ /* 0x000768000c1e1b00 */
[----:B------:R0:W5:Y:S01]  /*0450*/  @!P5 LDG.E.64 R16, desc[UR4][R20.64] ;  /* 0x000000041410d981 */ /* 0x000162000c1e1b00 */
[----:B---3--:R-:W3:Y:S01]  /*0460*/  LDC.64 R24, c[0x0][0x398] ;  /* 0x0000e600ff187b82 */ /* 0x008ee20000000a00 */
[----:B------:R-:W-:Y:S01]  /*0470*/  @!P2 IMAD.WIDE.U32 R34, R5, 0x8, R14 ;  /* 0x000000080522a825 */ /* 0x000fe200078e000e */
[----:B------:R-:W-:Y:S02]  /*0480*/  CS2R R14, SRZ ;  /* 0x00000000000e7805 */ /* 0x000fe4000001ff00 */
[----:B0-----:R-:W-:-:S04]  /*0490*/  CS2R R20, SRZ ;  /* 0x0000000000147805 */ /* 0x001fc8000001ff00 */
[----:B------:R0:W2:Y:S04]  /*04a0*/  @!P2 LDG.E.64 R14, desc[UR4][R34.64] ;  /* 0x00000004220ea981 */ /* 0x0000a8000c1e1b00 */
[----:B------:R1:W5:Y:S01]  /*04b0*/  @!P3 LDG.E.64 R20, desc[UR4][R36.64] ;  /* 0x000000042414b981 */ /* 0x000362000c1e1b00 */
[----:B0-----:R-:W-:Y:S01]  /*04c0*/  @!P2 IMAD.WIDE.U32 R34, R5, 0x8, R22 ;  /* 0x000000080522a825 */ /* 0x001fe200078e0016 */
[----:B------:R-:W-:-:S03]  /*04d0*/  CS2R R22, SRZ ;  /* 0x0000000000167805 */ /* 0x000fc6000001ff00 */
[C---:B-1----:R-:W-:Y:S01]  /*04e0*/  @!P1 IMAD.WIDE.U32 R36, R4.reuse, 0x8, R12 ;  /* 0x0000000804249825 */ /* 0x042fe200078e000c */
[----:B------:R-:W-:Y:S02]  /*04f0*/  CS2R R12, SRZ ;  /* 0x00000000000c7805 */ /* 0x000fe4000001ff00 */
[----:B------:R-:W2:Y:S04]  /*0500*/  @!P2 LDG.E.64 R22, desc[UR4][R34.64] ;  /* 0x000000042216a981 */ /* 0x000ea8000c1e1b00 */
[----:B------:R3:W5:Y:S02]  /*0510*/  @!P1 LDG.E.64 R12, desc[UR4][R36.64] ;  /* 0x00000004240c9981 */ /* 0x000764000c1e1b00 */
[----:B---3--:R-:W-:Y:S02]  /*0520*/  @!P1 IMAD.WIDE.U32 R36, R4, 0x8, R24 ;  /* 0x0000000804249825 */ /* 0x008fe400078e0018 */
[----:B------:R-:W0:Y:S01]  /*0530*/  LDC.64 R4, c[0x0][0x390] ;  /* 0x0000e400ff047b82 */ /* 0x000e220000000a00 */
[----:B------:R-:W-:-:S06]  /*0540*/  CS2R R24, SRZ ;  /* 0x0000000000187805 */ /* 0x000fcc000001ff00 */
[----:B------:R1:W3:Y:S01]  /*0550*/  @!P1 LDG.E.64 R24, desc[UR4][R36.64] ;  /* 0x0000000424189981 */ /* 0x0002e2000c1e1b00 */
[----:B----4-:R-:W-:-:S04]  /*0560*/  @!P6 IMAD R33, R33, R28, RZ ;  /* 0x0000001c2121e224 */ /* 0x010fc800078e02ff */
[----:B------:R-:W-:Y:S02]  /*0570*/  @!P6 IMAD R35, R29, R32, R33 ;  /* 0x000000201d23e224 */ /* 0x000fe400078e0221 */
[----:B------:R-:W-:Y:S01]  /*0580*/  @!P6 IMAD.WIDE.U32 R28, R32, R28, RZ ;  /* 0x0000001c201ce225 */ /* 0x000fe200078e00ff */
[----:B------:R-:W-:-:S04]  /*0590*/  CS2R R32, SRZ ;  /* 0x0000000000207805 */ /* 0x000fc8000001ff00 */
[----:B------:R-:W-:Y:S02]  /*05a0*/  @!P6 IADD3 R33, PT, PT, R29, R35, RZ ;  /* 0x000000231d21e210 */ /* 0x000fe40007ffe0ff */
[----:B------:R-:W-:Y:S02]  /*05b0*/  @!P6 MOV R32, R28 ;  /* 0x0000001c0020e202 */ /* 0x000fe40000000f00 */
[----:B------:R-:W1:Y:S01]  /*05c0*/  LDC.64 R28, c[0x0][0x398] ;  /* 0x0000e600ff1c7b82 */ /* 0x000e620000000a00 */
[----:B0-----:R-:W-:Y:S01]  /*05d0*/  @!P0 IMAD.WIDE.U32 R34, R2, 0x8, R4 ;  /* 0x0000000802228825 */ /* 0x001fe200078e0004 */
[----:B------:R-:W-:-:S06]  /*05e0*/  CS2R R4, SRZ ;  /* 0x0000000000047805 */ /* 0x000fcc000001ff00 */
[----:B------:R-:W4:Y:S01]  /*05f0*/  @!P0 LDG.E.64 R4, desc[UR4][R34.64] ;  /* 0x0000000422048981 */ /* 0x000f22000c1e1b00 */
[----:B-1----:R-:W-:Y:S01]  /*0600*/  @!P0 IMAD.WIDE.U32 R36, R2, 0x8, R28 ;  /* 0x0000000802248825 */ /* 0x002fe200078e001c */
[----:B------:R-:W-:-:S06]  /*0610*/  CS2R R28, SRZ ;  /* 0x00000000001c7805 */ /* 0x000fcc000001ff00 */
[----:B------:R-:W4:Y:S01]  /*0620*/  @!P0 LDG.E.64 R28, desc[UR4][R36.64] ;  /* 0x00000004241c8981 */ /* 0x000f22000c1e1b00 */
[----:B------:R-:W0:Y:S01]  /*0630*/  S2R R2, SR_TID.X ;  /* 0x0000000000027919 */ /* 0x000e220000002100 */
[----:B------:R-:W-:Y:S04]  /*0640*/  BSSY.RECONVERGENT B0, `(.L_x_12651) ;  /* 0x0000053000007945 */ /* 0x000fe80003800200 */
[----:B------:R-:W-:Y:S01]  /*0650*/  BSSY.RELIABLE B1, `(.L_x_12652) ;  /* 0x000004a000017945 */ /* 0x000fe20003800100 */
[----:B--2---:R-:W-:Y:S02]  /*0660*/  IMAD R23, R23, R14, RZ ;  /* 0x0000000e17177224 */ /* 0x004fe400078e02ff */
[----:B----4-:R-:W-:-:S04]  /*0670*/  IMAD R29, R29, R4, RZ ;  /* 0x000000041d1d7224 */ /* 0x010fc800078e02ff */
[----:B------:R-:W-:Y:S02]  /*0680*/  IMAD R35, R5, R28, R29 ;  /* 0x0000001c05237224 */ /* 0x000fe400078e021d */
[----:B------:R-:W-:Y:S02]  /*0690*/  IMAD R5, R7, R30, RZ ;  /* 0x0000001e07057224 */ /* 0x000fe400078e02ff */
[----:B------:R-:W-:-:S04]  /*06a0*/  IMAD.WIDE.U32 R28, R28, R4, RZ ;  /* 0x000000041c1c7225 */ /* 0x000fc800078e00ff */
[----:B------:R-:W-:Y:S02]  /*06b0*/  IMAD R4, R31, R6, R5 ;  /* 0x000000061f047224 */ /* 0x000fe400078e0205 */
[----:B------:R-:W-:Y:S02]  /*06c0*/  IMAD.WIDE.U32 R6, R6, R30, RZ ;  /* 0x0000001e06067225 */ /* 0x000fe400078e00ff */
[----:B------:R-:W1:Y:S02]  /*06d0*/  @!P0 LDC.64 R30, c[0x0][0x388] ;  /* 0x0000e200ff1e8b82 */ /* 0x000e640000000a00 */
[----:B-----5:R-:W-:-:S04]  /*06e0*/  IMAD R5, R9, R18, RZ ;  /* 0x0000001209057224 */ /* 0x020fc800078e02ff */
[----:B------:R-:W-:Y:S02]  /*06f0*/  IMAD R5, R19, R8, R5 ;  /* 0x0000000813057224 */ /* 0x000fe400078e0205 */
[----:B0-----:R-:W-:Y:S02]  /*0700*/  @!P0 IMAD R19, R3, 0x400, R2 ;  /* 0x0000040003138824 */ /* 0x001fe400078e0202 */
[----:B------:R-:W-:Y:S01]  /*0710*/  IMAD.WIDE.U32 R8, R8, R18, RZ ;  /* 0x0000001208087225 */ /* 0x000fe200078e00ff */
[----:B------:R-:W-:Y:S02]  /*0720*/  IADD3 R18, PT, PT, R2, 0x80, RZ ;  /* 0x0000008002127810 */ /* 0x000fe40007ffe0ff */
[----:B------:R-:W-:Y:S02]  /*0730*/  IADD3 R29, PT, PT, R29, R35, RZ ;  /* 0x000000231d1d7210 */ /* 0x000fe40007ffe0ff */
[----:B------:R-:W-:Y:S01]  /*0740*/  @!P0 MOV R2, R18 ;  /* 0x0000001200028202 */ /* 0x000fe20000000f00 */
[----:B-1----:R-:W-:-:S05]  /*0750*/  @!P0 IMAD.WIDE.U32 R30, R19, 0x8, R30 ;  /* 0x00000008131e8825 */ /* 0x002fca00078e001e */
[----:B------:R0:W-:Y:S01]  /*0760*/  @!P0 STG.E.64 desc[UR4][R30.64], R28 ;  /* 0x0000001c1e008986 */ /* 0x0001e2000c101b04 */
[----:B------:R-:W-:Y:S01]  /*0770*/  ISETP.GE.U32.AND P0, PT, R2, R0, PT ;  /* 0x000000000200720c */ /* 0x000fe20003f06070 */
[----:B------:R-:W-:Y:S02]  /*0780*/  IMAD R19, R11, R20, RZ ;  /* 0x000000140b137224 */ /* 0x000fe400078e02ff */
[----:B---3--:R-:W-:Y:S02]  /*0790*/  IMAD R35, R25, R12, RZ ;  /* 0x0000000c19237224 */ /* 0x008fe400078e02ff */
[----:B------:R-:W-:Y:S02]  /*07a0*/  IMAD R19, R21, R10, R19 ;  /* 0x0000000a15137224 */ /* 0x000fe400078e0213 */
[----:B------:R-:W-:-:S04]  /*07b0*/  IMAD.WIDE.U32 R10, R10, R20, RZ ;  /* 0x000000140a0a7225 */ /* 0x000fc800078e00ff */
[----:B------:R-:W-:Y:S02]  /*07c0*/  IMAD R21, R15, R22, R23 ;  /* 0x000000160f157224 */ /* 0x000fe400078e0217 */
[----:B------:R-:W-:-:S04]  /*07d0*/  IMAD.WIDE.U32 R22, R22, R14, RZ ;  /* 0x0000000e16167225 */ /* 0x000fc800078e00ff */
[----:B------:R-:W-:Y:S02]  /*07e0*/  IMAD R25, R27, R16, RZ ;  /* 0x000000101b197224 */ /* 0x000fe400078e02ff */
[----:B------:R-:W-:-:S04]  /*07f0*/  IMAD.WIDE.U32 R14, R24, R12, RZ ;  /* 0x0000000c180e7225 */ /* 0x000fc800078e00ff */
[----:B------:R-:W-:Y:S01]  /*0800*/  IMAD R35, R13, R24, R35 ;  /* 0x000000180d237224 */ /* 0x000fe200078e0223 */
[----:B------:R-:W-:Y:S01]  /*0810*/  IADD3 R13, PT, PT, R11, R19, RZ ;  /* 0x000000130b0d7210 */ /* 0x000fe20007ffe0ff */
[----:B------:R-:W-:Y:S01]  /*0820*/  IMAD R25, R17, R26, R25 ;  /* 0x0000001a11197224 */ /* 0x000fe200078e0219 */
[----:B------:R-:W-:Y:S01]  /*0830*/  IADD3 R19, PT, PT, R23, R21, RZ ;  /* 0x0000001517137210 */ /* 0x000fe20007ffe0ff */
[----:B------:R-:W-:Y:S01]  /*0840*/  IMAD.WIDE.U32 R16, R26, R16, RZ ;  /* 0x000000101a107225 */ /* 0x000fe200078e00ff */
[----:B------:R-:W-:Y:S02]  /*0850*/  IADD3 R5, PT, PT, R9, R5, RZ ;  /* 0x0000000509057210 */ /* 0x000fe40007ffe0ff */
[----:B------:R-:W-:Y:S01]  /*0860*/  IADD3 R21, PT, PT, R15, R35, RZ ;  /* 0x000000230f157210 */ /* 0x000fe20007ffe0ff */
[----:B0-----:R-:W-:Y:S06]  /*0870*/  @P0 BRA `(.L_x_12653) ;  /* 0x0000000000380947 */ /* 0x001fec0003800000 */
[----:B------:R-:W0:Y:S01]  /*0880*/  LDC.64 R26, c[0x0][0x388] ;  /* 0x0000e200ff1a7b82 */ /* 0x000e220000000a00 */
[----:B------:R-:W-:Y:S01]  /*0890*/  IMAD R29, R3, 0x400, R2 ;  /* 0x00000400031d7824 */ /* 0x000fe200078e0202 */
[----:B------:R-:W-:Y:S02]  /*08a0*/  IADD3 R7, PT, PT, R7, R4, RZ ;  /* 0x0000000407077210 */ /* 0x000fe40007ffe0ff */
[----:B------:R-:W-:-:S04]  /*08b0*/  IADD3 R2, PT, PT, R2, 0x80, RZ ;  /* 0x0000008002027810 */ /* 0x000fc80007ffe0ff */
[----:B------:R-:W-:Y:S01]  /*08c0*/  ISETP.GE.U32.AND P0, PT, R2, R0, PT ;  /* 0x000000000200720c */ /* 0x000fe20003f06070 */
[----:B0-----:R-:W-:-:S05]  /*08d0*/  IMAD.WIDE.U32 R26, R29, 0x8, R26 ;  /* 0x000000081d1a7825 */ /* 0x001fca00078e001a */
[----:B------:R0:W-:Y:S07]  /*08e0*/  STG.E.64 desc[UR4][R26.64], R6 ;  /* 0x000000061a007986 */ /* 0x0001ee000c101b04 */
[----:B------:R-:W-:Y:S05]  /*08f0*/  @P0 BRA `(.L_x_12654) ;  /* 0x0000000000380947 */ /* 0x000fea0003800000 */
[----:B0-----:R-:W0:Y:S01]  /*0900*/  LDC.64 R6, c[0x0][0x388] ;  /* 0x0000e200ff067b82 */ /* 0x001e220000000a00 */
[----:B------:R-:W-:Y:S02]  /*0910*/  LEA R27, R3, R2, 0xa ;  /* 0x00000002031b7211 */ /* 0x000fe400078e50ff */
[----:B------:R-:W-:Y:S02]  /*0920*/  IADD3 R17, PT, PT, R17, R25, RZ ;  /* 0x0000001911117210 */ /* 0x000fe40007ffe0ff */
[----:B------:R-:W-:Y:S01]  /*0930*/  IADD3 R2, PT, PT, R2, 0x80, RZ ;  /* 0x0000008002027810 */ /* 0x000fe20007ffe0ff */
[----:B0-----:R-:W-:-:S05]  /*0940*/  IMAD.WIDE.U32 R6, R27, 0x8, R6 ;  /* 0x000000081b067825 */ /* 0x001fca00078e0006 */
[----:B------:R0:W-:Y:S02]  /*0950*/  STG.E.64 desc[UR4][R6.64], R16 ;  /* 0x0000001006007986 */ /* 0x0001e4000c101b04 */
.L_x_12653:
[----:B------:R-:W-:-:S13]  /*0960*/  ISETP.GE.U32.AND P0, PT, R2, R0, PT ;  /* 0x000000000200720c */ /* 0x000fda0003f06070 */
[----:B------:R-:W-:Y:S05]  /*0970*/  @P0 BRA `(.L_x_12655) ;  /* 0x0000000000380947 */ /* 0x000fea0003800000 */
[----:B0-----:R-:W0:Y:S01]  /*0980*/  LDC.64 R6, c[0x0][0x388] ;  /* 0x0000e200ff067b82 */ /* 0x001e220000000a00 */
[----:B------:R-:W-:Y:S01]  /*0990*/  LEA R9, R3, R2, 0xa ;  /* 0x0000000203097211 */ /* 0x000fe200078e50ff */
[----:B------:R-:W-:Y:S01]  /*09a0*/  VIADD R2, R2, 0x80 ;  /* 0x0000008002027836 */ /* 0x000fe20000000000 */
[----:B------:R-:W-:-:S03]  /*09b0*/  MOV R4, R8 ;  /* 0x0000000800047202 */ /* 0x000fc60000000f00 */
[----:B0-----:R-:W-:-:S05]  /*09c0*/  IMAD.WIDE.U32 R6, R9, 0x8, R6 ;  /* 0x0000000809067825 */ /* 0x001fca00078e0006 */
[----:B------:R1:W-:Y:S02]  /*09d0*/  STG.E.64 desc[UR4][R6.64], R4 ;  /* 0x0000000406007986 */ /* 0x0003e4000c101b04 */
.L_x_12654:
[----:B------:R-:W-:-:S13]  /*09e0*/  ISETP.GE.U32.AND P0, PT, R2, R0, PT ;  /* 0x000000000200720c */ /* 0x000fda0003f06070 */
[----:B------:R-:W-:Y:S05]  /*09f0*/  @P0 BRA `(.L_x_12656) ;  /* 0x00000000003c0947 */ /* 0x000fea0003800000 */
[----:B-1----:R-:W1:Y:S01]  /*0a00*/  LDC.64 R4, c[0x0][0x388] ;  /* 0x0000e200ff047b82 */ /* 0x002e620000000a00 */
[----:B0-----:R-:W-:Y:S02]  /*0a10*/  LEA R7, R3, R2, 0xa ;  /* 0x0000000203077211 */ /* 0x001fe400078e50ff */
[----:B------:R-:W-:Y:S02]  /*0a20*/  MOV R12, R10 ;  /* 0x0000000a000c7202 */ /* 0x000fe40000000f00 */
[----:B------:R-:W-:Y:S01]  /*0a30*/  IADD3 R2, PT, PT, R2, 0x80, RZ ;  /* 0x0000008002027810 */ /* 0x000fe20007ffe0ff */
[----:B-1----:R-:W-:-:S05]  /*0a40*/  IMAD.WIDE.U32 R4, R7, 0x8, R4 ;  /* 0x0000000807047825 */ /* 0x002fca00078e0004 */
[----:B------:R1:W-:Y:S02]  /*0a50*/  STG.E.64 desc[UR4][R4.64], R12 ;  /* 0x0000000c04007986 */ /* 0x0003e4000c101b04 */
.L_x_12655:
[----:B------:R-:W-:-:S13]  /*0a60*/  ISETP.GE.U32.AND P0, PT, R2, R0, PT ;  /* 0x000000000200720c */ /* 0x000fda0003f06070 */
[----:B------:R-:W-:Y:S05]  /*0a70*/  @P0 BREAK.RELIABLE B1 ;  /* 0x0000000000010942 */ /* 0x000fea0003800100 */
[----:B------:R-:W-:Y:S05]  /*0a80*/  @P0 BRA `(.L_x_12657) ;  /* 0x0000000000380947 */ /* 0x000fea0003800000 */
[----:B-1----:R-:W1:Y:S01]  /*0a90*/  LDC.64 R4, c[0x0][0x388] ;  /* 0x0000e200ff047b82 */ /* 0x002e620000000a00 */
[----:B0-----:R-:W-:Y:S02]  /*0aa0*/  LEA R7, R3, R2, 0xa ;  /* 0x0000000203077211 */ /* 0x001fe400078e50ff */
[----:B------:R-:W-:Y:S02]  /*0ab0*/  MOV R18, R22 ;  /* 0x0000001600127202 */ /* 0x000fe40000000f00 */
[----:B------:R-:W-:Y:S01]  /*0ac0*/  IADD3 R2, PT, PT, R2, 0x80, RZ ;  /* 0x0000008002027810 */ /* 0x000fe20007ffe0ff */
[----:B-1----:R-:W-:-:S05]  /*0ad0*/  IMAD.WIDE.U32 R4, R7, 0x8, R4 ;  /* 0x0000000807047825 */ /* 0x002fca00078e0004 */
[----:B------:R2:W-:Y:S02]  /*0ae0*/  STG.E.64 desc[UR4][R4.64], R18 ;  /* 0x0000001204007986 */ /* 0x0005e4000c101b04 */
.L_x_12656:
[----:B------:R-:W-:Y:S05]  /*0af0*/  BSYNC.RELIABLE B1 ;  /* 0x0000000000017941 */ /* 0x000fea0003800100 */
.L_x_12652:
[----:B------:R-:W-:-:S13]  /*0b00*/  ISETP.GE.U32.AND P0, PT, R2, R0, PT ;  /* 0x000000000200720c */ /* 0x000fda0003f06070 */
[----:B-12---:R-:W1:Y:S01]  /*0b10*/  @!P0 LDC.64 R4, c[0x0][0x388] ;  /* 0x0000e200ff048b82 */ /* 0x006e620000000a00 */
[----:B0-----:R-:W-:Y:S01]  /*0b20*/  @!P0 LEA R7, R3, R2, 0xa ;  /* 0x0000000203078211 */ /* 0x001fe200078e50ff */
[----:B------:R-:W-:Y:S01]  /*0b30*/  @!P0 VIADD R2, R2, 0x80 ;  /* 0x0000008002028836 */ /* 0x000fe20000000000 */
[----:B------:R-:W-:-:S03]  /*0b40*/  @!P0 MOV R20, R14 ;  /* 0x0000000e00148202 */ /* 0x000fc60000000f00 */
[----:B-1----:R-:W-:-:S05]  /*0b50*/  @!P0 IMAD.WIDE.U32 R4, R7, 0x8, R4 ;  /* 0x0000000807048825 */ /* 0x002fca00078e0004 */
[----:B------:R2:W-:Y:S02]  /*0b60*/  @!P0 STG.E.64 desc[UR4][R4.64], R20 ;  /* 0x0000001404008986 */ /* 0x0005e4000c101b04 */
.L_x_12657:
[----:B------:R-:W-:Y:S05]  /*0b70*/  BSYNC.RECONVERGENT B0 ;  /* 0x0000000000007941 */ /* 0x000fea0003800200 */
.L_x_12651:
[----:B------:R-:W-:Y:S05]  /*0b80*/  WARPSYNC.ALL ;  /* 0x0000000000007948 */ /* 0x000fea0003800000 */
[----:B------:R-:W-:-:S13]  /*0b90*/  ISETP.GE.U32.AND P0, PT, R2, R0, PT ;  /* 0x000000000200720c */ /* 0x000fda0003f06070 */
[----:B------:R-:W-:Y:S05]  /*0ba0*/  @P0 EXIT ;  /* 0x000000000000094d */ /* 0x000fea0003800000 */
[----:B-12---:R-:W1:Y:S01]  /*0bb0*/  LDC.64 R4, c[0x0][0x388] ;  /* 0x0000e200ff047b82 */ /* 0x006e620000000a00 */
[----:B------:R-:W-:-:S05]  /*0bc0*/  LEA R3, R3, R2, 0xa ;  /* 0x0000000203037211 */ /* 0x000fca00078e50ff */
[----:B-1----:R-:W-:-:S05]  /*0bd0*/  IMAD.WIDE.U32 R2, R3, 0x8, R4 ;  /* 0x0000000803027825 */ /* 0x002fca00078e0004 */
[----:B------:R-:W-:Y:S01]  /*0be0*/  STG.E.64 desc[UR4][R2.64], R32 ;  /* 0x0000002002007986 */ /* 0x000fe2000c101b04 */
[----:B------:R-:W-:Y:S05]  /*0bf0*/  EXIT ;  /* 0x000000000000794d */ /* 0x000fea0003800000 */
.L_x_12650:
        /* <DEDUP_REMOVED lines=16> */
[----:B--2---:R-:W-:-:S04]  /*0d00*/  IMAD R21, R21, R24, RZ ;  /* 0x0000001815157224 */ /* 0x004fc800078e02ff */
[----:B------:R-:W-:Y:S02]  /*0d10*/  IMAD R0, R25, R20, R21 ;  /* 0x0000001419007224 */ /* 0x000fe400078e0215 */
[----:B---3--:R-:W-:-:S04]  /*0d20*/  IMAD R25, R17, R12, RZ ;  /* 0x0000000c11197224 */ /* 0x008fc800078e02ff */
[----:B------:R-:W-:Y:S02]  /*0d30*/  IMAD R25, R13, R16, R25 ;  /* 0x000000100d197224 */ /* 0x000fe400078e0219 */
[----:B------:R-:W-:Y:S02]  /*0d40*/  IMAD.WIDE.U32 R12, R16, R12, RZ ;  /* 0x0000000c100c7225 */ /* 0x000fe400078e00ff */
[----:B------:R-:W0:Y:S02]  /*0d50*/  LDC.64 R16, c[0x0][0x388] ;  /* 0x0000e200ff107b82 */ /* 0x000e240000000a00 */
[----:B------:R-:W-:Y:S02]  /*0d60*/  IMAD R19, R19, R14, RZ ;  /* 0x0000000e13137224 */ /* 0x000fe400078e02ff */
[----:B----4-:R-:W-:Y:S02]  /*0d70*/  IMAD R7, R7, R10, RZ ;  /* 0x0000000a07077224 */ /* 0x010fe400078e02ff */
[----:B------:R-:W-:-:S02]  /*0d80*/  IMAD R19, R15, R18, R19 ;  /* 0x000000120f137224 */ /* 0x000fc400078e0213 */
[----:B------:R-:W-:Y:S01]  /*0d90*/  IMAD.WIDE.U32 R14, R18, R14, RZ ;  /* 0x0000000e120e7225 */ /* 0x000fe200078e00ff */
[----:B------:R-:W-:-:S03]  /*0da0*/  IADD3 R13, PT, PT, R13, R25, RZ ;  /* 0x000000190d0d7210 */ /* 0x000fc60007ffe0ff */
[----:B------:R-:W-:Y:S01]  /*0db0*/  IMAD R23, R23, R26, RZ ;  /* 0x0000001a17177224 */ /* 0x000fe200078e02ff */
[----:B------:R-:W-:Y:S01]  /*0dc0*/  IADD3 R15, PT, PT, R15, R19, RZ ;  /* 0x000000130f0f7210 */ /* 0x000fe20007ffe0ff */
[----:B0-----:R-:W-:-:S04]  /*0dd0*/  IMAD.WIDE.U32 R16, R3, 0x8, R16 ;  /* 0x0000000803107825 */ /* 0x001fc800078e0010 */
[----:B------:R-:W-:-:S04]  /*0de0*/  IMAD R3, R5, R8, RZ ;  /* 0x0000000805037224 */ /* 0x000fc800078e02ff */
[----:B------:R-:W-:Y:S02]  /*0df0*/  IMAD R3, R9, R4, R3 ;  /* 0x0000000409037224 */ /* 0x000fe400078e0203 */
[----:B------:R-:W-:-:S04]  /*0e00*/  IMAD.WIDE.U32 R4, R4, R8, RZ ;  /* 0x0000000804047225 */ /* 0x000fc800078e00ff */
[----:B------:R-:W-:-:S04]  /*0e10*/  IMAD.WIDE.U32 R8, R2, 0x10, R16 ;  /* 0x0000001002087825 */ /* 0x000fc800078e0010 */
[----:B-----5:R-:W-:Y:S02]  /*0e20*/  IMAD R17, R33, R28, RZ ;  /* 0x0000001c21117224 */ /* 0x020fe400078e02ff */
[----:B------:R-:W-:Y:S02]  /*0e30*/  IMAD R2, R11, R6, R7 ;  /* 0x000000060b027224 */ /* 0x000fe400078e0207 */
[----:B------:R-:W-:Y:S01]  /*0e40*/  IMAD.WIDE.U32 R10, R6, R10, RZ ;  /* 0x0000000a060a7225 */ /* 0x000fe200078e00ff */
[----:B------:R-:W-:-:S03]  /*0e50*/  IADD3 R19, PT, PT, R5, R3, RZ ;  /* 0x0000000305137210 */ /* 0x000fc60007ffe0ff */
[----:B------:R-:W-:Y:S02]  /*0e60*/  IMAD R33, R35, R30, RZ ;  /* 0x0000001e23217224 */ /* 0x000fe400078e02ff */
[----:B------:R-:W-:Y:S02]  /*0e70*/  IMAD R23, R27, R22, R23 ;  /* 0x000000161b177224 */ /* 0x000fe400078e0217 */
[----:B------:R-:W-:Y:S01]  /*0e80*/  IMAD.WIDE.U32 R6, R32, R28, RZ ;  /* 0x0000001c20067225 */ /* 0x000fe200078e00ff */
[----:B------:R0:W-:Y:S03]  /*0e90*/  STG.E.128 desc[UR4][R8.64+0x800], R12 ;  /* 0x0008000c08007986 */ /* 0x0001e6000c101d04 */
[----:B------:R-:W-:Y:S02]  /*0ea0*/  IMAD R29, R29, R32, R17 ;  /* 0x000000201d1d7224 */ /* 0x000fe400078e0211 */
[----:B------:R-:W-:-:S04]  /*0eb0*/  IMAD.WIDE.U32 R20, R20, R24, RZ ;  /* 0x0000001814147225 */ /* 0x000fc800078e00ff */
[----:B------:R-:W-:-:S04]  /*0ec0*/  IMAD.WIDE.U32 R26, R22, R26, RZ ;  /* 0x0000001a161a7225 */ /* 0x000fc800078e00ff */
[----:B------:R-:W-:-:S04]  /*0ed0*/  IMAD.WIDE.U32 R16, R34, R30, RZ ;  /* 0x0000001e22107225 */ /* 0x000fc800078e00ff */
[----:B------:R-:W-:Y:S02]  /*0ee0*/  IMAD R31, R31, R34, R33 ;  /* 0x000000221f1f7224 */ /* 0x000fe400078e0221 */
[----:B------:R-:W-:Y:S01]  /*0ef0*/  IMAD.IADD R3, R11, 0x1, R2 ;  /* 0x000000010b037824 */ /* 0x000fe200078e0202 */
[----:B0-----:R-:W-:Y:S02]  /*0f00*/  MOV R12, R4 ;  /* 0x00000004000c7202 */ /* 0x001fe40000000f00 */
[----:B------:R-:W-:Y:S02]  /*0f10*/  IADD3 R5, PT, PT, R7, R29, RZ ;  /* 0x0000001d07057210 */ /* 0x000fe40007ffe0ff */
[----:B------:R-:W-:Y:S02]  /*0f20*/  MOV R4, R6 ;  /* 0x0000000600047202 */ /* 0x000fe40000000f00 */
[----:B------:R-:W-:Y:S02]  /*0f30*/  IADD3 R21, PT, PT, R21, R0, RZ ;  /* 0x0000000015157210 */ /* 0x000fe40007ffe0ff */
[----:B------:R-:W-:-:S02]  /*0f40*/  IADD3 R23, PT, PT, R27, R23, RZ ;  /* 0x000000171b177210 */ /* 0x000fc40007ffe0ff */
[----:B------:R-:W-:Y:S02]  /*0f50*/  MOV R22, R26 ;  /* 0x0000001a00167202 */ /* 0x000fe40000000f00 */
[----:B------:R-:W-:Y:S02]  /*0f60*/  IADD3 R7, PT, PT, R17, R31, RZ ;  /* 0x0000001f11077210 */ /* 0x000fe40007ffe0ff */
[----:B------:R-:W-:Y:S02]  /*0f70*/  MOV R13, R19 ;  /* 0x00000013000d7202 */ /* 0x000fe40000000f00 */
[----:B------:R-:W-:Y:S02]  /*0f80*/  MOV R14, R10 ;  /* 0x0000000a000e7202 */ /* 0x000fe40000000f00 */
[----:B------:R-:W-:Y:S02]  /*0f90*/  MOV R15, R3 ;  /* 0x00000003000f7202 */ /* 0x000fe40000000f00 */
[----:B------:R-:W-:Y:S01]  /*0fa0*/  MOV R6, R16 ;  /* 0x0000001000067202 */ /* 0x000fe20000000f00 */
[----:B------:R-:W-:Y:S04]  /*0fb0*/  STG.E.128 desc[UR4][R8.64], R20 ;  /* 0x0000001408007986 */ /* 0x000fe8000c101d04 */
[----:B------:R-:W-:Y:S04]  /*0fc0*/  STG.E.128 desc[UR4][R8.64+0x1000], R12 ;  /* 0x0010000c08007986 */ /* 0x000fe8000c101d04 */
[----:B------:R-:W-:Y:S01]  /*0fd0*/  STG.E.128 desc[UR4][R8.64+0x1800], R4 ;  /* 0x0018000408007986 */ /* 0x000fe2000c101d04 */
[----:B------:R-:W-:Y:S05]  /*0fe0*/  EXIT ;  /* 0x000000000000794d */ /* 0x000fea0003800000 */
.L_x_12658:
        /* <DEDUP_REMOVED lines=9> */
.L_x_17262:


//--------------------- .text._ZN2at6native29vectorized_elementwise_kernelILi4ENS0_13BinaryFunctorIlllNS0_15binary_internal10MulFunctorIlEEEESt5arrayIPcLm3EEEEviT0_T1_ --------------------------
	.section	.text._ZN2at6native29vectorized_elementwise_kernelILi4ENS0_13BinaryFunctorIlllNS0_15binary_internal10MulFunctorIlEEEESt5arrayIPcLm3EEEEviT0_T1_,"ax",@progbits
	.align	128
        .global         _ZN2at6native29vectorized_elementwise_kernelILi4ENS0_13BinaryFunctorIlllNS0_15binary_internal10MulFunctorIlEEEESt5arrayIPcLm3EEEEviT0_T1_
        .type           _ZN2at6native29vectorized_elementwise_kernelILi4ENS0_13BinaryFunctorIlllNS0_15binary_internal10MulFunctorIlEEEESt5arrayIPcLm3EEEEviT0_T1_,@function
        .size           _ZN2at6native29vectorized_elementwise_kernelILi4ENS0_13BinaryFunctorIlllNS0_15binary_internal10MulFunctorIlEEEESt5arrayIPcLm3EEEEviT0_T1_,(.L_x_17263 - _ZN2at6native29vectorized_elementwise_kernelILi4ENS0_13BinaryFunctorIlllNS0_15binary_internal10MulFunctorIlEEEESt5arrayIPcLm3EEEEviT0_T1_)
        .other          _ZN2at6native29vectorized_elementwise_kernelILi4ENS0_13BinaryFunctorIlllNS0_15binary_internal10MulFunctorIlEEEESt5arrayIPcLm3EEEEviT0_T1_,@"STO_CUDA_ENTRY STV_DEFAULT"
_ZN2at6native29vectorized_elementwise_kernelILi4ENS0_13BinaryFunctorIlllNS0_15binary_internal10MulFunctorIlEEEESt5arrayIPcLm3EEEEviT0_T1_:
.text._ZN2at6native29vectorized_elementwise_kernelILi4ENS0_13BinaryFunctorIlllNS0_15binary_internal10MulFunctorIlEEEESt5arrayIPcLm3EEEEviT0_T1_:
        /* <DEDUP_REMOVED lines=150> */
.L_x_12662:
[----:B------:R-:W-:-:S13]  /*0960*/  ISETP.GE.U32.AND P0, PT, R2, R0, PT ;  /* 0x000000000200720c */ /* 0x000fda0003f06070 */
[----:B------:R-:W-:Y:S05]  /*0970*/  @P0 BRA `(.L_x_12664) ;  /* 0x0000000000380947 */ /* 0x000fea0003800000 */
[----:B0-----:R-:W0:Y:S01]  /*0980*/  LDC.64 R6, c[0x0][0x388] ;  /* 0x0000e200ff067b82 */ /* 0x001e220000000a00 */
[----:B------:R-:W-:Y:S02]  /*0990*/  LEA R9, R3, R2, 0xa ;  /* 0x0000000203097211 */ /* 0x000fe400078e50ff */
[----:B------:R-:W-:Y:S02]  /*09a0*/  MOV R4, R8 ;  /* 0x0000000800047202 */ /* 0x000fe40000000f00 */
[----:B------:R-:W-:Y:S01]  /*09b0*/  IADD3 R2, PT, PT, R2, 0x80, RZ ;  /* 0x0000008002027810 */ /* 0x000fe20007ffe0ff */
[----:B0-----:R-:W-:-:S05]  /*09c0*/  IMAD.WIDE.U32 R6, R9, 0x8, R6 ;  /* 0x0000000809067825 */ /* 0x001fca00078e0006 */
[----:B------:R1:W-:Y:S02]  /*09d0*/  STG.E.64 desc[UR4][R6.64], R4 ;  /* 0x0000000406007986 */ /* 0x0003e4000c101b04 */
.L_x_12663:
[----:B------:R-:W-:-:S13]  /*09e0*/  ISETP.GE.U32.AND P0, PT, R2, R0, PT ;  /* 0x000000000200720c */ /* 0x000fda0003f06070 */
[----:B------:R-:W-:Y:S05]  /*09f0*/  @P0 BRA `(.L_x_12665) ;  /* 0x00000000003c0947 */ /* 0x000fea0003800000 */
[----:B-1----:R-:W1:Y:S01]  /*0a00*/  LDC.64 R4, c[0x0][0x388] ;  /* 0x0000e200ff047b82 */ /* 0x002e620000000a00 */
[----:B0-----:R-:W-:Y:S01]  /*0a10*/  IMAD R7, R3, 0x400, R2 ;  /* 0x0000040003077824 */ /* 0x001fe200078e0202 */
[----:B------:R-:W-:Y:S02]  /*0a20*/  MOV R12, R10 ;  /* 0x0000000a000c7202 */ /* 0x000fe40000000f00 */
[----:B------:R-:W-:Y:S01]  /*0a30*/  IADD3 R2, PT, PT, R2, 0x80, RZ ;  /* 0x0000008002027810 */ /* 0x000fe20007ffe0ff */
[----:B-1----:R-:W-:-:S05]  /*0a40*/  IMAD.WIDE.U32 R4, R7, 0x8, R4 ;  /* 0x0000000807047825 */ /* 0x002fca00078e0004 */
[----:B------:R1:W-:Y:S02]  /*0a50*/  STG.E.64 desc[UR4][R4.64], R12 ;  /* 0x0000000c04007986 */ /* 0x0003e4000c101b04 */
.L_x_12664:
        /* <DEDUP_REMOVED lines=9> */
.L_x_12665:
[----:B------:R-:W-:Y:S05]  /*0af0*/  BSYNC.RELIABLE B1 ;  /* 0x0000000000017941 */ /* 0x000fea0003800100 */
.L_x_12661:
[----:B------:R-:W-:-:S13]  /*0b00*/  ISETP.GE.U32.AND P0, PT, R2, R0, PT ;  /* 0x000000000200720c */ /* 0x000fda0003f06070 */
[----:B-12---:R-:W1:Y:S01]  /*0b10*/  @!P0 LDC.64 R4, c[0x0][0x388] ;  /* 0x0000e200ff048b82 */ /* 0x006e620000000a00 */
[----:B0-----:R-:W-:Y:S02]  /*0b20*/  @!P0 LEA R7, R3, R2, 0xa ;  /* 0x0000000203078211 */ /* 0x001fe400078e50ff */
[----:B------:R-:W-:Y:S02]  /*0b30*/  @!P0 MOV R20, R14 ;  /* 0x0000000e00148202 */ /* 0x000fe40000000f00 */
[----:B------:R-:W-:Y:S01]  /*0b40*/  @!P0 IADD3 R2, PT, PT, R2, 0x80, RZ ;  /* 0x0000008002028810 */ /* 0x000fe20007ffe0ff */
[----:B-1----:R-:W-:-:S05]  /*0b50*/  @!P0 IMAD.WIDE.U32 R4, R7, 0x8, R4 ;  /* 0x0000000807048825 */ /* 0x002fca00078e0004 */
[----:B------:R2:W-:Y:S02]  /*0b60*/  @!P0 STG.E.64 desc[UR4][R4.64], R20 ;  /* 0x0000001404008986 */ /* 0x0005e4000c101b04 */
.L_x_12666:
[----:B------:R-:W-:Y:S05]  /*0b70*/  BSYNC.RECONVERGENT B0 ;  /* 0x0000000000007941 */ /* 0x000fea0003800200 */
.L_x_12660:
[----:B------:R-:W-:Y:S05]  /*0b80*/  WARPSYNC.ALL ;  /* 0x0000000000007948 */ /* 0x000fea0003800000 */
[----:B------:R-:W-:-:S13]  /*0b90*/  ISETP.GE.U32.AND P0, PT, R2, R0, PT ;  /* 0x000000000200720c */ /* 0x000fda0003f06070 */
[----:B------:R-:W-:Y:S05]  /*0ba0*/  @P0 EXIT ;  /* 0x000000000000094d */ /* 0x000fea0003800000 */
[----:B-12---:R-:W1:Y:S01]  /*0bb0*/  LDC.64 R4, c[0x0][0x388] ;  /* 0x0000e200ff047b82 */ /* 0x006e620000000a00 */
[----:B------:R-:W-:-:S04]  /*0bc0*/  IMAD R3, R3, 0x400, R2 ;  /* 0x0000040003037824 */ /* 0x000fc800078e0202 */
[----:B-1----:R-:W-:-:S05]  /*0bd0*/  IMAD.WIDE.U32 R2, R3, 0x8, R4 ;  /* 0x0000000803027825 */ /* 0x002fca00078e0004 */
[----:B------:R-:W-:Y:S01]  /*0be0*/  STG.E.64 desc[UR4][R2.64], R32 ;  /* 0x0000002002007986 */ /* 0x000fe2000c101b04 */
[----:B------:R-:W-:Y:S05]  /*0bf0*/  EXIT ;  /* 0x000000000000794d */ /* 0x000fea0003800000 */
.L_x_12659:
[----:B------:R-:W0:Y:S01]  /*0c00*/  S2R R2, SR_TID.X ;  /* 0x0000000000027919 */ /* 0x000e220000002100 */
[----:B------:R-:W1:Y:S01]  /*0c10*/  LDC.64 R4, c[0x0][0x390] ;  /* 0x0000e400ff047b82 */ /* 0x000e620000000a00 */
[----:B------:R-:W-:-:S07]  /*0c20*/  SHF.L.U32 R3, R3, 0xa, RZ ;  /* 0x0000000a03037819 */ /* 0x000fce00000006ff */
[----:B------:R-:W2:Y:S01]  /*0c30*/  LDC.64 R6, c[0x0][0x398] ;  /* 0x0000e600ff067b82 */ /* 0x000ea20000000a00 */
[----:B-1----:R-:W-:-:S04]  /*0c40*/  IMAD.WIDE.U32 R4, R3, 0x8, R4 ;  /* 0x0000000803047825 */ /* 0x002fc800078e0004 */
[----:B0-----:R-:W-:-:S04]  /*0c50*/  IMAD.WIDE.U32 R36, R2, 0x20, R4 ;  /* 0x0000002002247825 */ /* 0x001fc800078e0004 */
[----:B--2---:R-:W-:Y:S01]  /*0c60*/  IMAD.WIDE.U32 R6, R3, 0x8, R6 ;  /* 0x0000000803067825 */ /* 0x004fe200078e0006 */
[----:B------:R-:W2:Y:S04]  /*0c70*/  LDG.E.ENL2.256 R12, R32, desc[UR4][R36.64] ;  /* 0xfe0000042420797e */ /* 0x000ea8000812190c */
[----:B------:R-:W3:Y:S01]  /*0c80*/  LDG.E.ENL2.256 R24, R8, desc[UR4][R36.64+0x1000] ;  /* 0xfe0080042408797e */ /* 0x000ee20008121918 */
[----:B------:R-:W-:-:S05]  /*0c90*/  IMAD.WIDE.U32 R6, R2, 0x20, R6 ;  /* 0x0000002002067825 */ /* 0x000fca00078e0006 */
[----:B------:R-:W2:Y:S04]  /*0ca0*/  LDG.E.ENL2.256 R20, R28, desc[UR4][R6.64] ;  /* 0xfe000004061c797e */ /* 0x000ea80008121914 */
[----:B------:R-:W3:Y:S01]  /*0cb0*/  LDG.E.ENL2.256 R16, R4, desc[UR4][R6.64+0x1000] ;  /* 0xfe0080040604797e */ /* 0x000ee20008121910 */
[----:B--2---:R-:W-:-:S04]  /*0cc0*/  IMAD R29, R29, R32, RZ ;  /* 0x000000201d1d7224 */ /* 0x004fc800078e02ff */
[----:B------:R-:W-:Y:S02]  /*0cd0*/  IMAD R0, R33, R28, R29 ;  /* 0x0000001c21007224 */ /* 0x000fe400078e021d */
[----:B------:R-:W-:Y:S02]  /*0ce0*/  IMAD.WIDE.U32 R28, R28, R32, RZ ;  /* 0x000000201c1c7225 */ /* 0x000fe400078e00ff */
[----:B------:R-:W0:Y:S02]  /*0cf0*/  LDC.64 R32, c[0x0][0x388] ;  /* 0x0000e200ff207b82 */ /* 0x000e240000000a00 */
[----:B------:R-:W-:Y:S02]  /*0d00*/  IMAD R21, R21, R12, RZ ;  /* 0x0000000c15157224 */ /* 0x000fe400078e02ff */
[----:B------:R-:W-:Y:S02]  /*0d10*/  IMAD R23, R23, R14, RZ ;  /* 0x0000000e17177224 */ /* 0x000fe400078e02ff */
[----:B------:R-:W-:-:S02]  /*0d20*/  IMAD R31, R31, R34, RZ ;  /* 0x000000221f1f7224 */ /* 0x000fc400078e02ff */
[----:B------:R-:W-:Y:S02]  /*0d30*/  IMAD R13, R13, R20, R21 ;  /* 0x000000140d0d7224 */ /* 0x000fe400078e0215 */
[----:B------:R-:W-:-:S04]  /*0d40*/  IMAD.WIDE.U32 R20, R20, R12, RZ ;  /* 0x0000000c14147225 */ /* 0x000fc800078e00ff */
[----:B------:R-:W-:Y:S02]  /*0d50*/  IMAD R12, R15, R22, R23 ;  /* 0x000000160f0c7224 */ /* 0x000fe400078e0217 */
[----:B------:R-:W-:Y:S02]  /*0d60*/  IMAD R31, R35, R30, R31 ;  /* 0x0000001e231f7224 */ /* 0x000fe400078e021f */
[----:B------:R-:W-:-:S04]  /*0d70*/  IMAD.WIDE.U32 R14, R22, R14, RZ ;  /* 0x0000000e160e7225 */ /* 0x000fc800078e00ff */
[----:B0-----:R-:W-:-:S04]  /*0d80*/  IMAD.WIDE.U32 R32, R3, 0x8, R32 ;  /* 0x0000000803207825 */ /* 0x001fc800078e0020 */
[----:B---3--:R-:W-:Y:S02]  /*0d90*/  IMAD R3, R5, R8, RZ ;  /* 0x0000000805037224 */ /* 0x008fe400078e02ff */
[----:B------:R-:W-:Y:S02]  /*0da0*/  IMAD R7, R7, R10, RZ ;  /* 0x0000000a07077224 */ /* 0x000fe400078e02ff */
[----:B------:R-:W-:-:S04]  /*0db0*/  IMAD.WIDE.U32 R34, R30, R34, RZ ;  /* 0x000000221e227225 */ /* 0x000fc800078e00ff */
[----:B------:R-:W-:Y:S02]  /*0dc0*/  IMAD R3, R9, R4, R3 ;  /* 0x0000000409037224 */ /* 0x000fe400078e0203 */
[----:B------:R-:W-:Y:S01]  /*0dd0*/  IMAD.WIDE.U32 R4, R4, R8, RZ ;  /* 0x0000000804047225 */ /* 0x000fe200078e00ff */
[----:B------:R-:W-:-:S03]  /*0de0*/  IADD3 R15, PT, PT, R15, R12, RZ ;  /* 0x0000000c0f0f7210 */ /* 0x000fc60007ffe0ff */
[----:B------:R-:W-:Y:S01]  /*0df0*/  IMAD.WIDE.U32 R8, R2, 0x20, R32 ;  /* 0x0000002002087825 */ /* 0x000fe200078e0020 */
[----:B------:R-:W-:-:S03]  /*0e00*/  IADD3 R29, PT, PT, R29, R0, RZ ;  /* 0x000000001d1d7210 */ /* 0x000fc60007ffe0ff */
[----:B------:R-:W-:Y:S02]  /*0e10*/  IMAD R19, R19, R26, RZ ;  /* 0x0000001a13137224 */ /* 0x000fe400078e02ff */
[----:B------:R-:W-:Y:S02]  /*0e20*/  IMAD R17, R17, R24, RZ ;  /* 0x0000001811117224 */ /* 0x000fe400078e02ff */
[----:B------:R-:W-:Y:S01]  /*0e30*/  IMAD R2, R11, R6, R7 ;  /* 0x000000060b027224 */ /* 0x000fe200078e0207 */
[----:B------:R-:W-:Y:S01]  /*0e40*/  IADD3 R31, PT, PT, R35, R31, RZ ;  /* 0x0000001f231f7210 */ /* 0x000fe20007ffe0ff */
[----:B------:R-:W-:Y:S01]  /*0e50*/  IMAD.WIDE.U32 R10, R6, R10, RZ ;  /* 0x0000000a060a7225 */ /* 0x000fe200078e00ff */
[----:B------:R-:W-:Y:S02]  /*0e60*/  IADD3 R13, PT, PT, R21, R13, RZ ;  /* 0x0000000d150d7210 */ /* 0x000fe40007ffe0ff */
[----:B------:R-:W-:Y:S01]  /*0e70*/  MOV R30, R34 ;  /* 0x00000022001e7202 */ /* 0x000fe20000000f00 */
[----:B------:R-:W-:Y:S01]  /*0e80*/  IMAD R27, R27, R18, R19 ;  /* 0x000000121b1b7224 */ /* 0x000fe200078e0213 */
[----:B------:R-:W-:Y:S01]  /*0e90*/  MOV R12, R20 ;  /* 0x00000014000c7202 */ /* 0x000fe20000000f00 */
[----:B------:R-:W-:Y:S01]  /*0ea0*/  IMAD.WIDE.U32 R6, R16, R24, RZ ;  /* 0x0000001810067225 */ /* 0x000fe200078e00ff */
[----:B------:R-:W-:-:S03]  /*0eb0*/  IADD3 R19, PT, PT, R5, R3, RZ ;  /* 0x0000000305137210 */ /* 0x000fc60007ffe0ff */
[----:B------:R-:W-:Y:S02]  /*0ec0*/  IMAD R25, R25, R16, R17 ;  /* 0x0000001019197224 */ /* 0x000fe400078e0211 */
[----:B------:R-:W-:Y:S01]  /*0ed0*/  IMAD.WIDE.U32 R16, R18, R26, RZ ;  /* 0x0000001a12107225 */ /* 0x000fe200078e00ff */
[----:B------:R0:W-:Y:S03]  /*0ee0*/  STG.E.ENL2.256 desc[UR4][R8.64], R28, R12 ;  /* 0xf800001c080c797f */ /* 0x0001e6000f121804 */
[----:B------:R-:W-:Y:S01]  /*0ef0*/  IMAD.IADD R3, R11, 0x1, R2 ;  /* 0x000000010b037824 */ /* 0x000fe200078e0202 */
[----:B------:R-:W-:Y:S02]  /*0f00*/  IADD3 R5, PT, PT, R7, R25, RZ ;  /* 0x0000001907057210 */ /* 0x000fe40007ffe0ff */
[----:B------:R-:W-:Y:S02]  /*0f10*/  IADD3 R7, PT, PT, R17, R27, RZ ;  /* 0x0000001b11077210 */ /* 0x000fe40007ffe0ff */
[----:B0-----:R-:W-:-:S02]  /*0f20*/  MOV R12, R4 ;  /* 0x00000004000c7202 */ /* 0x001fc40000000f00 */
[----:B------:R-:W-:Y:S02]  /*0f30*/  MOV R4, R6 ;  /* 0x0000000600047202 */ /* 0x000fe40000000f00 */
[----:B------:R-:W-:Y:S02]  /*0f40*/  MOV R13, R19 ;  /* 0x00000013000d7202 */ /* 0x000fe40000000f00 */
[----:B------:R-:W-:Y:S02]  /*0f50*/  MOV R14, R10 ;  /* 0x0000000a000e7202 */ /* 0x000fe40000000f00 */
[----:B------:R-:W-:Y:S02]  /*0f60*/  MOV R15, R3 ;  /* 0x00000003000f7202 */ /* 0x000fe40000000f00 */
[----:B------:R-:W-:-:S05]  /*0f70*/  MOV R6, R16 ;  /* 0x0000001000067202 */ /* 0x000fca0000000f00 */
[----:B------:R-:W-:Y:S01]  /*0f80*/  STG.E.ENL2.256 desc[UR4][R8.64+0x1000], R12, R4 ;  /* 0xf800800c0804797f */ /* 0x000fe2000f121804 */
[----:B------:R-:W-:Y:S05]  /*0f90*/  EXIT ;  /* 0x000000000000794d */ /* 0x000fea0003800000 */
.L_x_12667:
        /* <DEDUP_REMOVED lines=14> */
.L_x_17263:


//--------------------- .text._ZN2at6native29vectorized_elementwise_kernelILi8ENS0_13BinaryFunctorIlllNS0_15binary_internal10MulFunctorIlEEEESt5arrayIPcLm3EEEEviT0_T1_ --------------------------
	.section	.text._ZN2at6native29vectorized_elementwise_kernelILi8ENS0_13BinaryFunctorIlllNS0_15binary_internal10MulFunctorIlEEEESt5arrayIPcLm3EEEEviT0_T1_,"ax",@progbits
	.align	128
        .global         _ZN2at6native29vectorized_elementwise_kernelILi8ENS0_13BinaryFunctorIlllNS0_15binary_internal10MulFunctorIlEEEESt5arrayIPcLm3EEEEviT0_T1_
        .type           _ZN2at6native29vectorized_elementwise_kernelILi8ENS0_13BinaryFunctorIlllNS0_15binary_internal10MulFunctorIlEEEESt5arrayIPcLm3EEEEviT0_T1_,@function
        .size           _ZN2at6native29vectorized_elementwise_kernelILi8ENS0_13BinaryFunctorIlllNS0_15binary_internal10MulFunctorIlEEEESt5arrayIPcLm3EEEEviT0_T1_,(.L_x_17264 - _ZN2at6native29vectorized_elementwise_kernelILi8ENS0_13BinaryFunctorIlllNS0_15binary_internal10MulFunctorIlEEEESt5arrayIPcLm3EEEEviT0_T1_)
        .other          _ZN2at6native29vectorized_elementwise_kernelILi8ENS0_13BinaryFunctorIlllNS0_15binary_internal10MulFunctorIlEEEESt5arrayIPcLm3EEEEviT0_T1_,@"STO_CUDA_ENTRY STV_DEFAULT"
_ZN2at6native29vectorized_elementwise_kernelILi8ENS0_13BinaryFunctorIlllNS0_15binary_internal10MulFunctorIlEEEESt5arrayIPcLm3EEEEviT0_T1_:
.text._ZN2at6native29vectorized_elementwise_kernelILi8ENS0_13BinaryFunctorIlllNS0_15binary_internal10MulFunctorIlEEEESt5arrayIPcLm3EEEEviT0_T1_:
        /* <DEDUP_REMOVED lines=150> */
.L_x_12671:
        /* <DEDUP_REMOVED lines=8> */
.L_x_12672:
        /* <DEDUP_REMOVED lines=8> */
.L_x_12673:
        /* <DEDUP_REMOVED lines=9> */
.L_x_12674:
[----:B------:R-:W-:Y:S05]  /*0af0*/  BSYNC.RELIABLE B1 ;  /* 0x0000000000017941 */ /* 0x000fea0003800100 */
.L_x_12670:
[----:B------:R-:W-:-:S13]  /*0b00*/  ISETP.GE.U32.AND P0, PT, R2, R0, PT ;  /* 0x000000000200720c */ /* 0x000fda0003f06070 */
[----:B-12---:R-:W1:Y:S01]  /*0b10*/  @!P0 LDC.64 R4, c[0x0][0x388] ;  /* 0x0000e200ff048b82 */ /* 0x006e620000000a00 */
[----:B0-----:R-:W-:Y:S02]  /*0b20*/  @!P0 LEA R7, R3, R2, 0xa ;  /* 0x0000000203078211 */ /* 0x001fe400078e50ff */
[----:B------:R-:W-:Y:S02]  /*0b30*/  @!P0 MOV R20, R14 ;  /* 0x0000000e00148202 */ /* 0x000fe40000000f00 */
[----:B------:R-:W-:Y:S01]  /*0b40*/  @!P0 IADD3 R2, PT, PT, R2, 0x80, RZ ;  /* 0x0000008002028810 */ /* 0x000fe20007ffe0ff */
[----:B-1----:R-:W-:-:S05]  /*0b50*/  @!P0 IMAD.WIDE.U32 R4, R7, 0x8, R4 ;  /* 0x0000000807048825 */ /* 0x002fca00078e0004 */
[----:B------:R2:W-:Y:S02]  /*0b60*/  @!P0 STG.E.64 desc[UR4][R4.64], R20 ;  /* 0x0000001404008986 */ /* 0x0005e4000c101b04 */
.L_x_12675:
[----:B------:R-:W-:Y:S05]  /*0b70*/  BSYNC.RECONVERGENT B0 ;  /* 0x0000000000007941 */ /* 0x000fea0003800200 */
.L_x_12669:
        /* <DEDUP_REMOVED lines=8> */
.L_x_12668:
        /* <DEDUP_REMOVED lines=58> */
.L_x_12676:
        /* <DEDUP_REMOVED lines=14> */
.L_x_17264:


//--------------------- .text._ZN2at6native18elementwise_kernelILi128ELi4EZNS0_15gpu_kernel_implINS0_13AUnaryFunctorIiiiNS0_15binary_internal10MulFunctorIiEEEEEEvRNS_18TensorIteratorBaseERKT_EUliE_EEviT1_ --------------------------
	.section	.text._ZN2at6native18elementwise_kernelILi128ELi4EZNS0_15gpu_kernel_implINS0_13AUnaryFunctorIiiiNS0_15binary_internal10MulFunctorIiEEEEEEvRNS_18TensorIteratorBaseERKT_EUliE_EEviT1_,"ax",@progbits
	.align	128
        .global         _ZN2at6native18elementwise_kernelILi128ELi4EZNS0_15gpu_kernel_implINS0_13AUnaryFunctorIiiiNS0_15binary_internal10MulFunctorIiEEEEEEvRNS_18TensorIteratorBaseERKT_EUliE_EEviT1_
        .type           _ZN2at6native18elementwise_kernelILi128ELi4EZNS0_15gpu_kernel_implINS0_13AUnaryFunctorIiiiNS0_15binary_internal10MulFunctorIiEEEEEEvRNS_18TensorIteratorBaseERKT_EUliE_EEviT1_,@function
        .size           _ZN2at6native18elementwise_kernelILi128ELi4EZNS0_15gpu_kernel_implINS0_13AUnaryFunctorIiiiNS0_15binary_internal10MulFunctorIiEEEEEEvRNS_18TensorIteratorBaseERKT_EUliE_EEviT1_,(.L_x_17265 - _ZN2at6native18elementwise_kernelILi128ELi4EZNS0_15gpu_kernel_implINS0_13AUnaryFunctorIiiiNS0_15binary_internal10MulFunctorIiEEEEEEvRNS_18TensorIteratorBaseERKT_EUliE_EEviT1_)
        .other          _ZN2at6native18elementwise_kernelILi128ELi4EZNS0_15gpu_kernel_implINS0_13AUnaryFunctorIiiiNS0_15binary_internal10MulFunctorIiEEEEEEvRNS_18TensorIteratorBaseERKT_EUliE_EEviT1_,@"STO_CUDA_ENTRY STV_DEFAULT"
_ZN2at6native18elementwise_kernelILi128ELi4EZNS0_15gpu_kernel_implINS0_13AUnaryFunctorIiiiNS0_15binary_internal10MulFunctorIiEEEEEEvRNS_18TensorIteratorBaseERKT_EUliE_EEviT1_:
.text._ZN2at6native18elementwise_kernelILi128ELi4EZNS0_15gpu_kernel_implINS0_13AUnaryFunctorIiiiNS0_15binary_internal10MulFunctorIiEEEEEEvRNS_18TensorIteratorBaseERKT_EUliE_EEviT1_:
        /* <DEDUP_REMOVED lines=319> */
.L_x_12679:
        /* <DEDUP_REMOVED lines=16> */
.L_x_12683:
[----:B------:R0:W5:Y:S01]  /*14f0*/  LDG.E.U8 R0, desc[UR36][R2.64] ;  /* 0x0000002402007981 */ /* 0x000162000c1e1100 */
[----:B------:R-:W-:Y:S05]  /*1500*/  BRA `(.L_x_12685) ;  /* 0x0000000c002c7947 */ /* 0x000fea0003800000 */
.L_x_12682:
        /* <DEDUP_REMOVED lines=8> */
.L_x_12687:
[----:B------:R0:W5:Y:S01]  /*1590*/  LDG.E R0, desc[UR36][R2.64] ;  /* 0x0000002402007981 */ /* 0x000162000c1e1900 */
[----:B------:R-:W-:Y:S05]  /*15a0*/  BRA `(.L_x_12685) ;  /* 0x0000000c00047947 */ /* 0x000fea0003800000 */
.L_x_12686:
[----:B------:R0:W5:Y:S01]  /*15b0*/  LDG.E.S16 R0, desc[UR36][R2.64] ;  /* 0x0000002402007981 */ /* 0x000162000c1e1700 */
[----:B------:R-:W-:Y:S05]  /*15c0*/  BRA `(.L_x_12685) ;  /* 0x0000000800fc7947 */ /* 0x000fea0003800000 */
.L_x_12681:
[----:B------:R-:W-:-:S09]  /*15d0*/  UISETP.GT.AND UP0, UPT, UR4, 0x6, UPT ;  /* 0x000000060400788c */ /* 0x000fd2000bf04270 */
[----:B------:R-:W-:Y:S05]  /*15e0*/  BRA.U UP0, `(.L_x_12688) ;  /* 0x00000001002c7547 */ /* 0x000fea000b800000 */
[----:B------:R-:W-:-:S09]  /*15f0*/  UISETP.NE.AND UP0, UPT, UR4, 0x5, UPT ;  /* 0x000000050400788c */ /* 0x000fd2000bf05270 */
[----:B------:R-:W-:Y:S05]  /*1600*/  BRA.U !UP0, `(.L_x_12689) ;  /* 0x0000000108147547 */ /* 0x000fea000b800000 */
[----:B------:R-:W-:-:S09]  /*1610*/  UISETP.NE.AND UP0, UPT, UR4, 0x6, UPT ;  /* 0x000000060400788c */ /* 0x000fd2000bf05270 */
[----:B------:R-:W-:Y:S05]  /*1620*/  BRA.U UP0, `(.L_x_12684) ;  /* 0x0000000900647547 */ /* 0x000fea000b800000 */
[----:B------:R-:W2:Y:S02]  /*1630*/  LDG.E R0, desc[UR36][R2.64] ;  /* 0x0000002402007981 */ /* 0x000ea4000c1e1900 */
[----:B--2---:R-:W0:Y:S01]  /*1640*/  F2I.FTZ.TRUNC.NTZ R0, R0 ;  /* 0x0000000000007305 */ /* 0x004e22000021f100 */
[----:B------:R-:W-:Y:S05]  /*1650*/  BRA `(.L_x_12685) ;  /* 0x0000000800d87947 */ /* 0x000fea0003800000 */
.L_x_12689:
[----:B------:R-:W2:Y:S02]  /*1660*/  LDG.E.U16 R2, desc[UR36][R2.64] ;  /* 0x0000002402027981 */ /* 0x000ea4000c1e1500 */
[----:B--2---:R-:W-:-:S06]  /*1670*/  HADD2.F32 R0, -RZ, R2.H0_H0 ;  /* 0x20000002ff007230 */ /* 0x004fcc0000004100 */
[----:B------:R-:W0:Y:S01]  /*1680*/  F2I.FTZ.TRUNC.NTZ R0, R0 ;  /* 0x0000000000007305 */ /* 0x000e22000021f100 */
[----:B------:R-:W-:Y:S05]  /*1690*/  BRA `(.L_x_12685) ;  /* 0x0000000800c87947 */ /* 0x000fea0003800000 */
.L_x_12688:
[----:B------:R-:W-:-:S09]  /*16a0*/  UISETP.NE.AND UP0, UPT, UR4, 0x7, UPT ;  /* 0x000000070400788c */ /* 0x000fd2000bf05270 */
[----:B------:R-:W-:Y:S05]  /*16b0*/  BRA.U !UP0, `(.L_x_12690) ;  /* 0x00000001082c7547 */ /* 0x000fea000b800000 */
[----:B------:R-:W-:-:S09]  /*16c0*/  UISETP.NE.AND UP0, UPT, UR4, 0x8, UPT ;  /* 0x000000080400788c */ /* 0x000fd2000bf05270 */
[----:B------:R-:W-:Y:S05]  /*16d0*/  BRA.U !UP0, `(.L_x_12691) ;  /* 0x0000000108147547 */ /* 0x000fea000b800000 */
[----:B------:R-:W-:-:S09]  /*16e0*/  UISETP.NE.AND UP0, UPT, UR4, 0x9, UPT ;  /* 0x000000090400788c */ /* 0x000fd2000bf05270 */
[----:B------:R-:W-:Y:S05]  /*16f0*/  BRA.U UP0, `(.L_x_12684) ;  /* 0x0000000900307547 */ /* 0x000fea000b800000 */
[----:B------:R-:W2:Y:S02]  /*1700*/  LDG.E R0, desc[UR36][R2.64] ;  /* 0x0000002402007981 */ /* 0x000ea4000c1e1900 */
[----:B--2---:R-:W0:Y:S01]  /*1710*/  F2I.FTZ.TRUNC.NTZ R0, R0 ;  /* 0x0000000000007305 */ /* 0x004e22000021f100 */
[----:B------:R-:W-:Y:S05]  /*1720*/  BRA `(.L_x_12685) ;  /* 0x0000000800a47947 */ /* 0x000fea0003800000 */
.L_x_12691:
[----:B------:R-:W2:Y:S02]  /*1730*/  LDG.E.U16 R2, desc[UR36][R2.64] ;  /* 0x0000002402027981 */ /* 0x000ea4000c1e1500 */
[----:B--2---:R-:W-:-:S06]  /*1740*/  HADD2.F32 R0, -RZ, R2.H0_H0 ;  /* 0x20000002ff007230 */ /* 0x004fcc0000004100 */
[----:B------:R-:W0:Y:S01]  /*1750*/  F2I.FTZ.TRUNC.NTZ R0, R0 ;  /* 0x0000000000007305 */ /* 0x000e22000021f100 */
[----:B------:R-:W-:Y:S05]  /*1760*/  BRA `(.L_x_12685) ;  /* 0x0000000800947947 */ /* 0x000fea0003800000 */
.L_x_12690:
[----:B------:R-:W2:Y:S02]  /*1770*/  LDG.E.64 R2, desc[UR36][R2.64] ;  /* 0x0000002402027981 */ /* 0x000ea4000c1e1b00 */
[----:B--2---:R0:W1:Y:S01]  /*1780*/  F2I.F64.TRUNC R0, R2 ;  /* 0x0000000200007311 */ /* 0x004062000030d100 */
[----:B------:R-:W-:Y:S05]  /*1790*/  BRA `(.L_x_12685) ;  /* 0x0000000800887947 */ /* 0x000fea0003800000 */
.L_x_12680:
        /* <DEDUP_REMOVED lines=12> */
.L_x_12694:
[----:B------:R-:W2:Y:S02]  /*1860*/  LDG.E.64 R2, desc[UR36][R2.64] ;  /* 0x0000002402027981 */ /* 0x000ea4000c1e1b00 */
[----:B--2---:R0:W1:Y:S01]  /*1870*/  F2I.F64.TRUNC R0, R2 ;  /* 0x0000000200007311 */ /* 0x004062000030d100 */
[----:B------:R-:W-:Y:S05]  /*1880*/  BRA `(.L_x_12685) ;  /* 0x00000008004c7947 */ /* 0x000fea0003800000 */
.L_x_12693:
        /* <DEDUP_REMOVED lines=24> */
[----:B------:R-:W0:Y:S01]  /*1a10*/  F2I.FTZ.TRUNC.NTZ R0, R0 ;  /* 0x0000000000007305 */ /* 0x000e22000021f100 */
[----:B------:R-:W-:Y:S05]  /*1a20*/  BRA `(.L_x_12685) ;  /* 0x0000000400e47947 */ /* 0x000fea0003800000 */
.L_x_12696:
        /* <DEDUP_REMOVED lines=11> */
[----:B------:R-:W0:Y:S01]  /*1ae0*/  F2I.FTZ.TRUNC.NTZ R0, R0 ;  /* 0x0000000000007305 */ /* 0x000e22000021f100 */
[----:B------:R-:W-:Y:S05]  /*1af0*/  BRA `(.L_x_12685) ;  /* 0x0000000400b07947 */ /* 0x000fea0003800000 */
.L_x_12695:
[----:B------:R-:W2:Y:S02]  /*1b00*/  LDG.E.U16 R0, desc[UR36][R2.64] ;  /* 0x0000002402007981 */ /* 0x000ea4000c1e1500 */
[----:B--2---:R-:W-:-:S06]  /*1b10*/  IMAD.U32 R0, R0, 0x10000, RZ ;  /* 0x0001000000007824 */ /* 0x004fcc00078e00ff */
[----:B------:R-:W0:Y:S01]  /*1b20*/  F2I.FTZ.TRUNC.NTZ R0, R0 ;  /* 0x0000000000007305 */ /* 0x000e22000021f100 */
[----:B------:R-:W-:Y:S05]  /*1b30*/  BRA `(.L_x_12685) ;  /* 0x0000000400a07947 */ /* 0x000fea0003800000 */
.L_x_12692:
        /* <DEDUP_REMOVED lines=10> */
.L_x_12699:
        /* <DEDUP_REMOVED lines=21> */
.L_x_12703:
[----:B------:R-:W-:Y:S05]  /*1d30*/  BSYNC.RECONVERGENT B1 ;  /* 0x0000000000017941 */ /* 0x000fea0003800200 */
.L_x_12702:
[----:B------:R-:W-:Y:S02]  /*1d40*/  SHF.L.U32 R0, R0, 0x14, RZ ;  /* 0x0000001400007819 */ /* 0x000fe400000006ff */
[----:B------:R-:W-:-:S04]  /*1d50*/  LEA R2, R2, 0x3b800000, 0x17 ;  /* 0x3b80000002027811 */ /* 0x000fc800078eb8ff */
[----:B------:R-:W-:-:S07]  /*1d60*/  LOP3.LUT R0, R2, R0, R7, 0xfe, !PT ;  /* 0x0000000002007212 */ /* 0x000fce00078efe07 */
.L_x_12701:
[----:B------:R-:W-:Y:S05]  /*1d70*/  BSYNC.RECONVERGENT B0 ;  /* 0x0000000000007941 */ /* 0x000fea0003800200 */
.L_x_12700:
[----:B------:R-:W1:Y:S01]  /*1d80*/  F2I.FTZ.TRUNC.NTZ R0, R0 ;  /* 0x0000000000007305 */ /* 0x000e62000021f100 */
[----:B------:R-:W-:Y:S05]  /*1d90*/  BRA `(.L_x_12685) ;  /* 0x0000000400087947 */ /* 0x000fea0003800000 */
.L_x_12698:
        /* <DEDUP_REMOVED lines=21> */
.L_x_12707:
[----:B------:R-:W-:Y:S05]  /*1ef0*/  BSYNC.RECONVERGENT B1 ;  /* 0x0000000000017941 */ /* 0x000fea0003800200 */
.L_x_12706:
[----:B------:R-:W-:Y:S01]  /*1f00*/  IMAD.SHL.U32 R0, R0, 0x200000, RZ ;  /* 0x0020000000007824 */ /* 0x000fe200078e00ff */
[----:B------:R-:W-:-:S04]  /*1f10*/  LEA R2, R2, 0x37800000, 0x17 ;  /* 0x3780000002027811 */ /* 0x000fc800078eb8ff */
[----:B------:R-:W-:-:S07]  /*1f20*/  LOP3.LUT R0, R2, R0, R7, 0xfe, !PT ;  /* 0x0000000002007212 */ /* 0x000fce00078efe07 */
.L_x_12705:
[----:B------:R-:W-:Y:S05]  /*1f30*/  BSYNC.RECONVERGENT B0 ;  /* 0x0000000000007941 */ /* 0x000fea0003800200 */
.L_x_12704:
[----:B------:R-:W2:Y:S01]  /*1f40*/  F2I.FTZ.TRUNC.NTZ R0, R0 ;  /* 0x0000000000007305 */ /* 0x000ea2000021f100 */
[----:B------:R-:W-:Y:S05]  /*1f50*/  BRA `(.L_x_12685) ;  /* 0x0000000000987947 */ /* 0x000fea0003800000 */
.L_x_12697:
[----:B------:R-:W-:-:S09]  /*1f60*/  UISETP.NE.AND UP0, UPT, UR4, 0x1c, UPT ;  /* 0x0000001c0400788c */ /* 0x000fd2000bf05270 */
[----:B------:R-:W-:Y:S05]  /*1f70*/  BRA.U !UP0, `(.L_x_12708) ;  /* 0x00000001088c7547 */ /* 0x000fea000b800000 */
[----:B------:R-:W-:-:S09]  /*1f80*/  UISETP.NE.AND UP0, UPT, UR4, 0x1d, UPT ;  /* 0x0000001d0400788c */ /* 0x000fd2000bf05270 */
[----:B------:R-:W-:Y:S05]  /*1f90*/  BRA.U !UP0, `(.L_x_12709) ;  /* 0x00000001087c7547 */ /* 0x000fea000b800000 */
[----:B------:R-:W-:-:S09]  /*1fa0*/  UISETP.NE.AND UP0, UPT, UR4, 0x2c, UPT ;  /* 0x0000002c0400788c */ /* 0x000fd2000bf05270 */
[----:B------:R-:W-:Y:S05]  /*1fb0*/  BRA.U !UP0, `(.L_x_12710) ;  /* 0x0000000108487547 */ /* 0x000fea000b800000 */
.L_x_12684:
        /* <DEDUP_REMOVED lines=16> */
.L_x_12711:
[----:B------:R-:W-:Y:S01]  /*20c0*/  IMAD.MOV.U32 R0, RZ, RZ, RZ ;  /* 0x000000ffff007224 */ /* 0x000fe200078e00ff */
[----:B------:R-:W-:Y:S06]  /*20d0*/  BRA `(.L_x_12685) ;  /* 0x0000000000387947 */ /* 0x000fec0003800000 */
.L_x_12710:
[----:B------:R-:W2:Y:S01]  /*20e0*/  LDG.E.U8 R2, desc[UR36][R2.64] ;  /* 0x0000002402027981 */ /* 0x000ea2000c1e1100 */
[----:B------:R-:W-:Y:S01]  /*20f0*/  BSSY.RECONVERGENT B0, `(.L_x_12712) ;  /* 0x0000007000007945 */ /* 0x000fe20003800200 */
[----:B------:R-:W-:Y:S02]  /*2100*/  MOV R0, 0x400000 ;  /* 0x0040000000007802 */ /* 0x000fe40000000f00 */
[----:B--2---:R-:W-:-:S13]  /*2110*/  ISETP.NE.AND P0, PT, R2, RZ, PT ;  /* 0x000000ff0200720c */ /* 0x004fda0003f05270 */
[----:B------:R-:W-:Y:S05]  /*2120*/  @!P0 BRA `(.L_x_12713) ;  /* 0x00000000000c8947 */ /* 0x000fea0003800000 */
[----:B------:R-:W-:-:S13]  /*2130*/  ISETP.NE.AND P0, PT, R2, 0xff, PT ;  /* 0x000000ff0200780c */ /* 0x000fda0003f05270 */
[----:B------:R-:W-:Y:S02]  /*2140*/  @!P0 IMAD.MOV.U32 R0, RZ, RZ, 0x7f800001 ;  /* 0x7f800001ff008424 */ /* 0x000fe400078e00ff */
[----:B------:R-:W-:-:S07]  /*2150*/  @P0 IMAD.SHL.U32 R0, R2, 0x800000, RZ ;  /* 0x0080000002000824 */ /* 0x000fce00078e00ff */
.L_x_12713:
[----:B------:R-:W-:Y:S05]  /*2160*/  BSYNC.RECONVERGENT B0 ;  /* 0x0000000000007941 */ /* 0x000fea0003800200 */
.L_x_12712:
[----:B------:R-:W4:Y:S01]  /*2170*/  F2I.FTZ.TRUNC.NTZ R0, R0 ;  /* 0x0000000000007305 */ /* 0x000f22000021f100 */
[----:B------:R-:W-:Y:S05]  /*2180*/  BRA `(.L_x_12685) ;  /* 0x00000000000c7947 */ /* 0x000fea0003800000 */
.L_x_12709:
[----:B------:R0:W5:Y:S01]  /*2190*/  LDG.E R0, desc[UR36][R2.64] ;  /* 0x0000002402007981 */ /* 0x000162000c1e1900 */
[----:B------:R-:W-:Y:S05]  /*21a0*/  BRA `(.L_x_12685) ;  /* 0x0000000000047947 */ /* 0x000fea0003800000 */
.L_x_12708:
[----:B------:R3:W5:Y:S02]  /*21b0*/  LDG.E R0, desc[UR36][R2.64] ;  /* 0x0000002402007981 */ /* 0x000764000c1e1900 */
.L_x_12685:
[----:B------:R-:W0:Y:S01]  /*21c0*/  LDCU.64 UR6, c[0x0][0x580] ;  /* 0x0000b000ff0677ac */ /* 0x000e220008000a00 */
[----:B------:R-:W1:Y:S01]  /*21d0*/  LDCU UR5, c[0x0][0x594] ;  /* 0x0000b280ff0577ac */ /* 0x000e620008000800 */
[----:B------:R-:W-:-:S04]  /*21e0*/  UPRMT UR4, UR41, 0x9910, URZ ;  /* 0x0000991029047896 */ /* 0x000fc800080000ff */
[----:B------:R-:W-:Y:S01]  /*21f0*/  UISETP.GT.AND UP0, UPT, UR4, 0x9, UPT ;  /* 0x000000090400788c */ /* 0x000fe2000bf04270 */
[----:B0--3--:R-:W-:-:S04]  /*2200*/  IADD3 R2, P0, PT, R16, UR6, RZ ;  /* 0x0000000610027c10 */ /* 0x009fc8000ff1e0ff */
[----:B------:R-:W-:Y:S01]  /*2210*/  IADD3.X R3, PT, PT, RZ, UR7, RZ, P0, !PT ;  /* 0x00000007ff037c10 */ /* 0x000fe200087fe4ff */
[----:B-12-45:R-:W-:-:S03]  /*2220*/  IMAD R4, R0, UR5, RZ ;  /* 0x0000000500047c24 */ /* 0x036fc6000f8e02ff */
        /* <DEDUP_REMOVED lines=11> */
.L_x_12717:
[----:B------:R3:W-:Y:S01]  /*22e0*/  STG.E.U8 desc[UR36][R2.64], R4 ;  /* 0x0000000402007986 */ /* 0x0007e2000c101124 */
[----:B------:R-:W-:Y:S05]  /*22f0*/  BRA `(.L_x_12719) ;  /* 0x0000000c003c7947 */ /* 0x000fea0003800000 */
.L_x_12716:
[----:B------:R-:W-:-:S09]  /*2300*/  UISETP.NE.AND UP0, UPT, UR4, 0x2, UPT ;  /* 0x000000020400788c */ /* 0x000fd2000bf05270 */
[----:B------:R-:W-:Y:S05]  /*2310*/  BRA.U !UP0, `(.L_x_12720) ;  /* 0x0000000108247547 */ /* 0x000fea000b800000 */
[----:B------:R-:W-:-:S09]  /*2320*/  UISETP.NE.AND UP0, UPT, UR4, 0x3, UPT ;  /* 0x000000030400788c */ /* 0x000fd2000bf05270 */
[----:B------:R-:W-:Y:S05]  /*2330*/  BRA.U !UP0, `(.L_x_12721) ;  /* 0x0000000108147547 */ /* 0x000fea000b800000 */
[----:B------:R-:W-:-:S09]  /*2340*/  UISETP.NE.AND UP0, UPT, UR4, 0x4, UPT ;  /* 0x000000040400788c */ /* 0x000fd2000bf05270 */
[----:B------:R-:W-:Y:S05]  /*2350*/  BRA.U UP0, `(.L_x_12718) ;  /* 0x0000000900907547 */ /* 0x000fea000b800000 */
[----:B------:R-:W-:-:S05]  /*2360*/  SHF.R.S32.HI R5, RZ, 0x1f, R4 ;  /* 0x0000001fff057819 */ /* 0x000fca0000011404 */
[----:B------:R0:W-:Y:S01]  /*2370*/  STG.E.64 desc[UR36][R2.64], R4 ;  /* 0x0000000402007986 */ /* 0x0001e2000c101b24 */
[----:B------:R-:W-:Y:S05]  /*2380*/  BRA `(.L_x_12719) ;  /* 0x0000000c00187947 */ /* 0x000fea0003800000 */
.L_x_12721:
[----:B------:R1:W-:Y:S01]  /*2390*/  STG.E desc[UR36][R2.64], R4 ;  /* 0x0000000402007986 */ /* 0x0003e2000c101924 */
[----:B------:R-:W-:Y:S05]  /*23a0*/  BRA `(.L_x_12719) ;  /* 0x0000000c00107947 */ /* 0x000fea0003800000 */
.L_x_12720:
[----:B------:R2:W-:Y:S01]  /*23b0*/  STG.E.U16 desc[UR36][R2.64], R4 ;  /* 0x0000000402007986 */ /* 0x0005e2000c101524 */
[----:B------:R-:W-:Y:S05]  /*23c0*/  BRA `(.L_x_12719) ;  /* 0x0000000c00087947 */ /* 0x000fea0003800000 */
.L_x_12715:
[----:B------:R-:W-:-:S09]  /*23d0*/  UISETP.GT.AND UP0, UPT, UR4, 0x6, UPT ;  /* 0x000000060400788c */ /* 0x000fd2000bf04270 */
[----:B------:R-:W-:Y:S05]  /*23e0*/  BRA.U UP0, `(.L_x_12722) ;  /* 0x00000001002c7547 */ /* 0x000fea000b800000 */
[----:B------:R-:W-:-:S09]  /*23f0*/  UISETP.NE.AND UP0, UPT, UR4, 0x5, UPT ;  /* 0x000000050400788c */ /* 0x000fd2000bf05270 */
[----:B------:R-:W-:Y:S05]  /*2400*/  BRA.U !UP0, `(.L_x_12723) ;  /* 0x0000000108147547 */ /* 0x000fea000b800000 */
[----:B------:R-:W-:-:S09]  /*2410*/  UISETP.NE.AND UP0, UPT, UR4, 0x6, UPT ;  /* 0x000000060400788c */ /* 0x000fd2000bf05270 */
[----:B------:R-:W-:Y:S05]  /*2420*/  BRA.U UP0, `(.L_x_12718) ;  /* 0x00000009005c7547 */ /* 0x000fea000b800000 */
[----:B------:R-:W-:-:S05]  /*2430*/  I2FP.F32.S32 R5, R4 ;  /* 0x0000000400057245 */ /* 0x000fca0000201400 */
[----:B------:R0:W-:Y:S01]  /*2440*/  STG.E desc[UR36][R2.64], R5 ;  /* 0x0000000502007986 */ /* 0x0001e2000c101924 */
[----:B------:R-:W-:Y:S05]  /*2450*/  BRA `(.L_x_12719) ;  /* 0x0000000800e47947 */ /* 0x000fea0003800000 */
.L_x_12723:
[----:B------:R-:W-:-:S04]  /*2460*/  I2FP.F32.S32 R0, R4 ;  /* 0x0000000400007245 */ /* 0x000fc80000201400 */
[----:B------:R-:W-:-:S05]  /*2470*/  F2FP.F16.F32.PACK_AB R0, RZ, R0 ;  /* 0x00000000ff00723e */ /* 0x000fca00000000ff */
[----:B------:R0:W-:Y:S01]  /*2480*/  STG.E.U16 desc[UR36][R2.64], R0 ;  /* 0x0000000002007986 */ /* 0x0001e2000c101524 */
[----:B------:R-:W-:Y:S05]  /*2490*/  BRA `(.L_x_12719) ;  /* 0x0000000800d47947 */ /* 0x000fea0003800000 */
.L_x_12722:
[----:B------:R-:W-:-:S09]  /*24a0*/  UISETP.NE.AND UP0, UPT, UR4, 0x7, UPT ;  /* 0x000000070400788c */ /* 0x000fd2000bf05270 */
[----:B------:R-:W-:Y:S05]  /*24b0*/  BRA.U !UP0, `(.L_x_12724) ;  /* 0x0000000108347547 */ /* 0x000fea000b800000 */
[----:B------:R-:W-:-:S09]  /*24c0*/  UISETP.NE.AND UP0, UPT, UR4, 0x8, UPT ;  /* 0x000000080400788c */ /* 0x000fd2000bf05270 */
[----:B------:R-:W-:Y:S05]  /*24d0*/  BRA.U !UP0, `(.L_x_12725) ;  /* 0x0000000108187547 */ /* 0x000fea000b800000 */
[----:B------:R-:W-:-:S09]  /*24e0*/  UISETP.NE.AND UP0, UPT, UR4, 0x9, UPT ;  /* 0x000000090400788c */ /* 0x000fd2000bf05270 */
[----:B------:R-:W-:Y:S05]  /*24f0*/  BRA.U UP0, `(.L_x_12718) ;  /* 0x0000000900287547 */ /* 0x000fea000b800000 */
[----:B------:R-:W-:Y:S01]  /*2500*/  I2FP.F32.S32 R4, R4 ;  /* 0x0000000400047245 */ /* 0x000fe20000201400 */
[----:B------:R-:W-:-:S05]  /*2510*/  IMAD.MOV.U32 R5, RZ, RZ, RZ ;  /* 0x000000ffff057224 */ /* 0x000fca00078e00ff */
[----:B------:R0:W-:Y:S01]  /*2520*/  STG.E.64 desc[UR36][R2.64], R4 ;  /* 0x0000000402007986 */ /* 0x0001e2000c101b24 */
[----:B------:R-:W-:Y:S05]  /*2530*/  BRA `(.L_x_12719) ;  /* 0x0000000800ac7947 */ /* 0x000fea0003800000 */
.L_x_12725:
[----:B------:R-:W-:-:S04]  /*2540*/  I2FP.F32.S32 R4, R4 ;  /* 0x0000000400047245 */ /* 0x000fc80000201400 */
[----:B------:R-:W-:-:S04]  /*2550*/  F2FP.F16.F32.PACK_AB R5, RZ, R4 ;  /* 0x00000004ff05723e */ /* 0x000fc800000000ff */
[----:B------:R-:W-:-:S05]  /*2560*/  PRMT R5, R5, 0x5410, RZ ;  /* 0x0000541005057816 */ /* 0x000fca00000000ff */
[----:B------:R0:W-:Y:S01]  /*2570*/  STG.E desc[UR36][R2.64], R5 ;  /* 0x0000000502007986 */ /* 0x0001e2000c101924 */
[----:B------:R-:W-:Y:S05]  /*2580*/  BRA `(.L_x_12719) ;  /* 0x0000000800987947 */ /* 0x000fea0003800000 */
.L_x_12724:
[----:B------:R-:W0:Y:S02]  /*2590*/  I2F.F64 R4, R4 ;  /* 0x0000000400047312 */ /* 0x000e240000201c00 */
[----:B0-----:R0:W-:Y:S01]  /*25a0*/  STG.E.64 desc[UR36][R2.64], R4 ;  /* 0x0000000402007986 */ /* 0x0011e2000c101b24 */
[----:B------:R-:W-:Y:S05]  /*25b0*/  BRA `(.L_x_12719) ;  /* 0x00000008008c7947 */ /* 0x000fea0003800000 */
.L_x_12714:
        /* <DEDUP_REMOVED lines=8> */
[----:B------:R-:W-:-:S04]  /*2640*/  ISETP.NE.AND P0, PT, R4, RZ, PT ;  /* 0x000000ff0400720c */ /* 0x000fc80003f05270 */
[----:B------:R-:W-:-:S05]  /*2650*/  SEL R5, RZ, 0x1, !P0 ;  /* 0x00000001ff057807 */ /* 0x000fca0004000000 */
[----:B------:R0:W-:Y:S01]  /*2660*/  STG.E.U8 desc[UR36][R2.64], R5 ;  /* 0x0000000502007986 */ /* 0x0001e2000c101124 */
[----:B------:R-:W-:Y:S05]  /*2670*/  BRA `(.L_x_12719) ;  /* 0x00000008005c7947 */ /* 0x000fea0003800000 */
.L_x_12728:
[----:B------:R-:W0:Y:S01]  /*2680*/  I2F.F64 R4, R4 ;  /* 0x0000000400047312 */ /* 0x000e220000201c00 */
[----:B------:R-:W-:-:S05]  /*2690*/  CS2R R6, SRZ ;  /* 0x0000000000067805 */ /* 0x000fca000001ff00 */
[----:B0-----:R0:W-:Y:S01]  /*26a0*/  STG.E.128 desc[UR36][R2.64], R4 ;  /* 0x0000000402007986 */ /* 0x0011e2000c101d24 */
[----:B------:R-:W-:Y:S05]  /*26b0*/  BRA `(.L_x_12719) ;  /* 0x00000008004c7947 */ /* 0x000fea0003800000 */
.L_x_12727:
[----:B------:R-:W-:-:S09]  /*26c0*/  UISETP.NE.AND UP0, UPT, UR4, 0xf, UPT ;  /* 0x0000000f0400788c */ /* 0x000fd2000bf05270 */
[----:B------:R-:W-:Y:S05]  /*26d0*/  BRA.U !UP0, `(.L_x_12729) ;  /* 0x0000000108a07547 */ /* 0x000fea000b800000 */
[----:B------:R-:W-:-:S09]  /*26e0*/  UISETP.NE.AND UP0, UPT, UR4, 0x17, UPT ;  /* 0x000000170400788c */ /* 0x000fd2000bf05270 */
[----:B------:R-:W-:Y:S05]  /*26f0*/  BRA.U !UP0, `(.L_x_12730) ;  /* 0x00000001084c7547 */ /* 0x000fea000b800000 */
[----:B------:R-:W-:-:S09]  /*2700*/  UISETP.NE.AND UP0, UPT, UR4, 0x18, UPT ;  /* 0x000000180400788c */ /* 0x000fd2000bf05270 */
[----:B------:R-:W-:Y:S05]  /*2710*/  BRA.U UP0, `(.L_x_12718) ;  /* 0x0000000500a07547 */ /* 0x000fea000b800000 */
[----:B------:R-:W-:Y:S01]  /*2720*/  I2FP.F32.S32 R7, R4 ;  /* 0x0000000400077245 */ /* 0x000fe20000201400 */
[----:B------:R-:W-:Y:S01]  /*2730*/  BSSY.RECONVERGENT B0, `(.L_x_12731) ;  /* 0x000000c000007945 */ /* 0x000fe20003800200 */
[----:B------:R-:W-:Y:S02]  /*2740*/  IMAD.MOV.U32 R0, RZ, RZ, 0x7f ;  /* 0x0000007fff007424 */ /* 0x000fe400078e00ff */
        /* <DEDUP_REMOVED lines=10> */
.L_x_12732:
[----:B------:R-:W-:Y:S05]  /*27f0*/  BSYNC.RECONVERGENT B0 ;  /* 0x0000000000007941 */ /* 0x000fea0003800200 */
.L_x_12731:
[----:B------:R-:W-:-:S05]  /*2800*/  LOP3.LUT R5, R0, 0x80, R5, 0xf8, !PT ;  /* 0x0000008000057812 */ /* 0x000fca00078ef805 */
[----:B------:R0:W-:Y:S01]  /*2810*/  STG.E.U8 desc[UR36][R2.64], R5 ;  /* 0x0000000502007986 */ /* 0x0001e2000c101124 */
[----:B------:R-:W-:Y:S05]  /*2820*/  BRA `(.L_x_12719) ;  /* 0x0000000400f07947 */ /* 0x000fea0003800000 */
.L_x_12730:
[----:B------:R-:W-:Y:S01]  /*2830*/  I2FP.F32.S32 R7, R4 ;  /* 0x0000000400077245 */ /* 0x000fe20000201400 */
[----:B------:R-:W-:Y:S03]  /*2840*/  BSSY.RECONVERGENT B0, `(.L_x_12733) ;  /* 0x000000e000007945 */ /* 0x000fe60003800200 */
        /* <DEDUP_REMOVED lines=13> */
.L_x_12734:
[----:B------:R-:W-:Y:S05]  /*2920*/  BSYNC.RECONVERGENT B0 ;  /* 0x0000000000007941 */ /* 0x000fea0003800200 */
.L_x_12733:
[----:B------:R-:W-:-:S05]  /*2930*/  LOP3.LUT R5, R0, 0x80, R5, 0xf8, !PT ;  /* 0x0000008000057812 */ /* 0x000fca00078ef805 */
[----:B------:R0:W-:Y:S01]  /*2940*/  STG.E.U8 desc[UR36][R2.64], R5 ;  /* 0x0000000502007986 */ /* 0x0001e2000c101124 */
[----:B------:R-:W-:Y:S05]  /*2950*/  BRA `(.L_x_12719) ;  /* 0x0000000400a47947 */ /* 0x000fea0003800000 */
.L_x_12729:
[----:B------:R-:W-:-:S04]  /*2960*/  I2FP.F32.S32 R0, R4 ;  /* 0x0000000400007245 */ /* 0x000fc80000201400 */
[----:B------:R-:W-:-:S05]  /*2970*/  F2FP.BF16.F32.PACK_AB R0, RZ, R0 ;  /* 0x00000000ff00723e */ /* 0x000fca00000010ff */
[----:B------:R0:W-:Y:S01]  /*2980*/  STG.E.U16 desc[UR36][R2.64], R0 ;  /* 0x0000000002007986 */ /* 0x0001e2000c101524 */
[----:B------:R-:W-:Y:S05]  /*2990*/  BRA `(.L_x_12719) ;  /* 0x0000000400947947 */ /* 0x000fea0003800000 */
.L_x_12726:
        /* <DEDUP_REMOVED lines=10> */
.L_x_12737:
[----:B------:R-:W-:Y:S01]  /*2a40*/  I2FP.F32.S32 R5, R4 ;  /* 0x0000000400057245 */ /* 0x000fe20000201400 */
[----:B------:R-:W-:Y:S01]  /*2a50*/  BSSY.RECONVERGENT B0, `(.L_x_12738) ;  /* 0x0000014000007945 */ /* 0x000fe20003800200 */
[----:B------:R-:W-:Y:S02]  /*2a60*/  IMAD.MOV.U32 R0, RZ, RZ, 0x80 ;  /* 0x00000080ff007424 */ /* 0x000fe400078e00ff */
        /* <DEDUP_REMOVED lines=10> */
.L_x_12740:
[----:B------:R-:W-:-:S04]  /*2b10*/  SHF.R.U32.HI R0, RZ, 0x14, R5 ;  /* 0x00000014ff007819 */ /* 0x000fc80000011605 */
[----:B------:R-:W-:-:S04]  /*2b20*/  LOP3.LUT R0, R0, 0x1, RZ, 0xc0, !PT ;  /* 0x0000000100007812 */ /* 0x000fc800078ec0ff */
[----:B------:R-:W-:-:S04]  /*2b30*/  IADD3 R0, PT, PT, R5, 0x487ffff, R0 ;  /* 0x0487ffff05007810 */ /* 0x000fc80007ffe000 */
[----:B------:R-:W-:-:S04]  /*2b40*/  SHF.R.U32.HI R0, RZ, 0x14, R0 ;  /* 0x00000014ff007819 */ /* 0x000fc80000011600 */
[----:B------:R-:W-:-:S07]  /*2b50*/  LOP3.LUT R4, R0, 0xff, RZ, 0xc0, !PT ;  /* 0x000000ff00047812 */ /* 0x000fce00078ec0ff */
.L_x_12741:
[----:B------:R-:W-:-:S04]  /*2b60*/  SHF.R.U32.HI R5, RZ, 0x18, R5 ;  /* 0x00000018ff057819 */ /* 0x000fc80000011605 */
[----:B------:R-:W-:-:S04]  /*2b70*/  LOP3.LUT R4, R4, 0x80, R5, 0xf8, !PT ;  /* 0x0000008004047812 */ /* 0x000fc800078ef805 */
[----:B------:R-:W-:-:S07]  /*2b80*/  PRMT R0, R4, 0x7610, R0 ;  /* 0x0000761004007816 */ /* 0x000fce0000000000 */
.L_x_12739:
[----:B------:R-:W-:Y:S05]  /*2b90*/  BSYNC.RECONVERGENT B0 ;  /* 0x0000000000007941 */ /* 0x000fea0003800200 */
.L_x_12738:
[----:B------:R0:W-:Y:S01]  /*2ba0*/  STG.E.U8 desc[UR36][R2.64], R0 ;  /* 0x0000000002007986 */ /* 0x0001e2000c101124 */
[----:B------:R-:W-:Y:S05]  /*2bb0*/  BRA `(.L_x_12719) ;  /* 0x00000004000c7947 */ /* 0x000fea0003800000 */
.L_x_12736:
        /* <DEDUP_REMOVED lines=13> */
.L_x_12744:
[----:B------:R-:W-:-:S04]  /*2c90*/  SHF.R.U32.HI R0, RZ, 0x15, R5 ;  /* 0x00000015ff007819 */ /* 0x000fc80000011605 */
[----:B------:R-:W-:-:S04]  /*2ca0*/  LOP3.LUT R0, R0, 0x1, RZ, 0xc0, !PT ;  /* 0x0000000100007812 */ /* 0x000fc800078ec0ff */
[----:B------:R-:W-:-:S04]  /*2cb0*/  IADD3 R0, PT, PT, R5, 0x88fffff, R0 ;  /* 0x088fffff05007810 */ /* 0x000fc80007ffe000 */
[----:B------:R-:W-:-:S04]  /*2cc0*/  SHF.R.U32.HI R0, RZ, 0x15, R0 ;  /* 0x00000015ff007819 */ /* 0x000fc80000011600 */
[----:B------:R-:W-:-:S07]  /*2cd0*/  LOP3.LUT R4, R0, 0xff, RZ, 0xc0, !PT ;  /* 0x000000ff00047812 */ /* 0x000fce00078ec0ff */
.L_x_12745:
[----:B------:R-:W-:-:S04]  /*2ce0*/  SHF.R.U32.HI R5, RZ, 0x18, R5 ;  /* 0x00000018ff057819 */ /* 0x000fc80000011605 */
[----:B------:R-:W-:-:S04]  /*2cf0*/  LOP3.LUT R4, R4, 0x80, R5, 0xf8, !PT ;  /* 0x0000008004047812 */ /* 0x000fc800078ef805 */
[----:B------:R-:W-:-:S07]  /*2d00*/  PRMT R0, R4, 0x7610, R0 ;  /* 0x0000761004007816 */ /* 0x000fce0000000000 */
.L_x_12743:
[----:B------:R-:W-:Y:S05]  /*2d10*/  BSYNC.RECONVERGENT B0 ;  /* 0x0000000000007941 */ /* 0x000fea0003800200 */
.L_x_12742:
[----:B------:R0:W-:Y:S01]  /*2d20*/  STG.E.U8 desc[UR36][R2.64], R0 ;  /* 0x0000000002007986 */ /* 0x0001e2000c101124 */
[----:B------:R-:W-:Y:S05]  /*2d30*/  BRA `(.L_x_12719) ;  /* 0x0000000000ac7947 */ /* 0x000fea0003800000 */
.L_x_12735:
[----:B------:R-:W-:-:S09]  /*2d40*/  UISETP.NE.AND UP0, UPT, UR4, 0x1c, UPT ;  /* 0x0000001c0400788c */ /* 0x000fd2000bf05270 */
[----:B------:R-:W-:Y:S05]  /*2d50*/  BRA.U !UP0, `(.L_x_12746) ;  /* 0x0000000108a07547 */ /* 0x000fea000b800000 */
[----:B------:R-:W-:-:S09]  /*2d60*/  UISETP.NE.AND UP0, UPT, UR4, 0x1d, UPT ;  /* 0x0000001d0400788c */ /* 0x000fd2000bf05270 */
[----:B------:R-:W-:Y:S05]  /*2d70*/  BRA.U !UP0, `(.L_x_12747) ;  /* 0x00000001088c7547 */ /* 0x000fea000b800000 */
[----:B------:R-:W-:-:S09]  /*2d80*/  UISETP.NE.AND UP0, UPT, UR4, 0x2c, UPT ;  /* 0x0000002c0400788c */ /* 0x000fd2000bf05270 */
[----:B------:R-:W-:Y:S05]  /*2d90*/  BRA.U !UP0, `(.L_x_12748) ;  /* 0x0000000108447547 */ /* 0x000fea000b800000 */
.L_x_12718:
        /* <DEDUP_REMOVED lines=16> */
.L_x_12749:
[----:B------:R-:W-:Y:S05]  /*2ea0*/  BRA `(.L_x_12719) ;  /* 0x0000000000507947 */ /* 0x000fea0003800000 */
.L_x_12748:
[----:B------:R-:W-:-:S04]  /*2eb0*/  I2FP.F32.S32 R5, R4 ;  /* 0x0000000400057245 */ /* 0x000fc80000201400 */
        /* <DEDUP_REMOVED lines=15> */
.L_x_12747:
[----:B------:R-:W-:-:S05]  /*2fb0*/  SHF.R.S32.HI R5, RZ, 0x1f, R4 ;  /* 0x0000001fff057819 */ /* 0x000fca0000011404 */
[----:B------:R0:W-:Y:S01]  /*2fc0*/  STG.E.64 desc[UR36][R2.64], R4 ;  /* 0x0000000402007986 */ /* 0x0001e2000c101b24 */
[----:B------:R-:W-:Y:S05]  /*2fd0*/  BRA `(.L_x_12719) ;  /* 0x0000000000047947 */ /* 0x000fea0003800000 */
.L_x_12746:
[----:B------:R0:W-:Y:S02]  /*2fe0*/  STG.E desc[UR36][R2.64], R4 ;  /* 0x0000000402007986 */ /* 0x0001e4000c101924 */
.L_x_12719:
[----:B------:R-:W-:-:S07]  /*2ff0*/  VIADD R17, R17, 0x80 ;  /* 0x0000008011117836 */ /* 0x000fce0000000000 */
.L_x_12678:
[----:B------:R-:W-:Y:S05]  /*3000*/  BSYNC.RECONVERGENT B6 ;  /* 0x0000000000067941 */ /* 0x000fea0003800200 */
.L_x_12677:
[----:B------:R-:W5:Y:S01]  /*3010*/  LDCU UR4, c[0x0][0x380] ;  /* 0x00007000ff0477ac */ /* 0x000f620008000800 */
[----:B------:R-:W-:Y:S01]  /*3020*/  BSSY.RECONVERGENT B6, `(.L_x_12750) ;  /* 0x00002f2000067945 */ /* 0x000fe20003800200 */
[----:B-----5:R-:W-:-:S13]  /*3030*/  ISETP.GE.AND P0, PT, R17, UR4, PT ;  /* 0x0000000411007c0c */ /* 0x020fda000bf06270 */
[----:B------:R-:W-:Y:S05]  /*3040*/  @P0 BRA `(.L_x_12751) ;  /* 0x0000002c00bc0947 */ /* 0x000fea0003800000 */
        /* <DEDUP_REMOVED lines=303> */
.L_x_12752:
[----:B------:R-:W1:Y:S01]  /*4340*/  LDCU.64 UR6, c[0x0][0x588] ;  /* 0x0000b100ff0677ac */ /* 0x000e620008000a00 */
[----:B------:R-:W-:-:S04]  /*4350*/  UPRMT UR4, UR42, 0x9910, URZ ;  /* 0x000099102a047896 */ /* 0x000fc800080000ff */
[----:B------:R-:W-:Y:S01]  /*4360*/  UISETP.GT.AND UP0, UPT, UR4, 0x9, UPT ;  /* 0x000000090400788c */ /* 0x000fe2000bf04270 */
[----:B-1234-:R-:W-:-:S04]  /*4370*/  IADD3 R2, P0, PT, R0, UR6, RZ ;  /* 0x0000000600027c10 */ /* 0x01efc8000ff1e0ff */
        /* <DEDUP_REMOVED lines=12> */
.L_x_12756:
[----:B------:R1:W5:Y:S01]  /*4440*/  LDG.E.U8 R0, desc[UR36][R2.64] ;  /* 0x0000002402007981 */ /* 0x000362000c1e1100 */
[----:B------:R-:W-:Y:S05]  /*4450*/  BRA `(.L_x_12758) ;  /* 0x0000000c002c7947 */ /* 0x000fea0003800000 */
.L_x_12755:
        /* <DEDUP_REMOVED lines=8> */
.L_x_12760:
[----:B------:R3:W5:Y:S01]  /*44e0*/  LDG.E R0, desc[UR36][R2.64] ;  /* 0x0000002402007981 */ /* 0x000762000c1e1900 */
[----:B------:R-:W-:Y:S05]  /*44f0*/  BRA `(.L_x_12758) ;  /* 0x0000000c00047947 */ /* 0x000fea0003800000 */
.L_x_12759:
[----:B------:R2:W5:Y:S01]  /*4500*/  LDG.E.S16 R0, desc[UR36][R2.64] ;  /* 0x0000002402007981 */ /* 0x000562000c1e1700 */
[----:B------:R-:W-:Y:S05]  /*4510*/  BRA `(.L_x_12758) ;  /* 0x0000000800fc7947 */ /* 0x000fea0003800000 */
.L_x_12754:
        /* <DEDUP_REMOVED lines=9> */
.L_x_12762:
[----:B------:R-:W2:Y:S02]  /*45b0*/  LDG.E.U16 R2, desc[UR36][R2.64] ;  /* 0x0000002402027981 */ /* 0x000ea4000c1e1500 */
[----:B--2---:R-:W-:-:S06]  /*45c0*/  HADD2.F32 R0, -RZ, R2.H0_H0 ;  /* 0x20000002ff007230 */ /* 0x004fcc0000004100 */
[----:B------:R-:W0:Y:S01]  /*45d0*/  F2I.FTZ.TRUNC.NTZ R0, R0 ;  /* 0x0000000000007305 */ /* 0x000e22000021f100 */
[----:B------:R-:W-:Y:S05]  /*45e0*/  BRA `(.L_x_12758) ;  /* 0x0000000800c87947 */ /* 0x000fea0003800000 */
.L_x_12761:
        /* <DEDUP_REMOVED lines=9> */
.L_x_12764:
[----:B------:R-:W2:Y:S02]  /*4680*/  LDG.E.U16 R2, desc[UR36][R2.64] ;  /* 0x0000002402027981 */ /* 0x000ea4000c1e1500 */
[----:B--2---:R-:W-:-:S06]  /*4690*/  HADD2.F32 R0, -RZ, R2.H0_H0 ;  /* 0x20000002ff007230 */ /* 0x004fcc0000004100 */
[----:B------:R-:W0:Y:S01]  /*46a0*/  F2I.FTZ.TRUNC.NTZ R0, R0 ;  /* 0x0000000000007305 */ /* 0x000e22000021f100 */
[----:B------:R-:W-:Y:S05]  /*46b0*/  BRA `(.L_x_12758) ;  /* 0x0000000800947947 */ /* 0x000fea0003800000 */
.L_x_12763:
[----:B------:R-:W2:Y:S02]  /*46c0*/  LDG.E.64 R2, desc[UR36][R2.64] ;  /* 0x0000002402027981 */ /* 0x000ea4000c1e1b00 */
[----:B--2---:R0:W1:Y:S01]  /*46d0*/  F2I.F64.TRUNC R0, R2 ;  /* 0x0000000200007311 */ /* 0x004062000030d100 */
[----:B------:R-:W-:Y:S05]  /*46e0*/  BRA `(.L_x_12758) ;  /* 0x0000000800887947 */ /* 0x000fea0003800000 */
.L_x_12753:
        /* <DEDUP_REMOVED lines=12> */
.L_x_12767:
[----:B------:R-:W2:Y:S02]  /*47b0*/  LDG.E.64 R2, desc[UR36][R2.64] ;  /* 0x0000002402027981 */ /* 0x000ea4000c1e1b00 */
[----:B--2---:R0:W1:Y:S01]  /*47c0*/  F2I.F64.TRUNC R0, R2 ;  /* 0x0000000200007311 */ /* 0x004062000030d100 */
[----:B------:R-:W-:Y:S05]  /*47d0*/  BRA `(.L_x_12758) ;  /* 0x00000008004c7947 */ /* 0x000fea0003800000 */
.L_x_12766:
        /* <DEDUP_REMOVED lines=24> */
[----:B------:R-:W0:Y:S01]  /*4960*/  F2I.FTZ.TRUNC.NTZ R0, R0 ;  /* 0x0000000000007305 */ /* 0x000e22000021f100 */
[----:B------:R-:W-:Y:S05]  /*4970*/  BRA `(.L_x_12758) ;  /* 0x0000000400e47947 */ /* 0x000fea0003800000 */
.L_x_12769:
        /* <DEDUP_REMOVED lines=11> */
[----:B------:R-:W0:Y:S01]  /*4a30*/  F2I.FTZ.TRUNC.NTZ R0, R0 ;  /* 0x0000000000007305 */ /* 0x000e22000021f100 */
[----:B------:R-:W-:Y:S05]  /*4a40*/  BRA `(.L_x_12758) ;  /* 0x0000000400b07947 */ /* 0x000fea0003800000 */
.L_x_12768:
[----:B------:R-:W2:Y:S02]  /*4a50*/  LDG.E.U16 R0, desc[UR36][R2.64] ;  /* 0x0000002402007981 */ /* 0x000ea4000c1e1500 */
[----:B--2---:R-:W-:-:S06]  /*4a60*/  IMAD.U32 R0, R0, 0x10000, RZ ;  /* 0x0001000000007824 */ /* 0x004fcc00078e00ff */
[----:B------:R-:W0:Y:S01]  /*4a70*/  F2I.FTZ.TRUNC.NTZ R0, R0 ;  /* 0x0000000000007305 */ /* 0x000e22000021f100 */
[----:B------:R-:W-:Y:S05]  /*4a80*/  BRA `(.L_x_12758) ;  /* 0x0000000400a07947 */ /* 0x000fea0003800000 */
.L_x_12765:
        /* <DEDUP_REMOVED lines=10> */
.L_x_12772:
        /* <DEDUP_REMOVED lines=21> */
.L_x_12776:
[----:B------:R-:W-:Y:S05]  /*4c80*/  BSYNC.RECONVERGENT B1 ;  /* 0x0000000000017941 */ /* 0x000fea0003800200 */
.L_x_12775:
[----:B------:R-:W-:Y:S02]  /*4c90*/  SHF.L.U32 R0, R0, 0x14, RZ ;  /* 0x0000001400007819 */ /* 0x000fe400000006ff */
[----:B------:R-:W-:-:S04]  /*4ca0*/  LEA R2, R2, 0x3b800000, 0x17 ;  /* 0x3b80000002027811 */ /* 0x000fc800078eb8ff */
[----:B------:R-:W-:-:S07]  /*4cb0*/  LOP3.LUT R0, R2, R0, R7, 0xfe, !PT ;  /* 0x0000000002007212 */ /* 0x000fce00078efe07 */
.L_x_12774:
[----:B------:R-:W-:Y:S05]  /*4cc0*/  BSYNC.RECONVERGENT B0 ;  /* 0x0000000000007941 */ /* 0x000fea0003800200 */
.L_x_12773:
[----:B------:R-:W0:Y:S01]  /*4cd0*/  F2I.FTZ.TRUNC.NTZ R0, R0 ;  /* 0x0000000000007305 */ /* 0x000e22000021f100 */
[----:B------:R-:W-:Y:S05]  /*4ce0*/  BRA `(.L_x_12758) ;  /* 0x0000000400087947 */ /* 0x000fea0003800000 */
.L_x_12771:
        /* <DEDUP_REMOVED lines=21> */
.L_x_12780:
[----:B------:R-:W-:Y:S05]  /*4e40*/  BSYNC.RECONVERGENT B1 ;  /* 0x0000000000017941 */ /* 0x000fea0003800200 */
.L_x_12779:
[----:B------:R-:W-:Y:S01]  /*4e50*/  IMAD.SHL.U32 R0, R0, 0x200000, RZ ;  /* 0x0020000000007824 */ /* 0x000fe200078e00ff */
[----:B------:R-:W-:-:S04]  /*4e60*/  LEA R2, R2, 0x37800000, 0x17 ;  /* 0x3780000002027811 */ /* 0x000fc800078eb8ff */
[----:B------:R-:W-:-:S07]  /*4e70*/  LOP3.LUT R0, R2, R0, R7, 0xfe, !PT ;  /* 0x0000000002007212 */ /* 0x000fce00078efe07 */
.L_x_12778:
[----:B------:R-:W-:Y:S05]  /*4e80*/  BSYNC.RECONVERGENT B0 ;  /* 0x0000000000007941 */ /* 0x000fea0003800200 */
.L_x_12777:
[----:B------:R-:W0:Y:S01]  /*4e90*/  F2I.FTZ.TRUNC.NTZ R0, R0 ;  /* 0x0000000000007305 */ /* 0x000e22000021f100 */
[----:B------:R-:W-:Y:S05]  /*4ea0*/  BRA `(.L_x_12758) ;  /* 0x0000000000987947 */ /* 0x000fea0003800000 */
.L_x_12770:
        /* <DEDUP_REMOVED lines=14> */
.L_x_12784:
[----:B------:R-:W-:Y:S05]  /*4f90*/  BSYNC.RECONVERGENT B0 ;  /* 0x0000000000007941 */ /* 0x000fea0003800200 */
.L_x_12783:
[----:B------:R-:W0:Y:S01]  /*4fa0*/  F2I.FTZ.TRUNC.NTZ R0, R0 ;  /* 0x0000000000007305 */ /* 0x000e22000021f100 */
[----:B------:R-:W-:Y:S05]  /*4fb0*/  BRA `(.L_x_12758) ;  /* 0x0000000000547947 */ /* 0x000fea0003800000 */
.L_x_12757:
        /* <DEDUP_REMOVED lines=16> */
.L_x_12785:
[----:B------:R-:W-:Y:S01]  /*50c0*/  MOV R0, RZ ;  /* 0x000000ff00007202 */ /* 0x000fe20000000f00 */
[----:B------:R-:W-:Y:S06]  /*50d0*/  BRA `(.L_x_12758) ;  /* 0x00000000000c7947 */ /* 0x000fec0003800000 */
.L_x_12782:
[----:B------:R0:W5:Y:S01]  /*50e0*/  LDG.E R0, desc[UR36][R2.64] ;  /* 0x0000002402007981 */ /* 0x000162000c1e1900 */
[----:B------:R-:W-:Y:S05]  /*50f0*/  BRA `(.L_x_12758) ;  /* 0x0000000000047947 */ /* 0x000fea0003800000 */
.L_x_12781:
[----:B------:R0:W5:Y:S02]  /*5100*/  LDG.E R0, desc[UR36][R2.64] ;  /* 0x0000002402007981 */ /* 0x000164000c1e1900 */
.L_x_12758:
[----:B------:R-:W0:Y:S01]  /*5110*/  LDCU.64 UR6, c[0x0][0x580] ;  /* 0x0000b000ff0677ac */ /* 0x000e220008000a00 */
[----:B------:R-:W0:Y:S01]  /*5120*/  LDCU UR5, c[0x0][0x594] ;  /* 0x0000b280ff0577ac */ /* 0x000e220008000800 */
[----:B------:R-:W-:-:S04]  /*5130*/  UPRMT UR4, UR41, 0x9910, URZ ;  /* 0x0000991029047896 */ /* 0x000fc800080000ff */
[----:B------:R-:W-:Y:S01]  /*5140*/  UISETP.GT.AND UP0, UPT, UR4, 0x9, UPT ;  /* 0x000000090400788c */ /* 0x000fe2000bf04270 */
[----:B01234-:R-:W-:Y:S01]  /*5150*/  IADD3 R2, P0, PT, R16, UR6, RZ ;  /* 0x0000000610027c10 */ /* 0x01ffe2000ff1e0ff */
[----:B-----5:R-:W-:-:S04]  /*5160*/  IMAD R4, R0, UR5, RZ ;  /* 0x0000000500047c24 */ /* 0x020fc8000f8e02ff */
        /* <DEDUP_REMOVED lines=12> */
.L_x_12789:
[----:B------:R0:W-:Y:S01]  /*5230*/  STG.E.U8 desc[UR36][R2.64], R4 ;  /* 0x0000000402007986 */ /* 0x0001e2000c101124 */
[----:B------:R-:W-:Y:S05]  /*5240*/  BRA `(.L_x_12791) ;  /* 0x0000000c00387947 */ /* 0x000fea0003800000 */
.L_x_12788:
        /* <DEDUP_REMOVED lines=9> */
.L_x_12793:
[----:B------:R0:W-:Y:S01]  /*52e0*/  STG.E desc[UR36][R2.64], R4 ;  /* 0x0000000402007986 */ /* 0x0001e2000c101924 */
[----:B------:R-:W-:Y:S05]  /*52f0*/  BRA `(.L_x_12791) ;  /* 0x0000000c000c7947 */ /* 0x000fea0003800000 */
.L_x_12792:
[----:B------:R0:W-:Y:S01]  /*5300*/  STG.E.U16 desc[UR36][R2.64], R4 ;  /* 0x0000000402007986 */ /* 0x0001e2000c101524 */
[----:B------:R-:W-:Y:S05]  /*5310*/  BRA `(.L_x_12791) ;  /* 0x0000000c00047947 */ /* 0x000fea0003800000 */
.L_x_12787:
        /* <DEDUP_REMOVED lines=9> */
.L_x_12795:
[----:B------:R-:W-:-:S04]  /*53b0*/  I2FP.F32.S32 R0, R4 ;  /* 0x0000000400007245 */ /* 0x000fc80000201400 */
[----:B------:R-:W-:-:S05]  /*53c0*/  F2FP.F16.F32.PACK_AB R0, RZ, R0 ;  /* 0x00000000ff00723e */ /* 0x000fca00000000ff */
[----:B------:R0:W-:Y:S01]  /*53d0*/  STG.E.U16 desc[UR36][R2.64], R0 ;  /* 0x0000000002007986 */ /* 0x0001e2000c101524 */
[----:B------:R-:W-:Y:S05]  /*53e0*/  BRA `(.L_x_12791) ;  /* 0x0000000800d07947 */ /* 0x000fea0003800000 */
.L_x_12794:
        /* <DEDUP_REMOVED lines=10> */
.L_x_12797:
[----:B------:R-:W-:-:S04]  /*5490*/  I2FP.F32.S32 R4, R4 ;  /* 0x0000000400047245 */ /* 0x000fc80000201400 */
[----:B------:R-:W-:-:S04]  /*54a0*/  F2FP.F16.F32.PACK_AB R5, RZ, R4 ;  /* 0x00000004ff05723e */ /* 0x000fc800000000ff */
[----:B------:R-:W-:-:S05]  /*54b0*/  PRMT R5, R5, 0x5410, RZ ;  /* 0x0000541005057816 */ /* 0x000fca00000000ff */
[----:B------:R0:W-:Y:S01]  /*54c0*/  STG.E desc[UR36][R2.64], R5 ;  /* 0x0000000502007986 */ /* 0x0001e2000c101924 */
[----:B------:R-:W-:Y:S05]  /*54d0*/  BRA `(.L_x_12791) ;  /* 0x0000000800947947 */ /* 0x000fea0003800000 */
.L_x_12796:
[----:B------:R-:W0:Y:S02]  /*54e0*/  I2F.F64 R4, R4 ;  /* 0x0000000400047312 */ /* 0x000e240000201c00 */
[----:B0-----:R0:W-:Y:S01]  /*54f0*/  STG.E.64 desc[UR36][R2.64], R4 ;  /* 0x0000000402007986 */ /* 0x0011e2000c101b24 */
[----:B------:R-:W-:Y:S05]  /*5500*/  BRA `(.L_x_12791) ;  /* 0x0000000800887947 */ /* 0x000fea0003800000 */
.L_x_12786:
        /* <DEDUP_REMOVED lines=12> */
.L_x_12801:
[----:B------:R-:W-:Y:S01]  /*55d0*/  I2FP.F32.S32 R5, R4 ;  /* 0x0000000400057245 */ /* 0x000fe20000201400 */
[----:B------:R-:W-:Y:S01]  /*55e0*/  BSSY.RECONVERGENT B0, `(.L_x_12802) ;  /* 0x0000013000007945 */ /* 0x000fe20003800200 */
[----:B------:R-:W-:Y:S02]  /*55f0*/  HFMA2 R0, -RZ, RZ, 0, 7.62939453125e-06 ;  /* 0x00000080ff007431 */ /* 0x000fe400000001ff */
        /* <DEDUP_REMOVED lines=15> */
.L_x_12804:
[----:B------:R-:W-:-:S04]  /*56f0*/  SHF.R.U32.HI R5, RZ, 0x18, R5 ;  /* 0x00000018ff057819 */ /* 0x000fc80000011605 */
[----:B------:R-:W-:-:S07]  /*5700*/  LOP3.LUT R0, R0, 0x80, R5, 0xf8, !PT ;  /* 0x0000008000007812 */ /* 0x000fce00078ef805 */
.L_x_12803:
[----:B------:R-:W-:Y:S05]  /*5710*/  BSYNC.RECONVERGENT B0 ;  /* 0x0000000000007941 */ /* 0x000fea0003800200 */
.L_x_12802:
[----:B------:R0:W-:Y:S01]  /*5720*/  STG.E.U8 desc[UR36][R2.64], R0 ;  /* 0x0000000002007986 */ /* 0x0001e2000c101124 */
[----:B------:R-:W-:Y:S05]  /*5730*/  BRA `(.L_x_12791) ;  /* 0x0000000400fc7947 */ /* 0x000fea0003800000 */
.L_x_12800:
[----:B------:R-:W-:Y:S01]  /*5740*/  I2FP.F32.S32 R5, R4 ;  /* 0x0000000400057245 */ /* 0x000fe20000201400 */
        /* <DEDUP_REMOVED lines=17> */
.L_x_12807:
[----:B------:R-:W-:-:S04]  /*5860*/  SHF.R.U32.HI R5, RZ, 0x18, R5 ;  /* 0x00000018ff057819 */ /* 0x000fc80000011605 */
[----:B------:R-:W-:-:S07]  /*5870*/  LOP3.LUT R0, R0, 0x80, R5, 0xf8, !PT ;  /* 0x0000008000007812 */ /* 0x000fce00078ef805 */
.L_x_12806:
[----:B------:R-:W-:Y:S05]  /*5880*/  BSYNC.RECONVERGENT B0 ;  /* 0x0000000000007941 */ /* 0x000fea0003800200 */
.L_x_12805:
[----:B------:R0:W-:Y:S01]  /*5890*/  STG.E.U8 desc[UR36][R2.64], R0 ;  /* 0x0000000002007986 */ /* 0x0001e2000c101124 */
[----:B------:R-:W-:Y:S05]  /*58a0*/  BRA `(.L_x_12791) ;  /* 0x0000000400a07947 */ /* 0x000fea0003800000 */
.L_x_12799:
[----:B------:R-:W-:-:S09]  /*58b0*/  UISETP.NE.AND UP0, UPT, UR4, 0x1c, UPT ;  /* 0x0000001c0400788c */ /* 0x000fd2000bf05270 */
[----:B------:R-:W-:Y:S05]  /*58c0*/  BRA.U !UP0, `(.L_x_12808) ;  /* 0x00000001085c7547 */ /* 0x000fea000b800000 */
[----:B------:R-:W-:-:S09]  /*58d0*/  UISETP.NE.AND UP0, UPT, UR4, 0x1d, UPT ;  /* 0x0000001d0400788c */ /* 0x000fd2000bf05270 */
[----:B------:R-:W-:Y:S05]  /*58e0*/  BRA.U !UP0, `(.L_x_12809) ;  /* 0x0000000108487547 */ /* 0x000fea000b800000 */
[----:B------:R-:W-:-:S09]  /*58f0*/  UISETP.NE.AND UP0, UPT, UR4, 0x2c, UPT ;  /* 0x0000002c0400788c */ /* 0x000fd2000bf05270 */
[----:B------:R-:W-:Y:S05]  /*5900*/  BRA.U UP0, `(.L_x_12790) ;  /* 0x0000000100a47547 */ /* 0x000fea000b800000 */
[----:B------:R-:W-:-:S04]  /*5910*/  I2FP.F32.S32 R5, R4 ;  /* 0x0000000400057245 */ /* 0x000fc80000201400 */
        /* <DEDUP_REMOVED lines=15> */
.L_x_12809:
[----:B------:R-:W-:-:S05]  /*5a10*/  SHF.R.S32.HI R5, RZ, 0x1f, R4 ;  /* 0x0000001fff057819 */ /* 0x000fca0000011404 */
[----:B------:R0:W-:Y:S01]  /*5a20*/  STG.E.64 desc[UR36][R2.64], R4 ;  /* 0x0000000402007986 */ /* 0x0001e2000c101b24 */
[----:B------:R-:W-:Y:S05]  /*5a30*/  BRA `(.L_x_12791) ;  /* 0x00000004003c7947 */ /* 0x000fea0003800000 */
.L_x_12808:
[----:B------:R0:W-:Y:S01]  /*5a40*/  STG.E desc[UR36][R2.64], R4 ;  /* 0x0000000402007986 */ /* 0x0001e2000c101924 */
[----:B------:R-:W-:Y:S05]  /*5a50*/  BRA `(.L_x_12791) ;  /* 0x0000000400347947 */ /* 0x000fea0003800000 */
.L_x_12798:
        /* <DEDUP_REMOVED lines=10> */
.L_x_12811:
[----:B------:R-:W0:Y:S01]  /*5b00*/  I2F.F64 R4, R4 ;  /* 0x0000000400047312 */ /* 0x000e220000201c00 */
[----:B------:R-:W-:-:S05]  /*5b10*/  CS2R R6, SRZ ;  /* 0x0000000000067805 */ /* 0x000fca000001ff00 */
[----:B0-----:R4:W-:Y:S01]  /*5b20*/  STG.E.128 desc[UR36][R2.64], R4 ;  /* 0x0000000402007986 */ /* 0x0019e2000c101d24 */
[----:B------:R-:W-:Y:S05]  /*5b30*/  BRA `(.L_x_12791) ;  /* 0x0000000000fc7947 */ /* 0x000fea0003800000 */
.L_x_12810:
[----:B------:R-:W-:-:S09]  /*5b40*/  UISETP.NE.AND UP0, UPT, UR4, 0xf, UPT ;  /* 0x0000000f0400788c */ /* 0x000fd2000bf05270 */
[----:B------:R-:W-:Y:S05]  /*5b50*/  BRA.U !UP0, `(.L_x_12812) ;  /* 0x0000000108e87547 */ /* 0x000fea000b800000 */
[----:B------:R-:W-:-:S09]  /*5b60*/  UISETP.NE.AND UP0, UPT, UR4, 0x17, UPT ;  /* 0x000000170400788c */ /* 0x000fd2000bf05270 */
[----:B------:R-:W-:Y:S05]  /*5b70*/  BRA.U !UP0, `(.L_x_12813) ;  /* 0x0000000108907547 */ /* 0x000fea000b800000 */
[----:B------:R-:W-:-:S09]  /*5b80*/  UISETP.NE.AND UP0, UPT, UR4, 0x18, UPT ;  /* 0x000000180400788c */ /* 0x000fd2000bf05270 */
[----:B------:R-:W-:Y:S05]  /*5b90*/  BRA.U !UP0, `(.L_x_12814) ;  /* 0x0000000108447547 */ /* 0x000fea000b800000 */
.L_x_12790:
        /* <DEDUP_REMOVED lines=16> */
.L_x_12815:
[----:B------:R-:W-:Y:S05]  /*5ca0*/  BRA `(.L_x_12791) ;  /* 0x0000000000a07947 */ /* 0x000fea0003800000 */
.L_x_12814:
[----:B------:R-:W-:Y:S01]  /*5cb0*/  I2FP.F32.S32 R7, R4 ;  /* 0x0000000400077245 */ /* 0x000fe20000201400 */
[----:B------:R-:W-:Y:S01]  /*5cc0*/  BSSY.RECONVERGENT B0, `(.L_x_12816) ;  /* 0x000000c000007945 */ /* 0x000fe20003800200 */
[----:B------:R-:W-:Y:S02]  /*5cd0*/  IMAD.MOV.U32 R0, RZ, RZ, 0x7f ;  /* 0x0000007fff007424 */ /* 0x000fe400078e00ff */
        /* <DEDUP_REMOVED lines=10> */
.L_x_12817:
[----:B------:R-:W-:Y:S05]  /*5d80*/  BSYNC.RECONVERGENT B0 ;  /* 0x0000000000007941 */ /* 0x000fea0003800200 */
.L_x_12816:
[----:B------:R-:W-:-:S05]  /*5d90*/  LOP3.LUT R5, R0, 0x80, R5, 0xf8, !PT ;  /* 0x0000008000057812 */ /* 0x000fca00078ef805 */
[----:B------:R2:W-:Y:S01]  /*5da0*/  STG.E.U8 desc[UR36][R2.64], R5 ;  /* 0x0000000502007986 */ /* 0x0005e2000c101124 */
[----:B------:R-:W-:Y:S05]  /*5db0*/  BRA `(.L_x_12791) ;  /* 0x00000000005c7947 */ /* 0x000fea0003800000 */
.L_x_12813:
[----:B------:R-:W-:Y:S01]  /*5dc0*/  I2FP.F32.S32 R5, R4 ;  /* 0x0000000400057245 */ /* 0x000fe20000201400 */
        /* <DEDUP_REMOVED lines=11> */
.L_x_12819:
[----:B------:R-:W-:Y:S02]  /*5e80*/  ISETP.GT.U32.AND P0, PT, R4, 0x7f800000, PT ;  /* 0x7f8000000400780c */ /* 0x000fe40003f04070 */
[----:B------:R-:W-:-:S04]  /*5e90*/  MOV R0, 0x7f ;  /* 0x0000007f00007802 */ /* 0x000fc80000000f00 */
[----:B------:R-:W-:-:S07]  /*5ea0*/  SEL R0, R0, 0x7c, P0 ;  /* 0x0000007c00007807 */ /* 0x000fce0000000000 */
.L_x_12820:
[----:B------:R-:W-:Y:S05]  /*5eb0*/  BSYNC.RECONVERGENT B0 ;  /* 0x0000000000007941 */ /* 0x000fea0003800200 */
.L_x_12818:
[----:B------:R-:W-:-:S04]  /*5ec0*/  SHF.R.U32.HI R5, RZ, 0x18, R5 ;  /* 0x00000018ff057819 */ /* 0x000fc80000011605 */
[----:B------:R-:W-:-:S05]  /*5ed0*/  LOP3.LUT R5, R0, 0x80, R5, 0xf8, !PT ;  /* 0x0000008000057812 */ /* 0x000fca00078ef805 */
[----:B------:R1:W-:Y:S01]  /*5ee0*/  STG.E.U8 desc[UR36][R2.64], R5 ;  /* 0x0000000502007986 */ /* 0x0003e2000c101124 */
[----:B------:R-:W-:Y:S05]  /*5ef0*/  BRA `(.L_x_12791) ;  /* 0x00000000000c7947 */ /* 0x000fea0003800000 */
.L_x_12812:
[----:B------:R-:W-:-:S04]  /*5f00*/  I2FP.F32.S32 R0, R4 ;  /* 0x0000000400007245 */ /* 0x000fc80000201400 */
[----:B------:R-:W-:-:S05]  /*5f10*/  F2FP.BF16.F32.PACK_AB R0, RZ, R0 ;  /* 0x00000000ff00723e */ /* 0x000fca00000010ff */
[----:B------:R0:W-:Y:S02]  /*5f20*/  STG.E.U16 desc[UR36][R2.64], R0 ;  /* 0x0000000002007986 */ /* 0x0001e4000c101524 */
.L_x_12791:
[----:B------:R-:W-:-:S07]  /*5f30*/  VIADD R17, R17, 0x80 ;  /* 0x0000008011117836 */ /* 0x000fce0000000000 */
.L_x_12751:
[----:B------:R-:W-:Y:S05]  /*5f40*/  BSYNC.RECONVERGENT B6 ;  /* 0x0000000000067941 */ /* 0x000fea0003800200 */
.L_x_12750:
        /* <DEDUP_REMOVED lines=307> */
.L_x_12823:
        /* <DEDUP_REMOVED lines=16> */
.L_x_12827:
[----:B------:R0:W5:Y:S01]  /*7380*/  LDG.E.U8 R0, desc[UR36][R2.64] ;  /* 0x0000002402007981 */ /* 0x000162000c1e1100 */
[----:B------:R-:W-:Y:S05]  /*7390*/  BRA `(.L_x_12829) ;  /* 0x0000000c002c7947 */ /* 0x000fea0003800000 */
.L_x_12826:
        /* <DEDUP_REMOVED lines=8> */
.L_x_12831:
[----:B------:R0:W5:Y:S01]  /*7420*/  LDG.E R0, desc[UR36][R2.64] ;  /* 0x0000002402007981 */ /* 0x000162000c1e1900 */
[----:B------:R-:W-:Y:S05]  /*7430*/  BRA `(.L_x_12829) ;  /* 0x0000000c00047947 */ /* 0x000fea0003800000 */
.L_x_12830:
[----:B------:R0:W5:Y:S01]  /*7440*/  LDG.E.S16 R0, desc[UR36][R2.64] ;  /* 0x0000002402007981 */ /* 0x000162000c1e1700 */
[----:B------:R-:W-:Y:S05]  /*7450*/  BRA `(.L_x_12829) ;  /* 0x0000000800fc7947 */ /* 0x000fea0003800000 */
.L_x_12825:
        /* <DEDUP_REMOVED lines=9> */
.L_x_12833:
[----:B------:R-:W2:Y:S02]  /*74f0*/  LDG.E.U16 R2, desc[UR36][R2.64] ;  /* 0x0000002402027981 */ /* 0x000ea4000c1e1500 */
[----:B--2---:R-:W-:-:S06]  /*7500*/  HADD2.F32 R0, -RZ, R2.H0_H0 ;  /* 0x20000002ff007230 */ /* 0x004fcc0000004100 */
[----:B------:R-:W0:Y:S01]  /*7510*/  F2I.FTZ.TRUNC.NTZ R0, R0 ;  /* 0x0000000000007305 */ /* 0x000e22000021f100 */
[----:B------:R-:W-:Y:S05]  /*7520*/  BRA `(.L_x_12829) ;  /* 0x0000000800c87947 */ /* 0x000fea0003800000 */
.L_x_12832:
        /* <DEDUP_REMOVED lines=9> */
.L_x_12835:
[----:B------:R-:W2:Y:S02]  /*75c0*/  LDG.E.U16 R2, desc[UR36][R2.64] ;  /* 0x0000002402027981 */ /* 0x000ea4000c1e1500 */
[----:B--2---:R-:W-:-:S06]  /*75d0*/  HADD2.F32 R0, -RZ, R2.H0_H0 ;  /* 0x20000002ff007230 */ /* 0x004fcc0000004100 */
[----:B------:R-:W0:Y:S01]  /*75e0*/  F2I.FTZ.TRUNC.NTZ R0, R0 ;  /* 0x0000000000007305 */ /* 0x000e22000021f100 */
[----:B------:R-:W-:Y:S05]  /*75f0*/  BRA `(.L_x_12829) ;  /* 0x0000000800947947 */ /* 0x000fea0003800000 */
.L_x_12834:
[----:B------:R-:W2:Y:S02]  /*7600*/  LDG.E.64 R2, desc[UR36][R2.64] ;  /* 0x0000002402027981 */ /* 0x000ea4000c1e1b00 */
[----:B--2---:R0:W1:Y:S01]  /*7610*/  F2I.F64.TRUNC R0, R2 ;  /* 0x0000000200007311 */ /* 0x004062000030d100 */
[----:B------:R-:W-:Y:S05]  /*7620*/  BRA `(.L_x_12829) ;  /* 0x0000000800887947 */ /* 0x000fea0003800000 */
.L_x_12824:
        /* <DEDUP_REMOVED lines=12> */
.L_x_12838:
[----:B------:R-:W2:Y:S02]  /*76f0*/  LDG.E.64 R2, desc[UR36][R2.64] ;  /* 0x0000002402027981 */ /* 0x000ea4000c1e1b00 */
[----:B--2---:R0:W1:Y:S01]  /*7700*/  F2I.F64.TRUNC R0, R2 ;  /* 0x0000000200007311 */ /* 0x004062000030d100 */
[----:B------:R-:W-:Y:S05]  /*7710*/  BRA `(.L_x_12829) ;  /* 0x00000008004c7947 */ /* 0x000fea0003800000 */
.L_x_12837:
        /* <DEDUP_REMOVED lines=24> */
[----:B------:R-:W3:Y:S01]  /*78a0*/  F2I.FTZ.TRUNC.NTZ R0, R0 ;  /* 0x0000000000007305 */ /* 0x000ee2000021f100 */
[----:B------:R-:W-:Y:S05]  /*78b0*/  BRA `(.L_x_12829) ;  /* 0x0000000400e47947 */ /* 0x000fea0003800000 */
.L_x_12840:
        /* <DEDUP_REMOVED lines=11> */
[----:B------:R-:W2:Y:S01]  /*7970*/  F2I.FTZ.TRUNC.NTZ R0, R0 ;  /* 0x0000000000007305 */ /* 0x000ea2000021f100 */
[----:B------:R-:W-:Y:S05]  /*7980*/  BRA `(.L_x_12829) ;  /* 0x0000000400b07947 */ /* 0x000fea0003800000 */
.L_x_12839:
[----:B------:R-:W2:Y:S02]  /*7990*/  LDG.E.U16 R0, desc[UR36][R2.64] ;  /* 0x0000002402007981 */ /* 0x000ea4000c1e1500 */
[----:B--2---:R-:W-:-:S06]  /*79a0*/  IMAD.U32 R0, R0, 0x10000, RZ ;  /* 0x0001000000007824 */ /* 0x004fcc00078e00ff */
[----:B------:R-:W4:Y:S01]  /*79b0*/  F2I.FTZ.TRUNC.NTZ R0, R0 ;  /* 0x0000000000007305 */ /* 0x000f22000021f100 */
[----:B------:R-:W-:Y:S05]  /*79c0*/  BRA `(.L_x_12829) ;  /* 0x0000000400a07947 */ /* 0x000fea0003800000 */
.L_x_12836:
        /* <DEDUP_REMOVED lines=10> */
.L_x_12843:
        /* <DEDUP_REMOVED lines=21> */
.L_x_12847:
[----:B------:R-:W-:Y:S05]  /*7bc0*/  BSYNC.RECONVERGENT B1 ;  /* 0x0000000000017941 */ /* 0x000fea0003800200 */
.L_x_12846:
[----:B------:R-:W-:Y:S02]  /*7bd0*/  SHF.L.U32 R0, R0, 0x14, RZ ;  /* 0x0000001400007819 */ /* 0x000fe400000006ff */
[----:B------:R-:W-:-:S04]  /*7be0*/  LEA R2, R2, 0x3b800000, 0x17 ;  /* 0x3b80000002027811 */ /* 0x000fc800078eb8ff */
[----:B------:R-:W-:-:S07]  /*7bf0*/  LOP3.LUT R0, R2, R0, R7, 0xfe, !PT ;  /* 0x0000000002007212 */ /* 0x000fce00078efe07 */
.L_x_12845:
[----:B------:R-:W-:Y:S05]  /*7c00*/  BSYNC.RECONVERGENT B0 ;  /* 0x0000000000007941 */ /* 0x000fea0003800200 */
.L_x_12844:
[----:B------:R-:W0:Y:S01]  /*7c10*/  F2I.FTZ.TRUNC.NTZ R0, R0 ;  /* 0x0000000000007305 */ /* 0x000e22000021f100 */
[----:B------:R-:W-:Y:S05]  /*7c20*/  BRA `(.L_x_12829) ;  /* 0x0000000400087947 */ /* 0x000fea0003800000 */
.L_x_12842:
        /* <DEDUP_REMOVED lines=21> */
.L_x_12851:
[----:B------:R-:W-:Y:S05]  /*7d80*/  BSYNC.RECONVERGENT B1 ;  /* 0x0000000000017941 */ /* 0x000fea0003800200 */
.L_x_12850:
[----:B------:R-:W-:Y:S01]  /*7d90*/  IMAD.SHL.U32 R0, R0, 0x200000, RZ ;  /* 0x0020000000007824 */ /* 0x000fe200078e00ff */
[----:B------:R-:W-:-:S04]  /*7da0*/  LEA R2, R2, 0x37800000, 0x17 ;  /* 0x3780000002027811 */ /* 0x000fc800078eb8ff */
[----:B------:R-:W-:-:S07]  /*7db0*/  LOP3.LUT R0, R2, R0, R7, 0xfe, !PT ;  /* 0x0000000002007212 */ /* 0x000fce00078efe07 */
.L_x_12849:
[----:B------:R-:W-:Y:S05]  /*7dc0*/  BSYNC.RECONVERGENT B0 ;  /* 0x0000000000007941 */ /* 0x000fea0003800200 */
.L_x_12848:
[----:B------:R-:W0:Y:S01]  /*7dd0*/  F2I.FTZ.TRUNC.NTZ R0, R0 ;  /* 0x0000000000007305 */ /* 0x000e22000021f100 */
[----:B------:R-:W-:Y:S05]  /*7de0*/  BRA `(.L_x_12829) ;  /* 0x0000000000987947 */ /* 0x000fea0003800000 */
.L_x_12841:
        /* <DEDUP_REMOVED lines=14> */
.L_x_12855:
[----:B------:R-:W-:Y:S05]  /*7ed0*/  BSYNC.RECONVERGENT B0 ;  /* 0x0000000000007941 */ /* 0x000fea0003800200 */
.L_x_12854:
[----:B------:R-:W0:Y:S01]  /*7ee0*/  F2I.FTZ.TRUNC.NTZ R0, R0 ;  /* 0x0000000000007305 */ /* 0x000e22000021f100 */
[----:B------:R-:W-:Y:S05]  /*7ef0*/  BRA `(.L_x_12829) ;  /* 0x0000000000547947 */ /* 0x000fea0003800000 */
.L_x_12828:
        /* <DEDUP_REMOVED lines=16> */
.L_x_12856:
[----:B------:R-:W-:Y:S01]  /*8000*/  MOV R0, RZ ;  /* 0x000000ff00007202 */ /* 0x000fe20000000f00 */
[----:B------:R-:W-:Y:S06]  /*8010*/  BRA `(.L_x_12829) ;  /* 0x00000000000c7947 */ /* 0x000fec0003800000 */
.L_x_12853:
[----:B------:R0:W5:Y:S01]  /*8020*/  LDG.E R0, desc[UR36][R2.64] ;  /* 0x0000002402007981 */ /* 0x000162000c1e1900 */
[----:B------:R-:W-:Y:S05]  /*8030*/  BRA `(.L_x_12829) ;  /* 0x0000000000047947 */ /* 0x000fea0003800000 */
.L_x_12852:
[----:B------:R0:W5:Y:S02]  /*8040*/  LDG.E R0, desc[UR36][R2.64] ;  /* 0x0000002402007981 */ /* 0x000164000c1e1900 */
.L_x_12829:
[----:B------:R-:W0:Y:S01]  /*8050*/  LDCU.64 UR6, c[0x0][0x580] ;  /* 0x0000b000ff0677ac */ /* 0x000e220008000a00 */
[----:B------:R-:W1:Y:S01]  /*8060*/  LDCU UR5, c[0x0][0x594] ;  /* 0x0000b280ff0577ac */ /* 0x000e620008000800 */
[----:B------:R-:W-:-:S04]  /*8070*/  UPRMT UR4, UR41, 0x9910, URZ ;  /* 0x0000991029047896 */ /* 0x000fc800080000ff */
[----:B------:R-:W-:Y:S01]  /*8080*/  UISETP.GT.AND UP0, UPT, UR4, 0x9, UPT ;  /* 0x000000090400788c */ /* 0x000fe2000bf04270 */
[----:B0-----:R-:W-:Y:S01]  /*8090*/  IADD3 R2, P0, PT, R16, UR6, RZ ;  /* 0x0000000610027c10 */ /* 0x001fe2000ff1e0ff */
[----:B-12345:R-:W-:-:S04]  /*80a0*/  IMAD R4, R0, UR5, RZ ;  /* 0x0000000500047c24 */ /* 0x03efc8000f8e02ff */
        /* <DEDUP_REMOVED lines=12> */
.L_x_12860:
[----:B------:R4:W-:Y:S01]  /*8170*/  STG.E.U8 desc[UR36][R2.64], R4 ;  /* 0x0000000402007986 */ /* 0x0009e2000c101124 */
[----:B------:R-:W-:Y:S05]  /*8180*/  BRA `(.L_x_12862) ;  /* 0x0000000c00387947 */ /* 0x000fea0003800000 */
.L_x_12859:
        /* <DEDUP_REMOVED lines=9> */
.L_x_12864:
[----:B------:R2:W-:Y:S01]  /*8220*/  STG.E desc[UR36][R2.64], R4 ;  /* 0x0000000402007986 */ /* 0x0005e2000c101924 */
[----:B------:R-:W-:Y:S05]  /*8230*/  BRA `(.L_x_12862) ;  /* 0x0000000c000c7947 */ /* 0x000fea0003800000 */
.L_x_12863:
[----:B------:R0:W-:Y:S01]  /*8240*/  STG.E.U16 desc[UR36][R2.64], R4 ;  /* 0x0000000402007986 */ /* 0x0001e2000c101524 */
[----:B------:R-:W-:Y:S05]  /*8250*/  BRA `(.L_x_12862) ;  /* 0x0000000c00047947 */ /* 0x000fea0003800000 */
.L_x_12858:
        /* <DEDUP_REMOVED lines=9> */
.L_x_12866:
[----:B------:R-:W-:-:S04]  /*82f0*/  I2FP.F32.S32 R0, R4 ;  /* 0x0000000400007245 */ /* 0x000fc80000201400 */
[----:B------:R-:W-:-:S05]  /*8300*/  F2FP.F16.F32.PACK_AB R0, RZ, R0 ;  /* 0x00000000ff00723e */ /* 0x000fca00000000ff */
[----:B------:R0:W-:Y:S01]  /*8310*/  STG.E.U16 desc[UR36][R2.64], R0 ;  /* 0x0000000002007986 */ /* 0x0001e2000c101524 */
[----:B------:R-:W-:Y:S05]  /*8320*/  BRA `(.L_x_12862) ;  /* 0x0000000800d07947 */ /* 0x000fea0003800000 */
.L_x_12865:
        /* <DEDUP_REMOVED lines=10> */
.L_x_12868:
[----:B------:R-:W-:-:S04]  /*83d0*/  I2FP.F32.S32 R4, R4 ;  /* 0x0000000400047245 */ /* 0x000fc80000201400 */
[----:B------:R-:W-:-:S04]  /*83e0*/  F2FP.F16.F32.PACK_AB R5, RZ, R4 ;  /* 0x00000004ff05723e */ /* 0x000fc800000000ff */
[----:B------:R-:W-:-:S05]  /*83f0*/  PRMT R5, R5, 0x5410, RZ ;  /* 0x0000541005057816 */ /* 0x000fca00000000ff */
[----:B------:R0:W-:Y:S01]  /*8400*/  STG.E desc[UR36][R2.64], R5 ;  /* 0x0000000502007986 */ /* 0x0001e2000c101924 */
[----:B------:R-:W-:Y:S05]  /*8410*/  BRA `(.L_x_12862) ;  /* 0x0000000800947947 */ /* 0x000fea0003800000 */
.L_x_12867:
[----:B------:R-:W0:Y:S02]  /*8420*/  I2F.F64 R4, R4 ;  /* 0x0000000400047312 */ /* 0x000e240000201c00 */
[----:B0-----:R0:W-:Y:S01]  /*8430*/  STG.E.64 desc[UR36][R2.64], R4 ;  /* 0x0000000402007986 */ /* 0x0011e2000c101b24 */
[----:B------:R-:W-:Y:S05]  /*8440*/  BRA `(.L_x_12862) ;  /* 0x0000000800887947 */ /* 0x000fea0003800000 */
.L_x_12857:
        /* <DEDUP_REMOVED lines=12> */
.L_x_12872:
        /* <DEDUP_REMOVED lines=18> */
.L_x_12875:
[----:B------:R-:W-:-:S04]  /*8630*/  SHF.R.U32.HI R5, RZ, 0x18, R5 ;  /* 0x00000018ff057819 */ /* 0x000fc80000011605 */
[----:B------:R-:W-:-:S07]  /*8640*/  LOP3.LUT R0, R0, 0x80, R5, 0xf8, !PT ;  /* 0x0000008000007812 */ /* 0x000fce00078ef805 */
.L_x_12874:
[----:B------:R-:W-:Y:S05]  /*8650*/  BSYNC.RECONVERGENT B0 ;  /* 0x0000000000007941 */ /* 0x000fea0003800200 */
.L_x_12873:
[----:B------:R0:W-:Y:S01]  /*8660*/  STG.E.U8 desc[UR36][R2.64], R0 ;  /* 0x0000000002007986 */ /* 0x0001e2000c101124 */
[----:B------:R-:W-:Y:S05]  /*8670*/  BRA `(.L_x_12862) ;  /* 0x0000000400fc7947 */ /* 0x000fea0003800000 */
.L_x_12871:
        /* <DEDUP_REMOVED lines=18> */
.L_x_12878:
[----:B------:R-:W-:-:S04]  /*87a0*/  SHF.R.U32.HI R5, RZ, 0x18, R5 ;  /* 0x00000018ff057819 */ /* 0x000fc80000011605 */
[----:B------:R-:W-:-:S07]  /*87b0*/  LOP3.LUT R0, R0, 0x80, R5, 0xf8, !PT ;  /* 0x0000008000007812 */ /* 0x000fce00078ef805 */
.L_x_12877:
[----:B------:R-:W-:Y:S05]  /*87c0*/  BSYNC.RECONVERGENT B0 ;  /* 0x0000000000007941 */ /* 0x000fea0003800200 */
.L_x_12876:
[----:B------:R0:W-:Y:S01]  /*87d0*/  STG.E.U8 desc[UR36][R2.64], R0 ;  /* 0x0000000002007986 */ /* 0x0001e2000c101124 */
[----:B------:R-:W-:Y:S05]  /*87e0*/  BRA `(.L_x_12862) ;  /* 0x0000000400a07947 */ /* 0x000fea0003800000 */
.L_x_12870:
        /* <DEDUP_REMOVED lines=22> */
.L_x_12880:
[----:B------:R-:W-:-:S05]  /*8950*/  SHF.R.S32.HI R5, RZ, 0x1f, R4 ;  /* 0x0000001fff057819 */ /* 0x000fca0000011404 */
[----:B------:R0:W-:Y:S01]  /*8960*/  STG.E.64 desc[UR36][R2.64], R4 ;  /* 0x0000000402007986 */ /* 0x0001e2000c101b24 */
[----:B------:R-:W-:Y:S05]  /*8970*/  BRA `(.L_x_12862) ;  /* 0x00000004003c7947 */ /* 0x000fea0003800000 */
.L_x_12879:
[----:B------:R0:W-:Y:S01]  /*8980*/  STG.E desc[UR36][R2.64], R4 ;  /* 0x0000000402007986 */ /* 0x0001e2000c101924 */
[----:B------:R-:W-:Y:S05]  /*8990*/  BRA `(.L_x_12862) ;  /* 0x0000000400347947 */ /* 0x000fea0003800000 */
.L_x_12869:
        /* <DEDUP_REMOVED lines=10> */
.L_x_12882:
[----:B------:R-:W0:Y:S01]  /*8a40*/  I2F.F64 R4, R4 ;  /* 0x0000000400047312 */ /* 0x000e220000201c00 */
[----:B------:R-:W-:-:S05]  /*8a50*/  CS2R R6, SRZ ;  /* 0x0000000000067805 */ /* 0x000fca000001ff00 */
[----:B0-----:R0:W-:Y:S01]  /*8a60*/  STG.E.128 desc[UR36][R2.64], R4 ;  /* 0x0000000402007986 */ /* 0x0011e2000c101d24 */
[----:B------:R-:W-:Y:S05]  /*8a70*/  BRA `(.L_x_12862) ;  /* 0x0000000000fc7947 */ /* 0x000fea0003800000 */
.L_x_12881:
[----:B------:R-:W-:-:S09]  /*8a80*/  UISETP.NE.AND UP0, UPT, UR4, 0xf, UPT ;  /* 0x0000000f0400788c */ /* 0x000fd2000bf05270 */
[----:B------:R-:W-:Y:S05]  /*8a90*/  BRA.U !UP0, `(.L_x_12883) ;  /* 0x0000000108e87547 */ /* 0x000fea000b800000 */
[----:B------:R-:W-:-:S09]  /*8aa0*/  UISETP.NE.AND UP0, UPT, UR4, 0x17, UPT ;  /* 0x000000170400788c */ /* 0x000fd2000bf05270 */
[----:B------:R-:W-:Y:S05]  /*8ab0*/  BRA.U !UP0, `(.L_x_12884) ;  /* 0x0000000108907547 */ /* 0x000fea000b800000 */
[----:B------:R-:W-:-:S09]  /*8ac0*/  UISETP.NE.AND UP0, UPT, UR4, 0x18, UPT ;  /* 0x000000180400788c */ /* 0x000fd2000bf05270 */
[----:B------:R-:W-:Y:S05]  /*8ad0*/  BRA.U !UP0, `(.L_x_12885) ;  /* 0x0000000108447547 */ /* 0x000fea000b800000 */
.L_x_12861:
        /* <DEDUP_REMOVED lines=16> */
.L_x_12886:
[----:B------:R-:W-:Y:S05]  /*8be0*/  BRA `(.L_x_12862) ;  /* 0x0000000000a07947 */ /* 0x000fea0003800000 */
.L_x_12885:
        /* <DEDUP_REMOVED lines=13> */
.L_x_12888:
[----:B------:R-:W-:Y:S05]  /*8cc0*/  BSYNC.RECONVERGENT B0 ;  /* 0x0000000000007941 */ /* 0x000fea0003800200 */
.L_x_12887:
[----:B------:R-:W-:-:S05]  /*8cd0*/  LOP3.LUT R5, R0, 0x80, R5, 0xf8, !PT ;  /* 0x0000008000057812 */ /* 0x000fca00078ef805 */
[----:B------:R0:W-:Y:S01]  /*8ce0*/  STG.E.U8 desc[UR36][R2.64], R5 ;  /* 0x0000000502007986 */ /* 0x0001e2000c101124 */
[----:B------:R-:W-:Y:S05]  /*8cf0*/  BRA `(.L_x_12862) ;  /* 0x00000000005c7947 */ /* 0x000fea0003800000 */
.L_x_12884:
        /* <DEDUP_REMOVED lines=12> */
.L_x_12890:
[----:B------:R-:W-:Y:S02]  /*8dc0*/  ISETP.GT.U32.AND P0, PT, R4, 0x7f800000, PT ;  /* 0x7f8000000400780c */ /* 0x000fe40003f04070 */
[----:B------:R-:W-:-:S04]  /*8dd0*/  MOV R0, 0x7f ;  /* 0x0000007f00007802 */ /* 0x000fc80000000f00 */
[----:B------:R-:W-:-:S07]  /*8de0*/  SEL R0, R0, 0x7c, P0 ;  /* 0x0000007c00007807 */ /* 0x000fce0000000000 */
.L_x_12891:
[----:B------:R-:W-:Y:S05]  /*8df0*/  BSYNC.RECONVERGENT B0 ;  /* 0x0000000000007941 */ /* 0x000fea0003800200 */
.L_x_12889:
[----:B------:R-:W-:-:S04]  /*8e00*/  SHF.R.U32.HI R5, RZ, 0x18, R5 ;  /* 0x00000018ff057819 */ /* 0x000fc80000011605 */
[----:B------:R-:W-:-:S05]  /*8e10*/  LOP3.LUT R5, R0, 0x80, R5, 0xf8, !PT ;  /* 0x0000008000057812 */ /* 0x000fca00078ef805 */
[----:B------:R0:W-:Y:S01]  /*8e20*/  STG.E.U8 desc[UR36][R2.64], R5 ;  /* 0x0000000502007986 */ /* 0x0001e2000c101124 */
[----:B------:R-:W-:Y:S05]  /*8e30*/  BRA `(.L_x_12862) ;  /* 0x00000000000c7947 */ /* 0x000fea0003800000 */
.L_x_12883:
[----:B------:R-:W-:-:S04]  /*8e40*/  I2FP.F32.S32 R0, R4 ;  /* 0x0000000400007245 */ /* 0x000fc80000201400 */
[----:B------:R-:W-:-:S05]  /*8e50*/  F2FP.BF16.F32.PACK_AB R0, RZ, R0 ;  /* 0x00000000ff00723e */ /* 0x000fca00000010ff */
[----:B------:R0:W-:Y:S02]  /*8e60*/  STG.E.U16 desc[UR36][R2.64], R0 ;  /* 0x0000000002007986 */ /* 0x0001e4000c101524 */
.L_x_12862:
[----:B------:R-:W-:-:S07]  /*8e70*/  VIADD R17, R17, 0x80 ;  /* 0x0000008011117836 */ /* 0x000fce0000000000 */
.L_x_12822:
[----:B------:R-:W-:Y:S05]  /*8e80*/  BSYNC.RECONVERGENT B6 ;  /* 0x0000000000067941 */ /* 0x000fea0003800200 */
.L_x_12821:
        /* <DEDUP_REMOVED lines=306> */
.L_x_12892:
[----:B------:R-:W1:Y:S01]  /*a1b0*/  LDCU.128 UR8, c[0x0][0x580] ;  /* 0x0000b000ff0877ac */ /* 0x000e620008000c00 */
[----:B------:R-:W-:-:S04]  /*a1c0*/  UPRMT UR4, UR42, 0x9910, URZ ;  /* 0x000099102a047896 */ /* 0x000fc800080000ff */
[----:B------:R-:W-:Y:S01]  /*a1d0*/  UISETP.GT.AND UP0, UPT, UR4, 0x9, UPT ;  /* 0x000000090400788c */ /* 0x000fe2000bf04270 */
[----:B-1234-:R-:W-:Y:S02]  /*a1e0*/  IADD3 R2, P1, PT, R0, UR10, RZ ;  /* 0x0000000a00027c10 */ /* 0x01efe4000ff3e0ff */
[----:B------:R-:W-:-:S03]  /*a1f0*/  IADD3 R16, P0, PT, R16, UR8, RZ ;  /* 0x0000000810107c10 */ /* 0x000fc6000ff1e0ff */
        /* <DEDUP_REMOVED lines=13> */
.L_x_12896:
[----:B------:R0:W5:Y:S01]  /*a2d0*/  LDG.E.U8 R0, desc[UR36][R2.64] ;  /* 0x0000002402007981 */ /* 0x000162000c1e1100 */
[----:B------:R-:W-:Y:S05]  /*a2e0*/  BRA `(.L_x_12898) ;  /* 0x0000000c002c7947 */ /* 0x000fea0003800000 */
.L_x_12895:
        /* <DEDUP_REMOVED lines=8> */
.L_x_12900:
[----:B------:R0:W5:Y:S01]  /*a370*/  LDG.E R0, desc[UR36][R2.64] ;  /* 0x0000002402007981 */ /* 0x000162000c1e1900 */
[----:B------:R-:W-:Y:S05]  /*a380*/  BRA `(.L_x_12898) ;  /* 0x0000000c00047947 */ /* 0x000fea0003800000 */
.L_x_12899:
[----:B------:R0:W5:Y:S01]  /*a390*/  LDG.E.S16 R0, desc[UR36][R2.64] ;  /* 0x0000002402007981 */ /* 0x000162000c1e1700 */
[----:B------:R-:W-:Y:S05]  /*a3a0*/  BRA `(.L_x_12898) ;  /* 0x0000000800fc7947 */ /* 0x000fea0003800000 */
.L_x_12894:
        /* <DEDUP_REMOVED lines=9> */
.L_x_12902:
[----:B------:R-:W2:Y:S02]  /*a440*/  LDG.E.U16 R2, desc[UR36][R2.64] ;  /* 0x0000002402027981 */ /* 0x000ea4000c1e1500 */
[----:B--2---:R-:W-:-:S06]  /*a450*/  HADD2.F32 R0, -RZ, R2.H0_H0 ;  /* 0x20000002ff007230 */ /* 0x004fcc0000004100 */
[----:B------:R-:W0:Y:S01]  /*a460*/  F2I.FTZ.TRUNC.NTZ R0, R0 ;  /* 0x0000000000007305 */ /* 0x000e22000021f100 */
[----:B------:R-:W-:Y:S05]  /*a470*/  BRA `(.L_x_12898) ;  /* 0x0000000800c87947 */ /* 0x000fea0003800000 */
.L_x_12901:
        /* <DEDUP_REMOVED lines=9> */
.L_x_12904:
[----:B------:R-:W2:Y:S02]  /*a510*/  LDG.E.U16 R2, desc[UR36][R2.64] ;  /* 0x0000002402027981 */ /* 0x000ea4000c1e1500 */
[----:B--2---:R-:W-:-:S06]  /*a520*/  HADD2.F32 R0, -RZ, R2.H0_H0 ;  /* 0x20000002ff007230 */ /* 0x004fcc0000004100 */
[----:B------:R-:W0:Y:S01]  /*a530*/  F2I.FTZ.TRUNC.NTZ R0, R0 ;  /* 0x0000000000007305 */ /* 0x000e22000021f100 */
[----:B------:R-:W-:Y:S05]  /*a540*/  BRA `(.L_x_12898) ;  /* 0x0000000800947947 */ /* 0x000fea0003800000 */
.L_x_12903:
[----:B------:R-:W2:Y:S02]  /*a550*/  LDG.E.64 R2, desc[UR36][R2.64] ;  /* 0x0000002402027981 */ /* 0x000ea4000c1e1b00 */
[----:B--2---:R0:W1:Y:S01]  /*a560*/  F2I.F64.TRUNC R0, R2 ;  /* 0x0000000200007311 */ /* 0x004062000030d100 */
[----:B------:R-:W-:Y:S05]  /*a570*/  BRA `(.L_x_12898) ;  /* 0x0000000800887947 */ /* 0x000fea0003800000 */
.L_x_12893:
        /* <DEDUP_REMOVED lines=12> */
.L_x_12907:
[----:B------:R-:W2:Y:S02]  /*a640*/  LDG.E.64 R2, desc[UR36][R2.64] ;  /* 0x0000002402027981 */ /* 0x000ea4000c1e1b00 */
[----:B--2---:R0:W1:Y:S01]  /*a650*/  F2I.F64.TRUNC R0, R2 ;  /* 0x0000000200007311 */ /* 0x004062000030d100 */
[----:B------:R-:W-:Y:S05]  /*a660*/  BRA `(.L_x_12898) ;  /* 0x00000008004c7947 */ /* 0x000fea0003800000 */
.L_x_12906:
        /* <DEDUP_REMOVED lines=26> */
.L_x_12909:
        /* <DEDUP_REMOVED lines=13> */
.L_x_12908:
[----:B------:R-:W2:Y:S02]  /*a8e0*/  LDG.E.U16 R0, desc[UR36][R2.64] ;  /* 0x0000002402007981 */ /* 0x000ea4000c1e1500 */
[----:B--2---:R-:W-:-:S06]  /*a8f0*/  IMAD.U32 R0, R0, 0x10000, RZ ;  /* 0x0001000000007824 */ /* 0x004fcc00078e00ff */
[----:B------:R-:W0:Y:S01]  /*a900*/  F2I.FTZ.TRUNC.NTZ R0, R0 ;  /* 0x0000000000007305 */ /* 0x000e22000021f100 */
[----:B------:R-:W-:Y:S05]  /*a910*/  BRA `(.L_x_12898) ;  /* 0x0000000400a07947 */ /* 0x000fea0003800000 */
.L_x_12905:
        /* <DEDUP_REMOVED lines=10> */
.L_x_12912:
        /* <DEDUP_REMOVED lines=21> */
.L_x_12916:
[----:B------:R-:W-:Y:S05]  /*ab10*/  BSYNC.RECONVERGENT B1 ;  /* 0x0000000000017941 */ /* 0x000fea0003800200 */
.L_x_12915:
[----:B------:R-:W-:Y:S01]  /*ab20*/  IMAD.SHL.U32 R0, R0, 0x100000, RZ ;  /* 0x0010000000007824 */ /* 0x000fe200078e00ff */
[----:B------:R-:W-:-:S04]  /*ab30*/  LEA R2, R2, 0x3b800000, 0x17 ;  /* 0x3b80000002027811 */ /* 0x000fc800078eb8ff */
[----:B------:R-:W-:-:S07]  /*ab40*/  LOP3.LUT R0, R2, R0, R7, 0xfe, !PT ;  /* 0x0000000002007212 */ /* 0x000fce00078efe07 */
.L_x_12914:
[----:B------:R-:W-:Y:S05]  /*ab50*/  BSYNC.RECONVERGENT B0 ;  /* 0x0000000000007941 */ /* 0x000fea0003800200 */
.L_x_12913:
[----:B------:R-:W2:Y:S01]  /*ab60*/  F2I.FTZ.TRUNC.NTZ R0, R0 ;  /* 0x0000000000007305 */ /* 0x000ea2000021f100 */
[----:B------:R-:W-:Y:S05]  /*ab70*/  BRA `(.L_x_12898) ;  /* 0x0000000400087947 */ /* 0x000fea0003800000 */
.L_x_12911:
        /* <DEDUP_REMOVED lines=21> */
.L_x_12920:
[----:B------:R-:W-:Y:S05]  /*acd0*/  BSYNC.RECONVERGENT B1 ;  /* 0x0000000000017941 */ /* 0x000fea0003800200 */
.L_x_12919:
[----:B------:R-:W-:Y:S02]  /*ace0*/  SHF.L.U32 R0, R0, 0x15, RZ ;  /* 0x0000001500007819 */ /* 0x000fe400000006ff */
[----:B------:R-:W-:-:S04]  /*acf0*/  LEA R2, R2, 0x37800000, 0x17 ;  /* 0x3780000002027811 */ /* 0x000fc800078eb8ff */
[----:B------:R-:W-:-:S07]  /*ad00*/  LOP3.LUT R0, R2, R0, R7, 0xfe, !PT ;  /* 0x0000000002007212 */ /* 0x000fce00078efe07 */
.L_x_12918:
[----:B------:R-:W-:Y:S05]  /*ad10*/  BSYNC.RECONVERGENT B0 ;  /* 0x0000000000007941 */ /* 0x000fea0003800200 */
.L_x_12917:
[----:B------:R-:W0:Y:S01]  /*ad20*/  F2I.FTZ.TRUNC.NTZ R0, R0 ;  /* 0x0000000000007305 */ /* 0x000e22000021f100 */
[----:B------:R-:W-:Y:S05]  /*ad30*/  BRA `(.L_x_12898) ;  /* 0x0000000000987947 */ /* 0x000fea0003800000 */
.L_x_12910:
        /* <DEDUP_REMOVED lines=14> */
.L_x_12924:
[----:B------:R-:W-:Y:S05]  /*ae20*/  BSYNC.RECONVERGENT B0 ;  /* 0x0000000000007941 */ /* 0x000fea0003800200 */
.L_x_12923:
[----:B------:R-:W4:Y:S01]  /*ae30*/  F2I.FTZ.TRUNC.NTZ R0, R0 ;  /* 0x0000000000007305 */ /* 0x000f22000021f100 */
[----:B------:R-:W-:Y:S05]  /*ae40*/  BRA `(.L_x_12898) ;  /* 0x0000000000547947 */ /* 0x000fea0003800000 */
.L_x_12897:
        /* <DEDUP_REMOVED lines=16> */
.L_x_12925:
[----:B------:R-:W-:Y:S01]  /*af50*/  IMAD.MOV.U32 R0, RZ, RZ, RZ ;  /* 0x000000ffff007224 */ /* 0x000fe200078e00ff */
[----:B------:R-:W-:Y:S06]  /*af60*/  BRA `(.L_x_12898) ;  /* 0x00000000000c7947 */ /* 0x000fec0003800000 */
.L_x_12922:
[----:B------:R0:W5:Y:S01]  /*af70*/  LDG.E R0, desc[UR36][R2.64] ;  /* 0x0000002402007981 */ /* 0x000162000c1e1900 */
[----:B------:R-:W-:Y:S05]  /*af80*/  BRA `(.L_x_12898) ;  /* 0x0000000000047947 */ /* 0x000fea0003800000 */
.L_x_12921:
[----:B------:R3:W5:Y:S02]  /*af90*/  LDG.E R0, desc[UR36][R2.64] ;  /* 0x0000002402007981 */ /* 0x000764000c1e1900 */
.L_x_12898:
[----:B------:R-:W0:Y:S01]  /*afa0*/  LDCU UR5, c[0x0][0x594] ;  /* 0x0000b280ff0577ac */ /* 0x000e220008000800 */
[----:B------:R-:W-:-:S04]  /*afb0*/  UPRMT UR4, UR41, 0x9910, URZ ;  /* 0x0000991029047896 */ /* 0x000fc800080000ff */
[----:B------:R-:W-:Y:S01]  /*afc0*/  UISETP.GT.AND UP0, UPT, UR4, 0x9, UPT ;  /* 0x000000090400788c */ /* 0x000fe2000bf04270 */
[----:B012345:R-:W-:-:S08]  /*afd0*/  IMAD R2, R0, UR5, RZ ;  /* 0x0000000500027c24 */ /* 0x03ffd0000f8e02ff */
        /* <DEDUP_REMOVED lines=11> */
.L_x_12929:
[----:B------:R-:W-:Y:S01]  /*b090*/  STG.E.U8 desc[UR36][R16.64], R2 ;  /* 0x0000000210007986 */ /* 0x000fe2000c101124 */
[----:B------:R-:W-:Y:S05]  /*b0a0*/  EXIT ;  /* 0x000000000000794d */ /* 0x000fea0003800000 */
.L_x_12928:
[----:B------:R-:W-:-:S09]  /*b0b0*/  UISETP.NE.AND UP0, UPT, UR4, 0x2, UPT ;  /* 0x000000020400788c */ /* 0x000fd2000bf05270 */
[----:B------:R-:W-:Y:S05]  /*b0c0*/  BRA.U !UP0, `(.L_x_12931) ;  /* 0x0000000108247547 */ /* 0x000fea000b800000 */
[----:B------:R-:W-:-:S09]  /*b0d0*/  UISETP.NE.AND UP0, UPT, UR4, 0x3, UPT ;  /* 0x000000030400788c */ /* 0x000fd2000bf05270 */
[----:B------:R-:W-:Y:S05]  /*b0e0*/  BRA.U !UP0, `(.L_x_12932) ;  /* 0x0000000108147547 */ /* 0x000fea000b800000 */
[----:B------:R-:W-:-:S09]  /*b0f0*/  UISETP.NE.AND UP0, UPT, UR4, 0x4, UPT ;  /* 0x000000040400788c */ /* 0x000fd2000bf05270 */
[----:B------:R-:W-:Y:S05]  /*b100*/  BRA.U UP0, `(.L_x_12930) ;  /* 0x00000009003c7547 */ /* 0x000fea000b800000 */
[----:B------:R-:W-:-:S05]  /*b110*/  SHF.R.S32.HI R3, RZ, 0x1f, R2 ;  /* 0x0000001fff037819 */ /* 0x000fca0000011402 */
[----:B------:R-:W-:Y:S01]  /*b120*/  STG.E.64 desc[UR36][R16.64], R2 ;  /* 0x0000000210007986 */ /* 0x000fe2000c101b24 */
[----:B------:R-:W-:Y:S05]  /*b130*/  EXIT ;  /* 0x000000000000794d */ /* 0x000fea0003800000 */
.L_x_12932:
[----:B------:R-:W-:Y:S01]  /*b140*/  STG.E desc[UR36][R16.64], R2 ;  /* 0x0000000210007986 */ /* 0x000fe2000c101924 */
[----:B------:R-:W-:Y:S05]  /*b150*/  EXIT ;  /* 0x000000000000794d */ /* 0x000fea0003800000 */
.L_x_12931:
[----:B------:R-:W-:Y:S01]  /*b160*/  STG.E.U16 desc[UR36][R16.64], R2 ;  /* 0x0000000210007986 */ /* 0x000fe2000c101524 */
[----:B------:R-:W-:Y:S05]  /*b170*/  EXIT ;  /* 0x000000000000794d */ /* 0x000fea0003800000 */
.L_x_12927:
[----:B------:R-:W-:-:S09]  /*b180*/  UISETP.GT.AND UP0, UPT, UR4, 0x6, UPT ;  /* 0x000000060400788c */ /* 0x000fd2000bf04270 */
[----:B------:R-:W-:Y:S05]  /*b190*/  BRA.U UP0, `(.L_x_12933) ;  /* 0x00000001002c7547 */ /* 0x000fea000b800000 */
[----:B------:R-:W-:-:S09]  /*b1a0*/  UISETP.NE.AND UP0, UPT, UR4, 0x5, UPT ;  /* 0x000000050400788c */ /* 0x000fd2000bf05270 */
[----:B------:R-:W-:Y:S05]  /*b1b0*/  BRA.U !UP0, `(.L_x_12934) ;  /* 0x0000000108147547 */ /* 0x000fea000b800000 */
[----:B------:R-:W-:-:S09]  /*b1c0*/  UISETP.NE.AND UP0, UPT, UR4, 0x6, UPT ;  /* 0x000000060400788c */ /* 0x000fd2000bf05270 */
[----:B------:R-:W-:Y:S05]  /*b1d0*/  BRA.U UP0, `(.L_x_12930) ;  /* 0x0000000900087547 */ /* 0x000fea000b800000 */
[----:B------:R-:W-:-:S05]  /*b1e0*/  I2FP.F32.S32 R3, R2 ;  /* 0x0000000200037245 */ /* 0x000fca0000201400 */
[----:B------:R-:W-:Y:S01]  /*b1f0*/  STG.E desc[UR36][R16.64], R3 ;  /* 0x0000000310007986 */ /* 0x000fe2000c101924 */
[----:B------:R-:W-:Y:S05]  /*b200*/  EXIT ;  /* 0x000000000000794d */ /* 0x000fea0003800000 */
.L_x_12934:
[----:B------:R-:W-:-:S04]  /*b210*/  I2FP.F32.S32 R0, R2 ;  /* 0x0000000200007245 */ /* 0x000fc80000201400 */
[----:B------:R-:W-:-:S05]  /*b220*/  F2FP.F16.F32.PACK_AB R0, RZ, R0 ;  /* 0x00000000ff00723e */ /* 0x000fca00000000ff */
[----:B------:R-:W-:Y:S01]  /*b230*/  STG.E.U16 desc[UR36][R16.64], R0 ;  /* 0x0000000010007986 */ /* 0x000fe2000c101524 */
[----:B------:R-:W-:Y:S05]  /*b240*/  EXIT ;  /* 0x000000000000794d */ /* 0x000fea0003800000 */
.L_x_12933:
        /* <DEDUP_REMOVED lines=8> */
[----:B------:R-:W-:Y:S01]  /*b2d0*/  STG.E.64 desc[UR36][R16.64], R2 ;  /* 0x0000000210007986 */ /* 0x000fe2000c101b24 */
[----:B------:R-:W-:Y:S05]  /*b2e0*/  EXIT ;  /* 0x000000000000794d */ /* 0x000fea0003800000 */
.L_x_12936:
[----:B------:R-:W-:-:S04]  /*b2f0*/  I2FP.F32.S32 R2, R2 ;  /* 0x0000000200027245 */ /* 0x000fc80000201400 */
[----:B------:R-:W-:-:S04]  /*b300*/  F2FP.F16.F32.PACK_AB R3, RZ, R2 ;  /* 0x00000002ff03723e */ /* 0x000fc800000000ff */
[----:B------:R-:W-:-:S05]  /*b310*/  PRMT R3, R3, 0x5410, RZ ;  /* 0x0000541003037816 */ /* 0x000fca00000000ff */
[----:B------:R-:W-:Y:S01]  /*b320*/  STG.E desc[UR36][R16.64], R3 ;  /* 0x0000000310007986 */ /* 0x000fe2000c101924 */
[----:B------:R-:W-:Y:S05]  /*b330*/  EXIT ;  /* 0x000000000000794d */ /* 0x000fea0003800000 */
.L_x_12935:
[----:B------:R-:W0:Y:S02]  /*b340*/  I2F.F64 R2, R2 ;  /* 0x0000000200027312 */ /* 0x000e240000201c00 */
[----:B0-----:R-:W-:Y:S01]  /*b350*/  STG.E.64 desc[UR36][R16.64], R2 ;  /* 0x0000000210007986 */ /* 0x001fe2000c101b24 */
[----:B------:R-:W-:Y:S05]  /*b360*/  EXIT ;  /* 0x000000000000794d */ /* 0x000fea0003800000 */
.L_x_12926:
        /* <DEDUP_REMOVED lines=12> */
.L_x_12940:
[----:B------:R-:W-:Y:S01]  /*b430*/  I2FP.F32.S32 R3, R2 ;  /* 0x0000000200037245 */ /* 0x000fe20000201400 */
[----:B------:R-:W-:Y:S01]  /*b440*/  BSSY.RECONVERGENT B0, `(.L_x_12941) ;  /* 0x0000013000007945 */ /* 0x000fe20003800200 */
[----:B------:R-:W-:Y:S02]  /*b450*/  MOV R8, 0x80 ;  /* 0x0000008000087802 */ /* 0x000fe40000000f00 */
        /* <DEDUP_REMOVED lines=14> */
.L_x_12943:
[----:B------:R-:W-:-:S04]  /*b540*/  SHF.R.U32.HI R3, RZ, 0x18, R3 ;  /* 0x00000018ff037819 */ /* 0x000fc80000011603 */
[----:B------:R-:W-:-:S04]  /*b550*/  LOP3.LUT R0, R0, 0x80, R3, 0xf8, !PT ;  /* 0x0000008000007812 */ /* 0x000fc800078ef803 */
[----:B------:R-:W-:-:S07]  /*b560*/  PRMT R8, R0, 0x7610, R8 ;  /* 0x0000761000087816 */ /* 0x000fce0000000008 */
.L_x_12942:
[----:B------:R-:W-:Y:S05]  /*b570*/  BSYNC.RECONVERGENT B0 ;  /* 0x0000000000007941 */ /* 0x000fea0003800200 */
.L_x_12941:
[----:B------:R-:W-:Y:S01]  /*b580*/  STG.E.U8 desc[UR36][R16.64], R8 ;  /* 0x0000000810007986 */ /* 0x000fe2000c101124 */
[----:B------:R-:W-:Y:S05]  /*b590*/  EXIT ;  /* 0x000000000000794d */ /* 0x000fea0003800000 */
.L_x_12939:
        /* <DEDUP_REMOVED lines=17> */
.L_x_12946:
[----:B------:R-:W-:-:S04]  /*b6b0*/  SHF.R.U32.HI R3, RZ, 0x18, R3 ;  /* 0x00000018ff037819 */ /* 0x000fc80000011603 */
[----:B------:R-:W-:-:S04]  /*b6c0*/  LOP3.LUT R0, R0, 0x80, R3, 0xf8, !PT ;  /* 0x0000008000007812 */ /* 0x000fc800078ef803 */
[----:B------:R-:W-:-:S07]  /*b6d0*/  PRMT R8, R0, 0x7610, R8 ;  /* 0x0000761000087816 */ /* 0x000fce0000000008 */
.L_x_12945:
[----:B------:R-:W-:Y:S05]  /*b6e0*/  BSYNC.RECONVERGENT B0 ;  /* 0x0000000000007941 */ /* 0x000fea0003800200 */
.L_x_12944:
[----:B------:R-:W-:Y:S01]  /*b6f0*/  STG.E.U8 desc[UR36][R16.64], R8 ;  /* 0x0000000810007986 */ /* 0x000fe2000c101124 */
[----:B------:R-:W-:Y:S05]  /*b700*/  EXIT ;  /* 0x000000000000794d */ /* 0x000fea0003800000 */
.L_x_12938:
        /* <DEDUP_REMOVED lines=22> */
.L_x_12948:
[----:B------:R-:W-:-:S05]  /*b870*/  SHF.R.S32.HI R3, RZ, 0x1f, R2 ;  /* 0x0000001fff037819 */ /* 0x000fca0000011402 */
[----:B------:R-:W-:Y:S01]  /*b880*/  STG.E.64 desc[UR36][R16.64], R2 ;  /* 0x0000000210007986 */ /* 0x000fe2000c101b24 */
[----:B------:R-:W-:Y:S05]  /*b890*/  EXIT ;  /* 0x000000000000794d */ /* 0x000fea0003800000 */
.L_x_12947:
[----:B------:R-:W-:Y:S01]  /*b8a0*/  STG.E desc[UR36][R16.64], R2 ;  /* 0x0000000210007986 */ /* 0x000fe2000c101924 */
[----:B------:R-:W-:Y:S05]  /*b8b0*/  EXIT ;  /* 0x000000000000794d */ /* 0x000fea0003800000 */
.L_x_12937:
        /* <DEDUP_REMOVED lines=8> */
[----:B------:R-:W-:Y:S01]  /*b940*/  STG.E.U8 desc[UR36][R16.64], R3 ;  /* 0x0000000310007986 */ /* 0x000fe2000c101124 */
[----:B------:R-:W-:Y:S05]  /*b950*/  EXIT ;  /* 0x000000000000794d */ /* 0x000fea0003800000 */
.L_x_12950:
[----:B------:R-:W0:Y:S01]  /*b960*/  I2F.F64 R4, R2 ;  /* 0x0000000200047312 */ /* 0x000e220000201c00 */
[----:B------:R-:W-:-:S05]  /*b970*/  CS2R R6, SRZ ;  /* 0x0000000000067805 */ /* 0x000fca000001ff00 */
[----:B0-----:R-:W-:Y:S01]  /*b980*/  STG.E.128 desc[UR36][R16.64], R4 ;  /* 0x0000000410007986 */ /* 0x001fe2000c101d24 */
[----:B------:R-:W-:Y:S05]  /*b990*/  EXIT ;  /* 0x000000000000794d */ /* 0x000fea0003800000 */
.L_x_12949:
[----:B------:R-:W-:-:S09]  /*b9a0*/  UISETP.NE.AND UP0, UPT, UR4, 0xf, UPT ;  /* 0x0000000f0400788c */ /* 0x000fd2000bf05270 */
[----:B------:R-:W-:Y:S05]  /*b9b0*/  BRA.U !UP0, `(.L_x_12951) ;  /* 0x0000000108e87547 */ /* 0x000fea000b800000 */
[----:B------:R-:W-:-:S09]  /*b9c0*/  UISETP.NE.AND UP0, UPT, UR4, 0x17, UPT ;  /* 0x000000170400788c */ /* 0x000fd2000bf05270 */
[----:B------:R-:W-:Y:S05]  /*b9d0*/  BRA.U !UP0, `(.L_x_12952) ;  /* 0x0000000108907547 */ /* 0x000fea000b800000 */
[----:B------:R-:W-:-:S09]  /*b9e0*/  UISETP.NE.AND UP0, UPT, UR4, 0x18, UPT ;  /* 0x000000180400788c */ /* 0x000fd2000bf05270 */
[----:B------:R-:W-:Y:S05]  /*b9f0*/  BRA.U !UP0, `(.L_x_12953) ;  /* 0x0000000108447547 */ /* 0x000fea000b800000 */
.L_x_12930:
        /* <DEDUP_REMOVED lines=16> */
.L_x_12954:
[----:B------:R-:W-:Y:S05]  /*bb00*/  EXIT ;  /* 0x000000000000794d */ /* 0x000fea0003800000 */
.L_x_12953:
[----:B------:R-:W-:Y:S01]  /*bb10*/  I2FP.F32.S32 R5, R2 ;  /* 0x0000000200057245 */ /* 0x000fe20000201400 */
[----:B------:R-:W-:Y:S01]  /*bb20*/  BSSY.RECONVERGENT B0, `(.L_x_12955) ;  /* 0x000000c000007945 */ /* 0x000fe20003800200 */
[----:B------:R-:W-:Y:S02]  /*bb30*/  MOV R0, 0x7f ;  /* 0x0000007f00007802 */ /* 0x000fe40000000f00 */
        /* <DEDUP_REMOVED lines=10> */
.L_x_12956:
[----:B------:R-:W-:Y:S05]  /*bbe0*/  BSYNC.RECONVERGENT B0 ;  /* 0x0000000000007941 */ /* 0x000fea0003800200 */
.L_x_12955:
[----:B------:R-:W-:-:S05]  /*bbf0*/  LOP3.LUT R3, R0, 0x80, R3, 0xf8, !PT ;  /* 0x0000008000037812 */ /* 0x000fca00078ef803 */
[----:B------:R-:W-:Y:S01]  /*bc00*/  STG.E.U8 desc[UR36][R16.64], R3 ;  /* 0x0000000310007986 */ /* 0x000fe2000c101124 */
[----:B------:R-:W-:Y:S05]  /*bc10*/  EXIT ;  /* 0x000000000000794d */ /* 0x000fea0003800000 */
.L_x_12952:
        /* <DEDUP_REMOVED lines=12> */
.L_x_12958:
[----:B------:R-:W-:Y:S01]  /*bce0*/  IMAD.MOV.U32 R0, RZ, RZ, 0x7f ;  /* 0x0000007fff007424 */ /* 0x000fe200078e00ff */
[----:B------:R-:W-:-:S04]  /*bcf0*/  ISETP.GT.U32.AND P0, PT, R2, 0x7f800000, PT ;  /* 0x7f8000000200780c */ /* 0x000fc80003f04070 */
[----:B------:R-:W-:-:S09]  /*bd00*/  SEL R0, R0, 0x7c, P0 ;  /* 0x0000007c00007807 */ /* 0x000fd20000000000 */
.L_x_12959:
[----:B------:R-:W-:Y:S05]  /*bd10*/  BSYNC.RECONVERGENT B0 ;  /* 0x0000000000007941 */ /* 0x000fea0003800200 */
.L_x_12957:
[----:B------:R-:W-:-:S04]  /*bd20*/  SHF.R.U32.HI R3, RZ, 0x18, R3 ;  /* 0x00000018ff037819 */ /* 0x000fc80000011603 */
[----:B------:R-:W-:-:S05]  /*bd30*/  LOP3.LUT R3, R0, 0x80, R3, 0xf8, !PT ;  /* 0x0000008000037812 */ /* 0x000fca00078ef803 */
[----:B------:R-:W-:Y:S01]  /*bd40*/  STG.E.U8 desc[UR36][R16.64], R3 ;  /* 0x0000000310007986 */ /* 0x000fe2000c101124 */
[----:B------:R-:W-:Y:S05]  /*bd50*/  EXIT ;  /* 0x000000000000794d */ /* 0x000fea0003800000 */
.L_x_12951:
[----:B------:R-:W-:-:S04]  /*bd60*/  I2FP.F32.S32 R0, R2 ;  /* 0x0000000200007245 */ /* 0x000fc80000201400 */
[----:B------:R-:W-:-:S05]  /*bd70*/  F2FP.BF16.F32.PACK_AB R0, RZ, R0 ;  /* 0x00000000ff00723e */ /* 0x000fca00000010ff */
[----:B------:R-:W-:Y:S01]  /*bd80*/  STG.E.U16 desc[UR36][R16.64], R0 ;  /* 0x0000000010007986 */ /* 0x000fe2000c101524 */
[----:B------:R-:W-:Y:S05]  /*bd90*/  EXIT ;  /* 0x000000000000794d */ /* 0x000fea0003800000 */
.L_x_12960:
        /* <DEDUP_REMOVED lines=14> */
.L_x_17265:


//--------------------- .text._ZN2at6native27unrolled_elementwise_kernelINS0_13AUnaryFunctorIiiiNS0_15binary_internal10MulFunctorIiEEEESt5arrayIPcLm2EELi4E23TrivialOffsetCalculatorILi1EjESB_NS0_6memory12LoadWithCastILi1EEENSC_13StoreWithCastILi1EEEEEviT_T0_T2_T3_T4_T5_ --------------------------
	.section	.text._ZN2at6native27unrolled_elementwise_kernelINS0_13AUnaryFunctorIiiiNS0_15binary_internal10MulFunctorIiEEEESt5arrayIPcLm2EELi4E23TrivialOffsetCalculatorILi1EjESB_NS0_6memory12LoadWithCastILi1EEENSC_13StoreWithCastILi1EEEEEviT_T0_T2_T3_T4_T5_,"ax",@progbits
	.align	128
        .global         _ZN2at6native27unrolled_elementwise_kernelINS0_13AUnaryFunctorIiiiNS0_15binary_internal10MulFunctorIiEEEESt5arrayIPcLm2EELi4E23TrivialOffsetCalculatorILi1EjESB_NS0_6memory12LoadWithCastILi1EEENSC_13StoreWithCastILi1EEEEEviT_T0_T2_T3_T4_T5_
        .type           _ZN2at6native27unrolled_elementwise_kernelINS0_13AUnaryFunctorIiiiNS0_15binary_internal10MulFunctorIiEEEESt5arrayIPcLm2EELi4E23TrivialOffsetCalculatorILi1EjESB_NS0_6memory12LoadWithCastILi1EEENSC_13StoreWithCastILi1EEEEEviT_T0_T2_T3_T4_T5_,@function
        .size           _ZN2at6native27unrolled_elementwise_kernelINS0_13AUnaryFunctorIiiiNS0_15binary_internal10MulFunctorIiEEEESt5arrayIPcLm2EELi4E23TrivialOffsetCalculatorILi1EjESB_NS0_6memory12LoadWithCastILi1EEENSC_13StoreWithCastILi1EEEEEviT_T0_T2_T3_T4_T5_,(.L_x_17266 - _ZN2at6native27unrolled_elementwise_kernelINS0_13AUnaryFunctorIiiiNS0_15binary_internal10MulFunctorIiEEEESt5arrayIPcLm2EELi4E23TrivialOffsetCalculatorILi1EjESB_NS0_6memory12LoadWithCastILi1EEENSC_13StoreWithCastILi1EEEEEviT_T0_T2_T3_T4_T5_)
        .other          _ZN2at6native27unrolled_elementwise_kernelINS0_13AUnaryFunctorIiiiNS0_15binary_internal10MulFunctorIiEEEESt5arrayIPcLm2EELi4E23TrivialOffsetCalculatorILi1EjESB_NS0_6memory12LoadWithCastILi1EEENSC_13StoreWithCastILi1EEEEEviT_T0_T2_T3_T4_T5_,@"STO_CUDA_ENTRY STV_DEFAULT"
_ZN2at6native27unrolled_elementwise_kernelINS0_13AUnaryFunctorIiiiNS0_15binary_internal10MulFunctorIiEEEESt5arrayIPcLm2EELi4E23TrivialOffsetCalculatorILi1EjESB_NS0_6memory12LoadWithCastILi1EEENSC_13StoreWithCastILi1EEEEEviT_T0_T2_T3_T4_T5_:
.text._ZN2at6native27unrolled_elementwise_kernelINS0_13AUnaryFunctorIiiiNS0_15binary_internal10MulFunctorIiEEEESt5arrayIPcLm2EELi4E23TrivialOffsetCalculatorILi1EjESB_NS0_6memory12LoadWithCastILi1EEENSC_13StoreWithCastILi1EEEEEviT_T0_T2_T3_T4_T5_:
        /* <DEDUP_REMOVED lines=31> */
.L_x_12966:
[----:B------:R3:W5:Y:S01]  /*01f0*/  LDG.E.U8 R22, desc[UR36][R4.64] ;  /* 0x0000002404167981 */ /* 0x000762000c1e1100 */
[----:B------:R-:W-:Y:S05]  /*0200*/  BRA `(.L_x_12968) ;  /* 0x0000000c00307947 */ /* 0x000fea0003800000 */
.L_x_12965:
        /* <DEDUP_REMOVED lines=8> */
.L_x_12970:
[----:B------:R1:W5:Y:S01]  /*0290*/  LDG.E R22, desc[UR36][R4.64] ;  /* 0x0000002404167981 */ /* 0x000362000c1e1900 */
[----:B------:R-:W-:Y:S05]  /*02a0*/  BRA `(.L_x_12968) ;  /* 0x0000000c00087947 */ /* 0x000fea0003800000 */
.L_x_12969:
[----:B------:R2:W5:Y:S01]  /*02b0*/  LDG.E.S16 R22, desc[UR36][R4.64] ;  /* 0x0000002404167981 */ /* 0x000562000c1e1700 */
[----:B------:R-:W-:Y:S05]  /*02c0*/  BRA `(.L_x_12968) ;  /* 0x0000000c00007947 */ /* 0x000fea0003800000 */
.L_x_12964:
        /* <DEDUP_REMOVED lines=9> */
.L_x_12972:
[----:B------:R-:W2:Y:S02]  /*0360*/  LDG.E.U16 R4, desc[UR36][R4.64] ;  /* 0x0000002404047981 */ /* 0x000ea4000c1e1500 */
[----:B--2---:R-:W-:-:S06]  /*0370*/  HADD2.F32 R22, -RZ, R4.H0_H0 ;  /* 0x20000004ff167230 */ /* 0x004fcc0000004100 */
[----:B------:R-:W0:Y:S01]  /*0380*/  F2I.FTZ.TRUNC.NTZ R22, R22 ;  /* 0x0000001600167305 */ /* 0x000e22000021f100 */
[----:B------:R-:W-:Y:S05]  /*0390*/  BRA `(.L_x_12968) ;  /* 0x0000000800cc7947 */ /* 0x000fea0003800000 */
.L_x_12971:
        /* <DEDUP_REMOVED lines=9> */
.L_x_12974:
[----:B------:R-:W2:Y:S02]  /*0430*/  LDG.E.U16 R4, desc[UR36][R4.64] ;  /* 0x0000002404047981 */ /* 0x000ea4000c1e1500 */
[----:B--2---:R-:W-:-:S06]  /*0440*/  HADD2.F32 R22, -RZ, R4.H0_H0 ;  /* 0x20000004ff167230 */ /* 0x004fcc0000004100 */
[----:B------:R-:W0:Y:S01]  /*0450*/  F2I.FTZ.TRUNC.NTZ R22, R22 ;  /* 0x0000001600167305 */ /* 0x000e22000021f100 */
[----:B------:R-:W-:Y:S05]  /*0460*/  BRA `(.L_x_12968) ;  /* 0x0000000800987947 */ /* 0x000fea0003800000 */
.L_x_12973:
[----:B------:R-:W2:Y:S02]  /*0470*/  LDG.E.64 R4, desc[UR36][R4.64] ;  /* 0x0000002404047981 */ /* 0x000ea4000c1e1b00 */
[----:B--2---:R0:W1:Y:S01]  /*0480*/  F2I.F64.TRUNC R22, R4 ;  /* 0x0000000400167311 */ /* 0x004062000030d100 */
[----:B------:R-:W-:Y:S05]  /*0490*/  BRA `(.L_x_12968) ;  /* 0x00000008008c7947 */ /* 0x000fea0003800000 */
.L_x_12963:
        /* <DEDUP_REMOVED lines=12> */
.L_x_12977:
[----:B------:R-:W2:Y:S02]  /*0560*/  LDG.E.64 R4, desc[UR36][R4.64] ;  /* 0x0000002404047981 */ /* 0x000ea4000c1e1b00 */
[----:B--2---:R0:W1:Y:S01]  /*0570*/  F2I.F64.TRUNC R22, R4 ;  /* 0x0000000400167311 */ /* 0x004062000030d100 */
[----:B------:R-:W-:Y:S05]  /*0580*/  BRA `(.L_x_12968) ;  /* 0x0000000800507947 */ /* 0x000fea0003800000 */
.L_x_12976:
        /* <DEDUP_REMOVED lines=24> */
[----:B------:R0:W1:Y:S01]  /*0710*/  F2I.FTZ.TRUNC.NTZ R22, R3 ;  /* 0x0000000300167305 */ /* 0x000062000021f100 */
[----:B------:R-:W-:Y:S05]  /*0720*/  BRA `(.L_x_12968) ;  /* 0x0000000400e87947 */ /* 0x000fea0003800000 */
.L_x_12979:
        /* <DEDUP_REMOVED lines=12> */
[----:B------:R0:W1:Y:S01]  /*07f0*/  F2I.FTZ.TRUNC.NTZ R22, R0 ;  /* 0x0000000000167305 */ /* 0x000062000021f100 */
[----:B------:R-:W-:Y:S05]  /*0800*/  BRA `(.L_x_12968) ;  /* 0x0000000400b07947 */ /* 0x000fea0003800000 */
.L_x_12978:
[----:B------:R-:W2:Y:S02]  /*0810*/  LDG.E.U16 R22, desc[UR36][R4.64] ;  /* 0x0000002404167981 */ /* 0x000ea4000c1e1500 */
[----:B--2---:R-:W-:-:S06]  /*0820*/  IMAD.U32 R22, R22, 0x10000, RZ ;  /* 0x0001000016167824 */ /* 0x004fcc00078e00ff */
[----:B------:R-:W0:Y:S01]  /*0830*/  F2I.FTZ.TRUNC.NTZ R22, R22 ;  /* 0x0000001600167305 */ /* 0x000e22000021f100 */
[----:B------:R-:W-:Y:S05]  /*0840*/  BRA `(.L_x_12968) ;  /* 0x0000000400a07947 */ /* 0x000fea0003800000 */
.L_x_12975:
        /* <DEDUP_REMOVED lines=10> */
.L_x_12982:
        /* <DEDUP_REMOVED lines=21> */
.L_x_12986:
[----:B------:R-:W-:Y:S05]  /*0a40*/  BSYNC.RECONVERGENT B1 ;  /* 0x0000000000017941 */ /* 0x000fea0003800200 */
.L_x_12985:
[----:B------:R-:W-:Y:S01]  /*0a50*/  IMAD.SHL.U32 R0, R0, 0x100000, RZ ;  /* 0x0010000000007824 */ /* 0x000fe200078e00ff */
[----:B------:R-:W-:-:S04]  /*0a60*/  LEA R3, R3, 0x3b800000, 0x17 ;  /* 0x3b80000003037811 */ /* 0x000fc800078eb8ff */
[----:B------:R-:W-:-:S07]  /*0a70*/  LOP3.LUT R22, R3, R0, R7, 0xfe, !PT ;  /* 0x0000000003167212 */ /* 0x000fce00078efe07 */
.L_x_12984:
[----:B------:R-:W-:Y:S05]  /*0a80*/  BSYNC.RECONVERGENT B0 ;  /* 0x0000000000007941 */ /* 0x000fea0003800200 */
.L_x_12983:
[----:B------:R-:W0:Y:S01]  /*0a90*/  F2I.FTZ.TRUNC.NTZ R22, R22 ;  /* 0x0000001600167305 */ /* 0x000e22000021f100 */
[----:B------:R-:W-:Y:S05]  /*0aa0*/  BRA `(.L_x_12968) ;  /* 0x0000000400087947 */ /* 0x000fea0003800000 */
.L_x_12981:
        /* <DEDUP_REMOVED lines=21> */
.L_x_12990:
[----:B------:R-:W-:Y:S05]  /*0c00*/  BSYNC.RECONVERGENT B1 ;  /* 0x0000000000017941 */ /* 0x000fea0003800200 */
.L_x_12989:
[----:B------:R-:W-:Y:S01]  /*0c10*/  IMAD.SHL.U32 R0, R0, 0x200000, RZ ;  /* 0x0020000000007824 */ /* 0x000fe200078e00ff */
[----:B------:R-:W-:-:S04]  /*0c20*/  LEA R3, R3, 0x37800000, 0x17 ;  /* 0x3780000003037811 */ /* 0x000fc800078eb8ff */
[----:B------:R-:W-:-:S07]  /*0c30*/  LOP3.LUT R22, R3, R0, R7, 0xfe, !PT ;  /* 0x0000000003167212 */ /* 0x000fce00078efe07 */
.L_x_12988:
[----:B------:R-:W-:Y:S05]  /*0c40*/  BSYNC.RECONVERGENT B0 ;  /* 0x0000000000007941 */ /* 0x000fea0003800200 */
.L_x_12987:
[----:B------:R-:W0:Y:S01]  /*0c50*/  F2I.FTZ.TRUNC.NTZ R22, R22 ;  /* 0x0000001600167305 */ /* 0x000e22000021f100 */
[----:B------:R-:W-:Y:S05]  /*0c60*/  BRA `(.L_x_12968) ;  /* 0x0000000000987947 */ /* 0x000fea0003800000 */
.L_x_12980:
[----:B------:R-:W-:-:S09]  /*0c70*/  UISETP.NE.AND UP0, UPT, UR4, 0x1c, UPT ;  /* 0x0000001c0400788c */ /* 0x000fd2000bf05270 */
[----:B------:R-:W-:Y:S05]  /*0c80*/  BRA.U !UP0, `(.L_x_12991) ;  /* 0x00000001088c7547 */ /* 0x000fea000b800000 */
[----:B------:R-:W-:-:S09]  /*0c90*/  UISETP.NE.AND UP0, UPT, UR4, 0x1d, UPT ;  /* 0x0000001d0400788c */ /* 0x000fd2000bf05270 */
[----:B------:R-:W-:Y:S05]  /*0ca0*/  BRA.U !UP0, `(.L_x_12992) ;  /* 0x00000001087c7547 */ /* 0x000fea000b800000 */
[----:B------:R-:W-:-:S09]  /*0cb0*/  UISETP.NE.AND UP0, UPT, UR4, 0x2c, UPT ;  /* 0x0000002c0400788c */ /* 0x000fd2000bf05270 */
[----:B------:R-:W-:Y:S05]  /*0cc0*/  BRA.U !UP0, `(.L_x_12993) ;  /* 0x0000000108487547 */ /* 0x000fea000b800000 */
.L_x_12967:
        /* <DEDUP_REMOVED lines=16> */
.L_x_12994:
[----:B------:R-:W-:Y:S01]  /*0dd0*/  IMAD.MOV.U32 R22, RZ, RZ, RZ ;  /* 0x000000ffff167224 */ /* 0x000fe200078e00ff */
[----:B------:R-:W-:Y:S06]  /*0de0*/  BRA `(.L_x_12968) ;  /* 0x0000000000387947 */ /* 0x000fec0003800000 */
.L_x_12993:
        /* <DEDUP_REMOVED lines=8> */
.L_x_12996:
[----:B------:R-:W-:Y:S05]  /*0e70*/  BSYNC.RECONVERGENT B0 ;  /* 0x0000000000007941 */ /* 0x000fea0003800200 */
.L_x_12995:
[----:B------:R-:W0:Y:S01]  /*0e80*/  F2I.FTZ.TRUNC.NTZ R22, R22 ;  /* 0x0000001600167305 */ /* 0x000e22000021f100 */
[----:B------:R-:W-:Y:S05]  /*0e90*/  BRA `(.L_x_12968) ;  /* 0x00000000000c7947 */ /* 0x000fea0003800000 */
.L_x_12992:
[----:B------:R0:W5:Y:S01]  /*0ea0*/  LDG.E R22, desc[UR36][R4.64] ;  /* 0x0000002404167981 */ /* 0x000162000c1e1900 */
[----:B------:R-:W-:Y:S05]  /*0eb0*/  BRA `(.L_x_12968) ;  /* 0x0000000000047947 */ /* 0x000fea0003800000 */
.L_x_12991:
[----:B------:R0:W5:Y:S02]  /*0ec0*/  LDG.E R22, desc[UR36][R4.64] ;  /* 0x0000002404167981 */ /* 0x000164000c1e1900 */
.L_x_12968:
[----:B------:R-:W-:-:S07]  /*0ed0*/  VIADD R26, R2, 0x80 ;  /* 0x00000080021a7836 */ /* 0x000fce0000000000 */
.L_x_12962:
[----:B------:R-:W-:Y:S05]  /*0ee0*/  BSYNC.RECONVERGENT B6 ;  /* 0x0000000000067941 */ /* 0x000fea0003800200 */
.L_x_12961:
[----:B------:R-:W-:Y:S01]  /*0ef0*/  ISETP.GE.AND P0, PT, R26, R19, PT ;  /* 0x000000131a00720c */ /* 0x000fe20003f06270 */
[----:B------:R-:W-:Y:S01]  /*0f00*/  BSSY.RECONVERGENT B6, `(.L_x_12997) ;  /* 0x00000e5000067945 */ /* 0x000fe20003800200 */
[----:B------:R-:W-:-:S11]  /*0f10*/  IMAD.MOV.U32 R24, RZ, RZ, RZ ;  /* 0x000000ffff187224 */ /* 0x000fd600078e00ff */
        /* <DEDUP_REMOVED lines=20> */
.L_x_13002:
[----:B------:R0:W5:Y:S01]  /*1060*/  LDG.E.U8 R24, desc[UR36][R4.64] ;  /* 0x0000002404187981 */ /* 0x000162000c1e1100 */
[----:B------:R-:W-:Y:S05]  /*1070*/  BRA `(.L_x_13004) ;  /* 0x0000000c00307947 */ /* 0x000fea0003800000 */
.L_x_13001:
        /* <DEDUP_REMOVED lines=8> */
.L_x_13006:
[----:B------:R0:W5:Y:S01]  /*1100*/  LDG.E R24, desc[UR36][R4.64] ;  /* 0x0000002404187981 */ /* 0x000162000c1e1900 */
[----:B------:R-:W-:Y:S05]  /*1110*/  BRA `(.L_x_13004) ;  /* 0x0000000c00087947 */ /* 0x000fea0003800000 */
.L_x_13005:
[----:B------:R0:W5:Y:S01]  /*1120*/  LDG.E.S16 R24, desc[UR36][R4.64] ;  /* 0x0000002404187981 */ /* 0x000162000c1e1700 */
[----:B------:R-:W-:Y:S05]  /*1130*/  BRA `(.L_x_13004) ;  /* 0x0000000c00007947 */ /* 0x000fea0003800000 */
.L_x_13000:
        /* <DEDUP_REMOVED lines=9> */
.L_x_13008:
[----:B------:R-:W2:Y:S02]  /*11d0*/  LDG.E.U16 R4, desc[UR36][R4.64] ;  /* 0x0000002404047981 */ /* 0x000ea4000c1e1500 */
[----:B--2---:R-:W-:-:S06]  /*11e0*/  HADD2.F32 R24, -RZ, R4.H0_H0 ;  /* 0x20000004ff187230 */ /* 0x004fcc0000004100 */
[----:B------:R-:W0:Y:S01]  /*11f0*/  F2I.FTZ.TRUNC.NTZ R24, R24 ;  /* 0x0000001800187305 */ /* 0x000e22000021f100 */
[----:B------:R-:W-:Y:S05]  /*1200*/  BRA `(.L_x_13004) ;  /* 0x0000000800cc7947 */ /* 0x000fea0003800000 */
.L_x_13007:
        /* <DEDUP_REMOVED lines=9> */
.L_x_13010:
[----:B------:R-:W2:Y:S02]  /*12a0*/  LDG.E.U16 R4, desc[UR36][R4.64] ;  /* 0x0000002404047981 */ /* 0x000ea4000c1e1500 */
[----:B--2---:R-:W-:-:S06]  /*12b0*/  HADD2.F32 R24, -RZ, R4.H0_H0 ;  /* 0x20000004ff187230 */ /* 0x004fcc0000004100 */
[----:B------:R-:W0:Y:S01]  /*12c0*/  F2I.FTZ.TRUNC.NTZ R24, R24 ;  /* 0x0000001800187305 */ /* 0x000e22000021f100 */
[----:B------:R-:W-:Y:S05]  /*12d0*/  BRA `(.L_x_13004) ;  /* 0x0000000800987947 */ /* 0x000fea0003800000 */
.L_x_13009:
[----:B------:R-:W2:Y:S02]  /*12e0*/  LDG.E.64 R24, desc[UR36][R4.64] ;  /* 0x0000002404187981 */ /* 0x000ea4000c1e1b00 */
[----:B--2---:R0:W1:Y:S01]  /*12f0*/  F2I.F64.TRUNC R24, R24 ;  /* 0x0000001800187311 */ /* 0x004062000030d100 */
[----:B------:R-:W-:Y:S05]  /*1300*/  BRA `(.L_x_13004) ;  /* 0x00000008008c7947 */ /* 0x000fea0003800000 */
.L_x_12999:
        /* <DEDUP_REMOVED lines=12> */
.L_x_13013:
[----:B------:R-:W2:Y:S02]  /*13d0*/  LDG.E.64 R4, desc[UR36][R4.64] ;  /* 0x0000002404047981 */ /* 0x000ea4000c1e1b00 */
[----:B--2---:R0:W1:Y:S01]  /*13e0*/  F2I.F64.TRUNC R24, R4 ;  /* 0x0000000400187311 */ /* 0x004062000030d100 */
[----:B------:R-:W-:Y:S05]  /*13f0*/  BRA `(.L_x_13004) ;  /* 0x0000000800507947 */ /* 0x000fea0003800000 */
.L_x_13012:
        /* <DEDUP_REMOVED lines=26> */
.L_x_13015:
        /* <DEDUP_REMOVED lines=12> */
[----:B------:R2:W3:Y:S01]  /*1660*/  F2I.FTZ.TRUNC.NTZ R24, R0 ;  /* 0x0000000000187305 */ /* 0x0004e2000021f100 */
[----:B------:R-:W-:Y:S05]  /*1670*/  BRA `(.L_x_13004) ;  /* 0x0000000400b07947 */ /* 0x000fea0003800000 */
.L_x_13014:
[----:B------:R-:W2:Y:S02]  /*1680*/  LDG.E.U16 R24, desc[UR36][R4.64] ;  /* 0x0000002404187981 */ /* 0x000ea4000c1e1500 */
[----:B--2---:R-:W-:-:S06]  /*1690*/  IMAD.U32 R24, R24, 0x10000, RZ ;  /* 0x0001000018187824 */ /* 0x004fcc00078e00ff */
[----:B------:R-:W4:Y:S01]  /*16a0*/  F2I.FTZ.TRUNC.NTZ R24, R24 ;  /* 0x0000001800187305 */ /* 0x000f22000021f100 */
[----:B------:R-:W-:Y:S05]  /*16b0*/  BRA `(.L_x_13004) ;  /* 0x0000000400a07947 */ /* 0x000fea0003800000 */
.L_x_13011:
        /* <DEDUP_REMOVED lines=10> */
.L_x_13018:
        /* <DEDUP_REMOVED lines=21> */
.L_x_13022:
[----:B------:R-:W-:Y:S05]  /*18b0*/  BSYNC.RECONVERGENT B1 ;  /* 0x0000000000017941 */ /* 0x000fea0003800200 */
.L_x_13021:
[----:B------:R-:W-:Y:S01]  /*18c0*/  IMAD.SHL.U32 R0, R0, 0x100000, RZ ;  /* 0x0010000000007824 */ /* 0x000fe200078e00ff */
[----:B------:R-:W-:-:S04]  /*18d0*/  LEA R3, R3, 0x3b800000, 0x17 ;  /* 0x3b80000003037811 */ /* 0x000fc800078eb8ff */
[----:B------:R-:W-:-:S07]  /*18e0*/  LOP3.LUT R24, R3, R0, R7, 0xfe, !PT ;  /* 0x0000000003187212 */ /* 0x000fce00078efe07 */
.L_x_13020:
[----:B------:R-:W-:Y:S05]  /*18f0*/  BSYNC.RECONVERGENT B0 ;  /* 0x0000000000007941 */ /* 0x000fea0003800200 */
.L_x_13019:
[----:B------:R-:W0:Y:S01]  /*1900*/  F2I.FTZ.TRUNC.NTZ R24, R24 ;  /* 0x0000001800187305 */ /* 0x000e22000021f100 */
[----:B------:R-:W-:Y:S05]  /*1910*/  BRA `(.L_x_13004) ;  /* 0x0000000400087947 */ /* 0x000fea0003800000 */
.L_x_13017:
        /* <DEDUP_REMOVED lines=21> */
.L_x_13026:
[----:B------:R-:W-:Y:S05]  /*1a70*/  BSYNC.RECONVERGENT B1 ;  /* 0x0000000000017941 */ /* 0x000fea0003800200 */
.L_x_13025:
[----:B------:R-:W-:Y:S01]  /*1a80*/  IMAD.SHL.U32 R0, R0, 0x200000, RZ ;  /* 0x0020000000007824 */ /* 0x000fe200078e00ff */
[----:B------:R-:W-:-:S04]  /*1a90*/  LEA R3, R3, 0x37800000, 0x17 ;  /* 0x3780000003037811 */ /* 0x000fc800078eb8ff */
[----:B------:R-:W-:-:S07]  /*1aa0*/  LOP3.LUT R24, R3, R0, R7, 0xfe, !PT ;  /* 0x0000000003187212 */ /* 0x000fce00078efe07 */
.L_x_13024:
[----:B------:R-:W-:Y:S05]  /*1ab0*/  BSYNC.RECONVERGENT B0 ;  /* 0x0000000000007941 */ /* 0x000fea0003800200 */
.L_x_13023:
[----:B------:R-:W0:Y:S01]  /*1ac0*/  F2I.FTZ.TRUNC.NTZ R24, R24 ;  /* 0x0000001800187305 */ /* 0x000e22000021f100 */
[----:B------:R-:W-:Y:S05]  /*1ad0*/  BRA `(.L_x_13004) ;  /* 0x0000000000987947 */ /* 0x000fea0003800000 */
.L_x_13016:
        /* <DEDUP_REMOVED lines=14> */
.L_x_13030:
[----:B------:R-:W-:Y:S05]  /*1bc0*/  BSYNC.RECONVERGENT B0 ;  /* 0x0000000000007941 */ /* 0x000fea0003800200 */
.L_x_13029:
[----:B------:R-:W0:Y:S01]  /*1bd0*/  F2I.FTZ.TRUNC.NTZ R24, R24 ;  /* 0x0000001800187305 */ /* 0x000e22000021f100 */
[----:B------:R-:W-:Y:S05]  /*1be0*/  BRA `(.L_x_13004) ;  /* 0x0000000000547947 */ /* 0x000fea0003800000 */
.L_x_13003:
        /* <DEDUP_REMOVED lines=16> */
.L_x_13031:
[----:B------:R-:W-:Y:S01]  /*1cf0*/  IMAD.MOV.U32 R24, RZ, RZ, RZ ;  /* 0x000000ffff187224 */ /* 0x000fe200078e00ff */
[----:B------:R-:W-:Y:S06]  /*1d00*/  BRA `(.L_x_13004) ;  /* 0x00000000000c7947 */ /* 0x000fec0003800000 */
.L_x_13028:
[----:B------:R0:W5:Y:S01]  /*1d10*/  LDG.E R24, desc[UR36][R4.64] ;  /* 0x0000002404187981 */ /* 0x000162000c1e1900 */
[----:B------:R-:W-:Y:S05]  /*1d20*/  BRA `(.L_x_13004) ;  /* 0x0000000000047947 */ /* 0x000fea0003800000 */
.L_x_13027:
[----:B------:R0:W5:Y:S02]  /*1d30*/  LDG.E R24, desc[UR36][R4.64] ;  /* 0x0000002404187981 */ /* 0x000164000c1e1900 */
.L_x_13004:
[----:B------:R-:W-:-:S07]  /*1d40*/  VIADD R26, R26, 0x80 ;  /* 0x000000801a1a7836 */ /* 0x000fce0000000000 */
.L_x_12998:
[----:B------:R-:W-:Y:S05]  /*1d50*/  BSYNC.RECONVERGENT B6 ;  /* 0x0000000000067941 */ /* 0x000fea0003800200 */
.L_x_12997:
        /* <DEDUP_REMOVED lines=23> */
.L_x_13037:
[----:B------:R0:W5:Y:S01]  /*1ed0*/  LDG.E.U8 R18, desc[UR36][R4.64] ;  /* 0x0000002404127981 */ /* 0x000162000c1e1100 */
[----:B------:R-:W-:Y:S05]  /*1ee0*/  BRA `(.L_x_13039) ;  /* 0x0000000c00307947 */ /* 0x000fea0003800000 */
.L_x_13036:
        /* <DEDUP_REMOVED lines=8> */
.L_x_13041:
[----:B------:R0:W5:Y:S01]  /*1f70*/  LDG.E R18, desc[UR36][R4.64] ;  /* 0x0000002404127981 */ /* 0x000162000c1e1900 */
[----:B------:R-:W-:Y:S05]  /*1f80*/  BRA `(.L_x_13039) ;  /* 0x0000000c00087947 */ /* 0x000fea0003800000 */
.L_x_13040:
[----:B------:R0:W5:Y:S01]  /*1f90*/  LDG.E.S16 R18, desc[UR36][R4.64] ;  /* 0x0000002404127981 */ /* 0x000162000c1e1700 */
[----:B------:R-:W-:Y:S05]  /*1fa0*/  BRA `(.L_x_13039) ;  /* 0x0000000c00007947 */ /* 0x000fea0003800000 */
.L_x_13035:
        /* <DEDUP_REMOVED lines=9> */
.L_x_13043:
[----:B------:R-:W2:Y:S02]  /*2040*/  LDG.E.U16 R4, desc[UR36][R4.64] ;  /* 0x0000002404047981 */ /* 0x000ea4000c1e1500 */
[----:B--2---:R-:W-:-:S06]  /*2050*/  HADD2.F32 R18, -RZ, R4.H0_H0 ;  /* 0x20000004ff127230 */ /* 0x004fcc0000004100 */
[----:B------:R-:W0:Y:S01]  /*2060*/  F2I.FTZ.TRUNC.NTZ R18, R18 ;  /* 0x0000001200127305 */ /* 0x000e22000021f100 */
[----:B------:R-:W-:Y:S05]  /*2070*/  BRA `(.L_x_13039) ;  /* 0x0000000800cc7947 */ /* 0x000fea0003800000 */
.L_x_13042:
        /* <DEDUP_REMOVED lines=9> */
.L_x_13045:
[----:B------:R-:W2:Y:S02]  /*2110*/  LDG.E.U16 R4, desc[UR36][R4.64] ;  /* 0x0000002404047981 */ /* 0x000ea4000c1e1500 */
[----:B--2---:R-:W-:-:S06]  /*2120*/  HADD2.F32 R18, -RZ, R4.H0_H0 ;  /* 0x20000004ff127230 */ /* 0x004fcc0000004100 */
[----:B------:R-:W0:Y:S01]  /*2130*/  F2I.FTZ.TRUNC.NTZ R18, R18 ;  /* 0x0000001200127305 */ /* 0x000e22000021f100 */
[----:B------:R-:W-:Y:S05]  /*2140*/  BRA `(.L_x_13039) ;  /* 0x0000000800987947 */ /* 0x000fea0003800000 */
.L_x_13044:
[----:B------:R-:W2:Y:S02]  /*2150*/  LDG.E.64 R4, desc[UR36][R4.64] ;  /* 0x0000002404047981 */ /* 0x000ea4000c1e1b00 */
[----:B--2---:R0:W1:Y:S01]  /*2160*/  F2I.F64.TRUNC R18, R4 ;  /* 0x0000000400127311 */ /* 0x004062000030d100 */
[----:B------:R-:W-:Y:S05]  /*2170*/  BRA `(.L_x_13039) ;  /* 0x00000008008c7947 */ /* 0x000fea0003800000 */
.L_x_13034:
        /* <DEDUP_REMOVED lines=12> */
.L_x_13048:
[----:B------:R-:W2:Y:S02]  /*2240*/  LDG.E.64 R4, desc[UR36][R4.64] ;  /* 0x0000002404047981 */ /* 0x000ea4000c1e1b00 */
[----:B--2---:R0:W1:Y:S01]  /*2250*/  F2I.F64.TRUNC R18, R4 ;  /* 0x0000000400127311 */ /* 0x004062000030d100 */
[----:B------:R-:W-:Y:S05]  /*2260*/  BRA `(.L_x_13039) ;  /* 0x0000000800507947 */ /* 0x000fea0003800000 */
.L_x_13047:
        /* <DEDUP_REMOVED lines=26> */
.L_x_13050:
        /* <DEDUP_REMOVED lines=12> */
[----:B------:R0:W1:Y:S01]  /*24d0*/  F2I.FTZ.TRUNC.NTZ R18, R0 ;  /* 0x0000000000127305 */ /* 0x000062000021f100 */
[----:B------:R-:W-:Y:S05]  /*24e0*/  BRA `(.L_x_13039) ;  /* 0x0000000400b07947 */ /* 0x000fea0003800000 */
.L_x_13049:
[----:B------:R-:W2:Y:S02]  /*24f0*/  LDG.E.U16 R18, desc[UR36][R4.64] ;  /* 0x0000002404127981 */ /* 0x000ea4000c1e1500 */
[----:B--2---:R-:W-:-:S06]  /*2500*/  IMAD.U32 R18, R18, 0x10000, RZ ;  /* 0x0001000012127824 */ /* 0x004fcc00078e00ff */
[----:B------:R-:W0:Y:S01]  /*2510*/  F2I.FTZ.TRUNC.NTZ R18, R18 ;  /* 0x0000001200127305 */ /* 0x000e22000021f100 */
[----:B------:R-:W-:Y:S05]  /*2520*/  BRA `(.L_x_13039) ;  /* 0x0000000400a07947 */ /* 0x000fea0003800000 */
.L_x_13046:
        /* <DEDUP_REMOVED lines=10> */
.L_x_13053:
        /* <DEDUP_REMOVED lines=21> */
.L_x_13057:
[----:B------:R-:W-:Y:S05]  /*2720*/  BSYNC.RECONVERGENT B1 ;  /* 0x0000000000017941 */ /* 0x000fea0003800200 */
.L_x_13056:
[----:B------:R-:W-:Y:S01]  /*2730*/  IMAD.SHL.U32 R0, R0, 0x100000, RZ ;  /* 0x0010000000007824 */ /* 0x000fe200078e00ff */
[----:B------:R-:W-:-:S04]  /*2740*/  LEA R3, R3, 0x3b800000, 0x17 ;  /* 0x3b80000003037811 */ /* 0x000fc800078eb8ff */
[----:B------:R-:W-:-:S07]  /*2750*/  LOP3.LUT R18, R3, R0, R7, 0xfe, !PT ;  /* 0x0000000003127212 */ /* 0x000fce00078efe07 */
.L_x_13055:
[----:B------:R-:W-:Y:S05]  /*2760*/  BSYNC.RECONVERGENT B0 ;  /* 0x0000000000007941 */ /* 0x000fea0003800200 */
.L_x_13054:
[----:B------:R-:W1:Y:S01]  /*2770*/  F2I.FTZ.TRUNC.NTZ R18, R18 ;  /* 0x0000001200127305 */ /* 0x000e62000021f100 */
[----:B------:R-:W-:Y:S05]  /*2780*/  BRA `(.L_x_13039) ;  /* 0x0000000400087947 */ /* 0x000fea0003800000 */
.L_x_13052:
        /* <DEDUP_REMOVED lines=21> */
.L_x_13061:
[----:B------:R-:W-:Y:S05]  /*28e0*/  BSYNC.RECONVERGENT B1 ;  /* 0x0000000000017941 */ /* 0x000fea0003800200 */
.L_x_13060:
[----:B------:R-:W-:Y:S01]  /*28f0*/  IMAD.SHL.U32 R0, R0, 0x200000, RZ ;  /* 0x0020000000007824 */ /* 0x000fe200078e00ff */
[----:B------:R-:W-:-:S04]  /*2900*/  LEA R3, R3, 0x37800000, 0x17 ;  /* 0x3780000003037811 */ /* 0x000fc800078eb8ff */
[----:B------:R-:W-:-:S07]  /*2910*/  LOP3.LUT R18, R3, R0, R7, 0xfe, !PT ;  /* 0x0000000003127212 */ /* 0x000fce00078efe07 */
.L_x_13059:
[----:B------:R-:W-:Y:S05]  /*2920*/  BSYNC.RECONVERGENT B0 ;  /* 0x0000000000007941 */ /* 0x000fea0003800200 */
.L_x_13058:
[----:B------:R-:W2:Y:S01]  /*2930*/  F2I.FTZ.TRUNC.NTZ R18, R18 ;  /* 0x0000001200127305 */ /* 0x000ea2000021f100 */
[----:B------:R-:W-:Y:S05]  /*2940*/  BRA `(.L_x_13039) ;  /* 0x0000000000987947 */ /* 0x000fea0003800000 */
.L_x_13051:
        /* <DEDUP_REMOVED lines=14> */
.L_x_13065:
[----:B------:R-:W-:Y:S05]  /*2a30*/  BSYNC.RECONVERGENT B0 ;  /* 0x0000000000007941 */ /* 0x000fea0003800200 */
.L_x_13064:
[----:B------:R-:W4:Y:S01]  /*2a40*/  F2I.FTZ.TRUNC.NTZ R18, R18 ;  /* 0x0000001200127305 */ /* 0x000f22000021f100 */
[----:B------:R-:W-:Y:S05]  /*2a50*/  BRA `(.L_x_13039) ;  /* 0x0000000000547947 */ /* 0x000fea0003800000 */
.L_x_13038:
        /* <DEDUP_REMOVED lines=16> */
.L_x_13066:
[----:B------:R-:W-:Y:S01]  /*2b60*/  IMAD.MOV.U32 R18, RZ, RZ, RZ ;  /* 0x000000ffff127224 */ /* 0x000fe200078e00ff */
[----:B------:R-:W-:Y:S06]  /*2b70*/  BRA `(.L_x_13039) ;  /* 0x00000000000c7947 */ /* 0x000fec0003800000 */
.L_x_13063:
[----:B------:R0:W5:Y:S01]  /*2b80*/  LDG.E R18, desc[UR36][R4.64] ;  /* 0x0000002404127981 */ /* 0x000162000c1e1900 */
[----:B------:R-:W-:Y:S05]  /*2b90*/  BRA `(.L_x_13039) ;  /* 0x0000000000047947 */ /* 0x000fea0003800000 */
.L_x_13062:
[----:B------:R3:W5:Y:S02]  /*2ba0*/  LDG.E R18, desc[UR36][R4.64] ;  /* 0x0000002404127981 */ /* 0x000764000c1e1900 */
.L_x_13039:
[----:B------:R-:W-:-:S07]  /*2bb0*/  VIADD R26, R26, 0x80 ;  /* 0x000000801a1a7836 */ /* 0x000fce0000000000 */
.L_x_13033:
[----:B------:R-:W-:Y:S05]  /*2bc0*/  BSYNC.RECONVERGENT B6 ;  /* 0x0000000000067941 */ /* 0x000fea0003800200 */
.L_x_13032:
        /* <DEDUP_REMOVED lines=23> */
.L_x_13072:
[----:B------:R0:W5:Y:S01]  /*2d40*/  LDG.E.U8 R16, desc[UR36][R4.64] ;  /* 0x0000002404107981 */ /* 0x000162000c1e1100 */
[----:B------:R-:W-:Y:S05]  /*2d50*/  BRA `(.L_x_13068) ;  /* 0x0000000c002c7947 */ /* 0x000fea0003800000 */
.L_x_13071:
        /* <DEDUP_REMOVED lines=8> */
.L_x_13075:
[----:B------:R0:W5:Y:S01]  /*2de0*/  LDG.E R16, desc[UR36][R4.64] ;  /* 0x0000002404107981 */ /* 0x000162000c1e1900 */
[----:B------:R-:W-:Y:S05]  /*2df0*/  BRA `(.L_x_13068) ;  /* 0x0000000c00047947 */ /* 0x000fea0003800000 */
.L_x_13074:
[----:B------:R0:W5:Y:S01]  /*2e00*/  LDG.E.S16 R16, desc[UR36][R4.64] ;  /* 0x0000002404107981 */ /* 0x000162000c1e1700 */
[----:B------:R-:W-:Y:S05]  /*2e10*/  BRA `(.L_x_13068) ;  /* 0x0000000800fc7947 */ /* 0x000fea0003800000 */
.L_x_13070:
        /* <DEDUP_REMOVED lines=9> */
.L_x_13077:
[----:B------:R-:W2:Y:S02]  /*2eb0*/  LDG.E.U16 R4, desc[UR36][R4.64] ;  /* 0x0000002404047981 */ /* 0x000ea4000c1e1500 */
[----:B--2---:R-:W-:-:S06]  /*2ec0*/  HADD2.F32 R16, -RZ, R4.H0_H0 ;  /* 0x20000004ff107230 */ /* 0x004fcc0000004100 */
[----:B------:R-:W0:Y:S01]  /*2ed0*/  F2I.FTZ.TRUNC.NTZ R16, R16 ;  /* 0x0000001000107305 */ /* 0x000e22000021f100 */
[----:B------:R-:W-:Y:S05]  /*2ee0*/  BRA `(.L_x_13068) ;  /* 0x0000000800c87947 */ /* 0x000fea0003800000 */
.L_x_13076:
        /* <DEDUP_REMOVED lines=9> */
.L_x_13079:
[----:B------:R-:W2:Y:S02]  /*2f80*/  LDG.E.U16 R4, desc[UR36][R4.64] ;  /* 0x0000002404047981 */ /* 0x000ea4000c1e1500 */
[----:B--2---:R-:W-:-:S06]  /*2f90*/  HADD2.F32 R16, -RZ, R4.H0_H0 ;  /* 0x20000004ff107230 */ /* 0x004fcc0000004100 */
[----:B------:R-:W0:Y:S01]  /*2fa0*/  F2I.FTZ.TRUNC.NTZ R16, R16 ;  /* 0x0000001000107305 */ /* 0x000e22000021f100 */
[----:B------:R-:W-:Y:S05]  /*2fb0*/  BRA `(.L_x_13068) ;  /* 0x0000000800947947 */ /* 0x000fea0003800000 */
.L_x_13078:
[----:B------:R-:W2:Y:S02]  /*2fc0*/  LDG.E.64 R16, desc[UR36][R4.64] ;  /* 0x0000002404107981 */ /* 0x000ea4000c1e1b00 */
[----:B--2---:R0:W1:Y:S01]  /*2fd0*/  F2I.F64.TRUNC R16, R16 ;  /* 0x0000001000107311 */ /* 0x004062000030d100 */
[----:B------:R-:W-:Y:S05]  /*2fe0*/  BRA `(.L_x_13068) ;  /* 0x0000000800887947 */ /* 0x000fea0003800000 */
.L_x_13069:
        /* <DEDUP_REMOVED lines=12> */
.L_x_13082:
[----:B------:R-:W2:Y:S02]  /*30b0*/  LDG.E.64 R4, desc[UR36][R4.64] ;  /* 0x0000002404047981 */ /* 0x000ea4000c1e1b00 */
[----:B--2---:R0:W1:Y:S01]  /*30c0*/  F2I.F64.TRUNC R16, R4 ;  /* 0x0000000400107311 */ /* 0x004062000030d100 */
[----:B------:R-:W-:Y:S05]  /*30d0*/  BRA `(.L_x_13068) ;  /* 0x00000008004c7947 */ /* 0x000fea0003800000 */
.L_x_13081:
        /* <DEDUP_REMOVED lines=26> */
.L_x_13084:
        /* <DEDUP_REMOVED lines=14> */
.L_x_13083:
[----:B------:R-:W2:Y:S02]  /*3360*/  LDG.E.U16 R16, desc[UR36][R4.64] ;  /* 0x0000002404107981 */ /* 0x000ea4000c1e1500 */
[----:B--2---:R-:W-:-:S06]  /*3370*/  IMAD.U32 R16, R16, 0x10000, RZ ;  /* 0x0001000010107824 */ /* 0x004fcc00078e00ff */
[----:B------:R-:W0:Y:S01]  /*3380*/  F2I.FTZ.TRUNC.NTZ R16, R16 ;  /* 0x0000001000107305 */ /* 0x000e22000021f100 */
[----:B------:R-:W-:Y:S05]  /*3390*/  BRA `(.L_x_13068) ;  /* 0x00000004009c7947 */ /* 0x000fea0003800000 */
.L_x_13080:
        /* <DEDUP_REMOVED lines=10> */
.L_x_13087:
        /* <DEDUP_REMOVED lines=21> */
.L_x_13091:
[----:B------:R-:W-:Y:S05]  /*3590*/  BSYNC.RECONVERGENT B1 ;  /* 0x0000000000017941 */ /* 0x000fea0003800200 */
.L_x_13090:
[----:B------:R-:W-:Y:S01]  /*35a0*/  IMAD.SHL.U32 R0, R0, 0x100000, RZ ;  /* 0x0010000000007824 */ /* 0x000fe200078e00ff */
[----:B------:R-:W-:-:S04]  /*35b0*/  LEA R3, R3, 0x3b800000, 0x17 ;  /* 0x3b80000003037811 */ /* 0x000fc800078eb8ff */
[----:B------:R-:W-:-:S07]  /*35c0*/  LOP3.LUT R16, R3, R0, R7, 0xfe, !PT ;  /* 0x0000000003107212 */ /* 0x000fce00078efe07 */
.L_x_13089:
[----:B------:R-:W-:Y:S05]  /*35d0*/  BSYNC.RECONVERGENT B0 ;  /* 0x0000000000007941 */ /* 0x000fea0003800200 */
.L_x_13088:
[----:B------:R-:W0:Y:S01]  /*35e0*/  F2I.FTZ.TRUNC.NTZ R16, R16 ;  /* 0x0000001000107305 */ /* 0x000e22000021f100 */
[----:B------:R-:W-:Y:S05]  /*35f0*/  BRA `(.L_x_13068) ;  /* 0x0000000400047947 */ /* 0x000fea0003800000 */
.L_x_13086:
        /* <DEDUP_REMOVED lines=21> */
.L_x_13095:
[----:B------:R-:W-:Y:S05]  /*3750*/  BSYNC.RECONVERGENT B1 ;  /* 0x0000000000017941 */ /* 0x000fea0003800200 */
.L_x_13094:
[----:B------:R-:W-:Y:S01]  /*3760*/  IMAD.SHL.U32 R0, R0, 0x200000, RZ ;  /* 0x0020000000007824 */ /* 0x000fe200078e00ff */
[----:B------:R-:W-:-:S04]  /*3770*/  LEA R3, R3, 0x37800000, 0x17 ;  /* 0x3780000003037811 */ /* 0x000fc800078eb8ff */
[----:B------:R-:W-:-:S07]  /*3780*/  LOP3.LUT R16, R3, R0, R7, 0xfe, !PT ;  /* 0x0000000003107212 */ /* 0x000fce00078efe07 */
.L_x_13093:
[----:B------:R-:W-:Y:S05]  /*3790*/  BSYNC.RECONVERGENT B0 ;  /* 0x0000000000007941 */ /* 0x000fea0003800200 */
.L_x_13092:
[----:B------:R-:W0:Y:S01]  /*37a0*/  F2I.FTZ.TRUNC.NTZ R16, R16 ;  /* 0x0000001000107305 */ /* 0x000e22000021f100 */
[----:B------:R-:W-:Y:S05]  /*37b0*/  BRA `(.L_x_13068) ;  /* 0x0000000000947947 */ /* 0x000fea0003800000 */
.L_x_13085:
        /* <DEDUP_REMOVED lines=14> */
.L_x_13099:
[----:B------:R-:W-:Y:S05]  /*38a0*/  BSYNC.RECONVERGENT B0 ;  /* 0x0000000000007941 */ /* 0x000fea0003800200 */
.L_x_13098:
[----:B------:R-:W0:Y:S01]  /*38b0*/  F2I.FTZ.TRUNC.NTZ R16, R16 ;  /* 0x0000001000107305 */ /* 0x000e22000021f100 */
[----:B------:R-:W-:Y:S05]  /*38c0*/  BRA `(.L_x_13068) ;  /* 0x0000000000507947 */ /* 0x000fea0003800000 */
.L_x_13073:
        /* <DEDUP_REMOVED lines=16> */
.L_x_13100:
[----:B------:R-:W-:Y:S05]  /*39d0*/  BRA `(.L_x_13068) ;  /* 0x00000000000c7947 */ /* 0x000fea0003800000 */
.L_x_13097:
[----:B------:R0:W5:Y:S01]  /*39e0*/  LDG.E R16, desc[UR36][R4.64] ;  /* 0x0000002404107981 */ /* 0x000162000c1e1900 */
[----:B------:R-:W-:Y:S05]  /*39f0*/  BRA `(.L_x_13068) ;  /* 0x0000000000047947 */ /* 0x000fea0003800000 */
.L_x_13096:
[----:B------:R0:W5:Y:S02]  /*3a00*/  LDG.E R16, desc[UR36][R4.64] ;  /* 0x0000002404107981 */ /* 0x000164000c1e1900 */
.L_x_13068:
[----:B------:R-:W-:Y:S05]  /*3a10*/  BSYNC.RECONVERGENT B6 ;  /* 0x0000000000067941 */ /* 0x000fea0003800200 */
.L_x_13067:
[----:B------:R-:W1:Y:S01]  /*3a20*/  LDCU UR4, c[0x0][0x388] ;  /* 0x00007100ff0477ac */ /* 0x000e620008000800 */
[----:B0-----:R-:W0:Y:S01]  /*3a30*/  LDC.U8 R17, c[0x0][0x3ac] ;  /* 0x0000eb00ff117b82 */ /* 0x001e220000000000 */
[----:B------:R-:W-:Y:S01]  /*3a40*/  ISETP.GE.AND P0, PT, R2, R19, PT ;  /* 0x000000130200720c */ /* 0x000fe20003f06270 */
[----:B------:R-:W-:Y:S04]  /*3a50*/  BSSY.RECONVERGENT B7, `(.L_x_13101) ;  /* 0x00002c2000077945 */ /* 0x000fe80003800200 */
[----:B------:R-:W-:Y:S01]  /*3a60*/  BSSY.RELIABLE B6, `(.L_x_13102) ;  /* 0x00001d9000067945 */ /* 0x000fe20003800100 */
[----:B-12345:R-:W-:Y:S02]  /*3a70*/  IMAD R4, R22, UR4, RZ ;  /* 0x0000000416047c24 */ /* 0x03efe4000f8e02ff */
[----:B------:R-:W-:-:S02]  /*3a80*/  IMAD R22, R24, UR4, RZ ;  /* 0x0000000418167c24 */ /* 0x000fc4000f8e02ff */
[----:B------:R-:W-:Y:S02]  /*3a90*/  IMAD R18, R18, UR4, RZ ;  /* 0x0000000412127c24 */ /* 0x000fe4000f8e02ff */
[----:B------:R-:W-:Y:S01]  /*3aa0*/  IMAD R16, R16, UR4, RZ ;  /* 0x0000000410107c24 */ /* 0x000fe2000f8e02ff */
[----:B------:R-:W-:Y:S06]  /*3ab0*/  @P0 BRA `(.L_x_13103) ;  /* 0x0000001c00400947 */ /* 0x000fec0003800000 */
        /* <DEDUP_REMOVED lines=21> */
.L_x_13107:
[----:B------:R0:W-:Y:S01]  /*3c10*/  STG.E.U8 desc[UR36][R8.64], R4 ;  /* 0x0000000408007986 */ /* 0x0001e2000c101124 */
[----:B------:R-:W-:Y:S05]  /*3c20*/  BRA `(.L_x_13109) ;  /* 0x0000000c003c7947 */ /* 0x000fea0003800000 */
.L_x_13106:
[----:B------:R-:W-:-:S13]  /*3c30*/  ISETP.NE.AND P0, PT, R0, 0x2, PT ;  /* 0x000000020000780c */ /* 0x000fda0003f05270 */
[----:B------:R-:W-:Y:S05]  /*3c40*/  @!P0 BRA `(.L_x_13110) ;  /* 0x0000000000248947 */ /* 0x000fea0003800000 */
[----:B------:R-:W-:-:S13]  /*3c50*/  ISETP.NE.AND P0, PT, R0, 0x3, PT ;  /* 0x000000030000780c */ /* 0x000fda0003f05270 */
[----:B------:R-:W-:Y:S05]  /*3c60*/  @!P0 BRA `(.L_x_13111) ;  /* 0x0000000000148947 */ /* 0x000fea0003800000 */
[----:B------:R-:W-:-:S13]  /*3c70*/  ISETP.NE.AND P0, PT, R0, 0x4, PT ;  /* 0x000000040000780c */ /* 0x000fda0003f05270 */
[----:B------:R-:W-:Y:S05]  /*3c80*/  @P0 BRA `(.L_x_13108) ;  /* 0x0000000800900947 */ /* 0x000fea0003800000 */
[----:B------:R-:W-:-:S05]  /*3c90*/  SHF.R.S32.HI R5, RZ, 0x1f, R4 ;  /* 0x0000001fff057819 */ /* 0x000fca0000011404 */
[----:B------:R0:W-:Y:S01]  /*3ca0*/  STG.E.64 desc[UR36][R8.64], R4 ;  /* 0x0000000408007986 */ /* 0x0001e2000c101b24 */
[----:B------:R-:W-:Y:S05]  /*3cb0*/  BRA `(.L_x_13109) ;  /* 0x0000000c00187947 */ /* 0x000fea0003800000 */
.L_x_13111:
[----:B------:R0:W-:Y:S01]  /*3cc0*/  STG.E desc[UR36][R8.64], R4 ;  /* 0x0000000408007986 */ /* 0x0001e2000c101924 */
[----:B------:R-:W-:Y:S05]  /*3cd0*/  BRA `(.L_x_13109) ;  /* 0x0000000c00107947 */ /* 0x000fea0003800000 */
.L_x_13110:
[----:B------:R0:W-:Y:S01]  /*3ce0*/  STG.E.U16 desc[UR36][R8.64], R4 ;  /* 0x0000000408007986 */ /* 0x0001e2000c101524 */
[----:B------:R-:W-:Y:S05]  /*3cf0*/  BRA `(.L_x_13109) ;  /* 0x0000000c00087947 */ /* 0x000fea0003800000 */
.L_x_13105:
[----:B------:R-:W-:-:S13]  /*3d00*/  ISETP.GT.AND P0, PT, R0, 0x6, PT ;  /* 0x000000060000780c */ /* 0x000fda0003f04270 */
[----:B------:R-:W-:Y:S05]  /*3d10*/  @P0 BRA `(.L_x_13112) ;  /* 0x00000000002c0947 */ /* 0x000fea0003800000 */
[----:B------:R-:W-:-:S13]  /*3d20*/  ISETP.NE.AND P0, PT, R0, 0x5, PT ;  /* 0x000000050000780c */ /* 0x000fda0003f05270 */
[----:B------:R-:W-:Y:S05]  /*3d30*/  @!P0 BRA `(.L_x_13113) ;  /* 0x0000000000148947 */ /* 0x000fea0003800000 */
[----:B------:R-:W-:-:S13]  /*3d40*/  ISETP.NE.AND P0, PT, R0, 0x6, PT ;  /* 0x000000060000780c */ /* 0x000fda0003f05270 */
[----:B------:R-:W-:Y:S05]  /*3d50*/  @P0 BRA `(.L_x_13108) ;  /* 0x00000008005c0947 */ /* 0x000fea0003800000 */
[----:B------:R-:W-:-:S05]  /*3d60*/  I2FP.F32.S32 R3, R4 ;  /* 0x0000000400037245 */ /* 0x000fca0000201400 */
[----:B------:R0:W-:Y:S01]  /*3d70*/  STG.E desc[UR36][R8.64], R3 ;  /* 0x0000000308007986 */ /* 0x0001e2000c101924 */
[----:B------:R-:W-:Y:S05]  /*3d80*/  BRA `(.L_x_13109) ;  /* 0x0000000800e47947 */ /* 0x000fea0003800000 */
.L_x_13113:
[----:B------:R-:W-:-:S04]  /*3d90*/  I2FP.F32.S32 R0, R4 ;  /* 0x0000000400007245 */ /* 0x000fc80000201400 */
[----:B------:R-:W-:-:S05]  /*3da0*/  F2FP.F16.F32.PACK_AB R0, RZ, R0 ;  /* 0x00000000ff00723e */ /* 0x000fca00000000ff */
[----:B------:R0:W-:Y:S01]  /*3db0*/  STG.E.U16 desc[UR36][R8.64], R0 ;  /* 0x0000000008007986 */ /* 0x0001e2000c101524 */
[----:B------:R-:W-:Y:S05]  /*3dc0*/  BRA `(.L_x_13109) ;  /* 0x0000000800d47947 */ /* 0x000fea0003800000 */
.L_x_13112:
[----:B------:R-:W-:-:S13]  /*3dd0*/  ISETP.NE.AND P0, PT, R0, 0x7, PT ;  /* 0x000000070000780c */ /* 0x000fda0003f05270 */
[----:B------:R-:W-:Y:S05]  /*3de0*/  @!P0 BRA `(.L_x_13114) ;  /* 0x0000000000348947 */ /* 0x000fea0003800000 */
[----:B------:R-:W-:-:S13]  /*3df0*/  ISETP.NE.AND P0, PT, R0, 0x8, PT ;  /* 0x000000080000780c */ /* 0x000fda0003f05270 */
[----:B------:R-:W-:Y:S05]  /*3e00*/  @!P0 BRA `(.L_x_13115) ;  /* 0x0000000000188947 */ /* 0x000fea0003800000 */
[----:B------:R-:W-:-:S13]  /*3e10*/  ISETP.NE.AND P0, PT, R0, 0x9, PT ;  /* 0x000000090000780c */ /* 0x000fda0003f05270 */
[----:B------:R-:W-:Y:S05]  /*3e20*/  @P0 BRA `(.L_x_13108) ;  /* 0x0000000800280947 */ /* 0x000fea0003800000 */
[----:B------:R-:W-:Y:S01]  /*3e30*/  I2FP.F32.S32 R4, R4 ;  /* 0x0000000400047245 */ /* 0x000fe20000201400 */
[----:B------:R-:W-:-:S05]  /*3e40*/  IMAD.MOV.U32 R5, RZ, RZ, RZ ;  /* 0x000000ffff057224 */ /* 0x000fca00078e00ff */
[----:B------:R0:W-:Y:S01]  /*3e50*/  STG.E.64 desc[UR36][R8.64], R4 ;  /* 0x0000000408007986 */ /* 0x0001e2000c101b24 */
[----:B------:R-:W-:Y:S05]  /*3e60*/  BRA `(.L_x_13109) ;  /* 0x0000000800ac7947 */ /* 0x000fea0003800000 */
.L_x_13115:
[----:B------:R-:W-:-:S04]  /*3e70*/  I2FP.F32.S32 R4, R4 ;  /* 0x0000000400047245 */ /* 0x000fc80000201400 */
[----:B------:R-:W-:-:S04]  /*3e80*/  F2FP.F16.F32.PACK_AB R3, RZ, R4 ;  /* 0x00000004ff03723e */ /* 0x000fc800000000ff */
[----:B------:R-:W-:-:S05]  /*3e90*/  PRMT R3, R3, 0x5410, RZ ;  /* 0x0000541003037816 */ /* 0x000fca00000000ff */
[----:B------:R0:W-:Y:S01]  /*3ea0*/  STG.E desc[UR36][R8.64], R3 ;  /* 0x0000000308007986 */ /* 0x0001e2000c101924 */
[----:B------:R-:W-:Y:S05]  /*3eb0*/  BRA `(.L_x_13109) ;  /* 0x0000000800987947 */ /* 0x000fea0003800000 */
.L_x_13114:
[----:B------:R-:W0:Y:S02]  /*3ec0*/  I2F.F64 R4, R4 ;  /* 0x0000000400047312 */ /* 0x000e240000201c00 */
[----:B0-----:R0:W-:Y:S01]  /*3ed0*/  STG.E.64 desc[UR36][R8.64], R4 ;  /* 0x0000000408007986 */ /* 0x0011e2000c101b24 */
[----:B------:R-:W-:Y:S05]  /*3ee0*/  BRA `(.L_x_13109) ;  /* 0x00000008008c7947 */ /* 0x000fea0003800000 */
.L_x_13104:
        /* <DEDUP_REMOVED lines=8> */
[----:B------:R-:W-:-:S04]  /*3f70*/  ISETP.NE.AND P0, PT, R4, RZ, PT ;  /* 0x000000ff0400720c */ /* 0x000fc80003f05270 */
[----:B------:R-:W-:-:S05]  /*3f80*/  SEL R3, RZ, 0x1, !P0 ;  /* 0x00000001ff037807 */ /* 0x000fca0004000000 */
[----:B------:R4:W-:Y:S01]  /*3f90*/  STG.E.U8 desc[UR36][R8.64], R3 ;  /* 0x0000000308007986 */ /* 0x0009e2000c101124 */
[----:B------:R-:W-:Y:S05]  /*3fa0*/  BRA `(.L_x_13109) ;  /* 0x00000008005c7947 */ /* 0x000fea0003800000 */
.L_x_13118:
[----:B------:R-:W0:Y:S01]  /*3fb0*/  I2F.F64 R4, R4 ;  /* 0x0000000400047312 */ /* 0x000e220000201c00 */
[----:B------:R-:W-:-:S05]  /*3fc0*/  CS2R R6, SRZ ;  /* 0x0000000000067805 */ /* 0x000fca000001ff00 */
[----:B0-----:R3:W-:Y:S01]  /*3fd0*/  STG.E.128 desc[UR36][R8.64], R4 ;  /* 0x0000000408007986 */ /* 0x0017e2000c101d24 */
[----:B------:R-:W-:Y:S05]  /*3fe0*/  BRA `(.L_x_13109) ;  /* 0x00000008004c7947 */ /* 0x000fea0003800000 */
.L_x_13117:
[----:B------:R-:W-:-:S13]  /*3ff0*/  ISETP.NE.AND P0, PT, R0, 0xf, PT ;  /* 0x0000000f0000780c */ /* 0x000fda0003f05270 */
[----:B------:R-:W-:Y:S05]  /*4000*/  @!P0 BRA `(.L_x_13119) ;  /* 0x0000000000a08947 */ /* 0x000fea0003800000 */
[----:B------:R-:W-:-:S13]  /*4010*/  ISETP.NE.AND P0, PT, R0, 0x17, PT ;  /* 0x000000170000780c */ /* 0x000fda0003f05270 */
[----:B------:R-:W-:Y:S05]  /*4020*/  @!P0 BRA `(.L_x_13120) ;  /* 0x00000000004c8947 */ /* 0x000fea0003800000 */
[----:B------:R-:W-:-:S13]  /*4030*/  ISETP.NE.AND P0, PT, R0, 0x18, PT ;  /* 0x000000180000780c */ /* 0x000fda0003f05270 */
[----:B------:R-:W-:Y:S05]  /*4040*/  @P0 BRA `(.L_x_13108) ;  /* 0x0000000400a00947 */ /* 0x000fea0003800000 */
        /* <DEDUP_REMOVED lines=13> */
.L_x_13122:
[----:B------:R-:W-:Y:S05]  /*4120*/  BSYNC.RECONVERGENT B0 ;  /* 0x0000000000007941 */ /* 0x000fea0003800200 */
.L_x_13121:
[----:B------:R-:W-:-:S05]  /*4130*/  LOP3.LUT R5, R0, 0x80, R5, 0xf8, !PT ;  /* 0x0000008000057812 */ /* 0x000fca00078ef805 */
[----:B------:R2:W-:Y:S01]  /*4140*/  STG.E.U8 desc[UR36][R8.64], R5 ;  /* 0x0000000508007986 */ /* 0x0005e2000c101124 */
[----:B------:R-:W-:Y:S05]  /*4150*/  BRA `(.L_x_13109) ;  /* 0x0000000400f07947 */ /* 0x000fea0003800000 */
.L_x_13120:
[----:B------:R-:W-:Y:S01]  /*4160*/  I2FP.F32.S32 R6, R4 ;  /* 0x0000000400067245 */ /* 0x000fe20000201400 */
[----:B------:R-:W-:Y:S03]  /*4170*/  BSSY.RECONVERGENT B0, `(.L_x_13123) ;  /* 0x000000e000007945 */ /* 0x000fe60003800200 */
        /* <DEDUP_REMOVED lines=13> */
.L_x_13124:
[----:B------:R-:W-:Y:S05]  /*4250*/  BSYNC.RECONVERGENT B0 ;  /* 0x0000000000007941 */ /* 0x000fea0003800200 */
.L_x_13123:
[----:B------:R-:W-:-:S05]  /*4260*/  LOP3.LUT R5, R0, 0x80, R5, 0xf8, !PT ;  /* 0x0000008000057812 */ /* 0x000fca00078ef805 */
[----:B------:R1:W-:Y:S01]  /*4270*/  STG.E.U8 desc[UR36][R8.64], R5 ;  /* 0x0000000508007986 */ /* 0x0003e2000c101124 */
[----:B------:R-:W-:Y:S05]  /*4280*/  BRA `(.L_x_13109) ;  /* 0x0000000400a47947 */ /* 0x000fea0003800000 */
.L_x_13119:
[----:B------:R-:W-:-:S04]  /*4290*/  I2FP.F32.S32 R0, R4 ;  /* 0x0000000400007245 */ /* 0x000fc80000201400 */
[----:B------:R-:W-:-:S05]  /*42a0*/  F2FP.BF16.F32.PACK_AB R0, RZ, R0 ;  /* 0x00000000ff00723e */ /* 0x000fca00000010ff */
[----:B------:R0:W-:Y:S01]  /*42b0*/  STG.E.U16 desc[UR36][R8.64], R0 ;  /* 0x0000000008007986 */ /* 0x0001e2000c101524 */
[----:B------:R-:W-:Y:S05]  /*42c0*/  BRA `(.L_x_13109) ;  /* 0x0000000400947947 */ /* 0x000fea0003800000 */
.L_x_13116:
        /* <DEDUP_REMOVED lines=10> */
.L_x_13127:
        /* <DEDUP_REMOVED lines=13> */
.L_x_13130:
[----:B------:R-:W-:-:S04]  /*4440*/  SHF.R.U32.HI R0, RZ, 0x14, R3 ;  /* 0x00000014ff007819 */ /* 0x000fc80000011603 */
[----:B------:R-:W-:-:S04]  /*4450*/  LOP3.LUT R0, R0, 0x1, RZ, 0xc0, !PT ;  /* 0x0000000100007812 */ /* 0x000fc800078ec0ff */
[----:B------:R-:W-:-:S04]  /*4460*/  IADD3 R0, PT, PT, R3, 0x487ffff, R0 ;  /* 0x0487ffff03007810 */ /* 0x000fc80007ffe000 */
[----:B------:R-:W-:-:S04]  /*4470*/  SHF.R.U32.HI R0, RZ, 0x14, R0 ;  /* 0x00000014ff007819 */ /* 0x000fc80000011600 */
[----:B------:R-:W-:-:S07]  /*4480*/  LOP3.LUT R0, R0, 0xff, RZ, 0xc0, !PT ;  /* 0x000000ff00007812 */ /* 0x000fce00078ec0ff */
.L_x_13131:
[----:B------:R-:W-:-:S04]  /*4490*/  SHF.R.U32.HI R3, RZ, 0x18, R3 ;  /* 0x00000018ff037819 */ /* 0x000fc80000011603 */
[----:B------:R-:W-:-:S04]  /*44a0*/  LOP3.LUT R0, R0, 0x80, R3, 0xf8, !PT ;  /* 0x0000008000007812 */ /* 0x000fc800078ef803 */
[----:B------:R-:W-:-:S07]  /*44b0*/  PRMT R4, R0, 0x7610, R4 ;  /* 0x0000761000047816 */ /* 0x000fce0000000004 */
.L_x_13129:
[----:B------:R-:W-:Y:S05]  /*44c0*/  BSYNC.RECONVERGENT B0 ;  /* 0x0000000000007941 */ /* 0x000fea0003800200 */
.L_x_13128:
[----:B------:R0:W-:Y:S01]  /*44d0*/  STG.E.U8 desc[UR36][R8.64], R4 ;  /* 0x0000000408007986 */ /* 0x0001e2000c101124 */
[----:B------:R-:W-:Y:S05]  /*44e0*/  BRA `(.L_x_13109) ;  /* 0x00000004000c7947 */ /* 0x000fea0003800000 */
.L_x_13126:
        /* <DEDUP_REMOVED lines=13> */
.L_x_13134:
[----:B------:R-:W-:-:S04]  /*45c0*/  SHF.R.U32.HI R0, RZ, 0x15, R3 ;  /* 0x00000015ff007819 */ /* 0x000fc80000011603 */
[----:B------:R-:W-:-:S04]  /*45d0*/  LOP3.LUT R0, R0, 0x1, RZ, 0xc0, !PT ;  /* 0x0000000100007812 */ /* 0x000fc800078ec0ff */
[----:B------:R-:W-:-:S04]  /*45e0*/  IADD3 R0, PT, PT, R3, 0x88fffff, R0 ;  /* 0x088fffff03007810 */ /* 0x000fc80007ffe000 */
[----:B------:R-:W-:-:S04]  /*45f0*/  SHF.R.U32.HI R0, RZ, 0x15, R0 ;  /* 0x00000015ff007819 */ /* 0x000fc80000011600 */
[----:B------:R-:W-:-:S07]  /*4600*/  LOP3.LUT R0, R0, 0xff, RZ, 0xc0, !PT ;  /* 0x000000ff00007812 */ /* 0x000fce00078ec0ff */
.L_x_13135:
[----:B------:R-:W-:-:S04]  /*4610*/  SHF.R.U32.HI R3, RZ, 0x18, R3 ;  /* 0x00000018ff037819 */ /* 0x000fc80000011603 */
[----:B------:R-:W-:-:S04]  /*4620*/  LOP3.LUT R0, R0, 0x80, R3, 0xf8, !PT ;  /* 0x0000008000007812 */ /* 0x000fc800078ef803 */
[----:B------:R-:W-:-:S07]  /*4630*/  PRMT R4, R0, 0x7610, R4 ;  /* 0x0000761000047816 */ /* 0x000fce0000000004 */
.L_x_13133:
[----:B------:R-:W-:Y:S05]  /*4640*/  BSYNC.RECONVERGENT B0 ;  /* 0x0000000000007941 */ /* 0x000fea0003800200 */
.L_x_13132:
[----:B------:R0:W-:Y:S01]  /*4650*/  STG.E.U8 desc[UR36][R8.64], R4 ;  /* 0x0000000408007986 */ /* 0x0001e2000c101124 */
[----:B------:R-:W-:Y:S05]  /*4660*/  BRA `(.L_x_13109) ;  /* 0x0000000000ac7947 */ /* 0x000fea0003800000 */
.L_x_13125:
[----:B------:R-:W-:-:S13]  /*4670*/  ISETP.NE.AND P0, PT, R0, 0x1c, PT ;  /* 0x0000001c0000780c */ /* 0x000fda0003f05270 */
[----:B------:R-:W-:Y:S05]  /*4680*/  @!P0 BRA `(.L_x_13136) ;  /* 0x0000000000a08947 */ /* 0x000fea0003800000 */
[----:B------:R-:W-:-:S13]  /*4690*/  ISETP.NE.AND P0, PT, R0, 0x1d, PT ;  /* 0x0000001d0000780c */ /* 0x000fda0003f05270 */
[----:B------:R-:W-:Y:S05]  /*46a0*/  @!P0 BRA `(.L_x_13137) ;  /* 0x00000000008c8947 */ /* 0x000fea0003800000 */
[----:B------:R-:W-:-:S13]  /*46b0*/  ISETP.NE.AND P0, PT, R0, 0x2c, PT ;  /* 0x0000002c0000780c */ /* 0x000fda0003f05270 */
[----:B------:R-:W-:Y:S05]  /*46c0*/  @!P0 BRA `(.L_x_13138) ;  /* 0x0000000000448947 */ /* 0x000fea0003800000 */
.L_x_13108:
        /* <DEDUP_REMOVED lines=16> */
.L_x_13139:
[----:B------:R-:W-:Y:S05]  /*47d0*/  BRA `(.L_x_13109) ;  /* 0x0000000000507947 */ /* 0x000fea0003800000 */
.L_x_13138:
        /* <DEDUP_REMOVED lines=16> */
.L_x_13137:
[----:B------:R-:W-:-:S05]  /*48e0*/  SHF.R.S32.HI R5, RZ, 0x1f, R4 ;  /* 0x0000001fff057819 */ /* 0x000fca0000011404 */
[----:B------:R0:W-:Y:S01]  /*48f0*/  STG.E.64 desc[UR36][R8.64], R4 ;  /* 0x0000000408007986 */ /* 0x0001e2000c101b24 */
[----:B------:R-:W-:Y:S05]  /*4900*/  BRA `(.L_x_13109) ;  /* 0x0000000000047947 */ /* 0x000fea0003800000 */
.L_x_13136:
[----:B------:R0:W-:Y:S02]  /*4910*/  STG.E desc[UR36][R8.64], R4 ;  /* 0x0000000408007986 */ /* 0x0001e4000c101924 */
.L_x_13109:
        /* <DEDUP_REMOVED lines=23> */
.L_x_13144:
[----:B------:R0:W-:Y:S01]  /*4a90*/  STG.E.U8 desc[UR36][R8.64], R22 ;  /* 0x0000001608007986 */ /* 0x0001e2000c101124 */
[----:B------:R-:W-:Y:S05]  /*4aa0*/  BRA `(.L_x_13146) ;  /* 0x0000000c00407947 */ /* 0x000fea0003800000 */
.L_x_13143:
[----:B------:R-:W-:-:S13]  /*4ab0*/  ISETP.NE.AND P0, PT, R0, 0x2, PT ;  /* 0x000000020000780c */ /* 0x000fda0003f05270 */
[----:B------:R-:W-:Y:S05]  /*4ac0*/  @!P0 BRA `(.L_x_13147) ;  /* 0x0000000000288947 */ /* 0x000fea0003800000 */
[----:B------:R-:W-:-:S13]  /*4ad0*/  ISETP.NE.AND P0, PT, R0, 0x3, PT ;  /* 0x000000030000780c */ /* 0x000fda0003f05270 */
[----:B------:R-:W-:Y:S05]  /*4ae0*/  @!P0 BRA `(.L_x_13148) ;  /* 0x0000000000188947 */ /* 0x000fea0003800000 */
[----:B------:R-:W-:-:S13]  /*4af0*/  ISETP.NE.AND P0, PT, R0, 0x4, PT ;  /* 0x000000040000780c */ /* 0x000fda0003f05270 */
[----:B------:R-:W-:Y:S05]  /*4b00*/  @P0 BRA `(.L_x_13145) ;  /* 0x0000000800440947 */ /* 0x000fea0003800000 */
[--C-:B------:R-:W-:Y:S01]  /*4b10*/  SHF.R.S32.HI R5, RZ, 0x1f, R22.reuse ;  /* 0x0000001fff057819 */ /* 0x100fe20000011416 */
[----:B------:R-:W-:-:S05]  /*4b20*/  IMAD.MOV.U32 R4, RZ, RZ, R22 ;  /* 0x000000ffff047224 */ /* 0x000fca00078e0016 */
[----:B------:R4:W-:Y:S01]  /*4b30*/  STG.E.64 desc[UR36][R8.64], R4 ;  /* 0x0000000408007986 */ /* 0x0009e2000c101b24 */
[----:B------:R-:W-:Y:S05]  /*4b40*/  BRA `(.L_x_13146) ;  /* 0x0000000c00187947 */ /* 0x000fea0003800000 */
.L_x_13148:
[----:B------:R3:W-:Y:S01]  /*4b50*/  STG.E desc[UR36][R8.64], R22 ;  /* 0x0000001608007986 */ /* 0x0007e2000c101924 */
[----:B------:R-:W-:Y:S05]  /*4b60*/  BRA `(.L_x_13146) ;  /* 0x0000000c00107947 */ /* 0x000fea0003800000 */
.L_x_13147:
[----:B------:R2:W-:Y:S01]  /*4b70*/  STG.E.U16 desc[UR36][R8.64], R22 ;  /* 0x0000001608007986 */ /* 0x0005e2000c101524 */
[----:B------:R-:W-:Y:S05]  /*4b80*/  BRA `(.L_x_13146) ;  /* 0x0000000c00087947 */ /* 0x000fea0003800000 */
.L_x_13142:
        /* <DEDUP_REMOVED lines=9> */
.L_x_13150:
[----:B------:R-:W-:-:S04]  /*4c20*/  I2FP.F32.S32 R0, R22 ;  /* 0x0000001600007245 */ /* 0x000fc80000201400 */
[----:B------:R-:W-:-:S05]  /*4c30*/  F2FP.F16.F32.PACK_AB R0, RZ, R0 ;  /* 0x00000000ff00723e */ /* 0x000fca00000000ff */
[----:B------:R0:W-:Y:S01]  /*4c40*/  STG.E.U16 desc[UR36][R8.64], R0 ;  /* 0x0000000008007986 */ /* 0x0001e2000c101524 */
[----:B------:R-:W-:Y:S05]  /*4c50*/  BRA `(.L_x_13146) ;  /* 0x0000000800d47947 */ /* 0x000fea0003800000 */
.L_x_13149:
        /* <DEDUP_REMOVED lines=10> */
.L_x_13152:
[----:B------:R-:W-:-:S04]  /*4d00*/  I2FP.F32.S32 R22, R22 ;  /* 0x0000001600167245 */ /* 0x000fc80000201400 */
[----:B------:R-:W-:-:S04]  /*4d10*/  F2FP.F16.F32.PACK_AB R3, RZ, R22 ;  /* 0x00000016ff03723e */ /* 0x000fc800000000ff */
[----:B------:R-:W-:-:S05]  /*4d20*/  PRMT R3, R3, 0x5410, RZ ;  /* 0x0000541003037816 */ /* 0x000fca00000000ff */
[----:B------:R0:W-:Y:S01]  /*4d30*/  STG.E desc[UR36][R8.64], R3 ;  /* 0x0000000308007986 */ /* 0x0001e2000c101924 */
[----:B------:R-:W-:Y:S05]  /*4d40*/  BRA `(.L_x_13146) ;  /* 0x0000000800987947 */ /* 0x000fea0003800000 */
.L_x_13151:
[----:B------:R-:W0:Y:S02]  /*4d50*/  I2F.F64 R4, R22 ;  /* 0x0000001600047312 */ /* 0x000e240000201c00 */
[----:B0-----:R0:W-:Y:S01]  /*4d60*/  STG.E.64 desc[UR36][R8.64], R4 ;  /* 0x0000000408007986 */ /* 0x0011e2000c101b24 */
[----:B------:R-:W-:Y:S05]  /*4d70*/  BRA `(.L_x_13146) ;  /* 0x00000008008c7947 */ /* 0x000fea0003800000 */
.L_x_13141:
        /* <DEDUP_REMOVED lines=12> */
.L_x_13156:
        /* <DEDUP_REMOVED lines=17> */
.L_x_13159:
[----:B------:R-:W-:-:S04]  /*4f50*/  SHF.R.U32.HI R3, RZ, 0x18, R5 ;  /* 0x00000018ff037819 */ /* 0x000fc80000011605 */
[----:B------:R-:W-:-:S04]  /*4f60*/  LOP3.LUT R0, R0, 0x80, R3, 0xf8, !PT ;  /* 0x0000008000007812 */ /* 0x000fc800078ef803 */
[----:B------:R-:W-:-:S07]  /*4f70*/  PRMT R4, R0, 0x7610, R4 ;  /* 0x0000761000047816 */ /* 0x000fce0000000004 */
.L_x_13158:
[----:B------:R-:W-:Y:S05]  /*4f80*/  BSYNC.RECONVERGENT B0 ;  /* 0x0000000000007941 */ /* 0x000fea0003800200 */
.L_x_13157:
[----:B------:R0:W-:Y:S01]  /*4f90*/  STG.E.U8 desc[UR36][R8.64], R4 ;  /* 0x0000000408007986 */ /* 0x0001e2000c101124 */
[----:B------:R-:W-:Y:S05]  /*4fa0*/  BRA `(.L_x_13146) ;  /* 0x0000000800007947 */ /* 0x000fea0003800000 */
.L_x_13155:
        /* <DEDUP_REMOVED lines=17> */
.L_x_13162:
[----:B------:R-:W-:-:S04]  /*50c0*/  SHF.R.U32.HI R3, RZ, 0x18, R5 ;  /* 0x00000018ff037819 */ /* 0x000fc80000011605 */
[----:B------:R-:W-:-:S04]  /*50d0*/  LOP3.LUT R0, R0, 0x80, R3, 0xf8, !PT ;  /* 0x0000008000007812 */ /* 0x000fc800078ef803 */
[----:B------:R-:W-:-:S07]  /*50e0*/  PRMT R4, R0, 0x7610, R4 ;  /* 0x0000761000047816 */ /* 0x000fce0000000004 */
.L_x_13161:
[----:B------:R-:W-:Y:S05]  /*50f0*/  BSYNC.RECONVERGENT B0 ;  /* 0x0000000000007941 */ /* 0x000fea0003800200 */
.L_x_13160:
[----:B------:R0:W-:Y:S01]  /*5100*/  STG.E.U8 desc[UR36][R8.64], R4 ;  /* 0x0000000408007986 */ /* 0x0001e2000c101124 */
[----:B------:R-:W-:Y:S05]  /*5110*/  BRA `(.L_x_13146) ;  /* 0x0000000400a47947 */ /* 0x000fea0003800000 */
.L_x_13154:
[----:B------:R-:W-:-:S13]  /*5120*/  ISETP.NE.AND P0, PT, R0, 0x1c, PT ;  /* 0x0000001c0000780c */ /* 0x000fda0003f05270 */
[----:B------:R-:W-:Y:S05]  /*5130*/  @!P0 BRA `(.L_x_13163) ;  /* 0x0000000000608947 */ /* 0x000fea0003800000 */
[----:B------:R-:W-:-:S13]  /*5140*/  ISETP.NE.AND P0, PT, R0, 0x1d, PT ;  /* 0x0000001d0000780c */ /* 0x000fda0003f05270 */
[----:B------:R-:W-:Y:S05]  /*5150*/  @!P0 BRA `(.L_x_13164) ;  /* 0x0000000000488947 */ /* 0x000fea0003800000 */
[----:B------:R-:W-:-:S13]  /*5160*/  ISETP.NE.AND P0, PT, R0, 0x2c, PT ;  /* 0x0000002c0000780c */ /* 0x000fda0003f05270 */
[----:B------:R-:W-:Y:S05]  /*5170*/  @P0 BRA `(.L_x_13145) ;  /* 0x0000000000a80947 */ /* 0x000fea0003800000 */
        /* <DEDUP_REMOVED lines=16> */
.L_x_13164:
[--C-:B------:R-:W-:Y:S01]  /*5280*/  SHF.R.S32.HI R5, RZ, 0x1f, R22.reuse ;  /* 0x0000001fff057819 */ /* 0x100fe20000011416 */
[----:B------:R-:W-:-:S05]  /*5290*/  IMAD.MOV.U32 R4, RZ, RZ, R22 ;  /* 0x000000ffff047224 */ /* 0x000fca00078e0016 */
[----:B------:R0:W-:Y:S01]  /*52a0*/  STG.E.64 desc[UR36][R8.64], R4 ;  /* 0x0000000408007986 */ /* 0x0001e2000c101b24 */
[----:B------:R-:W-:Y:S05]  /*52b0*/  BRA `(.L_x_13146) ;  /* 0x00000004003c7947 */ /* 0x000fea0003800000 */
.L_x_13163:
[----:B------:R0:W-:Y:S01]  /*52c0*/  STG.E desc[UR36][R8.64], R22 ;  /* 0x0000001608007986 */ /* 0x0001e2000c101924 */
[----:B------:R-:W-:Y:S05]  /*52d0*/  BRA `(.L_x_13146) ;  /* 0x0000000400347947 */ /* 0x000fea0003800000 */
.L_x_13153:
        /* <DEDUP_REMOVED lines=10> */
.L_x_13166:
[----:B------:R-:W0:Y:S01]  /*5380*/  I2F.F64 R4, R22 ;  /* 0x0000001600047312 */ /* 0x000e220000201c00 */
[----:B------:R-:W-:-:S05]  /*5390*/  CS2R R6, SRZ ;  /* 0x0000000000067805 */ /* 0x000fca000001ff00 */
[----:B0-----:R0:W-:Y:S01]  /*53a0*/  STG.E.128 desc[UR36][R8.64], R4 ;  /* 0x0000000408007986 */ /* 0x0011e2000c101d24 */
[----:B------:R-:W-:Y:S05]  /*53b0*/  BRA `(.L_x_13146) ;  /* 0x0000000000fc7947 */ /* 0x000fea0003800000 */
.L_x_13165:
[----:B------:R-:W-:-:S13]  /*53c0*/  ISETP.NE.AND P0, PT, R0, 0xf, PT ;  /* 0x0000000f0000780c */ /* 0x000fda0003f05270 */
[----:B------:R-:W-:Y:S05]  /*53d0*/  @!P0 BRA `(.L_x_13167) ;  /* 0x0000000000e88947 */ /* 0x000fea0003800000 */
[----:B------:R-:W-:-:S13]  /*53e0*/  ISETP.NE.AND P0, PT, R0, 0x17, PT ;  /* 0x000000170000780c */ /* 0x000fda0003f05270 */
[----:B------:R-:W-:Y:S05]  /*53f0*/  @!P0 BRA `(.L_x_13168) ;  /* 0x0000000000908947 */ /* 0x000fea0003800000 */
[----:B------:R-:W-:-:S13]  /*5400*/  ISETP.NE.AND P0, PT, R0, 0x18, PT ;  /* 0x000000180000780c */ /* 0x000fda0003f05270 */
[----:B------:R-:W-:Y:S05]  /*5410*/  @!P0 BRA `(.L_x_13169) ;  /* 0x0000000000448947 */ /* 0x000fea0003800000 */
.L_x_13145:
        /* <DEDUP_REMOVED lines=16> */
.L_x_13170:
[----:B------:R-:W-:Y:S05]  /*5520*/  BRA `(.L_x_13146) ;  /* 0x0000000000a07947 */ /* 0x000fea0003800000 */
.L_x_13169:
        /* <DEDUP_REMOVED lines=13> */
.L_x_13172:
[----:B------:R-:W-:Y:S05]  /*5600*/  BSYNC.RECONVERGENT B0 ;  /* 0x0000000000007941 */ /* 0x000fea0003800200 */
.L_x_13171:
[----:B------:R-:W-:-:S05]  /*5610*/  LOP3.LUT R3, R0, 0x80, R3, 0xf8, !PT ;  /* 0x0000008000037812 */ /* 0x000fca00078ef803 */
[----:B------:R0:W-:Y:S01]  /*5620*/  STG.E.U8 desc[UR36][R8.64], R3 ;  /* 0x0000000308007986 */ /* 0x0001e2000c101124 */
[----:B------:R-:W-:Y:S05]  /*5630*/  BRA `(.L_x_13146) ;  /* 0x00000000005c7947 */ /* 0x000fea0003800000 */
.L_x_13168:
        /* <DEDUP_REMOVED lines=12> */
.L_x_13174:
[----:B------:R-:W-:Y:S01]  /*5700*/  IMAD.MOV.U32 R0, RZ, RZ, 0x7f ;  /* 0x0000007fff007424 */ /* 0x000fe200078e00ff */
[----:B------:R-:W-:-:S04]  /*5710*/  ISETP.GT.U32.AND P0, PT, R4, 0x7f800000, PT ;  /* 0x7f8000000400780c */ /* 0x000fc80003f04070 */
[----:B------:R-:W-:-:S09]  /*5720*/  SEL R0, R0, 0x7c, P0 ;  /* 0x0000007c00007807 */ /* 0x000fd20000000000 */
.L_x_13175:
[----:B------:R-:W-:Y:S05]  /*5730*/  BSYNC.RECONVERGENT B0 ;  /* 0x0000000000007941 */ /* 0x000fea0003800200 */
.L_x_13173:
[----:B------:R-:W-:-:S04]  /*5740*/  SHF.R.U32.HI R3, RZ, 0x18, R3 ;  /* 0x00000018ff037819 */ /* 0x000fc80000011603 */
[----:B------:R-:W-:-:S05]  /*5750*/  LOP3.LUT R3, R0, 0x80, R3, 0xf8, !PT ;  /* 0x0000008000037812 */ /* 0x000fca00078ef803 */
[----:B------:R0:W-:Y:S01]  /*5760*/  STG.E.U8 desc[UR36][R8.64], R3 ;  /* 0x0000000308007986 */ /* 0x0001e2000c101124 */
[----:B------:R-:W-:Y:S05]  /*5770*/  BRA `(.L_x_13146) ;  /* 0x00000000000c7947 */ /* 0x000fea0003800000 */
.L_x_13167:
[----:B------:R-:W-:-:S04]  /*5780*/  I2FP.F32.S32 R0, R22 ;  /* 0x0000001600007245 */ /* 0x000fc80000201400 */
[----:B------:R-:W-:-:S05]  /*5790*/  F2FP.BF16.F32.PACK_AB R0, RZ, R0 ;  /* 0x00000000ff00723e */ /* 0x000fca00000010ff */
[----:B------:R0:W-:Y:S02]  /*57a0*/  STG.E.U16 desc[UR36][R8.64], R0 ;  /* 0x0000000008007986 */ /* 0x0001e4000c101524 */
.L_x_13146:
[----:B------:R-:W-:-:S07]  /*57b0*/  VIADD R2, R2, 0x80 ;  /* 0x0000008002027836 */ /* 0x000fce0000000000 */
.L_x_13103:
[----:B------:R-:W-:-:S13]  /*57c0*/  ISETP.GE.AND P0, PT, R2, R19, PT ;  /* 0x000000130200720c */ /* 0x000fda0003f06270 */
[----:B------:R-:W-:Y:S05]  /*57d0*/  @P0 BREAK.RELIABLE B6 ;  /* 0x0000000000060942 */ /* 0x000fea0003800100 */
[----:B------:R-:W-:Y:S05]  /*57e0*/  @P0 BRA `(.L_x_13140) ;  /* 0x0000000c00a00947 */ /* 0x000fea0003800000 */
[----:B------:R-:W-:Y:S05]  /*57f0*/  BSYNC.RELIABLE B6 ;  /* 0x0000000000067941 */ /* 0x000fea0003800100 */
.L_x_13102:
        /* <DEDUP_REMOVED lines=20> */
.L_x_13179:
[----:B------:R0:W-:Y:S01]  /*5940*/  STG.E.U8 desc[UR36][R8.64], R18 ;  /* 0x0000001208007986 */ /* 0x0001e2000c101124 */
[----:B------:R-:W-:Y:S05]  /*5950*/  BRA `(.L_x_13181) ;  /* 0x0000000c00407947 */ /* 0x000fea0003800000 */
.L_x_13178:
        /* <DEDUP_REMOVED lines=10> */
.L_x_13183:
[----:B------:R0:W-:Y:S01]  /*5a00*/  STG.E desc[UR36][R8.64], R18 ;  /* 0x0000001208007986 */ /* 0x0001e2000c101924 */
[----:B------:R-:W-:Y:S05]  /*5a10*/  BRA `(.L_x_13181) ;  /* 0x0000000c00107947 */ /* 0x000fea0003800000 */
.L_x_13182:
[----:B------:R0:W-:Y:S01]  /*5a20*/  STG.E.U16 desc[UR36][R8.64], R18 ;  /* 0x0000001208007986 */ /* 0x0001e2000c101524 */
[----:B------:R-:W-:Y:S05]  /*5a30*/  BRA `(.L_x_13181) ;  /* 0x0000000c00087947 */ /* 0x000fea0003800000 */
.L_x_13177:
        /* <DEDUP_REMOVED lines=9> */
.L_x_13185:
[----:B------:R-:W-:-:S04]  /*5ad0*/  I2FP.F32.S32 R0, R18 ;  /* 0x0000001200007245 */ /* 0x000fc80000201400 */
[----:B------:R-:W-:-:S05]  /*5ae0*/  F2FP.F16.F32.PACK_AB R0, RZ, R0 ;  /* 0x00000000ff00723e */ /* 0x000fca00000000ff */
[----:B------:R0:W-:Y:S01]  /*5af0*/  STG.E.U16 desc[UR36][R8.64], R0 ;  /* 0x0000000008007986 */ /* 0x0001e2000c101524 */
[----:B------:R-:W-:Y:S05]  /*5b00*/  BRA `(.L_x_13181) ;  /* 0x0000000800d47947 */ /* 0x000fea0003800000 */
.L_x_13184:
        /* <DEDUP_REMOVED lines=10> */
.L_x_13187:
[----:B------:R-:W-:-:S04]  /*5bb0*/  I2FP.F32.S32 R18, R18 ;  /* 0x0000001200127245 */ /* 0x000fc80000201400 */
[----:B------:R-:W-:-:S04]  /*5bc0*/  F2FP.F16.F32.PACK_AB R3, RZ, R18 ;  /* 0x00000012ff03723e */ /* 0x000fc800000000ff */
[----:B------:R-:W-:-:S05]  /*5bd0*/  PRMT R3, R3, 0x5410, RZ ;  /* 0x0000541003037816 */ /* 0x000fca00000000ff */
[----:B------:R0:W-:Y:S01]  /*5be0*/  STG.E desc[UR36][R8.64], R3 ;  /* 0x0000000308007986 */ /* 0x0001e2000c101924 */
[----:B------:R-:W-:Y:S05]  /*5bf0*/  BRA `(.L_x_13181) ;  /* 0x0000000800987947 */ /* 0x000fea0003800000 */
.L_x_13186:
[----:B------:R-:W0:Y:S02]  /*5c00*/  I2F.F64 R4, R18 ;  /* 0x0000001200047312 */ /* 0x000e240000201c00 */
[----:B0-----:R0:W-:Y:S01]  /*5c10*/  STG.E.64 desc[UR36][R8.64], R4 ;  /* 0x0000000408007986 */ /* 0x0011e2000c101b24 */
[----:B------:R-:W-:Y:S05]  /*5c20*/  BRA `(.L_x_13181) ;  /* 0x00000008008c7947 */ /* 0x000fea0003800000 */
.L_x_13176:
        /* <DEDUP_REMOVED lines=12> */
.L_x_13191:
        /* <DEDUP_REMOVED lines=17> */
.L_x_13194:
[----:B------:R-:W-:-:S04]  /*5e00*/  SHF.R.U32.HI R3, RZ, 0x18, R5 ;  /* 0x00000018ff037819 */ /* 0x000fc80000011605 */
[----:B------:R-:W-:-:S04]  /*5e10*/  LOP3.LUT R0, R0, 0x80, R3, 0xf8, !PT ;  /* 0x0000008000007812 */ /* 0x000fc800078ef803 */
[----:B------:R-:W-:-:S07]  /*5e20*/  PRMT R4, R0, 0x7610, R4 ;  /* 0x0000761000047816 */ /* 0x000fce0000000004 */
.L_x_13193:
[----:B------:R-:W-:Y:S05]  /*5e30*/  BSYNC.RECONVERGENT B0 ;  /* 0x0000000000007941 */ /* 0x000fea0003800200 */
.L_x_13192:
[----:B------:R0:W-:Y:S01]  /*5e40*/  STG.E.U8 desc[UR36][R8.64], R4 ;  /* 0x0000000408007986 */ /* 0x0001e2000c101124 */
[----:B------:R-:W-:Y:S05]  /*5e50*/  BRA `(.L_x_13181) ;  /* 0x0000000800007947 */ /* 0x000fea0003800000 */
.L_x_13190:
        /* <DEDUP_REMOVED lines=17> */
.L_x_13197:
[----:B------:R-:W-:-:S04]  /*5f70*/  SHF.R.U32.HI R3, RZ, 0x18, R5 ;  /* 0x00000018ff037819 */ /* 0x000fc80000011605 */
[----:B------:R-:W-:-:S04]  /*5f80*/  LOP3.LUT R0, R0, 0x80, R3, 0xf8, !PT ;  /* 0x0000008000007812 */ /* 0x000fc800078ef803 */
[----:B------:R-:W-:-:S07]  /*5f90*/  PRMT R4, R0, 0x7610, R4 ;  /* 0x0000761000047816 */ /* 0x000fce0000000004 */
.L_x_13196:
[----:B------:R-:W-:Y:S05]  /*5fa0*/  BSYNC.RECONVERGENT B0 ;  /* 0x0000000000007941 */ /* 0x000fea0003800200 */
.L_x_13195:
[----:B------:R0:W-:Y:S01]  /*5fb0*/  STG.E.U8 desc[UR36][R8.64], R4 ;  /* 0x0000000408007986 */ /* 0x0001e2000c101124 */
[----:B------:R-:W-:Y:S05]  /*5fc0*/  BRA `(.L_x_13181) ;  /* 0x0000000400a47947 */ /* 0x000fea0003800000 */
.L_x_13189:
        /* <DEDUP_REMOVED lines=22> */
.L_x_13199:
[--C-:B------:R-:W-:Y:S01]  /*6130*/  SHF.R.S32.HI R5, RZ, 0x1f, R18.reuse ;  /* 0x0000001fff057819 */ /* 0x100fe20000011412 */
[----:B------:R-:W-:-:S05]  /*6140*/  IMAD.MOV.U32 R4, RZ, RZ, R18 ;  /* 0x000000ffff047224 */ /* 0x000fca00078e0012 */
[----:B------:R0:W-:Y:S01]  /*6150*/  STG.E.64 desc[UR36][R8.64], R4 ;  /* 0x0000000408007986 */ /* 0x0001e2000c101b24 */
[----:B------:R-:W-:Y:S05]  /*6160*/  BRA `(.L_x_13181) ;  /* 0x00000004003c7947 */ /* 0x000fea0003800000 */
.L_x_13198:
[----:B------:R0:W-:Y:S01]  /*6170*/  STG.E desc[UR36][R8.64], R18 ;  /* 0x0000001208007986 */ /* 0x0001e2000c101924 */
[----:B------:R-:W-:Y:S05]  /*6180*/  BRA `(.L_x_13181) ;  /* 0x0000000400347947 */ /* 0x000fea0003800000 */
.L_x_13188:
        /* <DEDUP_REMOVED lines=10> */
.L_x_13201:
[----:B------:R-:W0:Y:S01]  /*6230*/  I2F.F64 R4, R18 ;  /* 0x0000001200047312 */ /* 0x000e220000201c00 */
[----:B------:R-:W-:-:S05]  /*6240*/  CS2R R6, SRZ ;  /* 0x0000000000067805 */ /* 0x000fca000001ff00 */
[----:B0-----:R4:W-:Y:S01]  /*6250*/  STG.E.128 desc[UR36][R8.64], R4 ;  /* 0x0000000408007986 */ /* 0x0019e2000c101d24 */
[----:B------:R-:W-:Y:S05]  /*6260*/  BRA `(.L_x_13181) ;  /* 0x0000000000fc7947 */ /* 0x000fea0003800000 */
.L_x_13200:
[----:B------:R-:W-:-:S13]  /*6270*/  ISETP.NE.AND P0, PT, R0, 0xf, PT ;  /* 0x0000000f0000780c */ /* 0x000fda0003f05270 */
[----:B------:R-:W-:Y:S05]  /*6280*/  @!P0 BRA `(.L_x_13202) ;  /* 0x0000000000e88947 */ /* 0x000fea0003800000 */
[----:B------:R-:W-:-:S13]  /*6290*/  ISETP.NE.AND P0, PT, R0, 0x17, PT ;  /* 0x000000170000780c */ /* 0x000fda0003f05270 */
[----:B------:R-:W-:Y:S05]  /*62a0*/  @!P0 BRA `(.L_x_13203) ;  /* 0x0000000000908947 */ /* 0x000fea0003800000 */
[----:B------:R-:W-:-:S13]  /*62b0*/  ISETP.NE.AND P0, PT, R0, 0x18, PT ;  /* 0x000000180000780c */ /* 0x000fda0003f05270 */
[----:B------:R-:W-:Y:S05]  /*62c0*/  @!P0 BRA `(.L_x_13204) ;  /* 0x0000000000448947 */ /* 0x000fea0003800000 */
.L_x_13180:
        /* <DEDUP_REMOVED lines=16> */
.L_x_13205:
[----:B------:R-:W-:Y:S05]  /*63d0*/  BRA `(.L_x_13181) ;  /* 0x0000000000a07947 */ /* 0x000fea0003800000 */
.L_x_13204:
        /* <DEDUP_REMOVED lines=13> */
.L_x_13207:
[----:B------:R-:W-:Y:S05]  /*64b0*/  BSYNC.RECONVERGENT B0 ;  /* 0x0000000000007941 */ /* 0x000fea0003800200 */
.L_x_13206:
[----:B------:R-:W-:-:S05]  /*64c0*/  LOP3.LUT R3, R0, 0x80, R3, 0xf8, !PT ;  /* 0x0000008000037812 */ /* 0x000fca00078ef803 */
[----:B------:R2:W-:Y:S01]  /*64d0*/  STG.E.U8 desc[UR36][R8.64], R3 ;  /* 0x0000000308007986 */ /* 0x0005e2000c101124 */
[----:B------:R-:W-:Y:S05]  /*64e0*/  BRA `(.L_x_13181) ;  /* 0x00000000005c7947 */ /* 0x000fea0003800000 */
.L_x_13203:
        /* <DEDUP_REMOVED lines=12> */
.L_x_13209:
[----:B------:R-:W-:Y:S01]  /*65b0*/  IMAD.MOV.U32 R0, RZ, RZ, 0x7f ;  /* 0x0000007fff007424 */ /* 0x000fe200078e00ff */
[----:B------:R-:W-:-:S04]  /*65c0*/  ISETP.GT.U32.AND P0, PT, R4, 0x7f800000, PT ;  /* 0x7f8000000400780c */ /* 0x000fc80003f04070 */
[----:B------:R-:W-:-:S09]  /*65d0*/  SEL R0, R0, 0x7c, P0 ;  /* 0x0000007c00007807 */ /* 0x000fd20000000000 */
.L_x_13210:
[----:B------:R-:W-:Y:S05]  /*65e0*/  BSYNC.RECONVERGENT B0 ;  /* 0x0000000000007941 */ /* 0x000fea0003800200 */
.L_x_13208:
[----:B------:R-:W-:-:S04]  /*65f0*/  SHF.R.U32.HI R3, RZ, 0x18, R3 ;  /* 0x00000018ff037819 */ /* 0x000fc80000011603 */
[----:B------:R-:W-:-:S05]  /*6600*/  LOP3.LUT R3, R0, 0x80, R3, 0xf8, !PT ;  /* 0x0000008000037812 */ /* 0x000fca00078ef803 */
[----:B------:R1:W-:Y:S01]  /*6610*/  STG.E.U8 desc[UR36][R8.64], R3 ;  /* 0x0000000308007986 */ /* 0x0003e2000c101124 */
[----:B------:R-:W-:Y:S05]  /*6620*/  BRA `(.L_x_13181) ;  /* 0x00000000000c7947 */ /* 0x000fea0003800000 */
.L_x_13202:
[----:B------:R-:W-:-:S04]  /*6630*/  I2FP.F32.S32 R0, R18 ;  /* 0x0000001200007245 */ /* 0x000fc80000201400 */
[----:B------:R-:W-:-:S05]  /*6640*/  F2FP.BF16.F32.PACK_AB R0, RZ, R0 ;  /* 0x00000000ff00723e */ /* 0x000fca00000010ff */
[----:B------:R0:W-:Y:S02]  /*6650*/  STG.E.U16 desc[UR36][R8.64], R0 ;  /* 0x0000000008007986 */ /* 0x0001e4000c101524 */
.L_x_13181:
[----:B------:R-:W-:-:S07]  /*6660*/  VIADD R2, R2, 0x80 ;  /* 0x0000008002027836 */ /* 0x000fce0000000000 */
.L_x_13140:
[----:B------:R-:W-:Y:S05]  /*6670*/  BSYNC.RECONVERGENT B7 ;  /* 0x0000000000077941 */ /* 0x000fea0003800200 */
.L_x_13101:
        /* <DEDUP_REMOVED lines=21> */
.L_x_13214:
[----:B------:R-:W-:Y:S01]  /*67d0*/  STG.E.U8 desc[UR36][R2.64], R16 ;  /* 0x0000001002007986 */ /* 0x000fe2000c101124 */
[----:B------:R-:W-:Y:S05]  /*67e0*/  EXIT ;  /* 0x000000000000794d */ /* 0x000fea0003800000 */
.L_x_13213:
[----:B------:R-:W-:-:S13]  /*67f0*/  ISETP.NE.AND P0, PT, R0, 0x2, PT ;  /* 0x000000020000780c */ /* 0x000fda0003f05270 */
[----:B------:R-:W-:Y:S05]  /*6800*/  @!P0 BRA `(.L_x_13216) ;  /* 0x0000000000248947 */ /* 0x000fea0003800000 */
[----:B------:R-:W-:-:S13]  /*6810*/  ISETP.NE.AND P0, PT, R0, 0x3, PT ;  /* 0x000000030000780c */ /* 0x000fda0003f05270 */
[----:B------:R-:W-:Y:S05]  /*6820*/  @!P0 BRA `(.L_x_13217) ;  /* 0x0000000000148947 */ /* 0x000fea0003800000 */
[----:B------:R-:W-:-:S13]  /*6830*/  ISETP.NE.AND P0, PT, R0, 0x4, PT ;  /* 0x000000040000780c */ /* 0x000fda0003f05270 */
[----:B------:R-:W-:Y:S05]  /*6840*/  @P0 BRA `(.L_x_13215) ;  /* 0x00000008003c0947 */ /* 0x000fea0003800000 */
[----:B------:R-:W-:-:S05]  /*6850*/  SHF.R.S32.HI R17, RZ, 0x1f, R16 ;  /* 0x0000001fff117819 */ /* 0x000fca0000011410 */
[----:B------:R-:W-:Y:S01]  /*6860*/  STG.E.64 desc[UR36][R2.64], R16 ;  /* 0x0000001002007986 */ /* 0x000fe2000c101b24 */
[----:B------:R-:W-:Y:S05]  /*6870*/  EXIT ;  /* 0x000000000000794d */ /* 0x000fea0003800000 */
.L_x_13217:
[----:B------:R-:W-:Y:S01]  /*6880*/  STG.E desc[UR36][R2.64], R16 ;  /* 0x0000001002007986 */ /* 0x000fe2000c101924 */
[----:B------:R-:W-:Y:S05]  /*6890*/  EXIT ;  /* 0x000000000000794d */ /* 0x000fea0003800000 */
.L_x_13216:
[----:B------:R-:W-:Y:S01]  /*68a0*/  STG.E.U16 desc[UR36][R2.64], R16 ;  /* 0x0000001002007986 */ /* 0x000fe2000c101524 */
[----:B------:R-:W-:Y:S05]  /*68b0*/  EXIT ;  /* 0x000000000000794d */ /* 0x000fea0003800000 */
.L_x_13212:
[----:B------:R-:W-:-:S13]  /*68c0*/  ISETP.GT.AND P0, PT, R0, 0x6, PT ;  /* 0x000000060000780c */ /* 0x000fda0003f04270 */
[----:B------:R-:W-:Y:S05]  /*68d0*/  @P0 BRA `(.L_x_13218) ;  /* 0x00000000002c0947 */ /* 0x000fea0003800000 */
[----:B------:R-:W-:-:S13]  /*68e0*/  ISETP.NE.AND P0, PT, R0, 0x5, PT ;  /* 0x000000050000780c */ /* 0x000fda0003f05270 */
[----:B------:R-:W-:Y:S05]  /*68f0*/  @!P0 BRA `(.L_x_13219) ;  /* 0x0000000000148947 */ /* 0x000fea0003800000 */
[----:B------:R-:W-:-:S13]  /*6900*/  ISETP.NE.AND P0, PT, R0, 0x6, PT ;  /* 0x000000060000780c */ /* 0x000fda0003f05270 */
[----:B------:R-:W-:Y:S05]  /*6910*/  @P0 BRA `(.L_x_13215) ;  /* 0x0000000800080947 */ /* 0x000fea0003800000 */
[----:B------:R-:W-:-:S05]  /*6920*/  I2FP.F32.S32 R5, R16 ;  /* 0x0000001000057245 */ /* 0x000fca0000201400 */
[----:B------:R-:W-:Y:S01]  /*6930*/  STG.E desc[UR36][R2.64], R5 ;  /* 0x0000000502007986 */ /* 0x000fe2000c101924 */
[----:B------:R-:W-:Y:S05]  /*6940*/  EXIT ;  /* 0x000000000000794d */ /* 0x000fea0003800000 */
.L_x_13219:
[----:B------:R-:W-:-:S04]  /*6950*/  I2FP.F32.S32 R0, R16 ;  /* 0x0000001000007245 */ /* 0x000fc80000201400 */
[----:B------:R-:W-:-:S05]  /*6960*/  F2FP.F16.F32.PACK_AB R0, RZ, R0 ;  /* 0x00000000ff00723e */ /* 0x000fca00000000ff */
[----:B------:R-:W-:Y:S01]  /*6970*/  STG.E.U16 desc[UR36][R2.64], R0 ;  /* 0x0000000002007986 */ /* 0x000fe2000c101524 */
[----:B------:R-:W-:Y:S05]  /*6980*/  EXIT ;  /* 0x000000000000794d */ /* 0x000fea0003800000 */
.L_x_13218:
        /* <DEDUP_REMOVED lines=8> */
[----:B------:R-:W-:Y:S01]  /*6a10*/  STG.E.64 desc[UR36][R2.64], R16 ;  /* 0x0000001002007986 */ /* 0x000fe2000c101b24 */
[----:B------:R-:W-:Y:S05]  /*6a20*/  EXIT ;  /* 0x000000000000794d */ /* 0x000fea0003800000 */
.L_x_13221:
[----:B------:R-:W-:-:S04]  /*6a30*/  I2FP.F32.S32 R16, R16 ;  /* 0x0000001000107245 */ /* 0x000fc80000201400 */
[----:B------:R-:W-:-:S04]  /*6a40*/  F2FP.F16.F32.PACK_AB R5, RZ, R16 ;  /* 0x00000010ff05723e */ /* 0x000fc800000000ff */
[----:B------:R-:W-:-:S05]  /*6a50*/  PRMT R5, R5, 0x5410, RZ ;  /* 0x0000541005057816 */ /* 0x000fca00000000ff */
[----:B------:R-:W-:Y:S01]  /*6a60*/  STG.E desc[UR36][R2.64], R5 ;  /* 0x0000000502007986 */ /* 0x000fe2000c101924 */
[----:B------:R-:W-:Y:S05]  /*6a70*/  EXIT ;  /* 0x000000000000794d */ /* 0x000fea0003800000 */
.L_x_13220:
[----:B------:R-:W0:Y:S02]  /*6a80*/  I2F.F64 R16, R16 ;  /* 0x0000001000107312 */ /* 0x000e240000201c00 */
[----:B0-----:R-:W-:Y:S01]  /*6a90*/  STG.E.64 desc[UR36][R2.64], R16 ;  /* 0x0000001002007986 */ /* 0x001fe2000c101b24 */
[----:B------:R-:W-:Y:S05]  /*6aa0*/  EXIT ;  /* 0x000000000000794d */ /* 0x000fea0003800000 */
.L_x_13211:
        /* <DEDUP_REMOVED lines=12> */
.L_x_13225:
        /* <DEDUP_REMOVED lines=18> */
.L_x_13228:
[----:B------:R-:W-:-:S04]  /*6c90*/  SHF.R.U32.HI R5, RZ, 0x18, R5 ;  /* 0x00000018ff057819 */ /* 0x000fc80000011605 */
[----:B------:R-:W-:-:S07]  /*6ca0*/  LOP3.LUT R0, R0, 0x80, R5, 0xf8, !PT ;  /* 0x0000008000007812 */ /* 0x000fce00078ef805 */
.L_x_13227:
[----:B------:R-:W-:Y:S05]  /*6cb0*/  BSYNC.RECONVERGENT B0 ;  /* 0x0000000000007941 */ /* 0x000fea0003800200 */
.L_x_13226:
[----:B------:R-:W-:Y:S01]  /*6cc0*/  STG.E.U8 desc[UR36][R2.64], R0 ;  /* 0x0000000002007986 */ /* 0x000fe2000c101124 */
[----:B------:R-:W-:Y:S05]  /*6cd0*/  EXIT ;  /* 0x000000000000794d */ /* 0x000fea0003800000 */
.L_x_13224:
        /* <DEDUP_REMOVED lines=18> */
.L_x_13231:
[----:B------:R-:W-:-:S04]  /*6e00*/  SHF.R.U32.HI R5, RZ, 0x18, R5 ;  /* 0x00000018ff057819 */ /* 0x000fc80000011605 */
[----:B------:R-:W-:-:S07]  /*6e10*/  LOP3.LUT R0, R0, 0x80, R5, 0xf8, !PT ;  /* 0x0000008000007812 */ /* 0x000fce00078ef805 */
.L_x_13230:
[----:B------:R-:W-:Y:S05]  /*6e20*/  BSYNC.RECONVERGENT B0 ;  /* 0x0000000000007941 */ /* 0x000fea0003800200 */
.L_x_13229:
[----:B------:R-:W-:Y:S01]  /*6e30*/  STG.E.U8 desc[UR36][R2.64], R0 ;  /* 0x0000000002007986 */ /* 0x000fe2000c101124 */
[----:B------:R-:W-:Y:S05]  /*6e40*/  EXIT ;  /* 0x000000000000794d */ /* 0x000fea0003800000 */
.L_x_13223:
        /* <DEDUP_REMOVED lines=22> */
.L_x_13233:
[----:B------:R-:W-:-:S05]  /*6fb0*/  SHF.R.S32.HI R17, RZ, 0x1f, R16 ;  /* 0x0000001fff117819 */ /* 0x000fca0000011410 */
[----:B------:R-:W-:Y:S01]  /*6fc0*/  STG.E.64 desc[UR36][R2.64], R16 ;  /* 0x0000001002007986 */ /* 0x000fe2000c101b24 */
[----:B------:R-:W-:Y:S05]  /*6fd0*/  EXIT ;  /* 0x000000000000794d */ /* 0x000fea0003800000 */
.L_x_13232:
[----:B------:R-:W-:Y:S01]  /*6fe0*/  STG.E desc[UR36][R2.64], R16 ;  /* 0x0000001002007986 */ /* 0x000fe2000c101924 */
[----:B------:R-:W-:Y:S05]  /*6ff0*/  EXIT ;  /* 0x000000000000794d */ /* 0x000fea0003800000 */
.L_x_13222:
        /* <DEDUP_REMOVED lines=8> */
[----:B------:R-:W-:Y:S01]  /*7080*/  STG.E.U8 desc[UR36][R2.64], R5 ;  /* 0x0000000502007986 */ /* 0x000fe2000c101124 */
[----:B------:R-:W-:Y:S05]  /*7090*/  EXIT ;  /* 0x000000000000794d */ /* 0x000fea0003800000 */
.L_x_13235:
[----:B------:R-:W0:Y:S01]  /*70a0*/  I2F.F64 R16, R16 ;  /* 0x0000001000107312 */ /* 0x000e220000201c00 */
[----:B------:R-:W-:-:S05]  /*70b0*/  CS2R R18, SRZ ;  /* 0x0000000000127805 */ /* 0x000fca000001ff00 */
[----:B0-----:R-:W-:Y:S01]  /*70c0*/  STG.E.128 desc[UR36][R2.64], R16 ;  /* 0x0000001002007986 */ /* 0x001fe2000c101d24 */
[----:B------:R-:W-:Y:S05]  /*70d0*/  EXIT ;  /* 0x000000000000794d */ /* 0x000fea0003800000 */
.L_x_13234:
[----:B------:R-:W-:-:S13]  /*70e0*/  ISETP.NE.AND P0, PT, R0, 0xf, PT ;  /* 0x0000000f0000780c */ /* 0x000fda0003f05270 */
[----:B------:R-:W-:Y:S05]  /*70f0*/  @!P0 BRA `(.L_x_13236) ;  /* 0x0000000000e88947 */ /* 0x000fea0003800000 */
[----:B------:R-:W-:-:S13]  /*7100*/  ISETP.NE.AND P0, PT, R0, 0x17, PT ;  /* 0x000000170000780c */ /* 0x000fda0003f05270 */
[----:B------:R-:W-:Y:S05]  /*7110*/  @!P0 BRA `(.L_x_13237) ;  /* 0x0000000000908947 */ /* 0x000fea0003800000 */
[----:B------:R-:W-:-:S13]  /*7120*/  ISETP.NE.AND P0, PT, R0, 0x18, PT ;  /* 0x000000180000780c */ /* 0x000fda0003f05270 */
[----:B------:R-:W-:Y:S05]  /*7130*/  @!P0 BRA `(.L_x_13238) ;  /* 0x0000000000448947 */ /* 0x000fea0003800000 */
.L_x_13215:
        /* <DEDUP_REMOVED lines=16> */
.L_x_13239:
[----:B------:R-:W-:Y:S05]  /*7240*/  EXIT ;  /* 0x000000000000794d */ /* 0x000fea0003800000 */
.L_x_13238:
        /* <DEDUP_REMOVED lines=13> */
.L_x_13241:
[----:B------:R-:W-:Y:S05]  /*7320*/  BSYNC.RECONVERGENT B0 ;  /* 0x0000000000007941 */ /* 0x000fea0003800200 */
.L_x_13240:
[----:B------:R-:W-:-:S05]  /*7330*/  LOP3.LUT R5, R0, 0x80, R5, 0xf8, !PT ;  /* 0x0000008000057812 */ /* 0x000fca00078ef805 */
[----:B------:R-:W-:Y:S01]  /*7340*/  STG.E.U8 desc[UR36][R2.64], R5 ;  /* 0x0000000502007986 */ /* 0x000fe2000c101124 */
[----:B------:R-:W-:Y:S05]  /*7350*/  EXIT ;  /* 0x000000000000794d */ /* 0x000fea0003800000 */
.L_x_13237:
        /* <DEDUP_REMOVED lines=12> */
.L_x_13243:
[----:B------:R-:W-:Y:S01]  /*7420*/  IMAD.MOV.U32 R0, RZ, RZ, 0x7f ;  /* 0x0000007fff007424 */ /* 0x000fe200078e00ff */
[----:B------:R-:W-:-:S04]  /*7430*/  ISETP.GT.U32.AND P0, PT, R4, 0x7f800000, PT ;  /* 0x7f8000000400780c */ /* 0x000fc80003f04070 */
[----:B------:R-:W-:-:S09]  /*7440*/  SEL R0, R0, 0x7c, P0 ;  /* 0x0000007c00007807 */ /* 0x000fd20000000000 */
.L_x_13244:
[----:B------:R-:W-:Y:S05]  /*7450*/  BSYNC.RECONVERGENT B0 ;  /* 0x0000000000007941 */ /* 0x000fea0003800200 */
.L_x_13242:
[----:B------:R-:W-:-:S04]  /*7460*/  SHF.R.U32.HI R5, RZ, 0x18, R5 ;  /* 0x00000018ff057819 */ /* 0x000fc80000011605 */
[----:B------:R-:W-:-:S05]  /*7470*/  LOP3.LUT R5, R0, 0x80, R5, 0xf8, !PT ;  /* 0x0000008000057812 */ /* 0x000fca00078ef805 */
[----:B------:R-:W-:Y:S01]  /*7480*/  STG.E.U8 desc[UR36][R2.64], R5 ;  /* 0x0000000502007986 */ /* 0x000fe2000c101124 */
[----:B------:R-:W-:Y:S05]  /*7490*/  EXIT ;  /* 0x000000000000794d */ /* 0x000fea0003800000 */
.L_x_13236:
[----:B------:R-:W-:-:S04]  /*74a0*/  I2FP.F32.S32 R0, R16 ;  /* 0x0000001000007245 */ /* 0x000fc80000201400 */
[----:B------:R-:W-:-:S05]  /*74b0*/  F2FP.BF16.F32.PACK_AB R0, RZ, R0 ;  /* 0x00000000ff00723e */ /* 0x000fca00000010ff */
[----:B------:R-:W-:Y:S01]  /*74c0*/  STG.E.U16 desc[UR36][R2.64], R0 ;  /* 0x0000000002007986 */ /* 0x000fe2000c101524 */
[----:B------:R-:W-:Y:S05]  /*74d0*/  EXIT ;  /* 0x000000000000794d */ /* 0x000fea0003800000 */
.L_x_13245:
        /* <DEDUP_REMOVED lines=10> */
.L_x_17266:


//--------------------- .text._ZN2at6native18elementwise_kernelILi128ELi2EZNS0_22gpu_kernel_impl_nocastINS0_13AUnaryFunctorIiiiNS0_15binary_internal10MulFunctorIiEEEEEEvRNS_18TensorIteratorBaseERKT_EUliE_EEviT1_ --------------------------
	.section	.text._ZN2at6native18elementwise_kernelILi128ELi2EZNS0_22gpu_kernel_impl_nocastINS0_13AUnaryFunctorIiiiNS0_15binary_internal10MulFunctorIiEEEEEEvRNS_18TensorIteratorBaseERKT_EUliE_EEviT1_,"ax",@progbits
	.align	128
        .global         _ZN2at6native18elementwise_kernelILi128ELi2EZNS0_22gpu_kernel_impl_nocastINS0_13AUnaryFunctorIiiiNS0_15binary_internal10MulFunctorIiEEEEEEvRNS_18TensorIteratorBaseERKT_EUliE_EEviT1_
        .type           _ZN2at6native18elementwise_kernelILi128ELi2EZNS0_22gpu_kernel_impl_nocastINS0_13AUnaryFunctorIiiiNS0_15binary_internal10MulFunctorIiEEEEEEvRNS_18TensorIteratorBaseERKT_EUliE_EEviT1_,@function
        .size           _ZN2at6native18elementwise_kernelILi128ELi2EZNS0_22gpu_kernel_impl_nocastINS0_13AUnaryFunctorIiiiNS0_15binary_internal10MulFunctorIiEEEEEEvRNS_18TensorIteratorBaseERKT_EUliE_EEviT1_,(.L_x_17267 - _ZN2at6native18elementwise_kernelILi128ELi2EZNS0_22gpu_kernel_impl_nocastINS0_13AUnaryFunctorIiiiNS0_15binary_internal10MulFunctorIiEEEEEEvRNS_18TensorIteratorBaseERKT_EUliE_EEviT1_)
        .other          _ZN2at6native18elementwise_kernelILi128ELi2EZNS0_22gpu_kernel_impl_nocastINS0_13AUnaryFunctorIiiiNS0_15binary_internal10MulFunctorIiEEEEEEvRNS_18TensorIteratorBaseERKT_EUliE_EEviT1_,@"STO_CUDA_ENTRY STV_DEFAULT"
_ZN2at6native18elementwise_kernelILi128ELi2EZNS0_22gpu_kernel_impl_nocastINS0_13AUnaryFunctorIiiiNS0_15binary_internal10MulFunctorIiEEEEEEvRNS_18TensorIteratorBaseERKT_EUliE_EEviT1_:
.text._ZN2at6native18elementwise_kernelILi128ELi2EZNS0_22gpu_kernel_impl_nocastINS0_13AUnaryFunctorIiiiNS0_15binary_internal10MulFunctorIiEEEEEEvRNS_18TensorIteratorBaseERKT_EUliE_EEviT1_:
        /* <DEDUP_REMOVED lines=18> */
[----:B-1----:R-:W-:-:S05]  /*0120*/  IMAD R9, R4, UR5, RZ ;  /* 0x0000000504097c24 */ /* 0x002fca000f8e02ff */
[----:B0-----:R0:W-:Y:S02]  /*0130*/  STG.E desc[UR6][R6.64], R9 ;  /* 0x0000000906007986 */ /* 0x0011e4000c101906 */
.L_x_13248:
[----:B------:R-:W-:Y:S05]  /*0140*/  BSYNC.RECONVERGENT B0 ;  /* 0x0000000000007941 */ /* 0x000fea0003800200 */
.L_x_13247:
[----:B------:R-:W-:-:S13]  /*0150*/  ISETP.GE.AND P0, PT, R3, UR4, PT ;  /* 0x0000000403007c0c */ /* 0x000fda000bf06270 */
[----:B------:R-:W-:Y:S05]  /*0160*/  @P0 EXIT ;  /* 0x000000000000094d */ /* 0x000fea0003800000 */
[----:B------:R-:W1:Y:S01]  /*0170*/  LDC.64 R2, c[0x0][0x588] ;  /* 0x00016200ff027b82 */ /* 0x000e620000000a00 */
[----:B------:R-:W0:Y:S01]  /*0180*/  LDCU UR4, c[0x0][0x594] ;  /* 0x0000b280ff0477ac */ /* 0x000e220008000800 */
[----:B-1----:R-:W0:Y:S06]  /*0190*/  LDG.E R2, desc[UR6][R2.64] ;  /* 0x0000000602027981 */ /* 0x002e2c000c1e1900 */
[----:B------:R-:W1:Y:S01]  /*01a0*/  LDC.64 R4, c[0x0][0x580] ;  /* 0x00016000ff047b82 */ /* 0x000e620000000a00 */
[----:B0-----:R-:W-:-:S05]  /*01b0*/  IMAD R7, R2, UR4, RZ ;  /* 0x0000000402077c24 */ /* 0x001fca000f8e02ff */
[----:B-1----:R-:W-:Y:S01]  /*01c0*/  STG.E desc[UR6][R4.64], R7 ;  /* 0x0000000704007986 */ /* 0x002fe2000c101906 */
[----:B------:R-:W-:Y:S05]  /*01d0*/  EXIT ;  /* 0x000000000000794d */ /* 0x000fea0003800000 */
.L_x_13246:
        /* <DEDUP_REMOVED lines=305> */
.L_x_13251:
        /* <DEDUP_REMOVED lines=8> */
[----:B-1----:R-:W-:-:S05]  /*1570*/  IMAD R9, R6, UR5, RZ ;  /* 0x0000000506097c24 */ /* 0x002fca000f8e02ff */
[----:B------:R0:W-:Y:S03]  /*1580*/  STG.E desc[UR6][R4.64], R9 ;  /* 0x0000000904007986 */ /* 0x0001e6000c101906 */
.L_x_13250:
[----:B------:R-:W-:Y:S05]  /*1590*/  BSYNC.RECONVERGENT B0 ;  /* 0x0000000000007941 */ /* 0x000fea0003800200 */
.L_x_13249:
        /* <DEDUP_REMOVED lines=300> */
.L_x_13252:
[----:B------:R-:W0:Y:S01]  /*2860*/  LDCU.128 UR8, c[0x0][0x580] ;  /* 0x0000b000ff0877ac */ /* 0x000e220008000c00 */
[----:B------:R-:W1:Y:S01]  /*2870*/  LDCU UR4, c[0x0][0x594] ;  /* 0x0000b280ff0477ac */ /* 0x000e620008000800 */
[----:B0-----:R-:W-:-:S04]  /*2880*/  IADD3 R4, P0, PT, R2, UR10, RZ ;  /* 0x0000000a02047c10 */ /* 0x001fc8000ff1e0ff */
[----:B------:R-:W-:-:S05]  /*2890*/  IADD3.X R5, PT, PT, RZ, UR11, RZ, P0, !PT ;  /* 0x0000000bff057c10 */ /* 0x000fca00087fe4ff */
[----:B------:R-:W1:Y:S01]  /*28a0*/  LDG.E R4, desc[UR6][R4.64] ;  /* 0x0000000604047981 */ /* 0x000e62000c1e1900 */
[----:B------:R-:W-:-:S04]  /*28b0*/  IADD3 R2, P0, PT, R3, UR8, RZ ;  /* 0x0000000803027c10 */ /* 0x000fc8000ff1e0ff */
[----:B------:R-:W-:Y:S01]  /*28c0*/  IADD3.X R3, PT, PT, RZ, UR9, RZ, P0, !PT ;  /* 0x00000009ff037c10 */ /* 0x000fe200087fe4ff */
[----:B-1----:R-:W-:-:S05]  /*28d0*/  IMAD R7, R4, UR4, RZ ;  /* 0x0000000404077c24 */ /* 0x002fca000f8e02ff */
[----:B------:R-:W-:Y:S01]  /*28e0*/  STG.E desc[UR6][R2.64], R7 ;  /* 0x0000000702007986 */ /* 0x000fe2000c101906 */
[----:B------:R-:W-:Y:S05]  /*28f0*/  EXIT ;  /* 0x000000000000794d */ /* 0x000fea0003800000 */
.L_x_13253:
        /* <DEDUP_REMOVED lines=16> */
.L_x_17267:


//--------------------- .text._ZN2at6native27unrolled_elementwise_kernelINS0_13AUnaryFunctorIiiiNS0_15binary_internal10MulFunctorIiEEEESt5arrayIPcLm2EELi4E23TrivialOffsetCalculatorILi1EjESB_NS0_6memory15LoadWithoutCastENSC_16StoreWithoutCastEEEviT_T0_T2_T3_T4_T5_ --------------------------
	.section	.text._ZN2at6native27unrolled_elementwise_kernelINS0_13AUnaryFunctorIiiiNS0_15binary_internal10MulFunctorIiEEEESt5arrayIPcLm2EELi4E23TrivialOffsetCalculatorILi1EjESB_NS0_6memory15LoadWithoutCastENSC_16StoreWithoutCastEEEviT_T0_T2_T3_T4_T5_,"ax",@progbits
	.align	128
        .global         _ZN2at6native27unrolled_elementwise_kernelINS0_13AUnaryFunctorIiiiNS0_15binary_internal10MulFunctorIiEEEESt5arrayIPcLm2EELi4E23TrivialOffsetCalculatorILi1EjESB_NS0_6memory15LoadWithoutCastENSC_16StoreWithoutCastEEEviT_T0_T2_T3_T4_T5_
        .type           _ZN2at6native27unrolled_elementwise_kernelINS0_13AUnaryFunctorIiiiNS0_15binary_internal10MulFunctorIiEEEESt5arrayIPcLm2EELi4E23TrivialOffsetCalculatorILi1EjESB_NS0_6memory15LoadWithoutCastENSC_16StoreWithoutCastEEEviT_T0_T2_T3_T4_T5_,@function
        .size           _ZN2at6native27unrolled_elementwise_kernelINS0_13AUnaryFunctorIiiiNS0_15binary_internal10MulFunctorIiEEEESt5arrayIPcLm2EELi4E23TrivialOffsetCalculatorILi1EjESB_NS0_6memory15LoadWithoutCastENSC_16StoreWithoutCastEEEviT_T0_T2_T3_T4_T5_,(.L_x_17268 - _ZN2at6native27unrolled_elementwise_kernelINS0_13AUnaryFunctorIiiiNS0_15binary_internal10MulFunctorIiEEEESt5arrayIPcLm2EELi4E23TrivialOffsetCalculatorILi1EjESB_NS0_6memory15LoadWithoutCastENSC_16StoreWithoutCastEEEviT_T0_T2_T3_T4_T5_)
        .other          _ZN2at6native27unrolled_elementwise_kernelINS0_13AUnaryFunctorIiiiNS0_15binary_internal10MulFunctorIiEEEESt5arrayIPcLm2EELi4E23TrivialOffsetCalculatorILi1EjESB_NS0_6memory15LoadWithoutCastENSC_16StoreWithoutCastEEEviT_T0_T2_T3_T4_T5_,@"STO_CUDA_ENTRY STV_DEFAULT"
_ZN2at6native27unrolled_elementwise_kernelINS0_13AUnaryFunctorIiiiNS0_15binary_internal10MulFunctorIiEEEESt5arrayIPcLm2EELi4E23TrivialOffsetCalculatorILi1EjESB_NS0_6memory15LoadWithoutCastENSC_16StoreWithoutCastEEEviT_T0_T2_T3_T4_T5_:
.text._ZN2at6native27unrolled_elementwise_kernelINS0_13AUnaryFunctorIiiiNS0_15binary_internal10MulFunctorIiEEEESt5arrayIPcLm2EELi4E23TrivialOffsetCalculatorILi1EjESB_NS0_6memory15LoadWithoutCastENSC_16StoreWithoutCastEEEviT_T0_T2_T3_T4_T5_:
        /* <DEDUP_REMOVED lines=36> */
[----:B---3--:R-:W-:-:S02]  /*0240*/  IMAD R19, R14, UR6, RZ ;  /* 0x000000060e137c24 */ /* 0x008fc4000f8e02ff */
[----:B--2---:R-:W-:Y:S02]  /*0250*/  IMAD R15, R15, UR6, RZ ;  /* 0x000000060f0f7c24 */ /* 0x004fe4000f8e02ff */
[----:B----4-:R-:W-:Y:S02]  /*0260*/  IMAD R17, R12, UR6, RZ ;  /* 0x000000060c117c24 */ /* 0x010fe4000f8e02ff */
[----:B-----5:R-:W-:Y:S01]  /*0270*/  IMAD R13, R13, UR6, RZ ;  /* 0x000000060d0d7c24 */ /* 0x020fe2000f8e02ff */
[----:B------:R-:W-:Y:S06]  /*0280*/  @P0 BRA `(.L_x_13256) ;  /* 0x0000000000340947 */ /* 0x000fec0003800000 */
        /* <DEDUP_REMOVED lines=13> */
.L_x_13256:
[----:B------:R-:W-:Y:S05]  /*0360*/  BSYNC.RELIABLE B1 ;  /* 0x0000000000017941 */ /* 0x000fea0003800100 */
.L_x_13255:
[----:B------:R-:W-:-:S13]  /*0370*/  ISETP.GE.AND P0, PT, R3, R2, PT ;  /* 0x000000020300720c */ /* 0x000fda0003f06270 */
[----:B0-----:R-:W0:Y:S01]  /*0380*/  @!P0 LDC.64 R4, c[0x0][0x390] ;  /* 0x0000e400ff048b82 */ /* 0x001e220000000a00 */
[----:B------:R-:W-:Y:S01]  /*0390*/  @!P0 IMAD R7, R0, 0x200, R3 ;  /* 0x0000020000078824 */ /* 0x000fe200078e0203 */
[----:B------:R-:W-:-:S03]  /*03a0*/  @!P0 IADD3 R3, PT, PT, R3, 0x80, RZ ;  /* 0x0000008003038810 */ /* 0x000fc60007ffe0ff */
[----:B0-----:R-:W-:-:S05]  /*03b0*/  @!P0 IMAD.WIDE.U32 R4, R7, 0x4, R4 ;  /* 0x0000000407048825 */ /* 0x001fca00078e0004 */
[----:B------:R1:W-:Y:S02]  /*03c0*/  @!P0 STG.E desc[UR4][R4.64], R19 ;  /* 0x0000001304008986 */ /* 0x0003e4000c101904 */
.L_x_13257:
[----:B------:R-:W-:Y:S05]  /*03d0*/  BSYNC.RECONVERGENT B0 ;  /* 0x0000000000007941 */ /* 0x000fea0003800200 */
.L_x_13254:
        /* <DEDUP_REMOVED lines=8> */
.L_x_13258:
        /* <DEDUP_REMOVED lines=10> */
.L_x_17268:


//--------------------- .text._ZN2at6native29vectorized_elementwise_kernelILi2ENS0_13AUnaryFunctorIiiiNS0_15binary_internal10MulFunctorIiEEEESt5arrayIPcLm2EEEEviT0_T1_ --------------------------
	.section	.text._ZN2at6native29vectorized_elementwise_kernelILi2ENS0_13AUnaryFunctorIiiiNS0_15binary_internal10MulFunctorIiEEEESt5arrayIPcLm2EEEEviT0_T1_,"ax",@progbits
	.align	128
        .global         _ZN2at6native29vectorized_elementwise_kernelILi2ENS0_13AUnaryFunctorIiiiNS0_15binary_internal10MulFunctorIiEEEESt5arrayIPcLm2EEEEviT0_T1_
        .type           _ZN2at6native29vectorized_elementwise_kernelILi2ENS0_13AUnaryFunctorIiiiNS0_15binary_internal10MulFunctorIiEEEESt5arrayIPcLm2EEEEviT0_T1_,@function
        .size           _ZN2at6native29vectorized_elementwise_kernelILi2ENS0_13AUnaryFunctorIiiiNS0_15binary_internal10MulFunctorIiEEEESt5arrayIPcLm2EEEEviT0_T1_,(.L_x_17269 - _ZN2at6native29vectorized_elementwise_kernelILi2ENS0_13AUnaryFunctorIiiiNS0_15binary_internal10MulFunctorIiEEEESt5arrayIPcLm2EEEEviT0_T1_)
        .other          _ZN2at6native29vectorized_elementwise_kernelILi2ENS0_13AUnaryFunctorIiiiNS0_15binary_internal10MulFunctorIiEEEESt5arrayIPcLm2EEEEviT0_T1_,@"STO_CUDA_ENTRY STV_DEFAULT"
_ZN2at6native29vectorized_elementwise_kernelILi2ENS0_13AUnaryFunctorIiiiNS0_15binary_internal10MulFunctorIiEEEESt5arrayIPcLm2EEEEviT0_T1_:
.text._ZN2at6native29vectorized_elementwise_kernelILi2ENS0_13AUnaryFunctorIiiiNS0_15binary_internal10MulFunctorIiEEEESt5arrayIPcLm2EEEEviT0_T1_:
        /* <DEDUP_REMOVED lines=68> */
[----:B-1----:R-:W-:-:S02]  /*0440*/  IMAD R13, R18, UR6, RZ ;  /* 0x00000006120d7c24 */ /* 0x002fc4000f8e02ff */
[----:B---3--:R-:W-:Y:S02]  /*0450*/  IMAD R15, R20, UR6, RZ ;  /* 0x00000006140f7c24 */ /* 0x008fe4000f8e02ff */
[----:B------:R-:W-:Y:S02]  /*0460*/  IMAD R22, R22, UR6, RZ ;  /* 0x0000000616167c24 */ /* 0x000fe4000f8e02ff */
[----:B--2---:R-:W-:Y:S02]  /*0470*/  IMAD R9, R9, UR6, RZ ;  /* 0x0000000609097c24 */ /* 0x004fe4000f8e02ff */
[----:B----4-:R-:W-:Y:S02]  /*0480*/  IMAD R8, R8, UR6, RZ ;  /* 0x0000000608087c24 */ /* 0x010fe4000f8e02ff */
[----:B-----5:R-:W-:Y:S02]  /*0490*/  IMAD R4, R19, UR6, RZ ;  /* 0x0000000613047c24 */ /* 0x020fe4000f8e02ff */
[----:B------:R-:W-:-:S02]  /*04a0*/  IMAD R3, R14, UR6, RZ ;  /* 0x000000060e037c24 */ /* 0x000fc4000f8e02ff */
[----:B------:R-:W-:Y:S01]  /*04b0*/  IMAD R2, R12, UR6, RZ ;  /* 0x000000060c027c24 */ /* 0x000fe2000f8e02ff */
        /* <DEDUP_REMOVED lines=13> */
.L_x_13262:
[----:B------:R-:W-:-:S13]  /*0590*/  ISETP.GE.U32.AND P0, PT, R17, R16, PT ;  /* 0x000000101100720c */ /* 0x000fda0003f06070 */
[----:B------:R-:W-:Y:S05]  /*05a0*/  @P0 BRA `(.L_x_13264) ;  /* 0x0000000000300947 */ /* 0x000fea0003800000 */
[----:B0-----:R-:W0:Y:S01]  /*05b0*/  LDC.64 R6, c[0x0][0x390] ;  /* 0x0000e400ff067b82 */ /* 0x001e220000000a00 */
[----:B------:R-:W-:Y:S02]  /*05c0*/  IADD3 R5, PT, PT, R0, R17, RZ ;  /* 0x0000001100057210 */ /* 0x000fe40007ffe0ff */
[----:B------:R-:W-:-:S03]  /*05d0*/  IADD3 R17, PT, PT, R17, 0x80, RZ ;  /* 0x0000008011117810 */ /* 0x000fc60007ffe0ff */
[----:B0-----:R-:W-:-:S05]  /*05e0*/  IMAD.WIDE.U32 R6, R5, 0x4, R6 ;  /* 0x0000000405067825 */ /* 0x001fca00078e0006 */
[----:B------:R1:W-:Y:S02]  /*05f0*/  STG.E desc[UR4][R6.64], R22 ;  /* 0x0000001606007986 */ /* 0x0003e4000c101904 */
.L_x_13263:
[----:B------:R-:W-:-:S13]  /*0600*/  ISETP.GE.U32.AND P0, PT, R17, R16, PT ;  /* 0x000000101100720c */ /* 0x000fda0003f06070 */
[----:B------:R-:W-:Y:S05]  /*0610*/  @P0 BRA `(.L_x_13265) ;  /* 0x0000000000300947 */ /* 0x000fea0003800000 */
[----:B01----:R-:W0:Y:S01]  /*0620*/  LDC.64 R6, c[0x0][0x390] ;  /* 0x0000e400ff067b82 */ /* 0x003e220000000a00 */
[----:B------:R-:W-:Y:S01]  /*0630*/  IADD3 R5, PT, PT, R0, R17, RZ ;  /* 0x0000001100057210 */ /* 0x000fe20007ffe0ff */
[----:B------:R-:W-:-:S04]  /*0640*/  VIADD R17, R17, 0x80 ;  /* 0x0000008011117836 */ /* 0x000fc80000000000 */
[----:B0-----:R-:W-:-:S05]  /*0650*/  IMAD.WIDE.U32 R6, R5, 0x4, R6 ;  /* 0x0000000405067825 */ /* 0x001fca00078e0006 */
[----:B------:R1:W-:Y:S02]  /*0660*/  STG.E desc[UR4][R6.64], R9 ;  /* 0x0000000906007986 */ /* 0x0003e4000c101904 */
.L_x_13264:
[----:B------:R-:W-:-:S13]  /*0670*/  ISETP.GE.U32.AND P0, PT, R17, R16, PT ;  /* 0x000000101100720c */ /* 0x000fda0003f06070 */
[----:B------:R-:W-:Y:S05]  /*0680*/  @P0 BRA `(.L_x_13266) ;  /* 0x0000000000340947 */ /* 0x000fea0003800000 */
[----:B01----:R-:W0:Y:S01]  /*0690*/  LDC.64 R6, c[0x0][0x390] ;  /* 0x0000e400ff067b82 */ /* 0x003e220000000a00 */
[----:B------:R-:W-:Y:S02]  /*06a0*/  IADD3 R5, PT, PT, R0, R17, RZ ;  /* 0x0000001100057210 */ /* 0x000fe40007ffe0ff */
[----:B------:R-:W-:-:S03]  /*06b0*/  IADD3 R17, PT, PT, R17, 0x80, RZ ;  /* 0x0000008011117810 */ /* 0x000fc60007ffe0ff */
[----:B0-----:R-:W-:-:S05]  /*06c0*/  IMAD.WIDE.U32 R6, R5, 0x4, R6 ;  /* 0x0000000405067825 */ /* 0x001fca00078e0006 */
[----:B------:R2:W-:Y:S02]  /*06d0*/  STG.E desc[UR4][R6.64], R8 ;  /* 0x0000000806007986 */ /* 0x0005e4000c101904 */
.L_x_13265:
        /* <DEDUP_REMOVED lines=8> */
.L_x_13266:
[----:B------:R-:W-:Y:S05]  /*0760*/  BSYNC.RELIABLE B1 ;  /* 0x0000000000017941 */ /* 0x000fea0003800100 */
.L_x_13261:
[----:B------:R-:W-:-:S13]  /*0770*/  ISETP.GE.U32.AND P0, PT, R17, R16, PT ;  /* 0x000000101100720c */ /* 0x000fda0003f06070 */
[----:B--2---:R-:W2:Y:S01]  /*0780*/  @!P0 LDC.64 R4, c[0x0][0x390] ;  /* 0x0000e400ff048b82 */ /* 0x004ea20000000a00 */
[----:B01----:R-:W-:Y:S02]  /*0790*/  @!P0 IADD3 R7, PT, PT, R0, R17, RZ ;  /* 0x0000001100078210 */ /* 0x003fe40007ffe0ff */
[----:B------:R-:W-:-:S03]  /*07a0*/  @!P0 IADD3 R17, PT, PT, R17, 0x80, RZ ;  /* 0x0000008011118810 */ /* 0x000fc60007ffe0ff */
[----:B--2---:R-:W-:-:S05]  /*07b0*/  @!P0 IMAD.WIDE.U32 R4, R7, 0x4, R4 ;  /* 0x0000000407048825 */ /* 0x004fca00078e0004 */
[----:B------:R3:W-:Y:S02]  /*07c0*/  @!P0 STG.E desc[UR4][R4.64], R3 ;  /* 0x0000000304008986 */ /* 0x0007e4000c101904 */
.L_x_13267:
[----:B------:R-:W-:Y:S05]  /*07d0*/  BSYNC.RECONVERGENT B0 ;  /* 0x0000000000007941 */ /* 0x000fea0003800200 */
.L_x_13260:
        /* <DEDUP_REMOVED lines=8> */
.L_x_13259:
        /* <DEDUP_REMOVED lines=12> */
[----:B--2---:R-:W-:Y:S02]  /*0920*/  IMAD R6, R6, UR6, RZ ;  /* 0x0000000606067c24 */ /* 0x004fe4000f8e02ff */
[----:B------:R-:W-:Y:S02]  /*0930*/  IMAD R7, R7, UR6, RZ ;  /* 0x0000000607077c24 */ /* 0x000fe4000f8e02ff */
[----:B----4-:R-:W-:Y:S02]  /*0940*/  IMAD R8, R8, UR6, RZ ;  /* 0x0000000608087c24 */ /* 0x010fe4000f8e02ff */
[----:B------:R-:W-:Y:S01]  /*0950*/  IMAD R9, R9, UR6, RZ ;  /* 0x0000000609097c24 */ /* 0x000fe2000f8e02ff */
[----:B------:R-:W-:Y:S01]  /*0960*/  STG.E.64 desc[UR4][R4.64], R6 ;  /* 0x0000000604007986 */ /* 0x000fe2000c101b04 */
[----:B-----5:R-:W-:Y:S02]  /*0970*/  IMAD R10, R10, UR6, RZ ;  /* 0x000000060a0a7c24 */ /* 0x020fe4000f8e02ff */
[----:B------:R-:W-:Y:S01]  /*0980*/  IMAD R11, R11, UR6, RZ ;  /* 0x000000060b0b7c24 */ /* 0x000fe2000f8e02ff */
[----:B------:R-:W-:Y:S01]  /*0990*/  STG.E.64 desc[UR4][R4.64+0x400], R8 ;  /* 0x0004000804007986 */ /* 0x000fe2000c101b04 */
[----:B------:R-:W-:-:S02]  /*09a0*/  IMAD R12, R12, UR6, RZ ;  /* 0x000000060c0c7c24 */ /* 0x000fc4000f8e02ff */
[----:B------:R-:W-:Y:S01]  /*09b0*/  IMAD R13, R13, UR6, RZ ;  /* 0x000000060d0d7c24 */ /* 0x000fe2000f8e02ff */
[----:B------:R-:W-:Y:S04]  /*09c0*/  STG.E.64 desc[UR4][R4.64+0x800], R10 ;  /* 0x0008000a04007986 */ /* 0x000fe8000c101b04 */
[----:B------:R-:W-:Y:S01]  /*09d0*/  STG.E.64 desc[UR4][R4.64+0xc00], R12 ;  /* 0x000c000c04007986 */ /* 0x000fe2000c101b04 */
[----:B------:R-:W-:Y:S05]  /*09e0*/  EXIT ;  /* 0x000000000000794d */ /* 0x000fea0003800000 */
.L_x_13268:
        /* <DEDUP_REMOVED lines=9> */
.L_x_17269:


//--------------------- .text._ZN2at6native29vectorized_elementwise_kernelILi4ENS0_13AUnaryFunctorIiiiNS0_15binary_internal10MulFunctorIiEEEESt5arrayIPcLm2EEEEviT0_T1_ --------------------------
	.section	.text._ZN2at6native29vectorized_elementwise_kernelILi4ENS0_13AUnaryFunctorIiiiNS0_15binary_internal10MulFunctorIiEEEESt5arrayIPcLm2EEEEviT0_T1_,"ax",@progbits
	.align	128
        .global         _ZN2at6native29vectorized_elementwise_kernelILi4ENS0_13AUnaryFunctorIiiiNS0_15binary_internal10MulFunctorIiEEEESt5arrayIPcLm2EEEEviT0_T1_
        .type           _ZN2at6native29vectorized_elementwise_kernelILi4ENS0_13AUnaryFunctorIiiiNS0_15binary_internal10MulFunctorIiEEEESt5arrayIPcLm2EEEEviT0_T1_,@function
        .size           _ZN2at6native29vectorized_elementwise_kernelILi4ENS0_13AUnaryFunctorIiiiNS0_15binary_internal10MulFunctorIiEEEESt5arrayIPcLm2EEEEviT0_T1_,(.L_x_17270 - _ZN2at6native29vectorized_elementwise_kernelILi4ENS0_13AUnaryFunctorIiiiNS0_15binary_internal10MulFunctorIiEEEESt5arrayIPcLm2EEEEviT0_T1_)
        .other          _ZN2at6native29vectorized_elementwise_kernelILi4ENS0_13AUnaryFunctorIiiiNS0_15binary_internal10MulFunctorIiEEEESt5arrayIPcLm2EEEEviT0_T1_,@"STO_CUDA_ENTRY STV_DEFAULT"
_ZN2at6native29vectorized_elementwise_kernelILi4ENS0_13AUnaryFunctorIiiiNS0_15binary_internal10MulFunctorIiEEEESt5arrayIPcLm2EEEEviT0_T1_:
.text._ZN2at6native29vectorized_elementwise_kernelILi4ENS0_13AUnaryFunctorIiiiNS0_15binary_internal10MulFunctorIiEEEESt5arrayIPcLm2EEEEviT0_T1_:
        /* <DEDUP_REMOVED lines=89> */
.L_x_13272:
[----:B------:R-:W-:-:S13]  /*0590*/  ISETP.GE.U32.AND P0, PT, R17, R16, PT ;  /* 0x000000101100720c */ /* 0x000fda0003f06070 */
[----:B------:R-:W-:Y:S05]  /*05a0*/  @P0 BRA `(.L_x_13274) ;  /* 0x0000000000300947 */ /* 0x000fea0003800000 */
[----:B0-----:R-:W0:Y:S01]  /*05b0*/  LDC.64 R6, c[0x0][0x390] ;  /* 0x0000e400ff067b82 */ /* 0x001e220000000a00 */
[----:B------:R-:W-:Y:S02]  /*05c0*/  IADD3 R5, PT, PT, R0, R17, RZ ;  /* 0x0000001100057210 */ /* 0x000fe40007ffe0ff */
[----:B------:R-:W-:-:S03]  /*05d0*/  IADD3 R17, PT, PT, R17, 0x80, RZ ;  /* 0x0000008011117810 */ /* 0x000fc60007ffe0ff */
[----:B0-----:R-:W-:-:S05]  /*05e0*/  IMAD.WIDE.U32 R6, R5, 0x4, R6 ;  /* 0x0000000405067825 */ /* 0x001fca00078e0006 */
[----:B------:R1:W-:Y:S02]  /*05f0*/  STG.E desc[UR4][R6.64], R22 ;  /* 0x0000001606007986 */ /* 0x0003e4000c101904 */
.L_x_13273:
[----:B------:R-:W-:-:S13]  /*0600*/  ISETP.GE.U32.AND P0, PT, R17, R16, PT ;  /* 0x000000101100720c */ /* 0x000fda0003f06070 */
[----:B------:R-:W-:Y:S05]  /*0610*/  @P0 BRA `(.L_x_13275) ;  /* 0x0000000000300947 */ /* 0x000fea0003800000 */
[----:B01----:R-:W0:Y:S01]  /*0620*/  LDC.64 R6, c[0x0][0x390] ;  /* 0x0000e400ff067b82 */ /* 0x003e220000000a00 */
[----:B------:R-:W-:Y:S01]  /*0630*/  IADD3 R5, PT, PT, R0, R17, RZ ;  /* 0x0000001100057210 */ /* 0x000fe20007ffe0ff */
[----:B------:R-:W-:-:S04]  /*0640*/  VIADD R17, R17, 0x80 ;  /* 0x0000008011117836 */ /* 0x000fc80000000000 */
[----:B0-----:R-:W-:-:S05]  /*0650*/  IMAD.WIDE.U32 R6, R5, 0x4, R6 ;  /* 0x0000000405067825 */ /* 0x001fca00078e0006 */
[----:B------:R1:W-:Y:S02]  /*0660*/  STG.E desc[UR4][R6.64], R9 ;  /* 0x0000000906007986 */ /* 0x0003e4000c101904 */
.L_x_13274:
[----:B------:R-:W-:-:S13]  /*0670*/  ISETP.GE.U32.AND P0, PT, R17, R16, PT ;  /* 0x000000101100720c */ /* 0x000fda0003f06070 */
[----:B------:R-:W-:Y:S05]  /*0680*/  @P0 BRA `(.L_x_13276) ;  /* 0x0000000000340947 */ /* 0x000fea0003800000 */
[----:B01----:R-:W0:Y:S01]  /*0690*/  LDC.64 R6, c[0x0][0x390] ;  /* 0x0000e400ff067b82 */ /* 0x003e220000000a00 */
[----:B------:R-:W-:Y:S02]  /*06a0*/  IADD3 R5, PT, PT, R0, R17, RZ ;  /* 0x0000001100057210 */ /* 0x000fe40007ffe0ff */
[----:B------:R-:W-:-:S03]  /*06b0*/  IADD3 R17, PT, PT, R17, 0x80, RZ ;  /* 0x0000008011117810 */ /* 0x000fc60007ffe0ff */
[----:B0-----:R-:W-:-:S05]  /*06c0*/  IMAD.WIDE.U32 R6, R5, 0x4, R6 ;  /* 0x0000000405067825 */ /* 0x001fca00078e0006 */
[----:B------:R2:W-:Y:S02]  /*06d0*/  STG.E desc[UR4][R6.64], R8 ;  /* 0x0000000806007986 */ /* 0x0005e4000c101904 */
.L_x_13275:
        /* <DEDUP_REMOVED lines=8> */
.L_x_13276:
[----:B------:R-:W-:Y:S05]  /*0760*/  BSYNC.RELIABLE B1 ;  /* 0x0000000000017941 */ /* 0x000fea0003800100 */
.L_x_13271:
[----:B------:R-:W-:-:S13]  /*0770*/  ISETP.GE.U32.AND P0, PT, R17, R16, PT ;  /* 0x000000101100720c */ /* 0x000fda0003f06070 */
[----:B--2---:R-:W2:Y:S01]  /*0780*/  @!P0 LDC.64 R4, c[0x0][0x390] ;  /* 0x0000e400ff048b82 */ /* 0x004ea20000000a00 */
[----:B01----:R-:W-:Y:S02]  /*0790*/  @!P0 IADD3 R7, PT, PT, R0, R17, RZ ;  /* 0x0000001100078210 */ /* 0x003fe40007ffe0ff */
[----:B------:R-:W-:-:S03]  /*07a0*/  @!P0 IADD3 R17, PT, PT, R17, 0x80, RZ ;  /* 0x0000008011118810 */ /* 0x000fc60007ffe0ff */
[----:B--2---:R-:W-:-:S05]  /*07b0*/  @!P0 IMAD.WIDE.U32 R4, R7, 0x4, R4 ;  /* 0x0000000407048825 */ /* 0x004fca00078e0004 */
[----:B------:R3:W-:Y:S02]  /*07c0*/  @!P0 STG.E desc[UR4][R4.64], R3 ;  /* 0x0000000304008986 */ /* 0x0007e4000c101904 */
.L_x_13277:
[----:B------:R-:W-:Y:S05]  /*07d0*/  BSYNC.RECONVERGENT B0 ;  /* 0x0000000000007941 */ /* 0x000fea0003800200 */
.L_x_13270:
        /* <DEDUP_REMOVED lines=8> */
.L_x_13269:
        /* <DEDUP_REMOVED lines=10> */
[----:B--2---:R-:W-:Y:S02]  /*0900*/  IMAD R4, R4, UR6, RZ ;  /* 0x0000000604047c24 */ /* 0x004fe4000f8e02ff */
[----:B------:R-:W-:Y:S02]  /*0910*/  IMAD R5, R5, UR6, RZ ;  /* 0x0000000605057c24 */ /* 0x000fe4000f8e02ff */
[----:B------:R-:W-:Y:S02]  /*0920*/  IMAD R6, R6, UR6, RZ ;  /* 0x0000000606067c24 */ /* 0x000fe4000f8e02ff */
[----:B------:R-:W-:Y:S02]  /*0930*/  IMAD R7, R7, UR6, RZ ;  /* 0x0000000607077c24 */ /* 0x000fe4000f8e02ff */
[----:B----4-:R-:W-:Y:S02]  /*0940*/  IMAD R8, R8, UR6, RZ ;  /* 0x0000000608087c24 */ /* 0x010fe4000f8e02ff */
[----:B------:R-:W-:Y:S01]  /*0950*/  IMAD R9, R9, UR6, RZ ;  /* 0x0000000609097c24 */ /* 0x000fe2000f8e02ff */
[----:B------:R-:W-:Y:S01]  /*0960*/  STG.E.128 desc[UR4][R12.64], R4 ;  /* 0x000000040c007986 */ /* 0x000fe2000c101d04 */
[----:B------:R-:W-:-:S02]  /*0970*/  IMAD R10, R10, UR6, RZ ;  /* 0x000000060a0a7c24 */ /* 0x000fc4000f8e02ff */
[----:B------:R-:W-:-:S05]  /*0980*/  IMAD R11, R11, UR6, RZ ;  /* 0x000000060b0b7c24 */ /* 0x000fca000f8e02ff */
[----:B------:R-:W-:Y:S01]  /*0990*/  STG.E.128 desc[UR4][R12.64+0x800], R8 ;  /* 0x000800080c007986 */ /* 0x000fe2000c101d04 */
[----:B------:R-:W-:Y:S05]  /*09a0*/  EXIT ;  /* 0x000000000000794d */ /* 0x000fea0003800000 */
.L_x_13278:
        /* <DEDUP_REMOVED lines=13> */
.L_x_17270:


//--------------------- .text._ZN2at6native29vectorized_elementwise_kernelILi8ENS0_13AUnaryFunctorIiiiNS0_15binary_internal10MulFunctorIiEEEESt5arrayIPcLm2EEEEviT0_T1_ --------------------------
	.section	.text._ZN2at6native29vectorized_elementwise_kernelILi8ENS0_13AUnaryFunctorIiiiNS0_15binary_internal10MulFunctorIiEEEESt5arrayIPcLm2EEEEviT0_T1_,"ax",@progbits
	.align	128
        .global         _ZN2at6native29vectorized_elementwise_kernelILi8ENS0_13AUnaryFunctorIiiiNS0_15binary_internal10MulFunctorIiEEEESt5arrayIPcLm2EEEEviT0_T1_
        .type           _ZN2at6native29vectorized_elementwise_kernelILi8ENS0_13AUnaryFunctorIiiiNS0_15binary_internal10MulFunctorIiEEEESt5arrayIPcLm2EEEEviT0_T1_,@function
        .size           _ZN2at6native29vectorized_elementwise_kernelILi8ENS0_13AUnaryFunctorIiiiNS0_15binary_internal10MulFunctorIiEEEESt5arrayIPcLm2EEEEviT0_T1_,(.L_x_17271 - _ZN2at6native29vectorized_elementwise_kernelILi8ENS0_13AUnaryFunctorIiiiNS0_15binary_internal10MulFunctorIiEEEESt5arrayIPcLm2EEEEviT0_T1_)
        .other          _ZN2at6native29vectorized_elementwise_kernelILi8ENS0_13AUnaryFunctorIiiiNS0_15binary_internal10MulFunctorIiEEEESt5arrayIPcLm2EEEEviT0_T1_,@"STO_CUDA_ENTRY STV_DEFAULT"
_ZN2at6native29vectorized_elementwise_kernelILi8ENS0_13AUnaryFunctorIiiiNS0_15binary_internal10MulFunctorIiEEEESt5arrayIPcLm2EEEEviT0_T1_:
.text._ZN2at6native29vectorized_elementwise_kernelILi8ENS0_13AUnaryFunctorIiiiNS0_15binary_internal10MulFunctorIiEEEESt5arrayIPcLm2EEEEviT0_T1_:
        /* <DEDUP_REMOVED lines=89> */
.L_x_13282:
[----:B------:R-:W-:-:S13]  /*0590*/  ISETP.GE.U32.AND P0, PT, R17, R16, PT ;  /* 0x000000101100720c */ /* 0x000fda0003f06070 */
[----:B------:R-:W-:Y:S05]  /*05a0*/  @P0 BRA `(.L_x_13284) ;  /* 0x0000000000300947 */ /* 0x000fea0003800000 */
[----:B0-----:R-:W0:Y:S01]  /*05b0*/  LDC.64 R6, c[0x0][0x390] ;  /* 0x0000e400ff067b82 */ /* 0x001e220000000a00 */
[----:B------:R-:W-:Y:S02]  /*05c0*/  IADD3 R5, PT, PT, R0, R17, RZ ;  /* 0x0000001100057210 */ /* 0x000fe40007ffe0ff */
[----:B------:R-:W-:-:S03]  /*05d0*/  IADD3 R17, PT, PT, R17, 0x80, RZ ;  /* 0x0000008011117810 */ /* 0x000fc60007ffe0ff */
[----:B0-----:R-:W-:-:S05]  /*05e0*/  IMAD.WIDE.U32 R6, R5, 0x4, R6 ;  /* 0x0000000405067825 */ /* 0x001fca00078e0006 */
[----:B------:R1:W-:Y:S02]  /*05f0*/  STG.E desc[UR4][R6.64], R22 ;  /* 0x0000001606007986 */ /* 0x0003e4000c101904 */
.L_x_13283:
[----:B------:R-:W-:-:S13]  /*0600*/  ISETP.GE.U32.AND P0, PT, R17, R16, PT ;  /* 0x000000101100720c */ /* 0x000fda0003f06070 */
[----:B------:R-:W-:Y:S05]  /*0610*/  @P0 BRA `(.L_x_13285) ;  /* 0x0000000000300947 */ /* 0x000fea0003800000 */
[----:B01----:R-:W0:Y:S01]  /*0620*/  LDC.64 R6, c[0x0][0x390] ;  /* 0x0000e400ff067b82 */ /* 0x003e220000000a00 */
[----:B------:R-:W-:Y:S01]  /*0630*/  IADD3 R5, PT, PT, R0, R17, RZ ;  /* 0x0000001100057210 */ /* 0x000fe20007ffe0ff */
[----:B------:R-:W-:-:S04]  /*0640*/  VIADD R17, R17, 0x80 ;  /* 0x0000008011117836 */ /* 0x000fc80000000000 */
[----:B0-----:R-:W-:-:S05]  /*0650*/  IMAD.WIDE.U32 R6, R5, 0x4, R6 ;  /* 0x0000000405067825 */ /* 0x001fca00078e0006 */
[----:B------:R1:W-:Y:S02]  /*0660*/  STG.E desc[UR4][R6.64], R9 ;  /* 0x0000000906007986 */ /* 0x0003e4000c101904 */
.L_x_13284:
[----:B------:R-:W-:-:S13]  /*0670*/  ISETP.GE.U32.AND P0, PT, R17, R16, PT ;  /* 0x000000101100720c */ /* 0x000fda0003f06070 */
[----:B------:R-:W-:Y:S05]  /*0680*/  @P0 BRA `(.L_x_13286) ;  /* 0x0000000000340947 */ /* 0x000fea0003800000 */
[----:B01----:R-:W0:Y:S01]  /*0690*/  LDC.64 R6, c[0x0][0x390] ;  /* 0x0000e400ff067b82 */ /* 0x003e220000000a00 */
[----:B------:R-:W-:Y:S02]  /*06a0*/  IADD3 R5, PT, PT, R0, R17, RZ ;  /* 0x0000001100057210 */ /* 0x000fe40007ffe0ff */
[----:B------:R-:W-:-:S03]  /*06b0*/  IADD3 R17, PT, PT, R17, 0x80, RZ ;  /* 0x0000008011117810 */ /* 0x000fc60007ffe0ff */
[----:B0-----:R-:W-:-:S05]  /*06c0*/  IMAD.WIDE.U32 R6, R5, 0x4, R6 ;  /* 0x0000000405067825 */ /* 0x001fca00078e0006 */
[----:B------:R2:W-:Y:S02]  /*06d0*/  STG.E desc[UR4][R6.64], R8 ;  /* 0x0000000806007986 */ /* 0x0005e4000c101904 */
.L_x_13285:
        /* <DEDUP_REMOVED lines=8> */
.L_x_13286:
[----:B------:R-:W-:Y:S05]  /*0760*/  BSYNC.RELIABLE B1 ;  /* 0x0000000000017941 */ /* 0x000fea0003800100 */
.L_x_13281:
[----:B------:R-:W-:-:S13]  /*0770*/  ISETP.GE.U32.AND P0, PT, R17, R16, PT ;  /* 0x000000101100720c */ /* 0x000fda0003f06070 */
[----:B--2---:R-:W2:Y:S01]  /*0780*/  @!P0 LDC.64 R4, c[0x0][0x390] ;  /* 0x0000e400ff048b82 */ /* 0x004ea20000000a00 */
[----:B01----:R-:W-:Y:S02]  /*0790*/  @!P0 IADD3 R7, PT, PT, R0, R17, RZ ;  /* 0x0000001100078210 */ /* 0x003fe40007ffe0ff */
[----:B------:R-:W-:-:S03]  /*07a0*/  @!P0 IADD3 R17, PT, PT, R17, 0x80, RZ ;  /* 0x0000008011118810 */ /* 0x000fc60007ffe0ff */
[----:B--2---:R-:W-:-:S05]  /*07b0*/  @!P0 IMAD.WIDE.U32 R4, R7, 0x4, R4 ;  /* 0x0000000407048825 */ /* 0x004fca00078e0004 */
[----:B------:R3:W-:Y:S02]  /*07c0*/  @!P0 STG.E desc[UR4][R4.64], R3 ;  /* 0x0000000304008986 */ /* 0x0007e4000c101904 */
.L_x_13287:
[----:B------:R-:W-:Y:S05]  /*07d0*/  BSYNC.RECONVERGENT B0 ;  /* 0x0000000000007941 */ /* 0x000fea0003800200 */
.L_x_13280:
        /* <DEDUP_REMOVED lines=8> */
.L_x_13279:
        /* <DEDUP_REMOVED lines=9> */
[----:B--2---:R-:W-:Y:S02]  /*08f0*/  IMAD R8, R8, UR6, RZ ;  /* 0x0000000608087c24 */ /* 0x004fe4000f8e02ff */
[----:B------:R-:W-:Y:S02]  /*0900*/  IMAD R9, R9, UR6, RZ ;  /* 0x0000000609097c24 */ /* 0x000fe4000f8e02ff */
[----:B------:R-:W-:Y:S02]  /*0910*/  IMAD R10, R10, UR6, RZ ;  /* 0x000000060a0a7c24 */ /* 0x000fe4000f8e02ff */
[----:B------:R-:W-:Y:S02]  /*0920*/  IMAD R11, R11, UR6, RZ ;  /* 0x000000060b0b7c24 */ /* 0x000fe4000f8e02ff */
[----:B------:R-:W-:Y:S02]  /*0930*/  IMAD R4, R4, UR6, RZ ;  /* 0x0000000604047c24 */ /* 0x000fe4000f8e02ff */
[----:B------:R-:W-:-:S02]  /*0940*/  IMAD R5, R5, UR6, RZ ;  /* 0x0000000605057c24 */ /* 0x000fc4000f8e02ff */
[----:B------:R-:W-:Y:S02]  /*0950*/  IMAD R6, R6, UR6, RZ ;  /* 0x0000000606067c24 */ /* 0x000fe4000f8e02ff */
[----:B------:R-:W-:-:S05]  /*0960*/  IMAD R7, R7, UR6, RZ ;  /* 0x0000000607077c24 */ /* 0x000fca000f8e02ff */
[----:B------:R-:W-:Y:S01]  /*0970*/  STG.E.ENL2.256 desc[UR4][R12.64], R8, R4 ;  /* 0xf80000080c04797f */ /* 0x000fe2000f121804 */
[----:B------:R-:W-:Y:S05]  /*0980*/  EXIT ;  /* 0x000000000000794d */ /* 0x000fea0003800000 */
.L_x_13288:
        /* <DEDUP_REMOVED lines=15> */
.L_x_17271:


//--------------------- .text._ZN2at6native18elementwise_kernelILi128ELi4EZNS0_15gpu_kernel_implINS0_13BinaryFunctorIiiiNS0_15binary_internal10MulFunctorIiEEEEEEvRNS_18TensorIteratorBaseERKT_EUliE_EEviT1_ --------------------------
	.section	.text._ZN2at6native18elementwise_kernelILi128ELi4EZNS0_15gpu_kernel_implINS0_13BinaryFunctorIiiiNS0_15binary_internal10MulFunctorIiEEEEEEvRNS_18TensorIteratorBaseERKT_EUliE_EEviT1_,"ax",@progbits
	.align	128
        .global         _ZN2at6native18elementwise_kernelILi128ELi4EZNS0_15gpu_kernel_implINS0_13BinaryFunctorIiiiNS0_15binary_internal10MulFunctorIiEEEEEEvRNS_18TensorIteratorBaseERKT_EUliE_EEviT1_
        .type           _ZN2at6native18elementwise_kernelILi128ELi4EZNS0_15gpu_kernel_implINS0_13BinaryFunctorIiiiNS0_15binary_internal10MulFunctorIiEEEEEEvRNS_18TensorIteratorBaseERKT_EUliE_EEviT1_,@function
        .size           _ZN2at6native18elementwise_kernelILi128ELi4EZNS0_15gpu_kernel_implINS0_13BinaryFunctorIiiiNS0_15binary_internal10MulFunctorIiEEEEEEvRNS_18TensorIteratorBaseERKT_EUliE_EEviT1_,(.L_x_17272 - _ZN2at6native18elementwise_kernelILi128ELi4EZNS0_15gpu_kernel_implINS0_13BinaryFunctorIiiiNS0_15binary_internal10MulFunctorIiEEEEEEvRNS_18TensorIteratorBaseERKT_EUliE_EEviT1_)
        .other          _ZN2at6native18elementwise_kernelILi128ELi4EZNS0_15gpu_kernel_implINS0_13BinaryFunctorIiiiNS0_15binary_internal10MulFunctorIiEEEEEEvRNS_18TensorIteratorBaseERKT_EUliE_EEviT1_,@"STO_CUDA_ENTRY STV_DEFAULT"
_ZN2at6native18elementwise_kernelILi128ELi4EZNS0_15gpu_kernel_implINS0_13BinaryFunctorIiiiNS0_15binary_internal10MulFunctorIiEEEEEEvRNS_18TensorIteratorBaseERKT_EUliE_EEviT1_:
.text._ZN2at6native18elementwise_kernelILi128ELi4EZNS0_15gpu_kernel_implINS0_13BinaryFunctorIiiiNS0_15binary_internal10MulFunctorIiEEEEEEvRNS_18TensorIteratorBaseERKT_EUliE_EEviT1_:
        /* <DEDUP_REMOVED lines=371> */
.L_x_13291:
        /* <DEDUP_REMOVED lines=16> */
.L_x_13295:
[----:B------:R0:W5:Y:S01]  /*1830*/  LDG.E.U8 R19, desc[UR36][R2.64] ;  /* 0x0000002402137981 */ /* 0x000162000c1e1100 */
[----:B------:R-:W-:Y:S05]  /*1840*/  BRA `(.L_x_13297) ;  /* 0x0000000c002c7947 */ /* 0x000fea0003800000 */
.L_x_13294:
        /* <DEDUP_REMOVED lines=8> */
.L_x_13299:
[----:B------:R0:W5:Y:S01]  /*18d0*/  LDG.E R19, desc[UR36][R2.64] ;  /* 0x0000002402137981 */ /* 0x000162000c1e1900 */
[----:B------:R-:W-:Y:S05]  /*18e0*/  BRA `(.L_x_13297) ;  /* 0x0000000c00047947 */ /* 0x000fea0003800000 */
.L_x_13298:
[----:B------:R0:W5:Y:S01]  /*18f0*/  LDG.E.S16 R19, desc[UR36][R2.64] ;  /* 0x0000002402137981 */ /* 0x000162000c1e1700 */
[----:B------:R-:W-:Y:S05]  /*1900*/  BRA `(.L_x_13297) ;  /* 0x0000000800fc7947 */ /* 0x000fea0003800000 */
.L_x_13293:
        /* <DEDUP_REMOVED lines=9> */
.L_x_13301:
[----:B------:R-:W2:Y:S02]  /*19a0*/  LDG.E.U16 R2, desc[UR36][R2.64] ;  /* 0x0000002402027981 */ /* 0x000ea4000c1e1500 */
[----:B--2---:R-:W-:-:S06]  /*19b0*/  HADD2.F32 R19, -RZ, R2.H0_H0 ;  /* 0x20000002ff137230 */ /* 0x004fcc0000004100 */
[----:B------:R-:W0:Y:S01]  /*19c0*/  F2I.FTZ.TRUNC.NTZ R19, R19 ;  /* 0x0000001300137305 */ /* 0x000e22000021f100 */
[----:B------:R-:W-:Y:S05]  /*19d0*/  BRA `(.L_x_13297) ;  /* 0x0000000800c87947 */ /* 0x000fea0003800000 */
.L_x_13300:
        /* <DEDUP_REMOVED lines=9> */
.L_x_13303:
[----:B------:R-:W2:Y:S02]  /*1a70*/  LDG.E.U16 R2, desc[UR36][R2.64] ;  /* 0x0000002402027981 */ /* 0x000ea4000c1e1500 */
[----:B--2---:R-:W-:-:S06]  /*1a80*/  HADD2.F32 R19, -RZ, R2.H0_H0 ;  /* 0x20000002ff137230 */ /* 0x004fcc0000004100 */
[----:B------:R-:W0:Y:S01]  /*1a90*/  F2I.FTZ.TRUNC.NTZ R19, R19 ;  /* 0x0000001300137305 */ /* 0x000e22000021f100 */
[----:B------:R-:W-:Y:S05]  /*1aa0*/  BRA `(.L_x_13297) ;  /* 0x0000000800947947 */ /* 0x000fea0003800000 */
.L_x_13302:
[----:B------:R-:W2:Y:S02]  /*1ab0*/  LDG.E.64 R2, desc[UR36][R2.64] ;  /* 0x0000002402027981 */ /* 0x000ea4000c1e1b00 */
[----:B--2---:R0:W1:Y:S01]  /*1ac0*/  F2I.F64.TRUNC R19, R2 ;  /* 0x0000000200137311 */ /* 0x004062000030d100 */
[----:B------:R-:W-:Y:S05]  /*1ad0*/  BRA `(.L_x_13297) ;  /* 0x0000000800887947 */ /* 0x000fea0003800000 */
.L_x_13292:
        /* <DEDUP_REMOVED lines=12> */
.L_x_13306:
[----:B------:R-:W2:Y:S02]  /*1ba0*/  LDG.E.64 R2, desc[UR36][R2.64] ;  /* 0x0000002402027981 */ /* 0x000ea4000c1e1b00 */
[----:B--2---:R0:W1:Y:S01]  /*1bb0*/  F2I.F64.TRUNC R19, R2 ;  /* 0x0000000200137311 */ /* 0x004062000030d100 */
[----:B------:R-:W-:Y:S05]  /*1bc0*/  BRA `(.L_x_13297) ;  /* 0x00000008004c7947 */ /* 0x000fea0003800000 */
.L_x_13305:
        /* <DEDUP_REMOVED lines=26> */
.L_x_13308:
        /* <DEDUP_REMOVED lines=11> */
[----:B------:R0:W1:Y:S01]  /*1e20*/  F2I.FTZ.TRUNC.NTZ R19, R0 ;  /* 0x0000000000137305 */ /* 0x000062000021f100 */
[----:B------:R-:W-:Y:S05]  /*1e30*/  BRA `(.L_x_13297) ;  /* 0x0000000400b07947 */ /* 0x000fea0003800000 */
.L_x_13307:
[----:B------:R-:W2:Y:S02]  /*1e40*/  LDG.E.U16 R19, desc[UR36][R2.64] ;  /* 0x0000002402137981 */ /* 0x000ea4000c1e1500 */
[----:B--2---:R-:W-:-:S06]  /*1e50*/  SHF.L.U32 R19, R19, 0x10, RZ ;  /* 0x0000001013137819 */ /* 0x004fcc00000006ff */
[----:B------:R-:W0:Y:S01]  /*1e60*/  F2I.FTZ.TRUNC.NTZ R19, R19 ;  /* 0x0000001300137305 */ /* 0x000e22000021f100 */
[----:B------:R-:W-:Y:S05]  /*1e70*/  BRA `(.L_x_13297) ;  /* 0x0000000400a07947 */ /* 0x000fea0003800000 */
.L_x_13304:
        /* <DEDUP_REMOVED lines=10> */
.L_x_13311:
        /* <DEDUP_REMOVED lines=21> */
.L_x_13315:
[----:B------:R-:W-:Y:S05]  /*2070*/  BSYNC.RECONVERGENT B1 ;  /* 0x0000000000017941 */ /* 0x000fea0003800200 */
.L_x_13314:
[----:B------:R-:W-:Y:S01]  /*2080*/  IMAD.SHL.U32 R0, R0, 0x100000, RZ ;  /* 0x0010000000007824 */ /* 0x000fe200078e00ff */
[----:B------:R-:W-:-:S04]  /*2090*/  LEA R2, R2, 0x3b800000, 0x17 ;  /* 0x3b80000002027811 */ /* 0x000fc800078eb8ff */
[----:B------:R-:W-:-:S07]  /*20a0*/  LOP3.LUT R19, R2, R0, R19, 0xfe, !PT ;  /* 0x0000000002137212 */ /* 0x000fce00078efe13 */
.L_x_13313:
[----:B------:R-:W-:Y:S05]  /*20b0*/  BSYNC.RECONVERGENT B0 ;  /* 0x0000000000007941 */ /* 0x000fea0003800200 */
.L_x_13312:
[----:B------:R-:W1:Y:S01]  /*20c0*/  F2I.FTZ.TRUNC.NTZ R19, R19 ;  /* 0x0000001300137305 */ /* 0x000e62000021f100 */
[----:B------:R-:W-:Y:S05]  /*20d0*/  BRA `(.L_x_13297) ;  /* 0x0000000400087947 */ /* 0x000fea0003800000 */
.L_x_13310:
        /* <DEDUP_REMOVED lines=21> */
.L_x_13319:
[----:B------:R-:W-:Y:S05]  /*2230*/  BSYNC.RECONVERGENT B1 ;  /* 0x0000000000017941 */ /* 0x000fea0003800200 */
.L_x_13318:
[----:B------:R-:W-:Y:S01]  /*2240*/  IMAD.SHL.U32 R0, R0, 0x200000, RZ ;  /* 0x0020000000007824 */ /* 0x000fe200078e00ff */
[----:B------:R-:W-:-:S04]  /*2250*/  LEA R2, R2, 0x37800000, 0x17 ;  /* 0x3780000002027811 */ /* 0x000fc800078eb8ff */
[----:B------:R-:W-:-:S07]  /*2260*/  LOP3.LUT R19, R2, R0, R19, 0xfe, !PT ;  /* 0x0000000002137212 */ /* 0x000fce00078efe13 */
.L_x_13317:
[----:B------:R-:W-:Y:S05]  /*2270*/  BSYNC.RECONVERGENT B0 ;  /* 0x0000000000007941 */ /* 0x000fea0003800200 */
.L_x_13316:
[----:B------:R-:W2:Y:S01]  /*2280*/  F2I.FTZ.TRUNC.NTZ R19, R19 ;  /* 0x0000001300137305 */ /* 0x000ea2000021f100 */
[----:B------:R-:W-:Y:S05]  /*2290*/  BRA `(.L_x_13297) ;  /* 0x0000000000987947 */ /* 0x000fea0003800000 */
.L_x_13309:
[----:B------:R-:W-:-:S09]  /*22a0*/  UISETP.NE.AND UP0, UPT, UR4, 0x1c, UPT ;  /* 0x0000001c0400788c */ /* 0x000fd2000bf05270 */
[----:B------:R-:W-:Y:S05]  /*22b0*/  BRA.U !UP0, `(.L_x_13320) ;  /* 0x00000001088c7547 */ /* 0x000fea000b800000 */
[----:B------:R-:W-:-:S09]  /*22c0*/  UISETP.NE.AND UP0, UPT, UR4, 0x1d, UPT ;  /* 0x0000001d0400788c */ /* 0x000fd2000bf05270 */
[----:B------:R-:W-:Y:S05]  /*22d0*/  BRA.U !UP0, `(.L_x_13321) ;  /* 0x00000001087c7547 */ /* 0x000fea000b800000 */
[----:B------:R-:W-:-:S09]  /*22e0*/  UISETP.NE.AND UP0, UPT, UR4, 0x2c, UPT ;  /* 0x0000002c0400788c */ /* 0x000fd2000bf05270 */
[----:B------:R-:W-:Y:S05]  /*22f0*/  BRA.U !UP0, `(.L_x_13322) ;  /* 0x0000000108487547 */ /* 0x000fea000b800000 */
.L_x_13296:
        /* <DEDUP_REMOVED lines=16> */
.L_x_13323:
[----:B------:R-:W-:Y:S01]  /*2400*/  HFMA2 R19, -RZ, RZ, 0, 0 ;  /* 0x00000000ff137431 */ /* 0x000fe200000001ff */
[----:B------:R-:W-:Y:S06]  /*2410*/  BRA `(.L_x_13297) ;  /* 0x0000000000387947 */ /* 0x000fec0003800000 */
.L_x_13322:
        /* <DEDUP_REMOVED lines=8> */
.L_x_13325:
[----:B------:R-:W-:Y:S05]  /*24a0*/  BSYNC.RECONVERGENT B0 ;  /* 0x0000000000007941 */ /* 0x000fea0003800200 */
.L_x_13324:
[----:B------:R-:W4:Y:S01]  /*24b0*/  F2I.FTZ.TRUNC.NTZ R19, R19 ;  /* 0x0000001300137305 */ /* 0x000f22000021f100 */
[----:B------:R-:W-:Y:S05]  /*24c0*/  BRA `(.L_x_13297) ;  /* 0x00000000000c7947 */ /* 0x000fea0003800000 */
.L_x_13321:
[----:B------:R0:W5:Y:S01]  /*24d0*/  LDG.E R19, desc[UR36][R2.64] ;  /* 0x0000002402137981 */ /* 0x000162000c1e1900 */
[----:B------:R-:W-:Y:S05]  /*24e0*/  BRA `(.L_x_13297) ;  /* 0x0000000000047947 */ /* 0x000fea0003800000 */
.L_x_13320:
[----:B------:R3:W5:Y:S02]  /*24f0*/  LDG.E R19, desc[UR36][R2.64] ;  /* 0x0000002402137981 */ /* 0x000764000c1e1900 */
.L_x_13297:
[----:B------:R-:W0:Y:S01]  /*2500*/  LDCU.64 UR6, c[0x0][0x5f8] ;  /* 0x0000bf00ff0677ac */ /* 0x000e220008000a00 */
[----:B------:R-:W-:-:S04]  /*2510*/  UPRMT UR4, UR42, 0x9910, URZ ;  /* 0x000099102a047896 */ /* 0x000fc800080000ff */
[----:B------:R-:W-:Y:S01]  /*2520*/  UISETP.GT.AND UP0, UPT, UR4, 0x9, UPT ;  /* 0x000000090400788c */ /* 0x000fe2000bf04270 */
[----:B0--3--:R-:W-:-:S04]  /*2530*/  IADD3 R2, P0, PT, R18, UR6, RZ ;  /* 0x0000000612027c10 */ /* 0x009fc8000ff1e0ff */
        /* <DEDUP_REMOVED lines=12> */
.L_x_13329:
[----:B------:R0:W5:Y:S01]  /*2600*/  LDG.E.U8 R0, desc[UR36][R2.64] ;  /* 0x0000002402007981 */ /* 0x000162000c1e1100 */
[----:B------:R-:W-:Y:S05]  /*2610*/  BRA `(.L_x_13331) ;  /* 0x0000000c002c7947 */ /* 0x000fea0003800000 */
.L_x_13328:
        /* <DEDUP_REMOVED lines=8> */
.L_x_13333:
[----:B------:R3:W5:Y:S01]  /*26a0*/  LDG.E R0, desc[UR36][R2.64] ;  /* 0x0000002402007981 */ /* 0x000762000c1e1900 */
[----:B------:R-:W-:Y:S05]  /*26b0*/  BRA `(.L_x_13331) ;  /* 0x0000000c00047947 */ /* 0x000fea0003800000 */
.L_x_13332:
[----:B------:R0:W5:Y:S01]  /*26c0*/  LDG.E.S16 R0, desc[UR36][R2.64] ;  /* 0x0000002402007981 */ /* 0x000162000c1e1700 */
[----:B------:R-:W-:Y:S05]  /*26d0*/  BRA `(.L_x_13331) ;  /* 0x0000000800fc7947 */ /* 0x000fea0003800000 */
.L_x_13327:
[----:B------:R-:W-:-:S09]  /*26e0*/  UISETP.GT.AND UP0, UPT, UR4, 0x6, UPT ;  /* 0x000000060400788c */ /* 0x000fd2000bf04270 */
[----:B------:R-:W-:Y:S05]  /*26f0*/  BRA.U UP0, `(.L_x_13334) ;  /* 0x00000001002c7547 */ /* 0x000fea000b800000 */
[----:B------:R-:W-:-:S09]  /*2700*/  UISETP.NE.AND UP0, UPT, UR4, 0x5, UPT ;  /* 0x000000050400788c */ /* 0x000fd2000bf05270 */
[----:B------:R-:W-:Y:S05]  /*2710*/  BRA.U !UP0, `(.L_x_13335) ;  /* 0x0000000108147547 */ /* 0x000fea000b800000 */
[----:B------:R-:W-:-:S09]  /*2720*/  UISETP.NE.AND UP0, UPT, UR4, 0x6, UPT ;  /* 0x000000060400788c */ /* 0x000fd2000bf05270 */
[----:B------:R-:W-:Y:S05]  /*2730*/  BRA.U UP0, `(.L_x_13330) ;  /* 0x0000000900647547 */ /* 0x000fea000b800000 */
[----:B------:R-:W3:Y:S02]  /*2740*/  LDG.E R0, desc[UR36][R2.64] ;  /* 0x0000002402007981 */ /* 0x000ee4000c1e1900 */
[----:B---3--:R-:W0:Y:S01]  /*2750*/  F2I.FTZ.TRUNC.NTZ R0, R0 ;  /* 0x0000000000007305 */ /* 0x008e22000021f100 */
[----:B------:R-:W-:Y:S05]  /*2760*/  BRA `(.L_x_13331) ;  /* 0x0000000800d87947 */ /* 0x000fea0003800000 */
.L_x_13335:
[----:B------:R-:W3:Y:S02]  /*2770*/  LDG.E.U16 R2, desc[UR36][R2.64] ;  /* 0x0000002402027981 */ /* 0x000ee4000c1e1500 */
[----:B---3--:R-:W-:-:S06]  /*2780*/  HADD2.F32 R0, -RZ, R2.H0_H0 ;  /* 0x20000002ff007230 */ /* 0x008fcc0000004100 */
[----:B------:R-:W0:Y:S01]  /*2790*/  F2I.FTZ.TRUNC.NTZ R0, R0 ;  /* 0x0000000000007305 */ /* 0x000e22000021f100 */
[----:B------:R-:W-:Y:S05]  /*27a0*/  BRA `(.L_x_13331) ;  /* 0x0000000800c87947 */ /* 0x000fea0003800000 */
.L_x_13334:
[----:B------:R-:W-:-:S09]  /*27b0*/  UISETP.NE.AND UP0, UPT, UR4, 0x7, UPT ;  /* 0x000000070400788c */ /* 0x000fd2000bf05270 */
[----:B------:R-:W-:Y:S05]  /*27c0*/  BRA.U !UP0, `(.L_x_13336) ;  /* 0x00000001082c7547 */ /* 0x000fea000b800000 */
[----:B------:R-:W-:-:S09]  /*27d0*/  UISETP.NE.AND UP0, UPT, UR4, 0x8, UPT ;  /* 0x000000080400788c */ /* 0x000fd2000bf05270 */
[----:B------:R-:W-:Y:S05]  /*27e0*/  BRA.U !UP0, `(.L_x_13337) ;  /* 0x0000000108147547 */ /* 0x000fea000b800000 */
[----:B------:R-:W-:-:S09]  /*27f0*/  UISETP.NE.AND UP0, UPT, UR4, 0x9, UPT ;  /* 0x000000090400788c */ /* 0x000fd2000bf05270 */
[----:B------:R-:W-:Y:S05]  /*2800*/  BRA.U UP0, `(.L_x_13330) ;  /* 0x0000000900307547 */ /* 0x000fea000b800000 */
[----:B------:R-:W3:Y:S02]  /*2810*/  LDG.E R0, desc[UR36][R2.64] ;  /* 0x0000002402007981 */ /* 0x000ee4000c1e1900 */
[----:B---3--:R-:W0:Y:S01]  /*2820*/  F2I.FTZ.TRUNC.NTZ R0, R0 ;  /* 0x0000000000007305 */ /* 0x008e22000021f100 */
[----:B------:R-:W-:Y:S05]  /*2830*/  BRA `(.L_x_13331) ;  /* 0x0000000800a47947 */ /* 0x000fea0003800000 */
.L_x_13337:
[----:B------:R-:W3:Y:S02]  /*2840*/  LDG.E.U16 R2, desc[UR36][R2.64] ;  /* 0x0000002402027981 */ /* 0x000ee4000c1e1500 */
[----:B---3--:R-:W-:-:S06]  /*2850*/  HADD2.F32 R0, -RZ, R2.H0_H0 ;  /* 0x20000002ff007230 */ /* 0x008fcc0000004100 */
[----:B------:R-:W0:Y:S01]  /*2860*/  F2I.FTZ.TRUNC.NTZ R0, R0 ;  /* 0x0000000000007305 */ /* 0x000e22000021f100 */
[----:B------:R-:W-:Y:S05]  /*2870*/  BRA `(.L_x_13331) ;  /* 0x0000000800947947 */ /* 0x000fea0003800000 */
.L_x_13336:
[----:B------:R-:W3:Y:S02]  /*2880*/  LDG.E.64 R2, desc[UR36][R2.64] ;  /* 0x0000002402027981 */ /* 0x000ee4000c1e1b00 */
[----:B---3--:R0:W3:Y:S01]  /*2890*/  F2I.F64.TRUNC R0, R2 ;  /* 0x0000000200007311 */ /* 0x0080e2000030d100 */
[----:B------:R-:W-:Y:S05]  /*28a0*/  BRA `(.L_x_13331) ;  /* 0x0000000800887947 */ /* 0x000fea0003800000 */
.L_x_13326:
        /* <DEDUP_REMOVED lines=8> */
[----:B------:R-:W3:Y:S02]  /*2930*/  LDG.E.U8 R2, desc[UR36][R2.64] ;  /* 0x0000002402027981 */ /* 0x000ee4000c1e1100 */
[----:B---3--:R-:W-:-:S04]  /*2940*/  ISETP.NE.AND P0, PT, R2, RZ, PT ;  /* 0x000000ff0200720c */ /* 0x008fc80003f05270 */
[----:B------:R-:W-:Y:S01]  /*2950*/  SEL R0, RZ, 0x1, !P0 ;  /* 0x00000001ff007807 */ /* 0x000fe20004000000 */
[----:B------:R-:W-:Y:S08]  /*2960*/  BRA `(.L_x_13331) ;  /* 0x0000000800587947 */ /* 0x000ff00003800000 */
.L_x_13340:
[----:B------:R-:W3:Y:S02]  /*2970*/  LDG.E.64 R2, desc[UR36][R2.64] ;  /* 0x0000002402027981 */ /* 0x000ee4000c1e1b00 */
[----:B---3--:R0:W3:Y:S01]  /*2980*/  F2I.F64.TRUNC R0, R2 ;  /* 0x0000000200007311 */ /* 0x0080e2000030d100 */
[----:B------:R-:W-:Y:S05]  /*2990*/  BRA `(.L_x_13331) ;  /* 0x00000008004c7947 */ /* 0x000fea0003800000 */
.L_x_13339:
        /* <DEDUP_REMOVED lines=26> */
.L_x_13342:
[----:B------:R-:W3:Y:S02]  /*2b40*/  LDG.E.U8 R2, desc[UR36][R2.64] ;  /* 0x0000002402027981 */ /* 0x000ee4000c1e1100 */
[C---:B---3--:R-:W-:Y:S01]  /*2b50*/  SHF.L.U32 R4, R2.reuse, 0x19, RZ ;  /* 0x0000001902047819 */ /* 0x048fe200000006ff */
        /* <DEDUP_REMOVED lines=11> */
.L_x_13341:
[----:B------:R-:W3:Y:S02]  /*2c10*/  LDG.E.U16 R0, desc[UR36][R2.64] ;  /* 0x0000002402007981 */ /* 0x000ee4000c1e1500 */
[----:B---3--:R-:W-:-:S06]  /*2c20*/  IMAD.U32 R0, R0, 0x10000, RZ ;  /* 0x0001000000007824 */ /* 0x008fcc00078e00ff */
[----:B------:R-:W0:Y:S01]  /*2c30*/  F2I.FTZ.TRUNC.NTZ R0, R0 ;  /* 0x0000000000007305 */ /* 0x000e22000021f100 */
[----:B------:R-:W-:Y:S05]  /*2c40*/  BRA `(.L_x_13331) ;  /* 0x0000000400a07947 */ /* 0x000fea0003800000 */
.L_x_13338:
        /* <DEDUP_REMOVED lines=10> */
.L_x_13345:
        /* <DEDUP_REMOVED lines=21> */
.L_x_13349:
[----:B------:R-:W-:Y:S05]  /*2e40*/  BSYNC.RECONVERGENT B1 ;  /* 0x0000000000017941 */ /* 0x000fea0003800200 */
.L_x_13348:
[----:B------:R-:W-:Y:S01]  /*2e50*/  IMAD.SHL.U32 R0, R0, 0x100000, RZ ;  /* 0x0010000000007824 */ /* 0x000fe200078e00ff */
[----:B------:R-:W-:-:S04]  /*2e60*/  LEA R2, R2, 0x3b800000, 0x17 ;  /* 0x3b80000002027811 */ /* 0x000fc800078eb8ff */
[----:B------:R-:W-:-:S07]  /*2e70*/  LOP3.LUT R0, R2, R0, R7, 0xfe, !PT ;  /* 0x0000000002007212 */ /* 0x000fce00078efe07 */
.L_x_13347:
[----:B------:R-:W-:Y:S05]  /*2e80*/  BSYNC.RECONVERGENT B0 ;  /* 0x0000000000007941 */ /* 0x000fea0003800200 */
.L_x_13346:
[----:B------:R-:W0:Y:S01]  /*2e90*/  F2I.FTZ.TRUNC.NTZ R0, R0 ;  /* 0x0000000000007305 */ /* 0x000e22000021f100 */
[----:B------:R-:W-:Y:S05]  /*2ea0*/  BRA `(.L_x_13331) ;  /* 0x0000000400087947 */ /* 0x000fea0003800000 */
.L_x_13344:
        /* <DEDUP_REMOVED lines=21> */
.L_x_13353:
[----:B------:R-:W-:Y:S05]  /*3000*/  BSYNC.RECONVERGENT B1 ;  /* 0x0000000000017941 */ /* 0x000fea0003800200 */
.L_x_13352:
[----:B------:R-:W-:Y:S02]  /*3010*/  SHF.L.U32 R0, R0, 0x15, RZ ;  /* 0x0000001500007819 */ /* 0x000fe400000006ff */
[----:B------:R-:W-:-:S04]  /*3020*/  LEA R2, R2, 0x37800000, 0x17 ;  /* 0x3780000002027811 */ /* 0x000fc800078eb8ff */
[----:B------:R-:W-:-:S07]  /*3030*/  LOP3.LUT R0, R2, R0, R7, 0xfe, !PT ;  /* 0x0000000002007212 */ /* 0x000fce00078efe07 */
.L_x_13351:
[----:B------:R-:W-:Y:S05]  /*3040*/  BSYNC.RECONVERGENT B0 ;  /* 0x0000000000007941 */ /* 0x000fea0003800200 */
.L_x_13350:
[----:B------:R-:W0:Y:S01]  /*3050*/  F2I.FTZ.TRUNC.NTZ R0, R0 ;  /* 0x0000000000007305 */ /* 0x000e22000021f100 */
[----:B------:R-:W-:Y:S05]  /*3060*/  BRA `(.L_x_13331) ;  /* 0x0000000000987947 */ /* 0x000fea0003800000 */
.L_x_13343:
[----:B------:R-:W-:-:S09]  /*3070*/  UISETP.NE.AND UP0, UPT, UR4, 0x1c, UPT ;  /* 0x0000001c0400788c */ /* 0x000fd2000bf05270 */
[----:B------:R-:W-:Y:S05]  /*3080*/  BRA.U !UP0, `(.L_x_13354) ;  /* 0x00000001088c7547 */ /* 0x000fea000b800000 */
[----:B------:R-:W-:-:S09]  /*3090*/  UISETP.NE.AND UP0, UPT, UR4, 0x1d, UPT ;  /* 0x0000001d0400788c */ /* 0x000fd2000bf05270 */
[----:B------:R-:W-:Y:S05]  /*30a0*/  BRA.U !UP0, `(.L_x_13355) ;  /* 0x00000001087c7547 */ /* 0x000fea000b800000 */
[----:B------:R-:W-:-:S09]  /*30b0*/  UISETP.NE.AND UP0, UPT, UR4, 0x2c, UPT ;  /* 0x0000002c0400788c */ /* 0x000fd2000bf05270 */
[----:B------:R-:W-:Y:S05]  /*30c0*/  BRA.U !UP0, `(.L_x_13356) ;  /* 0x0000000108487547 */ /* 0x000fea000b800000 */
.L_x_13330:
[----:B------:R-:W-:Y:S01]  /*30d0*/  MOV R2, 0x0 ;  /* 0x0000000000027802 */ /* 0x000fe20000000f00 */
[----:B------:R-:W0:Y:S01]  /*30e0*/  LDCU.64 UR4, c[0x4][0x1a8] ;  /* 0x01003500ff0477ac */ /* 0x000e220008000a00 */
[----:B------:R-:W-:Y:S02]  /*30f0*/  HFMA2 R12, -RZ, RZ, 0, 5.9604644775390625e-08 ;  /* 0x00000001ff0c7431 */ /* 0x000fe400000001ff */
[----:B------:R-:W-:Y:S01]  /*3100*/  IMAD.MOV.U32 R8, RZ, RZ, 0x4e ;  /* 0x0000004eff087424 */ /* 0x000fe200078e00ff */
[----:B------:R-:W3:Y:S01]  /*3110*/  LDCU.64 UR6, c[0x4][0x1b0] ;  /* 0x01003600ff0677ac */ /* 0x000ee20008000a00 */
[----:B------:R-:W1:Y:S01]  /*3120*/  LDC.64 R2, c[0x4][R2] ;  /* 0x0100000002027b82 */ /* 0x000e620000000a00 */
[----:B------:R-:W-:Y:S01]  /*3130*/  IMAD.MOV.U32 R13, RZ, RZ, RZ ;  /* 0x000000ffff0d7224 */ /* 0x000fe200078e00ff */
[----:B------:R-:W2:Y:S01]  /*3140*/  LDCU.64 UR8, c[0x4][0x30] ;  /* 0x01000600ff0877ac */ /* 0x000ea20008000a00 */
[----:B0-----:R-:W-:Y:S02]  /*3150*/  IMAD.U32 R4, RZ, RZ, UR4 ;  /* 0x00000004ff047e24 */ /* 0x001fe4000f8e00ff */
[----:B------:R-:W-:-:S02]  /*3160*/  IMAD.U32 R5, RZ, RZ, UR5 ;  /* 0x00000005ff057e24 */ /* 0x000fc4000f8e00ff */
[----:B---3--:R-:W-:Y:S01]  /*3170*/  IMAD.U32 R6, RZ, RZ, UR6 ;  /* 0x00000006ff067e24 */ /* 0x008fe2000f8e00ff */
[----:B------:R-:W-:Y:S01]  /*3180*/  MOV R7, UR7 ;  /* 0x0000000700077c02 */ /* 0x000fe20008000f00 */
[----:B--2---:R-:W-:Y:S02]  /*3190*/  IMAD.U32 R10, RZ, RZ, UR8 ;  /* 0x00000008ff0a7e24 */ /* 0x004fe4000f8e00ff */
[----:B------:R-:W-:-:S07]  /*31a0*/  IMAD.U32 R11, RZ, RZ, UR9 ;  /* 0x00000009ff0b7e24 */ /* 0x000fce000f8e00ff */
[----:B------:R-:W-:-:S07]  /*31b0*/  LEPC R20, `(.L_x_13357) ;  /* 0x000000001014794e */ /* 0x000fce0000000000 */
[----:B-1--45:R-:W-:Y:S05]  /*31c0*/  CALL.ABS.NOINC R2 ;  /* 0x0000000002007343 */ /* 0x032fea0003c00000 */
.L_x_13357:
[----:B------:R-:W-:Y:S01]  /*31d0*/  IMAD.MOV.U32 R0, RZ, RZ, RZ ;  /* 0x000000ffff007224 */ /* 0x000fe200078e00ff */
[----:B------:R-:W-:Y:S06]  /*31e0*/  BRA `(.L_x_13331) ;  /* 0x0000000000387947 */ /* 0x000fec0003800000 */
.L_x_13356:
        /* <DEDUP_REMOVED lines=8> */
.L_x_13359:
[----:B------:R-:W-:Y:S05]  /*3270*/  BSYNC.RECONVERGENT B0 ;  /* 0x0000000000007941 */ /* 0x000fea0003800200 */
.L_x_13358:
[----:B------:R-:W0:Y:S01]  /*3280*/  F2I.FTZ.TRUNC.NTZ R0, R0 ;  /* 0x0000000000007305 */ /* 0x000e22000021f100 */
[----:B------:R-:W-:Y:S05]  /*3290*/  BRA `(.L_x_13331) ;  /* 0x00000000000c7947 */ /* 0x000fea0003800000 */
.L_x_13355:
[----:B------:R0:W5:Y:S01]  /*32a0*/  LDG.E R0, desc[UR36][R2.64] ;  /* 0x0000002402007981 */ /* 0x000162000c1e1900 */
[----:B------:R-:W-:Y:S05]  /*32b0*/  BRA `(.L_x_13331) ;  /* 0x0000000000047947 */ /* 0x000fea0003800000 */
.L_x_13354:
[----:B------:R0:W5:Y:S02]  /*32c0*/  LDG.E R0, desc[UR36][R2.64] ;  /* 0x0000002402007981 */ /* 0x000164000c1e1900 */
.L_x_13331:
[----:B------:R-:W0:Y:S02]  /*32d0*/  LDCU.64 UR6, c[0x0][0x5e8] ;  /* 0x0000bd00ff0677ac */ /* 0x000e240008000a00 */
[----:B012345:R-:W-:Y:S01]  /*32e0*/  IMAD R4, R0, R19, RZ ;  /* 0x0000001300047224 */ /* 0x03ffe200078e02ff */
        /* <DEDUP_REMOVED lines=15> */
.L_x_13363:
[----:B------:R1:W-:Y:S01]  /*33e0*/  STG.E.U8 desc[UR36][R2.64], R4 ;  /* 0x0000000402007986 */ /* 0x0003e2000c101124 */
[----:B------:R-:W-:Y:S05]  /*33f0*/  BRA `(.L_x_13365) ;  /* 0x0000000c003c7947 */ /* 0x000fea0003800000 */
.L_x_13362:
        /* <DEDUP_REMOVED lines=9> */
.L_x_13367:
[----:B------:R3:W-:Y:S01]  /*3490*/  STG.E desc[UR36][R2.64], R4 ;  /* 0x0000000402007986 */ /* 0x0007e2000c101924 */
[----:B------:R-:W-:Y:S05]  /*34a0*/  BRA `(.L_x_13365) ;  /* 0x0000000c00107947 */ /* 0x000fea0003800000 */
.L_x_13366:
[----:B------:R2:W-:Y:S01]  /*34b0*/  STG.E.U16 desc[UR36][R2.64], R4 ;  /* 0x0000000402007986 */ /* 0x0005e2000c101524 */
[----:B------:R-:W-:Y:S05]  /*34c0*/  BRA `(.L_x_13365) ;  /* 0x0000000c00087947 */ /* 0x000fea0003800000 */
.L_x_13361:
        /* <DEDUP_REMOVED lines=9> */
.L_x_13369:
[----:B------:R-:W-:-:S04]  /*3560*/  I2FP.F32.S32 R0, R4 ;  /* 0x0000000400007245 */ /* 0x000fc80000201400 */
[----:B------:R-:W-:-:S05]  /*3570*/  F2FP.F16.F32.PACK_AB R0, RZ, R0 ;  /* 0x00000000ff00723e */ /* 0x000fca00000000ff */
[----:B------:R0:W-:Y:S01]  /*3580*/  STG.E.U16 desc[UR36][R2.64], R0 ;  /* 0x0000000002007986 */ /* 0x0001e2000c101524 */
[----:B------:R-:W-:Y:S05]  /*3590*/  BRA `(.L_x_13365) ;  /* 0x0000000800d47947 */ /* 0x000fea0003800000 */
.L_x_13368:
        /* <DEDUP_REMOVED lines=10> */
.L_x_13371:
[----:B------:R-:W-:-:S04]  /*3640*/  I2FP.F32.S32 R4, R4 ;  /* 0x0000000400047245 */ /* 0x000fc80000201400 */
[----:B------:R-:W-:-:S04]  /*3650*/  F2FP.F16.F32.PACK_AB R5, RZ, R4 ;  /* 0x00000004ff05723e */ /* 0x000fc800000000ff */
[----:B------:R-:W-:-:S05]  /*3660*/  PRMT R5, R5, 0x5410, RZ ;  /* 0x0000541005057816 */ /* 0x000fca00000000ff */
[----:B------:R0:W-:Y:S01]  /*3670*/  STG.E desc[UR36][R2.64], R5 ;  /* 0x0000000502007986 */ /* 0x0001e2000c101924 */
[----:B------:R-:W-:Y:S05]  /*3680*/  BRA `(.L_x_13365) ;  /* 0x0000000800987947 */ /* 0x000fea0003800000 */
.L_x_13370:
[----:B------:R-:W0:Y:S02]  /*3690*/  I2F.F64 R4, R4 ;  /* 0x0000000400047312 */ /* 0x000e240000201c00 */
[----:B0-----:R0:W-:Y:S01]  /*36a0*/  STG.E.64 desc[UR36][R2.64], R4 ;  /* 0x0000000402007986 */ /* 0x0011e2000c101b24 */
[----:B------:R-:W-:Y:S05]  /*36b0*/  BRA `(.L_x_13365) ;  /* 0x00000008008c7947 */ /* 0x000fea0003800000 */
.L_x_13360:
        /* <DEDUP_REMOVED lines=12> */
.L_x_13374:
[----:B------:R-:W0:Y:S01]  /*3780*/  I2F.F64 R4, R4 ;  /* 0x0000000400047312 */ /* 0x000e220000201c00 */
[----:B------:R-:W-:-:S05]  /*3790*/  CS2R R6, SRZ ;  /* 0x0000000000067805 */ /* 0x000fca000001ff00 */
[----:B0-----:R0:W-:Y:S01]  /*37a0*/  STG.E.128 desc[UR36][R2.64], R4 ;  /* 0x0000000402007986 */ /* 0x0011e2000c101d24 */
[----:B------:R-:W-:Y:S05]  /*37b0*/  BRA `(.L_x_13365) ;  /* 0x00000008004c7947 */ /* 0x000fea0003800000 */
.L_x_13373:
        /* <DEDUP_REMOVED lines=8> */
[----:B------:R-:W-:Y:S02]  /*3840*/  HFMA2 R0, -RZ, RZ, 0, 7.569789886474609375e-06 ;  /* 0x0000007fff007431 */ /* 0x000fe400000001ff */
        /* <DEDUP_REMOVED lines=10> */
.L_x_13378:
[----:B------:R-:W-:Y:S05]  /*38f0*/  BSYNC.RECONVERGENT B0 ;  /* 0x0000000000007941 */ /* 0x000fea0003800200 */
.L_x_13377:
[----:B------:R-:W-:-:S05]  /*3900*/  LOP3.LUT R5, R0, 0x80, R5, 0xf8, !PT ;  /* 0x0000008000057812 */ /* 0x000fca00078ef805 */
[----:B------:R0:W-:Y:S01]  /*3910*/  STG.E.U8 desc[UR36][R2.64], R5 ;  /* 0x0000000502007986 */ /* 0x0001e2000c101124 */
[----:B------:R-:W-:Y:S05]  /*3920*/  BRA `(.L_x_13365) ;  /* 0x0000000400f07947 */ /* 0x000fea0003800000 */
.L_x_13376:
        /* <DEDUP_REMOVED lines=15> */
.L_x_13380:
[----:B------:R-:W-:Y:S05]  /*3a20*/  BSYNC.RECONVERGENT B0 ;  /* 0x0000000000007941 */ /* 0x000fea0003800200 */
.L_x_13379:
[----:B------:R-:W-:-:S05]  /*3a30*/  LOP3.LUT R5, R0, 0x80, R5, 0xf8, !PT ;  /* 0x0000008000057812 */ /* 0x000fca00078ef805 */
[----:B------:R0:W-:Y:S01]  /*3a40*/  STG.E.U8 desc[UR36][R2.64], R5 ;  /* 0x0000000502007986 */ /* 0x0001e2000c101124 */
[----:B------:R-:W-:Y:S05]  /*3a50*/  BRA `(.L_x_13365) ;  /* 0x0000000400a47947 */ /* 0x000fea0003800000 */
.L_x_13375:
[----:B------:R-:W-:-:S04]  /*3a60*/  I2FP.F32.S32 R0, R4 ;  /* 0x0000000400007245 */ /* 0x000fc80000201400 */
[----:B------:R-:W-:-:S05]  /*3a70*/  F2FP.BF16.F32.PACK_AB R0, RZ, R0 ;  /* 0x00000000ff00723e */ /* 0x000fca00000010ff */
[----:B------:R0:W-:Y:S01]  /*3a80*/  STG.E.U16 desc[UR36][R2.64], R0 ;  /* 0x0000000002007986 */ /* 0x0001e2000c101524 */
[----:B------:R-:W-:Y:S05]  /*3a90*/  BRA `(.L_x_13365) ;  /* 0x0000000400947947 */ /* 0x000fea0003800000 */
.L_x_13372:
        /* <DEDUP_REMOVED lines=10> */
.L_x_13383:
        /* <DEDUP_REMOVED lines=13> */
.L_x_13386:
[----:B------:R-:W-:-:S04]  /*3c10*/  SHF.R.U32.HI R0, RZ, 0x14, R5 ;  /* 0x00000014ff007819 */ /* 0x000fc80000011605 */
[----:B------:R-:W-:-:S04]  /*3c20*/  LOP3.LUT R0, R0, 0x1, RZ, 0xc0, !PT ;  /* 0x0000000100007812 */ /* 0x000fc800078ec0ff */
[----:B------:R-:W-:-:S04]  /*3c30*/  IADD3 R0, PT, PT, R5, 0x487ffff, R0 ;  /* 0x0487ffff05007810 */ /* 0x000fc80007ffe000 */
[----:B------:R-:W-:-:S04]  /*3c40*/  SHF.R.U32.HI R0, RZ, 0x14, R0 ;  /* 0x00000014ff007819 */ /* 0x000fc80000011600 */
[----:B------:R-:W-:-:S07]  /*3c50*/  LOP3.LUT R4, R0, 0xff, RZ, 0xc0, !PT ;  /* 0x000000ff00047812 */ /* 0x000fce00078ec0ff */
.L_x_13387:
[----:B------:R-:W-:-:S04]  /*3c60*/  SHF.R.U32.HI R5, RZ, 0x18, R5 ;  /* 0x00000018ff057819 */ /* 0x000fc80000011605 */
[----:B------:R-:W-:-:S04]  /*3c70*/  LOP3.LUT R4, R4, 0x80, R5, 0xf8, !PT ;  /* 0x0000008004047812 */ /* 0x000fc800078ef805 */
[----:B------:R-:W-:-:S07]  /*3c80*/  PRMT R0, R4, 0x7610, R0 ;  /* 0x0000761004007816 */ /* 0x000fce0000000000 */
.L_x_13385:
[----:B------:R-:W-:Y:S05]  /*3c90*/  BSYNC.RECONVERGENT B0 ;  /* 0x0000000000007941 */ /* 0x000fea0003800200 */
.L_x_13384:
[----:B------:R0:W-:Y:S01]  /*3ca0*/  STG.E.U8 desc[UR36][R2.64], R0 ;  /* 0x0000000002007986 */ /* 0x0001e2000c101124 */
[----:B------:R-:W-:Y:S05]  /*3cb0*/  BRA `(.L_x_13365) ;  /* 0x00000004000c7947 */ /* 0x000fea0003800000 */
.L_x_13382:
        /* <DEDUP_REMOVED lines=13> */
.L_x_13390:
[----:B------:R-:W-:-:S04]  /*3d90*/  SHF.R.U32.HI R0, RZ, 0x15, R5 ;  /* 0x00000015ff007819 */ /* 0x000fc80000011605 */
[----:B------:R-:W-:-:S04]  /*3da0*/  LOP3.LUT R0, R0, 0x1, RZ, 0xc0, !PT ;  /* 0x0000000100007812 */ /* 0x000fc800078ec0ff */
[----:B------:R-:W-:-:S04]  /*3db0*/  IADD3 R0, PT, PT, R5, 0x88fffff, R0 ;  /* 0x088fffff05007810 */ /* 0x000fc80007ffe000 */
[----:B------:R-:W-:-:S04]  /*3dc0*/  SHF.R.U32.HI R0, RZ, 0x15, R0 ;  /* 0x00000015ff007819 */ /* 0x000fc80000011600 */
[----:B------:R-:W-:-:S07]  /*3dd0*/  LOP3.LUT R4, R0, 0xff, RZ, 0xc0, !PT ;  /* 0x000000ff00047812 */ /* 0x000fce00078ec0ff */
.L_x_13391:
[----:B------:R-:W-:-:S04]  /*3de0*/  SHF.R.U32.HI R5, RZ, 0x18, R5 ;  /* 0x00000018ff057819 */ /* 0x000fc80000011605 */
[----:B------:R-:W-:-:S04]  /*3df0*/  LOP3.LUT R4, R4, 0x80, R5, 0xf8, !PT ;  /* 0x0000008004047812 */ /* 0x000fc800078ef805 */
[----:B------:R-:W-:-:S07]  /*3e00*/  PRMT R0, R4, 0x7610, R0 ;  /* 0x0000761004007816 */ /* 0x000fce0000000000 */
.L_x_13389:
[----:B------:R-:W-:Y:S05]  /*3e10*/  BSYNC.RECONVERGENT B0 ;  /* 0x0000000000007941 */ /* 0x000fea0003800200 */
.L_x_13388:
[----:B------:R0:W-:Y:S01]  /*3e20*/  STG.E.U8 desc[UR36][R2.64], R0 ;  /* 0x0000000002007986 */ /* 0x0001e2000c101124 */
[----:B------:R-:W-:Y:S05]  /*3e30*/  BRA `(.L_x_13365) ;  /* 0x0000000000ac7947 */ /* 0x000fea0003800000 */
.L_x_13381:
[----:B------:R-:W-:-:S09]  /*3e40*/  UISETP.NE.AND UP0, UPT, UR4, 0x1c, UPT ;  /* 0x0000001c0400788c */ /* 0x000fd2000bf05270 */
[----:B------:R-:W-:Y:S05]  /*3e50*/  BRA.U !UP0, `(.L_x_13392) ;  /* 0x0000000108a07547 */ /* 0x000fea000b800000 */
[----:B------:R-:W-:-:S09]  /*3e60*/  UISETP.NE.AND UP0, UPT, UR4, 0x1d, UPT ;  /* 0x0000001d0400788c */ /* 0x000fd2000bf05270 */
[----:B------:R-:W-:Y:S05]  /*3e70*/  BRA.U !UP0, `(.L_x_13393) ;  /* 0x00000001088c7547 */ /* 0x000fea000b800000 */
[----:B------:R-:W-:-:S09]  /*3e80*/  UISETP.NE.AND UP0, UPT, UR4, 0x2c, UPT ;  /* 0x0000002c0400788c */ /* 0x000fd2000bf05270 */
[----:B------:R-:W-:Y:S05]  /*3e90*/  BRA.U !UP0, `(.L_x_13394) ;  /* 0x0000000108447547 */ /* 0x000fea000b800000 */
.L_x_13364:
        /* <DEDUP_REMOVED lines=16> */
.L_x_13395:
[----:B------:R-:W-:Y:S05]  /*3fa0*/  BRA `(.L_x_13365) ;  /* 0x0000000000507947 */ /* 0x000fea0003800000 */
.L_x_13394:
        /* <DEDUP_REMOVED lines=16> */
.L_x_13393:
[----:B------:R-:W-:-:S05]  /*40b0*/  SHF.R.S32.HI R5, RZ, 0x1f, R4 ;  /* 0x0000001fff057819 */ /* 0x000fca0000011404 */
[----:B------:R0:W-:Y:S01]  /*40c0*/  STG.E.64 desc[UR36][R2.64], R4 ;  /* 0x0000000402007986 */ /* 0x0001e2000c101b24 */
[----:B------:R-:W-:Y:S05]  /*40d0*/  BRA `(.L_x_13365) ;  /* 0x0000000000047947 */ /* 0x000fea0003800000 */
.L_x_13392:
[----:B------:R0:W-:Y:S02]  /*40e0*/  STG.E desc[UR36][R2.64], R4 ;  /* 0x0000000402007986 */ /* 0x0001e4000c101924 */
.L_x_13365:
[----:B------:R-:W-:-:S07]  /*40f0*/  VIADD R17, R17, 0x80 ;  /* 0x0000008011117836 */ /* 0x000fce0000000000 */
.L_x_13290:
[----:B------:R-:W-:Y:S05]  /*4100*/  BSYNC.RECONVERGENT B6 ;  /* 0x0000000000067941 */ /* 0x000fea0003800200 */
.L_x_13289:
        /* <DEDUP_REMOVED lines=358> */
.L_x_13398:
        /* <DEDUP_REMOVED lines=16> */
.L_x_13402:
[----:B------:R0:W5:Y:S01]  /*5870*/  LDG.E.U8 R19, desc[UR36][R2.64] ;  /* 0x0000002402137981 */ /* 0x000162000c1e1100 */
[----:B------:R-:W-:Y:S05]  /*5880*/  BRA `(.L_x_13404) ;  /* 0x0000000c002c7947 */ /* 0x000fea0003800000 */
.L_x_13401:
        /* <DEDUP_REMOVED lines=8> */
.L_x_13406:
[----:B------:R0:W5:Y:S01]  /*5910*/  LDG.E R19, desc[UR36][R2.64] ;  /* 0x0000002402137981 */ /* 0x000162000c1e1900 */
[----:B------:R-:W-:Y:S05]  /*5920*/  BRA `(.L_x_13404) ;  /* 0x0000000c00047947 */ /* 0x000fea0003800000 */
.L_x_13405:
[----:B------:R0:W5:Y:S01]  /*5930*/  LDG.E.S16 R19, desc[UR36][R2.64] ;  /* 0x0000002402137981 */ /* 0x000162000c1e1700 */
[----:B------:R-:W-:Y:S05]  /*5940*/  BRA `(.L_x_13404) ;  /* 0x0000000800fc7947 */ /* 0x000fea0003800000 */
.L_x_13400:
        /* <DEDUP_REMOVED lines=9> */
.L_x_13408:
[----:B------:R-:W2:Y:S02]  /*59e0*/  LDG.E.U16 R2, desc[UR36][R2.64] ;  /* 0x0000002402027981 */ /* 0x000ea4000c1e1500 */
[----:B--2---:R-:W-:-:S06]  /*59f0*/  HADD2.F32 R19, -RZ, R2.H0_H0 ;  /* 0x20000002ff137230 */ /* 0x004fcc0000004100 */
[----:B------:R-:W0:Y:S01]  /*5a00*/  F2I.FTZ.TRUNC.NTZ R19, R19 ;  /* 0x0000001300137305 */ /* 0x000e22000021f100 */
[----:B------:R-:W-:Y:S05]  /*5a10*/  BRA `(.L_x_13404) ;  /* 0x0000000800c87947 */ /* 0x000fea0003800000 */
.L_x_13407:
        /* <DEDUP_REMOVED lines=9> */
.L_x_13410:
[----:B------:R-:W2:Y:S02]  /*5ab0*/  LDG.E.U16 R2, desc[UR36][R2.64] ;  /* 0x0000002402027981 */ /* 0x000ea4000c1e1500 */
[----:B--2---:R-:W-:-:S06]  /*5ac0*/  HADD2.F32 R19, -RZ, R2.H0_H0 ;  /* 0x20000002ff137230 */ /* 0x004fcc0000004100 */
[----:B------:R-:W0:Y:S01]  /*5ad0*/  F2I.FTZ.TRUNC.NTZ R19, R19 ;  /* 0x0000001300137305 */ /* 0x000e22000021f100 */
[----:B------:R-:W-:Y:S05]  /*5ae0*/  BRA `(.L_x_13404) ;  /* 0x0000000800947947 */ /* 0x000fea0003800000 */
.L_x_13409:
[----:B------:R-:W2:Y:S02]  /*5af0*/  LDG.E.64 R2, desc[UR36][R2.64] ;  /* 0x0000002402027981 */ /* 0x000ea4000c1e1b00 */
[----:B--2---:R0:W1:Y:S01]  /*5b00*/  F2I.F64.TRUNC R19, R2 ;  /* 0x0000000200137311 */ /* 0x004062000030d100 */
[----:B------:R-:W-:Y:S05]  /*5b10*/  BRA `(.L_x_13404) ;  /* 0x0000000800887947 */ /* 0x000fea0003800000 */
.L_x_13399:
        /* <DEDUP_REMOVED lines=12> */
.L_x_13413:
[----:B------:R-:W2:Y:S02]  /*5be0*/  LDG.E.64 R2, desc[UR36][R2.64] ;  /* 0x0000002402027981 */ /* 0x000ea4000c1e1b00 */
[----:B--2---:R0:W1:Y:S01]  /*5bf0*/  F2I.F64.TRUNC R19, R2 ;  /* 0x0000000200137311 */ /* 0x004062000030d100 */
[----:B------:R-:W-:Y:S05]  /*5c00*/  BRA `(.L_x_13404) ;  /* 0x00000008004c7947 */ /* 0x000fea0003800000 */
.L_x_13412:
        /* <DEDUP_REMOVED lines=26> */
.L_x_13415:
        /* <DEDUP_REMOVED lines=11> */
[----:B------:R0:W1:Y:S01]  /*5e60*/  F2I.FTZ.TRUNC.NTZ R19, R0 ;  /* 0x0000000000137305 */ /* 0x000062000021f100 */
[----:B------:R-:W-:Y:S05]  /*5e70*/  BRA `(.L_x_13404) ;  /* 0x0000000400b07947 */ /* 0x000fea0003800000 */
.L_x_13414:
[----:B------:R-:W2:Y:S02]  /*5e80*/  LDG.E.U16 R19, desc[UR36][R2.64] ;  /* 0x0000002402137981 */ /* 0x000ea4000c1e1500 */
[----:B--2---:R-:W-:-:S06]  /*5e90*/  IMAD.U32 R19, R19, 0x10000, RZ ;  /* 0x0001000013137824 */ /* 0x004fcc00078e00ff */
[----:B------:R-:W0:Y:S01]  /*5ea0*/  F2I.FTZ.TRUNC.NTZ R19, R19 ;  /* 0x0000001300137305 */ /* 0x000e22000021f100 */
[----:B------:R-:W-:Y:S05]  /*5eb0*/  BRA `(.L_x_13404) ;  /* 0x0000000400a07947 */ /* 0x000fea0003800000 */
.L_x_13411:
        /* <DEDUP_REMOVED lines=10> */
.L_x_13418:
        /* <DEDUP_REMOVED lines=21> */
.L_x_13422:
[----:B------:R-:W-:Y:S05]  /*60b0*/  BSYNC.RECONVERGENT B1 ;  /* 0x0000000000017941 */ /* 0x000fea0003800200 */
.L_x_13421:
[----:B------:R-:W-:Y:S01]  /*60c0*/  IMAD.SHL.U32 R0, R0, 0x100000, RZ ;  /* 0x0010000000007824 */ /* 0x000fe200078e00ff */
[----:B------:R-:W-:-:S04]  /*60d0*/  LEA R2, R2, 0x3b800000, 0x17 ;  /* 0x3b80000002027811 */ /* 0x000fc800078eb8ff */
[----:B------:R-:W-:-:S07]  /*60e0*/  LOP3.LUT R19, R2, R0, R19, 0xfe, !PT ;  /* 0x0000000002137212 */ /* 0x000fce00078efe13 */
.L_x_13420:
[----:B------:R-:W-:Y:S05]  /*60f0*/  BSYNC.RECONVERGENT B0 ;  /* 0x0000000000007941 */ /* 0x000fea0003800200 */
.L_x_13419:
[----:B------:R-:W1:Y:S01]  /*6100*/  F2I.FTZ.TRUNC.NTZ R19, R19 ;  /* 0x0000001300137305 */ /* 0x000e62000021f100 */
[----:B------:R-:W-:Y:S05]  /*6110*/  BRA `(.L_x_13404) ;  /* 0x0000000400087947 */ /* 0x000fea0003800000 */
.L_x_13417:
        /* <DEDUP_REMOVED lines=21> */
.L_x_13426:
[----:B------:R-:W-:Y:S05]  /*6270*/  BSYNC.RECONVERGENT B1 ;  /* 0x0000000000017941 */ /* 0x000fea0003800200 */
.L_x_13425:
[----:B------:R-:W-:Y:S02]  /*6280*/  SHF.L.U32 R0, R0, 0x15, RZ ;  /* 0x0000001500007819 */ /* 0x000fe400000006ff */
[----:B------:R-:W-:-:S04]  /*6290*/  LEA R2, R2, 0x37800000, 0x17 ;  /* 0x3780000002027811 */ /* 0x000fc800078eb8ff */
[----:B------:R-:W-:-:S07]  /*62a0*/  LOP3.LUT R19, R2, R0, R19, 0xfe, !PT ;  /* 0x0000000002137212 */ /* 0x000fce00078efe13 */
.L_x_13424:
[----:B------:R-:W-:Y:S05]  /*62b0*/  BSYNC.RECONVERGENT B0 ;  /* 0x0000000000007941 */ /* 0x000fea0003800200 */
.L_x_13423:
[----:B------:R-:W2:Y:S01]  /*62c0*/  F2I.FTZ.TRUNC.NTZ R19, R19 ;  /* 0x0000001300137305 */ /* 0x000ea2000021f100 */
[----:B------:R-:W-:Y:S05]  /*62d0*/  BRA `(.L_x_13404) ;  /* 0x0000000000987947 */ /* 0x000fea0003800000 */
.L_x_13416:
        /* <DEDUP_REMOVED lines=14> */
.L_x_13430:
[----:B------:R-:W-:Y:S05]  /*63c0*/  BSYNC.RECONVERGENT B0 ;  /* 0x0000000000007941 */ /* 0x000fea0003800200 */
.L_x_13429:
[----:B------:R-:W4:Y:S01]  /*63d0*/  F2I.FTZ.TRUNC.NTZ R19, R19 ;  /* 0x0000001300137305 */ /* 0x000f22000021f100 */
[----:B------:R-:W-:Y:S05]  /*63e0*/  BRA `(.L_x_13404) ;  /* 0x0000000000547947 */ /* 0x000fea0003800000 */
.L_x_13403:
        /* <DEDUP_REMOVED lines=16> */
.L_x_13431:
[----:B------:R-:W-:Y:S01]  /*64f0*/  IMAD.MOV.U32 R19, RZ, RZ, RZ ;  /* 0x000000ffff137224 */ /* 0x000fe200078e00ff */
[----:B------:R-:W-:Y:S06]  /*6500*/  BRA `(.L_x_13404) ;  /* 0x00000000000c7947 */ /* 0x000fec0003800000 */
.L_x_13428:
[----:B------:R3:W5:Y:S01]  /*6510*/  LDG.E R19, desc[UR36][R2.64] ;  /* 0x0000002402137981 */ /* 0x000762000c1e1900 */
[----:B------:R-:W-:Y:S05]  /*6520*/  BRA `(.L_x_13404) ;  /* 0x0000000000047947 */ /* 0x000fea0003800000 */
.L_x_13427:
[----:B------:R0:W5:Y:S02]  /*6530*/  LDG.E R19, desc[UR36][R2.64] ;  /* 0x0000002402137981 */ /* 0x000164000c1e1900 */
.L_x_13404:
[----:B------:R-:W0:Y:S01]  /*6540*/  LDCU.64 UR6, c[0x0][0x5f8] ;  /* 0x0000bf00ff0677ac */ /* 0x000e220008000a00 */
[----:B------:R-:W-:-:S04]  /*6550*/  UPRMT UR4, UR42, 0x9910, URZ ;  /* 0x000099102a047896 */ /* 0x000fc800080000ff */
[----:B------:R-:W-:Y:S01]  /*6560*/  UISETP.GT.AND UP0, UPT, UR4, 0x9, UPT ;  /* 0x000000090400788c */ /* 0x000fe2000bf04270 */
[----:B0--3--:R-:W-:-:S05]  /*6570*/  IADD3 R2, P0, PT, R18, UR6, RZ ;  /* 0x0000000612027c10 */ /* 0x009fca000ff1e0ff */
        /* <DEDUP_REMOVED lines=12> */
.L_x_13435:
[----:B------:R0:W5:Y:S01]  /*6640*/  LDG.E.U8 R0, desc[UR36][R2.64] ;  /* 0x0000002402007981 */ /* 0x000162000c1e1100 */
[----:B------:R-:W-:Y:S05]  /*6650*/  BRA `(.L_x_13437) ;  /* 0x0000000c002c7947 */ /* 0x000fea0003800000 */
.L_x_13434:
        /* <DEDUP_REMOVED lines=8> */
.L_x_13439:
[----:B------:R0:W5:Y:S01]  /*66e0*/  LDG.E R0, desc[UR36][R2.64] ;  /* 0x0000002402007981 */ /* 0x000162000c1e1900 */
[----:B------:R-:W-:Y:S05]  /*66f0*/  BRA `(.L_x_13437) ;  /* 0x0000000c00047947 */ /* 0x000fea0003800000 */
.L_x_13438:
[----:B------:R0:W5:Y:S01]  /*6700*/  LDG.E.S16 R0, desc[UR36][R2.64] ;  /* 0x0000002402007981 */ /* 0x000162000c1e1700 */
[----:B------:R-:W-:Y:S05]  /*6710*/  BRA `(.L_x_13437) ;  /* 0x0000000800fc7947 */ /* 0x000fea0003800000 */
.L_x_13433:
        /* <DEDUP_REMOVED lines=9> */
.L_x_13441:
[----:B------:R-:W3:Y:S02]  /*67b0*/  LDG.E.U16 R2, desc[UR36][R2.64] ;  /* 0x0000002402027981 */ /* 0x000ee4000c1e1500 */
[----:B---3--:R-:W-:-:S06]  /*67c0*/  HADD2.F32 R0, -RZ, R2.H0_H0 ;  /* 0x20000002ff007230 */ /* 0x008fcc0000004100 */
[----:B------:R-:W0:Y:S01]  /*67d0*/  F2I.FTZ.TRUNC.NTZ R0, R0 ;  /* 0x0000000000007305 */ /* 0x000e22000021f100 */
[----:B------:R-:W-:Y:S05]  /*67e0*/  BRA `(.L_x_13437) ;  /* 0x0000000800c87947 */ /* 0x000fea0003800000 */
.L_x_13440:
        /* <DEDUP_REMOVED lines=9> */
.L_x_13443:
[----:B------:R-:W3:Y:S02]  /*6880*/  LDG.E.U16 R2, desc[UR36][R2.64] ;  /* 0x0000002402027981 */ /* 0x000ee4000c1e1500 */
[----:B---3--:R-:W-:-:S06]  /*6890*/  HADD2.F32 R0, -RZ, R2.H0_H0 ;  /* 0x20000002ff007230 */ /* 0x008fcc0000004100 */
[----:B------:R-:W0:Y:S01]  /*68a0*/  F2I.FTZ.TRUNC.NTZ R0, R0 ;  /* 0x0000000000007305 */ /* 0x000e22000021f100 */
[----:B------:R-:W-:Y:S05]  /*68b0*/  BRA `(.L_x_13437) ;  /* 0x0000000800947947 */ /* 0x000fea0003800000 */
.L_x_13442:
[----:B------:R-:W3:Y:S02]  /*68c0*/  LDG.E.64 R2, desc[UR36][R2.64] ;  /* 0x0000002402027981 */ /* 0x000ee4000c1e1b00 */
[----:B---3--:R0:W3:Y:S01]  /*68d0*/  F2I.F64.TRUNC R0, R2 ;  /* 0x0000000200007311 */ /* 0x0080e2000030d100 */
[----:B------:R-:W-:Y:S05]  /*68e0*/  BRA `(.L_x_13437) ;  /* 0x0000000800887947 */ /* 0x000fea0003800000 */
.L_x_13432:
        /* <DEDUP_REMOVED lines=12> */
.L_x_13446:
[----:B------:R-:W3:Y:S02]  /*69b0*/  LDG.E.64 R2, desc[UR36][R2.64] ;  /* 0x0000002402027981 */ /* 0x000ee4000c1e1b00 */
[----:B---3--:R0:W3:Y:S01]  /*69c0*/  F2I.F64.TRUNC R0, R2 ;  /* 0x0000000200007311 */ /* 0x0080e2000030d100 */
[----:B------:R-:W-:Y:S05]  /*69d0*/  BRA `(.L_x_13437) ;  /* 0x00000008004c7947 */ /* 0x000fea0003800000 */
.L_x_13445:
        /* <DEDUP_REMOVED lines=26> */
.L_x_13448:
[----:B------:R-:W3:Y:S02]  /*6b80*/  LDG.E.U8 R2, desc[UR36][R2.64] ;  /* 0x0000002402027981 */ /* 0x000ee4000c1e1100 */
        /* <DEDUP_REMOVED lines=12> */
.L_x_13447:
[----:B------:R-:W3:Y:S02]  /*6c50*/  LDG.E.U16 R0, desc[UR36][R2.64] ;  /* 0x0000002402007981 */ /* 0x000ee4000c1e1500 */
[----:B---3--:R-:W-:-:S06]  /*6c60*/  SHF.L.U32 R0, R0, 0x10, RZ ;  /* 0x0000001000007819 */ /* 0x008fcc00000006ff */
[----:B------:R-:W0:Y:S01]  /*6c70*/  F2I.FTZ.TRUNC.NTZ R0, R0 ;  /* 0x0000000000007305 */ /* 0x000e22000021f100 */
[----:B------:R-:W-:Y:S05]  /*6c80*/  BRA `(.L_x_13437) ;  /* 0x0000000400a07947 */ /* 0x000fea0003800000 */
.L_x_13444:
        /* <DEDUP_REMOVED lines=10> */
.L_x_13451:
        /* <DEDUP_REMOVED lines=21> */
.L_x_13455:
[----:B------:R-:W-:Y:S05]  /*6e80*/  BSYNC.RECONVERGENT B1 ;  /* 0x0000000000017941 */ /* 0x000fea0003800200 */
.L_x_13454:
[----:B------:R-:W-:Y:S01]  /*6e90*/  IMAD.SHL.U32 R0, R0, 0x100000, RZ ;  /* 0x0010000000007824 */ /* 0x000fe200078e00ff */
[----:B------:R-:W-:-:S04]  /*6ea0*/  LEA R2, R2, 0x3b800000, 0x17 ;  /* 0x3b80000002027811 */ /* 0x000fc800078eb8ff */
[----:B------:R-:W-:-:S07]  /*6eb0*/  LOP3.LUT R0, R2, R0, R7, 0xfe, !PT ;  /* 0x0000000002007212 */ /* 0x000fce00078efe07 */
.L_x_13453:
[----:B------:R-:W-:Y:S05]  /*6ec0*/  BSYNC.RECONVERGENT B0 ;  /* 0x0000000000007941 */ /* 0x000fea0003800200 */
.L_x_13452:
[----:B------:R-:W0:Y:S01]  /*6ed0*/  F2I.FTZ.TRUNC.NTZ R0, R0 ;  /* 0x0000000000007305 */ /* 0x000e22000021f100 */
[----:B------:R-:W-:Y:S05]  /*6ee0*/  BRA `(.L_x_13437) ;  /* 0x0000000400087947 */ /* 0x000fea0003800000 */
.L_x_13450:
[----:B------:R-:W3:Y:S01]  /*6ef0*/  LDG.E.U8 R3, desc[UR36][R2.64] ;  /* 0x0000002402037981 */ /* 0x000ee2000c1e1100 */
[----:B------:R-:W-:Y:S01]  /*6f00*/  BSSY.RECONVERGENT B0, `(.L_x_13456) ;  /* 0x0000018000007945 */ /* 0x000fe20003800200 */
[----:B------:R-:W-:Y:S02]  /*6f10*/  MOV R0, RZ ;  /* 0x000000ff00007202 */ /* 0x000fe40000000f00 */
        /* <DEDUP_REMOVED lines=18> */
.L_x_13459:
[----:B------:R-:W-:Y:S05]  /*7040*/  BSYNC.RECONVERGENT B1 ;  /* 0x0000000000017941 */ /* 0x000fea0003800200 */
.L_x_13458:
[----:B------:R-:W-:Y:S01]  /*7050*/  IMAD.SHL.U32 R0, R0, 0x200000, RZ ;  /* 0x0020000000007824 */ /* 0x000fe200078e00ff */
[----:B------:R-:W-:-:S04]  /*7060*/  LEA R2, R2, 0x37800000, 0x17 ;  /* 0x3780000002027811 */ /* 0x000fc800078eb8ff */
[----:B------:R-:W-:-:S07]  /*7070*/  LOP3.LUT R0, R2, R0, R7, 0xfe, !PT ;  /* 0x0000000002007212 */ /* 0x000fce00078efe07 */
.L_x_13457:
[----:B------:R-:W-:Y:S05]  /*7080*/  BSYNC.RECONVERGENT B0 ;  /* 0x0000000000007941 */ /* 0x000fea0003800200 */
.L_x_13456:
[----:B------:R-:W0:Y:S01]  /*7090*/  F2I.FTZ.TRUNC.NTZ R0, R0 ;  /* 0x0000000000007305 */ /* 0x000e22000021f100 */
[----:B------:R-:W-:Y:S05]  /*70a0*/  BRA `(.L_x_13437) ;  /* 0x0000000000987947 */ /* 0x000fea0003800000 */
.L_x_13449:
        /* <DEDUP_REMOVED lines=14> */
.L_x_13463:
[----:B------:R-:W-:Y:S05]  /*7190*/  BSYNC.RECONVERGENT B0 ;  /* 0x0000000000007941 */ /* 0x000fea0003800200 */
.L_x_13462:
[----:B------:R-:W0:Y:S01]  /*71a0*/  F2I.FTZ.TRUNC.NTZ R0, R0 ;  /* 0x0000000000007305 */ /* 0x000e22000021f100 */
[----:B------:R-:W-:Y:S05]  /*71b0*/  BRA `(.L_x_13437) ;  /* 0x0000000000547947 */ /* 0x000fea0003800000 */
.L_x_13436:
        /* <DEDUP_REMOVED lines=16> */
.L_x_13464:
[----:B------:R-:W-:Y:S01]  /*72c0*/  IMAD.MOV.U32 R0, RZ, RZ, RZ ;  /* 0x000000ffff007224 */ /* 0x000fe200078e00ff */
[----:B------:R-:W-:Y:S06]  /*72d0*/  BRA `(.L_x_13437) ;  /* 0x00000000000c7947 */ /* 0x000fec0003800000 */
.L_x_13461:
[----:B------:R0:W5:Y:S01]  /*72e0*/  LDG.E R0, desc[UR36][R2.64] ;  /* 0x0000002402007981 */ /* 0x000162000c1e1900 */
[----:B------:R-:W-:Y:S05]  /*72f0*/  BRA `(.L_x_13437) ;  /* 0x0000000000047947 */ /* 0x000fea0003800000 */
.L_x_13460:
[----:B------:R0:W5:Y:S02]  /*7300*/  LDG.E R0, desc[UR36][R2.64] ;  /* 0x0000002402007981 */ /* 0x000164000c1e1900 */
.L_x_13437:
[----:B------:R-:W0:Y:S02]  /*7310*/  LDCU.64 UR6, c[0x0][0x5e8] ;  /* 0x0000bd00ff0677ac */ /* 0x000e240008000a00 */
[----:B012345:R-:W-:Y:S01]  /*7320*/  IMAD R4, R0, R19, RZ ;  /* 0x0000001300047224 */ /* 0x03ffe200078e02ff */
        /* <DEDUP_REMOVED lines=15> */
.L_x_13468:
[----:B------:R0:W-:Y:S01]  /*7420*/  STG.E.U8 desc[UR36][R2.64], R4 ;  /* 0x0000000402007986 */ /* 0x0001e2000c101124 */
[----:B------:R-:W-:Y:S05]  /*7430*/  BRA `(.L_x_13470) ;  /* 0x0000000c00387947 */ /* 0x000fea0003800000 */
.L_x_13467:
        /* <DEDUP_REMOVED lines=9> */
.L_x_13472:
[----:B------:R0:W-:Y:S01]  /*74d0*/  STG.E desc[UR36][R2.64], R4 ;  /* 0x0000000402007986 */ /* 0x0001e2000c101924 */
[----:B------:R-:W-:Y:S05]  /*74e0*/  BRA `(.L_x_13470) ;  /* 0x0000000c000c7947 */ /* 0x000fea0003800000 */
.L_x_13471:
[----:B------:R0:W-:Y:S01]  /*74f0*/  STG.E.U16 desc[UR36][R2.64], R4 ;  /* 0x0000000402007986 */ /* 0x0001e2000c101524 */
[----:B------:R-:W-:Y:S05]  /*7500*/  BRA `(.L_x_13470) ;  /* 0x0000000c00047947 */ /* 0x000fea0003800000 */
.L_x_13466:
        /* <DEDUP_REMOVED lines=9> */
.L_x_13474:
[----:B------:R-:W-:-:S04]  /*75a0*/  I2FP.F32.S32 R0, R4 ;  /* 0x0000000400007245 */ /* 0x000fc80000201400 */
[----:B------:R-:W-:-:S05]  /*75b0*/  F2FP.F16.F32.PACK_AB R0, RZ, R0 ;  /* 0x00000000ff00723e */ /* 0x000fca00000000ff */
[----:B------:R0:W-:Y:S01]  /*75c0*/  STG.E.U16 desc[UR36][R2.64], R0 ;  /* 0x0000000002007986 */ /* 0x0001e2000c101524 */
[----:B------:R-:W-:Y:S05]  /*75d0*/  BRA `(.L_x_13470) ;  /* 0x0000000800d07947 */ /* 0x000fea0003800000 */
.L_x_13473:
        /* <DEDUP_REMOVED lines=10> */
.L_x_13476:
[----:B------:R-:W-:-:S04]  /*7680*/  I2FP.F32.S32 R4, R4 ;  /* 0x0000000400047245 */ /* 0x000fc80000201400 */
[----:B------:R-:W-:-:S04]  /*7690*/  F2FP.F16.F32.PACK_AB R5, RZ, R4 ;  /* 0x00000004ff05723e */ /* 0x000fc800000000ff */
[----:B------:R-:W-:-:S05]  /*76a0*/  PRMT R5, R5, 0x5410, RZ ;  /* 0x0000541005057816 */ /* 0x000fca00000000ff */
[----:B------:R0:W-:Y:S01]  /*76b0*/  STG.E desc[UR36][R2.64], R5 ;  /* 0x0000000502007986 */ /* 0x0001e2000c101924 */
[----:B------:R-:W-:Y:S05]  /*76c0*/  BRA `(.L_x_13470) ;  /* 0x0000000800947947 */ /* 0x000fea0003800000 */
.L_x_13475:
[----:B------:R-:W0:Y:S02]  /*76d0*/  I2F.F64 R4, R4 ;  /* 0x0000000400047312 */ /* 0x000e240000201c00 */
[----:B0-----:R0:W-:Y:S01]  /*76e0*/  STG.E.64 desc[UR36][R2.64], R4 ;  /* 0x0000000402007986 */ /* 0x0011e2000c101b24 */
[----:B------:R-:W-:Y:S05]  /*76f0*/  BRA `(.L_x_13470) ;  /* 0x0000000800887947 */ /* 0x000fea0003800000 */
.L_x_13465:
        /* <DEDUP_REMOVED lines=12> */
.L_x_13480:
        /* <DEDUP_REMOVED lines=18> */
.L_x_13483:
[----:B------:R-:W-:-:S04]  /*78e0*/  SHF.R.U32.HI R5, RZ, 0x18, R5 ;  /* 0x00000018ff057819 */ /* 0x000fc80000011605 */
[----:B------:R-:W-:-:S07]  /*78f0*/  LOP3.LUT R0, R0, 0x80, R5, 0xf8, !PT ;  /* 0x0000008000007812 */ /* 0x000fce00078ef805 */
.L_x_13482:
[----:B------:R-:W-:Y:S05]  /*7900*/  BSYNC.RECONVERGENT B0 ;  /* 0x0000000000007941 */ /* 0x000fea0003800200 */
.L_x_13481:
[----:B------:R3:W-:Y:S01]  /*7910*/  STG.E.U8 desc[UR36][R2.64], R0 ;  /* 0x0000000002007986 */ /* 0x0007e2000c101124 */
[----:B------:R-:W-:Y:S05]  /*7920*/  BRA `(.L_x_13470) ;  /* 0x0000000400fc7947 */ /* 0x000fea0003800000 */
.L_x_13479:
        /* <DEDUP_REMOVED lines=18> */
.L_x_13486:
[----:B------:R-:W-:-:S04]  /*7a50*/  SHF.R.U32.HI R5, RZ, 0x18, R5 ;  /* 0x00000018ff057819 */ /* 0x000fc80000011605 */
[----:B------:R-:W-:-:S07]  /*7a60*/  LOP3.LUT R0, R0, 0x80, R5, 0xf8, !PT ;  /* 0x0000008000007812 */ /* 0x000fce00078ef805 */
.L_x_13485:
[----:B------:R-:W-:Y:S05]  /*7a70*/  BSYNC.RECONVERGENT B0 ;  /* 0x0000000000007941 */ /* 0x000fea0003800200 */
.L_x_13484:
[----:B------:R0:W-:Y:S01]  /*7a80*/  STG.E.U8 desc[UR36][R2.64], R0 ;  /* 0x0000000002007986 */ /* 0x0001e2000c101124 */
[----:B------:R-:W-:Y:S05]  /*7a90*/  BRA `(.L_x_13470) ;  /* 0x0000000400a07947 */ /* 0x000fea0003800000 */
.L_x_13478:
        /* <DEDUP_REMOVED lines=22> */
.L_x_13488:
[----:B------:R-:W-:-:S05]  /*7c00*/  SHF.R.S32.HI R5, RZ, 0x1f, R4 ;  /* 0x0000001fff057819 */ /* 0x000fca0000011404 */
[----:B------:R1:W-:Y:S01]  /*7c10*/  STG.E.64 desc[UR36][R2.64], R4 ;  /* 0x0000000402007986 */ /* 0x0003e2000c101b24 */
[----:B------:R-:W-:Y:S05]  /*7c20*/  BRA `(.L_x_13470) ;  /* 0x00000004003c7947 */ /* 0x000fea0003800000 */
.L_x_13487:
[----:B------:R0:W-:Y:S01]  /*7c30*/  STG.E desc[UR36][R2.64], R4 ;  /* 0x0000000402007986 */ /* 0x0001e2000c101924 */
[----:B------:R-:W-:Y:S05]  /*7c40*/  BRA `(.L_x_13470) ;  /* 0x0000000400347947 */ /* 0x000fea0003800000 */
.L_x_13477:
        /* <DEDUP_REMOVED lines=10> */
.L_x_13490:
[----:B------:R-:W0:Y:S01]  /*7cf0*/  I2F.F64 R4, R4 ;  /* 0x0000000400047312 */ /* 0x000e220000201c00 */
[----:B------:R-:W-:-:S05]  /*7d00*/  CS2R R6, SRZ ;  /* 0x0000000000067805 */ /* 0x000fca000001ff00 */
[----:B0-----:R0:W-:Y:S01]  /*7d10*/  STG.E.128 desc[UR36][R2.64], R4 ;  /* 0x0000000402007986 */ /* 0x0011e2000c101d24 */
[----:B------:R-:W-:Y:S05]  /*7d20*/  BRA `(.L_x_13470) ;  /* 0x0000000000fc7947 */ /* 0x000fea0003800000 */
.L_x_13489:
[----:B------:R-:W-:-:S09]  /*7d30*/  UISETP.NE.AND UP0, UPT, UR4, 0xf, UPT ;  /* 0x0000000f0400788c */ /* 0x000fd2000bf05270 */
[----:B------:R-:W-:Y:S05]  /*7d40*/  BRA.U !UP0, `(.L_x_13491) ;  /* 0x0000000108e87547 */ /* 0x000fea000b800000 */
[----:B------:R-:W-:-:S09]  /*7d50*/  UISETP.NE.AND UP0, UPT, UR4, 0x17, UPT ;  /* 0x000000170400788c */ /* 0x000fd2000bf05270 */
[----:B------:R-:W-:Y:S05]  /*7d60*/  BRA.U !UP0, `(.L_x_13492) ;  /* 0x0000000108907547 */ /* 0x000fea000b800000 */
[----:B------:R-:W-:-:S09]  /*7d70*/  UISETP.NE.AND UP0, UPT, UR4, 0x18, UPT ;  /* 0x000000180400788c */ /* 0x000fd2000bf05270 */
[----:B------:R-:W-:Y:S05]  /*7d80*/  BRA.U !UP0, `(.L_x_13493) ;  /* 0x0000000108447547 */ /* 0x000fea000b800000 */
.L_x_13469:
        /* <DEDUP_REMOVED lines=16> */
.L_x_13494:
[----:B------:R-:W-:Y:S05]  /*7e90*/  BRA `(.L_x_13470) ;  /* 0x0000000000a07947 */ /* 0x000fea0003800000 */
.L_x_13493:
        /* <DEDUP_REMOVED lines=13> */
.L_x_13496:
[----:B------:R-:W-:Y:S05]  /*7f70*/  BSYNC.RECONVERGENT B0 ;  /* 0x0000000000007941 */ /* 0x000fea0003800200 */
.L_x_13495:
[----:B------:R-:W-:-:S05]  /*7f80*/  LOP3.LUT R5, R0, 0x80, R5, 0xf8, !PT ;  /* 0x0000008000057812 */ /* 0x000fca00078ef805 */
[----:B------:R0:W-:Y:S01]  /*7f90*/  STG.E.U8 desc[UR36][R2.64], R5 ;  /* 0x0000000502007986 */ /* 0x0001e2000c101124 */
[----:B------:R-:W-:Y:S05]  /*7fa0*/  BRA `(.L_x_13470) ;  /* 0x00000000005c7947 */ /* 0x000fea0003800000 */
.L_x_13492:
        /* <DEDUP_REMOVED lines=12> */
.L_x_13498:
[----:B------:R-:W-:Y:S01]  /*8070*/  IMAD.MOV.U32 R0, RZ, RZ, 0x7f ;  /* 0x0000007fff007424 */ /* 0x000fe200078e00ff */
[----:B------:R-:W-:-:S04]  /*8080*/  ISETP.GT.U32.AND P0, PT, R4, 0x7f800000, PT ;  /* 0x7f8000000400780c */ /* 0x000fc80003f04070 */
[----:B------:R-:W-:-:S09]  /*8090*/  SEL R0, R0, 0x7c, P0 ;  /* 0x0000007c00007807 */ /* 0x000fd20000000000 */
.L_x_13499:
[----:B------:R-:W-:Y:S05]  /*80a0*/  BSYNC.RECONVERGENT B0 ;  /* 0x0000000000007941 */ /* 0x000fea0003800200 */
.L_x_13497:
[----:B------:R-:W-:-:S04]  /*80b0*/  SHF.R.U32.HI R5, RZ, 0x18, R5 ;  /* 0x00000018ff057819 */ /* 0x000fc80000011605 */
[----:B------:R-:W-:-:S05]  /*80c0*/  LOP3.LUT R5, R0, 0x80, R5, 0xf8, !PT ;  /* 0x0000008000057812 */ /* 0x000fca00078ef805 */
[----:B------:R0:W-:Y:S01]  /*80d0*/  STG.E.U8 desc[UR36][R2.64], R5 ;  /* 0x0000000502007986 */ /* 0x0001e2000c101124 */
[----:B------:R-:W-:Y:S05]  /*80e0*/  BRA `(.L_x_13470) ;  /* 0x00000000000c7947 */ /* 0x000fea0003800000 */
.L_x_13491:
[----:B------:R-:W-:-:S04]  /*80f0*/  I2FP.F32.S32 R0, R4 ;  /* 0x0000000400007245 */ /* 0x000fc80000201400 */
[----:B------:R-:W-:-:S05]  /*8100*/  F2FP.BF16.F32.PACK_AB R0, RZ, R0 ;  /* 0x00000000ff00723e */ /* 0x000fca00000010ff */
[----:B------:R0:W-:Y:S02]  /*8110*/  STG.E.U16 desc[UR36][R2.64], R0 ;  /* 0x0000000002007986 */ /* 0x0001e4000c101524 */
.L_x_13470:
[----:B------:R-:W-:-:S07]  /*8120*/  IADD3 R17, PT, PT, R17, 0x80, RZ ;  /* 0x0000008011117810 */ /* 0x000fce0007ffe0ff */
.L_x_13397:
[----:B------:R-:W-:Y:S05]  /*8130*/  BSYNC.RECONVERGENT B6 ;  /* 0x0000000000067941 */ /* 0x000fea0003800200 */
.L_x_13396:
[----:B------:R-:W5:Y:S01]  /*8140*/  LDCU UR4, c[0x0][0x380] ;  /* 0x00007000ff0477ac */ /* 0x000f620008000800 */
[----:B------:R-:W-:Y:S01]  /*8150*/  BSSY.RECONVERGENT B6, `(.L_x_13500) ;  /* 0x0000401000067945 */ /* 0x000fe20003800200 */
[----:B-----5:R-:W-:-:S13]  /*8160*/  ISETP.GE.AND P0, PT, R17, UR4, PT ;  /* 0x0000000411007c0c */ /* 0x020fda000bf06270 */
[----:B------:R-:W-:Y:S05]  /*8170*/  @P0 BRA `(.L_x_13501) ;  /* 0x0000003c00f80947 */ /* 0x000fea0003800000 */
[----:B------:R-:W5:Y:S01]  /*8180*/  LDCU UR4, c[0x0][0x388] ;  /* 0x00007100ff0477ac */ /* 0x000f620008000800 */
[----:B------:R-:W-:Y:S01]  /*8190*/  IMAD.MOV.U32 R18, RZ, RZ, RZ ;  /* 0x000000ffff127224 */ /* 0x000fe200078e00ff */
[----:B------:R-:W-:Y:S01]  /*81a0*/  MOV R16, RZ ;  /* 0x000000ff00107202 */ /* 0x000fe20000000f00 */
        /* <DEDUP_REMOVED lines=351> */
.L_x_13502:
[----:B------:R-:W1:Y:S01]  /*97a0*/  LDCU.64 UR6, c[0x0][0x5f0] ;  /* 0x0000be00ff0677ac */ /* 0x000e620008000a00 */
[----:B------:R-:W-:-:S04]  /*97b0*/  UPRMT UR4, UR39, 0x9910, URZ ;  /* 0x0000991027047896 */ /* 0x000fc800080000ff */
[----:B------:R-:W-:Y:S01]  /*97c0*/  UISETP.GT.AND UP0, UPT, UR4, 0x9, UPT ;  /* 0x000000090400788c */ /* 0x000fe2000bf04270 */
[----:B-12-4-:R-:W-:-:S04]  /*97d0*/  IADD3 R2, P0, PT, R0, UR6, RZ ;  /* 0x0000000600027c10 */ /* 0x016fc8000ff1e0ff */
        /* <DEDUP_REMOVED lines=12> */
.L_x_13506:
[----:B------:R4:W5:Y:S01]  /*98a0*/  LDG.E.U8 R19, desc[UR36][R2.64] ;  /* 0x0000002402137981 */ /* 0x000962000c1e1100 */
[----:B------:R-:W-:Y:S05]  /*98b0*/  BRA `(.L_x_13508) ;  /* 0x0000000c002c7947 */ /* 0x000fea0003800000 */
.L_x_13505:
        /* <DEDUP_REMOVED lines=8> */
.L_x_13510:
[----:B------:R2:W5:Y:S01]  /*9940*/  LDG.E R19, desc[UR36][R2.64] ;  /* 0x0000002402137981 */ /* 0x000562000c1e1900 */
[----:B------:R-:W-:Y:S05]  /*9950*/  BRA `(.L_x_13508) ;  /* 0x0000000c00047947 */ /* 0x000fea0003800000 */
.L_x_13509:
[----:B------:R0:W5:Y:S01]  /*9960*/  LDG.E.S16 R19, desc[UR36][R2.64] ;  /* 0x0000002402137981 */ /* 0x000162000c1e1700 */
[----:B------:R-:W-:Y:S05]  /*9970*/  BRA `(.L_x_13508) ;  /* 0x0000000800fc7947 */ /* 0x000fea0003800000 */
.L_x_13504:
        /* <DEDUP_REMOVED lines=9> */
.L_x_13512:
[----:B------:R-:W2:Y:S02]  /*9a10*/  LDG.E.U16 R2, desc[UR36][R2.64] ;  /* 0x0000002402027981 */ /* 0x000ea4000c1e1500 */
[----:B--2---:R-:W-:-:S06]  /*9a20*/  HADD2.F32 R19, -RZ, R2.H0_H0 ;  /* 0x20000002ff137230 */ /* 0x004fcc0000004100 */
[----:B------:R-:W0:Y:S01]  /*9a30*/  F2I.FTZ.TRUNC.NTZ R19, R19 ;  /* 0x0000001300137305 */ /* 0x000e22000021f100 */
[----:B------:R-:W-:Y:S05]  /*9a40*/  BRA `(.L_x_13508) ;  /* 0x0000000800c87947 */ /* 0x000fea0003800000 */
.L_x_13511:
        /* <DEDUP_REMOVED lines=9> */
.L_x_13514:
[----:B------:R-:W2:Y:S02]  /*9ae0*/  LDG.E.U16 R2, desc[UR36][R2.64] ;  /* 0x0000002402027981 */ /* 0x000ea4000c1e1500 */
[----:B--2---:R-:W-:-:S06]  /*9af0*/  HADD2.F32 R19, -RZ, R2.H0_H0 ;  /* 0x20000002ff137230 */ /* 0x004fcc0000004100 */
[----:B------:R-:W0:Y:S01]  /*9b00*/  F2I.FTZ.TRUNC.NTZ R19, R19 ;  /* 0x0000001300137305 */ /* 0x000e22000021f100 */
[----:B------:R-:W-:Y:S05]  /*9b10*/  BRA `(.L_x_13508) ;  /* 0x0000000800947947 */ /* 0x000fea0003800000 */
.L_x_13513:
[----:B------:R-:W2:Y:S02]  /*9b20*/  LDG.E.64 R2, desc[UR36][R2.64] ;  /* 0x0000002402027981 */ /* 0x000ea4000c1e1b00 */
[----:B--2---:R0:W1:Y:S01]  /*9b30*/  F2I.F64.TRUNC R19, R2 ;  /* 0x0000000200137311 */ /* 0x004062000030d100 */
[----:B------:R-:W-:Y:S05]  /*9b40*/  BRA `(.L_x_13508) ;  /* 0x0000000800887947 */ /* 0x000fea0003800000 */
.L_x_13503:
        /* <DEDUP_REMOVED lines=12> */
.L_x_13517:
[----:B------:R-:W2:Y:S02]  /*9c10*/  LDG.E.64 R2, desc[UR36][R2.64] ;  /* 0x0000002402027981 */ /* 0x000ea4000c1e1b00 */
[----:B--2---:R0:W1:Y:S01]  /*9c20*/  F2I.F64.TRUNC R19, R2 ;  /* 0x0000000200137311 */ /* 0x004062000030d100 */
[----:B------:R-:W-:Y:S05]  /*9c30*/  BRA `(.L_x_13508) ;  /* 0x00000008004c7947 */ /* 0x000fea0003800000 */
.L_x_13516:
        /* <DEDUP_REMOVED lines=26> */
.L_x_13519:
        /* <DEDUP_REMOVED lines=13> */
.L_x_13518:
[----:B------:R-:W2:Y:S02]  /*9eb0*/  LDG.E.U16 R19, desc[UR36][R2.64] ;  /* 0x0000002402137981 */ /* 0x000ea4000c1e1500 */
[----:B--2---:R-:W-:-:S06]  /*9ec0*/  IMAD.U32 R19, R19, 0x10000, RZ ;  /* 0x0001000013137824 */ /* 0x004fcc00078e00ff */
[----:B------:R-:W0:Y:S01]  /*9ed0*/  F2I.FTZ.TRUNC.NTZ R19, R19 ;  /* 0x0000001300137305 */ /* 0x000e22000021f100 */
[----:B------:R-:W-:Y:S05]  /*9ee0*/  BRA `(.L_x_13508) ;  /* 0x0000000400a07947 */ /* 0x000fea0003800000 */
.L_x_13515:
        /* <DEDUP_REMOVED lines=10> */
.L_x_13522:
        /* <DEDUP_REMOVED lines=21> */
.L_x_13526:
[----:B------:R-:W-:Y:S05]  /*a0e0*/  BSYNC.RECONVERGENT B1 ;  /* 0x0000000000017941 */ /* 0x000fea0003800200 */
.L_x_13525:
[----:B------:R-:W-:Y:S02]  /*a0f0*/  SHF.L.U32 R0, R0, 0x14, RZ ;  /* 0x0000001400007819 */ /* 0x000fe400000006ff */
[----:B------:R-:W-:-:S04]  /*a100*/  LEA R2, R2, 0x3b800000, 0x17 ;  /* 0x3b80000002027811 */ /* 0x000fc800078eb8ff */
[----:B------:R-:W-:-:S07]  /*a110*/  LOP3.LUT R19, R2, R0, R19, 0xfe, !PT ;  /* 0x0000000002137212 */ /* 0x000fce00078efe13 */
.L_x_13524:
[----:B------:R-:W-:Y:S05]  /*a120*/  BSYNC.RECONVERGENT B0 ;  /* 0x0000000000007941 */ /* 0x000fea0003800200 */
.L_x_13523:
[----:B------:R-:W0:Y:S01]  /*a130*/  F2I.FTZ.TRUNC.NTZ R19, R19 ;  /* 0x0000001300137305 */ /* 0x000e22000021f100 */
[----:B------:R-:W-:Y:S05]  /*a140*/  BRA `(.L_x_13508) ;  /* 0x0000000400087947 */ /* 0x000fea0003800000 */
.L_x_13521:
        /* <DEDUP_REMOVED lines=21> */
.L_x_13530:
[----:B------:R-:W-:Y:S05]  /*a2a0*/  BSYNC.RECONVERGENT B1 ;  /* 0x0000000000017941 */ /* 0x000fea0003800200 */
.L_x_13529:
[----:B------:R-:W-:Y:S01]  /*a2b0*/  IMAD.SHL.U32 R0, R0, 0x200000, RZ ;  /* 0x0020000000007824 */ /* 0x000fe200078e00ff */
[----:B------:R-:W-:-:S04]  /*a2c0*/  LEA R2, R2, 0x37800000, 0x17 ;  /* 0x3780000002027811 */ /* 0x000fc800078eb8ff */
[----:B------:R-:W-:-:S07]  /*a2d0*/  LOP3.LUT R19, R2, R0, R19, 0xfe, !PT ;  /* 0x0000000002137212 */ /* 0x000fce00078efe13 */
.L_x_13528:
[----:B------:R-:W-:Y:S05]  /*a2e0*/  BSYNC.RECONVERGENT B0 ;  /* 0x0000000000007941 */ /* 0x000fea0003800200 */
.L_x_13527:
[----:B------:R-:W0:Y:S01]  /*a2f0*/  F2I.FTZ.TRUNC.NTZ R19, R19 ;  /* 0x0000001300137305 */ /* 0x000e22000021f100 */
[----:B------:R-:W-:Y:S05]  /*a300*/  BRA `(.L_x_13508) ;  /* 0x0000000000987947 */ /* 0x000fea0003800000 */
.L_x_13520:
        /* <DEDUP_REMOVED lines=14> */
.L_x_13534:
[----:B------:R-:W-:Y:S05]  /*a3f0*/  BSYNC.RECONVERGENT B0 ;  /* 0x0000000000007941 */ /* 0x000fea0003800200 */
.L_x_13533:
[----:B------:R-:W0:Y:S01]  /*a400*/  F2I.FTZ.TRUNC.NTZ R19, R19 ;  /* 0x0000001300137305 */ /* 0x000e22000021f100 */
[----:B------:R-:W-:Y:S05]  /*a410*/  BRA `(.L_x_13508) ;  /* 0x0000000000547947 */ /* 0x000fea0003800000 */
.L_x_13507:
        /* <DEDUP_REMOVED lines=16> */
.L_x_13535:
[----:B------:R-:W-:Y:S01]  /*a520*/  MOV R19, RZ ;  /* 0x000000ff00137202 */ /* 0x000fe20000000f00 */
[----:B------:R-:W-:Y:S06]  /*a530*/  BRA `(.L_x_13508) ;  /* 0x00000000000c7947 */ /* 0x000fec0003800000 */
.L_x_13532:
[----:B------:R0:W5:Y:S01]  /*a540*/  LDG.E R19, desc[UR36][R2.64] ;  /* 0x0000002402137981 */ /* 0x000162000c1e1900 */
[----:B------:R-:W-:Y:S05]  /*a550*/  BRA `(.L_x_13508) ;  /* 0x0000000000047947 */ /* 0x000fea0003800000 */
.L_x_13531:
[----:B------:R0:W5:Y:S02]  /*a560*/  LDG.E R19, desc[UR36][R2.64] ;  /* 0x0000002402137981 */ /* 0x000164000c1e1900 */
.L_x_13508:
[----:B------:R-:W0:Y:S01]  /*a570*/  LDCU.64 UR6, c[0x0][0x5f8] ;  /* 0x0000bf00ff0677ac */ /* 0x000e220008000a00 */
[----:B------:R-:W-:-:S04]  /*a580*/  UPRMT UR4, UR42, 0x9910, URZ ;  /* 0x000099102a047896 */ /* 0x000fc800080000ff */
[----:B------:R-:W-:Y:S01]  /*a590*/  UISETP.GT.AND UP0, UPT, UR4, 0x9, UPT ;  /* 0x000000090400788c */ /* 0x000fe2000bf04270 */
[----:B01234-:R-:W-:-:S05]  /*a5a0*/  IADD3 R2, P0, PT, R18, UR6, RZ ;  /* 0x0000000612027c10 */ /* 0x01ffca000ff1e0ff */
        /* <DEDUP_REMOVED lines=12> */
.L_x_13539:
[----:B------:R0:W5:Y:S01]  /*a670*/  LDG.E.U8 R0, desc[UR36][R2.64] ;  /* 0x0000002402007981 */ /* 0x000162000c1e1100 */
[----:B------:R-:W-:Y:S05]  /*a680*/  BRA `(.L_x_13541) ;  /* 0x0000000c002c7947 */ /* 0x000fea0003800000 */
.L_x_13538:
        /* <DEDUP_REMOVED lines=8> */
.L_x_13543:
[----:B------:R0:W5:Y:S01]  /*a710*/  LDG.E R0, desc[UR36][R2.64] ;  /* 0x0000002402007981 */ /* 0x000162000c1e1900 */
[----:B------:R-:W-:Y:S05]  /*a720*/  BRA `(.L_x_13541) ;  /* 0x0000000c00047947 */ /* 0x000fea0003800000 */
.L_x_13542:
[----:B------:R0:W5:Y:S01]  /*a730*/  LDG.E.S16 R0, desc[UR36][R2.64] ;  /* 0x0000002402007981 */ /* 0x000162000c1e1700 */
[----:B------:R-:W-:Y:S05]  /*a740*/  BRA `(.L_x_13541) ;  /* 0x0000000800fc7947 */ /* 0x000fea0003800000 */
.L_x_13537:
[----:B------:R-:W-:-:S09]  /*a750*/  UISETP.GT.AND UP0, UPT, UR4, 0x6, UPT ;  /* 0x000000060400788c */ /* 0x000fd2000bf04270 */
[----:B------:R-:W-:Y:S05]  /*a760*/  BRA.U UP0, `(.L_x_13544) ;  /* 0x00000001002c7547 */ /* 0x000fea000b800000 */
[----:B------:R-:W-:-:S09]  /*a770*/  UISETP.NE.AND UP0, UPT, UR4, 0x5, UPT ;  /* 0x000000050400788c */ /* 0x000fd2000bf05270 */
[----:B------:R-:W-:Y:S05]  /*a780*/  BRA.U !UP0, `(.L_x_13545) ;  /* 0x0000000108147547 */ /* 0x000fea000b800000 */
[----:B------:R-:W-:-:S09]  /*a790*/  UISETP.NE.AND UP0, UPT, UR4, 0x6, UPT ;  /* 0x000000060400788c */ /* 0x000fd2000bf05270 */
[----:B------:R-:W-:Y:S05]  /*a7a0*/  BRA.U UP0, `(.L_x_13540) ;  /* 0x0000000900907547 */ /* 0x000fea000b800000 */
[----:B------:R-:W2:Y:S02]  /*a7b0*/  LDG.E R0, desc[UR36][R2.64] ;  /* 0x0000002402007981 */ /* 0x000ea4000c1e1900 */
[----:B--2---:R-:W1:Y:S01]  /*a7c0*/  F2I.FTZ.TRUNC.NTZ R0, R0 ;  /* 0x0000000000007305 */ /* 0x004e62000021f100 */
[----:B------:R-:W-:Y:S05]  /*a7d0*/  BRA `(.L_x_13541) ;  /* 0x0000000800d87947 */ /* 0x000fea0003800000 */
.L_x_13545:
[----:B------:R-:W2:Y:S02]  /*a7e0*/  LDG.E.U16 R2, desc[UR36][R2.64] ;  /* 0x0000002402027981 */ /* 0x000ea4000c1e1500 */
[----:B--2---:R-:W-:-:S06]  /*a7f0*/  HADD2.F32 R0, -RZ, R2.H0_H0 ;  /* 0x20000002ff007230 */ /* 0x004fcc0000004100 */
[----:B------:R-:W0:Y:S01]  /*a800*/  F2I.FTZ.TRUNC.NTZ R0, R0 ;  /* 0x0000000000007305 */ /* 0x000e22000021f100 */
[----:B------:R-:W-:Y:S05]  /*a810*/  BRA `(.L_x_13541) ;  /* 0x0000000800c87947 */ /* 0x000fea0003800000 */
.L_x_13544:
[----:B------:R-:W-:-:S09]  /*a820*/  UISETP.NE.AND UP0, UPT, UR4, 0x7, UPT ;  /* 0x000000070400788c */ /* 0x000fd2000bf05270 */
[----:B------:R-:W-:Y:S05]  /*a830*/  BRA.U !UP0, `(.L_x_13546) ;  /* 0x00000001082c7547 */ /* 0x000fea000b800000 */
[----:B------:R-:W-:-:S09]  /*a840*/  UISETP.NE.AND UP0, UPT, UR4, 0x8, UPT ;  /* 0x000000080400788c */ /* 0x000fd2000bf05270 */
[----:B------:R-:W-:Y:S05]  /*a850*/  BRA.U !UP0, `(.L_x_13547) ;  /* 0x0000000108147547 */ /* 0x000fea000b800000 */
[----:B------:R-:W-:-:S09]  /*a860*/  UISETP.NE.AND UP0, UPT, UR4, 0x9, UPT ;  /* 0x000000090400788c */ /* 0x000fd2000bf05270 */
[----:B------:R-:W-:Y:S05]  /*a870*/  BRA.U UP0, `(.L_x_13540) ;  /* 0x00000009005c7547 */ /* 0x000fea000b800000 */
[----:B------:R-:W2:Y:S02]  /*a880*/  LDG.E R0, desc[UR36][R2.64] ;  /* 0x0000002402007981 */ /* 0x000ea4000c1e1900 */
[----:B--2---:R-:W2:Y:S01]  /*a890*/  F2I.FTZ.TRUNC.NTZ R0, R0 ;  /* 0x0000000000007305 */ /* 0x004ea2000021f100 */
[----:B------:R-:W-:Y:S05]  /*a8a0*/  BRA `(.L_x_13541) ;  /* 0x0000000800a47947 */ /* 0x000fea0003800000 */
.L_x_13547:
[----:B------:R-:W2:Y:S02]  /*a8b0*/  LDG.E.U16 R2, desc[UR36][R2.64] ;  /* 0x0000002402027981 */ /* 0x000ea4000c1e1500 */
[----:B--2---:R-:W-:-:S06]  /*a8c0*/  HADD2.F32 R0, -RZ, R2.H0_H0 ;  /* 0x20000002ff007230 */ /* 0x004fcc0000004100 */
[----:B------:R-:W3:Y:S01]  /*a8d0*/  F2I.FTZ.TRUNC.NTZ R0, R0 ;  /* 0x0000000000007305 */ /* 0x000ee2000021f100 */
[----:B------:R-:W-:Y:S05]  /*a8e0*/  BRA `(.L_x_13541) ;  /* 0x0000000800947947 */ /* 0x000fea0003800000 */
.L_x_13546:
[----:B------:R-:W2:Y:S02]  /*a8f0*/  LDG.E.64 R2, desc[UR36][R2.64] ;  /* 0x0000002402027981 */ /* 0x000ea4000c1e1b00 */
[----:B--2---:R4:W0:Y:S01]  /*a900*/  F2I.F64.TRUNC R0, R2 ;  /* 0x0000000200007311 */ /* 0x004822000030d100 */
[----:B------:R-:W-:Y:S05]  /*a910*/  BRA `(.L_x_13541) ;  /* 0x0000000800887947 */ /* 0x000fea0003800000 */
.L_x_13536:
        /* <DEDUP_REMOVED lines=12> */
.L_x_13550:
[----:B------:R-:W2:Y:S02]  /*a9e0*/  LDG.E.64 R2, desc[UR36][R2.64] ;  /* 0x0000002402027981 */ /* 0x000ea4000c1e1b00 */
[----:B--2---:R0:W1:Y:S01]  /*a9f0*/  F2I.F64.TRUNC R0, R2 ;  /* 0x0000000200007311 */ /* 0x004062000030d100 */
[----:B------:R-:W-:Y:S05]  /*aa00*/  BRA `(.L_x_13541) ;  /* 0x00000008004c7947 */ /* 0x000fea0003800000 */
.L_x_13549:
        /* <DEDUP_REMOVED lines=26> */
.L_x_13552:
        /* <DEDUP_REMOVED lines=13> */
.L_x_13551:
[----:B------:R-:W2:Y:S02]  /*ac80*/  LDG.E.U16 R0, desc[UR36][R2.64] ;  /* 0x0000002402007981 */ /* 0x000ea4000c1e1500 */
[----:B--2---:R-:W-:-:S06]  /*ac90*/  IMAD.U32 R0, R0, 0x10000, RZ ;  /* 0x0001000000007824 */ /* 0x004fcc00078e00ff */
[----:B------:R-:W0:Y:S01]  /*aca0*/  F2I.FTZ.TRUNC.NTZ R0, R0 ;  /* 0x0000000000007305 */ /* 0x000e22000021f100 */
[----:B------:R-:W-:Y:S05]  /*acb0*/  BRA `(.L_x_13541) ;  /* 0x0000000400a07947 */ /* 0x000fea0003800000 */
.L_x_13548:
        /* <DEDUP_REMOVED lines=10> */
.L_x_13555:
        /* <DEDUP_REMOVED lines=21> */
.L_x_13559:
[----:B------:R-:W-:Y:S05]  /*aeb0*/  BSYNC.RECONVERGENT B1 ;  /* 0x0000000000017941 */ /* 0x000fea0003800200 */
.L_x_13558:
[----:B------:R-:W-:Y:S01]  /*aec0*/  IMAD.SHL.U32 R0, R0, 0x100000, RZ ;  /* 0x0010000000007824 */ /* 0x000fe200078e00ff */
[----:B------:R-:W-:-:S04]  /*aed0*/  LEA R2, R2, 0x3b800000, 0x17 ;  /* 0x3b80000002027811 */ /* 0x000fc800078eb8ff */
[----:B------:R-:W-:-:S07]  /*aee0*/  LOP3.LUT R0, R2, R0, R7, 0xfe, !PT ;  /* 0x0000000002007212 */ /* 0x000fce00078efe07 */
.L_x_13557:
[----:B------:R-:W-:Y:S05]  /*aef0*/  BSYNC.RECONVERGENT B0 ;  /* 0x0000000000007941 */ /* 0x000fea0003800200 */
.L_x_13556:
[----:B------:R-:W0:Y:S01]  /*af00*/  F2I.FTZ.TRUNC.NTZ R0, R0 ;  /* 0x0000000000007305 */ /* 0x000e22000021f100 */
[----:B------:R-:W-:Y:S05]  /*af10*/  BRA `(.L_x_13541) ;  /* 0x0000000400087947 */ /* 0x000fea0003800000 */
.L_x_13554:
        /* <DEDUP_REMOVED lines=21> */
.L_x_13563:
[----:B------:R-:W-:Y:S05]  /*b070*/  BSYNC.RECONVERGENT B1 ;  /* 0x0000000000017941 */ /* 0x000fea0003800200 */
.L_x_13562:
[----:B------:R-:W-:Y:S02]  /*b080*/  SHF.L.U32 R0, R0, 0x15, RZ ;  /* 0x0000001500007819 */ /* 0x000fe400000006ff */
[----:B------:R-:W-:-:S04]  /*b090*/  LEA R2, R2, 0x37800000, 0x17 ;  /* 0x3780000002027811 */ /* 0x000fc800078eb8ff */
[----:B------:R-:W-:-:S07]  /*b0a0*/  LOP3.LUT R0, R2, R0, R7, 0xfe, !PT ;  /* 0x0000000002007212 */ /* 0x000fce00078efe07 */
.L_x_13561:
[----:B------:R-:W-:Y:S05]  /*b0b0*/  BSYNC.RECONVERGENT B0 ;  /* 0x0000000000007941 */ /* 0x000fea0003800200 */
.L_x_13560:
[----:B------:R-:W0:Y:S01]  /*b0c0*/  F2I.FTZ.TRUNC.NTZ R0, R0 ;  /* 0x0000000000007305 */ /* 0x000e22000021f100 */
[----:B------:R-:W-:Y:S05]  /*b0d0*/  BRA `(.L_x_13541) ;  /* 0x0000000000987947 */ /* 0x000fea0003800000 */
.L_x_13553:
        /* <DEDUP_REMOVED lines=14> */
.L_x_13567:
[----:B------:R-:W-:Y:S05]  /*b1c0*/  BSYNC.RECONVERGENT B0 ;  /* 0x0000000000007941 */ /* 0x000fea0003800200 */
.L_x_13566:
[----:B------:R-:W0:Y:S01]  /*b1d0*/  F2I.FTZ.TRUNC.NTZ R0, R0 ;  /* 0x0000000000007305 */ /* 0x000e22000021f100 */
[----:B------:R-:W-:Y:S05]  /*b1e0*/  BRA `(.L_x_13541) ;  /* 0x0000000000547947 */ /* 0x000fea0003800000 */
.L_x_13540:
        /* <DEDUP_REMOVED lines=15> */
[----:B--2--5:R-:W-:Y:S05]  /*b2e0*/  CALL.ABS.NOINC R2 ;  /* 0x0000000002007343 */ /* 0x024fea0003c00000 */
.L_x_13568:
[----:B------:R-:W-:Y:S01]  /*b2f0*/  IMAD.MOV.U32 R0, RZ, RZ, RZ ;  /* 0x000000ffff007224 */ /* 0x000fe200078e00ff */
[----:B------:R-:W-:Y:S06]  /*b300*/  BRA `(.L_x_13541) ;  /* 0x00000000000c7947 */ /* 0x000fec0003800000 */
.L_x_13565:
[----:B------:R0:W5:Y:S01]  /*b310*/  LDG.E R0, desc[UR36][R2.64] ;  /* 0x0000002402007981 */ /* 0x000162000c1e1900 */
[----:B------:R-:W-:Y:S05]  /*b320*/  BRA `(.L_x_13541) ;  /* 0x0000000000047947 */ /* 0x000fea0003800000 */
.L_x_13564:
[----:B------:R0:W5:Y:S02]  /*b330*/  LDG.E R0, desc[UR36][R2.64] ;  /* 0x0000002402007981 */ /* 0x000164000c1e1900 */
.L_x_13541:
[----:B------:R-:W4:Y:S01]  /*b340*/  LDCU.64 UR6, c[0x0][0x5e8] ;  /* 0x0000bd00ff0677ac */ /* 0x000f220008000a00 */
[----:B0123-5:R-:W-:Y:S01]  /*b350*/  IMAD R4, R0, R19, RZ ;  /* 0x0000001300047224 */ /* 0x02ffe200078e02ff */
        /* <DEDUP_REMOVED lines=15> */
.L_x_13572:
[----:B------:R0:W-:Y:S01]  /*b450*/  STG.E.U8 desc[UR36][R2.64], R4 ;  /* 0x0000000402007986 */ /* 0x0001e2000c101124 */
[----:B------:R-:W-:Y:S05]  /*b460*/  BRA `(.L_x_13574) ;  /* 0x0000000c00387947 */ /* 0x000fea0003800000 */
.L_x_13571:
        /* <DEDUP_REMOVED lines=9> */
.L_x_13576:
[----:B------:R0:W-:Y:S01]  /*b500*/  STG.E desc[UR36][R2.64], R4 ;  /* 0x0000000402007986 */ /* 0x0001e2000c101924 */
[----:B------:R-:W-:Y:S05]  /*b510*/  BRA `(.L_x_13574) ;  /* 0x0000000c000c7947 */ /* 0x000fea0003800000 */
.L_x_13575:
[----:B------:R0:W-:Y:S01]  /*b520*/  STG.E.U16 desc[UR36][R2.64], R4 ;  /* 0x0000000402007986 */ /* 0x0001e2000c101524 */
[----:B------:R-:W-:Y:S05]  /*b530*/  BRA `(.L_x_13574) ;  /* 0x0000000c00047947 */ /* 0x000fea0003800000 */
.L_x_13570:
        /* <DEDUP_REMOVED lines=9> */
.L_x_13578:
[----:B------:R-:W-:-:S04]  /*b5d0*/  I2FP.F32.S32 R0, R4 ;  /* 0x0000000400007245 */ /* 0x000fc80000201400 */
[----:B------:R-:W-:-:S05]  /*b5e0*/  F2FP.F16.F32.PACK_AB R0, RZ, R0 ;  /* 0x00000000ff00723e */ /* 0x000fca00000000ff */
[----:B------:R0:W-:Y:S01]  /*b5f0*/  STG.E.U16 desc[UR36][R2.64], R0 ;  /* 0x0000000002007986 */ /* 0x0001e2000c101524 */
[----:B------:R-:W-:Y:S05]  /*b600*/  BRA `(.L_x_13574) ;  /* 0x0000000800d07947 */ /* 0x000fea0003800000 */
.L_x_13577:
[----:B------:R-:W-:-:S09]  /*b610*/  UISETP.NE.AND UP0, UPT, UR4, 0x7, UPT ;  /* 0x000000070400788c */ /* 0x000fd2000bf05270 */
[----:B------:R-:W-:Y:S05]  /*b620*/  BRA.U !UP0, `(.L_x_13579) ;  /* 0x0000000108347547 */ /* 0x000fea000b800000 */
[----:B------:R-:W-:-:S09]  /*b630*/  UISETP.NE.AND UP0, UPT, UR4, 0x8, UPT ;  /* 0x000000080400788c */ /* 0x000fd2000bf05270 */
[----:B------:R-:W-:Y:S05]  /*b640*/  BRA.U !UP0, `(.L_x_13580) ;  /* 0x0000000108187547 */ /* 0x000fea000b800000 */
[----:B------:R-:W-:-:S09]  /*b650*/  UISETP.NE.AND UP0, UPT, UR4, 0x9, UPT ;  /* 0x000000090400788c */ /* 0x000fd2000bf05270 */
[----:B------:R-:W-:Y:S05]  /*b660*/  BRA.U UP0, `(.L_x_13573) ;  /* 0x0000000500d47547 */ /* 0x000fea000b800000 */
[----:B------:R-:W-:Y:S02]  /*b670*/  I2FP.F32.S32 R4, R4 ;  /* 0x0000000400047245 */ /* 0x000fe40000201400 */
[----:B------:R-:W-:-:S05]  /*b680*/  MOV R5, RZ ;  /* 0x000000ff00057202 */ /* 0x000fca0000000f00 */
[----:B------:R0:W-:Y:S01]  /*b690*/  STG.E.64 desc[UR36][R2.64], R4 ;  /* 0x0000000402007986 */ /* 0x0001e2000c101b24 */
[----:B------:R-:W-:Y:S05]  /*b6a0*/  BRA `(.L_x_13574) ;  /* 0x0000000800a87947 */ /* 0x000fea0003800000 */
.L_x_13580:
[----:B------:R-:W-:-:S04]  /*b6b0*/  I2FP.F32.S32 R4, R4 ;  /* 0x0000000400047245 */ /* 0x000fc80000201400 */
[----:B------:R-:W-:-:S04]  /*b6c0*/  F2FP.F16.F32.PACK_AB R5, RZ, R4 ;  /* 0x00000004ff05723e */ /* 0x000fc800000000ff */
[----:B------:R-:W-:-:S05]  /*b6d0*/  PRMT R5, R5, 0x5410, RZ ;  /* 0x0000541005057816 */ /* 0x000fca00000000ff */
[----:B------:R0:W-:Y:S01]  /*b6e0*/  STG.E desc[UR36][R2.64], R5 ;  /* 0x0000000502007986 */ /* 0x0001e2000c101924 */
[----:B------:R-:W-:Y:S05]  /*b6f0*/  BRA `(.L_x_13574) ;  /* 0x0000000800947947 */ /* 0x000fea0003800000 */
.L_x_13579:
[----:B------:R-:W0:Y:S02]  /*b700*/  I2F.F64 R4, R4 ;  /* 0x0000000400047312 */ /* 0x000e240000201c00 */
[----:B0-----:R0:W-:Y:S01]  /*b710*/  STG.E.64 desc[UR36][R2.64], R4 ;  /* 0x0000000402007986 */ /* 0x0011e2000c101b24 */
[----:B------:R-:W-:Y:S05]  /*b720*/  BRA `(.L_x_13574) ;  /* 0x0000000800887947 */ /* 0x000fea0003800000 */
.L_x_13569:
        /* <DEDUP_REMOVED lines=12> */
.L_x_13584:
        /* <DEDUP_REMOVED lines=18> */
.L_x_13587:
[----:B------:R-:W-:-:S04]  /*b910*/  SHF.R.U32.HI R5, RZ, 0x18, R5 ;  /* 0x00000018ff057819 */ /* 0x000fc80000011605 */
[----:B------:R-:W-:-:S07]  /*b920*/  LOP3.LUT R0, R0, 0x80, R5, 0xf8, !PT ;  /* 0x0000008000007812 */ /* 0x000fce00078ef805 */
.L_x_13586:
[----:B------:R-:W-:Y:S05]  /*b930*/  BSYNC.RECONVERGENT B0 ;  /* 0x0000000000007941 */ /* 0x000fea0003800200 */
.L_x_13585:
[----:B------:R0:W-:Y:S01]  /*b940*/  STG.E.U8 desc[UR36][R2.64], R0 ;  /* 0x0000000002007986 */ /* 0x0001e2000c101124 */
[----:B------:R-:W-:Y:S05]  /*b950*/  BRA `(.L_x_13574) ;  /* 0x0000000400fc7947 */ /* 0x000fea0003800000 */
.L_x_13583:
        /* <DEDUP_REMOVED lines=18> */
.L_x_13590:
[----:B------:R-:W-:-:S04]  /*ba80*/  SHF.R.U32.HI R5, RZ, 0x18, R5 ;  /* 0x00000018ff057819 */ /* 0x000fc80000011605 */
[----:B------:R-:W-:-:S07]  /*ba90*/  LOP3.LUT R0, R0, 0x80, R5, 0xf8, !PT ;  /* 0x0000008000007812 */ /* 0x000fce00078ef805 */
.L_x_13589:
[----:B------:R-:W-:Y:S05]  /*baa0*/  BSYNC.RECONVERGENT B0 ;  /* 0x0000000000007941 */ /* 0x000fea0003800200 */
.L_x_13588:
[----:B------:R0:W-:Y:S01]  /*bab0*/  STG.E.U8 desc[UR36][R2.64], R0 ;  /* 0x0000000002007986 */ /* 0x0001e2000c101124 */
[----:B------:R-:W-:Y:S05]  /*bac0*/  BRA `(.L_x_13574) ;  /* 0x0000000400a07947 */ /* 0x000fea0003800000 */
.L_x_13582:
        /* <DEDUP_REMOVED lines=22> */
.L_x_13592:
[----:B------:R-:W-:-:S05]  /*bc30*/  SHF.R.S32.HI R5, RZ, 0x1f, R4 ;  /* 0x0000001fff057819 */ /* 0x000fca0000011404 */
[----:B------:R0:W-:Y:S01]  /*bc40*/  STG.E.64 desc[UR36][R2.64], R4 ;  /* 0x0000000402007986 */ /* 0x0001e2000c101b24 */
[----:B------:R-:W-:Y:S05]  /*bc50*/  BRA `(.L_x_13574) ;  /* 0x00000004003c7947 */ /* 0x000fea0003800000 */
.L_x_13591:
[----:B------:R0:W-:Y:S01]  /*bc60*/  STG.E desc[UR36][R2.64], R4 ;  /* 0x0000000402007986 */ /* 0x0001e2000c101924 */
[----:B------:R-:W-:Y:S05]  /*bc70*/  BRA `(.L_x_13574) ;  /* 0x0000000400347947 */ /* 0x000fea0003800000 */
.L_x_13581:
        /* <DEDUP_REMOVED lines=10> */
.L_x_13594:
[----:B------:R-:W0:Y:S01]  /*bd20*/  I2F.F64 R4, R4 ;  /* 0x0000000400047312 */ /* 0x000e220000201c00 */
[----:B------:R-:W-:-:S05]  /*bd30*/  CS2R R6, SRZ ;  /* 0x0000000000067805 */ /* 0x000fca000001ff00 */
[----:B0-----:R0:W-:Y:S01]  /*bd40*/  STG.E.128 desc[UR36][R2.64], R4 ;  /* 0x0000000402007986 */ /* 0x0011e2000c101d24 */
[----:B------:R-:W-:Y:S05]  /*bd50*/  BRA `(.L_x_13574) ;  /* 0x0000000000fc7947 */ /* 0x000fea0003800000 */
.L_x_13593:
[----:B------:R-:W-:-:S09]  /*bd60*/  UISETP.NE.AND UP0, UPT, UR4, 0xf, UPT ;  /* 0x0000000f0400788c */ /* 0x000fd2000bf05270 */
[----:B------:R-:W-:Y:S05]  /*bd70*/  BRA.U !UP0, `(.L_x_13595) ;  /* 0x0000000108e87547 */ /* 0x000fea000b800000 */
[----:B------:R-:W-:-:S09]  /*bd80*/  UISETP.NE.AND UP0, UPT, UR4, 0x17, UPT ;  /* 0x000000170400788c */ /* 0x000fd2000bf05270 */
[----:B------:R-:W-:Y:S05]  /*bd90*/  BRA.U !UP0, `(.L_x_13596) ;  /* 0x0000000108907547 */ /* 0x000fea000b800000 */
[----:B------:R-:W-:-:S09]  /*bda0*/  UISETP.NE.AND UP0, UPT, UR4, 0x18, UPT ;  /* 0x000000180400788c */ /* 0x000fd2000bf05270 */
[----:B------:R-:W-:Y:S05]  /*bdb0*/  BRA.U !UP0, `(.L_x_13597) ;  /* 0x0000000108447547 */ /* 0x000fea000b800000 */
.L_x_13573:
        /* <DEDUP_REMOVED lines=16> */
.L_x_13598:
[----:B------:R-:W-:Y:S05]  /*bec0*/  BRA `(.L_x_13574) ;  /* 0x0000000000a07947 */ /* 0x000fea0003800000 */
.L_x_13597:
        /* <DEDUP_REMOVED lines=13> */
.L_x_13600:
[----:B------:R-:W-:Y:S05]  /*bfa0*/  BSYNC.RECONVERGENT B0 ;  /* 0x0000000000007941 */ /* 0x000fea0003800200 */
.L_x_13599:
[----:B------:R-:W-:-:S05]  /*bfb0*/  LOP3.LUT R5, R0, 0x80, R5, 0xf8, !PT ;  /* 0x0000008000057812 */ /* 0x000fca00078ef805 */
[----:B------:R3:W-:Y:S01]  /*bfc0*/  STG.E.U8 desc[UR36][R2.64], R5 ;  /* 0x0000000502007986 */ /* 0x0007e2000c101124 */
[----:B------:R-:W-:Y:S05]  /*bfd0*/  BRA `(.L_x_13574) ;  /* 0x00000000005c7947 */ /* 0x000fea0003800000 */
.L_x_13596:
        /* <DEDUP_REMOVED lines=12> */
.L_x_13602:
[----:B------:R-:W-:Y:S01]  /*c0a0*/  IMAD.MOV.U32 R0, RZ, RZ, 0x7f ;  /* 0x0000007fff007424 */ /* 0x000fe200078e00ff */
[----:B------:R-:W-:-:S04]  /*c0b0*/  ISETP.GT.U32.AND P0, PT, R4, 0x7f800000, PT ;  /* 0x7f8000000400780c */ /* 0x000fc80003f04070 */
[----:B------:R-:W-:-:S09]  /*c0c0*/  SEL R0, R0, 0x7c, P0 ;  /* 0x0000007c00007807 */ /* 0x000fd20000000000 */
.L_x_13603:
[----:B------:R-:W-:Y:S05]  /*c0d0*/  BSYNC.RECONVERGENT B0 ;  /* 0x0000000000007941 */ /* 0x000fea0003800200 */
.L_x_13601:
[----:B------:R-:W-:-:S04]  /*c0e0*/  SHF.R.U32.HI R5, RZ, 0x18, R5 ;  /* 0x00000018ff057819 */ /* 0x000fc80000011605 */
[----:B------:R-:W-:-:S05]  /*c0f0*/  LOP3.LUT R5, R0, 0x80, R5, 0xf8, !PT ;  /* 0x0000008000057812 */ /* 0x000fca00078ef805 */
[----:B------:R2:W-:Y:S01]  /*c100*/  STG.E.U8 desc[UR36][R2.64], R5 ;  /* 0x0000000502007986 */ /* 0x0005e2000c101124 */
[----:B------:R-:W-:Y:S05]  /*c110*/  BRA `(.L_x_13574) ;  /* 0x00000000000c7947 */ /* 0x000fea0003800000 */
.L_x_13595:
[----:B------:R-:W-:-:S04]  /*c120*/  I2FP.F32.S32 R0, R4 ;  /* 0x0000000400007245 */ /* 0x000fc80000201400 */
[----:B------:R-:W-:-:S05]  /*c130*/  F2FP.BF16.F32.PACK_AB R0, RZ, R0 ;  /* 0x00000000ff00723e */ /* 0x000fca00000010ff */
[----:B------:R4:W-:Y:S02]  /*c140*/  STG.E.U16 desc[UR36][R2.64], R0 ;  /* 0x0000000002007986 */ /* 0x0009e4000c101524 */
.L_x_13574:
[----:B------:R-:W-:-:S07]  /*c150*/  VIADD R17, R17, 0x80 ;  /* 0x0000008011117836 */ /* 0x000fce0000000000 */
.L_x_13501:
[----:B------:R-:W-:Y:S05]  /*c160*/  BSYNC.RECONVERGENT B6 ;  /* 0x0000000000067941 */ /* 0x000fea0003800200 */
.L_x_13500:
[----:B------:R-:W5:Y:S02]  /*c170*/  LDCU UR4, c[0x0][0x380] ;  /* 0x00007000ff0477ac */ /* 0x000f640008000800 */
[----:B-----5:R-:W-:-:S13]  /*c180*/  ISETP.GE.AND P0, PT, R17, UR4, PT ;  /* 0x0000000411007c0c */ /* 0x020fda000bf06270 */
[----:B------:R-:W-:Y:S05]  /*c190*/  @P0 EXIT ;  /* 0x000000000000094d */ /* 0x000fea0003800000 */
[----:B------:R-:W5:Y:S01]  /*c1a0*/  LDCU UR4, c[0x0][0x388] ;  /* 0x00007100ff0477ac */ /* 0x000f620008000800 */
[----:B------:R-:W-:Y:S02]  /*c1b0*/  HFMA2 R18, -RZ, RZ, 0, 0 ;  /* 0x00000000ff127431 */ /* 0x000fe400000001ff */
        /* <DEDUP_REMOVED lines=352> */
.L_x_13604:
        /* <DEDUP_REMOVED lines=19> */
.L_x_13608:
[----:B------:R0:W5:Y:S01]  /*d8f0*/  LDG.E.U8 R19, desc[UR36][R2.64] ;  /* 0x0000002402137981 */ /* 0x000162000c1e1100 */
[----:B------:R-:W-:Y:S05]  /*d900*/  BRA `(.L_x_13610) ;  /* 0x0000000c002c7947 */ /* 0x000fea0003800000 */
.L_x_13607:
        /* <DEDUP_REMOVED lines=8> */
.L_x_13612:
[----:B------:R0:W5:Y:S01]  /*d990*/  LDG.E R19, desc[UR36][R2.64] ;  /* 0x0000002402137981 */ /* 0x000162000c1e1900 */
[----:B------:R-:W-:Y:S05]  /*d9a0*/  BRA `(.L_x_13610) ;  /* 0x0000000c00047947 */ /* 0x000fea0003800000 */
.L_x_13611:
[----:B------:R0:W5:Y:S01]  /*d9b0*/  LDG.E.S16 R19, desc[UR36][R2.64] ;  /* 0x0000002402137981 */ /* 0x000162000c1e1700 */
[----:B------:R-:W-:Y:S05]  /*d9c0*/  BRA `(.L_x_13610) ;  /* 0x0000000800fc7947 */ /* 0x000fea0003800000 */
.L_x_13606:
        /* <DEDUP_REMOVED lines=9> */
.L_x_13614:
[----:B------:R-:W2:Y:S02]  /*da60*/  LDG.E.U16 R2, desc[UR36][R2.64] ;  /* 0x0000002402027981 */ /* 0x000ea4000c1e1500 */
[----:B--2---:R-:W-:-:S06]  /*da70*/  HADD2.F32 R19, -RZ, R2.H0_H0 ;  /* 0x20000002ff137230 */ /* 0x004fcc0000004100 */
[----:B------:R-:W0:Y:S01]  /*da80*/  F2I.FTZ.TRUNC.NTZ R19, R19 ;  /* 0x0000001300137305 */ /* 0x000e22000021f100 */
[----:B------:R-:W-:Y:S05]  /*da90*/  BRA `(.L_x_13610) ;  /* 0x0000000800c87947 */ /* 0x000fea0003800000 */
.L_x_13613:
        /* <DEDUP_REMOVED lines=9> */
.L_x_13616:
[----:B------:R-:W2:Y:S02]  /*db30*/  LDG.E.U16 R2, desc[UR36][R2.64] ;  /* 0x0000002402027981 */ /* 0x000ea4000c1e1500 */
[----:B--2---:R-:W-:-:S06]  /*db40*/  HADD2.F32 R19, -RZ, R2.H0_H0 ;  /* 0x20000002ff137230 */ /* 0x004fcc0000004100 */
[----:B------:R-:W0:Y:S01]  /*db50*/  F2I.FTZ.TRUNC.NTZ R19, R19 ;  /* 0x0000001300137305 */ /* 0x000e22000021f100 */
[----:B------:R-:W-:Y:S05]  /*db60*/  BRA `(.L_x_13610) ;  /* 0x0000000800947947 */ /* 0x000fea0003800000 */
.L_x_13615:
[----:B------:R-:W2:Y:S02]  /*db70*/  LDG.E.64 R2, desc[UR36][R2.64] ;  /* 0x0000002402027981 */ /* 0x000ea4000c1e1b00 */
[----:B--2---:R0:W1:Y:S01]  /*db80*/  F2I.F64.TRUNC R19, R2 ;  /* 0x0000000200137311 */ /* 0x004062000030d100 */
[----:B------:R-:W-:Y:S05]  /*db90*/  BRA `(.L_x_13610) ;  /* 0x0000000800887947 */ /* 0x000fea0003800000 */
.L_x_13605:
        /* <DEDUP_REMOVED lines=12> */
.L_x_13619:
[----:B------:R-:W2:Y:S02]  /*dc60*/  LDG.E.64 R2, desc[UR36][R2.64] ;  /* 0x0000002402027981 */ /* 0x000ea4000c1e1b00 */
[----:B--2---:R0:W1:Y:S01]  /*dc70*/  F2I.F64.TRUNC R19, R2 ;  /* 0x0000000200137311 */ /* 0x004062000030d100 */
[----:B------:R-:W-:Y:S05]  /*dc80*/  BRA `(.L_x_13610) ;  /* 0x00000008004c7947 */ /* 0x000fea0003800000 */
.L_x_13618:
        /* <DEDUP_REMOVED lines=24> */
[----:B------:R2:W3:Y:S01]  /*de10*/  F2I.FTZ.TRUNC.NTZ R19, R5 ;  /* 0x0000000500137305 */ /* 0x0004e2000021f100 */
[----:B------:R-:W-:Y:S05]  /*de20*/  BRA `(.L_x_13610) ;  /* 0x0000000400e47947 */ /* 0x000fea0003800000 */
.L_x_13621:
        /* <DEDUP_REMOVED lines=11> */
[----:B------:R4:W0:Y:S01]  /*dee0*/  F2I.FTZ.TRUNC.NTZ R19, R0 ;  /* 0x0000000000137305 */ /* 0x000822000021f100 */
[----:B------:R-:W-:Y:S05]  /*def0*/  BRA `(.L_x_13610) ;  /* 0x0000000400b07947 */ /* 0x000fea0003800000 */
.L_x_13620:
[----:B------:R-:W2:Y:S02]  /*df00*/  LDG.E.U16 R19, desc[UR36][R2.64] ;  /* 0x0000002402137981 */ /* 0x000ea4000c1e1500 */
[----:B--2---:R-:W-:-:S06]  /*df10*/  IMAD.U32 R19, R19, 0x10000, RZ ;  /* 0x0001000013137824 */ /* 0x004fcc00078e00ff */
[----:B------:R-:W0:Y:S01]  /*df20*/  F2I.FTZ.TRUNC.NTZ R19, R19 ;  /* 0x0000001300137305 */ /* 0x000e22000021f100 */
[----:B------:R-:W-:Y:S05]  /*df30*/  BRA `(.L_x_13610) ;  /* 0x0000000400a07947 */ /* 0x000fea0003800000 */
.L_x_13617:
        /* <DEDUP_REMOVED lines=10> */
.L_x_13624:
        /* <DEDUP_REMOVED lines=21> */
.L_x_13628:
[----:B------:R-:W-:Y:S05]  /*e130*/  BSYNC.RECONVERGENT B1 ;  /* 0x0000000000017941 */ /* 0x000fea0003800200 */
.L_x_13627:
[----:B------:R-:W-:Y:S02]  /*e140*/  SHF.L.U32 R0, R0, 0x14, RZ ;  /* 0x0000001400007819 */ /* 0x000fe400000006ff */
[----:B------:R-:W-:-:S04]  /*e150*/  LEA R2, R2, 0x3b800000, 0x17 ;  /* 0x3b80000002027811 */ /* 0x000fc800078eb8ff */
[----:B------:R-:W-:-:S07]  /*e160*/  LOP3.LUT R19, R2, R0, R19, 0xfe, !PT ;  /* 0x0000000002137212 */ /* 0x000fce00078efe13 */
.L_x_13626:
[----:B------:R-:W-:Y:S05]  /*e170*/  BSYNC.RECONVERGENT B0 ;  /* 0x0000000000007941 */ /* 0x000fea0003800200 */
.L_x_13625:
[----:B------:R-:W0:Y:S01]  /*e180*/  F2I.FTZ.TRUNC.NTZ R19, R19 ;  /* 0x0000001300137305 */ /* 0x000e22000021f100 */
[----:B------:R-:W-:Y:S05]  /*e190*/  BRA `(.L_x_13610) ;  /* 0x0000000400087947 */ /* 0x000fea0003800000 */
.L_x_13623:
        /* <DEDUP_REMOVED lines=21> */
.L_x_13632:
[----:B------:R-:W-:Y:S05]  /*e2f0*/  BSYNC.RECONVERGENT B1 ;  /* 0x0000000000017941 */ /* 0x000fea0003800200 */
.L_x_13631:
[----:B------:R-:W-:Y:S01]  /*e300*/  IMAD.SHL.U32 R0, R0, 0x200000, RZ ;  /* 0x0020000000007824 */ /* 0x000fe200078e00ff */
[----:B------:R-:W-:-:S04]  /*e310*/  LEA R2, R2, 0x37800000, 0x17 ;  /* 0x3780000002027811 */ /* 0x000fc800078eb8ff */
[----:B------:R-:W-:-:S07]  /*e320*/  LOP3.LUT R19, R2, R0, R19, 0xfe, !PT ;  /* 0x0000000002137212 */ /* 0x000fce00078efe13 */
.L_x_13630:
[----:B------:R-:W-:Y:S05]  /*e330*/  BSYNC.RECONVERGENT B0 ;  /* 0x0000000000007941 */ /* 0x000fea0003800200 */
.L_x_13629:
[----:B------:R-:W0:Y:S01]  /*e340*/  F2I.FTZ.TRUNC.NTZ R19, R19 ;  /* 0x0000001300137305 */ /* 0x000e22000021f100 */
[----:B------:R-:W-:Y:S05]  /*e350*/  BRA `(.L_x_13610) ;  /* 0x0000000000987947 */ /* 0x000fea0003800000 */
.L_x_13622:
        /* <DEDUP_REMOVED lines=14> */
.L_x_13636:
[----:B------:R-:W-:Y:S05]  /*e440*/  BSYNC.RECONVERGENT B0 ;  /* 0x0000000000007941 */ /* 0x000fea0003800200 */
.L_x_13635:
[----:B------:R-:W0:Y:S01]  /*e450*/  F2I.FTZ.TRUNC.NTZ R19, R19 ;  /* 0x0000001300137305 */ /* 0x000e22000021f100 */
[----:B------:R-:W-:Y:S05]  /*e460*/  BRA `(.L_x_13610) ;  /* 0x0000000000547947 */ /* 0x000fea0003800000 */
.L_x_13609:
        /* <DEDUP_REMOVED lines=16> */
.L_x_13637:
[----:B------:R-:W-:Y:S01]  /*e570*/  MOV R19, RZ ;  /* 0x000000ff00137202 */ /* 0x000fe20000000f00 */
[----:B------:R-:W-:Y:S06]  /*e580*/  BRA `(.L_x_13610) ;  /* 0x00000000000c7947 */ /* 0x000fec0003800000 */
.L_x_13634:
[----:B------:R0:W5:Y:S01]  /*e590*/  LDG.E R19, desc[UR36][R2.64] ;  /* 0x0000002402137981 */ /* 0x000162000c1e1900 */
[----:B------:R-:W-:Y:S05]  /*e5a0*/  BRA `(.L_x_13610) ;  /* 0x0000000000047947 */ /* 0x000fea0003800000 */
.L_x_13633:
[----:B------:R0:W5:Y:S02]  /*e5b0*/  LDG.E R19, desc[UR36][R2.64] ;  /* 0x0000002402137981 */ /* 0x000164000c1e1900 */
.L_x_13610:
        /* <DEDUP_REMOVED lines=14> */
[----:B----4-:R0:W5:Y:S01]  /*e6a0*/  LDG.E.S8 R0, desc[UR36][R2.64] ;  /* 0x0000002402007981 */ /* 0x010162000c1e1300 */
[----:B------:R-:W-:Y:S05]  /*e6b0*/  BRA `(.L_x_13643) ;  /* 0x0000000c00347947 */ /* 0x000fea0003800000 */
.L_x_13641:
[----:B----4-:R4:W5:Y:S01]  /*e6c0*/  LDG.E.U8 R0, desc[UR36][R2.64] ;  /* 0x0000002402007981 */ /* 0x010962000c1e1100 */
[----:B------:R-:W-:Y:S05]  /*e6d0*/  BRA `(.L_x_13643) ;  /* 0x0000000c002c7947 */ /* 0x000fea0003800000 */
.L_x_13640:
        /* <DEDUP_REMOVED lines=8> */
.L_x_13645:
[----:B----4-:R0:W5:Y:S01]  /*e760*/  LDG.E R0, desc[UR36][R2.64] ;  /* 0x0000002402007981 */ /* 0x010162000c1e1900 */
[----:B------:R-:W-:Y:S05]  /*e770*/  BRA `(.L_x_13643) ;  /* 0x0000000c00047947 */ /* 0x000fea0003800000 */
.L_x_13644:
[----:B----4-:R0:W5:Y:S01]  /*e780*/  LDG.E.S16 R0, desc[UR36][R2.64] ;  /* 0x0000002402007981 */ /* 0x010162000c1e1700 */
[----:B------:R-:W-:Y:S05]  /*e790*/  BRA `(.L_x_13643) ;  /* 0x0000000800fc7947 */ /* 0x000fea0003800000 */
.L_x_13639:
[----:B------:R-:W-:-:S09]  /*e7a0*/  UISETP.GT.AND UP0, UPT, UR4, 0x6, UPT ;  /* 0x000000060400788c */ /* 0x000fd2000bf04270 */
[----:B------:R-:W-:Y:S05]  /*e7b0*/  BRA.U UP0, `(.L_x_13646) ;  /* 0x00000001002c7547 */ /* 0x000fea000b800000 */
[----:B------:R-:W-:-:S09]  /*e7c0*/  UISETP.NE.AND UP0, UPT, UR4, 0x5, UPT ;  /* 0x000000050400788c */ /* 0x000fd2000bf05270 */
[----:B------:R-:W-:Y:S05]  /*e7d0*/  BRA.U !UP0, `(.L_x_13647) ;  /* 0x0000000108147547 */ /* 0x000fea000b800000 */
[----:B------:R-:W-:-:S09]  /*e7e0*/  UISETP.NE.AND UP0, UPT, UR4, 0x6, UPT ;  /* 0x000000060400788c */ /* 0x000fd2000bf05270 */
[----:B------:R-:W-:Y:S05]  /*e7f0*/  BRA.U UP0, `(.L_x_13642) ;  /* 0x0000000900907547 */ /* 0x000fea000b800000 */
[----:B----4-:R-:W4:Y:S02]  /*e800*/  LDG.E R0, desc[UR36][R2.64] ;  /* 0x0000002402007981 */ /* 0x010f24000c1e1900 */
[----:B----4-:R-:W0:Y:S01]  /*e810*/  F2I.FTZ.TRUNC.NTZ R0, R0 ;  /* 0x0000000000007305 */ /* 0x010e22000021f100 */
[----:B------:R-:W-:Y:S05]  /*e820*/  BRA `(.L_x_13643) ;  /* 0x0000000800d87947 */ /* 0x000fea0003800000 */
.L_x_13647:
[----:B------:R-:W4:Y:S02]  /*e830*/  LDG.E.U16 R2, desc[UR36][R2.64] ;  /* 0x0000002402027981 */ /* 0x000f24000c1e1500 */
[----:B----4-:R-:W-:-:S06]  /*e840*/  HADD2.F32 R0, -RZ, R2.H0_H0 ;  /* 0x20000002ff007230 */ /* 0x010fcc0000004100 */
[----:B------:R-:W0:Y:S01]  /*e850*/  F2I.FTZ.TRUNC.NTZ R0, R0 ;  /* 0x0000000000007305 */ /* 0x000e22000021f100 */
[----:B------:R-:W-:Y:S05]  /*e860*/  BRA `(.L_x_13643) ;  /* 0x0000000800c87947 */ /* 0x000fea0003800000 */
.L_x_13646:
[----:B------:R-:W-:-:S09]  /*e870*/  UISETP.NE.AND UP0, UPT, UR4, 0x7, UPT ;  /* 0x000000070400788c */ /* 0x000fd2000bf05270 */
[----:B------:R-:W-:Y:S05]  /*e880*/  BRA.U !UP0, `(.L_x_13648) ;  /* 0x00000001082c7547 */ /* 0x000fea000b800000 */
[----:B------:R-:W-:-:S09]  /*e890*/  UISETP.NE.AND UP0, UPT, UR4, 0x8, UPT ;  /* 0x000000080400788c */ /* 0x000fd2000bf05270 */
[----:B------:R-:W-:Y:S05]  /*e8a0*/  BRA.U !UP0, `(.L_x_13649) ;  /* 0x0000000108147547 */ /* 0x000fea000b800000 */
[----:B------:R-:W-:-:S09]  /*e8b0*/  UISETP.NE.AND UP0, UPT, UR4, 0x9, UPT ;  /* 0x000000090400788c */ /* 0x000fd2000bf05270 */
[----:B------:R-:W-:Y:S05]  /*e8c0*/  BRA.U UP0, `(.L_x_13642) ;  /* 0x00000009005c7547 */ /* 0x000fea000b800000 */
[----:B----4-:R-:W4:Y:S02]  /*e8d0*/  LDG.E R0, desc[UR36][R2.64] ;  /* 0x0000002402007981 */ /* 0x010f24000c1e1900 */
[----:B----4-:R-:W0:Y:S01]  /*e8e0*/  F2I.FTZ.TRUNC.NTZ R0, R0 ;  /* 0x0000000000007305 */ /* 0x010e22000021f100 */
[----:B------:R-:W-:Y:S05]  /*e8f0*/  BRA `(.L_x_13643) ;  /* 0x0000000800a47947 */ /* 0x000fea0003800000 */
.L_x_13649:
[----:B------:R-:W4:Y:S02]  /*e900*/  LDG.E.U16 R2, desc[UR36][R2.64] ;  /* 0x0000002402027981 */ /* 0x000f24000c1e1500 */
[----:B----4-:R-:W-:-:S06]  /*e910*/  HADD2.F32 R0, -RZ, R2.H0_H0 ;  /* 0x20000002ff007230 */ /* 0x010fcc0000004100 */
[----:B------:R-:W0:Y:S01]  /*e920*/  F2I.FTZ.TRUNC.NTZ R0, R0 ;  /* 0x0000000000007305 */ /* 0x000e22000021f100 */
[----:B------:R-:W-:Y:S05]  /*e930*/  BRA `(.L_x_13643) ;  /* 0x0000000800947947 */ /* 0x000fea0003800000 */
.L_x_13648:
[----:B------:R-:W4:Y:S02]  /*e940*/  LDG.E.64 R2, desc[UR36][R2.64] ;  /* 0x0000002402027981 */ /* 0x000f24000c1e1b00 */
[----:B----4-:R0:W4:Y:S01]  /*e950*/  F2I.F64.TRUNC R0, R2 ;  /* 0x0000000200007311 */ /* 0x010122000030d100 */
[----:B------:R-:W-:Y:S05]  /*e960*/  BRA `(.L_x_13643) ;  /* 0x0000000800887947 */ /* 0x000fea0003800000 */
.L_x_13638:
        /* <DEDUP_REMOVED lines=10> */
[----:B----4-:R-:W-:Y:S01]  /*ea10*/  SEL R0, RZ, 0x1, !P0 ;  /* 0x00000001ff007807 */ /* 0x010fe20004000000 */
[----:B------:R-:W-:Y:S08]  /*ea20*/  BRA `(.L_x_13643) ;  /* 0x0000000800587947 */ /* 0x000ff00003800000 */
.L_x_13652:
[----:B------:R-:W4:Y:S02]  /*ea30*/  LDG.E.64 R2, desc[UR36][R2.64] ;  /* 0x0000002402027981 */ /* 0x000f24000c1e1b00 */
[----:B----4-:R0:W4:Y:S01]  /*ea40*/  F2I.F64.TRUNC R0, R2 ;  /* 0x0000000200007311 */ /* 0x010122000030d100 */
[----:B------:R-:W-:Y:S05]  /*ea50*/  BRA `(.L_x_13643) ;  /* 0x00000008004c7947 */ /* 0x000fea0003800000 */
.L_x_13651:
[----:B------:R-:W-:-:S09]  /*ea60*/  UISETP.NE.AND UP0, UPT, UR4, 0xf, UPT ;  /* 0x0000000f0400788c */ /* 0x000fd2000bf05270 */
[----:B------:R-:W-:Y:S05]  /*ea70*/  BRA.U !UP0, `(.L_x_13653) ;  /* 0x0000000108947547 */ /* 0x000fea000b800000 */
[----:B------:R-:W-:-:S09]  /*ea80*/  UISETP.NE.AND UP0, UPT, UR4, 0x17, UPT ;  /* 0x000000170400788c */ /* 0x000fd2000bf05270 */
[----:B------:R-:W-:Y:S05]  /*ea90*/  BRA.U !UP0, `(.L_x_13654) ;  /* 0x0000000108587547 */ /* 0x000fea000b800000 */
[----:B------:R-:W-:-:S09]  /*eaa0*/  UISETP.NE.AND UP0, UPT, UR4, 0x18, UPT ;  /* 0x000000180400788c */ /* 0x000fd2000bf05270 */
[----:B------:R-:W-:Y:S05]  /*eab0*/  BRA.U UP0, `(.L_x_13642) ;  /* 0x0000000500e07547 */ /* 0x000fea000b800000 */
[----:B----4-:R-:W4:Y:S01]  /*eac0*/  LDG.E.U8 R0, desc[UR36][R2.64] ;  /* 0x0000002402007981 */ /* 0x010f22000c1e1100 */
[----:B------:R-:W-:Y:S02]  /*ead0*/  HFMA2 R6, -RZ, RZ, 0, 1.847743988037109375e-06 ;  /* 0x0000001fff067431 */ /* 0x000fe400000001ff */
[----:B----4-:R-:W-:-:S05]  /*eae0*/  IMAD.SHL.U32 R0, R0, 0x1000000, RZ ;  /* 0x0100000000007824 */ /* 0x010fca00078e00ff */
[C---:B------:R-:W-:Y:S02]  /*eaf0*/  LOP3.LUT R4, R0.reuse, 0x7f000000, RZ, 0xc0, !PT ;  /* 0x7f00000000047812 */ /* 0x040fe400078ec0ff */
[----:B------:R-:W-:Y:S02]  /*eb00*/  LOP3.LUT P0, RZ, R0, 0x7f000000, RZ, 0xc0, !PT ;  /* 0x7f00000000ff7812 */ /* 0x000fe4000780c0ff */
[----:B--2---:R-:W0:Y:S02]  /*eb10*/  FLO.U32 R5, R4 ;  /* 0x0000000400057300 */ /* 0x004e2400000e0000 */
        /* <DEDUP_REMOVED lines=14> */
.L_x_13654:
[----:B------:R-:W4:Y:S02]  /*ec00*/  LDG.E.U8 R2, desc[UR36][R2.64] ;  /* 0x0000002402027981 */ /* 0x000f24000c1e1100 */
[C---:B----4-:R-:W-:Y:S01]  /*ec10*/  SHF.L.U32 R0, R2.reuse, 0x19, RZ ;  /* 0x0000001902007819 */ /* 0x050fe200000006ff */
[----:B--2---:R-:W-:-:S03]  /*ec20*/  IMAD.SHL.U32 R5, R2, 0x100, RZ ;  /* 0x0000010002057824 */ /* 0x004fc600078e00ff */
        /* <DEDUP_REMOVED lines=10> */
.L_x_13653:
[----:B----4-:R-:W4:Y:S02]  /*ecd0*/  LDG.E.U16 R0, desc[UR36][R2.64] ;  /* 0x0000002402007981 */ /* 0x010f24000c1e1500 */
[----:B----4-:R-:W-:-:S06]  /*ece0*/  IMAD.U32 R0, R0, 0x10000, RZ ;  /* 0x0001000000007824 */ /* 0x010fcc00078e00ff */
[----:B------:R-:W0:Y:S01]  /*ecf0*/  F2I.FTZ.TRUNC.NTZ R0, R0 ;  /* 0x0000000000007305 */ /* 0x000e22000021f100 */
[----:B------:R-:W-:Y:S05]  /*ed00*/  BRA `(.L_x_13643) ;  /* 0x0000000400a07947 */ /* 0x000fea0003800000 */
.L_x_13650:
        /* <DEDUP_REMOVED lines=8> */
[----:B----4-:R0:W5:Y:S01]  /*ed90*/  LDG.E.U16 R0, desc[UR36][R2.64] ;  /* 0x0000002402007981 */ /* 0x010162000c1e1500 */
[----:B------:R-:W-:Y:S05]  /*eda0*/  BRA `(.L_x_13643) ;  /* 0x0000000400787947 */ /* 0x000fea0003800000 */
.L_x_13657:
[----:B------:R-:W2:Y:S01]  /*edb0*/  LDG.E.U8 R3, desc[UR36][R2.64] ;  /* 0x0000002402037981 */ /* 0x000ea2000c1e1100 */
[----:B------:R-:W-:Y:S01]  /*edc0*/  BSSY.RECONVERGENT B0, `(.L_x_13658) ;  /* 0x0000018000007945 */ /* 0x000fe20003800200 */
[----:B----4-:R-:W-:Y:S02]  /*edd0*/  MOV R0, RZ ;  /* 0x000000ff00007202 */ /* 0x010fe40000000f00 */
        /* <DEDUP_REMOVED lines=18> */
.L_x_13661:
[----:B------:R-:W-:Y:S05]  /*ef00*/  BSYNC.RECONVERGENT B1 ;  /* 0x0000000000017941 */ /* 0x000fea0003800200 */
.L_x_13660:
[----:B------:R-:W-:Y:S01]  /*ef10*/  IMAD.SHL.U32 R0, R0, 0x100000, RZ ;  /* 0x0010000000007824 */ /* 0x000fe200078e00ff */
[----:B------:R-:W-:-:S04]  /*ef20*/  LEA R2, R2, 0x3b800000, 0x17 ;  /* 0x3b80000002027811 */ /* 0x000fc800078eb8ff */
[----:B------:R-:W-:-:S07]  /*ef30*/  LOP3.LUT R0, R2, R0, R7, 0xfe, !PT ;  /* 0x0000000002007212 */ /* 0x000fce00078efe07 */
.L_x_13659:
[----:B------:R-:W-:Y:S05]  /*ef40*/  BSYNC.RECONVERGENT B0 ;  /* 0x0000000000007941 */ /* 0x000fea0003800200 */
.L_x_13658:
[----:B------:R-:W0:Y:S01]  /*ef50*/  F2I.FTZ.TRUNC.NTZ R0, R0 ;  /* 0x0000000000007305 */ /* 0x000e22000021f100 */
[----:B------:R-:W-:Y:S05]  /*ef60*/  BRA `(.L_x_13643) ;  /* 0x0000000400087947 */ /* 0x000fea0003800000 */
.L_x_13656:
[----:B------:R-:W2:Y:S01]  /*ef70*/  LDG.E.U8 R3, desc[UR36][R2.64] ;  /* 0x0000002402037981 */ /* 0x000ea2000c1e1100 */
[----:B------:R-:W-:Y:S01]  /*ef80*/  BSSY.RECONVERGENT B0, `(.L_x_13662) ;  /* 0x0000018000007945 */ /* 0x000fe20003800200 */
[----:B----4-:R-:W-:Y:S01]  /*ef90*/  IMAD.MOV.U32 R0, RZ, RZ, RZ ;  /* 0x000000ffff007224 */ /* 0x010fe200078e00ff */
        /* <DEDUP_REMOVED lines=18> */
.L_x_13665:
[----:B------:R-:W-:Y:S05]  /*f0c0*/  BSYNC.RECONVERGENT B1 ;  /* 0x0000000000017941 */ /* 0x000fea0003800200 */
.L_x_13664:
[----:B------:R-:W-:Y:S02]  /*f0d0*/  SHF.L.U32 R0, R0, 0x15, RZ ;  /* 0x0000001500007819 */ /* 0x000fe400000006ff */
[----:B------:R-:W-:-:S04]  /*f0e0*/  LEA R2, R2, 0x37800000, 0x17 ;  /* 0x3780000002027811 */ /* 0x000fc800078eb8ff */
[----:B------:R-:W-:-:S07]  /*f0f0*/  LOP3.LUT R0, R2, R0, R7, 0xfe, !PT ;  /* 0x0000000002007212 */ /* 0x000fce00078efe07 */
.L_x_13663:
[----:B------:R-:W-:Y:S05]  /*f100*/  BSYNC.RECONVERGENT B0 ;  /* 0x0000000000007941 */ /* 0x000fea0003800200 */
.L_x_13662:
[----:B------:R-:W0:Y:S01]  /*f110*/  F2I.FTZ.TRUNC.NTZ R0, R0 ;  /* 0x0000000000007305 */ /* 0x000e22000021f100 */
[----:B------:R-:W-:Y:S05]  /*f120*/  BRA `(.L_x_13643) ;  /* 0x0000000000987947 */ /* 0x000fea0003800000 */
.L_x_13655:
        /* <DEDUP_REMOVED lines=8> */
[----:B----4-:R-:W-:Y:S01]  /*f1b0*/  IMAD.MOV.U32 R0, RZ, RZ, 0x400000 ;  /* 0x00400000ff007424 */ /* 0x010fe200078e00ff */
[----:B--2---:R-:W-:-:S13]  /*f1c0*/  ISETP.NE.AND P0, PT, R2, RZ, PT ;  /* 0x000000ff0200720c */ /* 0x004fda0003f05270 */
[----:B------:R-:W-:Y:S05]  /*f1d0*/  @!P0 BRA `(.L_x_13669) ;  /* 0x00000000000c8947 */ /* 0x000fea0003800000 */
[----:B------:R-:W-:-:S13]  /*f1e0*/  ISETP.NE.AND P0, PT, R2, 0xff, PT ;  /* 0x000000ff0200780c */ /* 0x000fda0003f05270 */
[----:B------:R-:W-:Y:S01]  /*f1f0*/  @!P0 IMAD.MOV.U32 R0, RZ, RZ, 0x7f800001 ;  /* 0x7f800001ff008424 */ /* 0x000fe200078e00ff */
[----:B------:R-:W-:-:S07]  /*f200*/  @P0 SHF.L.U32 R0, R2, 0x17, RZ ;  /* 0x0000001702000819 */ /* 0x000fce00000006ff */
.L_x_13669:
[----:B------:R-:W-:Y:S05]  /*f210*/  BSYNC.RECONVERGENT B0 ;  /* 0x0000000000007941 */ /* 0x000fea0003800200 */
.L_x_13668:
[----:B------:R-:W0:Y:S01]  /*f220*/  F2I.FTZ.TRUNC.NTZ R0, R0 ;  /* 0x0000000000007305 */ /* 0x000e22000021f100 */
[----:B------:R-:W-:Y:S05]  /*f230*/  BRA `(.L_x_13643) ;  /* 0x0000000000547947 */ /* 0x000fea0003800000 */
.L_x_13642:
[----:B------:R-:W-:Y:S01]  /*f240*/  MOV R2, 0x0 ;  /* 0x0000000000027802 */ /* 0x000fe20000000f00 */
[----:B------:R-:W0:Y:S01]  /*f250*/  LDCU.64 UR4, c[0x4][0x1a8] ;  /* 0x01003500ff0477ac */ /* 0x000e220008000a00 */
[----:B------:R-:W-:Y:S02]  /*f260*/  HFMA2 R13, -RZ, RZ, 0, 0 ;  /* 0x00000000ff0d7431 */ /* 0x000fe400000001ff */
[----:B------:R-:W-:Y:S01]  /*f270*/  IMAD.MOV.U32 R8, RZ, RZ, 0x4e ;  /* 0x0000004eff087424 */ /* 0x000fe200078e00ff */
[----:B------:R-:W1:Y:S01]  /*f280*/  LDCU.64 UR6, c[0x4][0x1b0] ;  /* 0x01003600ff0677ac */ /* 0x000e620008000a00 */
[----:B------:R-:W3:Y:S01]  /*f290*/  LDC.64 R2, c[0x4][R2] ;  /* 0x0100000002027b82 */ /* 0x000ee20000000a00 */
[----:B------:R-:W-:Y:S01]  /*f2a0*/  IMAD.MOV.U32 R12, RZ, RZ, 0x1 ;  /* 0x00000001ff0c7424 */ /* 0x000fe200078e00ff */
[----:B------:R-:W4:Y:S01]  /*f2b0*/  LDCU.64 UR8, c[0x4][0x30] ;  /* 0x01000600ff0877ac */ /* 0x000f220008000a00 */
[----:B0-----:R-:W-:Y:S02]  /*f2c0*/  IMAD.U32 R4, RZ, RZ, UR4 ;  /* 0x00000004ff047e24 */ /* 0x001fe4000f8e00ff */
[----:B--2---:R-:W-:Y:S01]  /*f2d0*/  IMAD.U32 R5, RZ, RZ, UR5 ;  /* 0x00000005ff057e24 */ /* 0x004fe2000f8e00ff */
[----:B-1----:R-:W-:Y:S01]  /*f2e0*/  MOV R6, UR6 ;  /* 0x0000000600067c02 */ /* 0x002fe20008000f00 */
[----:B------:R-:W-:-:S02]  /*f2f0*/  IMAD.U32 R7, RZ, RZ, UR7 ;  /* 0x00000007ff077e24 */ /* 0x000fc4000f8e00ff */
[----:B----4-:R-:W-:Y:S01]  /*f300*/  IMAD.U32 R10, RZ, RZ, UR8 ;  /* 0x00000008ff0a7e24 */ /* 0x010fe2000f8e00ff */
[----:B------:R-:W-:-:S07]  /*f310*/  MOV R11, UR9 ;  /* 0x00000009000b7c02 */ /* 0x000fce0008000f00 */
[----:B------:R-:W-:-:S07]  /*f320*/  LEPC R20, `(.L_x_13670) ;  /* 0x000000001014794e */ /* 0x000fce0000000000 */
[----:B---3-5:R-:W-:Y:S05]  /*f330*/  CALL.ABS.NOINC R2 ;  /* 0x0000000002007343 */ /* 0x028fea0003c00000 */
.L_x_13670:
[----:B------:R-:W-:Y:S01]  /*f340*/  IMAD.MOV.U32 R0, RZ, RZ, RZ ;  /* 0x000000ffff007224 */ /* 0x000fe200078e00ff */
[----:B------:R-:W-:Y:S06]  /*f350*/  BRA `(.L_x_13643) ;  /* 0x00000000000c7947 */ /* 0x000fec0003800000 */
.L_x_13667:
[----:B----4-:R0:W5:Y:S01]  /*f360*/  LDG.E R0, desc[UR36][R2.64] ;  /* 0x0000002402007981 */ /* 0x010162000c1e1900 */
[----:B------:R-:W-:Y:S05]  /*f370*/  BRA `(.L_x_13643) ;  /* 0x0000000000047947 */ /* 0x000fea0003800000 */
.L_x_13666:
[----:B----4-:R0:W5:Y:S02]  /*f380*/  LDG.E R0, desc[UR36][R2.64] ;  /* 0x0000002402007981 */ /* 0x010164000c1e1900 */
.L_x_13643:
[----:B------:R-:W-:Y:S01]  /*f390*/  UPRMT UR4, UR43, 0x9910, URZ ;  /* 0x000099102b047896 */ /* 0x000fe200080000ff */
[----:B01-345:R-:W-:-:S03]  /*f3a0*/  IMAD R2, R0, R19, RZ ;  /* 0x0000001300027224 */ /* 0x03bfc600078e02ff */
        /* <DEDUP_REMOVED lines=12> */
.L_x_13674:
[----:B------:R-:W-:Y:S01]  /*f470*/  STG.E.U8 desc[UR36][R16.64], R2 ;  /* 0x0000000210007986 */ /* 0x000fe2000c101124 */
[----:B------:R-:W-:Y:S05]  /*f480*/  EXIT ;  /* 0x000000000000794d */ /* 0x000fea0003800000 */
.L_x_13673:
        /* <DEDUP_REMOVED lines=9> */
.L_x_13677:
[----:B------:R-:W-:Y:S01]  /*f520*/  STG.E desc[UR36][R16.64], R2 ;  /* 0x0000000210007986 */ /* 0x000fe2000c101924 */
[----:B------:R-:W-:Y:S05]  /*f530*/  EXIT ;  /* 0x000000000000794d */ /* 0x000fea0003800000 */
.L_x_13676:
[----:B------:R-:W-:Y:S01]  /*f540*/  STG.E.U16 desc[UR36][R16.64], R2 ;  /* 0x0000000210007986 */ /* 0x000fe2000c101524 */
[----:B------:R-:W-:Y:S05]  /*f550*/  EXIT ;  /* 0x000000000000794d */ /* 0x000fea0003800000 */
.L_x_13672:
        /* <DEDUP_REMOVED lines=9> */
.L_x_13679:
[----:B------:R-:W-:-:S04]  /*f5f0*/  I2FP.F32.S32 R0, R2 ;  /* 0x0000000200007245 */ /* 0x000fc80000201400 */
[----:B------:R-:W-:-:S05]  /*f600*/  F2FP.F16.F32.PACK_AB R0, RZ, R0 ;  /* 0x00000000ff00723e */ /* 0x000fca00000000ff */
[----:B------:R-:W-:Y:S01]  /*f610*/  STG.E.U16 desc[UR36][R16.64], R0 ;  /* 0x0000000010007986 */ /* 0x000fe2000c101524 */
[----:B------:R-:W-:Y:S05]  /*f620*/  EXIT ;  /* 0x000000000000794d */ /* 0x000fea0003800000 */
.L_x_13678:
        /* <DEDUP_REMOVED lines=10> */
.L_x_13681:
[----:B------:R-:W-:-:S04]  /*f6d0*/  I2FP.F32.S32 R2, R2 ;  /* 0x0000000200027245 */ /* 0x000fc80000201400 */
[----:B------:R-:W-:-:S04]  /*f6e0*/  F2FP.F16.F32.PACK_AB R3, RZ, R2 ;  /* 0x00000002ff03723e */ /* 0x000fc800000000ff */
[----:B------:R-:W-:-:S05]  /*f6f0*/  PRMT R3, R3, 0x5410, RZ ;  /* 0x0000541003037816 */ /* 0x000fca00000000ff */
[----:B------:R-:W-:Y:S01]  /*f700*/  STG.E desc[UR36][R16.64], R3 ;  /* 0x0000000310007986 */ /* 0x000fe2000c101924 */
[----:B------:R-:W-:Y:S05]  /*f710*/  EXIT ;  /* 0x000000000000794d */ /* 0x000fea0003800000 */
.L_x_13680:
[----:B------:R-:W0:Y:S02]  /*f720*/  I2F.F64 R2, R2 ;  /* 0x0000000200027312 */ /* 0x000e240000201c00 */
[----:B0-----:R-:W-:Y:S01]  /*f730*/  STG.E.64 desc[UR36][R16.64], R2 ;  /* 0x0000000210007986 */ /* 0x001fe2000c101b24 */
[----:B------:R-:W-:Y:S05]  /*f740*/  EXIT ;  /* 0x000000000000794d */ /* 0x000fea0003800000 */
.L_x_13671:
        /* <DEDUP_REMOVED lines=12> */
.L_x_13685:
        /* <DEDUP_REMOVED lines=17> */
.L_x_13688:
[----:B------:R-:W-:-:S04]  /*f920*/  SHF.R.U32.HI R3, RZ, 0x18, R3 ;  /* 0x00000018ff037819 */ /* 0x000fc80000011603 */
[----:B------:R-:W-:-:S04]  /*f930*/  LOP3.LUT R0, R0, 0x80, R3, 0xf8, !PT ;  /* 0x0000008000007812 */ /* 0x000fc800078ef803 */
[----:B------:R-:W-:-:S07]  /*f940*/  PRMT R8, R0, 0x7610, R8 ;  /* 0x0000761000087816 */ /* 0x000fce0000000008 */
.L_x_13687:
[----:B------:R-:W-:Y:S05]  /*f950*/  BSYNC.RECONVERGENT B0 ;  /* 0x0000000000007941 */ /* 0x000fea0003800200 */
.L_x_13686:
[----:B------:R-:W-:Y:S01]  /*f960*/  STG.E.U8 desc[UR36][R16.64], R8 ;  /* 0x0000000810007986 */ /* 0x000fe2000c101124 */
[----:B------:R-:W-:Y:S05]  /*f970*/  EXIT ;  /* 0x000000000000794d */ /* 0x000fea0003800000 */
.L_x_13684:
        /* <DEDUP_REMOVED lines=17> */
.L_x_13691:
[----:B------:R-:W-:-:S04]  /*fa90*/  SHF.R.U32.HI R3, RZ, 0x18, R3 ;  /* 0x00000018ff037819 */ /* 0x000fc80000011603 */
[----:B------:R-:W-:-:S04]  /*faa0*/  LOP3.LUT R0, R0, 0x80, R3, 0xf8, !PT ;  /* 0x0000008000007812 */ /* 0x000fc800078ef803 */
[----:B------:R-:W-:-:S07]  /*fab0*/  PRMT R8, R0, 0x7610, R8 ;  /* 0x0000761000087816 */ /* 0x000fce0000000008 */
.L_x_13690:
[----:B------:R-:W-:Y:S05]  /*fac0*/  BSYNC.RECONVERGENT B0 ;  /* 0x0000000000007941 */ /* 0x000fea0003800200 */
.L_x_13689:
[----:B------:R-:W-:Y:S01]  /*fad0*/  STG.E.U8 desc[UR36][R16.64], R8 ;  /* 0x0000000810007986 */ /* 0x000fe2000c101124 */
[----:B------:R-:W-:Y:S05]  /*fae0*/  EXIT ;  /* 0x000000000000794d */ /* 0x000fea0003800000 */
.L_x_13683:
        /* <DEDUP_REMOVED lines=22> */
.L_x_13693:
[----:B------:R-:W-:-:S05]  /*fc50*/  SHF.R.S32.HI R3, RZ, 0x1f, R2 ;  /* 0x0000001fff037819 */ /* 0x000fca0000011402 */
[----:B------:R-:W-:Y:S01]  /*fc60*/  STG.E.64 desc[UR36][R16.64], R2 ;  /* 0x0000000210007986 */ /* 0x000fe2000c101b24 */
[----:B------:R-:W-:Y:S05]  /*fc70*/  EXIT ;  /* 0x000000000000794d */ /* 0x000fea0003800000 */
.L_x_13692:
[----:B------:R-:W-:Y:S01]  /*fc80*/  STG.E desc[UR36][R16.64], R2 ;  /* 0x0000000210007986 */ /* 0x000fe2000c101924 */
[----:B------:R-:W-:Y:S05]  /*fc90*/  EXIT ;  /* 0x000000000000794d */ /* 0x000fea0003800000 */
.L_x_13682:
        /* <DEDUP_REMOVED lines=10> */
.L_x_13695:
[----:B--2---:R-:W0:Y:S01]  /*fd40*/  I2F.F64 R4, R2 ;  /* 0x0000000200047312 */ /* 0x004e220000201c00 */
[----:B------:R-:W-:-:S05]  /*fd50*/  CS2R R6, SRZ ;  /* 0x0000000000067805 */ /* 0x000fca000001ff00 */
[----:B0-----:R-:W-:Y:S01]  /*fd60*/  STG.E.128 desc[UR36][R16.64], R4 ;  /* 0x0000000410007986 */ /* 0x001fe2000c101d24 */
[----:B------:R-:W-:Y:S05]  /*fd70*/  EXIT ;  /* 0x000000000000794d */ /* 0x000fea0003800000 */
.L_x_13694:
[----:B------:R-:W-:-:S09]  /*fd80*/  UISETP.NE.AND UP0, UPT, UR4, 0xf, UPT ;  /* 0x0000000f0400788c */ /* 0x000fd2000bf05270 */
[----:B------:R-:W-:Y:S05]  /*fd90*/  BRA.U !UP0, `(.L_x_13696) ;  /* 0x0000000108e87547 */ /* 0x000fea000b800000 */
[----:B------:R-:W-:-:S09]  /*fda0*/  UISETP.NE.AND UP0, UPT, UR4, 0x17, UPT ;  /* 0x000000170400788c */ /* 0x000fd2000bf05270 */
[----:B------:R-:W-:Y:S05]  /*fdb0*/  BRA.U !UP0, `(.L_x_13697) ;  /* 0x0000000108907547 */ /* 0x000fea000b800000 */
[----:B------:R-:W-:-:S09]  /*fdc0*/  UISETP.NE.AND UP0, UPT, UR4, 0x18, UPT ;  /* 0x000000180400788c */ /* 0x000fd2000bf05270 */
[----:B------:R-:W-:Y:S05]  /*fdd0*/  BRA.U !UP0, `(.L_x_13698) ;  /* 0x0000000108447547 */ /* 0x000fea000b800000 */
.L_x_13675:
        /* <DEDUP_REMOVED lines=10> */
[----:B----4-:R-:W-:Y:S01]  /*fe80*/  IMAD.U32 R6, RZ, RZ, UR6 ;  /* 0x00000006ff067e24 */ /* 0x010fe2000f8e00ff */
[----:B------:R-:W-:Y:S01]  /*fe90*/  MOV R7, UR7 ;  /* 0x0000000700077c02 */ /* 0x000fe20008000f00 */
[----:B-----5:R-:W-:Y:S02]  /*fea0*/  IMAD.U32 R10, RZ, RZ, UR8 ;  /* 0x00000008ff0a7e24 */ /* 0x020fe4000f8e00ff */
[----:B-1----:R-:W-:-:S07]  /*feb0*/  IMAD.U32 R11, RZ, RZ, UR9 ;  /* 0x00000009ff0b7e24 */ /* 0x002fce000f8e00ff */
[----:B------:R-:W-:-:S07]  /*fec0*/  LEPC R20, `(.L_x_13699) ;  /* 0x000000001014794e */ /* 0x000fce0000000000 */
[----:B---3--:R-:W-:Y:S05]  /*fed0*/  CALL.ABS.NOINC R2 ;  /* 0x0000000002007343 */ /* 0x008fea0003c00000 */
.L_x_13699:
[----:B------:R-:W-:Y:S05]  /*fee0*/  EXIT ;  /* 0x000000000000794d */ /* 0x000fea0003800000 */
.L_x_13698:
[----:B--2---:R-:W-:Y:S01]  /*fef0*/  I2FP.F32.S32 R5, R2 ;  /* 0x0000000200057245 */ /* 0x004fe20000201400 */
        /* <DEDUP_REMOVED lines=12> */
.L_x_13701:
[----:B------:R-:W-:Y:S05]  /*ffc0*/  BSYNC.RECONVERGENT B0 ;  /* 0x0000000000007941 */ /* 0x000fea0003800200 */
.L_x_13700:
[----:B------:R-:W-:-:S05]  /*ffd0*/  LOP3.LUT R3, R0, 0x80, R3, 0xf8, !PT ;  /* 0x0000008000037812 */ /* 0x000fca00078ef803 */
[----:B------:R-:W-:Y:S01]  /*ffe0*/  STG.E.U8 desc[UR36][R16.64], R3 ;  /* 0x0000000310007986 */ /* 0x000fe2000c101124 */
[----:B------:R-:W-:Y:S05]  /*fff0*/  EXIT ;  /* 0x000000000000794d */ /* 0x000fea0003800000 */
.L_x_13697:
        /* <DEDUP_REMOVED lines=12> */
.L_x_13703:
[----:B------:R-:W-:Y:S01]  /*100c0*/  IMAD.MOV.U32 R0, RZ, RZ, 0x7f ;  /* 0x0000007fff007424 */ /* 0x000fe200078e00ff */
[----:B------:R-:W-:-:S04]  /*100d0*/  ISETP.GT.U32.AND P0, PT, R2, 0x7f800000, PT ;  /* 0x7f8000000200780c */ /* 0x000fc80003f04070 */
[----:B------:R-:W-:-:S09]  /*100e0*/  SEL R0, R0, 0x7c, P0 ;  /* 0x0000007c00007807 */ /* 0x000fd20000000000 */
.L_x_13704:
[----:B------:R-:W-:Y:S05]  /*100f0*/  BSYNC.RECONVERGENT B0 ;  /* 0x0000000000007941 */ /* 0x000fea0003800200 */
.L_x_13702:
[----:B------:R-:W-:-:S04]  /*10100*/  SHF.R.U32.HI R3, RZ, 0x18, R3 ;  /* 0x00000018ff037819 */ /* 0x000fc80000011603 */
[----:B------:R-:W-:-:S05]  /*10110*/  LOP3.LUT R3, R0, 0x80, R3, 0xf8, !PT ;  /* 0x0000008000037812 */ /* 0x000fca00078ef803 */
[----:B------:R-:W-:Y:S01]  /*10120*/  STG.E.U8 desc[UR36][R16.64], R3 ;  /* 0x0000000310007986 */ /* 0x000fe2000c101124 */
[----:B------:R-:W-:Y:S05]  /*10130*/  EXIT ;  /* 0x000000000000794d */ /* 0x000fea0003800000 */
.L_x_13696:
[----:B------:R-:W-:-:S04]  /*10140*/  I2FP.F32.S32 R0, R2 ;  /* 0x0000000200007245 */ /* 0x000fc80000201400 */
[----:B------:R-:W-:-:S05]  /*10150*/  F2FP.BF16.F32.PACK_AB R0, RZ, R0 ;  /* 0x00000000ff00723e */ /* 0x000fca00000010ff */
[----:B------:R-:W-:Y:S01]  /*10160*/  STG.E.U16 desc[UR36][R16.64], R0 ;  /* 0x0000000010007986 */ /* 0x000fe2000c101524 */
[----:B------:R-:W-:Y:S05]  /*10170*/  EXIT ;  /* 0x000000000000794d */ /* 0x000fea0003800000 */
.L_x_13705:
        /* <DEDUP_REMOVED lines=16> */
.L_x_17272:


//--------------------- .text._ZN2at6native27unrolled_elementwise_kernelINS0_13BinaryFunctorIiiiNS0_15binary_internal10MulFunctorIiEEEESt5arrayIPcLm3EELi4E23TrivialOffsetCalculatorILi2EjESA_ILi1EjENS0_6memory12LoadWithCastILi2EEENSD_13StoreWithCastILi1EEEEEviT_T0_T2_T3_T4_T5_ --------------------------
	.section	.text._ZN2at6native27unrolled_elementwise_kernelINS0_13BinaryFunctorIiiiNS0_15binary_internal10MulFunctorIiEEEESt5arrayIPcLm3EELi4E23TrivialOffsetCalculatorILi2EjESA_ILi1EjENS0_6memory12LoadWithCastILi2EEENSD_13StoreWithCastILi1EEEEEviT_T0_T2_T3_T4_T5_,"ax",@progbits
	.align	128
        .global         _ZN2at6native27unrolled_elementwise_kernelINS0_13BinaryFunctorIiiiNS0_15binary_internal10MulFunctorIiEEEESt5arrayIPcLm3EELi4E23TrivialOffsetCalculatorILi2EjESA_ILi1EjENS0_6memory12LoadWithCastILi2EEENSD_13StoreWithCastILi1EEEEEviT_T0_T2_T3_T4_T5_
        .type           _ZN2at6native27unrolled_elementwise_kernelINS0_13BinaryFunctorIiiiNS0_15binary_internal10MulFunctorIiEEEESt5arrayIPcLm3EELi4E23TrivialOffsetCalculatorILi2EjESA_ILi1EjENS0_6memory12LoadWithCastILi2EEENSD_13StoreWithCastILi1EEEEEviT_T0_T2_T3_T4_T5_,@function
        .size           _ZN2at6native27unrolled_elementwise_kernelINS0_13BinaryFunctorIiiiNS0_15binary_internal10MulFunctorIiEEEESt5arrayIPcLm3EELi4E23TrivialOffsetCalculatorILi2EjESA_ILi1EjENS0_6memory12LoadWithCastILi2EEENSD_13StoreWithCastILi1EEEEEviT_T0_T2_T3_T4_T5_,(.L_x_17273 - _ZN2at6native27unrolled_elementwise_kernelINS0_13BinaryFunctorIiiiNS0_15binary_internal10MulFunctorIiEEEESt5arrayIPcLm3EELi4E23TrivialOffsetCalculatorILi2EjESA_ILi1EjENS0_6memory12LoadWithCastILi2EEENSD_13StoreWithCastILi1EEEEEviT_T0_T2_T3_T4_T5_)
        .other          _ZN2at6native27unrolled_elementwise_kernelINS0_13BinaryFunctorIiiiNS0_15binary_internal10MulFunctorIiEEEESt5arrayIPcLm3EELi4E23TrivialOffsetCalculatorILi2EjESA_ILi1EjENS0_6memory12LoadWithCastILi2EEENSD_13StoreWithCastILi1EEEEEviT_T0_T2_T3_T4_T5_,@"STO_CUDA_ENTRY STV_DEFAULT"
_ZN2at6native27unrolled_elementwise_kernelINS0_13BinaryFunctorIiiiNS0_15binary_internal10MulFunctorIiEEEESt5arrayIPcLm3EELi4E23TrivialOffsetCalculatorILi2EjESA_ILi1EjENS0_6memory12LoadWithCastILi2EEENSD_13StoreWithCastILi1EEEEEviT_T0_T2_T3_T4_T5_:
.text._ZN2at6native27unrolled_elementwise_kernelINS0_13BinaryFunctorIiiiNS0_15binary_internal10MulFunctorIiEEEESt5arrayIPcLm3EELi4E23TrivialOffsetCalculatorILi2EjESA_ILi1EjENS0_6memory12LoadWithCastILi2EEENSD_13StoreWithCastILi1EEEEEviT_T0_T2_T3_T4_T5_:
        /* <DEDUP_REMOVED lines=33> */
.L_x_13711:
[----:B------:R3:W5:Y:S01]  /*0210*/  LDG.E.U8 R29, desc[UR36][R4.64] ;  /* 0x00000024041d7981 */ /* 0x000762000c1e1100 */
[----:B------:R-:W-:Y:S05]  /*0220*/  BRA `(.L_x_13713) ;  /* 0x0000000c00307947 */ /* 0x000fea0003800000 */
.L_x_13710:
        /* <DEDUP_REMOVED lines=8> */
.L_x_13715:
[----:B------:R1:W5:Y:S01]  /*02b0*/  LDG.E R29, desc[UR36][R4.64] ;  /* 0x00000024041d7981 */ /* 0x000362000c1e1900 */
[----:B------:R-:W-:Y:S05]  /*02c0*/  BRA `(.L_x_13713) ;  /* 0x0000000c00087947 */ /* 0x000fea0003800000 */
.L_x_13714:
[----:B------:R2:W5:Y:S01]  /*02d0*/  LDG.E.S16 R29, desc[UR36][R4.64] ;  /* 0x00000024041d7981 */ /* 0x000562000c1e1700 */
[----:B------:R-:W-:Y:S05]  /*02e0*/  BRA `(.L_x_13713) ;  /* 0x0000000c00007947 */ /* 0x000fea0003800000 */
.L_x_13709:
        /* <DEDUP_REMOVED lines=9> */
.L_x_13717:
[----:B------:R-:W2:Y:S02]  /*0380*/  LDG.E.U16 R4, desc[UR36][R4.64] ;  /* 0x0000002404047981 */ /* 0x000ea4000c1e1500 */
[----:B--2---:R-:W-:-:S06]  /*0390*/  HADD2.F32 R29, -RZ, R4.H0_H0 ;  /* 0x20000004ff1d7230 */ /* 0x004fcc0000004100 */
[----:B------:R-:W0:Y:S01]  /*03a0*/  F2I.FTZ.TRUNC.NTZ R29, R29 ;  /* 0x0000001d001d7305 */ /* 0x000e22000021f100 */
[----:B------:R-:W-:Y:S05]  /*03b0*/  BRA `(.L_x_13713) ;  /* 0x0000000800cc7947 */ /* 0x000fea0003800000 */
.L_x_13716:
        /* <DEDUP_REMOVED lines=9> */
.L_x_13719:
[----:B------:R-:W2:Y:S02]  /*0450*/  LDG.E.U16 R4, desc[UR36][R4.64] ;  /* 0x0000002404047981 */ /* 0x000ea4000c1e1500 */
[----:B--2---:R-:W-:-:S06]  /*0460*/  HADD2.F32 R29, -RZ, R4.H0_H0 ;  /* 0x20000004ff1d7230 */ /* 0x004fcc0000004100 */
[----:B------:R-:W0:Y:S01]  /*0470*/  F2I.FTZ.TRUNC.NTZ R29, R29 ;  /* 0x0000001d001d7305 */ /* 0x000e22000021f100 */
[----:B------:R-:W-:Y:S05]  /*0480*/  BRA `(.L_x_13713) ;  /* 0x0000000800987947 */ /* 0x000fea0003800000 */
.L_x_13718:
[----:B------:R-:W2:Y:S02]  /*0490*/  LDG.E.64 R4, desc[UR36][R4.64] ;  /* 0x0000002404047981 */ /* 0x000ea4000c1e1b00 */
[----:B--2---:R0:W1:Y:S01]  /*04a0*/  F2I.F64.TRUNC R29, R4 ;  /* 0x00000004001d7311 */ /* 0x004062000030d100 */
[----:B------:R-:W-:Y:S05]  /*04b0*/  BRA `(.L_x_13713) ;  /* 0x00000008008c7947 */ /* 0x000fea0003800000 */
.L_x_13708:
        /* <DEDUP_REMOVED lines=12> */
.L_x_13722:
[----:B------:R-:W2:Y:S02]  /*0580*/  LDG.E.64 R4, desc[UR36][R4.64] ;  /* 0x0000002404047981 */ /* 0x000ea4000c1e1b00 */
[----:B--2---:R0:W1:Y:S01]  /*0590*/  F2I.F64.TRUNC R29, R4 ;  /* 0x00000004001d7311 */ /* 0x004062000030d100 */
[----:B------:R-:W-:Y:S05]  /*05a0*/  BRA `(.L_x_13713) ;  /* 0x0000000800507947 */ /* 0x000fea0003800000 */
.L_x_13721:
        /* <DEDUP_REMOVED lines=26> */
.L_x_13724:
        /* <DEDUP_REMOVED lines=14> */
.L_x_13723:
[----:B------:R-:W2:Y:S02]  /*0830*/  LDG.E.U16 R29, desc[UR36][R4.64] ;  /* 0x00000024041d7981 */ /* 0x000ea4000c1e1500 */
[----:B--2---:R-:W-:-:S06]  /*0840*/  IMAD.U32 R29, R29, 0x10000, RZ ;  /* 0x000100001d1d7824 */ /* 0x004fcc00078e00ff */
[----:B------:R-:W0:Y:S01]  /*0850*/  F2I.FTZ.TRUNC.NTZ R29, R29 ;  /* 0x0000001d001d7305 */ /* 0x000e22000021f100 */
[----:B------:R-:W-:Y:S05]  /*0860*/  BRA `(.L_x_13713) ;  /* 0x0000000400a07947 */ /* 0x000fea0003800000 */
.L_x_13720:
        /* <DEDUP_REMOVED lines=10> */
.L_x_13727:
        /* <DEDUP_REMOVED lines=21> */
.L_x_13731:
[----:B------:R-:W-:Y:S05]  /*0a60*/  BSYNC.RECONVERGENT B1 ;  /* 0x0000000000017941 */ /* 0x000fea0003800200 */
.L_x_13730:
[----:B------:R-:W-:Y:S01]  /*0a70*/  IMAD.SHL.U32 R0, R0, 0x100000, RZ ;  /* 0x0010000000007824 */ /* 0x000fe200078e00ff */
[----:B------:R-:W-:-:S04]  /*0a80*/  LEA R3, R3, 0x3b800000, 0x17 ;  /* 0x3b80000003037811 */ /* 0x000fc800078eb8ff */
[----:B------:R-:W-:-:S07]  /*0a90*/  LOP3.LUT R29, R3, R0, R29, 0xfe, !PT ;  /* 0x00000000031d7212 */ /* 0x000fce00078efe1d */
.L_x_13729:
[----:B------:R-:W-:Y:S05]  /*0aa0*/  BSYNC.RECONVERGENT B0 ;  /* 0x0000000000007941 */ /* 0x000fea0003800200 */
.L_x_13728:
[----:B------:R-:W0:Y:S01]  /*0ab0*/  F2I.FTZ.TRUNC.NTZ R29, R29 ;  /* 0x0000001d001d7305 */ /* 0x000e22000021f100 */
[----:B------:R-:W-:Y:S05]  /*0ac0*/  BRA `(.L_x_13713) ;  /* 0x0000000400087947 */ /* 0x000fea0003800000 */
.L_x_13726:
        /* <DEDUP_REMOVED lines=21> */
.L_x_13735:
[----:B------:R-:W-:Y:S05]  /*0c20*/  BSYNC.RECONVERGENT B1 ;  /* 0x0000000000017941 */ /* 0x000fea0003800200 */
.L_x_13734:
[----:B------:R-:W-:Y:S01]  /*0c30*/  IMAD.SHL.U32 R0, R0, 0x200000, RZ ;  /* 0x0020000000007824 */ /* 0x000fe200078e00ff */
[----:B------:R-:W-:-:S04]  /*0c40*/  LEA R3, R3, 0x37800000, 0x17 ;  /* 0x3780000003037811 */ /* 0x000fc800078eb8ff */
[----:B------:R-:W-:-:S07]  /*0c50*/  LOP3.LUT R29, R3, R0, R29, 0xfe, !PT ;  /* 0x00000000031d7212 */ /* 0x000fce00078efe1d */
.L_x_13733:
[----:B------:R-:W-:Y:S05]  /*0c60*/  BSYNC.RECONVERGENT B0 ;  /* 0x0000000000007941 */ /* 0x000fea0003800200 */
.L_x_13732:
[----:B------:R-:W0:Y:S01]  /*0c70*/  F2I.FTZ.TRUNC.NTZ R29, R29 ;  /* 0x0000001d001d7305 */ /* 0x000e22000021f100 */
[----:B------:R-:W-:Y:S05]  /*0c80*/  BRA `(.L_x_13713) ;  /* 0x0000000000987947 */ /* 0x000fea0003800000 */
.L_x_13725:
[----:B------:R-:W-:-:S09]  /*0c90*/  UISETP.NE.AND UP0, UPT, UR4, 0x1c, UPT ;  /* 0x0000001c0400788c */ /* 0x000fd2000bf05270 */
[----:B------:R-:W-:Y:S05]  /*0ca0*/  BRA.U !UP0, `(.L_x_13736) ;  /* 0x00000001088c7547 */ /* 0x000fea000b800000 */
[----:B------:R-:W-:-:S09]  /*0cb0*/  UISETP.NE.AND UP0, UPT, UR4, 0x1d, UPT ;  /* 0x0000001d0400788c */ /* 0x000fd2000bf05270 */
[----:B------:R-:W-:Y:S05]  /*0cc0*/  BRA.U !UP0, `(.L_x_13737) ;  /* 0x00000001087c7547 */ /* 0x000fea000b800000 */
[----:B------:R-:W-:-:S09]  /*0cd0*/  UISETP.NE.AND UP0, UPT, UR4, 0x2c, UPT ;  /* 0x0000002c0400788c */ /* 0x000fd2000bf05270 */
[----:B------:R-:W-:Y:S05]  /*0ce0*/  BRA.U !UP0, `(.L_x_13738) ;  /* 0x0000000108487547 */ /* 0x000fea000b800000 */
.L_x_13712:
        /* <DEDUP_REMOVED lines=16> */
.L_x_13739:
[----:B------:R-:W-:Y:S01]  /*0df0*/  IMAD.MOV.U32 R29, RZ, RZ, RZ ;  /* 0x000000ffff1d7224 */ /* 0x000fe200078e00ff */
[----:B------:R-:W-:Y:S06]  /*0e00*/  BRA `(.L_x_13713) ;  /* 0x0000000000387947 */ /* 0x000fec0003800000 */
.L_x_13738:
        /* <DEDUP_REMOVED lines=8> */
.L_x_13741:
[----:B------:R-:W-:Y:S05]  /*0e90*/  BSYNC.RECONVERGENT B0 ;  /* 0x0000000000007941 */ /* 0x000fea0003800200 */
.L_x_13740:
[----:B------:R-:W0:Y:S01]  /*0ea0*/  F2I.FTZ.TRUNC.NTZ R29, R29 ;  /* 0x0000001d001d7305 */ /* 0x000e22000021f100 */
[----:B------:R-:W-:Y:S05]  /*0eb0*/  BRA `(.L_x_13713) ;  /* 0x00000000000c7947 */ /* 0x000fea0003800000 */
.L_x_13737:
[----:B------:R0:W5:Y:S01]  /*0ec0*/  LDG.E R29, desc[UR36][R4.64] ;  /* 0x00000024041d7981 */ /* 0x000162000c1e1900 */
[----:B------:R-:W-:Y:S05]  /*0ed0*/  BRA `(.L_x_13713) ;  /* 0x0000000000047947 */ /* 0x000fea0003800000 */
.L_x_13736:
[----:B------:R0:W5:Y:S02]  /*0ee0*/  LDG.E R29, desc[UR36][R4.64] ;  /* 0x00000024041d7981 */ /* 0x000164000c1e1900 */
.L_x_13713:
        /* <DEDUP_REMOVED lines=18> */
.L_x_13745:
[----:B------:R1:W5:Y:S01]  /*1010*/  LDG.E.U8 R24, desc[UR36][R4.64] ;  /* 0x0000002404187981 */ /* 0x000362000c1e1100 */
[----:B------:R-:W-:Y:S05]  /*1020*/  BRA `(.L_x_13747) ;  /* 0x0000000c00307947 */ /* 0x000fea0003800000 */
.L_x_13744:
        /* <DEDUP_REMOVED lines=8> */
.L_x_13749:
[----:B------:R3:W5:Y:S01]  /*10b0*/  LDG.E R24, desc[UR36][R4.64] ;  /* 0x0000002404187981 */ /* 0x000762000c1e1900 */
[----:B------:R-:W-:Y:S05]  /*10c0*/  BRA `(.L_x_13747) ;  /* 0x0000000c00087947 */ /* 0x000fea0003800000 */
.L_x_13748:
[----:B------:R2:W5:Y:S01]  /*10d0*/  LDG.E.S16 R24, desc[UR36][R4.64] ;  /* 0x0000002404187981 */ /* 0x000562000c1e1700 */
[----:B------:R-:W-:Y:S05]  /*10e0*/  BRA `(.L_x_13747) ;  /* 0x0000000c00007947 */ /* 0x000fea0003800000 */
.L_x_13743:
        /* <DEDUP_REMOVED lines=9> */
.L_x_13751:
[----:B------:R-:W2:Y:S02]  /*1180*/  LDG.E.U16 R4, desc[UR36][R4.64] ;  /* 0x0000002404047981 */ /* 0x000ea4000c1e1500 */
[----:B--2---:R-:W-:-:S06]  /*1190*/  HADD2.F32 R24, -RZ, R4.H0_H0 ;  /* 0x20000004ff187230 */ /* 0x004fcc0000004100 */
[----:B------:R-:W0:Y:S01]  /*11a0*/  F2I.FTZ.TRUNC.NTZ R24, R24 ;  /* 0x0000001800187305 */ /* 0x000e22000021f100 */
[----:B------:R-:W-:Y:S05]  /*11b0*/  BRA `(.L_x_13747) ;  /* 0x0000000800cc7947 */ /* 0x000fea0003800000 */
.L_x_13750:
        /* <DEDUP_REMOVED lines=9> */
.L_x_13753:
[----:B------:R-:W2:Y:S02]  /*1250*/  LDG.E.U16 R4, desc[UR36][R4.64] ;  /* 0x0000002404047981 */ /* 0x000ea4000c1e1500 */
[----:B--2---:R-:W-:-:S06]  /*1260*/  HADD2.F32 R24, -RZ, R4.H0_H0 ;  /* 0x20000004ff187230 */ /* 0x004fcc0000004100 */
[----:B------:R-:W0:Y:S01]  /*1270*/  F2I.FTZ.TRUNC.NTZ R24, R24 ;  /* 0x0000001800187305 */ /* 0x000e22000021f100 */
[----:B------:R-:W-:Y:S05]  /*1280*/  BRA `(.L_x_13747) ;  /* 0x0000000800987947 */ /* 0x000fea0003800000 */
.L_x_13752:
[----:B------:R-:W2:Y:S02]  /*1290*/  LDG.E.64 R24, desc[UR36][R4.64] ;  /* 0x0000002404187981 */ /* 0x000ea4000c1e1b00 */
[----:B--2---:R0:W1:Y:S01]  /*12a0*/  F2I.F64.TRUNC R24, R24 ;  /* 0x0000001800187311 */ /* 0x004062000030d100 */
[----:B------:R-:W-:Y:S05]  /*12b0*/  BRA `(.L_x_13747) ;  /* 0x00000008008c7947 */ /* 0x000fea0003800000 */
.L_x_13742:
        /* <DEDUP_REMOVED lines=12> */
.L_x_13756:
[----:B------:R-:W2:Y:S02]  /*1380*/  LDG.E.64 R4, desc[UR36][R4.64] ;  /* 0x0000002404047981 */ /* 0x000ea4000c1e1b00 */
[----:B--2---:R0:W1:Y:S01]  /*1390*/  F2I.F64.TRUNC R24, R4 ;  /* 0x0000000400187311 */ /* 0x004062000030d100 */
[----:B------:R-:W-:Y:S05]  /*13a0*/  BRA `(.L_x_13747) ;  /* 0x0000000800507947 */ /* 0x000fea0003800000 */
.L_x_13755:
        /* <DEDUP_REMOVED lines=26> */
.L_x_13758:
        /* <DEDUP_REMOVED lines=14> */
.L_x_13757:
[----:B------:R-:W2:Y:S02]  /*1630*/  LDG.E.U16 R24, desc[UR36][R4.64] ;  /* 0x0000002404187981 */ /* 0x000ea4000c1e1500 */
[----:B--2---:R-:W-:-:S06]  /*1640*/  IMAD.U32 R24, R24, 0x10000, RZ ;  /* 0x0001000018187824 */ /* 0x004fcc00078e00ff */
[----:B------:R-:W0:Y:S01]  /*1650*/  F2I.FTZ.TRUNC.NTZ R24, R24 ;  /* 0x0000001800187305 */ /* 0x000e22000021f100 */
[----:B------:R-:W-:Y:S05]  /*1660*/  BRA `(.L_x_13747) ;  /* 0x0000000400a07947 */ /* 0x000fea0003800000 */
.L_x_13754:
        /* <DEDUP_REMOVED lines=10> */
.L_x_13761:
        /* <DEDUP_REMOVED lines=21> */
.L_x_13765:
[----:B------:R-:W-:Y:S05]  /*1860*/  BSYNC.RECONVERGENT B1 ;  /* 0x0000000000017941 */ /* 0x000fea0003800200 */
.L_x_13764:
[----:B------:R-:W-:Y:S01]  /*1870*/  IMAD.SHL.U32 R0, R0, 0x100000, RZ ;  /* 0x0010000000007824 */ /* 0x000fe200078e00ff */
[----:B------:R-:W-:-:S04]  /*1880*/  LEA R3, R3, 0x3b800000, 0x17 ;  /* 0x3b80000003037811 */ /* 0x000fc800078eb8ff */
[----:B------:R-:W-:-:S07]  /*1890*/  LOP3.LUT R24, R3, R0, R7, 0xfe, !PT ;  /* 0x0000000003187212 */ /* 0x000fce00078efe07 */
.L_x_13763:
[----:B------:R-:W-:Y:S05]  /*18a0*/  BSYNC.RECONVERGENT B0 ;  /* 0x0000000000007941 */ /* 0x000fea0003800200 */
.L_x_13762:
[----:B------:R-:W0:Y:S01]  /*18b0*/  F2I.FTZ.TRUNC.NTZ R24, R24 ;  /* 0x0000001800187305 */ /* 0x000e22000021f100 */
[----:B------:R-:W-:Y:S05]  /*18c0*/  BRA `(.L_x_13747) ;  /* 0x0000000400087947 */ /* 0x000fea0003800000 */
.L_x_13760:
        /* <DEDUP_REMOVED lines=21> */
.L_x_13769:
[----:B------:R-:W-:Y:S05]  /*1a20*/  BSYNC.RECONVERGENT B1 ;  /* 0x0000000000017941 */ /* 0x000fea0003800200 */
.L_x_13768:
[----:B------:R-:W-:Y:S01]  /*1a30*/  IMAD.SHL.U32 R0, R0, 0x200000, RZ ;  /* 0x0020000000007824 */ /* 0x000fe200078e00ff */
[----:B------:R-:W-:-:S04]  /*1a40*/  LEA R3, R3, 0x37800000, 0x17 ;  /* 0x3780000003037811 */ /* 0x000fc800078eb8ff */
[----:B------:R-:W-:-:S07]  /*1a50*/  LOP3.LUT R24, R3, R0, R7, 0xfe, !PT ;  /* 0x0000000003187212 */ /* 0x000fce00078efe07 */
.L_x_13767:
[----:B------:R-:W-:Y:S05]  /*1a60*/  BSYNC.RECONVERGENT B0 ;  /* 0x0000000000007941 */ /* 0x000fea0003800200 */
.L_x_13766:
[----:B------:R-:W0:Y:S01]  /*1a70*/  F2I.FTZ.TRUNC.NTZ R24, R24 ;  /* 0x0000001800187305 */ /* 0x000e22000021f100 */
[----:B------:R-:W-:Y:S05]  /*1a80*/  BRA `(.L_x_13747) ;  /* 0x0000000000987947 */ /* 0x000fea0003800000 */
.L_x_13759:
[----:B------:R-:W-:-:S09]  /*1a90*/  UISETP.NE.AND UP0, UPT, UR4, 0x1c, UPT ;  /* 0x0000001c0400788c */ /* 0x000fd2000bf05270 */
[----:B------:R-:W-:Y:S05]  /*1aa0*/  BRA.U !UP0, `(.L_x_13770) ;  /* 0x00000001088c7547 */ /* 0x000fea000b800000 */
[----:B------:R-:W-:-:S09]  /*1ab0*/  UISETP.NE.AND UP0, UPT, UR4, 0x1d, UPT ;  /* 0x0000001d0400788c */ /* 0x000fd2000bf05270 */
[----:B------:R-:W-:Y:S05]  /*1ac0*/  BRA.U !UP0, `(.L_x_13771) ;  /* 0x00000001087c7547 */ /* 0x000fea000b800000 */
[----:B------:R-:W-:-:S09]  /*1ad0*/  UISETP.NE.AND UP0, UPT, UR4, 0x2c, UPT ;  /* 0x0000002c0400788c */ /* 0x000fd2000bf05270 */
[----:B------:R-:W-:Y:S05]  /*1ae0*/  BRA.U !UP0, `(.L_x_13772) ;  /* 0x0000000108487547 */ /* 0x000fea000b800000 */
.L_x_13746:
        /* <DEDUP_REMOVED lines=16> */
.L_x_13773:
[----:B------:R-:W-:Y:S01]  /*1bf0*/  IMAD.MOV.U32 R24, RZ, RZ, RZ ;  /* 0x000000ffff187224 */ /* 0x000fe200078e00ff */
[----:B------:R-:W-:Y:S06]  /*1c00*/  BRA `(.L_x_13747) ;  /* 0x0000000000387947 */ /* 0x000fec0003800000 */
.L_x_13772:
        /* <DEDUP_REMOVED lines=8> */
.L_x_13775:
[----:B------:R-:W-:Y:S05]  /*1c90*/  BSYNC.RECONVERGENT B0 ;  /* 0x0000000000007941 */ /* 0x000fea0003800200 */
.L_x_13774:
[----:B------:R-:W0:Y:S01]  /*1ca0*/  F2I.FTZ.TRUNC.NTZ R24, R24 ;  /* 0x0000001800187305 */ /* 0x000e22000021f100 */
[----:B------:R-:W-:Y:S05]  /*1cb0*/  BRA `(.L_x_13747) ;  /* 0x00000000000c7947 */ /* 0x000fea0003800000 */
.L_x_13771:
[----:B------:R0:W5:Y:S01]  /*1cc0*/  LDG.E R24, desc[UR36][R4.64] ;  /* 0x0000002404187981 */ /* 0x000162000c1e1900 */
[----:B------:R-:W-:Y:S05]  /*1cd0*/  BRA `(.L_x_13747) ;  /* 0x0000000000047947 */ /* 0x000fea0003800000 */
.L_x_13770:
[----:B------:R0:W5:Y:S02]  /*1ce0*/  LDG.E R24, desc[UR36][R4.64] ;  /* 0x0000002404187981 */ /* 0x000164000c1e1900 */
.L_x_13747:
[----:B------:R-:W-:-:S07]  /*1cf0*/  VIADD R17, R19, 0x80 ;  /* 0x0000008013117836 */ /* 0x000fce0000000000 */
.L_x_13707:
[----:B------:R-:W-:Y:S05]  /*1d00*/  BSYNC.RECONVERGENT B6 ;  /* 0x0000000000067941 */ /* 0x000fea0003800200 */
.L_x_13706:
[----:B------:R-:W-:Y:S01]  /*1d10*/  ISETP.GE.AND P0, PT, R17, R16, PT ;  /* 0x000000101100720c */ /* 0x000fe20003f06270 */
[----:B------:R-:W-:Y:S01]  /*1d20*/  BSSY.RECONVERGENT B6, `(.L_x_13776) ;  /* 0x00001c5000067945 */ /* 0x000fe20003800200 */
[----:B------:R-:W-:-:S11]  /*1d30*/  CS2R R26, SRZ ;  /* 0x00000000001a7805 */ /* 0x000fd6000001ff00 */
        /* <DEDUP_REMOVED lines=20> */
.L_x_13781:
[----:B------:R0:W5:Y:S01]  /*1e80*/  LDG.E.U8 R26, desc[UR36][R4.64] ;  /* 0x00000024041a7981 */ /* 0x000162000c1e1100 */
[----:B------:R-:W-:Y:S05]  /*1e90*/  BRA `(.L_x_13783) ;  /* 0x0000000c00307947 */ /* 0x000fea0003800000 */
.L_x_13780:
        /* <DEDUP_REMOVED lines=8> */
.L_x_13785:
[----:B------:R0:W5:Y:S01]  /*1f20*/  LDG.E R26, desc[UR36][R4.64] ;  /* 0x00000024041a7981 */ /* 0x000162000c1e1900 */
[----:B------:R-:W-:Y:S05]  /*1f30*/  BRA `(.L_x_13783) ;  /* 0x0000000c00087947 */ /* 0x000fea0003800000 */
.L_x_13784:
[----:B------:R0:W5:Y:S01]  /*1f40*/  LDG.E.S16 R26, desc[UR36][R4.64] ;  /* 0x00000024041a7981 */ /* 0x000162000c1e1700 */
[----:B------:R-:W-:Y:S05]  /*1f50*/  BRA `(.L_x_13783) ;  /* 0x0000000c00007947 */ /* 0x000fea0003800000 */
.L_x_13779:
        /* <DEDUP_REMOVED lines=9> */
.L_x_13787:
[----:B------:R-:W2:Y:S02]  /*1ff0*/  LDG.E.U16 R4, desc[UR36][R4.64] ;  /* 0x0000002404047981 */ /* 0x000ea4000c1e1500 */
[----:B--2---:R-:W-:-:S06]  /*2000*/  HADD2.F32 R26, -RZ, R4.H0_H0 ;  /* 0x20000004ff1a7230 */ /* 0x004fcc0000004100 */
[----:B------:R-:W0:Y:S01]  /*2010*/  F2I.FTZ.TRUNC.NTZ R26, R26 ;  /* 0x0000001a001a7305 */ /* 0x000e22000021f100 */
[----:B------:R-:W-:Y:S05]  /*2020*/  BRA `(.L_x_13783) ;  /* 0x0000000800cc7947 */ /* 0x000fea0003800000 */
.L_x_13786:
        /* <DEDUP_REMOVED lines=9> */
.L_x_13789:
[----:B------:R-:W2:Y:S02]  /*20c0*/  LDG.E.U16 R4, desc[UR36][R4.64] ;  /* 0x0000002404047981 */ /* 0x000ea4000c1e1500 */
[----:B--2---:R-:W-:-:S06]  /*20d0*/  HADD2.F32 R26, -RZ, R4.H0_H0 ;  /* 0x20000004ff1a7230 */ /* 0x004fcc0000004100 */
[----:B------:R-:W0:Y:S01]  /*20e0*/  F2I.FTZ.TRUNC.NTZ R26, R26 ;  /* 0x0000001a001a7305 */ /* 0x000e22000021f100 */
[----:B------:R-:W-:Y:S05]  /*20f0*/  BRA `(.L_x_13783) ;  /* 0x0000000800987947 */ /* 0x000fea0003800000 */
.L_x_13788:
[----:B------:R-:W2:Y:S02]  /*2100*/  LDG.E.64 R26, desc[UR36][R4.64] ;  /* 0x00000024041a7981 */ /* 0x000ea4000c1e1b00 */
[----:B--2---:R0:W1:Y:S01]  /*2110*/  F2I.F64.TRUNC R26, R26 ;  /* 0x0000001a001a7311 */ /* 0x004062000030d100 */
[----:B------:R-:W-:Y:S05]  /*2120*/  BRA `(.L_x_13783) ;  /* 0x00000008008c7947 */ /* 0x000fea0003800000 */
.L_x_13778:
        /* <DEDUP_REMOVED lines=12> */
.L_x_13792:
[----:B------:R-:W2:Y:S02]  /*21f0*/  LDG.E.64 R4, desc[UR36][R4.64] ;  /* 0x0000002404047981 */ /* 0x000ea4000c1e1b00 */
[----:B--2---:R0:W1:Y:S01]  /*2200*/  F2I.F64.TRUNC R26, R4 ;  /* 0x00000004001a7311 */ /* 0x004062000030d100 */
[----:B------:R-:W-:Y:S05]  /*2210*/  BRA `(.L_x_13783) ;  /* 0x0000000800507947 */ /* 0x000fea0003800000 */
.L_x_13791:
        /* <DEDUP_REMOVED lines=26> */
.L_x_13794:
        /* <DEDUP_REMOVED lines=12> */
[----:B------:R3:W4:Y:S01]  /*2480*/  F2I.FTZ.TRUNC.NTZ R26, R0 ;  /* 0x00000000001a7305 */ /* 0x000722000021f100 */
[----:B------:R-:W-:Y:S05]  /*2490*/  BRA `(.L_x_13783) ;  /* 0x0000000400b07947 */ /* 0x000fea0003800000 */
.L_x_13793:
[----:B------:R-:W2:Y:S02]  /*24a0*/  LDG.E.U16 R26, desc[UR36][R4.64] ;  /* 0x00000024041a7981 */ /* 0x000ea4000c1e1500 */
[----:B--2---:R-:W-:-:S06]  /*24b0*/  IMAD.U32 R26, R26, 0x10000, RZ ;  /* 0x000100001a1a7824 */ /* 0x004fcc00078e00ff */
[----:B------:R-:W2:Y:S01]  /*24c0*/  F2I.FTZ.TRUNC.NTZ R26, R26 ;  /* 0x0000001a001a7305 */ /* 0x000ea2000021f100 */
[----:B------:R-:W-:Y:S05]  /*24d0*/  BRA `(.L_x_13783) ;  /* 0x0000000400a07947 */ /* 0x000fea0003800000 */
.L_x_13790:
        /* <DEDUP_REMOVED lines=10> */
.L_x_13797:
        /* <DEDUP_REMOVED lines=21> */
.L_x_13801:
[----:B------:R-:W-:Y:S05]  /*26d0*/  BSYNC.RECONVERGENT B1 ;  /* 0x0000000000017941 */ /* 0x000fea0003800200 */
.L_x_13800:
[----:B------:R-:W-:Y:S01]  /*26e0*/  IMAD.SHL.U32 R0, R0, 0x100000, RZ ;  /* 0x0010000000007824 */ /* 0x000fe200078e00ff */
[----:B------:R-:W-:-:S04]  /*26f0*/  LEA R3, R3, 0x3b800000, 0x17 ;  /* 0x3b80000003037811 */ /* 0x000fc800078eb8ff */
[----:B------:R-:W-:-:S07]  /*2700*/  LOP3.LUT R26, R3, R0, R7, 0xfe, !PT ;  /* 0x00000000031a7212 */ /* 0x000fce00078efe07 */
.L_x_13799:
[----:B------:R-:W-:Y:S05]  /*2710*/  BSYNC.RECONVERGENT B0 ;  /* 0x0000000000007941 */ /* 0x000fea0003800200 */
.L_x_13798:
[----:B------:R-:W0:Y:S01]  /*2720*/  F2I.FTZ.TRUNC.NTZ R26, R26 ;  /* 0x0000001a001a7305 */ /* 0x000e22000021f100 */
[----:B------:R-:W-:Y:S05]  /*2730*/  BRA `(.L_x_13783) ;  /* 0x0000000400087947 */ /* 0x000fea0003800000 */
.L_x_13796:
        /* <DEDUP_REMOVED lines=21> */
.L_x_13805:
[----:B------:R-:W-:Y:S05]  /*2890*/  BSYNC.RECONVERGENT B1 ;  /* 0x0000000000017941 */ /* 0x000fea0003800200 */
.L_x_13804:
[----:B------:R-:W-:Y:S01]  /*28a0*/  IMAD.SHL.U32 R0, R0, 0x200000, RZ ;  /* 0x0020000000007824 */ /* 0x000fe200078e00ff */
[----:B------:R-:W-:-:S04]  /*28b0*/  LEA R3, R3, 0x37800000, 0x17 ;  /* 0x3780000003037811 */ /* 0x000fc800078eb8ff */
[----:B------:R-:W-:-:S07]  /*28c0*/  LOP3.LUT R26, R3, R0, R7, 0xfe, !PT ;  /* 0x00000000031a7212 */ /* 0x000fce00078efe07 */
.L_x_13803:
[----:B------:R-:W-:Y:S05]  /*28d0*/  BSYNC.RECONVERGENT B0 ;  /* 0x0000000000007941 */ /* 0x000fea0003800200 */
.L_x_13802:
[----:B------:R-:W0:Y:S01]  /*28e0*/  F2I.FTZ.TRUNC.NTZ R26, R26 ;  /* 0x0000001a001a7305 */ /* 0x000e22000021f100 */
[----:B------:R-:W-:Y:S05]  /*28f0*/  BRA `(.L_x_13783) ;  /* 0x0000000000987947 */ /* 0x000fea0003800000 */
.L_x_13795:
        /* <DEDUP_REMOVED lines=14> */
.L_x_13809:
[----:B------:R-:W-:Y:S05]  /*29e0*/  BSYNC.RECONVERGENT B0 ;  /* 0x0000000000007941 */ /* 0x000fea0003800200 */
.L_x_13808:
[----:B------:R-:W0:Y:S01]  /*29f0*/  F2I.FTZ.TRUNC.NTZ R26, R26 ;  /* 0x0000001a001a7305 */ /* 0x000e22000021f100 */
[----:B------:R-:W-:Y:S05]  /*2a00*/  BRA `(.L_x_13783) ;  /* 0x0000000000547947 */ /* 0x000fea0003800000 */
.L_x_13782:
        /* <DEDUP_REMOVED lines=16> */
.L_x_13810:
[----:B------:R-:W-:Y:S01]  /*2b10*/  IMAD.MOV.U32 R26, RZ, RZ, RZ ;  /* 0x000000ffff1a7224 */ /* 0x000fe200078e00ff */
[----:B------:R-:W-:Y:S06]  /*2b20*/  BRA `(.L_x_13783) ;  /* 0x00000000000c7947 */ /* 0x000fec0003800000 */
.L_x_13807:
[----:B------:R0:W5:Y:S01]  /*2b30*/  LDG.E R26, desc[UR36][R4.64] ;  /* 0x00000024041a7981 */ /* 0x000162000c1e1900 */
[----:B------:R-:W-:Y:S05]  /*2b40*/  BRA `(.L_x_13783) ;  /* 0x0000000000047947 */ /* 0x000fea0003800000 */
.L_x_13806:
[----:B------:R0:W5:Y:S02]  /*2b50*/  LDG.E R26, desc[UR36][R4.64] ;  /* 0x00000024041a7981 */ /* 0x000164000c1e1900 */
.L_x_13783:
        /* <DEDUP_REMOVED lines=18> */
.L_x_13814:
[----:B------:R0:W5:Y:S01]  /*2c80*/  LDG.E.U8 R27, desc[UR36][R4.64] ;  /* 0x00000024041b7981 */ /* 0x000162000c1e1100 */
[----:B------:R-:W-:Y:S05]  /*2c90*/  BRA `(.L_x_13816) ;  /* 0x0000000c00307947 */ /* 0x000fea0003800000 */
.L_x_13813:
        /* <DEDUP_REMOVED lines=8> */
.L_x_13818:
[----:B------:R0:W5:Y:S01]  /*2d20*/  LDG.E R27, desc[UR36][R4.64] ;  /* 0x00000024041b7981 */ /* 0x000162000c1e1900 */
[----:B------:R-:W-:Y:S05]  /*2d30*/  BRA `(.L_x_13816) ;  /* 0x0000000c00087947 */ /* 0x000fea0003800000 */
.L_x_13817:
[----:B------:R0:W5:Y:S01]  /*2d40*/  LDG.E.S16 R27, desc[UR36][R4.64] ;  /* 0x00000024041b7981 */ /* 0x000162000c1e1700 */
[----:B------:R-:W-:Y:S05]  /*2d50*/  BRA `(.L_x_13816) ;  /* 0x0000000c00007947 */ /* 0x000fea0003800000 */
.L_x_13812:
[----:B------:R-:W-:-:S09]  /*2d60*/  UISETP.GT.AND UP0, UPT, UR4, 0x6, UPT ;  /* 0x000000060400788c */ /* 0x000fd2000bf04270 */
[----:B------:R-:W-:Y:S05]  /*2d70*/  BRA.U UP0, `(.L_x_13819) ;  /* 0x00000001002c7547 */ /* 0x000fea000b800000 */
[----:B------:R-:W-:-:S09]  /*2d80*/  UISETP.NE.AND UP0, UPT, UR4, 0x5, UPT ;  /* 0x000000050400788c */ /* 0x000fd2000bf05270 */
[----:B------:R-:W-:Y:S05]  /*2d90*/  BRA.U !UP0, `(.L_x_13820) ;  /* 0x0000000108147547 */ /* 0x000fea000b800000 */
[----:B------:R-:W-:-:S09]  /*2da0*/  UISETP.NE.AND UP0, UPT, UR4, 0x6, UPT ;  /* 0x000000060400788c */ /* 0x000fd2000bf05270 */
[----:B------:R-:W-:Y:S05]  /*2db0*/  BRA.U UP0, `(.L_x_13815) ;  /* 0x0000000900947547 */ /* 0x000fea000b800000 */
[----:B------:R-:W3:Y:S02]  /*2dc0*/  LDG.E R4, desc[UR36][R4.64] ;  /* 0x0000002404047981 */ /* 0x000ee4000c1e1900 */
[----:B---3--:R0:W3:Y:S01]  /*2dd0*/  F2I.FTZ.TRUNC.NTZ R27, R4 ;  /* 0x00000004001b7305 */ /* 0x0080e2000021f100 */
[----:B------:R-:W-:Y:S05]  /*2de0*/  BRA `(.L_x_13816) ;  /* 0x0000000800dc7947 */ /* 0x000fea0003800000 */
.L_x_13820:
[----:B------:R-:W3:Y:S02]  /*2df0*/  LDG.E.U16 R4, desc[UR36][R4.64] ;  /* 0x0000002404047981 */ /* 0x000ee4000c1e1500 */
[----:B---3--:R-:W-:-:S06]  /*2e00*/  HADD2.F32 R27, -RZ, R4.H0_H0 ;  /* 0x20000004ff1b7230 */ /* 0x008fcc0000004100 */
[----:B------:R-:W0:Y:S01]  /*2e10*/  F2I.FTZ.TRUNC.NTZ R27, R27 ;  /* 0x0000001b001b7305 */ /* 0x000e22000021f100 */
[----:B------:R-:W-:Y:S05]  /*2e20*/  BRA `(.L_x_13816) ;  /* 0x0000000800cc7947 */ /* 0x000fea0003800000 */
.L_x_13819:
[----:B------:R-:W-:-:S09]  /*2e30*/  UISETP.NE.AND UP0, UPT, UR4, 0x7, UPT ;  /* 0x000000070400788c */ /* 0x000fd2000bf05270 */
[----:B------:R-:W-:Y:S05]  /*2e40*/  BRA.U !UP0, `(.L_x_13821) ;  /* 0x00000001082c7547 */ /* 0x000fea000b800000 */
[----:B------:R-:W-:-:S09]  /*2e50*/  UISETP.NE.AND UP0, UPT, UR4, 0x8, UPT ;  /* 0x000000080400788c */ /* 0x000fd2000bf05270 */
[----:B------:R-:W-:Y:S05]  /*2e60*/  BRA.U !UP0, `(.L_x_13822) ;  /* 0x0000000108147547 */ /* 0x000fea000b800000 */
[----:B------:R-:W-:-:S09]  /*2e70*/  UISETP.NE.AND UP0, UPT, UR4, 0x9, UPT ;  /* 0x000000090400788c */ /* 0x000fd2000bf05270 */
[----:B------:R-:W-:Y:S05]  /*2e80*/  BRA.U UP0, `(.L_x_13815) ;  /* 0x0000000900607547 */ /* 0x000fea000b800000 */
[----:B------:R-:W3:Y:S02]  /*2e90*/  LDG.E R4, desc[UR36][R4.64] ;  /* 0x0000002404047981 */ /* 0x000ee4000c1e1900 */
[----:B---3--:R0:W3:Y:S01]  /*2ea0*/  F2I.FTZ.TRUNC.NTZ R27, R4 ;  /* 0x00000004001b7305 */ /* 0x0080e2000021f100 */
[----:B------:R-:W-:Y:S05]  /*2eb0*/  BRA `(.L_x_13816) ;  /* 0x0000000800a87947 */ /* 0x000fea0003800000 */
.L_x_13822:
[----:B------:R-:W3:Y:S02]  /*2ec0*/  LDG.E.U16 R4, desc[UR36][R4.64] ;  /* 0x0000002404047981 */ /* 0x000ee4000c1e1500 */
[----:B---3--:R-:W-:-:S06]  /*2ed0*/  HADD2.F32 R27, -RZ, R4.H0_H0 ;  /* 0x20000004ff1b7230 */ /* 0x008fcc0000004100 */
[----:B------:R-:W0:Y:S01]  /*2ee0*/  F2I.FTZ.TRUNC.NTZ R27, R27 ;  /* 0x0000001b001b7305 */ /* 0x000e22000021f100 */
[----:B------:R-:W-:Y:S05]  /*2ef0*/  BRA `(.L_x_13816) ;  /* 0x0000000800987947 */ /* 0x000fea0003800000 */
.L_x_13821:
[----:B------:R-:W3:Y:S02]  /*2f00*/  LDG.E.64 R4, desc[UR36][R4.64] ;  /* 0x0000002404047981 */ /* 0x000ee4000c1e1b00 */
[----:B---3--:R0:W3:Y:S01]  /*2f10*/  F2I.F64.TRUNC R27, R4 ;  /* 0x00000004001b7311 */ /* 0x0080e2000030d100 */
[----:B------:R-:W-:Y:S05]  /*2f20*/  BRA `(.L_x_13816) ;  /* 0x00000008008c7947 */ /* 0x000fea0003800000 */
.L_x_13811:
        /* <DEDUP_REMOVED lines=12> */
.L_x_13825:
[----:B------:R-:W3:Y:S02]  /*2ff0*/  LDG.E.64 R4, desc[UR36][R4.64] ;  /* 0x0000002404047981 */ /* 0x000ee4000c1e1b00 */
[----:B---3--:R0:W3:Y:S01]  /*3000*/  F2I.F64.TRUNC R27, R4 ;  /* 0x00000004001b7311 */ /* 0x0080e2000030d100 */
[----:B------:R-:W-:Y:S05]  /*3010*/  BRA `(.L_x_13816) ;  /* 0x0000000800507947 */ /* 0x000fea0003800000 */
.L_x_13824:
        /* <DEDUP_REMOVED lines=26> */
.L_x_13827:
        /* <DEDUP_REMOVED lines=14> */
.L_x_13826:
[----:B------:R-:W3:Y:S02]  /*32a0*/  LDG.E.U16 R27, desc[UR36][R4.64] ;  /* 0x00000024041b7981 */ /* 0x000ee4000c1e1500 */
[----:B---3--:R-:W-:-:S06]  /*32b0*/  IMAD.U32 R27, R27, 0x10000, RZ ;  /* 0x000100001b1b7824 */ /* 0x008fcc00078e00ff */
[----:B------:R-:W0:Y:S01]  /*32c0*/  F2I.FTZ.TRUNC.NTZ R27, R27 ;  /* 0x0000001b001b7305 */ /* 0x000e22000021f100 */
[----:B------:R-:W-:Y:S05]  /*32d0*/  BRA `(.L_x_13816) ;  /* 0x0000000400a07947 */ /* 0x000fea0003800000 */
.L_x_13823:
        /* <DEDUP_REMOVED lines=10> */
.L_x_13830:
        /* <DEDUP_REMOVED lines=21> */
.L_x_13834:
[----:B------:R-:W-:Y:S05]  /*34d0*/  BSYNC.RECONVERGENT B1 ;  /* 0x0000000000017941 */ /* 0x000fea0003800200 */
.L_x_13833:
[----:B------:R-:W-:Y:S01]  /*34e0*/  IMAD.SHL.U32 R0, R0, 0x100000, RZ ;  /* 0x0010000000007824 */ /* 0x000fe200078e00ff */
[----:B------:R-:W-:-:S04]  /*34f0*/  LEA R3, R3, 0x3b800000, 0x17 ;  /* 0x3b80000003037811 */ /* 0x000fc800078eb8ff */
[----:B------:R-:W-:-:S07]  /*3500*/  LOP3.LUT R27, R3, R0, R27, 0xfe, !PT ;  /* 0x00000000031b7212 */ /* 0x000fce00078efe1b */
.L_x_13832:
[----:B------:R-:W-:Y:S05]  /*3510*/  BSYNC.RECONVERGENT B0 ;  /* 0x0000000000007941 */ /* 0x000fea0003800200 */
.L_x_13831:
[----:B------:R-:W3:Y:S01]  /*3520*/  F2I.FTZ.TRUNC.NTZ R27, R27 ;  /* 0x0000001b001b7305 */ /* 0x000ee2000021f100 */
[----:B------:R-:W-:Y:S05]  /*3530*/  BRA `(.L_x_13816) ;  /* 0x0000000400087947 */ /* 0x000fea0003800000 */
.L_x_13829:
        /* <DEDUP_REMOVED lines=21> */
.L_x_13838:
[----:B------:R-:W-:Y:S05]  /*3690*/  BSYNC.RECONVERGENT B1 ;  /* 0x0000000000017941 */ /* 0x000fea0003800200 */
.L_x_13837:
[----:B------:R-:W-:Y:S01]  /*36a0*/  IMAD.SHL.U32 R0, R0, 0x200000, RZ ;  /* 0x0020000000007824 */ /* 0x000fe200078e00ff */
[----:B------:R-:W-:-:S04]  /*36b0*/  LEA R3, R3, 0x37800000, 0x17 ;  /* 0x3780000003037811 */ /* 0x000fc800078eb8ff */
[----:B------:R-:W-:-:S07]  /*36c0*/  LOP3.LUT R27, R3, R0, R27, 0xfe, !PT ;  /* 0x00000000031b7212 */ /* 0x000fce00078efe1b */
.L_x_13836:
[----:B------:R-:W-:Y:S05]  /*36d0*/  BSYNC.RECONVERGENT B0 ;  /* 0x0000000000007941 */ /* 0x000fea0003800200 */
.L_x_13835:
[----:B------:R-:W0:Y:S01]  /*36e0*/  F2I.FTZ.TRUNC.NTZ R27, R27 ;  /* 0x0000001b001b7305 */ /* 0x000e22000021f100 */
[----:B------:R-:W-:Y:S05]  /*36f0*/  BRA `(.L_x_13816) ;  /* 0x0000000000987947 */ /* 0x000fea0003800000 */
.L_x_13828:
        /* <DEDUP_REMOVED lines=14> */
.L_x_13842:
[----:B------:R-:W-:Y:S05]  /*37e0*/  BSYNC.RECONVERGENT B0 ;  /* 0x0000000000007941 */ /* 0x000fea0003800200 */
.L_x_13841:
[----:B------:R-:W0:Y:S01]  /*37f0*/  F2I.FTZ.TRUNC.NTZ R27, R27 ;  /* 0x0000001b001b7305 */ /* 0x000e22000021f100 */
[----:B------:R-:W-:Y:S05]  /*3800*/  BRA `(.L_x_13816) ;  /* 0x0000000000547947 */ /* 0x000fea0003800000 */
.L_x_13815:
        /* <DEDUP_REMOVED lines=16> */
.L_x_13843:
[----:B------:R-:W-:Y:S01]  /*3910*/  IMAD.MOV.U32 R27, RZ, RZ, RZ ;  /* 0x000000ffff1b7224 */ /* 0x000fe200078e00ff */
[----:B------:R-:W-:Y:S06]  /*3920*/  BRA `(.L_x_13816) ;  /* 0x00000000000c7947 */ /* 0x000fec0003800000 */
.L_x_13840:
[----:B------:R0:W5:Y:S01]  /*3930*/  LDG.E R27, desc[UR36][R4.64] ;  /* 0x00000024041b7981 */ /* 0x000162000c1e1900 */
[----:B------:R-:W-:Y:S05]  /*3940*/  BRA `(.L_x_13816) ;  /* 0x0000000000047947 */ /* 0x000fea0003800000 */
.L_x_13839:
[----:B------:R0:W5:Y:S02]  /*3950*/  LDG.E R27, desc[UR36][R4.64] ;  /* 0x00000024041b7981 */ /* 0x000164000c1e1900 */
.L_x_13816:
[----:B------:R-:W-:-:S07]  /*3960*/  VIADD R17, R17, 0x80 ;  /* 0x0000008011117836 */ /* 0x000fce0000000000 */
.L_x_13777:
[----:B------:R-:W-:Y:S05]  /*3970*/  BSYNC.RECONVERGENT B6 ;  /* 0x0000000000067941 */ /* 0x000fea0003800200 */
.L_x_13776:
[----:B------:R-:W-:Y:S01]  /*3980*/  ISETP.GE.AND P0, PT, R17, R16, PT ;  /* 0x000000101100720c */ /* 0x000fe20003f06270 */
[----:B------:R-:W-:Y:S01]  /*3990*/  BSSY.RECONVERGENT B6, `(.L_x_13844) ;  /* 0x00001c6000067945 */ /* 0x000fe20003800200 */
[----:B------:R-:W-:Y:S02]  /*39a0*/  IMAD.MOV.U32 R22, RZ, RZ, RZ ;  /* 0x000000ffff167224 */ /* 0x000fe400078e00ff */
[----:B0-----:R-:W-:-:S09]  /*39b0*/  IMAD.MOV.U32 R25, RZ, RZ, RZ ;  /* 0x000000ffff197224 */ /* 0x001fd200078e00ff */
[----:B------:R-:W-:Y:S05]  /*39c0*/  @P0 BRA `(.L_x_13845) ;  /* 0x0000001c00080947 */ /* 0x000fea0003800000 */
[----:B-1234-:R-:W0:Y:S01]  /*39d0*/  LDC.64 R4, c[0x0][0x390] ;  /* 0x0000e400ff047b82 */ /* 0x01ee220000000a00 */
        /* <DEDUP_REMOVED lines=18> */
.L_x_13849:
[----:B------:R0:W5:Y:S01]  /*3b00*/  LDG.E.U8 R22, desc[UR36][R4.64] ;  /* 0x0000002404167981 */ /* 0x000162000c1e1100 */
[----:B------:R-:W-:Y:S05]  /*3b10*/  BRA `(.L_x_13851) ;  /* 0x0000000c00307947 */ /* 0x000fea0003800000 */
.L_x_13848:
        /* <DEDUP_REMOVED lines=8> */
.L_x_13853:
[----:B------:R0:W5:Y:S01]  /*3ba0*/  LDG.E R22, desc[UR36][R4.64] ;  /* 0x0000002404167981 */ /* 0x000162000c1e1900 */
[----:B------:R-:W-:Y:S05]  /*3bb0*/  BRA `(.L_x_13851) ;  /* 0x0000000c00087947 */ /* 0x000fea0003800000 */
.L_x_13852:
[----:B------:R0:W5:Y:S01]  /*3bc0*/  LDG.E.S16 R22, desc[UR36][R4.64] ;  /* 0x0000002404167981 */ /* 0x000162000c1e1700 */
[----:B------:R-:W-:Y:S05]  /*3bd0*/  BRA `(.L_x_13851) ;  /* 0x0000000c00007947 */ /* 0x000fea0003800000 */
.L_x_13847:
        /* <DEDUP_REMOVED lines=9> */
.L_x_13855:
[----:B------:R-:W2:Y:S02]  /*3c70*/  LDG.E.U16 R4, desc[UR36][R4.64] ;  /* 0x0000002404047981 */ /* 0x000ea4000c1e1500 */
[----:B--2---:R-:W-:-:S06]  /*3c80*/  HADD2.F32 R22, -RZ, R4.H0_H0 ;  /* 0x20000004ff167230 */ /* 0x004fcc0000004100 */
[----:B------:R-:W0:Y:S01]  /*3c90*/  F2I.FTZ.TRUNC.NTZ R22, R22 ;  /* 0x0000001600167305 */ /* 0x000e22000021f100 */
[----:B------:R-:W-:Y:S05]  /*3ca0*/  BRA `(.L_x_13851) ;  /* 0x0000000800cc7947 */ /* 0x000fea0003800000 */
.L_x_13854:
        /* <DEDUP_REMOVED lines=9> */
.L_x_13857:
[----:B------:R-:W2:Y:S02]  /*3d40*/  LDG.E.U16 R4, desc[UR36][R4.64] ;  /* 0x0000002404047981 */ /* 0x000ea4000c1e1500 */
[----:B--2---:R-:W-:-:S06]  /*3d50*/  HADD2.F32 R22, -RZ, R4.H0_H0 ;  /* 0x20000004ff167230 */ /* 0x004fcc0000004100 */
[----:B------:R-:W0:Y:S01]  /*3d60*/  F2I.FTZ.TRUNC.NTZ R22, R22 ;  /* 0x0000001600167305 */ /* 0x000e22000021f100 */
[----:B------:R-:W-:Y:S05]  /*3d70*/  BRA `(.L_x_13851) ;  /* 0x0000000800987947 */ /* 0x000fea0003800000 */
.L_x_13856:
[----:B------:R-:W2:Y:S02]  /*3d80*/  LDG.E.64 R22, desc[UR36][R4.64] ;  /* 0x0000002404167981 */ /* 0x000ea4000c1e1b00 */
[----:B--2---:R0:W1:Y:S01]  /*3d90*/  F2I.F64.TRUNC R22, R22 ;  /* 0x0000001600167311 */ /* 0x004062000030d100 */
[----:B------:R-:W-:Y:S05]  /*3da0*/  BRA `(.L_x_13851) ;  /* 0x00000008008c7947 */ /* 0x000fea0003800000 */
.L_x_13846:
        /* <DEDUP_REMOVED lines=12> */
.L_x_13860:
[----:B------:R-:W2:Y:S02]  /*3e70*/  LDG.E.64 R4, desc[UR36][R4.64] ;  /* 0x0000002404047981 */ /* 0x000ea4000c1e1b00 */
[----:B--2---:R0:W1:Y:S01]  /*3e80*/  F2I.F64.TRUNC R22, R4 ;  /* 0x0000000400167311 */ /* 0x004062000030d100 */
[----:B------:R-:W-:Y:S05]  /*3e90*/  BRA `(.L_x_13851) ;  /* 0x0000000800507947 */ /* 0x000fea0003800000 */
.L_x_13859:
        /* <DEDUP_REMOVED lines=26> */
.L_x_13862:
        /* <DEDUP_REMOVED lines=14> */
.L_x_13861:
[----:B------:R-:W2:Y:S02]  /*4120*/  LDG.E.U16 R22, desc[UR36][R4.64] ;  /* 0x0000002404167981 */ /* 0x000ea4000c1e1500 */
[----:B--2---:R-:W-:-:S06]  /*4130*/  IMAD.U32 R22, R22, 0x10000, RZ ;  /* 0x0001000016167824 */ /* 0x004fcc00078e00ff */
[----:B------:R-:W2:Y:S01]  /*4140*/  F2I.FTZ.TRUNC.NTZ R22, R22 ;  /* 0x0000001600167305 */ /* 0x000ea2000021f100 */
[----:B------:R-:W-:Y:S05]  /*4150*/  BRA `(.L_x_13851) ;  /* 0x0000000400a07947 */ /* 0x000fea0003800000 */
.L_x_13858:
        /* <DEDUP_REMOVED lines=10> */
.L_x_13865:
        /* <DEDUP_REMOVED lines=21> */
.L_x_13869:
[----:B------:R-:W-:Y:S05]  /*4350*/  BSYNC.RECONVERGENT B1 ;  /* 0x0000000000017941 */ /* 0x000fea0003800200 */
.L_x_13868:
[----:B------:R-:W-:Y:S01]  /*4360*/  IMAD.SHL.U32 R0, R0, 0x100000, RZ ;  /* 0x0010000000007824 */ /* 0x000fe200078e00ff */
[----:B------:R-:W-:-:S04]  /*4370*/  LEA R3, R3, 0x3b800000, 0x17 ;  /* 0x3b80000003037811 */ /* 0x000fc800078eb8ff */
[----:B------:R-:W-:-:S07]  /*4380*/  LOP3.LUT R22, R3, R0, R7, 0xfe, !PT ;  /* 0x0000000003167212 */ /* 0x000fce00078efe07 */
.L_x_13867:
[----:B------:R-:W-:Y:S05]  /*4390*/  BSYNC.RECONVERGENT B0 ;  /* 0x0000000000007941 */ /* 0x000fea0003800200 */
.L_x_13866:
[----:B------:R-:W0:Y:S01]  /*43a0*/  F2I.FTZ.TRUNC.NTZ R22, R22 ;  /* 0x0000001600167305 */ /* 0x000e22000021f100 */
[----:B------:R-:W-:Y:S05]  /*43b0*/  BRA `(.L_x_13851) ;  /* 0x0000000400087947 */ /* 0x000fea0003800000 */
.L_x_13864:
        /* <DEDUP_REMOVED lines=21> */
.L_x_13873:
[----:B------:R-:W-:Y:S05]  /*4510*/  BSYNC.RECONVERGENT B1 ;  /* 0x0000000000017941 */ /* 0x000fea0003800200 */
.L_x_13872:
[----:B------:R-:W-:Y:S01]  /*4520*/  IMAD.SHL.U32 R0, R0, 0x200000, RZ ;  /* 0x0020000000007824 */ /* 0x000fe200078e00ff */
[----:B------:R-:W-:-:S04]  /*4530*/  LEA R3, R3, 0x37800000, 0x17 ;  /* 0x3780000003037811 */ /* 0x000fc800078eb8ff */
[----:B------:R-:W-:-:S07]  /*4540*/  LOP3.LUT R22, R3, R0, R7, 0xfe, !PT ;  /* 0x0000000003167212 */ /* 0x000fce00078efe07 */
.L_x_13871:
[----:B------:R-:W-:Y:S05]  /*4550*/  BSYNC.RECONVERGENT B0 ;  /* 0x0000000000007941 */ /* 0x000fea0003800200 */
.L_x_13870:
[----:B------:R-:W0:Y:S01]  /*4560*/  F2I.FTZ.TRUNC.NTZ R22, R22 ;  /* 0x0000001600167305 */ /* 0x000e22000021f100 */
[----:B------:R-:W-:Y:S05]  /*4570*/  BRA `(.L_x_13851) ;  /* 0x0000000000987947 */ /* 0x000fea0003800000 */
.L_x_13863:
        /* <DEDUP_REMOVED lines=14> */
.L_x_13877:
[----:B------:R-:W-:Y:S05]  /*4660*/  BSYNC.RECONVERGENT B0 ;  /* 0x0000000000007941 */ /* 0x000fea0003800200 */
.L_x_13876:
[----:B------:R-:W0:Y:S01]  /*4670*/  F2I.FTZ.TRUNC.NTZ R22, R22 ;  /* 0x0000001600167305 */ /* 0x000e22000021f100 */
[----:B------:R-:W-:Y:S05]  /*4680*/  BRA `(.L_x_13851) ;  /* 0x0000000000547947 */ /* 0x000fea0003800000 */
.L_x_13850:
        /* <DEDUP_REMOVED lines=16> */
.L_x_13878:
[----:B------:R-:W-:Y:S01]  /*4790*/  IMAD.MOV.U32 R22, RZ, RZ, RZ ;  /* 0x000000ffff167224 */ /* 0x000fe200078e00ff */
[----:B------:R-:W-:Y:S06]  /*47a0*/  BRA `(.L_x_13851) ;  /* 0x00000000000c7947 */ /* 0x000fec0003800000 */
.L_x_13875:
[----:B------:R0:W5:Y:S01]  /*47b0*/  LDG.E R22, desc[UR36][R4.64] ;  /* 0x0000002404167981 */ /* 0x000162000c1e1900 */
[----:B------:R-:W-:Y:S05]  /*47c0*/  BRA `(.L_x_13851) ;  /* 0x0000000000047947 */ /* 0x000fea0003800000 */
.L_x_13874:
[----:B------:R0:W5:Y:S02]  /*47d0*/  LDG.E R22, desc[UR36][R4.64] ;  /* 0x0000002404167981 */ /* 0x000164000c1e1900 */
.L_x_13851:
        /* <DEDUP_REMOVED lines=18> */
.L_x_13882:
[----:B------:R0:W5:Y:S01]  /*4900*/  LDG.E.U8 R25, desc[UR36][R4.64] ;  /* 0x0000002404197981 */ /* 0x000162000c1e1100 */
[----:B------:R-:W-:Y:S05]  /*4910*/  BRA `(.L_x_13884) ;  /* 0x0000000c00307947 */ /* 0x000fea0003800000 */
.L_x_13881:
        /* <DEDUP_REMOVED lines=8> */
.L_x_13886:
[----:B------:R0:W5:Y:S01]  /*49a0*/  LDG.E R25, desc[UR36][R4.64] ;  /* 0x0000002404197981 */ /* 0x000162000c1e1900 */
[----:B------:R-:W-:Y:S05]  /*49b0*/  BRA `(.L_x_13884) ;  /* 0x0000000c00087947 */ /* 0x000fea0003800000 */
.L_x_13885:
[----:B------:R0:W5:Y:S01]  /*49c0*/  LDG.E.S16 R25, desc[UR36][R4.64] ;  /* 0x0000002404197981 */ /* 0x000162000c1e1700 */
[----:B------:R-:W-:Y:S05]  /*49d0*/  BRA `(.L_x_13884) ;  /* 0x0000000c00007947 */ /* 0x000fea0003800000 */
.L_x_13880:
        /* <DEDUP_REMOVED lines=9> */
.L_x_13888:
[----:B------:R-:W3:Y:S02]  /*4a70*/  LDG.E.U16 R4, desc[UR36][R4.64] ;  /* 0x0000002404047981 */ /* 0x000ee4000c1e1500 */
[----:B---3--:R-:W-:-:S06]  /*4a80*/  HADD2.F32 R25, -RZ, R4.H0_H0 ;  /* 0x20000004ff197230 */ /* 0x008fcc0000004100 */
[----:B------:R-:W0:Y:S01]  /*4a90*/  F2I.FTZ.TRUNC.NTZ R25, R25 ;  /* 0x0000001900197305 */ /* 0x000e22000021f100 */
[----:B------:R-:W-:Y:S05]  /*4aa0*/  BRA `(.L_x_13884) ;  /* 0x0000000800cc7947 */ /* 0x000fea0003800000 */
.L_x_13887:
        /* <DEDUP_REMOVED lines=9> */
.L_x_13890:
[----:B------:R-:W3:Y:S02]  /*4b40*/  LDG.E.U16 R4, desc[UR36][R4.64] ;  /* 0x0000002404047981 */ /* 0x000ee4000c1e1500 */
[----:B---3--:R-:W-:-:S06]  /*4b50*/  HADD2.F32 R25, -RZ, R4.H0_H0 ;  /* 0x20000004ff197230 */ /* 0x008fcc0000004100 */
[----:B------:R-:W0:Y:S01]  /*4b60*/  F2I.FTZ.TRUNC.NTZ R25, R25 ;  /* 0x0000001900197305 */ /* 0x000e22000021f100 */
[----:B------:R-:W-:Y:S05]  /*4b70*/  BRA `(.L_x_13884) ;  /* 0x0000000800987947 */ /* 0x000fea0003800000 */
.L_x_13889:
[----:B------:R-:W3:Y:S02]  /*4b80*/  LDG.E.64 R4, desc[UR36][R4.64] ;  /* 0x0000002404047981 */ /* 0x000ee4000c1e1b00 */
[----:B---3--:R0:W3:Y:S01]  /*4b90*/  F2I.F64.TRUNC R25, R4 ;  /* 0x0000000400197311 */ /* 0x0080e2000030d100 */
[----:B------:R-:W-:Y:S05]  /*4ba0*/  BRA `(.L_x_13884) ;  /* 0x00000008008c7947 */ /* 0x000fea0003800000 */
.L_x_13879:
        /* <DEDUP_REMOVED lines=12> */
.L_x_13893:
[----:B------:R-:W3:Y:S02]  /*4c70*/  LDG.E.64 R4, desc[UR36][R4.64] ;  /* 0x0000002404047981 */ /* 0x000ee4000c1e1b00 */
[----:B---3--:R0:W3:Y:S01]  /*4c80*/  F2I.F64.TRUNC R25, R4 ;  /* 0x0000000400197311 */ /* 0x0080e2000030d100 */
[----:B------:R-:W-:Y:S05]  /*4c90*/  BRA `(.L_x_13884) ;  /* 0x0000000800507947 */ /* 0x000fea0003800000 */
.L_x_13892:
        /* <DEDUP_REMOVED lines=26> */
.L_x_13895:
        /* <DEDUP_REMOVED lines=14> */
.L_x_13894:
[----:B------:R-:W3:Y:S02]  /*4f20*/  LDG.E.U16 R25, desc[UR36][R4.64] ;  /* 0x0000002404197981 */ /* 0x000ee4000c1e1500 */
[----:B---3--:R-:W-:-:S06]  /*4f30*/  IMAD.U32 R25, R25, 0x10000, RZ ;  /* 0x0001000019197824 */ /* 0x008fcc00078e00ff */
[----:B------:R-:W0:Y:S01]  /*4f40*/  F2I.FTZ.TRUNC.NTZ R25, R25 ;  /* 0x0000001900197305 */ /* 0x000e22000021f100 */
[----:B------:R-:W-:Y:S05]  /*4f50*/  BRA `(.L_x_13884) ;  /* 0x0000000400a07947 */ /* 0x000fea0003800000 */
.L_x_13891:
        /* <DEDUP_REMOVED lines=10> */
.L_x_13898:
        /* <DEDUP_REMOVED lines=21> */
.L_x_13902:
[----:B------:R-:W-:Y:S05]  /*5150*/  BSYNC.RECONVERGENT B1 ;  /* 0x0000000000017941 */ /* 0x000fea0003800200 */
.L_x_13901:
[----:B------:R-:W-:Y:S01]  /*5160*/  IMAD.SHL.U32 R0, R0, 0x100000, RZ ;  /* 0x0010000000007824 */ /* 0x000fe200078e00ff */
[----:B------:R-:W-:-:S04]  /*5170*/  LEA R3, R3, 0x3b800000, 0x17 ;  /* 0x3b80000003037811 */ /* 0x000fc800078eb8ff */
[----:B------:R-:W-:-:S07]  /*5180*/  LOP3.LUT R25, R3, R0, R25, 0xfe, !PT ;  /* 0x0000000003197212 */ /* 0x000fce00078efe19 */
.L_x_13900:
[----:B------:R-:W-:Y:S05]  /*5190*/  BSYNC.RECONVERGENT B0 ;  /* 0x0000000000007941 */ /* 0x000fea0003800200 */
.L_x_13899:
[----:B------:R-:W3:Y:S01]  /*51a0*/  F2I.FTZ.TRUNC.NTZ R25, R25 ;  /* 0x0000001900197305 */ /* 0x000ee2000021f100 */
[----:B------:R-:W-:Y:S05]  /*51b0*/  BRA `(.L_x_13884) ;  /* 0x0000000400087947 */ /* 0x000fea0003800000 */
.L_x_13897:
        /* <DEDUP_REMOVED lines=21> */
.L_x_13906:
[----:B------:R-:W-:Y:S05]  /*5310*/  BSYNC.RECONVERGENT B1 ;  /* 0x0000000000017941 */ /* 0x000fea0003800200 */
.L_x_13905:
[----:B------:R-:W-:Y:S01]  /*5320*/  IMAD.SHL.U32 R0, R0, 0x200000, RZ ;  /* 0x0020000000007824 */ /* 0x000fe200078e00ff */
[----:B------:R-:W-:-:S04]  /*5330*/  LEA R3, R3, 0x37800000, 0x17 ;  /* 0x3780000003037811 */ /* 0x000fc800078eb8ff */
[----:B------:R-:W-:-:S07]  /*5340*/  LOP3.LUT R25, R3, R0, R25, 0xfe, !PT ;  /* 0x0000000003197212 */ /* 0x000fce00078efe19 */
.L_x_13904:
[----:B------:R-:W-:Y:S05]  /*5350*/  BSYNC.RECONVERGENT B0 ;  /* 0x0000000000007941 */ /* 0x000fea0003800200 */
.L_x_13903:
[----:B------:R-:W0:Y:S01]  /*5360*/  F2I.FTZ.TRUNC.NTZ R25, R25 ;  /* 0x0000001900197305 */ /* 0x000e22000021f100 */
[----:B------:R-:W-:Y:S05]  /*5370*/  BRA `(.L_x_13884) ;  /* 0x0000000000987947 */ /* 0x000fea0003800000 */
.L_x_13896:
        /* <DEDUP_REMOVED lines=14> */
.L_x_13910:
[----:B------:R-:W-:Y:S05]  /*5460*/  BSYNC.RECONVERGENT B0 ;  /* 0x0000000000007941 */ /* 0x000fea0003800200 */
.L_x_13909:
[----:B------:R-:W0:Y:S01]  /*5470*/  F2I.FTZ.TRUNC.NTZ R25, R25 ;  /* 0x0000001900197305 */ /* 0x000e22000021f100 */
[----:B------:R-:W-:Y:S05]  /*5480*/  BRA `(.L_x_13884) ;  /* 0x0000000000547947 */ /* 0x000fea0003800000 */
.L_x_13883:
        /* <DEDUP_REMOVED lines=16> */
.L_x_13911:
[----:B------:R-:W-:Y:S01]  /*5590*/  IMAD.MOV.U32 R25, RZ, RZ, RZ ;  /* 0x000000ffff197224 */ /* 0x000fe200078e00ff */
[----:B------:R-:W-:Y:S06]  /*55a0*/  BRA `(.L_x_13884) ;  /* 0x00000000000c7947 */ /* 0x000fec0003800000 */
.L_x_13908:
[----:B------:R0:W5:Y:S01]  /*55b0*/  LDG.E R25, desc[UR36][R4.64] ;  /* 0x0000002404197981 */ /* 0x000162000c1e1900 */
[----:B------:R-:W-:Y:S05]  /*55c0*/  BRA `(.L_x_13884) ;  /* 0x0000000000047947 */ /* 0x000fea0003800000 */
.L_x_13907:
[----:B------:R0:W5:Y:S02]  /*55d0*/  LDG.E R25, desc[UR36][R4.64] ;  /* 0x0000002404197981 */ /* 0x000164000c1e1900 */
.L_x_13884:
[----:B------:R-:W-:-:S07]  /*55e0*/  VIADD R17, R17, 0x80 ;  /* 0x0000008011117836 */ /* 0x000fce0000000000 */
.L_x_13845:
[----:B------:R-:W-:Y:S05]  /*55f0*/  BSYNC.RECONVERGENT B6 ;  /* 0x0000000000067941 */ /* 0x000fea0003800200 */
.L_x_13844:
[----:B------:R-:W-:Y:S01]  /*5600*/  ISETP.GE.AND P0, PT, R17, R16, PT ;  /* 0x000000101100720c */ /* 0x000fe20003f06270 */
[----:B------:R-:W-:Y:S01]  /*5610*/  BSSY.RECONVERGENT B6, `(.L_x_13912) ;  /* 0x00001c5000067945 */ /* 0x000fe20003800200 */
[----:B------:R-:W-:Y:S02]  /*5620*/  IMAD.MOV.U32 R18, RZ, RZ, RZ ;  /* 0x000000ffff127224 */ /* 0x000fe400078e00ff */
[----:B------:R-:W-:-:S09]  /*5630*/  IMAD.MOV.U32 R23, RZ, RZ, RZ ;  /* 0x000000ffff177224 */ /* 0x000fd200078e00ff */
        /* <DEDUP_REMOVED lines=20> */
.L_x_13917:
[----:B------:R0:W5:Y:S01]  /*5780*/  LDG.E.U8 R23, desc[UR36][R4.64] ;  /* 0x0000002404177981 */ /* 0x000162000c1e1100 */
[----:B------:R-:W-:Y:S05]  /*5790*/  BRA `(.L_x_13919) ;  /* 0x0000000c00307947 */ /* 0x000fea0003800000 */
.L_x_13916:
        /* <DEDUP_REMOVED lines=8> */
.L_x_13921:
[----:B------:R3:W5:Y:S01]  /*5820*/  LDG.E R23, desc[UR36][R4.64] ;  /* 0x0000002404177981 */ /* 0x000762000c1e1900 */
[----:B------:R-:W-:Y:S05]  /*5830*/  BRA `(.L_x_13919) ;  /* 0x0000000c00087947 */ /* 0x000fea0003800000 */
.L_x_13920:
[----:B------:R2:W5:Y:S01]  /*5840*/  LDG.E.S16 R23, desc[UR36][R4.64] ;  /* 0x0000002404177981 */ /* 0x000562000c1e1700 */
[----:B------:R-:W-:Y:S05]  /*5850*/  BRA `(.L_x_13919) ;  /* 0x0000000c00007947 */ /* 0x000fea0003800000 */
.L_x_13915:
        /* <DEDUP_REMOVED lines=9> */
.L_x_13923:
[----:B------:R-:W2:Y:S02]  /*58f0*/  LDG.E.U16 R4, desc[UR36][R4.64] ;  /* 0x0000002404047981 */ /* 0x000ea4000c1e1500 */
[----:B--2---:R-:W-:-:S06]  /*5900*/  HADD2.F32 R23, -RZ, R4.H0_H0 ;  /* 0x20000004ff177230 */ /* 0x004fcc0000004100 */
[----:B------:R-:W0:Y:S01]  /*5910*/  F2I.FTZ.TRUNC.NTZ R23, R23 ;  /* 0x0000001700177305 */ /* 0x000e22000021f100 */
[----:B------:R-:W-:Y:S05]  /*5920*/  BRA `(.L_x_13919) ;  /* 0x0000000800cc7947 */ /* 0x000fea0003800000 */
.L_x_13922:
        /* <DEDUP_REMOVED lines=9> */
.L_x_13925:
[----:B------:R-:W2:Y:S02]  /*59c0*/  LDG.E.U16 R4, desc[UR36][R4.64] ;  /* 0x0000002404047981 */ /* 0x000ea4000c1e1500 */
[----:B--2---:R-:W-:-:S06]  /*59d0*/  HADD2.F32 R23, -RZ, R4.H0_H0 ;  /* 0x20000004ff177230 */ /* 0x004fcc0000004100 */
[----:B------:R-:W0:Y:S01]  /*59e0*/  F2I.FTZ.TRUNC.NTZ R23, R23 ;  /* 0x0000001700177305 */ /* 0x000e22000021f100 */
[----:B------:R-:W-:Y:S05]  /*59f0*/  BRA `(.L_x_13919) ;  /* 0x0000000800987947 */ /* 0x000fea0003800000 */
.L_x_13924:
[----:B------:R-:W2:Y:S02]  /*5a00*/  LDG.E.64 R4, desc[UR36][R4.64] ;  /* 0x0000002404047981 */ /* 0x000ea4000c1e1b00 */
[----:B--2---:R0:W1:Y:S01]  /*5a10*/  F2I.F64.TRUNC R23, R4 ;  /* 0x0000000400177311 */ /* 0x004062000030d100 */
[----:B------:R-:W-:Y:S05]  /*5a20*/  BRA `(.L_x_13919) ;  /* 0x00000008008c7947 */ /* 0x000fea0003800000 */
.L_x_13914:
        /* <DEDUP_REMOVED lines=12> */
.L_x_13928:
[----:B------:R-:W2:Y:S02]  /*5af0*/  LDG.E.64 R4, desc[UR36][R4.64] ;  /* 0x0000002404047981 */ /* 0x000ea4000c1e1b00 */
[----:B--2---:R0:W1:Y:S01]  /*5b00*/  F2I.F64.TRUNC R23, R4 ;  /* 0x0000000400177311 */ /* 0x004062000030d100 */
[----:B------:R-:W-:Y:S05]  /*5b10*/  BRA `(.L_x_13919) ;  /* 0x0000000800507947 */ /* 0x000fea0003800000 */
.L_x_13927:
        /* <DEDUP_REMOVED lines=26> */
.L_x_13930:
        /* <DEDUP_REMOVED lines=14> */
.L_x_13929:
[----:B------:R-:W2:Y:S02]  /*5da0*/  LDG.E.U16 R23, desc[UR36][R4.64] ;  /* 0x0000002404177981 */ /* 0x000ea4000c1e1500 */
[----:B--2---:R-:W-:-:S06]  /*5db0*/  IMAD.U32 R23, R23, 0x10000, RZ ;  /* 0x0001000017177824 */ /* 0x004fcc00078e00ff */
[----:B------:R-:W0:Y:S01]  /*5dc0*/  F2I.FTZ.TRUNC.NTZ R23, R23 ;  /* 0x0000001700177305 */ /* 0x000e22000021f100 */
[----:B------:R-:W-:Y:S05]  /*5dd0*/  BRA `(.L_x_13919) ;  /* 0x0000000400a07947 */ /* 0x000fea0003800000 */
.L_x_13926:
        /* <DEDUP_REMOVED lines=10> */
.L_x_13933:
        /* <DEDUP_REMOVED lines=21> */
.L_x_13937:
[----:B------:R-:W-:Y:S05]  /*5fd0*/  BSYNC.RECONVERGENT B1 ;  /* 0x0000000000017941 */ /* 0x000fea0003800200 */
.L_x_13936:
[----:B------:R-:W-:Y:S01]  /*5fe0*/  IMAD.SHL.U32 R0, R0, 0x100000, RZ ;  /* 0x0010000000007824 */ /* 0x000fe200078e00ff */
[----:B------:R-:W-:-:S04]  /*5ff0*/  LEA R3, R3, 0x3b800000, 0x17 ;  /* 0x3b80000003037811 */ /* 0x000fc800078eb8ff */
[----:B------:R-:W-:-:S07]  /*6000*/  LOP3.LUT R23, R3, R0, R23, 0xfe, !PT ;  /* 0x0000000003177212 */ /* 0x000fce00078efe17 */
.L_x_13935:
[----:B------:R-:W-:Y:S05]  /*6010*/  BSYNC.RECONVERGENT B0 ;  /* 0x0000000000007941 */ /* 0x000fea0003800200 */
.L_x_13934:
[----:B------:R-:W0:Y:S01]  /*6020*/  F2I.FTZ.TRUNC.NTZ R23, R23 ;  /* 0x0000001700177305 */ /* 0x000e22000021f100 */
[----:B------:R-:W-:Y:S05]  /*6030*/  BRA `(.L_x_13919) ;  /* 0x0000000400087947 */ /* 0x000fea0003800000 */
.L_x_13932:
        /* <DEDUP_REMOVED lines=21> */
.L_x_13941:
[----:B------:R-:W-:Y:S05]  /*6190*/  BSYNC.RECONVERGENT B1 ;  /* 0x0000000000017941 */ /* 0x000fea0003800200 */
.L_x_13940:
[----:B------:R-:W-:Y:S01]  /*61a0*/  IMAD.SHL.U32 R0, R0, 0x200000, RZ ;  /* 0x0020000000007824 */ /* 0x000fe200078e00ff */
[----:B------:R-:W-:-:S04]  /*61b0*/  LEA R3, R3, 0x37800000, 0x17 ;  /* 0x3780000003037811 */ /* 0x000fc800078eb8ff */
[----:B------:R-:W-:-:S07]  /*61c0*/  LOP3.LUT R23, R3, R0, R23, 0xfe, !PT ;  /* 0x0000000003177212 */ /* 0x000fce00078efe17 */
.L_x_13939:
[----:B------:R-:W-:Y:S05]  /*61d0*/  BSYNC.RECONVERGENT B0 ;  /* 0x0000000000007941 */ /* 0x000fea0003800200 */
.L_x_13938:
[----:B------:R-:W0:Y:S01]  /*61e0*/  F2I.FTZ.TRUNC.NTZ R23, R23 ;  /* 0x0000001700177305 */ /* 0x000e22000021f100 */
[----:B------:R-:W-:Y:S05]  /*61f0*/  BRA `(.L_x_13919) ;  /* 0x0000000000987947 */ /* 0x000fea0003800000 */
.L_x_13931:
        /* <DEDUP_REMOVED lines=14> */
.L_x_13945:
[----:B------:R-:W-:Y:S05]  /*62e0*/  BSYNC.RECONVERGENT B0 ;  /* 0x0000000000007941 */ /* 0x000fea0003800200 */
.L_x_13944:
[----:B------:R-:W0:Y:S01]  /*62f0*/  F2I.FTZ.TRUNC.NTZ R23, R23 ;  /* 0x0000001700177305 */ /* 0x000e22000021f100 */
[----:B------:R-:W-:Y:S05]  /*6300*/  BRA `(.L_x_13919) ;  /* 0x0000000000547947 */ /* 0x000fea0003800000 */
.L_x_13918:
        /* <DEDUP_REMOVED lines=16> */
.L_x_13946:
[----:B------:R-:W-:Y:S01]  /*6410*/  IMAD.MOV.U32 R23, RZ, RZ, RZ ;  /* 0x000000ffff177224 */ /* 0x000fe200078e00ff */
[----:B------:R-:W-:Y:S06]  /*6420*/  BRA `(.L_x_13919) ;  /* 0x00000000000c7947 */ /* 0x000fec0003800000 */
.L_x_13943:
[----:B------:R0:W5:Y:S01]  /*6430*/  LDG.E R23, desc[UR36][R4.64] ;  /* 0x0000002404177981 */ /* 0x000162000c1e1900 */
[----:B------:R-:W-:Y:S05]  /*6440*/  BRA `(.L_x_13919) ;  /* 0x0000000000047947 */ /* 0x000fea0003800000 */
.L_x_13942:
[----:B------:R0:W5:Y:S02]  /*6450*/  LDG.E R23, desc[UR36][R4.64] ;  /* 0x0000002404177981 */ /* 0x000164000c1e1900 */
.L_x_13919:
        /* <DEDUP_REMOVED lines=19> */
.L_x_13950:
[----:B------:R0:W5:Y:S01]  /*6590*/  LDG.E.U8 R18, desc[UR36][R4.64] ;  /* 0x0000002404127981 */ /* 0x000162000c1e1100 */
[----:B------:R-:W-:Y:S05]  /*65a0*/  BRA `(.L_x_13913) ;  /* 0x0000000c002c7947 */ /* 0x000fea0003800000 */
.L_x_13949:
        /* <DEDUP_REMOVED lines=8> */
.L_x_13953:
[----:B------:R0:W5:Y:S01]  /*6630*/  LDG.E R18, desc[UR36][R4.64] ;  /* 0x0000002404127981 */ /* 0x000162000c1e1900 */
[----:B------:R-:W-:Y:S05]  /*6640*/  BRA `(.L_x_13913) ;  /* 0x0000000c00047947 */ /* 0x000fea0003800000 */
.L_x_13952:
[----:B------:R0:W5:Y:S01]  /*6650*/  LDG.E.S16 R18, desc[UR36][R4.64] ;  /* 0x0000002404127981 */ /* 0x000162000c1e1700 */
[----:B------:R-:W-:Y:S05]  /*6660*/  BRA `(.L_x_13913) ;  /* 0x0000000800fc7947 */ /* 0x000fea0003800000 */
.L_x_13948:
        /* <DEDUP_REMOVED lines=9> */
.L_x_13955:
[----:B------:R-:W2:Y:S02]  /*6700*/  LDG.E.U16 R4, desc[UR36][R4.64] ;  /* 0x0000002404047981 */ /* 0x000ea4000c1e1500 */
[----:B--2---:R-:W-:-:S06]  /*6710*/  HADD2.F32 R18, -RZ, R4.H0_H0 ;  /* 0x20000004ff127230 */ /* 0x004fcc0000004100 */
[----:B------:R-:W0:Y:S01]  /*6720*/  F2I.FTZ.TRUNC.NTZ R18, R18 ;  /* 0x0000001200127305 */ /* 0x000e22000021f100 */
[----:B------:R-:W-:Y:S05]  /*6730*/  BRA `(.L_x_13913) ;  /* 0x0000000800c87947 */ /* 0x000fea0003800000 */
.L_x_13954:
        /* <DEDUP_REMOVED lines=9> */
.L_x_13957:
[----:B------:R-:W2:Y:S02]  /*67d0*/  LDG.E.U16 R4, desc[UR36][R4.64] ;  /* 0x0000002404047981 */ /* 0x000ea4000c1e1500 */
[----:B--2---:R-:W-:-:S06]  /*67e0*/  HADD2.F32 R18, -RZ, R4.H0_H0 ;  /* 0x20000004ff127230 */ /* 0x004fcc0000004100 */
[----:B------:R-:W0:Y:S01]  /*67f0*/  F2I.FTZ.TRUNC.NTZ R18, R18 ;  /* 0x0000001200127305 */ /* 0x000e22000021f100 */
[----:B------:R-:W-:Y:S05]  /*6800*/  BRA `(.L_x_13913) ;  /* 0x0000000800947947 */ /* 0x000fea0003800000 */
.L_x_13956:
[----:B------:R-:W2:Y:S02]  /*6810*/  LDG.E.64 R4, desc[UR36][R4.64] ;  /* 0x0000002404047981 */ /* 0x000ea4000c1e1b00 */
[----:B--2---:R0:W1:Y:S01]  /*6820*/  F2I.F64.TRUNC R18, R4 ;  /* 0x0000000400127311 */ /* 0x004062000030d100 */
[----:B------:R-:W-:Y:S05]  /*6830*/  BRA `(.L_x_13913) ;  /* 0x0000000800887947 */ /* 0x000fea0003800000 */
.L_x_13947:
        /* <DEDUP_REMOVED lines=12> */
.L_x_13960:
[----:B------:R-:W2:Y:S02]  /*6900*/  LDG.E.64 R4, desc[UR36][R4.64] ;  /* 0x0000002404047981 */ /* 0x000ea4000c1e1b00 */
[----:B--2---:R0:W1:Y:S01]  /*6910*/  F2I.F64.TRUNC R18, R4 ;  /* 0x0000000400127311 */ /* 0x004062000030d100 */
[----:B------:R-:W-:Y:S05]  /*6920*/  BRA `(.L_x_13913) ;  /* 0x00000008004c7947 */ /* 0x000fea0003800000 */
.L_x_13959:
        /* <DEDUP_REMOVED lines=26> */
.L_x_13962:
        /* <DEDUP_REMOVED lines=14> */
.L_x_13961:
[----:B------:R-:W2:Y:S02]  /*6bb0*/  LDG.E.U16 R18, desc[UR36][R4.64] ;  /* 0x0000002404127981 */ /* 0x000ea4000c1e1500 */
[----:B--2---:R-:W-:-:S06]  /*6bc0*/  IMAD.U32 R18, R18, 0x10000, RZ ;  /* 0x0001000012127824 */ /* 0x004fcc00078e00ff */
[----:B------:R-:W0:Y:S01]  /*6bd0*/  F2I.FTZ.TRUNC.NTZ R18, R18 ;  /* 0x0000001200127305 */ /* 0x000e22000021f100 */
[----:B------:R-:W-:Y:S05]  /*6be0*/  BRA `(.L_x_13913) ;  /* 0x00000004009c7947 */ /* 0x000fea0003800000 */
.L_x_13958:
        /* <DEDUP_REMOVED lines=10> */
.L_x_13965:
        /* <DEDUP_REMOVED lines=21> */
.L_x_13969:
[----:B------:R-:W-:Y:S05]  /*6de0*/  BSYNC.RECONVERGENT B1 ;  /* 0x0000000000017941 */ /* 0x000fea0003800200 */
.L_x_13968:
[----:B------:R-:W-:Y:S01]  /*6df0*/  IMAD.SHL.U32 R0, R0, 0x100000, RZ ;  /* 0x0010000000007824 */ /* 0x000fe200078e00ff */
[----:B------:R-:W-:-:S04]  /*6e00*/  LEA R3, R3, 0x3b800000, 0x17 ;  /* 0x3b80000003037811 */ /* 0x000fc800078eb8ff */
[----:B------:R-:W-:-:S07]  /*6e10*/  LOP3.LUT R18, R3, R0, R7, 0xfe, !PT ;  /* 0x0000000003127212 */ /* 0x000fce00078efe07 */
.L_x_13967:
[----:B------:R-:W-:Y:S05]  /*6e20*/  BSYNC.RECONVERGENT B0 ;  /* 0x0000000000007941 */ /* 0x000fea0003800200 */
.L_x_13966:
[----:B------:R-:W0:Y:S01]  /*6e30*/  F2I.FTZ.TRUNC.NTZ R18, R18 ;  /* 0x0000001200127305 */ /* 0x000e22000021f100 */
[----:B------:R-:W-:Y:S05]  /*6e40*/  BRA `(.L_x_13913) ;  /* 0x0000000400047947 */ /* 0x000fea0003800000 */
.L_x_13964:
        /* <DEDUP_REMOVED lines=21> */
.L_x_13973:
[----:B------:R-:W-:Y:S05]  /*6fa0*/  BSYNC.RECONVERGENT B1 ;  /* 0x0000000000017941 */ /* 0x000fea0003800200 */
.L_x_13972:
[----:B------:R-:W-:Y:S01]  /*6fb0*/  IMAD.SHL.U32 R0, R0, 0x200000, RZ ;  /* 0x0020000000007824 */ /* 0x000fe200078e00ff */
[----:B------:R-:W-:-:S04]  /*6fc0*/  LEA R3, R3, 0x37800000, 0x17 ;  /* 0x3780000003037811 */ /* 0x000fc800078eb8ff */
[----:B------:R-:W-:-:S07]  /*6fd0*/  LOP3.LUT R18, R3, R0, R7, 0xfe, !PT ;  /* 0x0000000003127212 */ /* 0x000fce00078efe07 */
.L_x_13971:
[----:B------:R-:W-:Y:S05]  /*6fe0*/  BSYNC.RECONVERGENT B0 ;  /* 0x0000000000007941 */ /* 0x000fea0003800200 */
.L_x_13970:
[----:B------:R-:W0:Y:S01]  /*6ff0*/  F2I.FTZ.TRUNC.NTZ R18, R18 ;  /* 0x0000001200127305 */ /* 0x000e22000021f100 */
[----:B------:R-:W-:Y:S05]  /*7000*/  BRA `(.L_x_13913) ;  /* 0x0000000000947947 */ /* 0x000fea0003800000 */
.L_x_13963:
        /* <DEDUP_REMOVED lines=14> */
.L_x_13977:
[----:B------:R-:W-:Y:S05]  /*70f0*/  BSYNC.RECONVERGENT B0 ;  /* 0x0000000000007941 */ /* 0x000fea0003800200 */
.L_x_13976:
[----:B------:R-:W0:Y:S01]  /*7100*/  F2I.FTZ.TRUNC.NTZ R18, R18 ;  /* 0x0000001200127305 */ /* 0x000e22000021f100 */
[----:B------:R-:W-:Y:S05]  /*7110*/  BRA `(.L_x_13913) ;  /* 0x0000000000507947 */ /* 0x000fea0003800000 */
.L_x_13951:
        /* <DEDUP_REMOVED lines=16> */
.L_x_13978:
[----:B------:R-:W-:Y:S05]  /*7220*/  BRA `(.L_x_13913) ;  /* 0x00000000000c7947 */ /* 0x000fea0003800000 */
.L_x_13975:
[----:B------:R0:W5:Y:S01]  /*7230*/  LDG.E R18, desc[UR36][R4.64] ;  /* 0x0000002404127981 */ /* 0x000162000c1e1900 */
[----:B------:R-:W-:Y:S05]  /*7240*/  BRA `(.L_x_13913) ;  /* 0x0000000000047947 */ /* 0x000fea0003800000 */
.L_x_13974:
[----:B------:R0:W5:Y:S02]  /*7250*/  LDG.E R18, desc[UR36][R4.64] ;  /* 0x0000002404127981 */ /* 0x000164000c1e1900 */
.L_x_13913:
[----:B------:R-:W-:Y:S05]  /*7260*/  BSYNC.RECONVERGENT B6 ;  /* 0x0000000000067941 */ /* 0x000fea0003800200 */
.L_x_13912:
[----:B------:R-:W0:Y:S01]  /*7270*/  LDC.U8 R17, c[0x0][0x3b0] ;  /* 0x0000ec00ff117b82 */ /* 0x000e220000000000 */
[----:B------:R-:W-:Y:S01]  /*7280*/  ISETP.GE.AND P0, PT, R19, R16, PT ;  /* 0x000000101300720c */ /* 0x000fe20003f06270 */
[----:B------:R-:W-:Y:S04]  /*7290*/  BSSY.RECONVERGENT B7, `(.L_x_13979) ;  /* 0x00002be000077945 */ /* 0x000fe80003800200 */
[----:B------:R-:W-:Y:S01]  /*72a0*/  BSSY.RELIABLE B6, `(.L_x_13980) ;  /* 0x00001d7000067945 */ /* 0x000fe20003800100 */
[----:B012345:R-:W-:Y:S02]  /*72b0*/  IMAD R4, R24, R29, RZ ;  /* 0x0000001d18047224 */ /* 0x03ffe400078e02ff */
[----:B------:R-:W-:Y:S02]  /*72c0*/  IMAD R24, R27, R26, RZ ;  /* 0x0000001a1b187224 */ /* 0x000fe400078e02ff */
[----:B------:R-:W-:-:S02]  /*72d0*/  IMAD R22, R25, R22, RZ ;  /* 0x0000001619167224 */ /* 0x000fc400078e02ff */
        /* <DEDUP_REMOVED lines=23> */
.L_x_13985:
[----:B------:R0:W-:Y:S01]  /*7450*/  STG.E.U8 desc[UR36][R8.64], R4 ;  /* 0x0000000408007986 */ /* 0x0001e2000c101124 */
[----:B------:R-:W-:Y:S05]  /*7460*/  BRA `(.L_x_13987) ;  /* 0x0000000c003c7947 */ /* 0x000fea0003800000 */
.L_x_13984:
        /* <DEDUP_REMOVED lines=9> */
.L_x_13989:
[----:B------:R0:W-:Y:S01]  /*7500*/  STG.E desc[UR36][R8.64], R4 ;  /* 0x0000000408007986 */ /* 0x0001e2000c101924 */
[----:B------:R-:W-:Y:S05]  /*7510*/  BRA `(.L_x_13987) ;  /* 0x0000000c00107947 */ /* 0x000fea0003800000 */
.L_x_13988:
[----:B------:R0:W-:Y:S01]  /*7520*/  STG.E.U16 desc[UR36][R8.64], R4 ;  /* 0x0000000408007986 */ /* 0x0001e2000c101524 */
[----:B------:R-:W-:Y:S05]  /*7530*/  BRA `(.L_x_13987) ;  /* 0x0000000c00087947 */ /* 0x000fea0003800000 */
.L_x_13983:
        /* <DEDUP_REMOVED lines=9> */
.L_x_13991:
[----:B------:R-:W-:-:S04]  /*75d0*/  I2FP.F32.S32 R0, R4 ;  /* 0x0000000400007245 */ /* 0x000fc80000201400 */
[----:B------:R-:W-:-:S05]  /*75e0*/  F2FP.F16.F32.PACK_AB R0, RZ, R0 ;  /* 0x00000000ff00723e */ /* 0x000fca00000000ff */
[----:B------:R0:W-:Y:S01]  /*75f0*/  STG.E.U16 desc[UR36][R8.64], R0 ;  /* 0x0000000008007986 */ /* 0x0001e2000c101524 */
[----:B------:R-:W-:Y:S05]  /*7600*/  BRA `(.L_x_13987) ;  /* 0x0000000800d47947 */ /* 0x000fea0003800000 */
.L_x_13990:
        /* <DEDUP_REMOVED lines=10> */
.L_x_13993:
[----:B------:R-:W-:-:S04]  /*76b0*/  I2FP.F32.S32 R4, R4 ;  /* 0x0000000400047245 */ /* 0x000fc80000201400 */
[----:B------:R-:W-:-:S04]  /*76c0*/  F2FP.F16.F32.PACK_AB R3, RZ, R4 ;  /* 0x00000004ff03723e */ /* 0x000fc800000000ff */
[----:B------:R-:W-:-:S05]  /*76d0*/  PRMT R3, R3, 0x5410, RZ ;  /* 0x0000541003037816 */ /* 0x000fca00000000ff */
[----:B------:R3:W-:Y:S01]  /*76e0*/  STG.E desc[UR36][R8.64], R3 ;  /* 0x0000000308007986 */ /* 0x0007e2000c101924 */
[----:B------:R-:W-:Y:S05]  /*76f0*/  BRA `(.L_x_13987) ;  /* 0x0000000800987947 */ /* 0x000fea0003800000 */
.L_x_13992:
[----:B------:R-:W0:Y:S02]  /*7700*/  I2F.F64 R4, R4 ;  /* 0x0000000400047312 */ /* 0x000e240000201c00 */
[----:B0-----:R4:W-:Y:S01]  /*7710*/  STG.E.64 desc[UR36][R8.64], R4 ;  /* 0x0000000408007986 */ /* 0x0019e2000c101b24 */
[----:B------:R-:W-:Y:S05]  /*7720*/  BRA `(.L_x_13987) ;  /* 0x00000008008c7947 */ /* 0x000fea0003800000 */
.L_x_13982:
        /* <DEDUP_REMOVED lines=12> */
.L_x_13996:
[----:B------:R-:W0:Y:S01]  /*77f0*/  I2F.F64 R4, R4 ;  /* 0x0000000400047312 */ /* 0x000e220000201c00 */
[----:B------:R-:W-:-:S05]  /*7800*/  CS2R R6, SRZ ;  /* 0x0000000000067805 */ /* 0x000fca000001ff00 */
[----:B0-----:R0:W-:Y:S01]  /*7810*/  STG.E.128 desc[UR36][R8.64], R4 ;  /* 0x0000000408007986 */ /* 0x0011e2000c101d24 */
[----:B------:R-:W-:Y:S05]  /*7820*/  BRA `(.L_x_13987) ;  /* 0x00000008004c7947 */ /* 0x000fea0003800000 */
.L_x_13995:
        /* <DEDUP_REMOVED lines=19> */
.L_x_14000:
[----:B------:R-:W-:Y:S05]  /*7960*/  BSYNC.RECONVERGENT B0 ;  /* 0x0000000000007941 */ /* 0x000fea0003800200 */
.L_x_13999:
[----:B------:R-:W-:-:S05]  /*7970*/  LOP3.LUT R5, R0, 0x80, R5, 0xf8, !PT ;  /* 0x0000008000057812 */ /* 0x000fca00078ef805 */
[----:B------:R0:W-:Y:S01]  /*7980*/  STG.E.U8 desc[UR36][R8.64], R5 ;  /* 0x0000000508007986 */ /* 0x0001e2000c101124 */
[----:B------:R-:W-:Y:S05]  /*7990*/  BRA `(.L_x_13987) ;  /* 0x0000000400f07947 */ /* 0x000fea0003800000 */
.L_x_13998:
        /* <DEDUP_REMOVED lines=15> */
.L_x_14002:
[----:B------:R-:W-:Y:S05]  /*7a90*/  BSYNC.RECONVERGENT B0 ;  /* 0x0000000000007941 */ /* 0x000fea0003800200 */
.L_x_14001:
[----:B------:R-:W-:-:S05]  /*7aa0*/  LOP3.LUT R5, R0, 0x80, R5, 0xf8, !PT ;  /* 0x0000008000057812 */ /* 0x000fca00078ef805 */
[----:B------:R0:W-:Y:S01]  /*7ab0*/  STG.E.U8 desc[UR36][R8.64], R5 ;  /* 0x0000000508007986 */ /* 0x0001e2000c101124 */
[----:B------:R-:W-:Y:S05]  /*7ac0*/  BRA `(.L_x_13987) ;  /* 0x0000000400a47947 */ /* 0x000fea0003800000 */
.L_x_13997:
[----:B------:R-:W-:-:S04]  /*7ad0*/  I2FP.F32.S32 R0, R4 ;  /* 0x0000000400007245 */ /* 0x000fc80000201400 */
[----:B------:R-:W-:-:S05]  /*7ae0*/  F2FP.BF16.F32.PACK_AB R0, RZ, R0 ;  /* 0x00000000ff00723e */ /* 0x000fca00000010ff */
[----:B------:R0:W-:Y:S01]  /*7af0*/  STG.E.U16 desc[UR36][R8.64], R0 ;  /* 0x0000000008007986 */ /* 0x0001e2000c101524 */
[----:B------:R-:W-:Y:S05]  /*7b00*/  BRA `(.L_x_13987) ;  /* 0x0000000400947947 */ /* 0x000fea0003800000 */
.L_x_13994:
        /* <DEDUP_REMOVED lines=10> */
.L_x_14005:
        /* <DEDUP_REMOVED lines=13> */
.L_x_14008:
[----:B------:R-:W-:-:S04]  /*7c80*/  SHF.R.U32.HI R0, RZ, 0x14, R3 ;  /* 0x00000014ff007819 */ /* 0x000fc80000011603 */
[----:B------:R-:W-:-:S04]  /*7c90*/  LOP3.LUT R0, R0, 0x1, RZ, 0xc0, !PT ;  /* 0x0000000100007812 */ /* 0x000fc800078ec0ff */
[----:B------:R-:W-:-:S04]  /*7ca0*/  IADD3 R0, PT, PT, R3, 0x487ffff, R0 ;  /* 0x0487ffff03007810 */ /* 0x000fc80007ffe000 */
[----:B------:R-:W-:-:S04]  /*7cb0*/  SHF.R.U32.HI R0, RZ, 0x14, R0 ;  /* 0x00000014ff007819 */ /* 0x000fc80000011600 */
[----:B------:R-:W-:-:S07]  /*7cc0*/  LOP3.LUT R0, R0, 0xff, RZ, 0xc0, !PT ;  /* 0x000000ff00007812 */ /* 0x000fce00078ec0ff */
.L_x_14009:
[----:B------:R-:W-:-:S04]  /*7cd0*/  SHF.R.U32.HI R3, RZ, 0x18, R3 ;  /* 0x00000018ff037819 */ /* 0x000fc80000011603 */
[----:B------:R-:W-:-:S04]  /*7ce0*/  LOP3.LUT R0, R0, 0x80, R3, 0xf8, !PT ;  /* 0x0000008000007812 */ /* 0x000fc800078ef803 */
[----:B------:R-:W-:-:S07]  /*7cf0*/  PRMT R4, R0, 0x7610, R4 ;  /* 0x0000761000047816 */ /* 0x000fce0000000004 */
.L_x_14007:
[----:B------:R-:W-:Y:S05]  /*7d00*/  BSYNC.RECONVERGENT B0 ;  /* 0x0000000000007941 */ /* 0x000fea0003800200 */
.L_x_14006:
[----:B------:R0:W-:Y:S01]  /*7d10*/  STG.E.U8 desc[UR36][R8.64], R4 ;  /* 0x0000000408007986 */ /* 0x0001e2000c101124 */
[----:B------:R-:W-:Y:S05]  /*7d20*/  BRA `(.L_x_13987) ;  /* 0x00000004000c7947 */ /* 0x000fea0003800000 */
.L_x_14004:
        /* <DEDUP_REMOVED lines=13> */
.L_x_14012:
[----:B------:R-:W-:-:S04]  /*7e00*/  SHF.R.U32.HI R0, RZ, 0x15, R3 ;  /* 0x00000015ff007819 */ /* 0x000fc80000011603 */
[----:B------:R-:W-:-:S04]  /*7e10*/  LOP3.LUT R0, R0, 0x1, RZ, 0xc0, !PT ;  /* 0x0000000100007812 */ /* 0x000fc800078ec0ff */
[----:B------:R-:W-:-:S04]  /*7e20*/  IADD3 R0, PT, PT, R3, 0x88fffff, R0 ;  /* 0x088fffff03007810 */ /* 0x000fc80007ffe000 */
[----:B------:R-:W-:-:S04]  /*7e30*/  SHF.R.U32.HI R0, RZ, 0x15, R0 ;  /* 0x00000015ff007819 */ /* 0x000fc80000011600 */
[----:B------:R-:W-:-:S07]  /*7e40*/  LOP3.LUT R0, R0, 0xff, RZ, 0xc0, !PT ;  /* 0x000000ff00007812 */ /* 0x000fce00078ec0ff */
.L_x_14013:
[----:B------:R-:W-:-:S04]  /*7e50*/  SHF.R.U32.HI R3, RZ, 0x18, R3 ;  /* 0x00000018ff037819 */ /* 0x000fc80000011603 */
[----:B------:R-:W-:-:S04]  /*7e60*/  LOP3.LUT R0, R0, 0x80, R3, 0xf8, !PT ;  /* 0x0000008000007812 */ /* 0x000fc800078ef803 */
[----:B------:R-:W-:-:S07]  /*7e70*/  PRMT R4, R0, 0x7610, R4 ;  /* 0x0000761000047816 */ /* 0x000fce0000000004 */
.L_x_14011:
[----:B------:R-:W-:Y:S05]  /*7e80*/  BSYNC.RECONVERGENT B0 ;  /* 0x0000000000007941 */ /* 0x000fea0003800200 */
.L_x_14010:
[----:B------:R0:W-:Y:S01]  /*7e90*/  STG.E.U8 desc[UR36][R8.64], R4 ;  /* 0x0000000408007986 */ /* 0x0001e2000c101124 */
[----:B------:R-:W-:Y:S05]  /*7ea0*/  BRA `(.L_x_13987) ;  /* 0x0000000000ac7947 */ /* 0x000fea0003800000 */
.L_x_14003:
[----:B------:R-:W-:-:S13]  /*7eb0*/  ISETP.NE.AND P0, PT, R0, 0x1c, PT ;  /* 0x0000001c0000780c */ /* 0x000fda0003f05270 */
[----:B------:R-:W-:Y:S05]  /*7ec0*/  @!P0 BRA `(.L_x_14014) ;  /* 0x0000000000a08947 */ /* 0x000fea0003800000 */
[----:B------:R-:W-:-:S13]  /*7ed0*/  ISETP.NE.AND P0, PT, R0, 0x1d, PT ;  /* 0x0000001d0000780c */ /* 0x000fda0003f05270 */
[----:B------:R-:W-:Y:S05]  /*7ee0*/  @!P0 BRA `(.L_x_14015) ;  /* 0x00000000008c8947 */ /* 0x000fea0003800000 */
[----:B------:R-:W-:-:S13]  /*7ef0*/  ISETP.NE.AND P0, PT, R0, 0x2c, PT ;  /* 0x0000002c0000780c */ /* 0x000fda0003f05270 */
[----:B------:R-:W-:Y:S05]  /*7f00*/  @!P0 BRA `(.L_x_14016) ;  /* 0x0000000000448947 */ /* 0x000fea0003800000 */
.L_x_13986:
        /* <DEDUP_REMOVED lines=16> */
.L_x_14017:
[----:B------:R-:W-:Y:S05]  /*8010*/  BRA `(.L_x_13987) ;  /* 0x0000000000507947 */ /* 0x000fea0003800000 */
.L_x_14016:
        /* <DEDUP_REMOVED lines=16> */
.L_x_14015:
[----:B------:R-:W-:-:S05]  /*8120*/  SHF.R.S32.HI R5, RZ, 0x1f, R4 ;  /* 0x0000001fff057819 */ /* 0x000fca0000011404 */
[----:B------:R0:W-:Y:S01]  /*8130*/  STG.E.64 desc[UR36][R8.64], R4 ;  /* 0x0000000408007986 */ /* 0x0001e2000c101b24 */
[----:B------:R-:W-:Y:S05]  /*8140*/  BRA `(.L_x_13987) ;  /* 0x0000000000047947 */ /* 0x000fea0003800000 */
.L_x_14014:
[----:B------:R0:W-:Y:S02]  /*8150*/  STG.E desc[UR36][R8.64], R4 ;  /* 0x0000000408007986 */ /* 0x0001e4000c101924 */
.L_x_13987:
        /* <DEDUP_REMOVED lines=23> */
.L_x_14022:
[----:B------:R4:W-:Y:S01]  /*82d0*/  STG.E.U8 desc[UR36][R8.64], R24 ;  /* 0x0000001808007986 */ /* 0x0009e2000c101124 */
[----:B------:R-:W-:Y:S05]  /*82e0*/  BRA `(.L_x_14024) ;  /* 0x0000000c00387947 */ /* 0x000fea0003800000 */
.L_x_14021:
        /* <DEDUP_REMOVED lines=9> */
.L_x_14026:
[----:B------:R2:W-:Y:S01]  /*8380*/  STG.E desc[UR36][R8.64], R24 ;  /* 0x0000001808007986 */ /* 0x0005e2000c101924 */
[----:B------:R-:W-:Y:S05]  /*8390*/  BRA `(.L_x_14024) ;  /* 0x0000000c000c7947 */ /* 0x000fea0003800000 */
.L_x_14025:
[----:B------:R0:W-:Y:S01]  /*83a0*/  STG.E.U16 desc[UR36][R8.64], R24 ;  /* 0x0000001808007986 */ /* 0x0001e2000c101524 */
[----:B------:R-:W-:Y:S05]  /*83b0*/  BRA `(.L_x_14024) ;  /* 0x0000000c00047947 */ /* 0x000fea0003800000 */
.L_x_14020:
        /* <DEDUP_REMOVED lines=9> */
.L_x_14028:
[----:B------:R-:W-:-:S04]  /*8450*/  I2FP.F32.S32 R0, R24 ;  /* 0x0000001800007245 */ /* 0x000fc80000201400 */
[----:B------:R-:W-:-:S05]  /*8460*/  F2FP.F16.F32.PACK_AB R0, RZ, R0 ;  /* 0x00000000ff00723e */ /* 0x000fca00000000ff */
[----:B------:R0:W-:Y:S01]  /*8470*/  STG.E.U16 desc[UR36][R8.64], R0 ;  /* 0x0000000008007986 */ /* 0x0001e2000c101524 */
[----:B------:R-:W-:Y:S05]  /*8480*/  BRA `(.L_x_14024) ;  /* 0x0000000800d07947 */ /* 0x000fea0003800000 */
.L_x_14027:
        /* <DEDUP_REMOVED lines=10> */
.L_x_14030:
[----:B------:R-:W-:-:S04]  /*8530*/  I2FP.F32.S32 R24, R24 ;  /* 0x0000001800187245 */ /* 0x000fc80000201400 */
[----:B------:R-:W-:-:S04]  /*8540*/  F2FP.F16.F32.PACK_AB R3, RZ, R24 ;  /* 0x00000018ff03723e */ /* 0x000fc800000000ff */
[----:B------:R-:W-:-:S05]  /*8550*/  PRMT R3, R3, 0x5410, RZ ;  /* 0x0000541003037816 */ /* 0x000fca00000000ff */
[----:B------:R0:W-:Y:S01]  /*8560*/  STG.E desc[UR36][R8.64], R3 ;  /* 0x0000000308007986 */ /* 0x0001e2000c101924 */
[----:B------:R-:W-:Y:S05]  /*8570*/  BRA `(.L_x_14024) ;  /* 0x0000000800947947 */ /* 0x000fea0003800000 */
.L_x_14029:
[----:B------:R-:W0:Y:S02]  /*8580*/  I2F.F64 R24, R24 ;  /* 0x0000001800187312 */ /* 0x000e240000201c00 */
[----:B0-----:R0:W-:Y:S01]  /*8590*/  STG.E.64 desc[UR36][R8.64], R24 ;  /* 0x0000001808007986 */ /* 0x0011e2000c101b24 */
[----:B------:R-:W-:Y:S05]  /*85a0*/  BRA `(.L_x_14024) ;  /* 0x0000000800887947 */ /* 0x000fea0003800000 */
.L_x_14019:
        /* <DEDUP_REMOVED lines=12> */
.L_x_14034:
        /* <DEDUP_REMOVED lines=17> */
.L_x_14037:
[----:B------:R-:W-:-:S04]  /*8780*/  SHF.R.U32.HI R3, RZ, 0x18, R5 ;  /* 0x00000018ff037819 */ /* 0x000fc80000011605 */
[----:B------:R-:W-:-:S04]  /*8790*/  LOP3.LUT R0, R0, 0x80, R3, 0xf8, !PT ;  /* 0x0000008000007812 */ /* 0x000fc800078ef803 */
[----:B------:R-:W-:-:S07]  /*87a0*/  PRMT R4, R0, 0x7610, R4 ;  /* 0x0000761000047816 */ /* 0x000fce0000000004 */
.L_x_14036:
[----:B------:R-:W-:Y:S05]  /*87b0*/  BSYNC.RECONVERGENT B0 ;  /* 0x0000000000007941 */ /* 0x000fea0003800200 */
.L_x_14035:
[----:B------:R0:W-:Y:S01]  /*87c0*/  STG.E.U8 desc[UR36][R8.64], R4 ;  /* 0x0000000408007986 */ /* 0x0001e2000c101124 */
[----:B------:R-:W-:Y:S05]  /*87d0*/  BRA `(.L_x_14024) ;  /* 0x0000000400fc7947 */ /* 0x000fea0003800000 */
.L_x_14033:
        /* <DEDUP_REMOVED lines=17> */
.L_x_14040:
[----:B------:R-:W-:-:S04]  /*88f0*/  SHF.R.U32.HI R3, RZ, 0x18, R5 ;  /* 0x00000018ff037819 */ /* 0x000fc80000011605 */
[----:B------:R-:W-:-:S04]  /*8900*/  LOP3.LUT R0, R0, 0x80, R3, 0xf8, !PT ;  /* 0x0000008000007812 */ /* 0x000fc800078ef803 */
[----:B------:R-:W-:-:S07]  /*8910*/  PRMT R4, R0, 0x7610, R4 ;  /* 0x0000761000047816 */ /* 0x000fce0000000004 */
.L_x_14039:
[----:B------:R-:W-:Y:S05]  /*8920*/  BSYNC.RECONVERGENT B0 ;  /* 0x0000000000007941 */ /* 0x000fea0003800200 */
.L_x_14038:
[----:B------:R0:W-:Y:S01]  /*8930*/  STG.E.U8 desc[UR36][R8.64], R4 ;  /* 0x0000000408007986 */ /* 0x0001e2000c101124 */
[----:B------:R-:W-:Y:S05]  /*8940*/  BRA `(.L_x_14024) ;  /* 0x0000000400a07947 */ /* 0x000fea0003800000 */
.L_x_14032:
        /* <DEDUP_REMOVED lines=22> */
.L_x_14042:
[----:B------:R-:W-:-:S05]  /*8ab0*/  SHF.R.S32.HI R25, RZ, 0x1f, R24 ;  /* 0x0000001fff197819 */ /* 0x000fca0000011418 */
[----:B------:R0:W-:Y:S01]  /*8ac0*/  STG.E.64 desc[UR36][R8.64], R24 ;  /* 0x0000001808007986 */ /* 0x0001e2000c101b24 */
[----:B------:R-:W-:Y:S05]  /*8ad0*/  BRA `(.L_x_14024) ;  /* 0x00000004003c7947 */ /* 0x000fea0003800000 */
.L_x_14041:
[----:B------:R0:W-:Y:S01]  /*8ae0*/  STG.E desc[UR36][R8.64], R24 ;  /* 0x0000001808007986 */ /* 0x0001e2000c101924 */
[----:B------:R-:W-:Y:S05]  /*8af0*/  BRA `(.L_x_14024) ;  /* 0x0000000400347947 */ /* 0x000fea0003800000 */
.L_x_14031:
        /* <DEDUP_REMOVED lines=10> */
.L_x_14044:
[----:B------:R-:W0:Y:S01]  /*8ba0*/  I2F.F64 R4, R24 ;  /* 0x0000001800047312 */ /* 0x000e220000201c00 */
[----:B------:R-:W-:-:S05]  /*8bb0*/  CS2R R6, SRZ ;  /* 0x0000000000067805 */ /* 0x000fca000001ff00 */
[----:B0-----:R0:W-:Y:S01]  /*8bc0*/  STG.E.128 desc[UR36][R8.64], R4 ;  /* 0x0000000408007986 */ /* 0x0011e2000c101d24 */
[----:B------:R-:W-:Y:S05]  /*8bd0*/  BRA `(.L_x_14024) ;  /* 0x0000000000fc7947 */ /* 0x000fea0003800000 */
.L_x_14043:
[----:B------:R-:W-:-:S13]  /*8be0*/  ISETP.NE.AND P0, PT, R0, 0xf, PT ;  /* 0x0000000f0000780c */ /* 0x000fda0003f05270 */
[----:B------:R-:W-:Y:S05]  /*8bf0*/  @!P0 BRA `(.L_x_14045) ;  /* 0x0000000000e88947 */ /* 0x000fea0003800000 */
[----:B------:R-:W-:-:S13]  /*8c00*/  ISETP.NE.AND P0, PT, R0, 0x17, PT ;  /* 0x000000170000780c */ /* 0x000fda0003f05270 */
[----:B------:R-:W-:Y:S05]  /*8c10*/  @!P0 BRA `(.L_x_14046) ;  /* 0x0000000000908947 */ /* 0x000fea0003800000 */
[----:B------:R-:W-:-:S13]  /*8c20*/  ISETP.NE.AND P0, PT, R0, 0x18, PT ;  /* 0x000000180000780c */ /* 0x000fda0003f05270 */
[----:B------:R-:W-:Y:S05]  /*8c30*/  @!P0 BRA `(.L_x_14047) ;  /* 0x0000000000448947 */ /* 0x000fea0003800000 */
.L_x_14023:
        /* <DEDUP_REMOVED lines=16> */
.L_x_14048:
[----:B------:R-:W-:Y:S05]  /*8d40*/  BRA `(.L_x_14024) ;  /* 0x0000000000a07947 */ /* 0x000fea0003800000 */
.L_x_14047:
        /* <DEDUP_REMOVED lines=13> */
.L_x_14050:
[----:B------:R-:W-:Y:S05]  /*8e20*/  BSYNC.RECONVERGENT B0 ;  /* 0x0000000000007941 */ /* 0x000fea0003800200 */
.L_x_14049:
[----:B------:R-:W-:-:S05]  /*8e30*/  LOP3.LUT R3, R0, 0x80, R3, 0xf8, !PT ;  /* 0x0000008000037812 */ /* 0x000fca00078ef803 */
[----:B------:R0:W-:Y:S01]  /*8e40*/  STG.E.U8 desc[UR36][R8.64], R3 ;  /* 0x0000000308007986 */ /* 0x0001e2000c101124 */
[----:B------:R-:W-:Y:S05]  /*8e50*/  BRA `(.L_x_14024) ;  /* 0x00000000005c7947 */ /* 0x000fea0003800000 */
.L_x_14046:
        /* <DEDUP_REMOVED lines=12> */
.L_x_14052:
[----:B------:R-:W-:Y:S01]  /*8f20*/  IMAD.MOV.U32 R0, RZ, RZ, 0x7f ;  /* 0x0000007fff007424 */ /* 0x000fe200078e00ff */
[----:B------:R-:W-:-:S04]  /*8f30*/  ISETP.GT.U32.AND P0, PT, R4, 0x7f800000, PT ;  /* 0x7f8000000400780c */ /* 0x000fc80003f04070 */
[----:B------:R-:W-:-:S09]  /*8f40*/  SEL R0, R0, 0x7c, P0 ;  /* 0x0000007c00007807 */ /* 0x000fd20000000000 */
.L_x_14053:
[----:B------:R-:W-:Y:S05]  /*8f50*/  BSYNC.RECONVERGENT B0 ;  /* 0x0000000000007941 */ /* 0x000fea0003800200 */
.L_x_14051:
[----:B------:R-:W-:-:S04]  /*8f60*/  SHF.R.U32.HI R3, RZ, 0x18, R3 ;  /* 0x00000018ff037819 */ /* 0x000fc80000011603 */
[----:B------:R-:W-:-:S05]  /*8f70*/  LOP3.LUT R3, R0, 0x80, R3, 0xf8, !PT ;  /* 0x0000008000037812 */ /* 0x000fca00078ef803 */
[----:B------:R0:W-:Y:S01]  /*8f80*/  STG.E.U8 desc[UR36][R8.64], R3 ;  /* 0x0000000308007986 */ /* 0x0001e2000c101124 */
[----:B------:R-:W-:Y:S05]  /*8f90*/  BRA `(.L_x_14024) ;  /* 0x00000000000c7947 */ /* 0x000fea0003800000 */
.L_x_14045:
[----:B------:R-:W-:-:S04]  /*8fa0*/  I2FP.F32.S32 R0, R24 ;  /* 0x0000001800007245 */ /* 0x000fc80000201400 */
[----:B------:R-:W-:-:S05]  /*8fb0*/  F2FP.BF16.F32.PACK_AB R0, RZ, R0 ;  /* 0x00000000ff00723e */ /* 0x000fca00000010ff */
[----:B------:R0:W-:Y:S02]  /*8fc0*/  STG.E.U16 desc[UR36][R8.64], R0 ;  /* 0x0000000008007986 */ /* 0x0001e4000c101524 */
.L_x_14024:
[----:B------:R-:W-:-:S07]  /*8fd0*/  VIADD R19, R19, 0x80 ;  /* 0x0000008013137836 */ /* 0x000fce0000000000 */
.L_x_13981:
[----:B------:R-:W-:-:S13]  /*8fe0*/  ISETP.GE.AND P0, PT, R19, R16, PT ;  /* 0x000000101300720c */ /* 0x000fda0003f06270 */
[----:B------:R-:W-:Y:S05]  /*8ff0*/  @P0 BREAK.RELIABLE B6 ;  /* 0x0000000000060942 */ /* 0x000fea0003800100 */
[----:B------:R-:W-:Y:S05]  /*9000*/  @P0 BRA `(.L_x_14018) ;  /* 0x0000000c00980947 */ /* 0x000fea0003800000 */
[----:B------:R-:W-:Y:S05]  /*9010*/  BSYNC.RELIABLE B6 ;  /* 0x0000000000067941 */ /* 0x000fea0003800100 */
.L_x_13980:
        /* <DEDUP_REMOVED lines=20> */
.L_x_14057:
[----:B------:R0:W-:Y:S01]  /*9160*/  STG.E.U8 desc[UR36][R8.64], R22 ;  /* 0x0000001608007986 */ /* 0x0001e2000c101124 */
[----:B------:R-:W-:Y:S05]  /*9170*/  BRA `(.L_x_14059) ;  /* 0x0000000c00387947 */ /* 0x000fea0003800000 */
.L_x_14056:
        /* <DEDUP_REMOVED lines=9> */
.L_x_14061:
[----:B------:R0:W-:Y:S01]  /*9210*/  STG.E desc[UR36][R8.64], R22 ;  /* 0x0000001608007986 */ /* 0x0001e2000c101924 */
[----:B------:R-:W-:Y:S05]  /*9220*/  BRA `(.L_x_14059) ;  /* 0x0000000c000c7947 */ /* 0x000fea0003800000 */
.L_x_14060:
[----:B------:R0:W-:Y:S01]  /*9230*/  STG.E.U16 desc[UR36][R8.64], R22 ;  /* 0x0000001608007986 */ /* 0x0001e2000c101524 */
[----:B------:R-:W-:Y:S05]  /*9240*/  BRA `(.L_x_14059) ;  /* 0x0000000c00047947 */ /* 0x000fea0003800000 */
.L_x_14055:
        /* <DEDUP_REMOVED lines=9> */
.L_x_14063:
[----:B------:R-:W-:-:S04]  /*92e0*/  I2FP.F32.S32 R0, R22 ;  /* 0x0000001600007245 */ /* 0x000fc80000201400 */
[----:B------:R-:W-:-:S05]  /*92f0*/  F2FP.F16.F32.PACK_AB R0, RZ, R0 ;  /* 0x00000000ff00723e */ /* 0x000fca00000000ff */
[----:B------:R0:W-:Y:S01]  /*9300*/  STG.E.U16 desc[UR36][R8.64], R0 ;  /* 0x0000000008007986 */ /* 0x0001e2000c101524 */
[----:B------:R-:W-:Y:S05]  /*9310*/  BRA `(.L_x_14059) ;  /* 0x0000000800d07947 */ /* 0x000fea0003800000 */
.L_x_14062:
        /* <DEDUP_REMOVED lines=10> */
.L_x_14065:
[----:B------:R-:W-:-:S04]  /*93c0*/  I2FP.F32.S32 R22, R22 ;  /* 0x0000001600167245 */ /* 0x000fc80000201400 */
[----:B------:R-:W-:-:S04]  /*93d0*/  F2FP.F16.F32.PACK_AB R3, RZ, R22 ;  /* 0x00000016ff03723e */ /* 0x000fc800000000ff */
[----:B------:R-:W-:-:S05]  /*93e0*/  PRMT R3, R3, 0x5410, RZ ;  /* 0x0000541003037816 */ /* 0x000fca00000000ff */
[----:B------:R2:W-:Y:S01]  /*93f0*/  STG.E desc[UR36][R8.64], R3 ;  /* 0x0000000308007986 */ /* 0x0005e2000c101924 */
[----:B------:R-:W-:Y:S05]  /*9400*/  BRA `(.L_x_14059) ;  /* 0x0000000800947947 */ /* 0x000fea0003800000 */
.L_x_14064:
[----:B------:R-:W0:Y:S02]  /*9410*/  I2F.F64 R22, R22 ;  /* 0x0000001600167312 */ /* 0x000e240000201c00 */
[----:B0-----:R4:W-:Y:S01]  /*9420*/  STG.E.64 desc[UR36][R8.64], R22 ;  /* 0x0000001608007986 */ /* 0x0019e2000c101b24 */
[----:B------:R-:W-:Y:S05]  /*9430*/  BRA `(.L_x_14059) ;  /* 0x0000000800887947 */ /* 0x000fea0003800000 */
.L_x_14054:
        /* <DEDUP_REMOVED lines=12> */
.L_x_14069:
        /* <DEDUP_REMOVED lines=17> */
.L_x_14072:
[----:B------:R-:W-:-:S04]  /*9610*/  SHF.R.U32.HI R3, RZ, 0x18, R5 ;  /* 0x00000018ff037819 */ /* 0x000fc80000011605 */
[----:B------:R-:W-:-:S04]  /*9620*/  LOP3.LUT R0, R0, 0x80, R3, 0xf8, !PT ;  /* 0x0000008000007812 */ /* 0x000fc800078ef803 */
[----:B------:R-:W-:-:S07]  /*9630*/  PRMT R4, R0, 0x7610, R4 ;  /* 0x0000761000047816 */ /* 0x000fce0000000004 */
.L_x_14071:
[----:B------:R-:W-:Y:S05]  /*9640*/  BSYNC.RECONVERGENT B0 ;  /* 0x0000000000007941 */ /* 0x000fea0003800200 */
.L_x_14070:
[----:B------:R0:W-:Y:S01]  /*9650*/  STG.E.U8 desc[UR36][R8.64], R4 ;  /* 0x0000000408007986 */ /* 0x0001e2000c101124 */
[----:B------:R-:W-:Y:S05]  /*9660*/  BRA `(.L_x_14059) ;  /* 0x0000000400fc7947 */ /* 0x000fea0003800000 */
.L_x_14068:
        /* <DEDUP_REMOVED lines=17> */
.L_x_14075:
[----:B------:R-:W-:-:S04]  /*9780*/  SHF.R.U32.HI R3, RZ, 0x18, R5 ;  /* 0x00000018ff037819 */ /* 0x000fc80000011605 */
[----:B------:R-:W-:-:S04]  /*9790*/  LOP3.LUT R0, R0, 0x80, R3, 0xf8, !PT ;  /* 0x0000008000007812 */ /* 0x000fc800078ef803 */
[----:B------:R-:W-:-:S07]  /*97a0*/  PRMT R4, R0, 0x7610, R4 ;  /* 0x0000761000047816 */ /* 0x000fce0000000004 */
.L_x_14074:
[----:B------:R-:W-:Y:S05]  /*97b0*/  BSYNC.RECONVERGENT B0 ;  /* 0x0000000000007941 */ /* 0x000fea0003800200 */
.L_x_14073:
[----:B------:R0:W-:Y:S01]  /*97c0*/  STG.E.U8 desc[UR36][R8.64], R4 ;  /* 0x0000000408007986 */ /* 0x0001e2000c101124 */
[----:B------:R-:W-:Y:S05]  /*97d0*/  BRA `(.L_x_14059) ;  /* 0x0000000400a07947 */ /* 0x000fea0003800000 */
.L_x_14067:
        /* <DEDUP_REMOVED lines=22> */
.L_x_14077:
[----:B------:R-:W-:-:S05]  /*9940*/  SHF.R.S32.HI R23, RZ, 0x1f, R22 ;  /* 0x0000001fff177819 */ /* 0x000fca0000011416 */
[----:B------:R0:W-:Y:S01]  /*9950*/  STG.E.64 desc[UR36][R8.64], R22 ;  /* 0x0000001608007986 */ /* 0x0001e2000c101b24 */
[----:B------:R-:W-:Y:S05]  /*9960*/  BRA `(.L_x_14059) ;  /* 0x00000004003c7947 */ /* 0x000fea0003800000 */
.L_x_14076:
[----:B------:R0:W-:Y:S01]  /*9970*/  STG.E desc[UR36][R8.64], R22 ;  /* 0x0000001608007986 */ /* 0x0001e2000c101924 */
[----:B------:R-:W-:Y:S05]  /*9980*/  BRA `(.L_x_14059) ;  /* 0x0000000400347947 */ /* 0x000fea0003800000 */
.L_x_14066:
        /* <DEDUP_REMOVED lines=10> */
.L_x_14079:
[----:B------:R-:W0:Y:S01]  /*9a30*/  I2F.F64 R4, R22 ;  /* 0x0000001600047312 */ /* 0x000e220000201c00 */
[----:B------:R-:W-:-:S05]  /*9a40*/  CS2R R6, SRZ ;  /* 0x0000000000067805 */ /* 0x000fca000001ff00 */
[----:B0-----:R0:W-:Y:S01]  /*9a50*/  STG.E.128 desc[UR36][R8.64], R4 ;  /* 0x0000000408007986 */ /* 0x0011e2000c101d24 */
[----:B------:R-:W-:Y:S05]  /*9a60*/  BRA `(.L_x_14059) ;  /* 0x0000000000fc7947 */ /* 0x000fea0003800000 */
.L_x_14078:
[----:B------:R-:W-:-:S13]  /*9a70*/  ISETP.NE.AND P0, PT, R0, 0xf, PT ;  /* 0x0000000f0000780c */ /* 0x000fda0003f05270 */
[----:B------:R-:W-:Y:S05]  /*9a80*/  @!P0 BRA `(.L_x_14080) ;  /* 0x0000000000e88947 */ /* 0x000fea0003800000 */
[----:B------:R-:W-:-:S13]  /*9a90*/  ISETP.NE.AND P0, PT, R0, 0x17, PT ;  /* 0x000000170000780c */ /* 0x000fda0003f05270 */
[----:B------:R-:W-:Y:S05]  /*9aa0*/  @!P0 BRA `(.L_x_14081) ;  /* 0x0000000000908947 */ /* 0x000fea0003800000 */
[----:B------:R-:W-:-:S13]  /*9ab0*/  ISETP.NE.AND P0, PT, R0, 0x18, PT ;  /* 0x000000180000780c */ /* 0x000fda0003f05270 */
[----:B------:R-:W-:Y:S05]  /*9ac0*/  @!P0 BRA `(.L_x_14082) ;  /* 0x0000000000448947 */ /* 0x000fea0003800000 */
.L_x_14058:
        /* <DEDUP_REMOVED lines=16> */
.L_x_14083:
[----:B------:R-:W-:Y:S05]  /*9bd0*/  BRA `(.L_x_14059) ;  /* 0x0000000000a07947 */ /* 0x000fea0003800000 */
.L_x_14082:
        /* <DEDUP_REMOVED lines=13> */
.L_x_14085:
[----:B------:R-:W-:Y:S05]  /*9cb0*/  BSYNC.RECONVERGENT B0 ;  /* 0x0000000000007941 */ /* 0x000fea0003800200 */
.L_x_14084:
[----:B------:R-:W-:-:S05]  /*9cc0*/  LOP3.LUT R3, R0, 0x80, R3, 0xf8, !PT ;  /* 0x0000008000037812 */ /* 0x000fca00078ef803 */
[----:B------:R0:W-:Y:S01]  /*9cd0*/  STG.E.U8 desc[UR36][R8.64], R3 ;  /* 0x0000000308007986 */ /* 0x0001e2000c101124 */
[----:B------:R-:W-:Y:S05]  /*9ce0*/  BRA `(.L_x_14059) ;  /* 0x00000000005c7947 */ /* 0x000fea0003800000 */
.L_x_14081:
        /* <DEDUP_REMOVED lines=12> */
.L_x_14087:
[----:B------:R-:W-:Y:S01]  /*9db0*/  IMAD.MOV.U32 R0, RZ, RZ, 0x7f ;  /* 0x0000007fff007424 */ /* 0x000fe200078e00ff */
[----:B------:R-:W-:-:S04]  /*9dc0*/  ISETP.GT.U32.AND P0, PT, R4, 0x7f800000, PT ;  /* 0x7f8000000400780c */ /* 0x000fc80003f04070 */
[----:B------:R-:W-:-:S09]  /*9dd0*/  SEL R0, R0, 0x7c, P0 ;  /* 0x0000007c00007807 */ /* 0x000fd20000000000 */
.L_x_14088:
[----:B------:R-:W-:Y:S05]  /*9de0*/  BSYNC.RECONVERGENT B0 ;  /* 0x0000000000007941 */ /* 0x000fea0003800200 */
.L_x_14086:
[----:B------:R-:W-:-:S04]  /*9df0*/  SHF.R.U32.HI R3, RZ, 0x18, R3 ;  /* 0x00000018ff037819 */ /* 0x000fc80000011603 */
[----:B------:R-:W-:-:S05]  /*9e00*/  LOP3.LUT R3, R0, 0x80, R3, 0xf8, !PT ;  /* 0x0000008000037812 */ /* 0x000fca00078ef803 */
[----:B------:R0:W-:Y:S01]  /*9e10*/  STG.E.U8 desc[UR36][R8.64], R3 ;  /* 0x0000000308007986 */ /* 0x0001e2000c101124 */
[----:B------:R-:W-:Y:S05]  /*9e20*/  BRA `(.L_x_14059) ;  /* 0x00000000000c7947 */ /* 0x000fea0003800000 */
.L_x_14080:
[----:B------:R-:W-:-:S04]  /*9e30*/  I2FP.F32.S32 R0, R22 ;  /* 0x0000001600007245 */ /* 0x000fc80000201400 */
[----:B------:R-:W-:-:S05]  /*9e40*/  F2FP.BF16.F32.PACK_AB R0, RZ, R0 ;  /* 0x00000000ff00723e */ /* 0x000fca00000010ff */
[----:B------:R0:W-:Y:S02]  /*9e50*/  STG.E.U16 desc[UR36][R8.64], R0 ;  /* 0x0000000008007986 */ /* 0x0001e4000c101524 */
.L_x_14059:
[----:B------:R-:W-:-:S07]  /*9e60*/  VIADD R19, R19, 0x80 ;  /* 0x0000008013137836 */ /* 0x000fce0000000000 */
.L_x_14018:
[----:B------:R-:W-:Y:S05]  /*9e70*/  BSYNC.RECONVERGENT B7 ;  /* 0x0000000000077941 */ /* 0x000fea0003800200 */
.L_x_13979:
[----:B------:R-:W-:-:S13]  /*9e80*/  ISETP.GE.AND P0, PT, R19, R16, PT ;  /* 0x000000101300720c */ /* 0x000fda0003f06270 */
[----:B------:R-:W-:Y:S05]  /*9e90*/  @P0 EXIT ;  /* 0x000000000000094d */ /* 0x000fea0003800000 */
[----:B0-2-4-:R-:W0:Y:S01]  /*9ea0*/  LDC.64 R4, c[0x0][0x388] ;  /* 0x0000e200ff047b82 */ /* 0x015e220000000a00 */
[----:B------:R-:W1:Y:S01]  /*9eb0*/  LDCU UR4, c[0x0][0x3b4] ;  /* 0x00007680ff0477ac */ /* 0x000e620008000800 */
[----:B------:R-:W-:Y:S01]  /*9ec0*/  PRMT R0, R17, 0x9910, RZ ;  /* 0x0000991011007816 */ /* 0x000fe200000000ff */
[----:B------:R-:W-:-:S03]  /*9ed0*/  IMAD R2, R2, 0x200, R19 ;  /* 0x0000020002027824 */ /* 0x000fc600078e0213 */
[----:B------:R-:W-:Y:S01]  /*9ee0*/  ISETP.GT.AND P1, PT, R0, 0x9, PT ;  /* 0x000000090000780c */ /* 0x000fe20003f24270 */
[----:B-1-3--:R-:W-:-:S05]  /*9ef0*/  IMAD R3, R2, UR4, RZ ;  /* 0x0000000402037c24 */ /* 0x00afca000f8e02ff */
        /* <DEDUP_REMOVED lines=13> */
.L_x_14092:
[----:B------:R-:W-:Y:S01]  /*9fd0*/  STG.E.U8 desc[UR36][R2.64], R18 ;  /* 0x0000001202007986 */ /* 0x000fe2000c101124 */
[----:B------:R-:W-:Y:S05]  /*9fe0*/  EXIT ;  /* 0x000000000000794d */ /* 0x000fea0003800000 */
.L_x_14091:
        /* <DEDUP_REMOVED lines=9> */
.L_x_14095:
[----:B------:R-:W-:Y:S01]  /*a080*/  STG.E desc[UR36][R2.64], R18 ;  /* 0x0000001202007986 */ /* 0x000fe2000c101924 */
[----:B------:R-:W-:Y:S05]  /*a090*/  EXIT ;  /* 0x000000000000794d */ /* 0x000fea0003800000 */
.L_x_14094:
[----:B------:R-:W-:Y:S01]  /*a0a0*/  STG.E.U16 desc[UR36][R2.64], R18 ;  /* 0x0000001202007986 */ /* 0x000fe2000c101524 */
[----:B------:R-:W-:Y:S05]  /*a0b0*/  EXIT ;  /* 0x000000000000794d */ /* 0x000fea0003800000 */
.L_x_14090:
        /* <DEDUP_REMOVED lines=9> */
.L_x_14097:
[----:B------:R-:W-:-:S04]  /*a150*/  I2FP.F32.S32 R0, R18 ;  /* 0x0000001200007245 */ /* 0x000fc80000201400 */
[----:B------:R-:W-:-:S05]  /*a160*/  F2FP.F16.F32.PACK_AB R0, RZ, R0 ;  /* 0x00000000ff00723e */ /* 0x000fca00000000ff */
[----:B------:R-:W-:Y:S01]  /*a170*/  STG.E.U16 desc[UR36][R2.64], R0 ;  /* 0x0000000002007986 */ /* 0x000fe2000c101524 */
[----:B------:R-:W-:Y:S05]  /*a180*/  EXIT ;  /* 0x000000000000794d */ /* 0x000fea0003800000 */
.L_x_14096:
        /* <DEDUP_REMOVED lines=10> */
.L_x_14099:
[----:B------:R-:W-:-:S04]  /*a230*/  I2FP.F32.S32 R18, R18 ;  /* 0x0000001200127245 */ /* 0x000fc80000201400 */
[----:B------:R-:W-:-:S04]  /*a240*/  F2FP.F16.F32.PACK_AB R5, RZ, R18 ;  /* 0x00000012ff05723e */ /* 0x000fc800000000ff */
[----:B------:R-:W-:-:S05]  /*a250*/  PRMT R5, R5, 0x5410, RZ ;  /* 0x0000541005057816 */ /* 0x000fca00000000ff */
[----:B------:R-:W-:Y:S01]  /*a260*/  STG.E desc[UR36][R2.64], R5 ;  /* 0x0000000502007986 */ /* 0x000fe2000c101924 */
[----:B------:R-:W-:Y:S05]  /*a270*/  EXIT ;  /* 0x000000000000794d */ /* 0x000fea0003800000 */
.L_x_14098:
[----:B------:R-:W0:Y:S02]  /*a280*/  I2F.F64 R18, R18 ;  /* 0x0000001200127312 */ /* 0x000e240000201c00 */
[----:B0-----:R-:W-:Y:S01]  /*a290*/  STG.E.64 desc[UR36][R2.64], R18 ;  /* 0x0000001202007986 */ /* 0x001fe2000c101b24 */
[----:B------:R-:W-:Y:S05]  /*a2a0*/  EXIT ;  /* 0x000000000000794d */ /* 0x000fea0003800000 */
.L_x_14089:
        /* <DEDUP_REMOVED lines=12> */
.L_x_14103:
        /* <DEDUP_REMOVED lines=18> */
.L_x_14106:
[----:B------:R-:W-:-:S04]  /*a490*/  SHF.R.U32.HI R5, RZ, 0x18, R5 ;  /* 0x00000018ff057819 */ /* 0x000fc80000011605 */
[----:B------:R-:W-:-:S07]  /*a4a0*/  LOP3.LUT R0, R0, 0x80, R5, 0xf8, !PT ;  /* 0x0000008000007812 */ /* 0x000fce00078ef805 */
.L_x_14105:
[----:B------:R-:W-:Y:S05]  /*a4b0*/  BSYNC.RECONVERGENT B0 ;  /* 0x0000000000007941 */ /* 0x000fea0003800200 */
.L_x_14104:
[----:B------:R-:W-:Y:S01]  /*a4c0*/  STG.E.U8 desc[UR36][R2.64], R0 ;  /* 0x0000000002007986 */ /* 0x000fe2000c101124 */
[----:B------:R-:W-:Y:S05]  /*a4d0*/  EXIT ;  /* 0x000000000000794d */ /* 0x000fea0003800000 */
.L_x_14102:
        /* <DEDUP_REMOVED lines=18> */
.L_x_14109:
[----:B------:R-:W-:-:S04]  /*a600*/  SHF.R.U32.HI R5, RZ, 0x18, R5 ;  /* 0x00000018ff057819 */ /* 0x000fc80000011605 */
[----:B------:R-:W-:-:S07]  /*a610*/  LOP3.LUT R0, R0, 0x80, R5, 0xf8, !PT ;  /* 0x0000008000007812 */ /* 0x000fce00078ef805 */
.L_x_14108:
[----:B------:R-:W-:Y:S05]  /*a620*/  BSYNC.RECONVERGENT B0 ;  /* 0x0000000000007941 */ /* 0x000fea0003800200 */
.L_x_14107:
[----:B------:R-:W-:Y:S01]  /*a630*/  STG.E.U8 desc[UR36][R2.64], R0 ;  /* 0x0000000002007986 */ /* 0x000fe2000c101124 */
[----:B------:R-:W-:Y:S05]  /*a640*/  EXIT ;  /* 0x000000000000794d */ /* 0x000fea0003800000 */
.L_x_14101:
        /* <DEDUP_REMOVED lines=22> */
.L_x_14111:
[----:B------:R-:W-:-:S05]  /*a7b0*/  SHF.R.S32.HI R19, RZ, 0x1f, R18 ;  /* 0x0000001fff137819 */ /* 0x000fca0000011412 */
[----:B------:R-:W-:Y:S01]  /*a7c0*/  STG.E.64 desc[UR36][R2.64], R18 ;  /* 0x0000001202007986 */ /* 0x000fe2000c101b24 */
[----:B------:R-:W-:Y:S05]  /*a7d0*/  EXIT ;  /* 0x000000000000794d */ /* 0x000fea0003800000 */
.L_x_14110:
[----:B------:R-:W-:Y:S01]  /*a7e0*/  STG.E desc[UR36][R2.64], R18 ;  /* 0x0000001202007986 */ /* 0x000fe2000c101924 */
[----:B------:R-:W-:Y:S05]  /*a7f0*/  EXIT ;  /* 0x000000000000794d */ /* 0x000fea0003800000 */
.L_x_14100:
        /* <DEDUP_REMOVED lines=10> */
.L_x_14113:
[----:B------:R-:W0:Y:S01]  /*a8a0*/  I2F.F64 R4, R18 ;  /* 0x0000001200047312 */ /* 0x000e220000201c00 */
[----:B------:R-:W-:-:S05]  /*a8b0*/  CS2R R6, SRZ ;  /* 0x0000000000067805 */ /* 0x000fca000001ff00 */
[----:B0-----:R-:W-:Y:S01]  /*a8c0*/  STG.E.128 desc[UR36][R2.64], R4 ;  /* 0x0000000402007986 */ /* 0x001fe2000c101d24 */
[----:B------:R-:W-:Y:S05]  /*a8d0*/  EXIT ;  /* 0x000000000000794d */ /* 0x000fea0003800000 */
.L_x_14112:
[----:B------:R-:W-:-:S13]  /*a8e0*/  ISETP.NE.AND P0, PT, R0, 0xf, PT ;  /* 0x0000000f0000780c */ /* 0x000fda0003f05270 */
[----:B------:R-:W-:Y:S05]  /*a8f0*/  @!P0 BRA `(.L_x_14114) ;  /* 0x0000000000e88947 */ /* 0x000fea0003800000 */
[----:B------:R-:W-:-:S13]  /*a900*/  ISETP.NE.AND P0, PT, R0, 0x17, PT ;  /* 0x000000170000780c */ /* 0x000fda0003f05270 */
[----:B------:R-:W-:Y:S05]  /*a910*/  @!P0 BRA `(.L_x_14115) ;  /* 0x0000000000908947 */ /* 0x000fea0003800000 */
[----:B------:R-:W-:-:S13]  /*a920*/  ISETP.NE.AND P0, PT, R0, 0x18, PT ;  /* 0x000000180000780c */ /* 0x000fda0003f05270 */
[----:B------:R-:W-:Y:S05]  /*a930*/  @!P0 BRA `(.L_x_14116) ;  /* 0x0000000000448947 */ /* 0x000fea0003800000 */
.L_x_14093:
        /* <DEDUP_REMOVED lines=16> */
.L_x_14117:
[----:B------:R-:W-:Y:S05]  /*aa40*/  EXIT ;  /* 0x000000000000794d */ /* 0x000fea0003800000 */
.L_x_14116:
        /* <DEDUP_REMOVED lines=13> */
.L_x_14119:
[----:B------:R-:W-:Y:S05]  /*ab20*/  BSYNC.RECONVERGENT B0 ;  /* 0x0000000000007941 */ /* 0x000fea0003800200 */
.L_x_14118:
[----:B------:R-:W-:-:S05]  /*ab30*/  LOP3.LUT R5, R0, 0x80, R5, 0xf8, !PT ;  /* 0x0000008000057812 */ /* 0x000fca00078ef805 */
[----:B------:R-:W-:Y:S01]  /*ab40*/  STG.E.U8 desc[UR36][R2.64], R5 ;  /* 0x0000000502007986 */ /* 0x000fe2000c101124 */
[----:B------:R-:W-:Y:S05]  /*ab50*/  EXIT ;  /* 0x000000000000794d */ /* 0x000fea0003800000 */
.L_x_14115:
        /* <DEDUP_REMOVED lines=12> */
.L_x_14121:
[----:B------:R-:W-:Y:S01]  /*ac20*/  IMAD.MOV.U32 R0, RZ, RZ, 0x7f ;  /* 0x0000007fff007424 */ /* 0x000fe200078e00ff */
[----:B------:R-:W-:-:S04]  /*ac30*/  ISETP.GT.U32.AND P0, PT, R4, 0x7f800000, PT ;  /* 0x7f8000000400780c */ /* 0x000fc80003f04070 */
[----:B------:R-:W-:-:S09]  /*ac40*/  SEL R0, R0, 0x7c, P0 ;  /* 0x0000007c00007807 */ /* 0x000fd20000000000 */
.L_x_14122:
[----:B------:R-:W-:Y:S05]  /*ac50*/  BSYNC.RECONVERGENT B0 ;  /* 0x0000000000007941 */ /* 0x000fea0003800200 */
.L_x_14120:
[----:B------:R-:W-:-:S04]  /*ac60*/  SHF.R.U32.HI R5, RZ, 0x18, R5 ;  /* 0x00000018ff057819 */ /* 0x000fc80000011605 */
[----:B------:R-:W-:-:S05]  /*ac70*/  LOP3.LUT R5, R0, 0x80, R5, 0xf8, !PT ;  /* 0x0000008000057812 */ /* 0x000fca00078ef805 */
[----:B------:R-:W-:Y:S01]  /*ac80*/  STG.E.U8 desc[UR36][R2.64], R5 ;  /* 0x0000000502007986 */ /* 0x000fe2000c101124 */
[----:B------:R-:W-:Y:S05]  /*ac90*/  EXIT ;  /* 0x000000000000794d */ /* 0x000fea0003800000 */
.L_x_14114:
[----:B------:R-:W-:-:S04]  /*aca0*/  I2FP.F32.S32 R0, R18 ;  /* 0x0000001200007245 */ /* 0x000fc80000201400 */
[----:B------:R-:W-:-:S05]  /*acb0*/  F2FP.BF16.F32.PACK_AB R0, RZ, R0 ;  /* 0x00000000ff00723e */ /* 0x000fca00000010ff */
[----:B------:R-:W-:Y:S01]  /*acc0*/  STG.E.U16 desc[UR36][R2.64], R0 ;  /* 0x0000000002007986 */ /* 0x000fe2000c101524 */
[----:B------:R-:W-:Y:S05]  /*acd0*/  EXIT ;  /* 0x000000000000794d */ /* 0x000fea0003800000 */
.L_x_14123:
        /* <DEDUP_REMOVED lines=10> */
.L_x_17273:


//--------------------- .text._ZN2at6native18elementwise_kernelILi128ELi2EZNS0_22gpu_kernel_impl_nocastINS0_13BinaryFunctorIiiiNS0_15binary_internal10MulFunctorIiEEEEEEvRNS_18TensorIteratorBaseERKT_EUliE_EEviT1_ --------------------------
	.section	.text._ZN2at6native18elementwise_kernelILi128ELi2EZNS0_22gpu_kernel_impl_nocastINS0_13BinaryFunctorIiiiNS0_15binary_internal10MulFunctorIiEEEEEEvRNS_18TensorIteratorBaseERKT_EUliE_EEviT1_,"ax",@progbits
	.align	128
        .global         _ZN2at6native18elementwise_kernelILi128ELi2EZNS0_22gpu_kernel_impl_nocastINS0_13BinaryFunctorIiiiNS0_15binary_internal10MulFunctorIiEEEEEEvRNS_18TensorIteratorBaseERKT_EUliE_EEviT1_
        .type           _ZN2at6native18elementwise_kernelILi128ELi2EZNS0_22gpu_kernel_impl_nocastINS0_13BinaryFunctorIiiiNS0_15binary_internal10MulFunctorIiEEEEEEvRNS_18TensorIteratorBaseERKT_EUliE_EEviT1_,@function
        .size           _ZN2at6native18elementwise_kernelILi128ELi2EZNS0_22gpu_kernel_impl_nocastINS0_13BinaryFunctorIiiiNS0_15binary_internal10MulFunctorIiEEEEEEvRNS_18TensorIteratorBaseERKT_EUliE_EEviT1_,(.L_x_17274 - _ZN2at6native18elementwise_kernelILi128ELi2EZNS0_22gpu_kernel_impl_nocastINS0_13BinaryFunctorIiiiNS0_15binary_internal10MulFunctorIiEEEEEEvRNS_18TensorIteratorBaseERKT_EUliE_EEviT1_)
        .other          _ZN2at6native18elementwise_kernelILi128ELi2EZNS0_22gpu_kernel_impl_nocastINS0_13BinaryFunctorIiiiNS0_15binary_internal10MulFunctorIiEEEEEEvRNS_18TensorIteratorBaseERKT_EUliE_EEviT1_,@"STO_CUDA_ENTRY STV_DEFAULT"
_ZN2at6native18elementwise_kernelILi128ELi2EZNS0_22gpu_kernel_impl_nocastINS0_13BinaryFunctorIiiiNS0_15binary_internal10MulFunctorIiEEEEEEvRNS_18TensorIteratorBaseERKT_EUliE_EEviT1_:
.text._ZN2at6native18elementwise_kernelILi128ELi2EZNS0_22gpu_kernel_impl_nocastINS0_13BinaryFunctorIiiiNS0_15binary_internal10MulFunctorIiEEEEEEvRNS_18TensorIteratorBaseERKT_EUliE_EEviT1_:
        /* <DEDUP_REMOVED lines=19> */
[----:B--2---:R-:W-:-:S05]  /*0130*/  IMAD R11, R4, R7, RZ ;  /* 0x00000007040b7224 */ /* 0x004fca00078e02ff */
[----:B0-----:R0:W-:Y:S02]  /*0140*/  STG.E desc[UR6][R8.64], R11 ;  /* 0x0000000b08007986 */ /* 0x0011e4000c101906 */
.L_x_14126:
[----:B------:R-:W-:Y:S05]  /*0150*/  BSYNC.RECONVERGENT B0 ;  /* 0x0000000000007941 */ /* 0x000fea0003800200 */
.L_x_14125:
[----:B------:R-:W-:-:S13]  /*0160*/  ISETP.GE.AND P0, PT, R3, UR4, PT ;  /* 0x0000000403007c0c */ /* 0x000fda000bf06270 */
[----:B------:R-:W-:Y:S05]  /*0170*/  @P0 EXIT ;  /* 0x000000000000094d */ /* 0x000fea0003800000 */
[----:B------:R-:W1:Y:S08]  /*0180*/  LDC.64 R2, c[0x0][0x5f0] ;  /* 0x00017c00ff027b82 */ /* 0x000e700000000a00 */
[----:B------:R-:W2:Y:S01]  /*0190*/  LDC.64 R4, c[0x0][0x5f8] ;  /* 0x00017e00ff047b82 */ /* 0x000ea20000000a00 */
[----:B-1----:R-:W0:Y:S04]  /*01a0*/  LDG.E R2, desc[UR6][R2.64] ;  /* 0x0000000602027981 */ /* 0x002e28000c1e1900 */
[----:B--2---:R-:W0:Y:S03]  /*01b0*/  LDG.E R5, desc[UR6][R4.64] ;  /* 0x0000000604057981 */ /* 0x004e26000c1e1900 */
[----:B------:R-:W1:Y:S01]  /*01c0*/  LDC.64 R6, c[0x0][0x5e8] ;  /* 0x00017a00ff067b82 */ /* 0x000e620000000a00 */
[----:B0-----:R-:W-:-:S05]  /*01d0*/  IMAD R9, R2, R5, RZ ;  /* 0x0000000502097224 */ /* 0x001fca00078e02ff */
[----:B-1----:R-:W-:Y:S01]  /*01e0*/  STG.E desc[UR6][R6.64], R9 ;  /* 0x0000000906007986 */ /* 0x002fe2000c101906 */
[----:B------:R-:W-:Y:S05]  /*01f0*/  EXIT ;  /* 0x000000000000794d */ /* 0x000fea0003800000 */
.L_x_14124:
        /* <DEDUP_REMOVED lines=355> */
.L_x_14129:
        /* <DEDUP_REMOVED lines=11> */
[----:B--2---:R-:W-:-:S05]  /*18e0*/  IMAD R11, R6, R9, RZ ;  /* 0x00000009060b7224 */ /* 0x004fca00078e02ff */
[----:B------:R0:W-:Y:S02]  /*18f0*/  STG.E desc[UR6][R4.64], R11 ;  /* 0x0000000b04007986 */ /* 0x0001e4000c101906 */
.L_x_14128:
[----:B------:R-:W-:Y:S05]  /*1900*/  BSYNC.RECONVERGENT B0 ;  /* 0x0000000000007941 */ /* 0x000fea0003800200 */
.L_x_14127:
        /* <DEDUP_REMOVED lines=350> */
.L_x_14130:
        /* <DEDUP_REMOVED lines=10> */
[----:B--2---:R-:W-:-:S05]  /*2f90*/  IMAD R9, R4, R7, RZ ;  /* 0x0000000704097224 */ /* 0x004fca00078e02ff */
[----:B------:R-:W-:Y:S01]  /*2fa0*/  STG.E desc[UR6][R2.64], R9 ;  /* 0x0000000902007986 */ /* 0x000fe2000c101906 */
[----:B------:R-:W-:Y:S05]  /*2fb0*/  EXIT ;  /* 0x000000000000794d */ /* 0x000fea0003800000 */
.L_x_14131:
        /* <DEDUP_REMOVED lines=12> */
.L_x_17274:


//--------------------- .text._ZN2at6native27unrolled_elementwise_kernelINS0_13BinaryFunctorIiiiNS0_15binary_internal10MulFunctorIiEEEESt5arrayIPcLm3EELi4E23TrivialOffsetCalculatorILi2EjESA_ILi1EjENS0_6memory15LoadWithoutCastENSD_16StoreWithoutCastEEEviT_T0_T2_T3_T4_T5_ --------------------------
	.section	.text._ZN2at6native27unrolled_elementwise_kernelINS0_13BinaryFunctorIiiiNS0_15binary_internal10MulFunctorIiEEEESt5arrayIPcLm3EELi4E23TrivialOffsetCalculatorILi2EjESA_ILi1EjENS0_6memory15LoadWithoutCastENSD_16StoreWithoutCastEEEviT_T0_T2_T3_T4_T5_,"ax",@progbits
	.align	128
        .global         _ZN2at6native27unrolled_elementwise_kernelINS0_13BinaryFunctorIiiiNS0_15binary_internal10MulFunctorIiEEEESt5arrayIPcLm3EELi4E23TrivialOffsetCalculatorILi2EjESA_ILi1EjENS0_6memory15LoadWithoutCastENSD_16StoreWithoutCastEEEviT_T0_T2_T3_T4_T5_
        .type           _ZN2at6native27unrolled_elementwise_kernelINS0_13BinaryFunctorIiiiNS0_15binary_internal10MulFunctorIiEEEESt5arrayIPcLm3EELi4E23TrivialOffsetCalculatorILi2EjESA_ILi1EjENS0_6memory15LoadWithoutCastENSD_16StoreWithoutCastEEEviT_T0_T2_T3_T4_T5_,@function
        .size           _ZN2at6native27unrolled_elementwise_kernelINS0_13BinaryFunctorIiiiNS0_15binary_internal10MulFunctorIiEEEESt5arrayIPcLm3EELi4E23TrivialOffsetCalculatorILi2EjESA_ILi1EjENS0_6memory15LoadWithoutCastENSD_16StoreWithoutCastEEEviT_T0_T2_T3_T4_T5_,(.L_x_17275 - _ZN2at6native27unrolled_elementwise_kernelINS0_13BinaryFunctorIiiiNS0_15binary_internal10MulFunctorIiEEEESt5arrayIPcLm3EELi4E23TrivialOffsetCalculatorILi2EjESA_ILi1EjENS0_6memory15LoadWithoutCastENSD_16StoreWithoutCastEEEviT_T0_T2_T3_T4_T5_)
        .other          _ZN2at6native27unrolled_elementwise_kernelINS0_13BinaryFunctorIiiiNS0_15binary_internal10MulFunctorIiEEEESt5arrayIPcLm3EELi4E23TrivialOffsetCalculatorILi2EjESA_ILi1EjENS0_6memory15LoadWithoutCastENSD_16StoreWithoutCastEEEviT_T0_T2_T3_T4_T5_,@"STO_CUDA_ENTRY STV_DEFAULT"
_ZN2at6native27unrolled_elementwise_kernelINS0_13BinaryFunctorIiiiNS0_15binary_internal10MulFunctorIiEEEESt5arrayIPcLm3EELi4E23TrivialOffsetCalculatorILi2EjESA_ILi1EjENS0_6memory15LoadWithoutCastENSD_16StoreWithoutCastEEEviT_T0_T2_T3_T4_T5_:
.text._ZN2at6native27unrolled_elementwise_kernelINS0_13BinaryFunctorIiiiNS0_15binary_internal10MulFunctorIiEEEESt5arrayIPcLm3EELi4E23TrivialOffsetCalculatorILi2EjESA_ILi1EjENS0_6memory15LoadWithoutCastENSD_16StoreWithoutCastEEEviT_T0_T2_T3_T4_T5_:
        /* <DEDUP_REMOVED lines=51> */
[----:B-----5:R-:W-:-:S02]  /*0330*/  IMAD R25, R25, R20, RZ ;  /* 0x0000001419197224 */ /* 0x020fc400078e02ff */
[----:B--2---:R-:W-:Y:S02]  /*0340*/  IMAD R23, R24, R23, RZ ;  /* 0x0000001718177224 */ /* 0x004fe400078e02ff */
[----:B---3--:R-:W-:Y:S02]  /*0350*/  IMAD R21, R21, R22, RZ ;  /* 0x0000001615157224 */ /* 0x008fe400078e02ff */
[----:B----4-:R-:W-:Y:S01]  /*0360*/  @!P0 IMAD R12, R6, R9, RZ ;  /* 0x00000009060c8224 */ /* 0x010fe200078e02ff */
        /* <DEDUP_REMOVED lines=14> */
.L_x_14134:
[----:B------:R-:W-:Y:S05]  /*0450*/  BSYNC.RELIABLE B1 ;  /* 0x0000000000017941 */ /* 0x000fea0003800100 */
.L_x_14133:
[----:B------:R-:W-:-:S13]  /*0460*/  ISETP.GE.AND P0, PT, R19, R18, PT ;  /* 0x000000121300720c */ /* 0x000fda0003f06270 */
[----:B0-----:R-:W0:Y:S01]  /*0470*/  @!P0 LDC.64 R2, c[0x0][0x388] ;  /* 0x0000e200ff028b82 */ /* 0x001e220000000a00 */
[----:B------:R-:W-:Y:S01]  /*0480*/  @!P0 IMAD R5, R0, 0x200, R19 ;  /* 0x0000020000058824 */ /* 0x000fe200078e0213 */
[----:B------:R-:W-:-:S03]  /*0490*/  @!P0 IADD3 R19, PT, PT, R19, 0x80, RZ ;  /* 0x0000008013138810 */ /* 0x000fc60007ffe0ff */
[----:B0-----:R-:W-:-:S05]  /*04a0*/  @!P0 IMAD.WIDE.U32 R2, R5, 0x4, R2 ;  /* 0x0000000405028825 */ /* 0x001fca00078e0002 */
[----:B------:R1:W-:Y:S02]  /*04b0*/  @!P0 STG.E desc[UR4][R2.64], R23 ;  /* 0x0000001702008986 */ /* 0x0003e4000c101904 */
.L_x_14135:
[----:B------:R-:W-:Y:S05]  /*04c0*/  BSYNC.RECONVERGENT B0 ;  /* 0x0000000000007941 */ /* 0x000fea0003800200 */
.L_x_14132:
        /* <DEDUP_REMOVED lines=8> */
.L_x_14136:
        /* <DEDUP_REMOVED lines=11> */
.L_x_17275:


//--------------------- .text._ZN2at6native29vectorized_elementwise_kernelILi2ENS0_13BinaryFunctorIiiiNS0_15binary_internal10MulFunctorIiEEEESt5arrayIPcLm3EEEEviT0_T1_ --------------------------
	.section	.text._ZN2at6native29vectorized_elementwise_kernelILi2ENS0_13BinaryFunctorIiiiNS0_15binary_internal10MulFunctorIiEEEESt5arrayIPcLm3EEEEviT0_T1_,"ax",@progbits
	.align	128
        .global         _ZN2at6native29vectorized_elementwise_kernelILi2ENS0_13BinaryFunctorIiiiNS0_15binary_internal10MulFunctorIiEEEESt5arrayIPcLm3EEEEviT0_T1_
        .type           _ZN2at6native29vectorized_elementwise_kernelILi2ENS0_13BinaryFunctorIiiiNS0_15binary_internal10MulFunctorIiEEEESt5arrayIPcLm3EEEEviT0_T1_,@function
        .size           _ZN2at6native29vectorized_elementwise_kernelILi2ENS0_13BinaryFunctorIiiiNS0_15binary_internal10MulFunctorIiEEEESt5arrayIPcLm3EEEEviT0_T1_,(.L_x_17276 - _ZN2at6native29vectorized_elementwise_kernelILi2ENS0_13BinaryFunctorIiiiNS0_15binary_internal10MulFunctorIiEEEESt5arrayIPcLm3EEEEviT0_T1_)
        .other          _ZN2at6native29vectorized_elementwise_kernelILi2ENS0_13BinaryFunctorIiiiNS0_15binary_internal10MulFunctorIiEEEESt5arrayIPcLm3EEEEviT0_T1_,@"STO_CUDA_ENTRY STV_DEFAULT"
_ZN2at6native29vectorized_elementwise_kernelILi2ENS0_13BinaryFunctorIiiiNS0_15binary_internal10MulFunctorIiEEEESt5arrayIPcLm3EEEEviT0_T1_:
.text._ZN2at6native29vectorized_elementwise_kernelILi2ENS0_13BinaryFunctorIiiiNS0_15binary_internal10MulFunctorIiEEEESt5arrayIPcLm3EEEEviT0_T1_:
        /* <DEDUP_REMOVED lines=95> */
[----:B--2---:R-:W-:-:S02]  /*05f0*/  IMAD R10, R21, R10, RZ ;  /* 0x0000000a150a7224 */ /* 0x004fc400078e02ff */
[----:B------:R-:W-:Y:S01]  /*0600*/  IMAD R11, R11, R4, RZ ;  /* 0x000000040b0b7224 */ /* 0x000fe200078e02ff */
[----:B------:R-:W-:Y:S01]  /*0610*/  MOV R4, RZ ;  /* 0x000000ff00047202 */ /* 0x000fe20000000f00 */
[----:B-----5:R-:W-:Y:S02]  /*0620*/  IMAD R6, R9, R6, RZ ;  /* 0x0000000609067224 */ /* 0x020fe400078e02ff */
[----:B------:R-:W-:Y:S02]  /*0630*/  IMAD R7, R7, R8, RZ ;  /* 0x0000000807077224 */ /* 0x000fe400078e02ff */
[----:B---3--:R-:W-:Y:S02]  /*0640*/  IMAD R20, R27, R20, RZ ;  /* 0x000000141b147224 */ /* 0x008fe400078e02ff */
[----:B------:R-:W-:Y:S02]  /*0650*/  IMAD R26, R29, R26, RZ ;  /* 0x0000001a1d1a7224 */ /* 0x000fe400078e02ff */
[----:B----4-:R-:W-:-:S02]  /*0660*/  @!P0 IMAD R4, R16, R19, RZ ;  /* 0x0000001310048224 */ /* 0x010fc400078e02ff */
[----:B------:R-:W-:Y:S01]  /*0670*/  IMAD R0, R23, R0, RZ ;  /* 0x0000000017007224 */ /* 0x000fe200078e02ff */
        /* <DEDUP_REMOVED lines=13> */
.L_x_14140:
[----:B------:R-:W-:-:S13]  /*0750*/  ISETP.GE.U32.AND P0, PT, R2, R5, PT ;  /* 0x000000050200720c */ /* 0x000fda0003f06070 */
[----:B------:R-:W-:Y:S05]  /*0760*/  @P0 BRA `(.L_x_14142) ;  /* 0x0000000000300947 */ /* 0x000fea0003800000 */
[----:B0-----:R-:W0:Y:S01]  /*0770*/  LDC.64 R8, c[0x0][0x388] ;  /* 0x0000e200ff087b82 */ /* 0x001e220000000a00 */
[----:B------:R-:W-:Y:S01]  /*0780*/  IADD3 R11, PT, PT, R3, R2, RZ ;  /* 0x00000002030b7210 */ /* 0x000fe20007ffe0ff */
[----:B------:R-:W-:-:S04]  /*0790*/  VIADD R2, R2, 0x80 ;  /* 0x0000008002027836 */ /* 0x000fc80000000000 */
[----:B0-----:R-:W-:-:S05]  /*07a0*/  IMAD.WIDE.U32 R8, R11, 0x4, R8 ;  /* 0x000000040b087825 */ /* 0x001fca00078e0008 */
[----:B------:R1:W-:Y:S02]  /*07b0*/  STG.E desc[UR4][R8.64], R6 ;  /* 0x0000000608007986 */ /* 0x0003e4000c101904 */
.L_x_14141:
[----:B------:R-:W-:-:S13]  /*07c0*/  ISETP.GE.U32.AND P0, PT, R2, R5, PT ;  /* 0x000000050200720c */ /* 0x000fda0003f06070 */
[----:B------:R-:W-:Y:S05]  /*07d0*/  @P0 BRA `(.L_x_14143) ;  /* 0x0000000000300947 */ /* 0x000fea0003800000 */
[----:B01----:R-:W0:Y:S01]  /*07e0*/  LDC.64 R8, c[0x0][0x388] ;  /* 0x0000e200ff087b82 */ /* 0x003e220000000a00 */
[----:B------:R-:W-:Y:S02]  /*07f0*/  IADD3 R11, PT, PT, R3, R2, RZ ;  /* 0x00000002030b7210 */ /* 0x000fe40007ffe0ff */
[----:B------:R-:W-:-:S03]  /*0800*/  IADD3 R2, PT, PT, R2, 0x80, RZ ;  /* 0x0000008002027810 */ /* 0x000fc60007ffe0ff */
[----:B0-----:R-:W-:-:S05]  /*0810*/  IMAD.WIDE.U32 R8, R11, 0x4, R8 ;  /* 0x000000040b087825 */ /* 0x001fca00078e0008 */
[----:B------:R1:W-:Y:S02]  /*0820*/  STG.E desc[UR4][R8.64], R7 ;  /* 0x0000000708007986 */ /* 0x0003e4000c101904 */
.L_x_14142:
[----:B------:R-:W-:-:S13]  /*0830*/  ISETP.GE.U32.AND P0, PT, R2, R5, PT ;  /* 0x000000050200720c */ /* 0x000fda0003f06070 */
[----:B------:R-:W-:Y:S05]  /*0840*/  @P0 BRA `(.L_x_14144) ;  /* 0x0000000000340947 */ /* 0x000fea0003800000 */
[----:B-1----:R-:W1:Y:S01]  /*0850*/  LDC.64 R6, c[0x0][0x388] ;  /* 0x0000e200ff067b82 */ /* 0x002e620000000a00 */
[----:B0-----:R-:W-:Y:S02]  /*0860*/  IADD3 R9, PT, PT, R3, R2, RZ ;  /* 0x0000000203097210 */ /* 0x001fe40007ffe0ff */
[----:B------:R-:W-:-:S03]  /*0870*/  IADD3 R2, PT, PT, R2, 0x80, RZ ;  /* 0x0000008002027810 */ /* 0x000fc60007ffe0ff */
[----:B-1----:R-:W-:-:S05]  /*0880*/  IMAD.WIDE.U32 R6, R9, 0x4, R6 ;  /* 0x0000000409067825 */ /* 0x002fca00078e0006 */
[----:B------:R2:W-:Y:S02]  /*0890*/  STG.E desc[UR4][R6.64], R20 ;  /* 0x0000001406007986 */ /* 0x0005e4000c101904 */
.L_x_14143:
        /* <DEDUP_REMOVED lines=8> */
.L_x_14144:
[----:B------:R-:W-:Y:S05]  /*0920*/  BSYNC.RELIABLE B1 ;  /* 0x0000000000017941 */ /* 0x000fea0003800100 */
.L_x_14139:
[----:B------:R-:W-:-:S13]  /*0930*/  ISETP.GE.U32.AND P0, PT, R2, R5, PT ;  /* 0x000000050200720c */ /* 0x000fda0003f06070 */
[----:B-12---:R-:W1:Y:S01]  /*0940*/  @!P0 LDC.64 R6, c[0x0][0x388] ;  /* 0x0000e200ff068b82 */ /* 0x006e620000000a00 */
[----:B0-----:R-:W-:Y:S02]  /*0950*/  @!P0 IADD3 R9, PT, PT, R3, R2, RZ ;  /* 0x0000000203098210 */ /* 0x001fe40007ffe0ff */
[----:B------:R-:W-:-:S03]  /*0960*/  @!P0 IADD3 R2, PT, PT, R2, 0x80, RZ ;  /* 0x0000008002028810 */ /* 0x000fc60007ffe0ff */
[----:B-1----:R-:W-:-:S05]  /*0970*/  @!P0 IMAD.WIDE.U32 R6, R9, 0x4, R6 ;  /* 0x0000000409068825 */ /* 0x002fca00078e0006 */
[----:B------:R3:W-:Y:S02]  /*0980*/  @!P0 STG.E desc[UR4][R6.64], R0 ;  /* 0x0000000006008986 */ /* 0x0007e4000c101904 */
.L_x_14145:
[----:B------:R-:W-:Y:S05]  /*0990*/  BSYNC.RECONVERGENT B0 ;  /* 0x0000000000007941 */ /* 0x000fea0003800200 */
.L_x_14138:
        /* <DEDUP_REMOVED lines=8> */
.L_x_14137:
        /* <DEDUP_REMOVED lines=18> */
[----:B--2---:R-:W-:Y:S02]  /*0b40*/  IMAD R22, R22, R24, RZ ;  /* 0x0000001816167224 */ /* 0x004fe400078e02ff */
[----:B------:R-:W-:Y:S02]  /*0b50*/  IMAD R23, R23, R25, RZ ;  /* 0x0000001917177224 */ /* 0x000fe400078e02ff */
[----:B----4-:R-:W-:Y:S02]  /*0b60*/  IMAD R8, R12, R8, RZ ;  /* 0x000000080c087224 */ /* 0x010fe400078e02ff */
[----:B------:R-:W-:Y:S02]  /*0b70*/  IMAD R9, R13, R9, RZ ;  /* 0x000000090d097224 */ /* 0x000fe400078e02ff */
[----:B-----5:R-:W-:Y:S02]  /*0b80*/  IMAD R4, R4, R6, RZ ;  /* 0x0000000604047224 */ /* 0x020fe400078e02ff */
[----:B------:R-:W-:Y:S01]  /*0b90*/  IMAD R5, R5, R7, RZ ;  /* 0x0000000705057224 */ /* 0x000fe200078e02ff */
[----:B------:R-:W-:Y:S01]  /*0ba0*/  STG.E.64 desc[UR4][R2.64], R22 ;  /* 0x0000001602007986 */ /* 0x000fe2000c101b04 */
[----:B------:R-:W-:-:S02]  /*0bb0*/  IMAD R10, R10, R14, RZ ;  /* 0x0000000e0a0a7224 */ /* 0x000fc400078e02ff */
[----:B------:R-:W-:Y:S01]  /*0bc0*/  IMAD R11, R11, R15, RZ ;  /* 0x0000000f0b0b7224 */ /* 0x000fe200078e02ff */
[----:B------:R-:W-:Y:S04]  /*0bd0*/  STG.E.64 desc[UR4][R2.64+0x400], R8 ;  /* 0x0004000802007986 */ /* 0x000fe8000c101b04 */
[----:B------:R-:W-:Y:S04]  /*0be0*/  STG.E.64 desc[UR4][R2.64+0x800], R4 ;  /* 0x0008000402007986 */ /* 0x000fe8000c101b04 */
[----:B------:R-:W-:Y:S01]  /*0bf0*/  STG.E.64 desc[UR4][R2.64+0xc00], R10 ;  /* 0x000c000a02007986 */ /* 0x000fe2000c101b04 */
[----:B------:R-:W-:Y:S05]  /*0c00*/  EXIT ;  /* 0x000000000000794d */ /* 0x000fea0003800000 */
.L_x_14146:
        /* <DEDUP_REMOVED lines=15> */
.L_x_17276:


//--------------------- .text._ZN2at6native29vectorized_elementwise_kernelILi4ENS0_13BinaryFunctorIiiiNS0_15binary_internal10MulFunctorIiEEEESt5arrayIPcLm3EEEEviT0_T1_ --------------------------
	.section	.text._ZN2at6native29vectorized_elementwise_kernelILi4ENS0_13BinaryFunctorIiiiNS0_15binary_internal10MulFunctorIiEEEESt5arrayIPcLm3EEEEviT0_T1_,"ax",@progbits
	.align	128
        .global         _ZN2at6native29vectorized_elementwise_kernelILi4ENS0_13BinaryFunctorIiiiNS0_15binary_internal10MulFunctorIiEEEESt5arrayIPcLm3EEEEviT0_T1_
        .type           _ZN2at6native29vectorized_elementwise_kernelILi4ENS0_13BinaryFunctorIiiiNS0_15binary_internal10MulFunctorIiEEEESt5arrayIPcLm3EEEEviT0_T1_,@function
        .size           _ZN2at6native29vectorized_elementwise_kernelILi4ENS0_13BinaryFunctorIiiiNS0_15binary_internal10MulFunctorIiEEEESt5arrayIPcLm3EEEEviT0_T1_,(.L_x_17277 - _ZN2at6native29vectorized_elementwise_kernelILi4ENS0_13BinaryFunctorIiiiNS0_15binary_internal10MulFunctorIiEEEESt5arrayIPcLm3EEEEviT0_T1_)
        .other          _ZN2at6native29vectorized_elementwise_kernelILi4ENS0_13BinaryFunctorIiiiNS0_15binary_internal10MulFunctorIiEEEESt5arrayIPcLm3EEEEviT0_T1_,@"STO_CUDA_ENTRY STV_DEFAULT"
_ZN2at6native29vectorized_elementwise_kernelILi4ENS0_13BinaryFunctorIiiiNS0_15binary_internal10MulFunctorIiEEEESt5arrayIPcLm3EEEEviT0_T1_:
.text._ZN2at6native29vectorized_elementwise_kernelILi4ENS0_13BinaryFunctorIiiiNS0_15binary_internal10MulFunctorIiEEEESt5arrayIPcLm3EEEEviT0_T1_:
        /* <DEDUP_REMOVED lines=117> */
.L_x_14150:
[----:B------:R-:W-:-:S13]  /*0750*/  ISETP.GE.U32.AND P0, PT, R2, R5, PT ;  /* 0x000000050200720c */ /* 0x000fda0003f06070 */
[----:B------:R-:W-:Y:S05]  /*0760*/  @P0 BRA `(.L_x_14152) ;  /* 0x0000000000300947 */ /* 0x000fea0003800000 */
[----:B0-----:R-:W0:Y:S01]  /*0770*/  LDC.64 R8, c[0x0][0x388] ;  /* 0x0000e200ff087b82 */ /* 0x001e220000000a00 */
[----:B------:R-:W-:Y:S01]  /*0780*/  IADD3 R11, PT, PT, R3, R2, RZ ;  /* 0x00000002030b7210 */ /* 0x000fe20007ffe0ff */
[----:B------:R-:W-:-:S04]  /*0790*/  VIADD R2, R2, 0x80 ;  /* 0x0000008002027836 */ /* 0x000fc80000000000 */
[----:B0-----:R-:W-:-:S05]  /*07a0*/  IMAD.WIDE.U32 R8, R11, 0x4, R8 ;  /* 0x000000040b087825 */ /* 0x001fca00078e0008 */
[----:B------:R1:W-:Y:S02]  /*07b0*/  STG.E desc[UR4][R8.64], R6 ;  /* 0x0000000608007986 */ /* 0x0003e4000c101904 */
.L_x_14151:
[----:B------:R-:W-:-:S13]  /*07c0*/  ISETP.GE.U32.AND P0, PT, R2, R5, PT ;  /* 0x000000050200720c */ /* 0x000fda0003f06070 */
[----:B------:R-:W-:Y:S05]  /*07d0*/  @P0 BRA `(.L_x_14153) ;  /* 0x0000000000300947 */ /* 0x000fea0003800000 */
[----:B01----:R-:W0:Y:S01]  /*07e0*/  LDC.64 R8, c[0x0][0x388] ;  /* 0x0000e200ff087b82 */ /* 0x003e220000000a00 */
[----:B------:R-:W-:Y:S02]  /*07f0*/  IADD3 R11, PT, PT, R3, R2, RZ ;  /* 0x00000002030b7210 */ /* 0x000fe40007ffe0ff */
[----:B------:R-:W-:-:S03]  /*0800*/  IADD3 R2, PT, PT, R2, 0x80, RZ ;  /* 0x0000008002027810 */ /* 0x000fc60007ffe0ff */
[----:B0-----:R-:W-:-:S05]  /*0810*/  IMAD.WIDE.U32 R8, R11, 0x4, R8 ;  /* 0x000000040b087825 */ /* 0x001fca00078e0008 */
[----:B------:R1:W-:Y:S02]  /*0820*/  STG.E desc[UR4][R8.64], R7 ;  /* 0x0000000708007986 */ /* 0x0003e4000c101904 */
.L_x_14152:
[----:B------:R-:W-:-:S13]  /*0830*/  ISETP.GE.U32.AND P0, PT, R2, R5, PT ;  /* 0x000000050200720c */ /* 0x000fda0003f06070 */
[----:B------:R-:W-:Y:S05]  /*0840*/  @P0 BRA `(.L_x_14154) ;  /* 0x0000000000340947 */ /* 0x000fea0003800000 */
[----:B-1----:R-:W1:Y:S01]  /*0850*/  LDC.64 R6, c[0x0][0x388] ;  /* 0x0000e200ff067b82 */ /* 0x002e620000000a00 */
[----:B0-----:R-:W-:Y:S02]  /*0860*/  IADD3 R9, PT, PT, R3, R2, RZ ;  /* 0x0000000203097210 */ /* 0x001fe40007ffe0ff */
[----:B------:R-:W-:-:S03]  /*0870*/  IADD3 R2, PT, PT, R2, 0x80, RZ ;  /* 0x0000008002027810 */ /* 0x000fc60007ffe0ff */
[----:B-1----:R-:W-:-:S05]  /*0880*/  IMAD.WIDE.U32 R6, R9, 0x4, R6 ;  /* 0x0000000409067825 */ /* 0x002fca00078e0006 */
[----:B------:R2:W-:Y:S02]  /*0890*/  STG.E desc[UR4][R6.64], R20 ;  /* 0x0000001406007986 */ /* 0x0005e4000c101904 */
.L_x_14153:
        /* <DEDUP_REMOVED lines=8> */
.L_x_14154:
[----:B------:R-:W-:Y:S05]  /*0920*/  BSYNC.RELIABLE B1 ;  /* 0x0000000000017941 */ /* 0x000fea0003800100 */
.L_x_14149:
[----:B------:R-:W-:-:S13]  /*0930*/  ISETP.GE.U32.AND P0, PT, R2, R5, PT ;  /* 0x000000050200720c */ /* 0x000fda0003f06070 */
[----:B-12---:R-:W1:Y:S01]  /*0940*/  @!P0 LDC.64 R6, c[0x0][0x388] ;  /* 0x0000e200ff068b82 */ /* 0x006e620000000a00 */
[----:B0-----:R-:W-:Y:S02]  /*0950*/  @!P0 IADD3 R9, PT, PT, R3, R2, RZ ;  /* 0x0000000203098210 */ /* 0x001fe40007ffe0ff */
[----:B------:R-:W-:-:S03]  /*0960*/  @!P0 IADD3 R2, PT, PT, R2, 0x80, RZ ;  /* 0x0000008002028810 */ /* 0x000fc60007ffe0ff */
[----:B-1----:R-:W-:-:S05]  /*0970*/  @!P0 IMAD.WIDE.U32 R6, R9, 0x4, R6 ;  /* 0x0000000409068825 */ /* 0x002fca00078e0006 */
[----:B------:R3:W-:Y:S02]  /*0980*/  @!P0 STG.E desc[UR4][R6.64], R0 ;  /* 0x0000000006008986 */ /* 0x0007e4000c101904 */
.L_x_14155:
[----:B------:R-:W-:Y:S05]  /*0990*/  BSYNC.RECONVERGENT B0 ;  /* 0x0000000000007941 */ /* 0x000fea0003800200 */
.L_x_14148:
        /* <DEDUP_REMOVED lines=8> */
.L_x_14147:
        /* <DEDUP_REMOVED lines=14> */
[----:B--2---:R-:W-:Y:S02]  /*0b00*/  IMAD R12, R12, R16, RZ ;  /* 0x000000100c0c7224 */ /* 0x004fe400078e02ff */
[----:B------:R-:W-:Y:S02]  /*0b10*/  IMAD R13, R13, R17, RZ ;  /* 0x000000110d0d7224 */ /* 0x000fe400078e02ff */
[----:B------:R-:W-:Y:S02]  /*0b20*/  IMAD R14, R14, R18, RZ ;  /* 0x000000120e0e7224 */ /* 0x000fe400078e02ff */
[----:B------:R-:W-:Y:S02]  /*0b30*/  IMAD R15, R15, R19, RZ ;  /* 0x000000130f0f7224 */ /* 0x000fe400078e02ff */
[----:B----4-:R-:W-:Y:S02]  /*0b40*/  IMAD R4, R8, R4, RZ ;  /* 0x0000000408047224 */ /* 0x010fe400078e02ff */
[----:B------:R-:W-:-:S02]  /*0b50*/  IMAD R5, R9, R5, RZ ;  /* 0x0000000509057224 */ /* 0x000fc400078e02ff */
[----:B------:R-:W-:Y:S02]  /*0b60*/  IMAD R6, R10, R6, RZ ;  /* 0x000000060a067224 */ /* 0x000fe400078e02ff */
[----:B------:R-:W-:Y:S01]  /*0b70*/  IMAD R7, R11, R7, RZ ;  /* 0x000000070b077224 */ /* 0x000fe200078e02ff */
[----:B------:R-:W-:Y:S04]  /*0b80*/  STG.E.128 desc[UR4][R2.64], R12 ;  /* 0x0000000c02007986 */ /* 0x000fe8000c101d04 */
[----:B------:R-:W-:Y:S01]  /*0b90*/  STG.E.128 desc[UR4][R2.64+0x800], R4 ;  /* 0x0008000402007986 */ /* 0x000fe2000c101d04 */
[----:B------:R-:W-:Y:S05]  /*0ba0*/  EXIT ;  /* 0x000000000000794d */ /* 0x000fea0003800000 */
.L_x_14156:
        /* <DEDUP_REMOVED lines=13> */
.L_x_17277:


//--------------------- .text._ZN2at6native29vectorized_elementwise_kernelILi8ENS0_13BinaryFunctorIiiiNS0_15binary_internal10MulFunctorIiEEEESt5arrayIPcLm3EEEEviT0_T1_ --------------------------
	.section	.text._ZN2at6native29vectorized_elementwise_kernelILi8ENS0_13BinaryFunctorIiiiNS0_15binary_internal10MulFunctorIiEEEESt5arrayIPcLm3EEEEviT0_T1_,"ax",@progbits
	.align	128
        .global         _ZN2at6native29vectorized_elementwise_kernelILi8ENS0_13BinaryFunctorIiiiNS0_15binary_internal10MulFunctorIiEEEESt5arrayIPcLm3EEEEviT0_T1_
        .type           _ZN2at6native29vectorized_elementwise_kernelILi8ENS0_13BinaryFunctorIiiiNS0_15binary_internal10MulFunctorIiEEEESt5arrayIPcLm3EEEEviT0_T1_,@function
        .size           _ZN2at6native29vectorized_elementwise_kernelILi8ENS0_13BinaryFunctorIiiiNS0_15binary_internal10MulFunctorIiEEEESt5arrayIPcLm3EEEEviT0_T1_,(.L_x_17278 - _ZN2at6native29vectorized_elementwise_kernelILi8ENS0_13BinaryFunctorIiiiNS0_15binary_internal10MulFunctorIiEEEESt5arrayIPcLm3EEEEviT0_T1_)
        .other          _ZN2at6native29vectorized_elementwise_kernelILi8ENS0_13BinaryFunctorIiiiNS0_15binary_internal10MulFunctorIiEEEESt5arrayIPcLm3EEEEviT0_T1_,@"STO_CUDA_ENTRY STV_DEFAULT"
_ZN2at6native29vectorized_elementwise_kernelILi8ENS0_13BinaryFunctorIiiiNS0_15binary_internal10MulFunctorIiEEEESt5arrayIPcLm3EEEEviT0_T1_:
.text._ZN2at6native29vectorized_elementwise_kernelILi8ENS0_13BinaryFunctorIiiiNS0_15binary_internal10MulFunctorIiEEEESt5arrayIPcLm3EEEEviT0_T1_:
        /* <DEDUP_REMOVED lines=117> */
.L_x_14160:
[----:B------:R-:W-:-:S13]  /*0750*/  ISETP.GE.U32.AND P0, PT, R2, R5, PT ;  /* 0x000000050200720c */ /* 0x000fda0003f06070 */
[----:B------:R-:W-:Y:S05]  /*0760*/  @P0 BRA `(.L_x_14162) ;  /* 0x0000000000300947 */ /* 0x000fea0003800000 */
[----:B0-----:R-:W0:Y:S01]  /*0770*/  LDC.64 R8, c[0x0][0x388] ;  /* 0x0000e200ff087b82 */ /* 0x001e220000000a00 */
[----:B------:R-:W-:Y:S01]  /*0780*/  IADD3 R11, PT, PT, R3, R2, RZ ;  /* 0x00000002030b7210 */ /* 0x000fe20007ffe0ff */
[----:B------:R-:W-:-:S04]  /*0790*/  VIADD R2, R2, 0x80 ;  /* 0x0000008002027836 */ /* 0x000fc80000000000 */
[----:B0-----:R-:W-:-:S05]  /*07a0*/  IMAD.WIDE.U32 R8, R11, 0x4, R8 ;  /* 0x000000040b087825 */ /* 0x001fca00078e0008 */
[----:B------:R1:W-:Y:S02]  /*07b0*/  STG.E desc[UR4][R8.64], R6 ;  /* 0x0000000608007986 */ /* 0x0003e4000c101904 */
.L_x_14161:
[----:B------:R-:W-:-:S13]  /*07c0*/  ISETP.GE.U32.AND P0, PT, R2, R5, PT ;  /* 0x000000050200720c */ /* 0x000fda0003f06070 */
[----:B------:R-:W-:Y:S05]  /*07d0*/  @P0 BRA `(.L_x_14163) ;  /* 0x0000000000300947 */ /* 0x000fea0003800000 */
[----:B01----:R-:W0:Y:S01]  /*07e0*/  LDC.64 R8, c[0x0][0x388] ;  /* 0x0000e200ff087b82 */ /* 0x003e220000000a00 */
[----:B------:R-:W-:Y:S02]  /*07f0*/  IADD3 R11, PT, PT, R3, R2, RZ ;  /* 0x00000002030b7210 */ /* 0x000fe40007ffe0ff */
[----:B------:R-:W-:-:S03]  /*0800*/  IADD3 R2, PT, PT, R2, 0x80, RZ ;  /* 0x0000008002027810 */ /* 0x000fc60007ffe0ff */
[----:B0-----:R-:W-:-:S05]  /*0810*/  IMAD.WIDE.U32 R8, R11, 0x4, R8 ;  /* 0x000000040b087825 */ /* 0x001fca00078e0008 */
[----:B------:R1:W-:Y:S02]  /*0820*/  STG.E desc[UR4][R8.64], R7 ;  /* 0x0000000708007986 */ /* 0x0003e4000c101904 */
.L_x_14162:
[----:B------:R-:W-:-:S13]  /*0830*/  ISETP.GE.U32.AND P0, PT, R2, R5, PT ;  /* 0x000000050200720c */ /* 0x000fda0003f06070 */
[----:B------:R-:W-:Y:S05]  /*0840*/  @P0 BRA `(.L_x_14164) ;  /* 0x0000000000340947 */ /* 0x000fea0003800000 */
[----:B-1----:R-:W1:Y:S01]  /*0850*/  LDC.64 R6, c[0x0][0x388] ;  /* 0x0000e200ff067b82 */ /* 0x002e620000000a00 */
[----:B0-----:R-:W-:Y:S02]  /*0860*/  IADD3 R9, PT, PT, R3, R2, RZ ;  /* 0x0000000203097210 */ /* 0x001fe40007ffe0ff */
[----:B------:R-:W-:-:S03]  /*0870*/  IADD3 R2, PT, PT, R2, 0x80, RZ ;  /* 0x0000008002027810 */ /* 0x000fc60007ffe0ff */
[----:B-1----:R-:W-:-:S05]  /*0880*/  IMAD.WIDE.U32 R6, R9, 0x4, R6 ;  /* 0x0000000409067825 */ /* 0x002fca00078e0006 */
[----:B------:R2:W-:Y:S02]  /*0890*/  STG.E desc[UR4][R6.64], R20 ;  /* 0x0000001406007986 */ /* 0x0005e4000c101904 */
.L_x_14163:
        /* <DEDUP_REMOVED lines=8> */
.L_x_14164:
[----:B------:R-:W-:Y:S05]  /*0920*/  BSYNC.RELIABLE B1 ;  /* 0x0000000000017941 */ /* 0x000fea0003800100 */
.L_x_14159:
[----:B------:R-:W-:-:S13]  /*0930*/  ISETP.GE.U32.AND P0, PT, R2, R5, PT ;  /* 0x000000050200720c */ /* 0x000fda0003f06070 */
[----:B-12---:R-:W1:Y:S01]  /*0940*/  @!P0 LDC.64 R6, c[0x0][0x388] ;  /* 0x0000e200ff068b82 */ /* 0x006e620000000a00 */
[----:B0-----:R-:W-:Y:S02]  /*0950*/  @!P0 IADD3 R9, PT, PT, R3, R2, RZ ;  /* 0x0000000203098210 */ /* 0x001fe40007ffe0ff */
[----:B------:R-:W-:-:S03]  /*0960*/  @!P0 IADD3 R2, PT, PT, R2, 0x80, RZ ;  /* 0x0000008002028810 */ /* 0x000fc60007ffe0ff */
[----:B-1----:R-:W-:-:S05]  /*0970*/  @!P0 IMAD.WIDE.U32 R6, R9, 0x4, R6 ;  /* 0x0000000409068825 */ /* 0x002fca00078e0006 */
[----:B------:R3:W-:Y:S02]  /*0980*/  @!P0 STG.E desc[UR4][R6.64], R0 ;  /* 0x0000000006008986 */ /* 0x0007e4000c101904 */
.L_x_14165:
[----:B------:R-:W-:Y:S05]  /*0990*/  BSYNC.RECONVERGENT B0 ;  /* 0x0000000000007941 */ /* 0x000fea0003800200 */
.L_x_14158:
        /* <DEDUP_REMOVED lines=8> */
.L_x_14157:
        /* <DEDUP_REMOVED lines=12> */
[----:B--2---:R-:W-:Y:S02]  /*0ae0*/  IMAD R12, R12, R16, RZ ;  /* 0x000000100c0c7224 */ /* 0x004fe400078e02ff */
[----:B------:R-:W-:Y:S02]  /*0af0*/  IMAD R13, R13, R17, RZ ;  /* 0x000000110d0d7224 */ /* 0x000fe400078e02ff */
[----:B------:R-:W-:Y:S02]  /*0b00*/  IMAD R14, R14, R18, RZ ;  /* 0x000000120e0e7224 */ /* 0x000fe400078e02ff */
[----:B------:R-:W-:Y:S02]  /*0b10*/  IMAD R15, R15, R19, RZ ;  /* 0x000000130f0f7224 */ /* 0x000fe400078e02ff */
[----:B------:R-:W-:Y:S02]  /*0b20*/  IMAD R16, R8, R4, RZ ;  /* 0x0000000408107224 */ /* 0x000fe400078e02ff */
[----:B------:R-:W-:-:S02]  /*0b30*/  IMAD R17, R9, R5, RZ ;  /* 0x0000000509117224 */ /* 0x000fc400078e02ff */
[----:B------:R-:W-:Y:S02]  /*0b40*/  IMAD R18, R10, R6, RZ ;  /* 0x000000060a127224 */ /* 0x000fe400078e02ff */
[----:B------:R-:W-:-:S05]  /*0b50*/  IMAD R19, R11, R7, RZ ;  /* 0x000000070b137224 */ /* 0x000fca00078e02ff */
[----:B------:R-:W-:Y:S01]  /*0b60*/  STG.E.ENL2.256 desc[UR4][R2.64], R12, R16 ;  /* 0xf800000c0210797f */ /* 0x000fe2000f121804 */
[----:B------:R-:W-:Y:S05]  /*0b70*/  EXIT ;  /* 0x000000000000794d */ /* 0x000fea0003800000 */
.L_x_14166:
        /* <DEDUP_REMOVED lines=16> */
.L_x_17278:


//--------------------- .text._ZN2at6native18elementwise_kernelILi128ELi4EZNS0_15gpu_kernel_implINS0_13AUnaryFunctorIaaaNS0_15binary_internal10MulFunctorIaEEEEEEvRNS_18TensorIteratorBaseERKT_EUliE_EEviT1_ --------------------------
	.section	.text._ZN2at6native18elementwise_kernelILi128ELi4EZNS0_15gpu_kernel_implINS0_13AUnaryFunctorIaaaNS0_15binary_internal10MulFunctorIaEEEEEEvRNS_18TensorIteratorBaseERKT_EUliE_EEviT1_,"ax",@progbits
	.align	128
        .global         _ZN2at6native18elementwise_kernelILi128ELi4EZNS0_15gpu_kernel_implINS0_13AUnaryFunctorIaaaNS0_15binary_internal10MulFunctorIaEEEEEEvRNS_18TensorIteratorBaseERKT_EUliE_EEviT1_
        .type           _ZN2at6native18elementwise_kernelILi128ELi4EZNS0_15gpu_kernel_implINS0_13AUnaryFunctorIaaaNS0_15binary_internal10MulFunctorIaEEEEEEvRNS_18TensorIteratorBaseERKT_EUliE_EEviT1_,@function
        .size           _ZN2at6native18elementwise_kernelILi128ELi4EZNS0_15gpu_kernel_implINS0_13AUnaryFunctorIaaaNS0_15binary_internal10MulFunctorIaEEEEEEvRNS_18TensorIteratorBaseERKT_EUliE_EEviT1_,(.L_x_17279 - _ZN2at6native18elementwise_kernelILi128ELi4EZNS0_15gpu_kernel_implINS0_13AUnaryFunctorIaaaNS0_15binary_internal10MulFunctorIaEEEEEEvRNS_18TensorIteratorBaseERKT_EUliE_EEviT1_)
        .other          _ZN2at6native18elementwise_kernelILi128ELi4EZNS0_15gpu_kernel_implINS0_13AUnaryFunctorIaaaNS0_15binary_internal10MulFunctorIaEEEEEEvRNS_18TensorIteratorBaseERKT_EUliE_EEviT1_,@"STO_CUDA_ENTRY STV_DEFAULT"
_ZN2at6native18elementwise_kernelILi128ELi4EZNS0_15gpu_kernel_implINS0_13AUnaryFunctorIaaaNS0_15binary_internal10MulFunctorIaEEEEEEvRNS_18TensorIteratorBaseERKT_EUliE_EEviT1_:
.text._ZN2at6native18elementwise_kernelILi128ELi4EZNS0_15gpu_kernel_implINS0_13AUnaryFunctorIaaaNS0_15binary_internal10MulFunctorIaEEEEEEvRNS_18TensorIteratorBaseERKT_EUliE_EEviT1_:
        /* <DEDUP_REMOVED lines=320> */
.L_x_14169:
        /* <DEDUP_REMOVED lines=14> */
[----:B------:R0:W5:Y:S01]  /*14e0*/  LDG.E.U8 R0, desc[UR36][R2.64] ;  /* 0x0000002402007981 */ /* 0x000162000c1e1100 */
[----:B------:R-:W-:Y:S05]  /*14f0*/  BRA `(.L_x_14175) ;  /* 0x0000000c00547947 */ /* 0x000fea0003800000 */
.L_x_14173:
[----:B------:R0:W5:Y:S01]  /*1500*/  LDG.E.U8 R0, desc[UR36][R2.64] ;  /* 0x0000002402007981 */ /* 0x000162000c1e1100 */
[----:B------:R-:W-:Y:S05]  /*1510*/  BRA `(.L_x_14175) ;  /* 0x0000000c004c7947 */ /* 0x000fea0003800000 */
.L_x_14172:
[----:B------:R-:W-:-:S09]  /*1520*/  UISETP.NE.AND UP0, UPT, UR4, 0x2, UPT ;  /* 0x000000020400788c */ /* 0x000fd2000bf05270 */
[----:B------:R-:W-:Y:S05]  /*1530*/  BRA.U !UP0, `(.L_x_14176) ;  /* 0x0000000108207547 */ /* 0x000fea000b800000 */
[----:B------:R-:W-:-:S09]  /*1540*/  UISETP.NE.AND UP0, UPT, UR4, 0x3, UPT ;  /* 0x000000030400788c */ /* 0x000fd2000bf05270 */
[----:B------:R-:W-:Y:S05]  /*1550*/  BRA.U !UP0, `(.L_x_14177) ;  /* 0x0000000108107547 */ /* 0x000fea000b800000 */
[----:B------:R-:W-:-:S09]  /*1560*/  UISETP.NE.AND UP0, UPT, UR4, 0x4, UPT ;  /* 0x000000040400788c */ /* 0x000fd2000bf05270 */
[----:B------:R-:W-:Y:S05]  /*1570*/  BRA.U UP0, `(.L_x_14174) ;  /* 0x0000000900b07547 */ /* 0x000fea000b800000 */
[----:B------:R0:W5:Y:S01]  /*1580*/  LDG.E.U8 R0, desc[UR36][R2.64] ;  /* 0x0000002402007981 */ /* 0x000162000c1e1100 */
[----:B------:R-:W-:Y:S05]  /*1590*/  BRA `(.L_x_14175) ;  /* 0x0000000c002c7947 */ /* 0x000fea0003800000 */
.L_x_14177:
[----:B------:R0:W5:Y:S01]  /*15a0*/  LDG.E.U8 R0, desc[UR36][R2.64] ;  /* 0x0000002402007981 */ /* 0x000162000c1e1100 */
[----:B------:R-:W-:Y:S05]  /*15b0*/  BRA `(.L_x_14175) ;  /* 0x0000000c00247947 */ /* 0x000fea0003800000 */
.L_x_14176:
[----:B------:R0:W5:Y:S01]  /*15c0*/  LDG.E.U16 R0, desc[UR36][R2.64] ;  /* 0x0000002402007981 */ /* 0x000162000c1e1500 */
[----:B------:R-:W-:Y:S05]  /*15d0*/  BRA `(.L_x_14175) ;  /* 0x0000000c001c7947 */ /* 0x000fea0003800000 */
.L_x_14171:
        /* <DEDUP_REMOVED lines=9> */
.L_x_14179:
[----:B------:R-:W2:Y:S02]  /*1670*/  LDG.E.U16 R4, desc[UR36][R2.64] ;  /* 0x0000002402047981 */ /* 0x000ea4000c1e1500 */
[----:B--2---:R-:W-:-:S06]  /*1680*/  HADD2.F32 R4, -RZ, R4.H0_H0 ;  /* 0x20000004ff047230 */ /* 0x004fcc0000004100 */
[----:B------:R-:W0:Y:S02]  /*1690*/  F2I.FTZ.TRUNC.NTZ R4, R4 ;  /* 0x0000000400047305 */ /* 0x000e24000021f100 */
[----:B0-----:R-:W-:Y:S01]  /*16a0*/  PRMT R0, R4, 0x7610, R0 ;  /* 0x0000761004007816 */ /* 0x001fe20000000000 */
[----:B------:R-:W-:Y:S06]  /*16b0*/  BRA `(.L_x_14175) ;  /* 0x0000000800e47947 */ /* 0x000fec0003800000 */
.L_x_14178:
        /* <DEDUP_REMOVED lines=9> */
.L_x_14181:
[----:B------:R-:W2:Y:S02]  /*1750*/  LDG.E.U16 R2, desc[UR36][R2.64] ;  /* 0x0000002402027981 */ /* 0x000ea4000c1e1500 */
[----:B--2---:R-:W-:-:S06]  /*1760*/  HADD2.F32 R4, -RZ, R2.H0_H0 ;  /* 0x20000002ff047230 */ /* 0x004fcc0000004100 */
[----:B------:R-:W0:Y:S02]  /*1770*/  F2I.FTZ.TRUNC.NTZ R4, R4 ;  /* 0x0000000400047305 */ /* 0x000e24000021f100 */
[----:B0-----:R-:W-:Y:S01]  /*1780*/  PRMT R0, R4, 0x7610, R0 ;  /* 0x0000761004007816 */ /* 0x001fe20000000000 */
[----:B------:R-:W-:Y:S06]  /*1790*/  BRA `(.L_x_14175) ;  /* 0x0000000800ac7947 */ /* 0x000fec0003800000 */
.L_x_14180:
[----:B------:R-:W2:Y:S02]  /*17a0*/  LDG.E.64 R2, desc[UR36][R2.64] ;  /* 0x0000002402027981 */ /* 0x000ea4000c1e1b00 */
[----:B--2---:R0:W1:Y:S01]  /*17b0*/  F2I.F64.TRUNC R0, R2 ;  /* 0x0000000200007311 */ /* 0x004062000030d100 */
[----:B------:R-:W-:Y:S05]  /*17c0*/  BRA `(.L_x_14175) ;  /* 0x0000000800a07947 */ /* 0x000fea0003800000 */
.L_x_14170:
        /* <DEDUP_REMOVED lines=12> */
.L_x_14184:
[----:B------:R-:W2:Y:S02]  /*1890*/  LDG.E.64 R2, desc[UR36][R2.64] ;  /* 0x0000002402027981 */ /* 0x000ea4000c1e1b00 */
[----:B--2---:R3:W4:Y:S01]  /*18a0*/  F2I.F64.TRUNC R0, R2 ;  /* 0x0000000200007311 */ /* 0x004722000030d100 */
[----:B------:R-:W-:Y:S05]  /*18b0*/  BRA `(.L_x_14175) ;  /* 0x0000000800647947 */ /* 0x000fea0003800000 */
.L_x_14183:
        /* <DEDUP_REMOVED lines=27> */
.L_x_14186:
        /* <DEDUP_REMOVED lines=14> */
.L_x_14185:
[----:B------:R-:W2:Y:S02]  /*1b50*/  LDG.E.U16 R4, desc[UR36][R2.64] ;  /* 0x0000002402047981 */ /* 0x000ea4000c1e1500 */
[----:B--2---:R-:W-:-:S06]  /*1b60*/  IMAD.U32 R4, R4, 0x10000, RZ ;  /* 0x0001000004047824 */ /* 0x004fcc00078e00ff */
[----:B------:R-:W0:Y:S02]  /*1b70*/  F2I.FTZ.TRUNC.NTZ R4, R4 ;  /* 0x0000000400047305 */ /* 0x000e24000021f100 */
[----:B0-----:R-:W-:Y:S01]  /*1b80*/  PRMT R0, R4, 0x7610, R0 ;  /* 0x0000761004007816 */ /* 0x001fe20000000000 */
[----:B------:R-:W-:Y:S06]  /*1b90*/  BRA `(.L_x_14175) ;  /* 0x0000000400ac7947 */ /* 0x000fec0003800000 */
.L_x_14182:
        /* <DEDUP_REMOVED lines=10> */
.L_x_14189:
        /* <DEDUP_REMOVED lines=21> */
.L_x_14193:
[----:B------:R-:W-:Y:S05]  /*1d90*/  BSYNC.RECONVERGENT B1 ;  /* 0x0000000000017941 */ /* 0x000fea0003800200 */
.L_x_14192:
[----:B------:R-:W-:Y:S01]  /*1da0*/  IMAD.SHL.U32 R0, R0, 0x100000, RZ ;  /* 0x0010000000007824 */ /* 0x000fe200078e00ff */
[----:B------:R-:W-:-:S04]  /*1db0*/  LEA R2, R2, 0x3b800000, 0x17 ;  /* 0x3b80000002027811 */ /* 0x000fc800078eb8ff */
[----:B------:R-:W-:-:S07]  /*1dc0*/  LOP3.LUT R4, R2, R0, R7, 0xfe, !PT ;  /* 0x0000000002047212 */ /* 0x000fce00078efe07 */
.L_x_14191:
[----:B------:R-:W-:Y:S05]  /*1dd0*/  BSYNC.RECONVERGENT B0 ;  /* 0x0000000000007941 */ /* 0x000fea0003800200 */
.L_x_14190:
[----:B------:R-:W0:Y:S02]  /*1de0*/  F2I.FTZ.TRUNC.NTZ R4, R4 ;  /* 0x0000000400047305 */ /* 0x000e24000021f100 */
[----:B0-----:R-:W-:Y:S01]  /*1df0*/  PRMT R0, R4, 0x7610, R0 ;  /* 0x0000761004007816 */ /* 0x001fe20000000000 */
[----:B------:R-:W-:Y:S06]  /*1e00*/  BRA `(.L_x_14175) ;  /* 0x0000000400107947 */ /* 0x000fec0003800000 */
.L_x_14188:
        /* <DEDUP_REMOVED lines=21> */
.L_x_14197:
[----:B------:R-:W-:Y:S05]  /*1f60*/  BSYNC.RECONVERGENT B1 ;  /* 0x0000000000017941 */ /* 0x000fea0003800200 */
.L_x_14196:
[----:B------:R-:W-:Y:S02]  /*1f70*/  SHF.L.U32 R0, R0, 0x15, RZ ;  /* 0x0000001500007819 */ /* 0x000fe400000006ff */
[----:B------:R-:W-:-:S04]  /*1f80*/  LEA R2, R2, 0x37800000, 0x17 ;  /* 0x3780000002027811 */ /* 0x000fc800078eb8ff */
[----:B------:R-:W-:-:S07]  /*1f90*/  LOP3.LUT R4, R2, R0, R7, 0xfe, !PT ;  /* 0x0000000002047212 */ /* 0x000fce00078efe07 */
.L_x_14195:
[----:B------:R-:W-:Y:S05]  /*1fa0*/  BSYNC.RECONVERGENT B0 ;  /* 0x0000000000007941 */ /* 0x000fea0003800200 */
.L_x_14194:
[----:B------:R-:W0:Y:S02]  /*1fb0*/  F2I.FTZ.TRUNC.NTZ R4, R4 ;  /* 0x0000000400047305 */ /* 0x000e24000021f100 */
[----:B0-----:R-:W-:Y:S01]  /*1fc0*/  PRMT R0, R4, 0x7610, R0 ;  /* 0x0000761004007816 */ /* 0x001fe20000000000 */
[----:B------:R-:W-:Y:S06]  /*1fd0*/  BRA `(.L_x_14175) ;  /* 0x00000000009c7947 */ /* 0x000fec0003800000 */
.L_x_14187:
[----:B------:R-:W-:-:S09]  /*1fe0*/  UISETP.NE.AND UP0, UPT, UR4, 0x1c, UPT ;  /* 0x0000001c0400788c */ /* 0x000fd2000bf05270 */
[----:B------:R-:W-:Y:S05]  /*1ff0*/  BRA.U !UP0, `(.L_x_14198) ;  /* 0x0000000108907547 */ /* 0x000fea000b800000 */
[----:B------:R-:W-:-:S09]  /*2000*/  UISETP.NE.AND UP0, UPT, UR4, 0x1d, UPT ;  /* 0x0000001d0400788c */ /* 0x000fd2000bf05270 */
[----:B------:R-:W-:Y:S05]  /*2010*/  BRA.U !UP0, `(.L_x_14199) ;  /* 0x0000000108807547 */ /* 0x000fea000b800000 */
[----:B------:R-:W-:-:S09]  /*2020*/  UISETP.NE.AND UP0, UPT, UR4, 0x2c, UPT ;  /* 0x0000002c0400788c */ /* 0x000fd2000bf05270 */
[----:B------:R-:W-:Y:S05]  /*2030*/  BRA.U !UP0, `(.L_x_14200) ;  /* 0x0000000108487547 */ /* 0x000fea000b800000 */
.L_x_14174:
        /* <DEDUP_REMOVED lines=16> */
.L_x_14201:
[----:B------:R-:W-:Y:S01]  /*2140*/  PRMT R0, RZ, 0x7610, R0 ;  /* 0x00007610ff007816 */ /* 0x000fe20000000000 */
[----:B------:R-:W-:Y:S06]  /*2150*/  BRA `(.L_x_14175) ;  /* 0x00000000003c7947 */ /* 0x000fec0003800000 */
.L_x_14200:
        /* <DEDUP_REMOVED lines=8> */
.L_x_14203:
[----:B------:R-:W-:Y:S05]  /*21e0*/  BSYNC.RECONVERGENT B0 ;  /* 0x0000000000007941 */ /* 0x000fea0003800200 */
.L_x_14202:
[----:B------:R-:W0:Y:S02]  /*21f0*/  F2I.FTZ.TRUNC.NTZ R4, R4 ;  /* 0x0000000400047305 */ /* 0x000e24000021f100 */
[----:B0-----:R-:W-:Y:S01]  /*2200*/  PRMT R0, R4, 0x7610, R0 ;  /* 0x0000761004007816 */ /* 0x001fe20000000000 */
[----:B------:R-:W-:Y:S06]  /*2210*/  BRA `(.L_x_14175) ;  /* 0x00000000000c7947 */ /* 0x000fec0003800000 */
.L_x_14199:
[----:B------:R2:W5:Y:S01]  /*2220*/  LDG.E.U8 R0, desc[UR36][R2.64] ;  /* 0x0000002402007981 */ /* 0x000562000c1e1100 */
[----:B------:R-:W-:Y:S05]  /*2230*/  BRA `(.L_x_14175) ;  /* 0x0000000000047947 */ /* 0x000fea0003800000 */
.L_x_14198:
[----:B------:R1:W5:Y:S02]  /*2240*/  LDG.E.U8 R0, desc[UR36][R2.64] ;  /* 0x0000002402007981 */ /* 0x000364000c1e1100 */
.L_x_14175:
[----:B------:R-:W0:Y:S01]  /*2250*/  LDCU.64 UR6, c[0x0][0x580] ;  /* 0x0000b000ff0677ac */ /* 0x000e220008000a00 */
[----:B-1--45:R-:W-:Y:S01]  /*2260*/  PRMT R0, R0, 0x9910, RZ ;  /* 0x0000991000007816 */ /* 0x032fe200000000ff */
[----:B------:R-:W-:Y:S02]  /*2270*/  UPRMT UR5, UR39, 0x9910, URZ ;  /* 0x0000991027057896 */ /* 0x000fe400080000ff */
[----:B------:R-:W-:Y:S02]  /*2280*/  UPRMT UR4, UR43, 0x9910, URZ ;  /* 0x000099102b047896 */ /* 0x000fe400080000ff */
[----:B------:R-:W-:-:S04]  /*2290*/  UISETP.GT.AND UP0, UPT, UR5, 0x9, UPT ;  /* 0x000000090500788c */ /* 0x000fc8000bf04270 */
[----:B------:R-:W-:Y:S01]  /*22a0*/  IMAD R7, R0, UR4, RZ ;  /* 0x0000000400077c24 */ /* 0x000fe2000f8e02ff */
[----:B0-23--:R-:W-:-:S05]  /*22b0*/  IADD3 R2, P0, PT, R16, UR6, RZ ;  /* 0x0000000610027c10 */ /* 0x00dfca000ff1e0ff */
        /* <DEDUP_REMOVED lines=12> */
.L_x_14207:
[----:B------:R3:W-:Y:S01]  /*2380*/  STG.E.U8 desc[UR36][R2.64], R7 ;  /* 0x0000000702007986 */ /* 0x0007e2000c101124 */
[----:B------:R-:W-:Y:S05]  /*2390*/  BRA `(.L_x_14209) ;  /* 0x0000000c00847947 */ /* 0x000fea0003800000 */
.L_x_14206:
[----:B------:R-:W-:-:S09]  /*23a0*/  UISETP.NE.AND UP0, UPT, UR5, 0x2, UPT ;  /* 0x000000020500788c */ /* 0x000fd2000bf05270 */
[----:B------:R-:W-:Y:S05]  /*23b0*/  BRA.U !UP0, `(.L_x_14210) ;  /* 0x0000000108387547 */ /* 0x000fea000b800000 */
[----:B------:R-:W-:-:S09]  /*23c0*/  UISETP.NE.AND UP0, UPT, UR5, 0x3, UPT ;  /* 0x000000030500788c */ /* 0x000fd2000bf05270 */
[----:B------:R-:W-:Y:S05]  /*23d0*/  BRA.U !UP0, `(.L_x_14211) ;  /* 0x0000000108207547 */ /* 0x000fea000b800000 */
[----:B------:R-:W-:-:S09]  /*23e0*/  UISETP.NE.AND UP0, UPT, UR5, 0x4, UPT ;  /* 0x000000040500788c */ /* 0x000fd2000bf05270 */
[----:B------:R-:W-:Y:S05]  /*23f0*/  BRA.U UP0, `(.L_x_14208) ;  /* 0x0000000900c47547 */ /* 0x000fea000b800000 */
[----:B------:R-:W-:-:S04]  /*2400*/  LOP3.LUT R0, R7, 0xffff, RZ, 0xc0, !PT ;  /* 0x0000ffff07007812 */ /* 0x000fc800078ec0ff */
[----:B------:R-:W-:-:S05]  /*2410*/  PRMT R0, R0, 0x8880, RZ ;  /* 0x0000888000007816 */ /* 0x000fca00000000ff */
[----:B------:R-:W-:-:S05]  /*2420*/  IMAD.MOV.U32 R4, RZ, RZ, R0 ;  /* 0x000000ffff047224 */ /* 0x000fca00078e0000 */
[----:B------:R-:W-:-:S05]  /*2430*/  SHF.R.S32.HI R5, RZ, 0x1f, R4 ;  /* 0x0000001fff057819 */ /* 0x000fca0000011404 */
[----:B------:R0:W-:Y:S01]  /*2440*/  STG.E.64 desc[UR36][R2.64], R4 ;  /* 0x0000000402007986 */ /* 0x0001e2000c101b24 */
[----:B------:R-:W-:Y:S05]  /*2450*/  BRA `(.L_x_14209) ;  /* 0x0000000c00547947 */ /* 0x000fea0003800000 */
.L_x_14211:
[----:B------:R-:W-:-:S04]  /*2460*/  LOP3.LUT R7, R7, 0xffff, RZ, 0xc0, !PT ;  /* 0x0000ffff07077812 */ /* 0x000fc800078ec0ff */
[----:B------:R-:W-:-:S05]  /*2470*/  PRMT R5, R7, 0x8880, RZ ;  /* 0x0000888007057816 */ /* 0x000fca00000000ff */
[----:B------:R1:W-:Y:S01]  /*2480*/  STG.E desc[UR36][R2.64], R5 ;  /* 0x0000000502007986 */ /* 0x0003e2000c101924 */
[----:B------:R-:W-:Y:S05]  /*2490*/  BRA `(.L_x_14209) ;  /* 0x0000000c00447947 */ /* 0x000fea0003800000 */
.L_x_14210:
[----:B------:R-:W-:-:S04]  /*24a0*/  PRMT R5, R7, 0x8880, RZ ;  /* 0x0000888007057816 */ /* 0x000fc800000000ff */
[----:B------:R-:W-:-:S05]  /*24b0*/  PRMT R5, R5, 0x7710, RZ ;  /* 0x0000771005057816 */ /* 0x000fca00000000ff */
[----:B------:R2:W-:Y:S01]  /*24c0*/  STG.E.U16 desc[UR36][R2.64], R5 ;  /* 0x0000000502007986 */ /* 0x0005e2000c101524 */
[----:B------:R-:W-:Y:S05]  /*24d0*/  BRA `(.L_x_14209) ;  /* 0x0000000c00347947 */ /* 0x000fea0003800000 */
.L_x_14205:
[----:B------:R-:W-:-:S09]  /*24e0*/  UISETP.GT.AND UP0, UPT, UR5, 0x6, UPT ;  /* 0x000000060500788c */ /* 0x000fd2000bf04270 */
[----:B------:R-:W-:Y:S05]  /*24f0*/  BRA.U UP0, `(.L_x_14212) ;  /* 0x00000001002c7547 */ /* 0x000fea000b800000 */
[----:B------:R-:W-:-:S09]  /*2500*/  UISETP.NE.AND UP0, UPT, UR5, 0x5, UPT ;  /* 0x000000050500788c */ /* 0x000fd2000bf05270 */
[----:B------:R-:W-:Y:S05]  /*2510*/  BRA.U !UP0, `(.L_x_14213) ;  /* 0x0000000108147547 */ /* 0x000fea000b800000 */
[----:B------:R-:W-:-:S09]  /*2520*/  UISETP.NE.AND UP0, UPT, UR5, 0x6, UPT ;  /* 0x000000060500788c */ /* 0x000fd2000bf05270 */
[----:B------:R-:W-:Y:S05]  /*2530*/  BRA.U UP0, `(.L_x_14208) ;  /* 0x0000000900747547 */ /* 0x000fea000b800000 */
[----:B------:R-:W0:Y:S02]  /*2540*/  I2F.S8 R5, R7 ;  /* 0x0000000700057306 */ /* 0x000e240000001400 */
[----:B0-----:R0:W-:Y:S01]  /*2550*/  STG.E desc[UR36][R2.64], R5 ;  /* 0x0000000502007986 */ /* 0x0011e2000c101924 */
[----:B------:R-:W-:Y:S05]  /*2560*/  BRA `(.L_x_14209) ;  /* 0x0000000c00107947 */ /* 0x000fea0003800000 */
.L_x_14213:
[----:B------:R-:W0:Y:S02]  /*2570*/  I2F.S8 R0, R7 ;  /* 0x0000000700007306 */ /* 0x000e240000001400 */
[----:B0-----:R-:W-:-:S05]  /*2580*/  F2FP.F16.F32.PACK_AB R0, RZ, R0 ;  /* 0x00000000ff00723e */ /* 0x001fca00000000ff */
[----:B------:R0:W-:Y:S01]  /*2590*/  STG.E.U16 desc[UR36][R2.64], R0 ;  /* 0x0000000002007986 */ /* 0x0001e2000c101524 */
[----:B------:R-:W-:Y:S05]  /*25a0*/  BRA `(.L_x_14209) ;  /* 0x0000000c00007947 */ /* 0x000fea0003800000 */
.L_x_14212:
[----:B------:R-:W-:-:S09]  /*25b0*/  UISETP.NE.AND UP0, UPT, UR5, 0x7, UPT ;  /* 0x000000070500788c */ /* 0x000fd2000bf05270 */
[----:B------:R-:W-:Y:S05]  /*25c0*/  BRA.U !UP0, `(.L_x_14214) ;  /* 0x0000000108347547 */ /* 0x000fea000b800000 */
[----:B------:R-:W-:-:S09]  /*25d0*/  UISETP.NE.AND UP0, UPT, UR5, 0x8, UPT ;  /* 0x000000080500788c */ /* 0x000fd2000bf05270 */
[----:B------:R-:W-:Y:S05]  /*25e0*/  BRA.U !UP0, `(.L_x_14215) ;  /* 0x0000000108187547 */ /* 0x000fea000b800000 */
[----:B------:R-:W-:-:S09]  /*25f0*/  UISETP.NE.AND UP0, UPT, UR5, 0x9, UPT ;  /* 0x000000090500788c */ /* 0x000fd2000bf05270 */
[----:B------:R-:W-:Y:S05]  /*2600*/  BRA.U UP0, `(.L_x_14208) ;  /* 0x0000000900407547 */ /* 0x000fea000b800000 */
[----:B------:R-:W0:Y:S01]  /*2610*/  I2F.S8 R4, R7 ;  /* 0x0000000700047306 */ /* 0x000e220000001400 */
[----:B------:R-:W-:-:S05]  /*2620*/  IMAD.MOV.U32 R5, RZ, RZ, RZ ;  /* 0x000000ffff057224 */ /* 0x000fca00078e00ff */
[----:B0-----:R0:W-:Y:S01]  /*2630*/  STG.E.64 desc[UR36][R2.64], R4 ;  /* 0x0000000402007986 */ /* 0x0011e2000c101b24 */
[----:B------:R-:W-:Y:S05]  /*2640*/  BRA `(.L_x_14209) ;  /* 0x0000000800d87947 */ /* 0x000fea0003800000 */
.L_x_14215:
[----:B------:R-:W0:Y:S02]  /*2650*/  I2F.S8 R7, R7 ;  /* 0x0000000700077306 */ /* 0x000e240000001400 */
[----:B0-----:R-:W-:-:S04]  /*2660*/  F2FP.F16.F32.PACK_AB R5, RZ, R7 ;  /* 0x00000007ff05723e */ /* 0x001fc800000000ff */
[----:B------:R-:W-:-:S05]  /*2670*/  PRMT R5, R5, 0x5410, RZ ;  /* 0x0000541005057816 */ /* 0x000fca00000000ff */
[----:B------:R0:W-:Y:S01]  /*2680*/  STG.E desc[UR36][R2.64], R5 ;  /* 0x0000000502007986 */ /* 0x0001e2000c101924 */
[----:B------:R-:W-:Y:S05]  /*2690*/  BRA `(.L_x_14209) ;  /* 0x0000000800c47947 */ /* 0x000fea0003800000 */
.L_x_14214:
[----:B------:R-:W-:-:S04]  /*26a0*/  PRMT R4, R7, 0x8880, RZ ;  /* 0x0000888007047816 */ /* 0x000fc800000000ff */
[----:B------:R-:W-:-:S06]  /*26b0*/  PRMT R4, R4, 0x7710, RZ ;  /* 0x0000771004047816 */ /* 0x000fcc00000000ff */
[----:B------:R-:W0:Y:S02]  /*26c0*/  I2F.F64.S16 R4, R4 ;  /* 0x0000000400047312 */ /* 0x000e240000101c00 */
[----:B0-----:R0:W-:Y:S01]  /*26d0*/  STG.E.64 desc[UR36][R2.64], R4 ;  /* 0x0000000402007986 */ /* 0x0011e2000c101b24 */
[----:B------:R-:W-:Y:S05]  /*26e0*/  BRA `(.L_x_14209) ;  /* 0x0000000800b07947 */ /* 0x000fea0003800000 */
.L_x_14204:
        /* <DEDUP_REMOVED lines=8> */
[----:B------:R-:W-:-:S04]  /*2770*/  LOP3.LUT P0, RZ, R7, 0xff, RZ, 0xc0, !PT ;  /* 0x000000ff07ff7812 */ /* 0x000fc8000780c0ff */
[----:B------:R-:W-:-:S05]  /*2780*/  SEL R5, RZ, 0x1, !P0 ;  /* 0x00000001ff057807 */ /* 0x000fca0004000000 */
[----:B------:R0:W-:Y:S01]  /*2790*/  STG.E.U8 desc[UR36][R2.64], R5 ;  /* 0x0000000502007986 */ /* 0x0001e2000c101124 */
[----:B------:R-:W-:Y:S05]  /*27a0*/  BRA `(.L_x_14209) ;  /* 0x0000000800807947 */ /* 0x000fea0003800000 */
.L_x_14218:
[----:B------:R-:W-:Y:S02]  /*27b0*/  PRMT R4, R7, 0x8880, RZ ;  /* 0x0000888007047816 */ /* 0x000fe400000000ff */
[----:B------:R-:W-:Y:S02]  /*27c0*/  CS2R R6, SRZ ;  /* 0x0000000000067805 */ /* 0x000fe4000001ff00 */
[----:B------:R-:W-:-:S06]  /*27d0*/  PRMT R4, R4, 0x7710, RZ ;  /* 0x0000771004047816 */ /* 0x000fcc00000000ff */
[----:B------:R-:W0:Y:S02]  /*27e0*/  I2F.F64.S16 R4, R4 ;  /* 0x0000000400047312 */ /* 0x000e240000101c00 */
[----:B0-----:R0:W-:Y:S01]  /*27f0*/  STG.E.128 desc[UR36][R2.64], R4 ;  /* 0x0000000402007986 */ /* 0x0011e2000c101d24 */
[----:B------:R-:W-:Y:S05]  /*2800*/  BRA `(.L_x_14209) ;  /* 0x0000000800687947 */ /* 0x000fea0003800000 */
.L_x_14217:
[----:B------:R-:W-:-:S09]  /*2810*/  UISETP.NE.AND UP0, UPT, UR5, 0xf, UPT ;  /* 0x0000000f0500788c */ /* 0x000fd2000bf05270 */
[----:B------:R-:W-:Y:S05]  /*2820*/  BRA.U !UP0, `(.L_x_14219) ;  /* 0x0000000108a07547 */ /* 0x000fea000b800000 */
[----:B------:R-:W-:-:S09]  /*2830*/  UISETP.NE.AND UP0, UPT, UR5, 0x17, UPT ;  /* 0x000000170500788c */ /* 0x000fd2000bf05270 */
[----:B------:R-:W-:Y:S05]  /*2840*/  BRA.U !UP0, `(.L_x_14220) ;  /* 0x00000001084c7547 */ /* 0x000fea000b800000 */
[----:B------:R-:W-:-:S09]  /*2850*/  UISETP.NE.AND UP0, UPT, UR5, 0x18, UPT ;  /* 0x000000180500788c */ /* 0x000fd2000bf05270 */
[----:B------:R-:W-:Y:S05]  /*2860*/  BRA.U UP0, `(.L_x_14208) ;  /* 0x0000000500a87547 */ /* 0x000fea000b800000 */
[----:B------:R-:W0:Y:S01]  /*2870*/  I2F.S8 R7, R7 ;  /* 0x0000000700077306 */ /* 0x000e220000001400 */
[----:B------:R-:W-:Y:S01]  /*2880*/  BSSY.RECONVERGENT B0, `(.L_x_14221) ;  /* 0x000000c000007945 */ /* 0x000fe20003800200 */
[----:B------:R-:W-:Y:S02]  /*2890*/  MOV R0, 0x7f ;  /* 0x0000007f00007802 */ /* 0x000fe40000000f00 */
        /* <DEDUP_REMOVED lines=10> */
.L_x_14222:
[----:B------:R-:W-:Y:S05]  /*2940*/  BSYNC.RECONVERGENT B0 ;  /* 0x0000000000007941 */ /* 0x000fea0003800200 */
.L_x_14221:
[----:B------:R-:W-:-:S05]  /*2950*/  LOP3.LUT R5, R0, 0x80, R5, 0xf8, !PT ;  /* 0x0000008000057812 */ /* 0x000fca00078ef805 */
[----:B------:R0:W-:Y:S01]  /*2960*/  STG.E.U8 desc[UR36][R2.64], R5 ;  /* 0x0000000502007986 */ /* 0x0001e2000c101124 */
[----:B------:R-:W-:Y:S05]  /*2970*/  BRA `(.L_x_14209) ;  /* 0x00000008000c7947 */ /* 0x000fea0003800000 */
.L_x_14220:
[----:B------:R-:W0:Y:S01]  /*2980*/  I2F.S8 R7, R7 ;  /* 0x0000000700077306 */ /* 0x000e220000001400 */
        /* <DEDUP_REMOVED lines=14> */
.L_x_14224:
[----:B------:R-:W-:Y:S05]  /*2a70*/  BSYNC.RECONVERGENT B0 ;  /* 0x0000000000007941 */ /* 0x000fea0003800200 */
.L_x_14223:
[----:B------:R-:W-:-:S05]  /*2a80*/  LOP3.LUT R5, R0, 0x80, R5, 0xf8, !PT ;  /* 0x0000008000057812 */ /* 0x000fca00078ef805 */
[----:B------:R0:W-:Y:S01]  /*2a90*/  STG.E.U8 desc[UR36][R2.64], R5 ;  /* 0x0000000502007986 */ /* 0x0001e2000c101124 */
[----:B------:R-:W-:Y:S05]  /*2aa0*/  BRA `(.L_x_14209) ;  /* 0x0000000400c07947 */ /* 0x000fea0003800000 */
.L_x_14219:
[----:B------:R-:W0:Y:S02]  /*2ab0*/  I2F.S8 R0, R7 ;  /* 0x0000000700007306 */ /* 0x000e240000001400 */
[----:B0-----:R-:W-:-:S05]  /*2ac0*/  F2FP.BF16.F32.PACK_AB R0, RZ, R0 ;  /* 0x00000000ff00723e */ /* 0x001fca00000010ff */
[----:B------:R0:W-:Y:S01]  /*2ad0*/  STG.E.U16 desc[UR36][R2.64], R0 ;  /* 0x0000000002007986 */ /* 0x0001e2000c101524 */
[----:B------:R-:W-:Y:S05]  /*2ae0*/  BRA `(.L_x_14209) ;  /* 0x0000000400b07947 */ /* 0x000fea0003800000 */
.L_x_14216:
        /* <DEDUP_REMOVED lines=8> */
[----:B------:R-:W-:-:S04]  /*2b70*/  PRMT R5, R7, 0x8880, RZ ;  /* 0x0000888007057816 */ /* 0x000fc800000000ff */
[----:B------:R-:W-:-:S05]  /*2b80*/  PRMT R5, R5, 0x7710, RZ ;  /* 0x0000771005057816 */ /* 0x000fca00000000ff */
[----:B------:R0:W-:Y:S01]  /*2b90*/  STG.E.U16 desc[UR36][R2.64], R5 ;  /* 0x0000000502007986 */ /* 0x0001e2000c101524 */
[----:B------:R-:W-:Y:S05]  /*2ba0*/  BRA `(.L_x_14209) ;  /* 0x0000000400807947 */ /* 0x000fea0003800000 */
.L_x_14227:
[----:B------:R-:W0:Y:S01]  /*2bb0*/  I2F.S8 R5, R7 ;  /* 0x0000000700057306 */ /* 0x000e220000001400 */
        /* <DEDUP_REMOVED lines=12> */
.L_x_14230:
[----:B------:R-:W-:-:S04]  /*2c80*/  SHF.R.U32.HI R0, RZ, 0x14, R5 ;  /* 0x00000014ff007819 */ /* 0x000fc80000011605 */
[----:B------:R-:W-:-:S04]  /*2c90*/  LOP3.LUT R0, R0, 0x1, RZ, 0xc0, !PT ;  /* 0x0000000100007812 */ /* 0x000fc800078ec0ff */
[----:B------:R-:W-:-:S04]  /*2ca0*/  IADD3 R0, PT, PT, R5, 0x487ffff, R0 ;  /* 0x0487ffff05007810 */ /* 0x000fc80007ffe000 */
[----:B------:R-:W-:-:S04]  /*2cb0*/  SHF.R.U32.HI R0, RZ, 0x14, R0 ;  /* 0x00000014ff007819 */ /* 0x000fc80000011600 */
[----:B------:R-:W-:-:S07]  /*2cc0*/  LOP3.LUT R4, R0, 0xff, RZ, 0xc0, !PT ;  /* 0x000000ff00047812 */ /* 0x000fce00078ec0ff */
.L_x_14231:
[----:B------:R-:W-:-:S04]  /*2cd0*/  SHF.R.U32.HI R5, RZ, 0x18, R5 ;  /* 0x00000018ff057819 */ /* 0x000fc80000011605 */
[----:B------:R-:W-:-:S04]  /*2ce0*/  LOP3.LUT R4, R4, 0x80, R5, 0xf8, !PT ;  /* 0x0000008004047812 */ /* 0x000fc800078ef805 */
[----:B------:R-:W-:-:S07]  /*2cf0*/  PRMT R0, R4, 0x7610, R0 ;  /* 0x0000761004007816 */ /* 0x000fce0000000000 */
.L_x_14229:
[----:B------:R-:W-:Y:S05]  /*2d00*/  BSYNC.RECONVERGENT B0 ;  /* 0x0000000000007941 */ /* 0x000fea0003800200 */
.L_x_14228:
[----:B------:R0:W-:Y:S01]  /*2d10*/  STG.E.U8 desc[UR36][R2.64], R0 ;  /* 0x0000000002007986 */ /* 0x0001e2000c101124 */
[----:B------:R-:W-:Y:S05]  /*2d20*/  BRA `(.L_x_14209) ;  /* 0x0000000400207947 */ /* 0x000fea0003800000 */
.L_x_14226:
        /* <DEDUP_REMOVED lines=13> */
.L_x_14234:
[----:B------:R-:W-:-:S04]  /*2e00*/  SHF.R.U32.HI R0, RZ, 0x15, R5 ;  /* 0x00000015ff007819 */ /* 0x000fc80000011605 */
[----:B------:R-:W-:-:S04]  /*2e10*/  LOP3.LUT R0, R0, 0x1, RZ, 0xc0, !PT ;  /* 0x0000000100007812 */ /* 0x000fc800078ec0ff */
[----:B------:R-:W-:-:S04]  /*2e20*/  IADD3 R0, PT, PT, R5, 0x88fffff, R0 ;  /* 0x088fffff05007810 */ /* 0x000fc80007ffe000 */
[----:B------:R-:W-:-:S04]  /*2e30*/  SHF.R.U32.HI R0, RZ, 0x15, R0 ;  /* 0x00000015ff007819 */ /* 0x000fc80000011600 */
[----:B------:R-:W-:-:S07]  /*2e40*/  LOP3.LUT R4, R0, 0xff, RZ, 0xc0, !PT ;  /* 0x000000ff00047812 */ /* 0x000fce00078ec0ff */
.L_x_14235:
[----:B------:R-:W-:-:S04]  /*2e50*/  SHF.R.U32.HI R5, RZ, 0x18, R5 ;  /* 0x00000018ff057819 */ /* 0x000fc80000011605 */
[----:B------:R-:W-:-:S04]  /*2e60*/  LOP3.LUT R4, R4, 0x80, R5, 0xf8, !PT ;  /* 0x0000008004047812 */ /* 0x000fc800078ef805 */
[----:B------:R-:W-:-:S07]  /*2e70*/  PRMT R0, R4, 0x7610, R0 ;  /* 0x0000761004007816 */ /* 0x000fce0000000000 */
.L_x_14233:
[----:B------:R-:W-:Y:S05]  /*2e80*/  BSYNC.RECONVERGENT B0 ;  /* 0x0000000000007941 */ /* 0x000fea0003800200 */
.L_x_14232:
[----:B------:R0:W-:Y:S01]  /*2e90*/  STG.E.U8 desc[UR36][R2.64], R0 ;  /* 0x0000000002007986 */ /* 0x0001e2000c101124 */
[----:B------:R-:W-:Y:S05]  /*2ea0*/  BRA `(.L_x_14209) ;  /* 0x0000000000c07947 */ /* 0x000fea0003800000 */
.L_x_14225:
[----:B------:R-:W-:-:S09]  /*2eb0*/  UISETP.NE.AND UP0, UPT, UR5, 0x1c, UPT ;  /* 0x0000001c0500788c */ /* 0x000fd2000bf05270 */
[----:B------:R-:W-:Y:S05]  /*2ec0*/  BRA.U !UP0, `(.L_x_14236) ;  /* 0x0000000108ac7547 */ /* 0x000fea000b800000 */
[----:B------:R-:W-:-:S09]  /*2ed0*/  UISETP.NE.AND UP0, UPT, UR5, 0x1d, UPT ;  /* 0x0000001d0500788c */ /* 0x000fd2000bf05270 */
[----:B------:R-:W-:Y:S05]  /*2ee0*/  BRA.U !UP0, `(.L_x_14237) ;  /* 0x00000001088c7547 */ /* 0x000fea000b800000 */
[----:B------:R-:W-:-:S09]  /*2ef0*/  UISETP.NE.AND UP0, UPT, UR5, 0x2c, UPT ;  /* 0x0000002c0500788c */ /* 0x000fd2000bf05270 */
[----:B------:R-:W-:Y:S05]  /*2f00*/  BRA.U !UP0, `(.L_x_14238) ;  /* 0x0000000108447547 */ /* 0x000fea000b800000 */
.L_x_14208:
        /* <DEDUP_REMOVED lines=16> */
.L_x_14239:
[----:B------:R-:W-:Y:S05]  /*3010*/  BRA `(.L_x_14209) ;  /* 0x0000000000647947 */ /* 0x000fea0003800000 */
.L_x_14238:
[----:B------:R-:W0:Y:S02]  /*3020*/  I2F.S8 R6, R7 ;  /* 0x0000000700067306 */ /* 0x000e240000001400 */
        /* <DEDUP_REMOVED lines=15> */
.L_x_14237:
[----:B------:R-:W-:-:S04]  /*3120*/  LOP3.LUT R7, R7, 0xffff, RZ, 0xc0, !PT ;  /* 0x0000ffff07077812 */ /* 0x000fc800078ec0ff */
[----:B------:R-:W-:-:S05]  /*3130*/  PRMT R7, R7, 0x8880, RZ ;  /* 0x0000888007077816 */ /* 0x000fca00000000ff */
[----:B------:R-:W-:-:S05]  /*3140*/  IMAD.MOV.U32 R4, RZ, RZ, R7 ;  /* 0x000000ffff047224 */ /* 0x000fca00078e0007 */
[----:B------:R-:W-:-:S05]  /*3150*/  SHF.R.S32.HI R5, RZ, 0x1f, R4 ;  /* 0x0000001fff057819 */ /* 0x000fca0000011404 */
[----:B------:R0:W-:Y:S01]  /*3160*/  STG.E.64 desc[UR36][R2.64], R4 ;  /* 0x0000000402007986 */ /* 0x0001e2000c101b24 */
[----:B------:R-:W-:Y:S05]  /*3170*/  BRA `(.L_x_14209) ;  /* 0x00000000000c7947 */ /* 0x000fea0003800000 */
.L_x_14236:
[----:B------:R-:W-:-:S04]  /*3180*/  LOP3.LUT R7, R7, 0xffff, RZ, 0xc0, !PT ;  /* 0x0000ffff07077812 */ /* 0x000fc800078ec0ff */
[----:B------:R-:W-:-:S05]  /*3190*/  PRMT R5, R7, 0x8880, RZ ;  /* 0x0000888007057816 */ /* 0x000fca00000000ff */
[----:B------:R0:W-:Y:S02]  /*31a0*/  STG.E desc[UR36][R2.64], R5 ;  /* 0x0000000502007986 */ /* 0x0001e4000c101924 */
.L_x_14209:
[----:B------:R-:W-:-:S07]  /*31b0*/  VIADD R17, R17, 0x80 ;  /* 0x0000008011117836 */ /* 0x000fce0000000000 */
.L_x_14168:
[----:B------:R-:W-:Y:S05]  /*31c0*/  BSYNC.RECONVERGENT B6 ;  /* 0x0000000000067941 */ /* 0x000fea0003800200 */
.L_x_14167:
        /* <DEDUP_REMOVED lines=307> */
.L_x_14242:
        /* <DEDUP_REMOVED lines=16> */
.L_x_14246:
[----:B------:R1:W5:Y:S01]  /*4600*/  LDG.E.U8 R0, desc[UR36][R2.64] ;  /* 0x0000002402007981 */ /* 0x000362000c1e1100 */
[----:B------:R-:W-:Y:S05]  /*4610*/  BRA `(.L_x_14248) ;  /* 0x0000000c004c7947 */ /* 0x000fea0003800000 */
.L_x_14245:
        /* <DEDUP_REMOVED lines=8> */
.L_x_14250:
[----:B------:R3:W5:Y:S01]  /*46a0*/  LDG.E.U8 R0, desc[UR36][R2.64] ;  /* 0x0000002402007981 */ /* 0x000762000c1e1100 */
[----:B------:R-:W-:Y:S05]  /*46b0*/  BRA `(.L_x_14248) ;  /* 0x0000000c00247947 */ /* 0x000fea0003800000 */
.L_x_14249:
[----:B------:R2:W5:Y:S01]  /*46c0*/  LDG.E.U16 R0, desc[UR36][R2.64] ;  /* 0x0000002402007981 */ /* 0x000562000c1e1500 */
[----:B------:R-:W-:Y:S05]  /*46d0*/  BRA `(.L_x_14248) ;  /* 0x0000000c001c7947 */ /* 0x000fea0003800000 */
.L_x_14244:
        /* <DEDUP_REMOVED lines=9> */
.L_x_14252:
[----:B------:R-:W2:Y:S02]  /*4770*/  LDG.E.U16 R4, desc[UR36][R2.64] ;  /* 0x0000002402047981 */ /* 0x000ea4000c1e1500 */
[----:B--2---:R-:W-:-:S06]  /*4780*/  HADD2.F32 R4, -RZ, R4.H0_H0 ;  /* 0x20000004ff047230 */ /* 0x004fcc0000004100 */
[----:B------:R-:W0:Y:S02]  /*4790*/  F2I.FTZ.TRUNC.NTZ R4, R4 ;  /* 0x0000000400047305 */ /* 0x000e24000021f100 */
[----:B0-----:R-:W-:Y:S01]  /*47a0*/  PRMT R0, R4, 0x7610, R0 ;  /* 0x0000761004007816 */ /* 0x001fe20000000000 */
[----:B------:R-:W-:Y:S06]  /*47b0*/  BRA `(.L_x_14248) ;  /* 0x0000000800e47947 */ /* 0x000fec0003800000 */
.L_x_14251:
        /* <DEDUP_REMOVED lines=9> */
.L_x_14254:
[----:B------:R-:W2:Y:S02]  /*4850*/  LDG.E.U16 R2, desc[UR36][R2.64] ;  /* 0x0000002402027981 */ /* 0x000ea4000c1e1500 */
[----:B--2---:R-:W-:-:S06]  /*4860*/  HADD2.F32 R4, -RZ, R2.H0_H0 ;  /* 0x20000002ff047230 */ /* 0x004fcc0000004100 */
[----:B------:R-:W0:Y:S02]  /*4870*/  F2I.FTZ.TRUNC.NTZ R4, R4 ;  /* 0x0000000400047305 */ /* 0x000e24000021f100 */
[----:B0-----:R-:W-:Y:S01]  /*4880*/  PRMT R0, R4, 0x7610, R0 ;  /* 0x0000761004007816 */ /* 0x001fe20000000000 */
[----:B------:R-:W-:Y:S06]  /*4890*/  BRA `(.L_x_14248) ;  /* 0x0000000800ac7947 */ /* 0x000fec0003800000 */
.L_x_14253:
[----:B------:R-:W2:Y:S02]  /*48a0*/  LDG.E.64 R2, desc[UR36][R2.64] ;  /* 0x0000002402027981 */ /* 0x000ea4000c1e1b00 */
[----:B--2---:R0:W1:Y:S01]  /*48b0*/  F2I.F64.TRUNC R0, R2 ;  /* 0x0000000200007311 */ /* 0x004062000030d100 */
[----:B------:R-:W-:Y:S05]  /*48c0*/  BRA `(.L_x_14248) ;  /* 0x0000000800a07947 */ /* 0x000fea0003800000 */
.L_x_14243:
        /* <DEDUP_REMOVED lines=12> */
.L_x_14257:
[----:B------:R-:W2:Y:S02]  /*4990*/  LDG.E.64 R2, desc[UR36][R2.64] ;  /* 0x0000002402027981 */ /* 0x000ea4000c1e1b00 */
[----:B--2---:R0:W1:Y:S01]  /*49a0*/  F2I.F64.TRUNC R0, R2 ;  /* 0x0000000200007311 */ /* 0x004062000030d100 */
[----:B------:R-:W-:Y:S05]  /*49b0*/  BRA `(.L_x_14248) ;  /* 0x0000000800647947 */ /* 0x000fea0003800000 */
.L_x_14256:
        /* <DEDUP_REMOVED lines=27> */
.L_x_14259:
        /* <DEDUP_REMOVED lines=14> */
.L_x_14258:
[----:B------:R-:W2:Y:S02]  /*4c50*/  LDG.E.U16 R4, desc[UR36][R2.64] ;  /* 0x0000002402047981 */ /* 0x000ea4000c1e1500 */
[----:B--2---:R-:W-:-:S06]  /*4c60*/  IMAD.U32 R4, R4, 0x10000, RZ ;  /* 0x0001000004047824 */ /* 0x004fcc00078e00ff */
[----:B------:R-:W0:Y:S02]  /*4c70*/  F2I.FTZ.TRUNC.NTZ R4, R4 ;  /* 0x0000000400047305 */ /* 0x000e24000021f100 */
[----:B0-----:R-:W-:Y:S01]  /*4c80*/  PRMT R0, R4, 0x7610, R0 ;  /* 0x0000761004007816 */ /* 0x001fe20000000000 */
[----:B------:R-:W-:Y:S06]  /*4c90*/  BRA `(.L_x_14248) ;  /* 0x0000000400ac7947 */ /* 0x000fec0003800000 */
.L_x_14255:
        /* <DEDUP_REMOVED lines=10> */
.L_x_14262:
        /* <DEDUP_REMOVED lines=21> */
.L_x_14266:
[----:B------:R-:W-:Y:S05]  /*4e90*/  BSYNC.RECONVERGENT B1 ;  /* 0x0000000000017941 */ /* 0x000fea0003800200 */
.L_x_14265:
[----:B------:R-:W-:Y:S01]  /*4ea0*/  IMAD.SHL.U32 R0, R0, 0x100000, RZ ;  /* 0x0010000000007824 */ /* 0x000fe200078e00ff */
[----:B------:R-:W-:-:S04]  /*4eb0*/  LEA R2, R2, 0x3b800000, 0x17 ;  /* 0x3b80000002027811 */ /* 0x000fc800078eb8ff */
[----:B------:R-:W-:-:S07]  /*4ec0*/  LOP3.LUT R4, R2, R0, R7, 0xfe, !PT ;  /* 0x0000000002047212 */ /* 0x000fce00078efe07 */
.L_x_14264:
[----:B------:R-:W-:Y:S05]  /*4ed0*/  BSYNC.RECONVERGENT B0 ;  /* 0x0000000000007941 */ /* 0x000fea0003800200 */
.L_x_14263:
[----:B------:R-:W0:Y:S02]  /*4ee0*/  F2I.FTZ.TRUNC.NTZ R4, R4 ;  /* 0x0000000400047305 */ /* 0x000e24000021f100 */
[----:B0-----:R-:W-:Y:S01]  /*4ef0*/  PRMT R0, R4, 0x7610, R0 ;  /* 0x0000761004007816 */ /* 0x001fe20000000000 */
[----:B------:R-:W-:Y:S06]  /*4f00*/  BRA `(.L_x_14248) ;  /* 0x0000000400107947 */ /* 0x000fec0003800000 */
.L_x_14261:
        /* <DEDUP_REMOVED lines=21> */
.L_x_14270:
[----:B------:R-:W-:Y:S05]  /*5060*/  BSYNC.RECONVERGENT B1 ;  /* 0x0000000000017941 */ /* 0x000fea0003800200 */
.L_x_14269:
[----:B------:R-:W-:Y:S01]  /*5070*/  IMAD.SHL.U32 R0, R0, 0x200000, RZ ;  /* 0x0020000000007824 */ /* 0x000fe200078e00ff */
[----:B------:R-:W-:-:S04]  /*5080*/  LEA R2, R2, 0x37800000, 0x17 ;  /* 0x3780000002027811 */ /* 0x000fc800078eb8ff */
[----:B------:R-:W-:-:S07]  /*5090*/  LOP3.LUT R4, R2, R0, R7, 0xfe, !PT ;  /* 0x0000000002047212 */ /* 0x000fce00078efe07 */
.L_x_14268:
[----:B------:R-:W-:Y:S05]  /*50a0*/  BSYNC.RECONVERGENT B0 ;  /* 0x0000000000007941 */ /* 0x000fea0003800200 */
.L_x_14267:
[----:B------:R-:W0:Y:S02]  /*50b0*/  F2I.FTZ.TRUNC.NTZ R4, R4 ;  /* 0x0000000400047305 */ /* 0x000e24000021f100 */
[----:B0-----:R-:W-:Y:S01]  /*50c0*/  PRMT R0, R4, 0x7610, R0 ;  /* 0x0000761004007816 */ /* 0x001fe20000000000 */
[----:B------:R-:W-:Y:S06]  /*50d0*/  BRA `(.L_x_14248) ;  /* 0x00000000009c7947 */ /* 0x000fec0003800000 */
.L_x_14260:
        /* <DEDUP_REMOVED lines=14> */
.L_x_14274:
[----:B------:R-:W-:Y:S05]  /*51c0*/  BSYNC.RECONVERGENT B0 ;  /* 0x0000000000007941 */ /* 0x000fea0003800200 */
.L_x_14273:
[----:B------:R-:W0:Y:S02]  /*51d0*/  F2I.FTZ.TRUNC.NTZ R4, R4 ;  /* 0x0000000400047305 */ /* 0x000e24000021f100 */
[----:B0-----:R-:W-:Y:S01]  /*51e0*/  PRMT R0, R4, 0x7610, R0 ;  /* 0x0000761004007816 */ /* 0x001fe20000000000 */
[----:B------:R-:W-:Y:S06]  /*51f0*/  BRA `(.L_x_14248) ;  /* 0x0000000000547947 */ /* 0x000fec0003800000 */
.L_x_14247:
        /* <DEDUP_REMOVED lines=16> */
.L_x_14275:
[----:B------:R-:W-:Y:S01]  /*5300*/  PRMT R0, RZ, 0x7610, R0 ;  /* 0x00007610ff007816 */ /* 0x000fe20000000000 */
[----:B------:R-:W-:Y:S06]  /*5310*/  BRA `(.L_x_14248) ;  /* 0x00000000000c7947 */ /* 0x000fec0003800000 */
.L_x_14272:
[----:B------:R0:W5:Y:S01]  /*5320*/  LDG.E.U8 R0, desc[UR36][R2.64] ;  /* 0x0000002402007981 */ /* 0x000162000c1e1100 */
[----:B------:R-:W-:Y:S05]  /*5330*/  BRA `(.L_x_14248) ;  /* 0x0000000000047947 */ /* 0x000fea0003800000 */
.L_x_14271:
[----:B------:R0:W5:Y:S02]  /*5340*/  LDG.E.U8 R0, desc[UR36][R2.64] ;  /* 0x0000002402007981 */ /* 0x000164000c1e1100 */
.L_x_14248:
[----:B------:R-:W0:Y:S01]  /*5350*/  LDCU.64 UR6, c[0x0][0x580] ;  /* 0x0000b000ff0677ac */ /* 0x000e220008000a00 */
[----:B-1---5:R-:W-:Y:S01]  /*5360*/  PRMT R0, R0, 0x9910, RZ ;  /* 0x0000991000007816 */ /* 0x022fe200000000ff */
[----:B------:R-:W-:Y:S02]  /*5370*/  UPRMT UR5, UR39, 0x9910, URZ ;  /* 0x0000991027057896 */ /* 0x000fe400080000ff */
[----:B------:R-:W-:Y:S02]  /*5380*/  UPRMT UR4, UR43, 0x9910, URZ ;  /* 0x000099102b047896 */ /* 0x000fe400080000ff */
[----:B------:R-:W-:-:S04]  /*5390*/  UISETP.GT.AND UP0, UPT, UR5, 0x9, UPT ;  /* 0x000000090500788c */ /* 0x000fc8000bf04270 */
[----:B------:R-:W-:Y:S01]  /*53a0*/  IMAD R7, R0, UR4, RZ ;  /* 0x0000000400077c24 */ /* 0x000fe2000f8e02ff */
[----:B0-234-:R-:W-:-:S04]  /*53b0*/  IADD3 R2, P0, PT, R16, UR6, RZ ;  /* 0x0000000610027c10 */ /* 0x01dfc8000ff1e0ff */
        /* <DEDUP_REMOVED lines=12> */
.L_x_14279:
[----:B------:R0:W-:Y:S01]  /*5480*/  STG.E.U8 desc[UR36][R2.64], R7 ;  /* 0x0000000702007986 */ /* 0x0001e2000c101124 */
[----:B------:R-:W-:Y:S05]  /*5490*/  BRA `(.L_x_14281) ;  /* 0x0000000c00807947 */ /* 0x000fea0003800000 */
.L_x_14278:
        /* <DEDUP_REMOVED lines=12> */
.L_x_14283:
[----:B------:R-:W-:-:S04]  /*5560*/  LOP3.LUT R7, R7, 0xffff, RZ, 0xc0, !PT ;  /* 0x0000ffff07077812 */ /* 0x000fc800078ec0ff */
[----:B------:R-:W-:-:S05]  /*5570*/  PRMT R5, R7, 0x8880, RZ ;  /* 0x0000888007057816 */ /* 0x000fca00000000ff */
[----:B------:R0:W-:Y:S01]  /*5580*/  STG.E desc[UR36][R2.64], R5 ;  /* 0x0000000502007986 */ /* 0x0001e2000c101924 */
[----:B------:R-:W-:Y:S05]  /*5590*/  BRA `(.L_x_14281) ;  /* 0x0000000c00407947 */ /* 0x000fea0003800000 */
.L_x_14282:
[----:B------:R-:W-:-:S04]  /*55a0*/  PRMT R5, R7, 0x8880, RZ ;  /* 0x0000888007057816 */ /* 0x000fc800000000ff */
[----:B------:R-:W-:-:S05]  /*55b0*/  PRMT R5, R5, 0x7710, RZ ;  /* 0x0000771005057816 */ /* 0x000fca00000000ff */
[----:B------:R0:W-:Y:S01]  /*55c0*/  STG.E.U16 desc[UR36][R2.64], R5 ;  /* 0x0000000502007986 */ /* 0x0001e2000c101524 */
[----:B------:R-:W-:Y:S05]  /*55d0*/  BRA `(.L_x_14281) ;  /* 0x0000000c00307947 */ /* 0x000fea0003800000 */
.L_x_14277:
        /* <DEDUP_REMOVED lines=9> */
.L_x_14285:
[----:B------:R-:W0:Y:S02]  /*5670*/  I2F.S8 R0, R7 ;  /* 0x0000000700007306 */ /* 0x000e240000001400 */
[----:B0-----:R-:W-:-:S05]  /*5680*/  F2FP.F16.F32.PACK_AB R0, RZ, R0 ;  /* 0x00000000ff00723e */ /* 0x001fca00000000ff */
[----:B------:R0:W-:Y:S01]  /*5690*/  STG.E.U16 desc[UR36][R2.64], R0 ;  /* 0x0000000002007986 */ /* 0x0001e2000c101524 */
[----:B------:R-:W-:Y:S05]  /*56a0*/  BRA `(.L_x_14281) ;  /* 0x0000000800fc7947 */ /* 0x000fea0003800000 */
.L_x_14284:
        /* <DEDUP_REMOVED lines=10> */
.L_x_14287:
[----:B------:R-:W0:Y:S02]  /*5750*/  I2F.S8 R7, R7 ;  /* 0x0000000700077306 */ /* 0x000e240000001400 */
[----:B0-----:R-:W-:-:S04]  /*5760*/  F2FP.F16.F32.PACK_AB R5, RZ, R7 ;  /* 0x00000007ff05723e */ /* 0x001fc800000000ff */
[----:B------:R-:W-:-:S05]  /*5770*/  PRMT R5, R5, 0x5410, RZ ;  /* 0x0000541005057816 */ /* 0x000fca00000000ff */
[----:B------:R0:W-:Y:S01]  /*5780*/  STG.E desc[UR36][R2.64], R5 ;  /* 0x0000000502007986 */ /* 0x0001e2000c101924 */
[----:B------:R-:W-:Y:S05]  /*5790*/  BRA `(.L_x_14281) ;  /* 0x0000000800c07947 */ /* 0x000fea0003800000 */
.L_x_14286:
[----:B------:R-:W-:-:S04]  /*57a0*/  PRMT R4, R7, 0x8880, RZ ;  /* 0x0000888007047816 */ /* 0x000fc800000000ff */
[----:B------:R-:W-:-:S06]  /*57b0*/  PRMT R4, R4, 0x7710, RZ ;  /* 0x0000771004047816 */ /* 0x000fcc00000000ff */
[----:B------:R-:W0:Y:S02]  /*57c0*/  I2F.F64.S16 R4, R4 ;  /* 0x0000000400047312 */ /* 0x000e240000101c00 */
[----:B0-----:R0:W-:Y:S01]  /*57d0*/  STG.E.64 desc[UR36][R2.64], R4 ;  /* 0x0000000402007986 */ /* 0x0011e2000c101b24 */
[----:B------:R-:W-:Y:S05]  /*57e0*/  BRA `(.L_x_14281) ;  /* 0x0000000800ac7947 */ /* 0x000fea0003800000 */
.L_x_14276:
        /* <DEDUP_REMOVED lines=14> */
.L_x_14291:
[----:B------:R-:W0:Y:S01]  /*58d0*/  I2F.S8 R5, R7 ;  /* 0x0000000700057306 */ /* 0x000e220000001400 */
        /* <DEDUP_REMOVED lines=17> */
.L_x_14294:
[----:B------:R-:W-:-:S04]  /*59f0*/  SHF.R.U32.HI R5, RZ, 0x18, R5 ;  /* 0x00000018ff057819 */ /* 0x000fc80000011605 */
[----:B------:R-:W-:-:S07]  /*5a00*/  LOP3.LUT R0, R0, 0x80, R5, 0xf8, !PT ;  /* 0x0000008000007812 */ /* 0x000fce00078ef805 */
.L_x_14293:
[----:B------:R-:W-:Y:S05]  /*5a10*/  BSYNC.RECONVERGENT B0 ;  /* 0x0000000000007941 */ /* 0x000fea0003800200 */
.L_x_14292:
[----:B------:R0:W-:Y:S01]  /*5a20*/  STG.E.U8 desc[UR36][R2.64], R0 ;  /* 0x0000000002007986 */ /* 0x0001e2000c101124 */
[----:B------:R-:W-:Y:S05]  /*5a30*/  BRA `(.L_x_14281) ;  /* 0x0000000800187947 */ /* 0x000fea0003800000 */
.L_x_14290:
        /* <DEDUP_REMOVED lines=18> */
.L_x_14297:
[----:B------:R-:W-:-:S04]  /*5b60*/  SHF.R.U32.HI R5, RZ, 0x18, R5 ;  /* 0x00000018ff057819 */ /* 0x000fc80000011605 */
[----:B------:R-:W-:-:S07]  /*5b70*/  LOP3.LUT R0, R0, 0x80, R5, 0xf8, !PT ;  /* 0x0000008000007812 */ /* 0x000fce00078ef805 */
.L_x_14296:
[----:B------:R-:W-:Y:S05]  /*5b80*/  BSYNC.RECONVERGENT B0 ;  /* 0x0000000000007941 */ /* 0x000fea0003800200 */
.L_x_14295:
[----:B------:R0:W-:Y:S01]  /*5b90*/  STG.E.U8 desc[UR36][R2.64], R0 ;  /* 0x0000000002007986 */ /* 0x0001e2000c101124 */
[----:B------:R-:W-:Y:S05]  /*5ba0*/  BRA `(.L_x_14281) ;  /* 0x0000000400bc7947 */ /* 0x000fea0003800000 */
.L_x_14289:
[----:B------:R-:W-:-:S09]  /*5bb0*/  UISETP.NE.AND UP0, UPT, UR5, 0x1c, UPT ;  /* 0x0000001c0500788c */ /* 0x000fd2000bf05270 */
[----:B------:R-:W-:Y:S05]  /*5bc0*/  BRA.U !UP0, `(.L_x_14298) ;  /* 0x0000000108687547 */ /* 0x000fea000b800000 */
[----:B------:R-:W-:-:S09]  /*5bd0*/  UISETP.NE.AND UP0, UPT, UR5, 0x1d, UPT ;  /* 0x0000001d0500788c */ /* 0x000fd2000bf05270 */
[----:B------:R-:W-:Y:S05]  /*5be0*/  BRA.U !UP0, `(.L_x_14299) ;  /* 0x0000000108487547 */ /* 0x000fea000b800000 */
[----:B------:R-:W-:-:S09]  /*5bf0*/  UISETP.NE.AND UP0, UPT, UR5, 0x2c, UPT ;  /* 0x0000002c0500788c */ /* 0x000fd2000bf05270 */
[----:B------:R-:W-:Y:S05]  /*5c00*/  BRA.U UP0, `(.L_x_14280) ;  /* 0x0000000100c07547 */ /* 0x000fea000b800000 */
        /* <DEDUP_REMOVED lines=16> */
.L_x_14299:
[----:B------:R-:W-:-:S04]  /*5d10*/  LOP3.LUT R7, R7, 0xffff, RZ, 0xc0, !PT ;  /* 0x0000ffff07077812 */ /* 0x000fc800078ec0ff */
[----:B------:R-:W-:-:S05]  /*5d20*/  PRMT R7, R7, 0x8880, RZ ;  /* 0x0000888007077816 */ /* 0x000fca00000000ff */
[----:B------:R-:W-:-:S05]  /*5d30*/  IMAD.MOV.U32 R4, RZ, RZ, R7 ;  /* 0x000000ffff047224 */ /* 0x000fca00078e0007 */
[----:B------:R-:W-:-:S05]  /*5d40*/  SHF.R.S32.HI R5, RZ, 0x1f, R4 ;  /* 0x0000001fff057819 */ /* 0x000fca0000011404 */
[----:B------:R0:W-:Y:S01]  /*5d50*/  STG.E.64 desc[UR36][R2.64], R4 ;  /* 0x0000000402007986 */ /* 0x0001e2000c101b24 */
[----:B------:R-:W-:Y:S05]  /*5d60*/  BRA `(.L_x_14281) ;  /* 0x00000004004c7947 */ /* 0x000fea0003800000 */
.L_x_14298:
[----:B------:R-:W-:-:S04]  /*5d70*/  LOP3.LUT R7, R7, 0xffff, RZ, 0xc0, !PT ;  /* 0x0000ffff07077812 */ /* 0x000fc800078ec0ff */
[----:B------:R-:W-:-:S05]  /*5d80*/  PRMT R5, R7, 0x8880, RZ ;  /* 0x0000888007057816 */ /* 0x000fca00000000ff */
[----:B------:R0:W-:Y:S01]  /*5d90*/  STG.E desc[UR36][R2.64], R5 ;  /* 0x0000000502007986 */ /* 0x0001e2000c101924 */
[----:B------:R-:W-:Y:S05]  /*5da0*/  BRA `(.L_x_14281) ;  /* 0x00000004003c7947 */ /* 0x000fea0003800000 */
.L_x_14288:
        /* <DEDUP_REMOVED lines=10> */
.L_x_14301:
[----:B------:R-:W-:Y:S02]  /*5e50*/  PRMT R4, R7, 0x8880, RZ ;  /* 0x0000888007047816 */ /* 0x000fe400000000ff */
[----:B------:R-:W-:Y:S02]  /*5e60*/  CS2R R6, SRZ ;  /* 0x0000000000067805 */ /* 0x000fe4000001ff00 */
[----:B------:R-:W-:-:S06]  /*5e70*/  PRMT R4, R4, 0x7710, RZ ;  /* 0x0000771004047816 */ /* 0x000fcc00000000ff */
[----:B------:R-:W0:Y:S02]  /*5e80*/  I2F.F64.S16 R4, R4 ;  /* 0x0000000400047312 */ /* 0x000e240000101c00 */
[----:B0-----:R4:W-:Y:S01]  /*5e90*/  STG.E.128 desc[UR36][R2.64], R4 ;  /* 0x0000000402007986 */ /* 0x0019e2000c101d24 */
[----:B------:R-:W-:Y:S05]  /*5ea0*/  BRA `(.L_x_14281) ;  /* 0x0000000000fc7947 */ /* 0x000fea0003800000 */
.L_x_14300:
[----:B------:R-:W-:-:S09]  /*5eb0*/  UISETP.NE.AND UP0, UPT, UR5, 0xf, UPT ;  /* 0x0000000f0500788c */ /* 0x000fd2000bf05270 */
[----:B------:R-:W-:Y:S05]  /*5ec0*/  BRA.U !UP0, `(.L_x_14302) ;  /* 0x0000000108e87547 */ /* 0x000fea000b800000 */
[----:B------:R-:W-:-:S09]  /*5ed0*/  UISETP.NE.AND UP0, UPT, UR5, 0x17, UPT ;  /* 0x000000170500788c */ /* 0x000fd2000bf05270 */
[----:B------:R-:W-:Y:S05]  /*5ee0*/  BRA.U !UP0, `(.L_x_14303) ;  /* 0x0000000108907547 */ /* 0x000fea000b800000 */
[----:B------:R-:W-:-:S09]  /*5ef0*/  UISETP.NE.AND UP0, UPT, UR5, 0x18, UPT ;  /* 0x000000180500788c */ /* 0x000fd2000bf05270 */
[----:B------:R-:W-:Y:S05]  /*5f00*/  BRA.U !UP0, `(.L_x_14304) ;  /* 0x0000000108447547 */ /* 0x000fea000b800000 */
.L_x_14280:
        /* <DEDUP_REMOVED lines=16> */
.L_x_14305:
[----:B------:R-:W-:Y:S05]  /*6010*/  BRA `(.L_x_14281) ;  /* 0x0000000000a07947 */ /* 0x000fea0003800000 */
.L_x_14304:
[----:B------:R-:W0:Y:S01]  /*6020*/  I2F.S8 R7, R7 ;  /* 0x0000000700077306 */ /* 0x000e220000001400 */
        /* <DEDUP_REMOVED lines=12> */
.L_x_14307:
[----:B------:R-:W-:Y:S05]  /*60f0*/  BSYNC.RECONVERGENT B0 ;  /* 0x0000000000007941 */ /* 0x000fea0003800200 */
.L_x_14306:
[----:B------:R-:W-:-:S05]  /*6100*/  LOP3.LUT R5, R0, 0x80, R5, 0xf8, !PT ;  /* 0x0000008000057812 */ /* 0x000fca00078ef805 */
[----:B------:R2:W-:Y:S01]  /*6110*/  STG.E.U8 desc[UR36][R2.64], R5 ;  /* 0x0000000502007986 */ /* 0x0005e2000c101124 */
[----:B------:R-:W-:Y:S05]  /*6120*/  BRA `(.L_x_14281) ;  /* 0x00000000005c7947 */ /* 0x000fea0003800000 */
.L_x_14303:
[----:B------:R-:W0:Y:S01]  /*6130*/  I2F.S8 R5, R7 ;  /* 0x0000000700057306 */ /* 0x000e220000001400 */
        /* <DEDUP_REMOVED lines=11> */
.L_x_14309:
[----:B------:R-:W-:Y:S01]  /*61f0*/  IMAD.MOV.U32 R0, RZ, RZ, 0x7f ;  /* 0x0000007fff007424 */ /* 0x000fe200078e00ff */
[----:B------:R-:W-:-:S04]  /*6200*/  ISETP.GT.U32.AND P0, PT, R4, 0x7f800000, PT ;  /* 0x7f8000000400780c */ /* 0x000fc80003f04070 */
[----:B------:R-:W-:-:S09]  /*6210*/  SEL R0, R0, 0x7c, P0 ;  /* 0x0000007c00007807 */ /* 0x000fd20000000000 */
.L_x_14310:
[----:B------:R-:W-:Y:S05]  /*6220*/  BSYNC.RECONVERGENT B0 ;  /* 0x0000000000007941 */ /* 0x000fea0003800200 */
.L_x_14308:
[----:B------:R-:W-:-:S04]  /*6230*/  SHF.R.U32.HI R5, RZ, 0x18, R5 ;  /* 0x00000018ff057819 */ /* 0x000fc80000011605 */
[----:B------:R-:W-:-:S05]  /*6240*/  LOP3.LUT R5, R0, 0x80, R5, 0xf8, !PT ;  /* 0x0000008000057812 */ /* 0x000fca00078ef805 */
[----:B------:R1:W-:Y:S01]  /*6250*/  STG.E.U8 desc[UR36][R2.64], R5 ;  /* 0x0000000502007986 */ /* 0x0003e2000c101124 */
[----:B------:R-:W-:Y:S05]  /*6260*/  BRA `(.L_x_14281) ;  /* 0x00000000000c7947 */ /* 0x000fea0003800000 */
.L_x_14302:
[----:B------:R-:W0:Y:S02]  /*6270*/  I2F.S8 R0, R7 ;  /* 0x0000000700007306 */ /* 0x000e240000001400 */
[----:B0-----:R-:W-:-:S05]  /*6280*/  F2FP.BF16.F32.PACK_AB R0, RZ, R0 ;  /* 0x00000000ff00723e */ /* 0x001fca00000010ff */
[----:B------:R0:W-:Y:S02]  /*6290*/  STG.E.U16 desc[UR36][R2.64], R0 ;  /* 0x0000000002007986 */ /* 0x0001e4000c101524 */
.L_x_14281:
[----:B------:R-:W-:-:S07]  /*62a0*/  VIADD R17, R17, 0x80 ;  /* 0x0000008011117836 */ /* 0x000fce0000000000 */
.L_x_14241:
[----:B------:R-:W-:Y:S05]  /*62b0*/  BSYNC.RECONVERGENT B6 ;  /* 0x0000000000067941 */ /* 0x000fea0003800200 */
.L_x_14240:
[----:B------:R-:W5:Y:S01]  /*62c0*/  LDCU UR4, c[0x0][0x380] ;  /* 0x00007000ff0477ac */ /* 0x000f620008000800 */
[----:B------:R-:W-:Y:S01]  /*62d0*/  BSSY.RECONVERGENT B6, `(.L_x_14311) ;  /* 0x000030d000067945 */ /* 0x000fe20003800200 */
[----:B-----5:R-:W-:-:S13]  /*62e0*/  ISETP.GE.AND P0, PT, R17, UR4, PT ;  /* 0x0000000411007c0c */ /* 0x020fda000bf06270 */
[----:B------:R-:W-:Y:S05]  /*62f0*/  @P0 BRA `(.L_x_14312) ;  /* 0x0000003000280947 */ /* 0x000fea0003800000 */
[----:B------:R-:W5:Y:S01]  /*6300*/  LDCU UR4, c[0x0][0x388] ;  /* 0x00007100ff0477ac */ /* 0x000f620008000800 */
        /* <DEDUP_REMOVED lines=302> */
.L_x_14313:
        /* <DEDUP_REMOVED lines=16> */
.L_x_14317:
[----:B------:R0:W5:Y:S01]  /*76f0*/  LDG.E.U8 R0, desc[UR36][R2.64] ;  /* 0x0000002402007981 */ /* 0x000162000c1e1100 */
[----:B------:R-:W-:Y:S05]  /*7700*/  BRA `(.L_x_14319) ;  /* 0x0000000c004c7947 */ /* 0x000fea0003800000 */
.L_x_14316:
        /* <DEDUP_REMOVED lines=8> */
.L_x_14321:
[----:B------:R0:W5:Y:S01]  /*7790*/  LDG.E.U8 R0, desc[UR36][R2.64] ;  /* 0x0000002402007981 */ /* 0x000162000c1e1100 */
[----:B------:R-:W-:Y:S05]  /*77a0*/  BRA `(.L_x_14319) ;  /* 0x0000000c00247947 */ /* 0x000fea0003800000 */
.L_x_14320:
[----:B------:R0:W5:Y:S01]  /*77b0*/  LDG.E.U16 R0, desc[UR36][R2.64] ;  /* 0x0000002402007981 */ /* 0x000162000c1e1500 */
[----:B------:R-:W-:Y:S05]  /*77c0*/  BRA `(.L_x_14319) ;  /* 0x0000000c001c7947 */ /* 0x000fea0003800000 */
.L_x_14315:
        /* <DEDUP_REMOVED lines=9> */
.L_x_14323:
[----:B------:R-:W2:Y:S02]  /*7860*/  LDG.E.U16 R4, desc[UR36][R2.64] ;  /* 0x0000002402047981 */ /* 0x000ea4000c1e1500 */
[----:B--2---:R-:W-:-:S06]  /*7870*/  HADD2.F32 R4, -RZ, R4.H0_H0 ;  /* 0x20000004ff047230 */ /* 0x004fcc0000004100 */
[----:B------:R-:W0:Y:S02]  /*7880*/  F2I.FTZ.TRUNC.NTZ R4, R4 ;  /* 0x0000000400047305 */ /* 0x000e24000021f100 */
[----:B0-----:R-:W-:Y:S01]  /*7890*/  PRMT R0, R4, 0x7610, R0 ;  /* 0x0000761004007816 */ /* 0x001fe20000000000 */
[----:B------:R-:W-:Y:S06]  /*78a0*/  BRA `(.L_x_14319) ;  /* 0x0000000800e47947 */ /* 0x000fec0003800000 */
.L_x_14322:
        /* <DEDUP_REMOVED lines=9> */
.L_x_14325:
[----:B------:R-:W2:Y:S02]  /*7940*/  LDG.E.U16 R2, desc[UR36][R2.64] ;  /* 0x0000002402027981 */ /* 0x000ea4000c1e1500 */
[----:B--2---:R-:W-:-:S06]  /*7950*/  HADD2.F32 R4, -RZ, R2.H0_H0 ;  /* 0x20000002ff047230 */ /* 0x004fcc0000004100 */
[----:B------:R-:W0:Y:S02]  /*7960*/  F2I.FTZ.TRUNC.NTZ R4, R4 ;  /* 0x0000000400047305 */ /* 0x000e24000021f100 */
[----:B0-----:R-:W-:Y:S01]  /*7970*/  PRMT R0, R4, 0x7610, R0 ;  /* 0x0000761004007816 */ /* 0x001fe20000000000 */
[----:B------:R-:W-:Y:S06]  /*7980*/  BRA `(.L_x_14319) ;  /* 0x0000000800ac7947 */ /* 0x000fec0003800000 */
.L_x_14324:
[----:B------:R-:W2:Y:S02]  /*7990*/  LDG.E.64 R2, desc[UR36][R2.64] ;  /* 0x0000002402027981 */ /* 0x000ea4000c1e1b00 */
[----:B--2---:R0:W1:Y:S01]  /*79a0*/  F2I.F64.TRUNC R0, R2 ;  /* 0x0000000200007311 */ /* 0x004062000030d100 */
[----:B------:R-:W-:Y:S05]  /*79b0*/  BRA `(.L_x_14319) ;  /* 0x0000000800a07947 */ /* 0x000fea0003800000 */
.L_x_14314:
        /* <DEDUP_REMOVED lines=12> */
.L_x_14328:
[----:B------:R-:W2:Y:S02]  /*7a80*/  LDG.E.64 R2, desc[UR36][R2.64] ;  /* 0x0000002402027981 */ /* 0x000ea4000c1e1b00 */
[----:B--2---:R0:W1:Y:S01]  /*7a90*/  F2I.F64.TRUNC R0, R2 ;  /* 0x0000000200007311 */ /* 0x004062000030d100 */
[----:B------:R-:W-:Y:S05]  /*7aa0*/  BRA `(.L_x_14319) ;  /* 0x0000000800647947 */ /* 0x000fea0003800000 */
.L_x_14327:
        /* <DEDUP_REMOVED lines=27> */
.L_x_14330:
        /* <DEDUP_REMOVED lines=14> */
.L_x_14329:
[----:B------:R-:W2:Y:S02]  /*7d40*/  LDG.E.U16 R4, desc[UR36][R2.64] ;  /* 0x0000002402047981 */ /* 0x000ea4000c1e1500 */
[----:B--2---:R-:W-:-:S06]  /*7d50*/  IMAD.U32 R4, R4, 0x10000, RZ ;  /* 0x0001000004047824 */ /* 0x004fcc00078e00ff */
[----:B------:R-:W0:Y:S02]  /*7d60*/  F2I.FTZ.TRUNC.NTZ R4, R4 ;  /* 0x0000000400047305 */ /* 0x000e24000021f100 */
[----:B0-----:R-:W-:Y:S01]  /*7d70*/  PRMT R0, R4, 0x7610, R0 ;  /* 0x0000761004007816 */ /* 0x001fe20000000000 */
[----:B------:R-:W-:Y:S06]  /*7d80*/  BRA `(.L_x_14319) ;  /* 0x0000000400ac7947 */ /* 0x000fec0003800000 */
.L_x_14326:
        /* <DEDUP_REMOVED lines=10> */
.L_x_14333:
        /* <DEDUP_REMOVED lines=21> */
.L_x_14337:
[----:B------:R-:W-:Y:S05]  /*7f80*/  BSYNC.RECONVERGENT B1 ;  /* 0x0000000000017941 */ /* 0x000fea0003800200 */
.L_x_14336:
[----:B------:R-:W-:Y:S01]  /*7f90*/  IMAD.SHL.U32 R0, R0, 0x100000, RZ ;  /* 0x0010000000007824 */ /* 0x000fe200078e00ff */
[----:B------:R-:W-:-:S04]  /*7fa0*/  LEA R2, R2, 0x3b800000, 0x17 ;  /* 0x3b80000002027811 */ /* 0x000fc800078eb8ff */
[----:B------:R-:W-:-:S07]  /*7fb0*/  LOP3.LUT R4, R2, R0, R7, 0xfe, !PT ;  /* 0x0000000002047212 */ /* 0x000fce00078efe07 */
.L_x_14335:
[----:B------:R-:W-:Y:S05]  /*7fc0*/  BSYNC.RECONVERGENT B0 ;  /* 0x0000000000007941 */ /* 0x000fea0003800200 */
.L_x_14334:
[----:B------:R-:W0:Y:S02]  /*7fd0*/  F2I.FTZ.TRUNC.NTZ R4, R4 ;  /* 0x0000000400047305 */ /* 0x000e24000021f100 */
[----:B0-----:R-:W-:Y:S01]  /*7fe0*/  PRMT R0, R4, 0x7610, R0 ;  /* 0x0000761004007816 */ /* 0x001fe20000000000 */
[----:B------:R-:W-:Y:S06]  /*7ff0*/  BRA `(.L_x_14319) ;  /* 0x0000000400107947 */ /* 0x000fec0003800000 */
.L_x_14332:
        /* <DEDUP_REMOVED lines=21> */
.L_x_14341:
[----:B------:R-:W-:Y:S05]  /*8150*/  BSYNC.RECONVERGENT B1 ;  /* 0x0000000000017941 */ /* 0x000fea0003800200 */
.L_x_14340:
[----:B------:R-:W-:Y:S02]  /*8160*/  SHF.L.U32 R0, R0, 0x15, RZ ;  /* 0x0000001500007819 */ /* 0x000fe400000006ff */
[----:B------:R-:W-:-:S04]  /*8170*/  LEA R2, R2, 0x37800000, 0x17 ;  /* 0x3780000002027811 */ /* 0x000fc800078eb8ff */
[----:B------:R-:W-:-:S07]  /*8180*/  LOP3.LUT R4, R2, R0, R7, 0xfe, !PT ;  /* 0x0000000002047212 */ /* 0x000fce00078efe07 */
.L_x_14339:
[----:B------:R-:W-:Y:S05]  /*8190*/  BSYNC.RECONVERGENT B0 ;  /* 0x0000000000007941 */ /* 0x000fea0003800200 */
.L_x_14338:
[----:B------:R-:W0:Y:S02]  /*81a0*/  F2I.FTZ.TRUNC.NTZ R4, R4 ;  /* 0x0000000400047305 */ /* 0x000e24000021f100 */
[----:B0-----:R-:W-:Y:S01]  /*81b0*/  PRMT R0, R4, 0x7610, R0 ;  /* 0x0000761004007816 */ /* 0x001fe20000000000 */
[----:B------:R-:W-:Y:S06]  /*81c0*/  BRA `(.L_x_14319) ;  /* 0x00000000009c7947 */ /* 0x000fec0003800000 */
.L_x_14331:
        /* <DEDUP_REMOVED lines=14> */
.L_x_14345:
[----:B------:R-:W-:Y:S05]  /*82b0*/  BSYNC.RECONVERGENT B0 ;  /* 0x0000000000007941 */ /* 0x000fea0003800200 */
.L_x_14344:
[----:B------:R-:W0:Y:S02]  /*82c0*/  F2I.FTZ.TRUNC.NTZ R4, R4 ;  /* 0x0000000400047305 */ /* 0x000e24000021f100 */
[----:B0-----:R-:W-:Y:S01]  /*82d0*/  PRMT R0, R4, 0x7610, R0 ;  /* 0x0000761004007816 */ /* 0x001fe20000000000 */
[----:B------:R-:W-:Y:S06]  /*82e0*/  BRA `(.L_x_14319) ;  /* 0x0000000000547947 */ /* 0x000fec0003800000 */
.L_x_14318:
        /* <DEDUP_REMOVED lines=15> */
[----:B--2---:R-:W-:Y:S05]  /*83e0*/  CALL.ABS.NOINC R2 ;  /* 0x0000000002007343 */ /* 0x004fea0003c00000 */
.L_x_14346:
[----:B------:R-:W-:Y:S01]  /*83f0*/  PRMT R0, RZ, 0x7610, R0 ;  /* 0x00007610ff007816 */ /* 0x000fe20000000000 */
[----:B------:R-:W-:Y:S06]  /*8400*/  BRA `(.L_x_14319) ;  /* 0x00000000000c7947 */ /* 0x000fec0003800000 */
.L_x_14343:
[----:B------:R3:W5:Y:S01]  /*8410*/  LDG.E.U8 R0, desc[UR36][R2.64] ;  /* 0x0000002402007981 */ /* 0x000762000c1e1100 */
[----:B------:R-:W-:Y:S05]  /*8420*/  BRA `(.L_x_14319) ;  /* 0x0000000000047947 */ /* 0x000fea0003800000 */
.L_x_14342:
[----:B------:R4:W5:Y:S02]  /*8430*/  LDG.E.U8 R0, desc[UR36][R2.64] ;  /* 0x0000002402007981 */ /* 0x000964000c1e1100 */
.L_x_14319:
[----:B------:R-:W0:Y:S01]  /*8440*/  LDCU.64 UR6, c[0x0][0x580] ;  /* 0x0000b000ff0677ac */ /* 0x000e220008000a00 */
[----:B-1---5:R-:W-:Y:S01]  /*8450*/  PRMT R0, R0, 0x9910, RZ ;  /* 0x0000991000007816 */ /* 0x022fe200000000ff */
[----:B------:R-:W-:Y:S02]  /*8460*/  UPRMT UR5, UR39, 0x9910, URZ ;  /* 0x0000991027057896 */ /* 0x000fe400080000ff */
[----:B------:R-:W-:Y:S02]  /*8470*/  UPRMT UR4, UR43, 0x9910, URZ ;  /* 0x000099102b047896 */ /* 0x000fe400080000ff */
[----:B------:R-:W-:-:S04]  /*8480*/  UISETP.GT.AND UP0, UPT, UR5, 0x9, UPT ;  /* 0x000000090500788c */ /* 0x000fc8000bf04270 */
[----:B------:R-:W-:Y:S01]  /*8490*/  IMAD R7, R0, UR4, RZ ;  /* 0x0000000400077c24 */ /* 0x000fe2000f8e02ff */
[----:B0-234-:R-:W-:-:S05]  /*84a0*/  IADD3 R2, P0, PT, R16, UR6, RZ ;  /* 0x0000000610027c10 */ /* 0x01dfca000ff1e0ff */
        /* <DEDUP_REMOVED lines=12> */
.L_x_14350:
[----:B------:R4:W-:Y:S01]  /*8570*/  STG.E.U8 desc[UR36][R2.64], R7 ;  /* 0x0000000702007986 */ /* 0x0009e2000c101124 */
[----:B------:R-:W-:Y:S05]  /*8580*/  BRA `(.L_x_14352) ;  /* 0x0000000c00807947 */ /* 0x000fea0003800000 */
.L_x_14349:
        /* <DEDUP_REMOVED lines=12> */
.L_x_14354:
[----:B------:R-:W-:-:S04]  /*8650*/  LOP3.LUT R7, R7, 0xffff, RZ, 0xc0, !PT ;  /* 0x0000ffff07077812 */ /* 0x000fc800078ec0ff */
[----:B------:R-:W-:-:S05]  /*8660*/  PRMT R5, R7, 0x8880, RZ ;  /* 0x0000888007057816 */ /* 0x000fca00000000ff */
[----:B------:R2:W-:Y:S01]  /*8670*/  STG.E desc[UR36][R2.64], R5 ;  /* 0x0000000502007986 */ /* 0x0005e2000c101924 */
[----:B------:R-:W-:Y:S05]  /*8680*/  BRA `(.L_x_14352) ;  /* 0x0000000c00407947 */ /* 0x000fea0003800000 */
.L_x_14353:
[----:B------:R-:W-:-:S04]  /*8690*/  PRMT R5, R7, 0x8880, RZ ;  /* 0x0000888007057816 */ /* 0x000fc800000000ff */
[----:B------:R-:W-:-:S05]  /*86a0*/  PRMT R5, R5, 0x7710, RZ ;  /* 0x0000771005057816 */ /* 0x000fca00000000ff */
[----:B------:R0:W-:Y:S01]  /*86b0*/  STG.E.U16 desc[UR36][R2.64], R5 ;  /* 0x0000000502007986 */ /* 0x0001e2000c101524 */
[----:B------:R-:W-:Y:S05]  /*86c0*/  BRA `(.L_x_14352) ;  /* 0x0000000c00307947 */ /* 0x000fea0003800000 */
.L_x_14348:
        /* <DEDUP_REMOVED lines=9> */
.L_x_14356:
[----:B------:R-:W0:Y:S02]  /*8760*/  I2F.S8 R0, R7 ;  /* 0x0000000700007306 */ /* 0x000e240000001400 */
[----:B0-----:R-:W-:-:S05]  /*8770*/  F2FP.F16.F32.PACK_AB R0, RZ, R0 ;  /* 0x00000000ff00723e */ /* 0x001fca00000000ff */
[----:B------:R0:W-:Y:S01]  /*8780*/  STG.E.U16 desc[UR36][R2.64], R0 ;  /* 0x0000000002007986 */ /* 0x0001e2000c101524 */
[----:B------:R-:W-:Y:S05]  /*8790*/  BRA `(.L_x_14352) ;  /* 0x0000000800fc7947 */ /* 0x000fea0003800000 */
.L_x_14355:
        /* <DEDUP_REMOVED lines=10> */
.L_x_14358:
[----:B------:R-:W0:Y:S02]  /*8840*/  I2F.S8 R7, R7 ;  /* 0x0000000700077306 */ /* 0x000e240000001400 */
[----:B0-----:R-:W-:-:S04]  /*8850*/  F2FP.F16.F32.PACK_AB R5, RZ, R7 ;  /* 0x00000007ff05723e */ /* 0x001fc800000000ff */
[----:B------:R-:W-:-:S05]  /*8860*/  PRMT R5, R5, 0x5410, RZ ;  /* 0x0000541005057816 */ /* 0x000fca00000000ff */
[----:B------:R0:W-:Y:S01]  /*8870*/  STG.E desc[UR36][R2.64], R5 ;  /* 0x0000000502007986 */ /* 0x0001e2000c101924 */
[----:B------:R-:W-:Y:S05]  /*8880*/  BRA `(.L_x_14352) ;  /* 0x0000000800c07947 */ /* 0x000fea0003800000 */
.L_x_14357:
[----:B------:R-:W-:-:S04]  /*8890*/  PRMT R4, R7, 0x8880, RZ ;  /* 0x0000888007047816 */ /* 0x000fc800000000ff */
[----:B------:R-:W-:-:S06]  /*88a0*/  PRMT R4, R4, 0x7710, RZ ;  /* 0x0000771004047816 */ /* 0x000fcc00000000ff */
[----:B------:R-:W0:Y:S02]  /*88b0*/  I2F.F64.S16 R4, R4 ;  /* 0x0000000400047312 */ /* 0x000e240000101c00 */
[----:B0-----:R0:W-:Y:S01]  /*88c0*/  STG.E.64 desc[UR36][R2.64], R4 ;  /* 0x0000000402007986 */ /* 0x0011e2000c101b24 */
[----:B------:R-:W-:Y:S05]  /*88d0*/  BRA `(.L_x_14352) ;  /* 0x0000000800ac7947 */ /* 0x000fea0003800000 */
.L_x_14347:
        /* <DEDUP_REMOVED lines=14> */
.L_x_14362:
[----:B------:R-:W0:Y:S01]  /*89c0*/  I2F.S8 R5, R7 ;  /* 0x0000000700057306 */ /* 0x000e220000001400 */
        /* <DEDUP_REMOVED lines=17> */
.L_x_14365:
[----:B------:R-:W-:-:S04]  /*8ae0*/  SHF.R.U32.HI R5, RZ, 0x18, R5 ;  /* 0x00000018ff057819 */ /* 0x000fc80000011605 */
[----:B------:R-:W-:-:S07]  /*8af0*/  LOP3.LUT R0, R0, 0x80, R5, 0xf8, !PT ;  /* 0x0000008000007812 */ /* 0x000fce00078ef805 */
.L_x_14364:
[----:B------:R-:W-:Y:S05]  /*8b00*/  BSYNC.RECONVERGENT B0 ;  /* 0x0000000000007941 */ /* 0x000fea0003800200 */
.L_x_14363:
[----:B------:R0:W-:Y:S01]  /*8b10*/  STG.E.U8 desc[UR36][R2.64], R0 ;  /* 0x0000000002007986 */ /* 0x0001e2000c101124 */
[----:B------:R-:W-:Y:S05]  /*8b20*/  BRA `(.L_x_14352) ;  /* 0x0000000800187947 */ /* 0x000fea0003800000 */
.L_x_14361:
        /* <DEDUP_REMOVED lines=18> */
.L_x_14368:
[----:B------:R-:W-:-:S04]  /*8c50*/  SHF.R.U32.HI R5, RZ, 0x18, R5 ;  /* 0x00000018ff057819 */ /* 0x000fc80000011605 */
[----:B------:R-:W-:-:S07]  /*8c60*/  LOP3.LUT R0, R0, 0x80, R5, 0xf8, !PT ;  /* 0x0000008000007812 */ /* 0x000fce00078ef805 */
.L_x_14367:
[----:B------:R-:W-:Y:S05]  /*8c70*/  BSYNC.RECONVERGENT B0 ;  /* 0x0000000000007941 */ /* 0x000fea0003800200 */
.L_x_14366:
[----:B------:R0:W-:Y:S01]  /*8c80*/  STG.E.U8 desc[UR36][R2.64], R0 ;  /* 0x0000000002007986 */ /* 0x0001e2000c101124 */
[----:B------:R-:W-:Y:S05]  /*8c90*/  BRA `(.L_x_14352) ;  /* 0x0000000400bc7947 */ /* 0x000fea0003800000 */
.L_x_14360:
        /* <DEDUP_REMOVED lines=22> */
.L_x_14370:
[----:B------:R-:W-:-:S04]  /*8e00*/  LOP3.LUT R7, R7, 0xffff, RZ, 0xc0, !PT ;  /* 0x0000ffff07077812 */ /* 0x000fc800078ec0ff */
[----:B------:R-:W-:-:S04]  /*8e10*/  PRMT R7, R7, 0x8880, RZ ;  /* 0x0000888007077816 */ /* 0x000fc800000000ff */
[----:B------:R-:W-:-:S04]  /*8e20*/  MOV R4, R7 ;  /* 0x0000000700047202 */ /* 0x000fc80000000f00 */
[----:B------:R-:W-:-:S05]  /*8e30*/  SHF.R.S32.HI R5, RZ, 0x1f, R4 ;  /* 0x0000001fff057819 */ /* 0x000fca0000011404 */
[----:B------:R0:W-:Y:S01]  /*8e40*/  STG.E.64 desc[UR36][R2.64], R4 ;  /* 0x0000000402007986 */ /* 0x0001e2000c101b24 */
[----:B------:R-:W-:Y:S05]  /*8e50*/  BRA `(.L_x_14352) ;  /* 0x00000004004c7947 */ /* 0x000fea0003800000 */
.L_x_14369:
[----:B------:R-:W-:-:S04]  /*8e60*/  LOP3.LUT R7, R7, 0xffff, RZ, 0xc0, !PT ;  /* 0x0000ffff07077812 */ /* 0x000fc800078ec0ff */
[----:B------:R-:W-:-:S05]  /*8e70*/  PRMT R5, R7, 0x8880, RZ ;  /* 0x0000888007057816 */ /* 0x000fca00000000ff */
[----:B------:R0:W-:Y:S01]  /*8e80*/  STG.E desc[UR36][R2.64], R5 ;  /* 0x0000000502007986 */ /* 0x0001e2000c101924 */
[----:B------:R-:W-:Y:S05]  /*8e90*/  BRA `(.L_x_14352) ;  /* 0x00000004003c7947 */ /* 0x000fea0003800000 */
.L_x_14359:
        /* <DEDUP_REMOVED lines=10> */
.L_x_14372:
[----:B------:R-:W-:Y:S02]  /*8f40*/  PRMT R4, R7, 0x8880, RZ ;  /* 0x0000888007047816 */ /* 0x000fe400000000ff */
[----:B------:R-:W-:Y:S02]  /*8f50*/  CS2R R6, SRZ ;  /* 0x0000000000067805 */ /* 0x000fe4000001ff00 */
[----:B------:R-:W-:-:S06]  /*8f60*/  PRMT R4, R4, 0x7710, RZ ;  /* 0x0000771004047816 */ /* 0x000fcc00000000ff */
[----:B------:R-:W0:Y:S02]  /*8f70*/  I2F.F64.S16 R4, R4 ;  /* 0x0000000400047312 */ /* 0x000e240000101c00 */
[----:B0-----:R0:W-:Y:S01]  /*8f80*/  STG.E.128 desc[UR36][R2.64], R4 ;  /* 0x0000000402007986 */ /* 0x0011e2000c101d24 */
[----:B------:R-:W-:Y:S05]  /*8f90*/  BRA `(.L_x_14352) ;  /* 0x0000000000fc7947 */ /* 0x000fea0003800000 */
.L_x_14371:
[----:B------:R-:W-:-:S09]  /*8fa0*/  UISETP.NE.AND UP0, UPT, UR5, 0xf, UPT ;  /* 0x0000000f0500788c */ /* 0x000fd2000bf05270 */
[----:B------:R-:W-:Y:S05]  /*8fb0*/  BRA.U !UP0, `(.L_x_14373) ;  /* 0x0000000108e87547 */ /* 0x000fea000b800000 */
[----:B------:R-:W-:-:S09]  /*8fc0*/  UISETP.NE.AND UP0, UPT, UR5, 0x17, UPT ;  /* 0x000000170500788c */ /* 0x000fd2000bf05270 */
[----:B------:R-:W-:Y:S05]  /*8fd0*/  BRA.U !UP0, `(.L_x_14374) ;  /* 0x0000000108907547 */ /* 0x000fea000b800000 */
[----:B------:R-:W-:-:S09]  /*8fe0*/  UISETP.NE.AND UP0, UPT, UR5, 0x18, UPT ;  /* 0x000000180500788c */ /* 0x000fd2000bf05270 */
[----:B------:R-:W-:Y:S05]  /*8ff0*/  BRA.U !UP0, `(.L_x_14375) ;  /* 0x0000000108447547 */ /* 0x000fea000b800000 */
.L_x_14351:
        /* <DEDUP_REMOVED lines=9> */
[----:B------:R-:W-:-:S02]  /*9090*/  IMAD.U32 R5, RZ, RZ, UR5 ;  /* 0x00000005ff057e24 */ /* 0x000fc4000f8e00ff */
[----:B---3--:R-:W-:Y:S01]  /*90a0*/  IMAD.U32 R6, RZ, RZ, UR6 ;  /* 0x00000006ff067e24 */ /* 0x008fe2000f8e00ff */
[----:B------:R-:W-:Y:S01]  /*90b0*/  MOV R7, UR7 ;  /* 0x0000000700077c02 */ /* 0x000fe20008000f00 */
[----:B----4-:R-:W-:Y:S02]  /*90c0*/  IMAD.U32 R10, RZ, RZ, UR8 ;  /* 0x00000008ff0a7e24 */ /* 0x010fe4000f8e00ff */
[----:B-1----:R-:W-:-:S07]  /*90d0*/  IMAD.U32 R11, RZ, RZ, UR9 ;  /* 0x00000009ff0b7e24 */ /* 0x002fce000f8e00ff */
[----:B------:R-:W-:-:S07]  /*90e0*/  LEPC R20, `(.L_x_14376) ;  /* 0x000000001014794e */ /* 0x000fce0000000000 */
[----:B--2---:R-:W-:Y:S05]  /*90f0*/  CALL.ABS.NOINC R2 ;  /* 0x0000000002007343 */ /* 0x004fea0003c00000 */
.L_x_14376:
[----:B------:R-:W-:Y:S05]  /*9100*/  BRA `(.L_x_14352) ;  /* 0x0000000000a07947 */ /* 0x000fea0003800000 */
.L_x_14375:
        /* <DEDUP_REMOVED lines=13> */
.L_x_14378:
[----:B------:R-:W-:Y:S05]  /*91e0*/  BSYNC.RECONVERGENT B0 ;  /* 0x0000000000007941 */ /* 0x000fea0003800200 */
.L_x_14377:
[----:B------:R-:W-:-:S05]  /*91f0*/  LOP3.LUT R5, R0, 0x80, R5, 0xf8, !PT ;  /* 0x0000008000057812 */ /* 0x000fca00078ef805 */
[----:B------:R0:W-:Y:S01]  /*9200*/  STG.E.U8 desc[UR36][R2.64], R5 ;  /* 0x0000000502007986 */ /* 0x0001e2000c101124 */
[----:B------:R-:W-:Y:S05]  /*9210*/  BRA `(.L_x_14352) ;  /* 0x00000000005c7947 */ /* 0x000fea0003800000 */
.L_x_14374:
        /* <DEDUP_REMOVED lines=12> */
.L_x_14380:
[----:B------:R-:W-:Y:S01]  /*92e0*/  IMAD.MOV.U32 R0, RZ, RZ, 0x7f ;  /* 0x0000007fff007424 */ /* 0x000fe200078e00ff */
[----:B------:R-:W-:-:S04]  /*92f0*/  ISETP.GT.U32.AND P0, PT, R4, 0x7f800000, PT ;  /* 0x7f8000000400780c */ /* 0x000fc80003f04070 */
[----:B------:R-:W-:-:S09]  /*9300*/  SEL R0, R0, 0x7c, P0 ;  /* 0x0000007c00007807 */ /* 0x000fd20000000000 */
.L_x_14381:
[----:B------:R-:W-:Y:S05]  /*9310*/  BSYNC.RECONVERGENT B0 ;  /* 0x0000000000007941 */ /* 0x000fea0003800200 */
.L_x_14379:
[----:B------:R-:W-:-:S04]  /*9320*/  SHF.R.U32.HI R5, RZ, 0x18, R5 ;  /* 0x00000018ff057819 */ /* 0x000fc80000011605 */
[----:B------:R-:W-:-:S05]  /*9330*/  LOP3.LUT R5, R0, 0x80, R5, 0xf8, !PT ;  /* 0x0000008000057812 */ /* 0x000fca00078ef805 */
[----:B------:R0:W-:Y:S01]  /*9340*/  STG.E.U8 desc[UR36][R2.64], R5 ;  /* 0x0000000502007986 */ /* 0x0001e2000c101124 */
[----:B------:R-:W-:Y:S05]  /*9350*/  BRA `(.L_x_14352) ;  /* 0x00000000000c7947 */ /* 0x000fea0003800000 */
.L_x_14373:
[----:B------:R-:W0:Y:S02]  /*9360*/  I2F.S8 R0, R7 ;  /* 0x0000000700007306 */ /* 0x000e240000001400 */
[----:B0-----:R-:W-:-:S05]  /*9370*/  F2FP.BF16.F32.PACK_AB R0, RZ, R0 ;  /* 0x00000000ff00723e */ /* 0x001fca00000010ff */
[----:B------:R0:W-:Y:S02]  /*9380*/  STG.E.U16 desc[UR36][R2.64], R0 ;  /* 0x0000000002007986 */ /* 0x0001e4000c101524 */
.L_x_14352:
[----:B------:R-:W-:-:S07]  /*9390*/  IADD3 R17, PT, PT, R17, 0x80, RZ ;  /* 0x0000008011117810 */ /* 0x000fce0007ffe0ff */
.L_x_14312:
[----:B------:R-:W-:Y:S05]  /*93a0*/  BSYNC.RECONVERGENT B6 ;  /* 0x0000000000067941 */ /* 0x000fea0003800200 */
.L_x_14311:
[----:B------:R-:W5:Y:S02]  /*93b0*/  LDCU UR4, c[0x0][0x380] ;  /* 0x00007000ff0477ac */ /* 0x000f640008000800 */
[----:B-----5:R-:W-:-:S13]  /*93c0*/  ISETP.GE.AND P0, PT, R17, UR4, PT ;  /* 0x0000000411007c0c */ /* 0x020fda000bf06270 */
[----:B------:R-:W-:Y:S05]  /*93d0*/  @P0 EXIT ;  /* 0x000000000000094d */ /* 0x000fea0003800000 */
[----:B------:R-:W5:Y:S01]  /*93e0*/  LDCU UR4, c[0x0][0x388] ;  /* 0x00007100ff0477ac */ /* 0x000f620008000800 */
        /* <DEDUP_REMOVED lines=302> */
.L_x_14382:
        /* <DEDUP_REMOVED lines=18> */
.L_x_14386:
[----:B------:R0:W5:Y:S01]  /*a7f0*/  LDG.E.U8 R0, desc[UR36][R2.64] ;  /* 0x0000002402007981 */ /* 0x000162000c1e1100 */
[----:B------:R-:W-:Y:S05]  /*a800*/  BRA `(.L_x_14388) ;  /* 0x0000000c004c7947 */ /* 0x000fea0003800000 */
.L_x_14385:
        /* <DEDUP_REMOVED lines=8> */
.L_x_14390:
[----:B------:R0:W5:Y:S01]  /*a890*/  LDG.E.U8 R0, desc[UR36][R2.64] ;  /* 0x0000002402007981 */ /* 0x000162000c1e1100 */
[----:B------:R-:W-:Y:S05]  /*a8a0*/  BRA `(.L_x_14388) ;  /* 0x0000000c00247947 */ /* 0x000fea0003800000 */
.L_x_14389:
[----:B------:R0:W5:Y:S01]  /*a8b0*/  LDG.E.U16 R0, desc[UR36][R2.64] ;  /* 0x0000002402007981 */ /* 0x000162000c1e1500 */
[----:B------:R-:W-:Y:S05]  /*a8c0*/  BRA `(.L_x_14388) ;  /* 0x0000000c001c7947 */ /* 0x000fea0003800000 */
.L_x_14384:
        /* <DEDUP_REMOVED lines=9> */
.L_x_14392:
[----:B------:R-:W2:Y:S02]  /*a960*/  LDG.E.U16 R4, desc[UR36][R2.64] ;  /* 0x0000002402047981 */ /* 0x000ea4000c1e1500 */
[----:B--2---:R-:W-:-:S06]  /*a970*/  HADD2.F32 R4, -RZ, R4.H0_H0 ;  /* 0x20000004ff047230 */ /* 0x004fcc0000004100 */
[----:B------:R-:W0:Y:S02]  /*a980*/  F2I.FTZ.TRUNC.NTZ R4, R4 ;  /* 0x0000000400047305 */ /* 0x000e24000021f100 */
[----:B0-----:R-:W-:Y:S01]  /*a990*/  PRMT R0, R4, 0x7610, R0 ;  /* 0x0000761004007816 */ /* 0x001fe20000000000 */
[----:B------:R-:W-:Y:S06]  /*a9a0*/  BRA `(.L_x_14388) ;  /* 0x0000000800e47947 */ /* 0x000fec0003800000 */
.L_x_14391:
        /* <DEDUP_REMOVED lines=9> */
.L_x_14394:
[----:B------:R-:W2:Y:S02]  /*aa40*/  LDG.E.U16 R2, desc[UR36][R2.64] ;  /* 0x0000002402027981 */ /* 0x000ea4000c1e1500 */
[----:B--2---:R-:W-:-:S06]  /*aa50*/  HADD2.F32 R4, -RZ, R2.H0_H0 ;  /* 0x20000002ff047230 */ /* 0x004fcc0000004100 */
[----:B------:R-:W0:Y:S02]  /*aa60*/  F2I.FTZ.TRUNC.NTZ R4, R4 ;  /* 0x0000000400047305 */ /* 0x000e24000021f100 */
[----:B0-----:R-:W-:Y:S01]  /*aa70*/  PRMT R0, R4, 0x7610, R0 ;  /* 0x0000761004007816 */ /* 0x001fe20000000000 */
[----:B------:R-:W-:Y:S06]  /*aa80*/  BRA `(.L_x_14388) ;  /* 0x0000000800ac7947 */ /* 0x000fec0003800000 */
.L_x_14393:
[----:B------:R-:W2:Y:S02]  /*aa90*/  LDG.E.64 R2, desc[UR36][R2.64] ;  /* 0x0000002402027981 */ /* 0x000ea4000c1e1b00 */
[----:B--2---:R0:W1:Y:S01]  /*aaa0*/  F2I.F64.TRUNC R0, R2 ;  /* 0x0000000200007311 */ /* 0x004062000030d100 */
[----:B------:R-:W-:Y:S05]  /*aab0*/  BRA `(.L_x_14388) ;  /* 0x0000000800a07947 */ /* 0x000fea0003800000 */
.L_x_14383:
        /* <DEDUP_REMOVED lines=12> */
.L_x_14397:
[----:B------:R-:W2:Y:S02]  /*ab80*/  LDG.E.64 R2, desc[UR36][R2.64] ;  /* 0x0000002402027981 */ /* 0x000ea4000c1e1b00 */
[----:B--2---:R3:W4:Y:S01]  /*ab90*/  F2I.F64.TRUNC R0, R2 ;  /* 0x0000000200007311 */ /* 0x004722000030d100 */
[----:B------:R-:W-:Y:S05]  /*aba0*/  BRA `(.L_x_14388) ;  /* 0x0000000800647947 */ /* 0x000fea0003800000 */
.L_x_14396:
        /* <DEDUP_REMOVED lines=27> */
.L_x_14399:
        /* <DEDUP_REMOVED lines=14> */
.L_x_14398:
[----:B------:R-:W2:Y:S02]  /*ae40*/  LDG.E.U16 R4, desc[UR36][R2.64] ;  /* 0x0000002402047981 */ /* 0x000ea4000c1e1500 */
[----:B--2---:R-:W-:-:S06]  /*ae50*/  SHF.L.U32 R4, R4, 0x10, RZ ;  /* 0x0000001004047819 */ /* 0x004fcc00000006ff */
[----:B------:R-:W0:Y:S02]  /*ae60*/  F2I.FTZ.TRUNC.NTZ R4, R4 ;  /* 0x0000000400047305 */ /* 0x000e24000021f100 */
[----:B0-----:R-:W-:Y:S01]  /*ae70*/  PRMT R0, R4, 0x7610, R0 ;  /* 0x0000761004007816 */ /* 0x001fe20000000000 */
[----:B------:R-:W-:Y:S06]  /*ae80*/  BRA `(.L_x_14388) ;  /* 0x0000000400ac7947 */ /* 0x000fec0003800000 */
.L_x_14395:
        /* <DEDUP_REMOVED lines=10> */
.L_x_14402:
        /* <DEDUP_REMOVED lines=21> */
.L_x_14406:
[----:B------:R-:W-:Y:S05]  /*b080*/  BSYNC.RECONVERGENT B1 ;  /* 0x0000000000017941 */ /* 0x000fea0003800200 */
.L_x_14405:
[----:B------:R-:W-:Y:S01]  /*b090*/  IMAD.SHL.U32 R0, R0, 0x100000, RZ ;  /* 0x0010000000007824 */ /* 0x000fe200078e00ff */
[----:B------:R-:W-:-:S04]  /*b0a0*/  LEA R2, R2, 0x3b800000, 0x17 ;  /* 0x3b80000002027811 */ /* 0x000fc800078eb8ff */
[----:B------:R-:W-:-:S07]  /*b0b0*/  LOP3.LUT R4, R2, R0, R7, 0xfe, !PT ;  /* 0x0000000002047212 */ /* 0x000fce00078efe07 */
.L_x_14404:
[----:B------:R-:W-:Y:S05]  /*b0c0*/  BSYNC.RECONVERGENT B0 ;  /* 0x0000000000007941 */ /* 0x000fea0003800200 */
.L_x_14403:
[----:B------:R-:W0:Y:S02]  /*b0d0*/  F2I.FTZ.TRUNC.NTZ R4, R4 ;  /* 0x0000000400047305 */ /* 0x000e24000021f100 */
[----:B0-----:R-:W-:Y:S01]  /*b0e0*/  PRMT R0, R4, 0x7610, R0 ;  /* 0x0000761004007816 */ /* 0x001fe20000000000 */
[----:B------:R-:W-:Y:S06]  /*b0f0*/  BRA `(.L_x_14388) ;  /* 0x0000000400107947 */ /* 0x000fec0003800000 */
.L_x_14401:
        /* <DEDUP_REMOVED lines=21> */
.L_x_14410:
[----:B------:R-:W-:Y:S05]  /*b250*/  BSYNC.RECONVERGENT B1 ;  /* 0x0000000000017941 */ /* 0x000fea0003800200 */
.L_x_14409:
[----:B------:R-:W-:Y:S01]  /*b260*/  IMAD.SHL.U32 R0, R0, 0x200000, RZ ;  /* 0x0020000000007824 */ /* 0x000fe200078e00ff */
[----:B------:R-:W-:-:S04]  /*b270*/  LEA R2, R2, 0x37800000, 0x17 ;  /* 0x3780000002027811 */ /* 0x000fc800078eb8ff */
[----:B------:R-:W-:-:S07]  /*b280*/  LOP3.LUT R4, R2, R0, R7, 0xfe, !PT ;  /* 0x0000000002047212 */ /* 0x000fce00078efe07 */
.L_x_14408:
[----:B------:R-:W-:Y:S05]  /*b290*/  BSYNC.RECONVERGENT B0 ;  /* 0x0000000000007941 */ /* 0x000fea0003800200 */
.L_x_14407:
[----:B------:R-:W0:Y:S02]  /*b2a0*/  F2I.FTZ.TRUNC.NTZ R4, R4 ;  /* 0x0000000400047305 */ /* 0x000e24000021f100 */
[----:B0-----:R-:W-:Y:S01]  /*b2b0*/  PRMT R0, R4, 0x7610, R0 ;  /* 0x0000761004007816 */ /* 0x001fe20000000000 */
[----:B------:R-:W-:Y:S06]  /*b2c0*/  BRA `(.L_x_14388) ;  /* 0x00000000009c7947 */ /* 0x000fec0003800000 */
.L_x_14400:
        /* <DEDUP_REMOVED lines=14> */
.L_x_14414:
[----:B------:R-:W-:Y:S05]  /*b3b0*/  BSYNC.RECONVERGENT B0 ;  /* 0x0000000000007941 */ /* 0x000fea0003800200 */
.L_x_14413:
[----:B------:R-:W0:Y:S02]  /*b3c0*/  F2I.FTZ.TRUNC.NTZ R4, R4 ;  /* 0x0000000400047305 */ /* 0x000e24000021f100 */
[----:B0-----:R-:W-:Y:S01]  /*b3d0*/  PRMT R0, R4, 0x7610, R0 ;  /* 0x0000761004007816 */ /* 0x001fe20000000000 */
[----:B------:R-:W-:Y:S06]  /*b3e0*/  BRA `(.L_x_14388) ;  /* 0x0000000000547947 */ /* 0x000fec0003800000 */
.L_x_14387:
[----:B------:R-:W-:Y:S01]  /*b3f0*/  MOV R0, 0x0 ;  /* 0x0000000000007802 */ /* 0x000fe20000000f00 */
[----:B------:R-:W0:Y:S01]  /*b400*/  LDCU.64 UR4, c[0x4][0x1a8] ;  /* 0x01003500ff0477ac */ /* 0x000e220008000a00 */
[----:B------:R-:W-:Y:S02]  /*b410*/  HFMA2 R8, -RZ, RZ, 0, 4.64916229248046875e-06 ;  /* 0x0000004eff087431 */ /* 0x000fe400000001ff */
        /* <DEDUP_REMOVED lines=13> */
.L_x_14415:
[----:B------:R-:W-:Y:S01]  /*b4f0*/  PRMT R0, RZ, 0x7610, R0 ;  /* 0x00007610ff007816 */ /* 0x000fe20000000000 */
[----:B------:R-:W-:Y:S06]  /*b500*/  BRA `(.L_x_14388) ;  /* 0x00000000000c7947 */ /* 0x000fec0003800000 */
.L_x_14412:
[----:B------:R2:W5:Y:S01]  /*b510*/  LDG.E.U8 R0, desc[UR36][R2.64] ;  /* 0x0000002402007981 */ /* 0x000562000c1e1100 */
[----:B------:R-:W-:Y:S05]  /*b520*/  BRA `(.L_x_14388) ;  /* 0x0000000000047947 */ /* 0x000fea0003800000 */
.L_x_14411:
[----:B------:R1:W5:Y:S02]  /*b530*/  LDG.E.U8 R0, desc[UR36][R2.64] ;  /* 0x0000002402007981 */ /* 0x000364000c1e1100 */
.L_x_14388:
[----:B------:R-:W-:Y:S01]  /*b540*/  UPRMT UR5, UR39, 0x9910, URZ ;  /* 0x0000991027057896 */ /* 0x000fe200080000ff */
[----:B-1--45:R-:W-:Y:S01]  /*b550*/  PRMT R0, R0, 0x9910, RZ ;  /* 0x0000991000007816 */ /* 0x032fe200000000ff */
[----:B------:R-:W-:Y:S02]  /*b560*/  UPRMT UR4, UR43, 0x9910, URZ ;  /* 0x000099102b047896 */ /* 0x000fe400080000ff */
[----:B------:R-:W-:-:S04]  /*b570*/  UISETP.GT.AND UP0, UPT, UR5, 0x9, UPT ;  /* 0x000000090500788c */ /* 0x000fc8000bf04270 */
[----:B------:R-:W-:-:S05]  /*b580*/  IMAD R5, R0, UR4, RZ ;  /* 0x0000000400057c24 */ /* 0x000fca000f8e02ff */
        /* <DEDUP_REMOVED lines=11> */
.L_x_14419:
[----:B------:R-:W-:Y:S01]  /*b640*/  STG.E.U8 desc[UR36][R16.64], R5 ;  /* 0x0000000510007986 */ /* 0x000fe2000c101124 */
[----:B------:R-:W-:Y:S05]  /*b650*/  EXIT ;  /* 0x000000000000794d */ /* 0x000fea0003800000 */
.L_x_14418:
        /* <DEDUP_REMOVED lines=8> */
[----:B0-23--:R-:W-:-:S05]  /*b6e0*/  IMAD.MOV.U32 R2, RZ, RZ, R0 ;  /* 0x000000ffff027224 */ /* 0x00dfca00078e0000 */
[----:B------:R-:W-:-:S05]  /*b6f0*/  SHF.R.S32.HI R3, RZ, 0x1f, R2 ;  /* 0x0000001fff037819 */ /* 0x000fca0000011402 */
[----:B------:R-:W-:Y:S01]  /*b700*/  STG.E.64 desc[UR36][R16.64], R2 ;  /* 0x0000000210007986 */ /* 0x000fe2000c101b24 */
[----:B------:R-:W-:Y:S05]  /*b710*/  EXIT ;  /* 0x000000000000794d */ /* 0x000fea0003800000 */
.L_x_14422:
[----:B------:R-:W-:-:S04]  /*b720*/  LOP3.LUT R5, R5, 0xffff, RZ, 0xc0, !PT ;  /* 0x0000ffff05057812 */ /* 0x000fc800078ec0ff */
[----:B0-23--:R-:W-:-:S05]  /*b730*/  PRMT R3, R5, 0x8880, RZ ;  /* 0x0000888005037816 */ /* 0x00dfca00000000ff */
[----:B------:R-:W-:Y:S01]  /*b740*/  STG.E desc[UR36][R16.64], R3 ;  /* 0x0000000310007986 */ /* 0x000fe2000c101924 */
[----:B------:R-:W-:Y:S05]  /*b750*/  EXIT ;  /* 0x000000000000794d */ /* 0x000fea0003800000 */
.L_x_14421:
[----:B0-23--:R-:W-:-:S04]  /*b760*/  PRMT R3, R5, 0x8880, RZ ;  /* 0x0000888005037816 */ /* 0x00dfc800000000ff */
[----:B------:R-:W-:-:S05]  /*b770*/  PRMT R3, R3, 0x7710, RZ ;  /* 0x0000771003037816 */ /* 0x000fca00000000ff */
[----:B------:R-:W-:Y:S01]  /*b780*/  STG.E.U16 desc[UR36][R16.64], R3 ;  /* 0x0000000310007986 */ /* 0x000fe2000c101524 */
[----:B------:R-:W-:Y:S05]  /*b790*/  EXIT ;  /* 0x000000000000794d */ /* 0x000fea0003800000 */
.L_x_14417:
[----:B------:R-:W-:-:S09]  /*b7a0*/  UISETP.GT.AND UP0, UPT, UR5, 0x6, UPT ;  /* 0x000000060500788c */ /* 0x000fd2000bf04270 */
[----:B------:R-:W-:Y:S05]  /*b7b0*/  BRA.U UP0, `(.L_x_14423) ;  /* 0x00000001002c7547 */ /* 0x000fea000b800000 */
[----:B------:R-:W-:-:S09]  /*b7c0*/  UISETP.NE.AND UP0, UPT, UR5, 0x5, UPT ;  /* 0x000000050500788c */ /* 0x000fd2000bf05270 */
[----:B------:R-:W-:Y:S05]  /*b7d0*/  BRA.U !UP0, `(.L_x_14424) ;  /* 0x0000000108147547 */ /* 0x000fea000b800000 */
[----:B------:R-:W-:-:S09]  /*b7e0*/  UISETP.NE.AND UP0, UPT, UR5, 0x6, UPT ;  /* 0x000000060500788c */ /* 0x000fd2000bf05270 */
[----:B------:R-:W-:Y:S05]  /*b7f0*/  BRA.U UP0, `(.L_x_14420) ;  /* 0x0000000900347547 */ /* 0x000fea000b800000 */
[----:B0-23--:R-:W0:Y:S02]  /*b800*/  I2F.S8 R3, R5 ;  /* 0x0000000500037306 */ /* 0x00de240000001400 */
[----:B0-----:R-:W-:Y:S01]  /*b810*/  STG.E desc[UR36][R16.64], R3 ;  /* 0x0000000310007986 */ /* 0x001fe2000c101924 */
[----:B------:R-:W-:Y:S05]  /*b820*/  EXIT ;  /* 0x000000000000794d */ /* 0x000fea0003800000 */
.L_x_14424:
[----:B------:R-:W1:Y:S02]  /*b830*/  I2F.S8 R0, R5 ;  /* 0x0000000500007306 */ /* 0x000e640000001400 */
[----:B-1----:R-:W-:-:S05]  /*b840*/  F2FP.F16.F32.PACK_AB R0, RZ, R0 ;  /* 0x00000000ff00723e */ /* 0x002fca00000000ff */
[----:B------:R-:W-:Y:S01]  /*b850*/  STG.E.U16 desc[UR36][R16.64], R0 ;  /* 0x0000000010007986 */ /* 0x000fe2000c101524 */
[----:B------:R-:W-:Y:S05]  /*b860*/  EXIT ;  /* 0x000000000000794d */ /* 0x000fea0003800000 */
.L_x_14423:
[----:B------:R-:W-:-:S09]  /*b870*/  UISETP.NE.AND UP0, UPT, UR5, 0x7, UPT ;  /* 0x000000070500788c */ /* 0x000fd2000bf05270 */
[----:B------:R-:W-:Y:S05]  /*b880*/  BRA.U !UP0, `(.L_x_14425) ;  /* 0x0000000108347547 */ /* 0x000fea000b800000 */
[----:B------:R-:W-:-:S09]  /*b890*/  UISETP.NE.AND UP0, UPT, UR5, 0x8, UPT ;  /* 0x000000080500788c */ /* 0x000fd2000bf05270 */
[----:B------:R-:W-:Y:S05]  /*b8a0*/  BRA.U !UP0, `(.L_x_14426) ;  /* 0x0000000108187547 */ /* 0x000fea000b800000 */
[----:B------:R-:W-:-:S09]  /*b8b0*/  UISETP.NE.AND UP0, UPT, UR5, 0x9, UPT ;  /* 0x000000090500788c */ /* 0x000fd2000bf05270 */
[----:B------:R-:W-:Y:S05]  /*b8c0*/  BRA.U UP0, `(.L_x_14420) ;  /* 0x0000000900007547 */ /* 0x000fea000b800000 */
[----:B0-23--:R-:W0:Y:S01]  /*b8d0*/  I2F.S8 R2, R5 ;  /* 0x0000000500027306 */ /* 0x00de220000001400 */
[----:B------:R-:W-:-:S05]  /*b8e0*/  MOV R3, RZ ;  /* 0x000000ff00037202 */ /* 0x000fca0000000f00 */
[----:B0-----:R-:W-:Y:S01]  /*b8f0*/  STG.E.64 desc[UR36][R16.64], R2 ;  /* 0x0000000210007986 */ /* 0x001fe2000c101b24 */
[----:B------:R-:W-:Y:S05]  /*b900*/  EXIT ;  /* 0x000000000000794d */ /* 0x000fea0003800000 */
.L_x_14426:
[----:B------:R-:W0:Y:S02]  /*b910*/  I2F.S8 R5, R5 ;  /* 0x0000000500057306 */ /* 0x000e240000001400 */
[----:B0-23--:R-:W-:-:S04]  /*b920*/  F2FP.F16.F32.PACK_AB R3, RZ, R5 ;  /* 0x00000005ff03723e */ /* 0x00dfc800000000ff */
[----:B------:R-:W-:-:S05]  /*b930*/  PRMT R3, R3, 0x5410, RZ ;  /* 0x0000541003037816 */ /* 0x000fca00000000ff */
[----:B------:R-:W-:Y:S01]  /*b940*/  STG.E desc[UR36][R16.64], R3 ;  /* 0x0000000310007986 */ /* 0x000fe2000c101924 */
[----:B------:R-:W-:Y:S05]  /*b950*/  EXIT ;  /* 0x000000000000794d */ /* 0x000fea0003800000 */
.L_x_14425:
[----:B0-23--:R-:W-:-:S04]  /*b960*/  PRMT R2, R5, 0x8880, RZ ;  /* 0x0000888005027816 */ /* 0x00dfc800000000ff */
[----:B------:R-:W-:-:S06]  /*b970*/  PRMT R2, R2, 0x7710, RZ ;  /* 0x0000771002027816 */ /* 0x000fcc00000000ff */
[----:B------:R-:W0:Y:S02]  /*b980*/  I2F.F64.S16 R2, R2 ;  /* 0x0000000200027312 */ /* 0x000e240000101c00 */
[----:B0-----:R-:W-:Y:S01]  /*b990*/  STG.E.64 desc[UR36][R16.64], R2 ;  /* 0x0000000210007986 */ /* 0x001fe2000c101b24 */
[----:B------:R-:W-:Y:S05]  /*b9a0*/  EXIT ;  /* 0x000000000000794d */ /* 0x000fea0003800000 */
.L_x_14416:
        /* <DEDUP_REMOVED lines=10> */
[----:B0-23--:R-:W-:-:S04]  /*ba50*/  PRMT R3, R5, 0x8880, RZ ;  /* 0x0000888005037816 */ /* 0x00dfc800000000ff */
[----:B------:R-:W-:-:S05]  /*ba60*/  PRMT R3, R3, 0x7710, RZ ;  /* 0x0000771003037816 */ /* 0x000fca00000000ff */
[----:B------:R-:W-:Y:S01]  /*ba70*/  STG.E.U16 desc[UR36][R16.64], R3 ;  /* 0x0000000310007986 */ /* 0x000fe2000c101524 */
[----:B------:R-:W-:Y:S05]  /*ba80*/  EXIT ;  /* 0x000000000000794d */ /* 0x000fea0003800000 */
.L_x_14430:
[----:B0-23--:R-:W0:Y:S01]  /*ba90*/  I2F.S8 R3, R5 ;  /* 0x0000000500037306 */ /* 0x00de220000001400 */
        /* <DEDUP_REMOVED lines=16> */
.L_x_14433:
[----:B------:R-:W-:-:S04]  /*bba0*/  SHF.R.U32.HI R3, RZ, 0x18, R3 ;  /* 0x00000018ff037819 */ /* 0x000fc80000011603 */
[----:B------:R-:W-:-:S04]  /*bbb0*/  LOP3.LUT R0, R0, 0x80, R3, 0xf8, !PT ;  /* 0x0000008000007812 */ /* 0x000fc800078ef803 */
[----:B------:R-:W-:-:S07]  /*bbc0*/  PRMT R8, R0, 0x7610, R8 ;  /* 0x0000761000087816 */ /* 0x000fce0000000008 */
.L_x_14432:
[----:B------:R-:W-:Y:S05]  /*bbd0*/  BSYNC.RECONVERGENT B0 ;  /* 0x0000000000007941 */ /* 0x000fea0003800200 */
.L_x_14431:
[----:B------:R-:W-:Y:S01]  /*bbe0*/  STG.E.U8 desc[UR36][R16.64], R8 ;  /* 0x0000000810007986 */ /* 0x000fe2000c101124 */
[----:B------:R-:W-:Y:S05]  /*bbf0*/  EXIT ;  /* 0x000000000000794d */ /* 0x000fea0003800000 */
.L_x_14429:
        /* <DEDUP_REMOVED lines=17> */
.L_x_14436:
[----:B------:R-:W-:-:S04]  /*bd10*/  SHF.R.U32.HI R3, RZ, 0x18, R3 ;  /* 0x00000018ff037819 */ /* 0x000fc80000011603 */
[----:B------:R-:W-:-:S04]  /*bd20*/  LOP3.LUT R0, R0, 0x80, R3, 0xf8, !PT ;  /* 0x0000008000007812 */ /* 0x000fc800078ef803 */
[----:B------:R-:W-:-:S07]  /*bd30*/  PRMT R8, R0, 0x7610, R8 ;  /* 0x0000761000087816 */ /* 0x000fce0000000008 */
.L_x_14435:
[----:B------:R-:W-:Y:S05]  /*bd40*/  BSYNC.RECONVERGENT B0 ;  /* 0x0000000000007941 */ /* 0x000fea0003800200 */
.L_x_14434:
[----:B------:R-:W-:Y:S01]  /*bd50*/  STG.E.U8 desc[UR36][R16.64], R8 ;  /* 0x0000000810007986 */ /* 0x000fe2000c101124 */
[----:B------:R-:W-:Y:S05]  /*bd60*/  EXIT ;  /* 0x000000000000794d */ /* 0x000fea0003800000 */
.L_x_14428:
[----:B------:R-:W-:-:S09]  /*bd70*/  UISETP.NE.AND UP0, UPT, UR5, 0x1c, UPT ;  /* 0x0000001c0500788c */ /* 0x000fd2000bf05270 */
[----:B------:R-:W-:Y:S05]  /*bd80*/  BRA.U !UP0, `(.L_x_14437) ;  /* 0x0000000108687547 */ /* 0x000fea000b800000 */
[----:B------:R-:W-:-:S09]  /*bd90*/  UISETP.NE.AND UP0, UPT, UR5, 0x1d, UPT ;  /* 0x0000001d0500788c */ /* 0x000fd2000bf05270 */
[----:B------:R-:W-:Y:S05]  /*bda0*/  BRA.U !UP0, `(.L_x_14438) ;  /* 0x0000000108487547 */ /* 0x000fea000b800000 */
[----:B------:R-:W-:-:S09]  /*bdb0*/  UISETP.NE.AND UP0, UPT, UR5, 0x2c, UPT ;  /* 0x0000002c0500788c */ /* 0x000fd2000bf05270 */
[----:B------:R-:W-:Y:S05]  /*bdc0*/  BRA.U UP0, `(.L_x_14420) ;  /* 0x0000000100c07547 */ /* 0x000fea000b800000 */
[----:B------:R-:W0:Y:S02]  /*bdd0*/  I2F.S8 R4, R5 ;  /* 0x0000000500047306 */ /* 0x000e240000001400 */
[----:B0-23--:R-:W-:-:S04]  /*bde0*/  SHF.R.U32.HI R2, RZ, 0x17, R4 ;  /* 0x00000017ff027819 */ /* 0x00dfc80000011604 */
        /* <DEDUP_REMOVED lines=14> */
.L_x_14438:
[----:B------:R-:W-:-:S04]  /*bed0*/  LOP3.LUT R5, R5, 0xffff, RZ, 0xc0, !PT ;  /* 0x0000ffff05057812 */ /* 0x000fc800078ec0ff */
[----:B------:R-:W-:-:S05]  /*bee0*/  PRMT R5, R5, 0x8880, RZ ;  /* 0x0000888005057816 */ /* 0x000fca00000000ff */
[----:B0-23--:R-:W-:-:S05]  /*bef0*/  IMAD.MOV.U32 R2, RZ, RZ, R5 ;  /* 0x000000ffff027224 */ /* 0x00dfca00078e0005 */
[----:B------:R-:W-:-:S05]  /*bf00*/  SHF.R.S32.HI R3, RZ, 0x1f, R2 ;  /* 0x0000001fff037819 */ /* 0x000fca0000011402 */
[----:B------:R-:W-:Y:S01]  /*bf10*/  STG.E.64 desc[UR36][R16.64], R2 ;  /* 0x0000000210007986 */ /* 0x000fe2000c101b24 */
[----:B------:R-:W-:Y:S05]  /*bf20*/  EXIT ;  /* 0x000000000000794d */ /* 0x000fea0003800000 */
.L_x_14437:
[----:B------:R-:W-:-:S04]  /*bf30*/  LOP3.LUT R5, R5, 0xffff, RZ, 0xc0, !PT ;  /* 0x0000ffff05057812 */ /* 0x000fc800078ec0ff */
[----:B0-23--:R-:W-:-:S05]  /*bf40*/  PRMT R3, R5, 0x8880, RZ ;  /* 0x0000888005037816 */ /* 0x00dfca00000000ff */
[----:B------:R-:W-:Y:S01]  /*bf50*/  STG.E desc[UR36][R16.64], R3 ;  /* 0x0000000310007986 */ /* 0x000fe2000c101924 */
[----:B------:R-:W-:Y:S05]  /*bf60*/  EXIT ;  /* 0x000000000000794d */ /* 0x000fea0003800000 */
.L_x_14427:
[----:B------:R-:W-:-:S09]  /*bf70*/  UISETP.GT.AND UP0, UPT, UR5, 0xe, UPT ;  /* 0x0000000e0500788c */ /* 0x000fd2000bf04270 */
[----:B------:R-:W-:Y:S05]  /*bf80*/  BRA.U UP0, `(.L_x_14439) ;  /* 0x0000000100387547 */ /* 0x000fea000b800000 */
[----:B------:R-:W-:-:S09]  /*bf90*/  UISETP.NE.AND UP0, UPT, UR5, 0xa, UPT ;  /* 0x0000000a0500788c */ /* 0x000fd2000bf05270 */
[----:B------:R-:W-:Y:S05]  /*bfa0*/  BRA.U !UP0, `(.L_x_14440) ;  /* 0x0000000108187547 */ /* 0x000fea000b800000 */
[----:B------:R-:W-:-:S09]  /*bfb0*/  UISETP.NE.AND UP0, UPT, UR5, 0xb, UPT ;  /* 0x0000000b0500788c */ /* 0x000fd2000bf05270 */
[----:B------:R-:W-:Y:S05]  /*bfc0*/  BRA.U UP0, `(.L_x_14420) ;  /* 0x0000000100407547 */ /* 0x000fea000b800000 */
[----:B------:R-:W-:-:S04]  /*bfd0*/  LOP3.LUT P0, RZ, R5, 0xff, RZ, 0xc0, !PT ;  /* 0x000000ff05ff7812 */ /* 0x000fc8000780c0ff */
[----:B0-23--:R-:W-:-:S05]  /*bfe0*/  SEL R3, RZ, 0x1, !P0 ;  /* 0x00000001ff037807 */ /* 0x00dfca0004000000 */
[----:B------:R-:W-:Y:S01]  /*bff0*/  STG.E.U8 desc[UR36][R16.64], R3 ;  /* 0x0000000310007986 */ /* 0x000fe2000c101124 */
[----:B------:R-:W-:Y:S05]  /*c000*/  EXIT ;  /* 0x000000000000794d */ /* 0x000fea0003800000 */
.L_x_14440:
[----:B------:R-:W-:Y:S02]  /*c010*/  PRMT R4, R5, 0x8880, RZ ;  /* 0x0000888005047816 */ /* 0x000fe400000000ff */
[----:B------:R-:W-:Y:S02]  /*c020*/  CS2R R6, SRZ ;  /* 0x0000000000067805 */ /* 0x000fe4000001ff00 */
[----:B------:R-:W-:-:S06]  /*c030*/  PRMT R4, R4, 0x7710, RZ ;  /* 0x0000771004047816 */ /* 0x000fcc00000000ff */
[----:B------:R-:W1:Y:S02]  /*c040*/  I2F.F64.S16 R4, R4 ;  /* 0x0000000400047312 */ /* 0x000e640000101c00 */
[----:B-1----:R-:W-:Y:S01]  /*c050*/  STG.E.128 desc[UR36][R16.64], R4 ;  /* 0x0000000410007986 */ /* 0x002fe2000c101d24 */
[----:B------:R-:W-:Y:S05]  /*c060*/  EXIT ;  /* 0x000000000000794d */ /* 0x000fea0003800000 */
.L_x_14439:
[----:B------:R-:W-:-:S09]  /*c070*/  UISETP.NE.AND UP0, UPT, UR5, 0xf, UPT ;  /* 0x0000000f0500788c */ /* 0x000fd2000bf05270 */
[----:B------:R-:W-:Y:S05]  /*c080*/  BRA.U !UP0, `(.L_x_14441) ;  /* 0x0000000108e87547 */ /* 0x000fea000b800000 */
[----:B------:R-:W-:-:S09]  /*c090*/  UISETP.NE.AND UP0, UPT, UR5, 0x17, UPT ;  /* 0x000000170500788c */ /* 0x000fd2000bf05270 */
[----:B------:R-:W-:Y:S05]  /*c0a0*/  BRA.U !UP0, `(.L_x_14442) ;  /* 0x0000000108907547 */ /* 0x000fea000b800000 */
[----:B------:R-:W-:-:S09]  /*c0b0*/  UISETP.NE.AND UP0, UPT, UR5, 0x18, UPT ;  /* 0x000000180500788c */ /* 0x000fd2000bf05270 */
[----:B------:R-:W-:Y:S05]  /*c0c0*/  BRA.U !UP0, `(.L_x_14443) ;  /* 0x0000000108447547 */ /* 0x000fea000b800000 */
.L_x_14420:
[----:B------:R-:W-:Y:S01]  /*c0d0*/  MOV R0, 0x0 ;  /* 0x0000000000007802 */ /* 0x000fe20000000f00 */
[----:B------:R-:W1:Y:S01]  /*c0e0*/  LDCU.64 UR4, c[0x4][0x1a8] ;  /* 0x01003500ff0477ac */ /* 0x000e620008000a00 */
[----:B------:R-:W-:Y:S02]  /*c0f0*/  HFMA2 R13, -RZ, RZ, 0, 0 ;  /* 0x00000000ff0d7431 */ /* 0x000fe400000001ff */
[----:B------:R-:W-:Y:S01]  /*c100*/  IMAD.MOV.U32 R8, RZ, RZ, 0x65 ;  /* 0x00000065ff087424 */ /* 0x000fe200078e00ff */
[----:B0-23--:R0:W2:Y:S01]  /*c110*/  LDC.64 R2, c[0x4][R0] ;  /* 0x0100000000027b82 */ /* 0x00d0a20000000a00 */
[----:B------:R-:W3:Y:S01]  /*c120*/  LDCU.64 UR6, c[0x4][0x1b0] ;  /* 0x01003600ff0677ac */ /* 0x000ee20008000a00 */
[----:B------:R-:W-:Y:S01]  /*c130*/  IMAD.MOV.U32 R12, RZ, RZ, 0x1 ;  /* 0x00000001ff0c7424 */ /* 0x000fe200078e00ff */
[----:B------:R-:W4:Y:S01]  /*c140*/  LDCU.64 UR8, c[0x4][0x28] ;  /* 0x01000500ff0877ac */ /* 0x000f220008000a00 */
[----:B-1----:R-:W-:Y:S01]  /*c150*/  MOV R4, UR4 ;  /* 0x0000000400047c02 */ /* 0x002fe20008000f00 */
[----:B------:R-:W-:-:S02]  /*c160*/  IMAD.U32 R5, RZ, RZ, UR5 ;  /* 0x00000005ff057e24 */ /* 0x000fc4000f8e00ff */
[----:B---3--:R-:W-:Y:S02]  /*c170*/  IMAD.U32 R6, RZ, RZ, UR6 ;  /* 0x00000006ff067e24 */ /* 0x008fe4000f8e00ff */
[----:B------:R-:W-:Y:S01]  /*c180*/  IMAD.U32 R7, RZ, RZ, UR7 ;  /* 0x00000007ff077e24 */ /* 0x000fe2000f8e00ff */
[----:B----4-:R-:W-:Y:S01]  /*c190*/  MOV R10, UR8 ;  /* 0x00000008000a7c02 */ /* 0x010fe20008000f00 */
[----:B0-----:R-:W-:-:S07]  /*c1a0*/  IMAD.U32 R11, RZ, RZ, UR9 ;  /* 0x00000009ff0b7e24 */ /* 0x001fce000f8e00ff */
[----:B------:R-:W-:-:S07]  /*c1b0*/  LEPC R20, `(.L_x_14444) ;  /* 0x000000001014794e */ /* 0x000fce0000000000 */
[----:B--2---:R-:W-:Y:S05]  /*c1c0*/  CALL.ABS.NOINC R2 ;  /* 0x0000000002007343 */ /* 0x004fea0003c00000 */
.L_x_14444:
[----:B------:R-:W-:Y:S05]  /*c1d0*/  EXIT ;  /* 0x000000000000794d */ /* 0x000fea0003800000 */
.L_x_14443:
[----:B------:R-:W0:Y:S01]  /*c1e0*/  I2F.S8 R5, R5 ;  /* 0x0000000500057306 */ /* 0x000e220000001400 */
[----:B------:R-:W-:Y:S01]  /*c1f0*/  BSSY.RECONVERGENT B0, `(.L_x_14445) ;  /* 0x000000c000007945 */ /* 0x000fe20003800200 */
[----:B------:R-:W-:Y:S01]  /*c200*/  IMAD.MOV.U32 R0, RZ, RZ, 0x7f ;  /* 0x0000007fff007424 */ /* 0x000fe200078e00ff */
[----:B0-23--:R-:W-:Y:S02]  /*c210*/  LOP3.LUT R2, R5, 0x7fffffff, RZ, 0xc0, !PT ;  /* 0x7fffffff05027812 */ /* 0x00dfe400078ec0ff */
        /* <DEDUP_REMOVED lines=9> */
.L_x_14446:
[----:B------:R-:W-:Y:S05]  /*c2b0*/  BSYNC.RECONVERGENT B0 ;  /* 0x0000000000007941 */ /* 0x000fea0003800200 */
.L_x_14445:
[----:B------:R-:W-:-:S05]  /*c2c0*/  LOP3.LUT R3, R0, 0x80, R3, 0xf8, !PT ;  /* 0x0000008000037812 */ /* 0x000fca00078ef803 */
[----:B------:R-:W-:Y:S01]  /*c2d0*/  STG.E.U8 desc[UR36][R16.64], R3 ;  /* 0x0000000310007986 */ /* 0x000fe2000c101124 */
[----:B------:R-:W-:Y:S05]  /*c2e0*/  EXIT ;  /* 0x000000000000794d */ /* 0x000fea0003800000 */
.L_x_14442:
[----:B0-23--:R-:W0:Y:S01]  /*c2f0*/  I2F.S8 R3, R5 ;  /* 0x0000000500037306 */ /* 0x00de220000001400 */
        /* <DEDUP_REMOVED lines=11> */
.L_x_14448:
[----:B------:R-:W-:Y:S01]  /*c3b0*/  IMAD.MOV.U32 R0, RZ, RZ, 0x7f ;  /* 0x0000007fff007424 */ /* 0x000fe200078e00ff */
[----:B------:R-:W-:-:S04]  /*c3c0*/  ISETP.GT.U32.AND P0, PT, R2, 0x7f800000, PT ;  /* 0x7f8000000200780c */ /* 0x000fc80003f04070 */
[----:B------:R-:W-:-:S09]  /*c3d0*/  SEL R0, R0, 0x7c, P0 ;  /* 0x0000007c00007807 */ /* 0x000fd20000000000 */
.L_x_14449:
[----:B------:R-:W-:Y:S05]  /*c3e0*/  BSYNC.RECONVERGENT B0 ;  /* 0x0000000000007941 */ /* 0x000fea0003800200 */
.L_x_14447:
[----:B------:R-:W-:-:S04]  /*c3f0*/  SHF.R.U32.HI R3, RZ, 0x18, R3 ;  /* 0x00000018ff037819 */ /* 0x000fc80000011603 */
[----:B------:R-:W-:-:S05]  /*c400*/  LOP3.LUT R3, R0, 0x80, R3, 0xf8, !PT ;  /* 0x0000008000037812 */ /* 0x000fca00078ef803 */
[----:B------:R-:W-:Y:S01]  /*c410*/  STG.E.U8 desc[UR36][R16.64], R3 ;  /* 0x0000000310007986 */ /* 0x000fe2000c101124 */
[----:B------:R-:W-:Y:S05]  /*c420*/  EXIT ;  /* 0x000000000000794d */ /* 0x000fea0003800000 */
.L_x_14441:
[----:B------:R-:W1:Y:S02]  /*c430*/  I2F.S8 R0, R5 ;  /* 0x0000000500007306 */ /* 0x000e640000001400 */
[----:B-1----:R-:W-:-:S05]  /*c440*/  F2FP.BF16.F32.PACK_AB R0, RZ, R0 ;  /* 0x00000000ff00723e */ /* 0x002fca00000010ff */
[----:B------:R-:W-:Y:S01]  /*c450*/  STG.E.U16 desc[UR36][R16.64], R0 ;  /* 0x0000000010007986 */ /* 0x000fe2000c101524 */
[----:B------:R-:W-:Y:S05]  /*c460*/  EXIT ;  /* 0x000000000000794d */ /* 0x000fea0003800000 */
.L_x_14450:
        /* <DEDUP_REMOVED lines=9> */
.L_x_17279:


//--------------------- .text._ZN2at6native27unrolled_elementwise_kernelINS0_13AUnaryFunctorIaaaNS0_15binary_internal10MulFunctorIaEEEESt5arrayIPcLm2EELi4E23TrivialOffsetCalculatorILi1EjESB_NS0_6memory12LoadWithCastILi1EEENSC_13StoreWithCastILi1EEEEEviT_T0_T2_T3_T4_T5_ --------------------------
	.section	.text._ZN2at6native27unrolled_elementwise_kernelINS0_13AUnaryFunctorIaaaNS0_15binary_internal10MulFunctorIaEEEESt5arrayIPcLm2EELi4E23TrivialOffsetCalculatorILi1EjESB_NS0_6memory12LoadWithCastILi1EEENSC_13StoreWithCastILi1EEEEEviT_T0_T2_T3_T4_T5_,"ax",@progbits
	.align	128
        .global         _ZN2at6native27unrolled_elementwise_kernelINS0_13AUnaryFunctorIaaaNS0_15binary_internal10MulFunctorIaEEEESt5arrayIPcLm2EELi4E23TrivialOffsetCalculatorILi1EjESB_NS0_6memory12LoadWithCastILi1EEENSC_13StoreWithCastILi1EEEEEviT_T0_T2_T3_T4_T5_
        .type           _ZN2at6native27unrolled_elementwise_kernelINS0_13AUnaryFunctorIaaaNS0_15binary_internal10MulFunctorIaEEEESt5arrayIPcLm2EELi4E23TrivialOffsetCalculatorILi1EjESB_NS0_6memory12LoadWithCastILi1EEENSC_13StoreWithCastILi1EEEEEviT_T0_T2_T3_T4_T5_,@function
        .size           _ZN2at6native27unrolled_elementwise_kernelINS0_13AUnaryFunctorIaaaNS0_15binary_internal10MulFunctorIaEEEESt5arrayIPcLm2EELi4E23TrivialOffsetCalculatorILi1EjESB_NS0_6memory12LoadWithCastILi1EEENSC_13StoreWithCastILi1EEEEEviT_T0_T2_T3_T4_T5_,(.L_x_17280 - _ZN2at6native27unrolled_elementwise_kernelINS0_13AUnaryFunctorIaaaNS0_15binary_internal10MulFunctorIaEEEESt5arrayIPcLm2EELi4E23TrivialOffsetCalculatorILi1EjESB_NS0_6memory12LoadWithCastILi1EEENSC_13StoreWithCastILi1EEEEEviT_T0_T2_T3_T4_T5_)
        .other          _ZN2at6native27unrolled_elementwise_kernelINS0_13AUnaryFunctorIaaaNS0_15binary_internal10MulFunctorIaEEEESt5arrayIPcLm2EELi4E23TrivialOffsetCalculatorILi1EjESB_NS0_6memory12LoadWithCastILi1EEENSC_13StoreWithCastILi1EEEEEviT_T0_T2_T3_T4_T5_,@"STO_CUDA_ENTRY STV_DEFAULT"
_ZN2at6native27unrolled_elementwise_kernelINS0_13AUnaryFunctorIaaaNS0_15binary_internal10MulFunctorIaEEEESt5arrayIPcLm2EELi4E23TrivialOffsetCalculatorILi1EjESB_NS0_6memory12LoadWithCastILi1EEENSC_13StoreWithCastILi1EEEEEviT_T0_T2_T3_T4_T5_:
.text._ZN2at6native27unrolled_elementwise_kernelINS0_13AUnaryFunctorIaaaNS0_15binary_internal10MulFunctorIaEEEESt5arrayIPcLm2EELi4E23TrivialOffsetCalculatorILi1EjESB_NS0_6memory12LoadWithCastILi1EEENSC_13StoreWithCastILi1EEEEEviT_T0_T2_T3_T4_T5_:
        /* <DEDUP_REMOVED lines=31> */
.L_x_14456:
[----:B------:R3:W5:Y:S01]  /*01f0*/  LDG.E.U8 R16, desc[UR36][R4.64] ;  /* 0x0000002404107981 */ /* 0x000762000c1e1100 */
[----:B------:R-:W-:Y:S05]  /*0200*/  BRA `(.L_x_14458) ;  /* 0x0000000c00507947 */ /* 0x000fea0003800000 */
.L_x_14455:
        /* <DEDUP_REMOVED lines=8> */
.L_x_14460:
[----:B------:R1:W5:Y:S01]  /*0290*/  LDG.E.U8 R16, desc[UR36][R4.64] ;  /* 0x0000002404107981 */ /* 0x000362000c1e1100 */
[----:B------:R-:W-:Y:S05]  /*02a0*/  BRA `(.L_x_14458) ;  /* 0x0000000c00287947 */ /* 0x000fea0003800000 */
.L_x_14459:
[----:B------:R2:W5:Y:S01]  /*02b0*/  LDG.E.U16 R16, desc[UR36][R4.64] ;  /* 0x0000002404107981 */ /* 0x000562000c1e1500 */
[----:B------:R-:W-:Y:S05]  /*02c0*/  BRA `(.L_x_14458) ;  /* 0x0000000c00207947 */ /* 0x000fea0003800000 */
.L_x_14454:
        /* <DEDUP_REMOVED lines=9> */
.L_x_14462:
[----:B------:R-:W2:Y:S02]  /*0360*/  LDG.E.U16 R0, desc[UR36][R4.64] ;  /* 0x0000002404007981 */ /* 0x000ea4000c1e1500 */
[----:B--2---:R-:W-:-:S06]  /*0370*/  HADD2.F32 R0, -RZ, R0.H0_H0 ;  /* 0x20000000ff007230 */ /* 0x004fcc0000004100 */
[----:B------:R-:W0:Y:S02]  /*0380*/  F2I.FTZ.TRUNC.NTZ R0, R0 ;  /* 0x0000000000007305 */ /* 0x000e24000021f100 */
[----:B0-----:R-:W-:Y:S01]  /*0390*/  PRMT R16, R0, 0x7610, R16 ;  /* 0x0000761000107816 */ /* 0x001fe20000000010 */
[----:B------:R-:W-:Y:S06]  /*03a0*/  BRA `(.L_x_14458) ;  /* 0x0000000800e87947 */ /* 0x000fec0003800000 */
.L_x_14461:
        /* <DEDUP_REMOVED lines=9> */
.L_x_14464:
[----:B------:R-:W2:Y:S02]  /*0440*/  LDG.E.U16 R4, desc[UR36][R4.64] ;  /* 0x0000002404047981 */ /* 0x000ea4000c1e1500 */
[----:B--2---:R-:W-:-:S06]  /*0450*/  HADD2.F32 R0, -RZ, R4.H0_H0 ;  /* 0x20000004ff007230 */ /* 0x004fcc0000004100 */
[----:B------:R-:W0:Y:S02]  /*0460*/  F2I.FTZ.TRUNC.NTZ R0, R0 ;  /* 0x0000000000007305 */ /* 0x000e24000021f100 */
[----:B0-----:R-:W-:Y:S01]  /*0470*/  PRMT R16, R0, 0x7610, R16 ;  /* 0x0000761000107816 */ /* 0x001fe20000000010 */
[----:B------:R-:W-:Y:S06]  /*0480*/  BRA `(.L_x_14458) ;  /* 0x0000000800b07947 */ /* 0x000fec0003800000 */
.L_x_14463:
[----:B------:R-:W2:Y:S02]  /*0490*/  LDG.E.64 R4, desc[UR36][R4.64] ;  /* 0x0000002404047981 */ /* 0x000ea4000c1e1b00 */
[----:B--2---:R0:W1:Y:S01]  /*04a0*/  F2I.F64.TRUNC R16, R4 ;  /* 0x0000000400107311 */ /* 0x004062000030d100 */
[----:B------:R-:W-:Y:S05]  /*04b0*/  BRA `(.L_x_14458) ;  /* 0x0000000800a47947 */ /* 0x000fea0003800000 */
.L_x_14453:
        /* <DEDUP_REMOVED lines=12> */
.L_x_14467:
[----:B------:R-:W2:Y:S02]  /*0580*/  LDG.E.64 R4, desc[UR36][R4.64] ;  /* 0x0000002404047981 */ /* 0x000ea4000c1e1b00 */
[----:B--2---:R0:W1:Y:S01]  /*0590*/  F2I.F64.TRUNC R16, R4 ;  /* 0x0000000400107311 */ /* 0x004062000030d100 */
[----:B------:R-:W-:Y:S05]  /*05a0*/  BRA `(.L_x_14458) ;  /* 0x0000000800687947 */ /* 0x000fea0003800000 */
.L_x_14466:
        /* <DEDUP_REMOVED lines=27> */
.L_x_14469:
        /* <DEDUP_REMOVED lines=15> */
.L_x_14468:
[----:B------:R-:W2:Y:S02]  /*0850*/  LDG.E.U16 R0, desc[UR36][R4.64] ;  /* 0x0000002404007981 */ /* 0x000ea4000c1e1500 */
[----:B--2---:R-:W-:-:S06]  /*0860*/  IMAD.U32 R0, R0, 0x10000, RZ ;  /* 0x0001000000007824 */ /* 0x004fcc00078e00ff */
[----:B------:R-:W0:Y:S02]  /*0870*/  F2I.FTZ.TRUNC.NTZ R0, R0 ;  /* 0x0000000000007305 */ /* 0x000e24000021f100 */
[----:B0-----:R-:W-:Y:S01]  /*0880*/  PRMT R16, R0, 0x7610, R16 ;  /* 0x0000761000107816 */ /* 0x001fe20000000010 */
[----:B------:R-:W-:Y:S06]  /*0890*/  BRA `(.L_x_14458) ;  /* 0x0000000400ac7947 */ /* 0x000fec0003800000 */
.L_x_14465:
        /* <DEDUP_REMOVED lines=10> */
.L_x_14472:
        /* <DEDUP_REMOVED lines=21> */
.L_x_14476:
[----:B------:R-:W-:Y:S05]  /*0a90*/  BSYNC.RECONVERGENT B1 ;  /* 0x0000000000017941 */ /* 0x000fea0003800200 */
.L_x_14475:
[----:B------:R-:W-:Y:S01]  /*0aa0*/  IMAD.SHL.U32 R0, R0, 0x100000, RZ ;  /* 0x0010000000007824 */ /* 0x000fe200078e00ff */
[----:B------:R-:W-:-:S04]  /*0ab0*/  LEA R3, R3, 0x3b800000, 0x17 ;  /* 0x3b80000003037811 */ /* 0x000fc800078eb8ff */
[----:B------:R-:W-:-:S07]  /*0ac0*/  LOP3.LUT R0, R3, R0, R7, 0xfe, !PT ;  /* 0x0000000003007212 */ /* 0x000fce00078efe07 */
.L_x_14474:
[----:B------:R-:W-:Y:S05]  /*0ad0*/  BSYNC.RECONVERGENT B0 ;  /* 0x0000000000007941 */ /* 0x000fea0003800200 */
.L_x_14473:
[----:B------:R-:W0:Y:S02]  /*0ae0*/  F2I.FTZ.TRUNC.NTZ R0, R0 ;  /* 0x0000000000007305 */ /* 0x000e24000021f100 */
[----:B0-----:R-:W-:Y:S01]  /*0af0*/  PRMT R16, R0, 0x7610, R16 ;  /* 0x0000761000107816 */ /* 0x001fe20000000010 */
[----:B------:R-:W-:Y:S06]  /*0b00*/  BRA `(.L_x_14458) ;  /* 0x0000000400107947 */ /* 0x000fec0003800000 */
.L_x_14471:
        /* <DEDUP_REMOVED lines=21> */
.L_x_14480:
[----:B------:R-:W-:Y:S05]  /*0c60*/  BSYNC.RECONVERGENT B1 ;  /* 0x0000000000017941 */ /* 0x000fea0003800200 */
.L_x_14479:
[----:B------:R-:W-:Y:S01]  /*0c70*/  IMAD.SHL.U32 R0, R0, 0x200000, RZ ;  /* 0x0020000000007824 */ /* 0x000fe200078e00ff */
[----:B------:R-:W-:-:S04]  /*0c80*/  LEA R3, R3, 0x37800000, 0x17 ;  /* 0x3780000003037811 */ /* 0x000fc800078eb8ff */
[----:B------:R-:W-:-:S07]  /*0c90*/  LOP3.LUT R0, R3, R0, R7, 0xfe, !PT ;  /* 0x0000000003007212 */ /* 0x000fce00078efe07 */
.L_x_14478:
[----:B------:R-:W-:Y:S05]  /*0ca0*/  BSYNC.RECONVERGENT B0 ;  /* 0x0000000000007941 */ /* 0x000fea0003800200 */
.L_x_14477:
[----:B------:R-:W0:Y:S02]  /*0cb0*/  F2I.FTZ.TRUNC.NTZ R0, R0 ;  /* 0x0000000000007305 */ /* 0x000e24000021f100 */
[----:B0-----:R-:W-:Y:S01]  /*0cc0*/  PRMT R16, R0, 0x7610, R16 ;  /* 0x0000761000107816 */ /* 0x001fe20000000010 */
[----:B------:R-:W-:Y:S06]  /*0cd0*/  BRA `(.L_x_14458) ;  /* 0x00000000009c7947 */ /* 0x000fec0003800000 */
.L_x_14470:
[----:B------:R-:W-:-:S09]  /*0ce0*/  UISETP.NE.AND UP0, UPT, UR4, 0x1c, UPT ;  /* 0x0000001c0400788c */ /* 0x000fd2000bf05270 */
[----:B------:R-:W-:Y:S05]  /*0cf0*/  BRA.U !UP0, `(.L_x_14481) ;  /* 0x0000000108907547 */ /* 0x000fea000b800000 */
[----:B------:R-:W-:-:S09]  /*0d00*/  UISETP.NE.AND UP0, UPT, UR4, 0x1d, UPT ;  /* 0x0000001d0400788c */ /* 0x000fd2000bf05270 */
[----:B------:R-:W-:Y:S05]  /*0d10*/  BRA.U !UP0, `(.L_x_14482) ;  /* 0x0000000108807547 */ /* 0x000fea000b800000 */
[----:B------:R-:W-:-:S09]  /*0d20*/  UISETP.NE.AND UP0, UPT, UR4, 0x2c, UPT ;  /* 0x0000002c0400788c */ /* 0x000fd2000bf05270 */
[----:B------:R-:W-:Y:S05]  /*0d30*/  BRA.U !UP0, `(.L_x_14483) ;  /* 0x0000000108487547 */ /* 0x000fea000b800000 */
.L_x_14457:
        /* <DEDUP_REMOVED lines=16> */
.L_x_14484:
[----:B------:R-:W-:Y:S01]  /*0e40*/  PRMT R16, RZ, 0x7610, R16 ;  /* 0x00007610ff107816 */ /* 0x000fe20000000010 */
[----:B------:R-:W-:Y:S06]  /*0e50*/  BRA `(.L_x_14458) ;  /* 0x00000000003c7947 */ /* 0x000fec0003800000 */
.L_x_14483:
        /* <DEDUP_REMOVED lines=8> */
.L_x_14486:
[----:B------:R-:W-:Y:S05]  /*0ee0*/  BSYNC.RECONVERGENT B0 ;  /* 0x0000000000007941 */ /* 0x000fea0003800200 */
.L_x_14485:
[----:B------:R-:W0:Y:S02]  /*0ef0*/  F2I.FTZ.TRUNC.NTZ R0, R0 ;  /* 0x0000000000007305 */ /* 0x000e24000021f100 */
[----:B0-----:R-:W-:Y:S01]  /*0f00*/  PRMT R16, R0, 0x7610, R16 ;  /* 0x0000761000107816 */ /* 0x001fe20000000010 */
[----:B------:R-:W-:Y:S06]  /*0f10*/  BRA `(.L_x_14458) ;  /* 0x00000000000c7947 */ /* 0x000fec0003800000 */
.L_x_14482:
[----:B------:R0:W5:Y:S01]  /*0f20*/  LDG.E.U8 R16, desc[UR36][R4.64] ;  /* 0x0000002404107981 */ /* 0x000162000c1e1100 */
[----:B------:R-:W-:Y:S05]  /*0f30*/  BRA `(.L_x_14458) ;  /* 0x0000000000047947 */ /* 0x000fea0003800000 */
.L_x_14481:
[----:B------:R0:W5:Y:S02]  /*0f40*/  LDG.E.U8 R16, desc[UR36][R4.64] ;  /* 0x0000002404107981 */ /* 0x000164000c1e1100 */
.L_x_14458:
[----:B------:R-:W-:-:S07]  /*0f50*/  VIADD R19, R2, 0x80 ;  /* 0x0000008002137836 */ /* 0x000fce0000000000 */
.L_x_14452:
[----:B------:R-:W-:Y:S05]  /*0f60*/  BSYNC.RECONVERGENT B6 ;  /* 0x0000000000067941 */ /* 0x000fea0003800200 */
.L_x_14451:
        /* <DEDUP_REMOVED lines=23> */
.L_x_14492:
[----:B------:R0:W5:Y:S01]  /*10e0*/  LDG.E.U8 R17, desc[UR36][R4.64] ;  /* 0x0000002404117981 */ /* 0x000162000c1e1100 */
[----:B------:R-:W-:Y:S05]  /*10f0*/  BRA `(.L_x_14494) ;  /* 0x0000000c00507947 */ /* 0x000fea0003800000 */
.L_x_14491:
        /* <DEDUP_REMOVED lines=8> */
.L_x_14496:
[----:B------:R0:W5:Y:S01]  /*1180*/  LDG.E.U8 R17, desc[UR36][R4.64] ;  /* 0x0000002404117981 */ /* 0x000162000c1e1100 */
[----:B------:R-:W-:Y:S05]  /*1190*/  BRA `(.L_x_14494) ;  /* 0x0000000c00287947 */ /* 0x000fea0003800000 */
.L_x_14495:
[----:B------:R0:W5:Y:S01]  /*11a0*/  LDG.E.U16 R17, desc[UR36][R4.64] ;  /* 0x0000002404117981 */ /* 0x000162000c1e1500 */
[----:B------:R-:W-:Y:S05]  /*11b0*/  BRA `(.L_x_14494) ;  /* 0x0000000c00207947 */ /* 0x000fea0003800000 */
.L_x_14490:
        /* <DEDUP_REMOVED lines=9> */
.L_x_14498:
[----:B------:R-:W2:Y:S02]  /*1250*/  LDG.E.U16 R0, desc[UR36][R4.64] ;  /* 0x0000002404007981 */ /* 0x000ea4000c1e1500 */
[----:B--2---:R-:W-:-:S06]  /*1260*/  HADD2.F32 R0, -RZ, R0.H0_H0 ;  /* 0x20000000ff007230 */ /* 0x004fcc0000004100 */
[----:B------:R-:W0:Y:S02]  /*1270*/  F2I.FTZ.TRUNC.NTZ R0, R0 ;  /* 0x0000000000007305 */ /* 0x000e24000021f100 */
[----:B0-----:R-:W-:Y:S01]  /*1280*/  PRMT R17, R0, 0x7610, R17 ;  /* 0x0000761000117816 */ /* 0x001fe20000000011 */
[----:B------:R-:W-:Y:S06]  /*1290*/  BRA `(.L_x_14494) ;  /* 0x0000000800e87947 */ /* 0x000fec0003800000 */
.L_x_14497:
        /* <DEDUP_REMOVED lines=9> */
.L_x_14500:
[----:B------:R-:W2:Y:S02]  /*1330*/  LDG.E.U16 R4, desc[UR36][R4.64] ;  /* 0x0000002404047981 */ /* 0x000ea4000c1e1500 */
[----:B--2---:R-:W-:-:S06]  /*1340*/  HADD2.F32 R0, -RZ, R4.H0_H0 ;  /* 0x20000004ff007230 */ /* 0x004fcc0000004100 */
[----:B------:R-:W0:Y:S02]  /*1350*/  F2I.FTZ.TRUNC.NTZ R0, R0 ;  /* 0x0000000000007305 */ /* 0x000e24000021f100 */
[----:B0-----:R-:W-:Y:S01]  /*1360*/  PRMT R17, R0, 0x7610, R17 ;  /* 0x0000761000117816 */ /* 0x001fe20000000011 */
[----:B------:R-:W-:Y:S06]  /*1370*/  BRA `(.L_x_14494) ;  /* 0x0000000800b07947 */ /* 0x000fec0003800000 */
.L_x_14499:
[----:B------:R-:W2:Y:S02]  /*1380*/  LDG.E.64 R4, desc[UR36][R4.64] ;  /* 0x0000002404047981 */ /* 0x000ea4000c1e1b00 */
[----:B--2---:R0:W1:Y:S01]  /*1390*/  F2I.F64.TRUNC R17, R4 ;  /* 0x0000000400117311 */ /* 0x004062000030d100 */
[----:B------:R-:W-:Y:S05]  /*13a0*/  BRA `(.L_x_14494) ;  /* 0x0000000800a47947 */ /* 0x000fea0003800000 */
.L_x_14489:
        /* <DEDUP_REMOVED lines=12> */
.L_x_14503:
[----:B------:R-:W2:Y:S02]  /*1470*/  LDG.E.64 R4, desc[UR36][R4.64] ;  /* 0x0000002404047981 */ /* 0x000ea4000c1e1b00 */
[----:B--2---:R0:W1:Y:S01]  /*1480*/  F2I.F64.TRUNC R17, R4 ;  /* 0x0000000400117311 */ /* 0x004062000030d100 */
[----:B------:R-:W-:Y:S05]  /*1490*/  BRA `(.L_x_14494) ;  /* 0x0000000800687947 */ /* 0x000fea0003800000 */
.L_x_14502:
        /* <DEDUP_REMOVED lines=27> */
.L_x_14505:
        /* <DEDUP_REMOVED lines=15> */
.L_x_14504:
[----:B------:R-:W2:Y:S02]  /*1740*/  LDG.E.U16 R0, desc[UR36][R4.64] ;  /* 0x0000002404007981 */ /* 0x000ea4000c1e1500 */
[----:B--2---:R-:W-:-:S06]  /*1750*/  IMAD.U32 R0, R0, 0x10000, RZ ;  /* 0x0001000000007824 */ /* 0x004fcc00078e00ff */
[----:B------:R-:W0:Y:S02]  /*1760*/  F2I.FTZ.TRUNC.NTZ R0, R0 ;  /* 0x0000000000007305 */ /* 0x000e24000021f100 */
[----:B0-----:R-:W-:Y:S01]  /*1770*/  PRMT R17, R0, 0x7610, R17 ;  /* 0x0000761000117816 */ /* 0x001fe20000000011 */
[----:B------:R-:W-:Y:S06]  /*1780*/  BRA `(.L_x_14494) ;  /* 0x0000000400ac7947 */ /* 0x000fec0003800000 */
.L_x_14501:
        /* <DEDUP_REMOVED lines=10> */
.L_x_14508:
        /* <DEDUP_REMOVED lines=21> */
.L_x_14512:
[----:B------:R-:W-:Y:S05]  /*1980*/  BSYNC.RECONVERGENT B1 ;  /* 0x0000000000017941 */ /* 0x000fea0003800200 */
.L_x_14511:
[----:B------:R-:W-:Y:S01]  /*1990*/  IMAD.SHL.U32 R0, R0, 0x100000, RZ ;  /* 0x0010000000007824 */ /* 0x000fe200078e00ff */
[----:B------:R-:W-:-:S04]  /*19a0*/  LEA R3, R3, 0x3b800000, 0x17 ;  /* 0x3b80000003037811 */ /* 0x000fc800078eb8ff */
[----:B------:R-:W-:-:S07]  /*19b0*/  LOP3.LUT R0, R3, R0, R7, 0xfe, !PT ;  /* 0x0000000003007212 */ /* 0x000fce00078efe07 */
.L_x_14510:
[----:B------:R-:W-:Y:S05]  /*19c0*/  BSYNC.RECONVERGENT B0 ;  /* 0x0000000000007941 */ /* 0x000fea0003800200 */
.L_x_14509:
[----:B------:R-:W0:Y:S02]  /*19d0*/  F2I.FTZ.TRUNC.NTZ R0, R0 ;  /* 0x0000000000007305 */ /* 0x000e24000021f100 */
[----:B0-----:R-:W-:Y:S01]  /*19e0*/  PRMT R17, R0, 0x7610, R17 ;  /* 0x0000761000117816 */ /* 0x001fe20000000011 */
[----:B------:R-:W-:Y:S06]  /*19f0*/  BRA `(.L_x_14494) ;  /* 0x0000000400107947 */ /* 0x000fec0003800000 */
.L_x_14507:
        /* <DEDUP_REMOVED lines=21> */
.L_x_14516:
[----:B------:R-:W-:Y:S05]  /*1b50*/  BSYNC.RECONVERGENT B1 ;  /* 0x0000000000017941 */ /* 0x000fea0003800200 */
.L_x_14515:
[----:B------:R-:W-:Y:S01]  /*1b60*/  IMAD.SHL.U32 R0, R0, 0x200000, RZ ;  /* 0x0020000000007824 */ /* 0x000fe200078e00ff */
[----:B------:R-:W-:-:S04]  /*1b70*/  LEA R3, R3, 0x37800000, 0x17 ;  /* 0x3780000003037811 */ /* 0x000fc800078eb8ff */
[----:B------:R-:W-:-:S07]  /*1b80*/  LOP3.LUT R0, R3, R0, R7, 0xfe, !PT ;  /* 0x0000000003007212 */ /* 0x000fce00078efe07 */
.L_x_14514:
[----:B------:R-:W-:Y:S05]  /*1b90*/  BSYNC.RECONVERGENT B0 ;  /* 0x0000000000007941 */ /* 0x000fea0003800200 */
.L_x_14513:
[----:B------:R-:W0:Y:S02]  /*1ba0*/  F2I.FTZ.TRUNC.NTZ R0, R0 ;  /* 0x0000000000007305 */ /* 0x000e24000021f100 */
[----:B0-----:R-:W-:Y:S01]  /*1bb0*/  PRMT R17, R0, 0x7610, R17 ;  /* 0x0000761000117816 */ /* 0x001fe20000000011 */
[----:B------:R-:W-:Y:S06]  /*1bc0*/  BRA `(.L_x_14494) ;  /* 0x00000000009c7947 */ /* 0x000fec0003800000 */
.L_x_14506:
        /* <DEDUP_REMOVED lines=14> */
.L_x_14520:
[----:B------:R-:W-:Y:S05]  /*1cb0*/  BSYNC.RECONVERGENT B0 ;  /* 0x0000000000007941 */ /* 0x000fea0003800200 */
.L_x_14519:
[----:B------:R-:W0:Y:S02]  /*1cc0*/  F2I.FTZ.TRUNC.NTZ R0, R0 ;  /* 0x0000000000007305 */ /* 0x000e24000021f100 */
[----:B0-----:R-:W-:Y:S01]  /*1cd0*/  PRMT R17, R0, 0x7610, R17 ;  /* 0x0000761000117816 */ /* 0x001fe20000000011 */
[----:B------:R-:W-:Y:S06]  /*1ce0*/  BRA `(.L_x_14494) ;  /* 0x0000000000547947 */ /* 0x000fec0003800000 */
.L_x_14493:
        /* <DEDUP_REMOVED lines=16> */
.L_x_14521:
[----:B------:R-:W-:Y:S01]  /*1df0*/  PRMT R17, RZ, 0x7610, R17 ;  /* 0x00007610ff117816 */ /* 0x000fe20000000011 */
[----:B------:R-:W-:Y:S06]  /*1e00*/  BRA `(.L_x_14494) ;  /* 0x00000000000c7947 */ /* 0x000fec0003800000 */
.L_x_14518:
[----:B------:R3:W5:Y:S01]  /*1e10*/  LDG.E.U8 R17, desc[UR36][R4.64] ;  /* 0x0000002404117981 */ /* 0x000762000c1e1100 */
[----:B------:R-:W-:Y:S05]  /*1e20*/  BRA `(.L_x_14494) ;  /* 0x0000000000047947 */ /* 0x000fea0003800000 */
.L_x_14517:
[----:B------:R2:W5:Y:S02]  /*1e30*/  LDG.E.U8 R17, desc[UR36][R4.64] ;  /* 0x0000002404117981 */ /* 0x000564000c1e1100 */
.L_x_14494:
[----:B------:R-:W-:-:S07]  /*1e40*/  VIADD R19, R19, 0x80 ;  /* 0x0000008013137836 */ /* 0x000fce0000000000 */
.L_x_14488:
[----:B------:R-:W-:Y:S05]  /*1e50*/  BSYNC.RECONVERGENT B6 ;  /* 0x0000000000067941 */ /* 0x000fea0003800200 */
.L_x_14487:
        /* <DEDUP_REMOVED lines=23> */
.L_x_14527:
[----:B------:R0:W5:Y:S01]  /*1fd0*/  LDG.E.U8 R18, desc[UR36][R4.64] ;  /* 0x0000002404127981 */ /* 0x000162000c1e1100 */
[----:B------:R-:W-:Y:S05]  /*1fe0*/  BRA `(.L_x_14529) ;  /* 0x0000000c00507947 */ /* 0x000fea0003800000 */
.L_x_14526:
        /* <DEDUP_REMOVED lines=8> */
.L_x_14531:
[----:B------:R0:W5:Y:S01]  /*2070*/  LDG.E.U8 R18, desc[UR36][R4.64] ;  /* 0x0000002404127981 */ /* 0x000162000c1e1100 */
[----:B------:R-:W-:Y:S05]  /*2080*/  BRA `(.L_x_14529) ;  /* 0x0000000c00287947 */ /* 0x000fea0003800000 */
.L_x_14530:
[----:B------:R0:W5:Y:S01]  /*2090*/  LDG.E.U16 R18, desc[UR36][R4.64] ;  /* 0x0000002404127981 */ /* 0x000162000c1e1500 */
[----:B------:R-:W-:Y:S05]  /*20a0*/  BRA `(.L_x_14529) ;  /* 0x0000000c00207947 */ /* 0x000fea0003800000 */
.L_x_14525:
        /* <DEDUP_REMOVED lines=9> */
.L_x_14533:
[----:B------:R-:W2:Y:S02]  /*2140*/  LDG.E.U16 R0, desc[UR36][R4.64] ;  /* 0x0000002404007981 */ /* 0x000ea4000c1e1500 */
[----:B--2---:R-:W-:-:S06]  /*2150*/  HADD2.F32 R0, -RZ, R0.H0_H0 ;  /* 0x20000000ff007230 */ /* 0x004fcc0000004100 */
[----:B------:R-:W0:Y:S02]  /*2160*/  F2I.FTZ.TRUNC.NTZ R0, R0 ;  /* 0x0000000000007305 */ /* 0x000e24000021f100 */
[----:B0-----:R-:W-:Y:S01]  /*2170*/  PRMT R18, R0, 0x7610, R18 ;  /* 0x0000761000127816 */ /* 0x001fe20000000012 */
[----:B------:R-:W-:Y:S06]  /*2180*/  BRA `(.L_x_14529) ;  /* 0x0000000800e87947 */ /* 0x000fec0003800000 */
.L_x_14532:
        /* <DEDUP_REMOVED lines=9> */
.L_x_14535:
[----:B------:R-:W2:Y:S02]  /*2220*/  LDG.E.U16 R4, desc[UR36][R4.64] ;  /* 0x0000002404047981 */ /* 0x000ea4000c1e1500 */
[----:B--2---:R-:W-:-:S06]  /*2230*/  HADD2.F32 R0, -RZ, R4.H0_H0 ;  /* 0x20000004ff007230 */ /* 0x004fcc0000004100 */
[----:B------:R-:W0:Y:S02]  /*2240*/  F2I.FTZ.TRUNC.NTZ R0, R0 ;  /* 0x0000000000007305 */ /* 0x000e24000021f100 */
[----:B0-----:R-:W-:Y:S01]  /*2250*/  PRMT R18, R0, 0x7610, R18 ;  /* 0x0000761000127816 */ /* 0x001fe20000000012 */
[----:B------:R-:W-:Y:S06]  /*2260*/  BRA `(.L_x_14529) ;  /* 0x0000000800b07947 */ /* 0x000fec0003800000 */
.L_x_14534:
[----:B------:R-:W2:Y:S02]  /*2270*/  LDG.E.64 R4, desc[UR36][R4.64] ;  /* 0x0000002404047981 */ /* 0x000ea4000c1e1b00 */
[----:B--2---:R0:W1:Y:S01]  /*2280*/  F2I.F64.TRUNC R18, R4 ;  /* 0x0000000400127311 */ /* 0x004062000030d100 */
[----:B------:R-:W-:Y:S05]  /*2290*/  BRA `(.L_x_14529) ;  /* 0x0000000800a47947 */ /* 0x000fea0003800000 */
.L_x_14524:
        /* <DEDUP_REMOVED lines=12> */
.L_x_14538:
[----:B------:R-:W2:Y:S02]  /*2360*/  LDG.E.64 R4, desc[UR36][R4.64] ;  /* 0x0000002404047981 */ /* 0x000ea4000c1e1b00 */
[----:B--2---:R3:W4:Y:S01]  /*2370*/  F2I.F64.TRUNC R18, R4 ;  /* 0x0000000400127311 */ /* 0x004722000030d100 */
[----:B------:R-:W-:Y:S05]  /*2380*/  BRA `(.L_x_14529) ;  /* 0x0000000800687947 */ /* 0x000fea0003800000 */
.L_x_14537:
        /* <DEDUP_REMOVED lines=27> */
.L_x_14540:
        /* <DEDUP_REMOVED lines=15> */
.L_x_14539:
[----:B------:R-:W2:Y:S02]  /*2630*/  LDG.E.U16 R0, desc[UR36][R4.64] ;  /* 0x0000002404007981 */ /* 0x000ea4000c1e1500 */
[----:B--2---:R-:W-:-:S06]  /*2640*/  IMAD.U32 R0, R0, 0x10000, RZ ;  /* 0x0001000000007824 */ /* 0x004fcc00078e00ff */
[----:B------:R-:W0:Y:S02]  /*2650*/  F2I.FTZ.TRUNC.NTZ R0, R0 ;  /* 0x0000000000007305 */ /* 0x000e24000021f100 */
[----:B0-----:R-:W-:Y:S01]  /*2660*/  PRMT R18, R0, 0x7610, R18 ;  /* 0x0000761000127816 */ /* 0x001fe20000000012 */
[----:B------:R-:W-:Y:S06]  /*2670*/  BRA `(.L_x_14529) ;  /* 0x0000000400ac7947 */ /* 0x000fec0003800000 */
.L_x_14536:
        /* <DEDUP_REMOVED lines=10> */
.L_x_14543:
        /* <DEDUP_REMOVED lines=21> */
.L_x_14547:
[----:B------:R-:W-:Y:S05]  /*2870*/  BSYNC.RECONVERGENT B1 ;  /* 0x0000000000017941 */ /* 0x000fea0003800200 */
.L_x_14546:
[----:B------:R-:W-:Y:S01]  /*2880*/  IMAD.SHL.U32 R0, R0, 0x100000, RZ ;  /* 0x0010000000007824 */ /* 0x000fe200078e00ff */
[----:B------:R-:W-:-:S04]  /*2890*/  LEA R3, R3, 0x3b800000, 0x17 ;  /* 0x3b80000003037811 */ /* 0x000fc800078eb8ff */
[----:B------:R-:W-:-:S07]  /*28a0*/  LOP3.LUT R0, R3, R0, R7, 0xfe, !PT ;  /* 0x0000000003007212 */ /* 0x000fce00078efe07 */
.L_x_14545:
[----:B------:R-:W-:Y:S05]  /*28b0*/  BSYNC.RECONVERGENT B0 ;  /* 0x0000000000007941 */ /* 0x000fea0003800200 */
.L_x_14544:
[----:B------:R-:W0:Y:S02]  /*28c0*/  F2I.FTZ.TRUNC.NTZ R0, R0 ;  /* 0x0000000000007305 */ /* 0x000e24000021f100 */
[----:B0-----:R-:W-:Y:S01]  /*28d0*/  PRMT R18, R0, 0x7610, R18 ;  /* 0x0000761000127816 */ /* 0x001fe20000000012 */
[----:B------:R-:W-:Y:S06]  /*28e0*/  BRA `(.L_x_14529) ;  /* 0x0000000400107947 */ /* 0x000fec0003800000 */
.L_x_14542:
        /* <DEDUP_REMOVED lines=21> */
.L_x_14551:
[----:B------:R-:W-:Y:S05]  /*2a40*/  BSYNC.RECONVERGENT B1 ;  /* 0x0000000000017941 */ /* 0x000fea0003800200 */
.L_x_14550:
[----:B------:R-:W-:Y:S01]  /*2a50*/  IMAD.SHL.U32 R0, R0, 0x200000, RZ ;  /* 0x0020000000007824 */ /* 0x000fe200078e00ff */
[----:B------:R-:W-:-:S04]  /*2a60*/  LEA R3, R3, 0x37800000, 0x17 ;  /* 0x3780000003037811 */ /* 0x000fc800078eb8ff */
[----:B------:R-:W-:-:S07]  /*2a70*/  LOP3.LUT R0, R3, R0, R7, 0xfe, !PT ;  /* 0x0000000003007212 */ /* 0x000fce00078efe07 */
.L_x_14549:
[----:B------:R-:W-:Y:S05]  /*2a80*/  BSYNC.RECONVERGENT B0 ;  /* 0x0000000000007941 */ /* 0x000fea0003800200 */
.L_x_14548:
[----:B------:R-:W0:Y:S02]  /*2a90*/  F2I.FTZ.TRUNC.NTZ R0, R0 ;  /* 0x0000000000007305 */ /* 0x000e24000021f100 */
[----:B0-----:R-:W-:Y:S01]  /*2aa0*/  PRMT R18, R0, 0x7610, R18 ;  /* 0x0000761000127816 */ /* 0x001fe20000000012 */
[----:B------:R-:W-:Y:S06]  /*2ab0*/  BRA `(.L_x_14529) ;  /* 0x00000000009c7947 */ /* 0x000fec0003800000 */
.L_x_14541:
        /* <DEDUP_REMOVED lines=14> */
.L_x_14555:
[----:B------:R-:W-:Y:S05]  /*2ba0*/  BSYNC.RECONVERGENT B0 ;  /* 0x0000000000007941 */ /* 0x000fea0003800200 */
.L_x_14554:
[----:B------:R-:W0:Y:S02]  /*2bb0*/  F2I.FTZ.TRUNC.NTZ R0, R0 ;  /* 0x0000000000007305 */ /* 0x000e24000021f100 */
[----:B0-----:R-:W-:Y:S01]  /*2bc0*/  PRMT R18, R0, 0x7610, R18 ;  /* 0x0000761000127816 */ /* 0x001fe20000000012 */
[----:B------:R-:W-:Y:S06]  /*2bd0*/  BRA `(.L_x_14529) ;  /* 0x0000000000547947 */ /* 0x000fec0003800000 */
.L_x_14528:
        /* <DEDUP_REMOVED lines=16> */
.L_x_14556:
[----:B------:R-:W-:Y:S01]  /*2ce0*/  PRMT R18, RZ, 0x7610, R18 ;  /* 0x00007610ff127816 */ /* 0x000fe20000000012 */
[----:B------:R-:W-:Y:S06]  /*2cf0*/  BRA `(.L_x_14529) ;  /* 0x00000000000c7947 */ /* 0x000fec0003800000 */
.L_x_14553:
[----:B------:R2:W5:Y:S01]  /*2d00*/  LDG.E.U8 R18, desc[UR36][R4.64] ;  /* 0x0000002404127981 */ /* 0x000562000c1e1100 */
[----:B------:R-:W-:Y:S05]  /*2d10*/  BRA `(.L_x_14529) ;  /* 0x0000000000047947 */ /* 0x000fea0003800000 */
.L_x_14552:
[----:B------:R1:W5:Y:S02]  /*2d20*/  LDG.E.U8 R18, desc[UR36][R4.64] ;  /* 0x0000002404127981 */ /* 0x000364000c1e1100 */
.L_x_14529:
[----:B------:R-:W-:-:S07]  /*2d30*/  VIADD R19, R19, 0x80 ;  /* 0x0000008013137836 */ /* 0x000fce0000000000 */
.L_x_14523:
[----:B------:R-:W-:Y:S05]  /*2d40*/  BSYNC.RECONVERGENT B6 ;  /* 0x0000000000067941 */ /* 0x000fea0003800200 */
.L_x_14522:
        /* <DEDUP_REMOVED lines=23> */
.L_x_14562:
[----:B------:R0:W5:Y:S01]  /*2ec0*/  LDG.E.U8 R24, desc[UR36][R4.64] ;  /* 0x0000002404187981 */ /* 0x000162000c1e1100 */
[----:B------:R-:W-:Y:S05]  /*2ed0*/  BRA `(.L_x_14558) ;  /* 0x0000000c004c7947 */ /* 0x000fea0003800000 */
.L_x_14561:
        /* <DEDUP_REMOVED lines=8> */
.L_x_14565:
[----:B------:R0:W5:Y:S01]  /*2f60*/  LDG.E.U8 R24, desc[UR36][R4.64] ;  /* 0x0000002404187981 */ /* 0x000162000c1e1100 */
[----:B------:R-:W-:Y:S05]  /*2f70*/  BRA `(.L_x_14558) ;  /* 0x0000000c00247947 */ /* 0x000fea0003800000 */
.L_x_14564:
[----:B------:R0:W5:Y:S01]  /*2f80*/  LDG.E.U16 R24, desc[UR36][R4.64] ;  /* 0x0000002404187981 */ /* 0x000162000c1e1500 */
[----:B------:R-:W-:Y:S05]  /*2f90*/  BRA `(.L_x_14558) ;  /* 0x0000000c001c7947 */ /* 0x000fea0003800000 */
.L_x_14560:
        /* <DEDUP_REMOVED lines=9> */
.L_x_14567:
[----:B------:R-:W2:Y:S02]  /*3030*/  LDG.E.U16 R0, desc[UR36][R4.64] ;  /* 0x0000002404007981 */ /* 0x000ea4000c1e1500 */
[----:B--2---:R-:W-:-:S06]  /*3040*/  HADD2.F32 R0, -RZ, R0.H0_H0 ;  /* 0x20000000ff007230 */ /* 0x004fcc0000004100 */
[----:B------:R-:W0:Y:S02]  /*3050*/  F2I.FTZ.TRUNC.NTZ R0, R0 ;  /* 0x0000000000007305 */ /* 0x000e24000021f100 */
[----:B0-----:R-:W-:Y:S01]  /*3060*/  PRMT R24, R0, 0x7610, R24 ;  /* 0x0000761000187816 */ /* 0x001fe20000000018 */
[----:B------:R-:W-:Y:S06]  /*3070*/  BRA `(.L_x_14558) ;  /* 0x0000000800e47947 */ /* 0x000fec0003800000 */
.L_x_14566:
        /* <DEDUP_REMOVED lines=9> */
.L_x_14569:
[----:B------:R-:W2:Y:S02]  /*3110*/  LDG.E.U16 R4, desc[UR36][R4.64] ;  /* 0x0000002404047981 */ /* 0x000ea4000c1e1500 */
[----:B--2---:R-:W-:-:S06]  /*3120*/  HADD2.F32 R0, -RZ, R4.H0_H0 ;  /* 0x20000004ff007230 */ /* 0x004fcc0000004100 */
[----:B------:R-:W0:Y:S02]  /*3130*/  F2I.FTZ.TRUNC.NTZ R0, R0 ;  /* 0x0000000000007305 */ /* 0x000e24000021f100 */
[----:B0-----:R-:W-:Y:S01]  /*3140*/  PRMT R24, R0, 0x7610, R24 ;  /* 0x0000761000187816 */ /* 0x001fe20000000018 */
[----:B------:R-:W-:Y:S06]  /*3150*/  BRA `(.L_x_14558) ;  /* 0x0000000800ac7947 */ /* 0x000fec0003800000 */
.L_x_14568:
[----:B------:R-:W2:Y:S02]  /*3160*/  LDG.E.64 R4, desc[UR36][R4.64] ;  /* 0x0000002404047981 */ /* 0x000ea4000c1e1b00 */
[----:B--2---:R0:W1:Y:S01]  /*3170*/  F2I.F64.TRUNC R24, R4 ;  /* 0x0000000400187311 */ /* 0x004062000030d100 */
[----:B------:R-:W-:Y:S05]  /*3180*/  BRA `(.L_x_14558) ;  /* 0x0000000800a07947 */ /* 0x000fea0003800000 */
.L_x_14559:
        /* <DEDUP_REMOVED lines=12> */
.L_x_14572:
[----:B------:R-:W2:Y:S02]  /*3250*/  LDG.E.64 R4, desc[UR36][R4.64] ;  /* 0x0000002404047981 */ /* 0x000ea4000c1e1b00 */
[----:B--2---:R0:W1:Y:S01]  /*3260*/  F2I.F64.TRUNC R24, R4 ;  /* 0x0000000400187311 */ /* 0x004062000030d100 */
[----:B------:R-:W-:Y:S05]  /*3270*/  BRA `(.L_x_14558) ;  /* 0x0000000800647947 */ /* 0x000fea0003800000 */
.L_x_14571:
        /* <DEDUP_REMOVED lines=27> */
.L_x_14574:
        /* <DEDUP_REMOVED lines=15> */
.L_x_14573:
[----:B------:R-:W2:Y:S02]  /*3520*/  LDG.E.U16 R0, desc[UR36][R4.64] ;  /* 0x0000002404007981 */ /* 0x000ea4000c1e1500 */
[----:B--2---:R-:W-:-:S06]  /*3530*/  IMAD.U32 R0, R0, 0x10000, RZ ;  /* 0x0001000000007824 */ /* 0x004fcc00078e00ff */
[----:B------:R-:W0:Y:S02]  /*3540*/  F2I.FTZ.TRUNC.NTZ R0, R0 ;  /* 0x0000000000007305 */ /* 0x000e24000021f100 */
[----:B0-----:R-:W-:Y:S01]  /*3550*/  PRMT R24, R0, 0x7610, R24 ;  /* 0x0000761000187816 */ /* 0x001fe20000000018 */
[----:B------:R-:W-:Y:S06]  /*3560*/  BRA `(.L_x_14558) ;  /* 0x0000000400a87947 */ /* 0x000fec0003800000 */
.L_x_14570:
        /* <DEDUP_REMOVED lines=10> */
.L_x_14577:
        /* <DEDUP_REMOVED lines=21> */
.L_x_14581:
[----:B------:R-:W-:Y:S05]  /*3760*/  BSYNC.RECONVERGENT B1 ;  /* 0x0000000000017941 */ /* 0x000fea0003800200 */
.L_x_14580:
[----:B------:R-:W-:Y:S01]  /*3770*/  IMAD.SHL.U32 R0, R0, 0x100000, RZ ;  /* 0x0010000000007824 */ /* 0x000fe200078e00ff */
[----:B------:R-:W-:-:S04]  /*3780*/  LEA R3, R3, 0x3b800000, 0x17 ;  /* 0x3b80000003037811 */ /* 0x000fc800078eb8ff */
[----:B------:R-:W-:-:S07]  /*3790*/  LOP3.LUT R0, R3, R0, R7, 0xfe, !PT ;  /* 0x0000000003007212 */ /* 0x000fce00078efe07 */
.L_x_14579:
[----:B------:R-:W-:Y:S05]  /*37a0*/  BSYNC.RECONVERGENT B0 ;  /* 0x0000000000007941 */ /* 0x000fea0003800200 */
.L_x_14578:
[----:B------:R-:W0:Y:S02]  /*37b0*/  F2I.FTZ.TRUNC.NTZ R0, R0 ;  /* 0x0000000000007305 */ /* 0x000e24000021f100 */
[----:B0-----:R-:W-:Y:S01]  /*37c0*/  PRMT R24, R0, 0x7610, R24 ;  /* 0x0000761000187816 */ /* 0x001fe20000000018 */
[----:B------:R-:W-:Y:S06]  /*37d0*/  BRA `(.L_x_14558) ;  /* 0x00000004000c7947 */ /* 0x000fec0003800000 */
.L_x_14576:
        /* <DEDUP_REMOVED lines=21> */
.L_x_14585:
[----:B------:R-:W-:Y:S05]  /*3930*/  BSYNC.RECONVERGENT B1 ;  /* 0x0000000000017941 */ /* 0x000fea0003800200 */
.L_x_14584:
[----:B------:R-:W-:Y:S01]  /*3940*/  IMAD.SHL.U32 R0, R0, 0x200000, RZ ;  /* 0x0020000000007824 */ /* 0x000fe200078e00ff */
[----:B------:R-:W-:-:S04]  /*3950*/  LEA R3, R3, 0x37800000, 0x17 ;  /* 0x3780000003037811 */ /* 0x000fc800078eb8ff */
[----:B------:R-:W-:-:S07]  /*3960*/  LOP3.LUT R0, R3, R0, R7, 0xfe, !PT ;  /* 0x0000000003007212 */ /* 0x000fce00078efe07 */
.L_x_14583:
[----:B------:R-:W-:Y:S05]  /*3970*/  BSYNC.RECONVERGENT B0 ;  /* 0x0000000000007941 */ /* 0x000fea0003800200 */
.L_x_14582:
[----:B------:R-:W0:Y:S02]  /*3980*/  F2I.FTZ.TRUNC.NTZ R0, R0 ;  /* 0x0000000000007305 */ /* 0x000e24000021f100 */
[----:B0-----:R-:W-:Y:S01]  /*3990*/  PRMT R24, R0, 0x7610, R24 ;  /* 0x0000761000187816 */ /* 0x001fe20000000018 */
[----:B------:R-:W-:Y:S06]  /*39a0*/  BRA `(.L_x_14558) ;  /* 0x0000000000987947 */ /* 0x000fec0003800000 */
.L_x_14575:
        /* <DEDUP_REMOVED lines=14> */
.L_x_14589:
[----:B------:R-:W-:Y:S05]  /*3a90*/  BSYNC.RECONVERGENT B0 ;  /* 0x0000000000007941 */ /* 0x000fea0003800200 */
.L_x_14588:
[----:B------:R-:W0:Y:S02]  /*3aa0*/  F2I.FTZ.TRUNC.NTZ R0, R0 ;  /* 0x0000000000007305 */ /* 0x000e24000021f100 */
[----:B0-----:R-:W-:Y:S01]  /*3ab0*/  PRMT R24, R0, 0x7610, R24 ;  /* 0x0000761000187816 */ /* 0x001fe20000000018 */
[----:B------:R-:W-:Y:S06]  /*3ac0*/  BRA `(.L_x_14558) ;  /* 0x0000000000507947 */ /* 0x000fec0003800000 */
.L_x_14563:
        /* <DEDUP_REMOVED lines=16> */
.L_x_14590:
[----:B------:R-:W-:Y:S05]  /*3bd0*/  BRA `(.L_x_14558) ;  /* 0x00000000000c7947 */ /* 0x000fea0003800000 */
.L_x_14587:
[----:B------:R0:W5:Y:S01]  /*3be0*/  LDG.E.U8 R24, desc[UR36][R4.64] ;  /* 0x0000002404187981 */ /* 0x000162000c1e1100 */
[----:B------:R-:W-:Y:S05]  /*3bf0*/  BRA `(.L_x_14558) ;  /* 0x0000000000047947 */ /* 0x000fea0003800000 */
.L_x_14586:
[----:B------:R0:W5:Y:S02]  /*3c00*/  LDG.E.U8 R24, desc[UR36][R4.64] ;  /* 0x0000002404187981 */ /* 0x000164000c1e1100 */
.L_x_14558:
[----:B------:R-:W-:Y:S05]  /*3c10*/  BSYNC.RECONVERGENT B6 ;  /* 0x0000000000067941 */ /* 0x000fea0003800200 */
.L_x_14557:
[----:B------:R-:W2:Y:S01]  /*3c20*/  LDCU.U8 UR4, c[0x0][0x385] ;  /* 0x000070a0ff0477ac */ /* 0x000ea20008000000 */
        /* <DEDUP_REMOVED lines=37> */
.L_x_14597:
[----:B------:R0:W-:Y:S01]  /*3e80*/  STG.E.U8 desc[UR36][R8.64], R3 ;  /* 0x0000000308007986 */ /* 0x0001e2000c101124 */
[----:B------:R-:W-:Y:S05]  /*3e90*/  BRA `(.L_x_14599) ;  /* 0x0000000c00887947 */ /* 0x000fea0003800000 */
.L_x_14596:
[----:B------:R-:W-:-:S13]  /*3ea0*/  ISETP.NE.AND P0, PT, R0, 0x2, PT ;  /* 0x000000020000780c */ /* 0x000fda0003f05270 */
[----:B------:R-:W-:Y:S05]  /*3eb0*/  @!P0 BRA `(.L_x_14600) ;  /* 0x0000000000388947 */ /* 0x000fea0003800000 */
[----:B------:R-:W-:-:S13]  /*3ec0*/  ISETP.NE.AND P0, PT, R0, 0x3, PT ;  /* 0x000000030000780c */ /* 0x000fda0003f05270 */
[----:B------:R-:W-:Y:S05]  /*3ed0*/  @!P0 BRA `(.L_x_14601) ;  /* 0x0000000000208947 */ /* 0x000fea0003800000 */
[----:B------:R-:W-:-:S13]  /*3ee0*/  ISETP.NE.AND P0, PT, R0, 0x4, PT ;  /* 0x000000040000780c */ /* 0x000fda0003f05270 */
[----:B------:R-:W-:Y:S05]  /*3ef0*/  @P0 BRA `(.L_x_14598) ;  /* 0x0000000800c40947 */ /* 0x000fea0003800000 */
[----:B------:R-:W-:-:S04]  /*3f00*/  LOP3.LUT R0, R3, 0xffff, RZ, 0xc0, !PT ;  /* 0x0000ffff03007812 */ /* 0x000fc800078ec0ff */
[----:B------:R-:W-:-:S05]  /*3f10*/  PRMT R0, R0, 0x8880, RZ ;  /* 0x0000888000007816 */ /* 0x000fca00000000ff */
[----:B------:R-:W-:-:S05]  /*3f20*/  IMAD.MOV.U32 R4, RZ, RZ, R0 ;  /* 0x000000ffff047224 */ /* 0x000fca00078e0000 */
[----:B------:R-:W-:-:S05]  /*3f30*/  SHF.R.S32.HI R5, RZ, 0x1f, R4 ;  /* 0x0000001fff057819 */ /* 0x000fca0000011404 */
[----:B------:R0:W-:Y:S01]  /*3f40*/  STG.E.64 desc[UR36][R8.64], R4 ;  /* 0x0000000408007986 */ /* 0x0001e2000c101b24 */
[----:B------:R-:W-:Y:S05]  /*3f50*/  BRA `(.L_x_14599) ;  /* 0x0000000c00587947 */ /* 0x000fea0003800000 */
.L_x_14601:
[----:B------:R-:W-:-:S04]  /*3f60*/  LOP3.LUT R3, R3, 0xffff, RZ, 0xc0, !PT ;  /* 0x0000ffff03037812 */ /* 0x000fc800078ec0ff */
[----:B------:R-:W-:-:S05]  /*3f70*/  PRMT R3, R3, 0x8880, RZ ;  /* 0x0000888003037816 */ /* 0x000fca00000000ff */
[----:B------:R0:W-:Y:S01]  /*3f80*/  STG.E desc[UR36][R8.64], R3 ;  /* 0x0000000308007986 */ /* 0x0001e2000c101924 */
[----:B------:R-:W-:Y:S05]  /*3f90*/  BRA `(.L_x_14599) ;  /* 0x0000000c00487947 */ /* 0x000fea0003800000 */
.L_x_14600:
[----:B------:R-:W-:-:S04]  /*3fa0*/  PRMT R3, R3, 0x8880, RZ ;  /* 0x0000888003037816 */ /* 0x000fc800000000ff */
[----:B------:R-:W-:-:S05]  /*3fb0*/  PRMT R3, R3, 0x7710, RZ ;  /* 0x0000771003037816 */ /* 0x000fca00000000ff */
[----:B------:R0:W-:Y:S01]  /*3fc0*/  STG.E.U16 desc[UR36][R8.64], R3 ;  /* 0x0000000308007986 */ /* 0x0001e2000c101524 */
[----:B------:R-:W-:Y:S05]  /*3fd0*/  BRA `(.L_x_14599) ;  /* 0x0000000c00387947 */ /* 0x000fea0003800000 */
.L_x_14595:
[----:B------:R-:W-:-:S13]  /*3fe0*/  ISETP.GT.AND P0, PT, R0, 0x6, PT ;  /* 0x000000060000780c */ /* 0x000fda0003f04270 */
[----:B------:R-:W-:Y:S05]  /*3ff0*/  @P0 BRA `(.L_x_14602) ;  /* 0x00000000002c0947 */ /* 0x000fea0003800000 */
[----:B------:R-:W-:-:S13]  /*4000*/  ISETP.NE.AND P0, PT, R0, 0x5, PT ;  /* 0x000000050000780c */ /* 0x000fda0003f05270 */
[----:B------:R-:W-:Y:S05]  /*4010*/  @!P0 BRA `(.L_x_14603) ;  /* 0x0000000000148947 */ /* 0x000fea0003800000 */
[----:B------:R-:W-:-:S13]  /*4020*/  ISETP.NE.AND P0, PT, R0, 0x6, PT ;  /* 0x000000060000780c */ /* 0x000fda0003f05270 */
[----:B------:R-:W-:Y:S05]  /*4030*/  @P0 BRA `(.L_x_14598) ;  /* 0x0000000800740947 */ /* 0x000fea0003800000 */
[----:B------:R-:W0:Y:S02]  /*4040*/  I2F.S8 R3, R3 ;  /* 0x0000000300037306 */ /* 0x000e240000001400 */
[----:B0-----:R0:W-:Y:S01]  /*4050*/  STG.E desc[UR36][R8.64], R3 ;  /* 0x0000000308007986 */ /* 0x0011e2000c101924 */
[----:B------:R-:W-:Y:S05]  /*4060*/  BRA `(.L_x_14599) ;  /* 0x0000000c00147947 */ /* 0x000fea0003800000 */
.L_x_14603:
[----:B------:R-:W0:Y:S02]  /*4070*/  I2F.S8 R0, R3 ;  /* 0x0000000300007306 */ /* 0x000e240000001400 */
[----:B0-----:R-:W-:-:S05]  /*4080*/  F2FP.F16.F32.PACK_AB R0, RZ, R0 ;  /* 0x00000000ff00723e */ /* 0x001fca00000000ff */
[----:B------:R0:W-:Y:S01]  /*4090*/  STG.E.U16 desc[UR36][R8.64], R0 ;  /* 0x0000000008007986 */ /* 0x0001e2000c101524 */
[----:B------:R-:W-:Y:S05]  /*40a0*/  BRA `(.L_x_14599) ;  /* 0x0000000c00047947 */ /* 0x000fea0003800000 */
.L_x_14602:
[----:B------:R-:W-:-:S13]  /*40b0*/  ISETP.NE.AND P0, PT, R0, 0x7, PT ;  /* 0x000000070000780c */ /* 0x000fda0003f05270 */
[----:B------:R-:W-:Y:S05]  /*40c0*/  @!P0 BRA `(.L_x_14604) ;  /* 0x0000000000348947 */ /* 0x000fea0003800000 */
[----:B------:R-:W-:-:S13]  /*40d0*/  ISETP.NE.AND P0, PT, R0, 0x8, PT ;  /* 0x000000080000780c */ /* 0x000fda0003f05270 */
[----:B------:R-:W-:Y:S05]  /*40e0*/  @!P0 BRA `(.L_x_14605) ;  /* 0x0000000000188947 */ /* 0x000fea0003800000 */
[----:B------:R-:W-:-:S13]  /*40f0*/  ISETP.NE.AND P0, PT, R0, 0x9, PT ;  /* 0x000000090000780c */ /* 0x000fda0003f05270 */
[----:B------:R-:W-:Y:S05]  /*4100*/  @P0 BRA `(.L_x_14598) ;  /* 0x0000000800400947 */ /* 0x000fea0003800000 */
[----:B------:R-:W0:Y:S01]  /*4110*/  I2F.S8 R4, R3 ;  /* 0x0000000300047306 */ /* 0x000e220000001400 */
[----:B------:R-:W-:-:S05]  /*4120*/  IMAD.MOV.U32 R5, RZ, RZ, RZ ;  /* 0x000000ffff057224 */ /* 0x000fca00078e00ff */
[----:B0-----:R0:W-:Y:S01]  /*4130*/  STG.E.64 desc[UR36][R8.64], R4 ;  /* 0x0000000408007986 */ /* 0x0011e2000c101b24 */
[----:B------:R-:W-:Y:S05]  /*4140*/  BRA `(.L_x_14599) ;  /* 0x0000000800dc7947 */ /* 0x000fea0003800000 */
.L_x_14605:
[----:B------:R-:W0:Y:S02]  /*4150*/  I2F.S8 R3, R3 ;  /* 0x0000000300037306 */ /* 0x000e240000001400 */
[----:B0-----:R-:W-:-:S04]  /*4160*/  F2FP.F16.F32.PACK_AB R3, RZ, R3 ;  /* 0x00000003ff03723e */ /* 0x001fc800000000ff */
[----:B------:R-:W-:-:S05]  /*4170*/  PRMT R3, R3, 0x5410, RZ ;  /* 0x0000541003037816 */ /* 0x000fca00000000ff */
[----:B------:R0:W-:Y:S01]  /*4180*/  STG.E desc[UR36][R8.64], R3 ;  /* 0x0000000308007986 */ /* 0x0001e2000c101924 */
[----:B------:R-:W-:Y:S05]  /*4190*/  BRA `(.L_x_14599) ;  /* 0x0000000800c87947 */ /* 0x000fea0003800000 */
.L_x_14604:
[----:B------:R-:W-:-:S04]  /*41a0*/  PRMT R4, R3, 0x8880, RZ ;  /* 0x0000888003047816 */ /* 0x000fc800000000ff */
[----:B------:R-:W-:-:S06]  /*41b0*/  PRMT R4, R4, 0x7710, RZ ;  /* 0x0000771004047816 */ /* 0x000fcc00000000ff */
[----:B------:R-:W0:Y:S02]  /*41c0*/  I2F.F64.S16 R4, R4 ;  /* 0x0000000400047312 */ /* 0x000e240000101c00 */
[----:B0-----:R0:W-:Y:S01]  /*41d0*/  STG.E.64 desc[UR36][R8.64], R4 ;  /* 0x0000000408007986 */ /* 0x0011e2000c101b24 */
[----:B------:R-:W-:Y:S05]  /*41e0*/  BRA `(.L_x_14599) ;  /* 0x0000000800b47947 */ /* 0x000fea0003800000 */
.L_x_14594:
        /* <DEDUP_REMOVED lines=8> */
[----:B------:R-:W-:-:S04]  /*4270*/  LOP3.LUT P0, RZ, R3, 0xff, RZ, 0xc0, !PT ;  /* 0x000000ff03ff7812 */ /* 0x000fc8000780c0ff */
[----:B------:R-:W-:-:S05]  /*4280*/  SEL R3, RZ, 0x1, !P0 ;  /* 0x00000001ff037807 */ /* 0x000fca0004000000 */
[----:B------:R4:W-:Y:S01]  /*4290*/  STG.E.U8 desc[UR36][R8.64], R3 ;  /* 0x0000000308007986 */ /* 0x0009e2000c101124 */
[----:B------:R-:W-:Y:S05]  /*42a0*/  BRA `(.L_x_14599) ;  /* 0x0000000800847947 */ /* 0x000fea0003800000 */
.L_x_14608:
[----:B------:R-:W-:Y:S02]  /*42b0*/  PRMT R4, R3, 0x8880, RZ ;  /* 0x0000888003047816 */ /* 0x000fe400000000ff */
[----:B------:R-:W-:Y:S02]  /*42c0*/  CS2R R6, SRZ ;  /* 0x0000000000067805 */ /* 0x000fe4000001ff00 */
[----:B------:R-:W-:-:S06]  /*42d0*/  PRMT R4, R4, 0x7710, RZ ;  /* 0x0000771004047816 */ /* 0x000fcc00000000ff */
[----:B------:R-:W0:Y:S02]  /*42e0*/  I2F.F64.S16 R4, R4 ;  /* 0x0000000400047312 */ /* 0x000e240000101c00 */
[----:B0-----:R3:W-:Y:S01]  /*42f0*/  STG.E.128 desc[UR36][R8.64], R4 ;  /* 0x0000000408007986 */ /* 0x0017e2000c101d24 */
[----:B------:R-:W-:Y:S05]  /*4300*/  BRA `(.L_x_14599) ;  /* 0x00000008006c7947 */ /* 0x000fea0003800000 */
.L_x_14607:
[----:B------:R-:W-:-:S13]  /*4310*/  ISETP.NE.AND P0, PT, R0, 0xf, PT ;  /* 0x0000000f0000780c */ /* 0x000fda0003f05270 */
[----:B------:R-:W-:Y:S05]  /*4320*/  @!P0 BRA `(.L_x_14609) ;  /* 0x0000000000a08947 */ /* 0x000fea0003800000 */
[----:B------:R-:W-:-:S13]  /*4330*/  ISETP.NE.AND P0, PT, R0, 0x17, PT ;  /* 0x000000170000780c */ /* 0x000fda0003f05270 */
[----:B------:R-:W-:Y:S05]  /*4340*/  @!P0 BRA `(.L_x_14610) ;  /* 0x00000000004c8947 */ /* 0x000fea0003800000 */
[----:B------:R-:W-:-:S13]  /*4350*/  ISETP.NE.AND P0, PT, R0, 0x18, PT ;  /* 0x000000180000780c */ /* 0x000fda0003f05270 */
[----:B------:R-:W-:Y:S05]  /*4360*/  @P0 BRA `(.L_x_14598) ;  /* 0x0000000400a80947 */ /* 0x000fea0003800000 */
[----:B------:R-:W0:Y:S01]  /*4370*/  I2F.S8 R6, R3 ;  /* 0x0000000300067306 */ /* 0x000e220000001400 */
        /* <DEDUP_REMOVED lines=12> */
.L_x_14612:
[----:B------:R-:W-:Y:S05]  /*4440*/  BSYNC.RECONVERGENT B0 ;  /* 0x0000000000007941 */ /* 0x000fea0003800200 */
.L_x_14611:
[----:B------:R-:W-:-:S05]  /*4450*/  LOP3.LUT R5, R0, 0x80, R5, 0xf8, !PT ;  /* 0x0000008000057812 */ /* 0x000fca00078ef805 */
[----:B------:R2:W-:Y:S01]  /*4460*/  STG.E.U8 desc[UR36][R8.64], R5 ;  /* 0x0000000508007986 */ /* 0x0005e2000c101124 */
[----:B------:R-:W-:Y:S05]  /*4470*/  BRA `(.L_x_14599) ;  /* 0x0000000800107947 */ /* 0x000fea0003800000 */
.L_x_14610:
        /* <DEDUP_REMOVED lines=15> */
.L_x_14614:
[----:B------:R-:W-:Y:S05]  /*4570*/  BSYNC.RECONVERGENT B0 ;  /* 0x0000000000007941 */ /* 0x000fea0003800200 */
.L_x_14613:
[----:B------:R-:W-:-:S05]  /*4580*/  LOP3.LUT R5, R0, 0x80, R5, 0xf8, !PT ;  /* 0x0000008000057812 */ /* 0x000fca00078ef805 */
[----:B------:R1:W-:Y:S01]  /*4590*/  STG.E.U8 desc[UR36][R8.64], R5 ;  /* 0x0000000508007986 */ /* 0x0003e2000c101124 */
[----:B------:R-:W-:Y:S05]  /*45a0*/  BRA `(.L_x_14599) ;  /* 0x0000000400c47947 */ /* 0x000fea0003800000 */
.L_x_14609:
[----:B------:R-:W0:Y:S02]  /*45b0*/  I2F.S8 R0, R3 ;  /* 0x0000000300007306 */ /* 0x000e240000001400 */
[----:B0-----:R-:W-:-:S05]  /*45c0*/  F2FP.BF16.F32.PACK_AB R0, RZ, R0 ;  /* 0x00000000ff00723e */ /* 0x001fca00000010ff */
[----:B------:R0:W-:Y:S01]  /*45d0*/  STG.E.U16 desc[UR36][R8.64], R0 ;  /* 0x0000000008007986 */ /* 0x0001e2000c101524 */
[----:B------:R-:W-:Y:S05]  /*45e0*/  BRA `(.L_x_14599) ;  /* 0x0000000400b47947 */ /* 0x000fea0003800000 */
.L_x_14606:
        /* <DEDUP_REMOVED lines=8> */
[----:B------:R-:W-:-:S04]  /*4670*/  PRMT R3, R3, 0x8880, RZ ;  /* 0x0000888003037816 */ /* 0x000fc800000000ff */
[----:B------:R-:W-:-:S05]  /*4680*/  PRMT R3, R3, 0x7710, RZ ;  /* 0x0000771003037816 */ /* 0x000fca00000000ff */
[----:B------:R0:W-:Y:S01]  /*4690*/  STG.E.U16 desc[UR36][R8.64], R3 ;  /* 0x0000000308007986 */ /* 0x0001e2000c101524 */
[----:B------:R-:W-:Y:S05]  /*46a0*/  BRA `(.L_x_14599) ;  /* 0x0000000400847947 */ /* 0x000fea0003800000 */
.L_x_14617:
        /* <DEDUP_REMOVED lines=13> */
.L_x_14620:
[----:B------:R-:W-:-:S04]  /*4780*/  SHF.R.U32.HI R0, RZ, 0x14, R3 ;  /* 0x00000014ff007819 */ /* 0x000fc80000011603 */
[----:B------:R-:W-:-:S04]  /*4790*/  LOP3.LUT R0, R0, 0x1, RZ, 0xc0, !PT ;  /* 0x0000000100007812 */ /* 0x000fc800078ec0ff */
[----:B------:R-:W-:-:S04]  /*47a0*/  IADD3 R0, PT, PT, R3, 0x487ffff, R0 ;  /* 0x0487ffff03007810 */ /* 0x000fc80007ffe000 */
[----:B------:R-:W-:-:S04]  /*47b0*/  SHF.R.U32.HI R0, RZ, 0x14, R0 ;  /* 0x00000014ff007819 */ /* 0x000fc80000011600 */
[----:B------:R-:W-:-:S07]  /*47c0*/  LOP3.LUT R0, R0, 0xff, RZ, 0xc0, !PT ;  /* 0x000000ff00007812 */ /* 0x000fce00078ec0ff */
.L_x_14621:
[----:B------:R-:W-:-:S04]  /*47d0*/  SHF.R.U32.HI R3, RZ, 0x18, R3 ;  /* 0x00000018ff037819 */ /* 0x000fc80000011603 */
[----:B------:R-:W-:-:S04]  /*47e0*/  LOP3.LUT R0, R0, 0x80, R3, 0xf8, !PT ;  /* 0x0000008000007812 */ /* 0x000fc800078ef803 */
[----:B------:R-:W-:-:S07]  /*47f0*/  PRMT R4, R0, 0x7610, R4 ;  /* 0x0000761000047816 */ /* 0x000fce0000000004 */
.L_x_14619:
[----:B------:R-:W-:Y:S05]  /*4800*/  BSYNC.RECONVERGENT B0 ;  /* 0x0000000000007941 */ /* 0x000fea0003800200 */
.L_x_14618:
[----:B------:R0:W-:Y:S01]  /*4810*/  STG.E.U8 desc[UR36][R8.64], R4 ;  /* 0x0000000408007986 */ /* 0x0001e2000c101124 */
[----:B------:R-:W-:Y:S05]  /*4820*/  BRA `(.L_x_14599) ;  /* 0x0000000400247947 */ /* 0x000fea0003800000 */
.L_x_14616:
        /* <DEDUP_REMOVED lines=13> */
.L_x_14624:
[----:B------:R-:W-:-:S04]  /*4900*/  SHF.R.U32.HI R0, RZ, 0x15, R3 ;  /* 0x00000015ff007819 */ /* 0x000fc80000011603 */
[----:B------:R-:W-:-:S04]  /*4910*/  LOP3.LUT R0, R0, 0x1, RZ, 0xc0, !PT ;  /* 0x0000000100007812 */ /* 0x000fc800078ec0ff */
[----:B------:R-:W-:-:S04]  /*4920*/  IADD3 R0, PT, PT, R3, 0x88fffff, R0 ;  /* 0x088fffff03007810 */ /* 0x000fc80007ffe000 */
[----:B------:R-:W-:-:S04]  /*4930*/  SHF.R.U32.HI R0, RZ, 0x15, R0 ;  /* 0x00000015ff007819 */ /* 0x000fc80000011600 */
[----:B------:R-:W-:-:S07]  /*4940*/  LOP3.LUT R0, R0, 0xff, RZ, 0xc0, !PT ;  /* 0x000000ff00007812 */ /* 0x000fce00078ec0ff */
.L_x_14625:
[----:B------:R-:W-:-:S04]  /*4950*/  SHF.R.U32.HI R3, RZ, 0x18, R3 ;  /* 0x00000018ff037819 */ /* 0x000fc80000011603 */
[----:B------:R-:W-:-:S04]  /*4960*/  LOP3.LUT R0, R0, 0x80, R3, 0xf8, !PT ;  /* 0x0000008000007812 */ /* 0x000fc800078ef803 */
[----:B------:R-:W-:-:S07]  /*4970*/  PRMT R4, R0, 0x7610, R4 ;  /* 0x0000761000047816 */ /* 0x000fce0000000004 */
.L_x_14623:
[----:B------:R-:W-:Y:S05]  /*4980*/  BSYNC.RECONVERGENT B0 ;  /* 0x0000000000007941 */ /* 0x000fea0003800200 */
.L_x_14622:
[----:B------:R0:W-:Y:S01]  /*4990*/  STG.E.U8 desc[UR36][R8.64], R4 ;  /* 0x0000000408007986 */ /* 0x0001e2000c101124 */
[----:B------:R-:W-:Y:S05]  /*49a0*/  BRA `(.L_x_14599) ;  /* 0x0000000000c47947 */ /* 0x000fea0003800000 */
.L_x_14615:
[----:B------:R-:W-:-:S13]  /*49b0*/  ISETP.NE.AND P0, PT, R0, 0x1c, PT ;  /* 0x0000001c0000780c */ /* 0x000fda0003f05270 */
[----:B------:R-:W-:Y:S05]  /*49c0*/  @!P0 BRA `(.L_x_14626) ;  /* 0x0000000000b08947 */ /* 0x000fea0003800000 */
[----:B------:R-:W-:-:S13]  /*49d0*/  ISETP.NE.AND P0, PT, R0, 0x1d, PT ;  /* 0x0000001d0000780c */ /* 0x000fda0003f05270 */
[----:B------:R-:W-:Y:S05]  /*49e0*/  @!P0 BRA `(.L_x_14627) ;  /* 0x0000000000908947 */ /* 0x000fea0003800000 */
[----:B------:R-:W-:-:S13]  /*49f0*/  ISETP.NE.AND P0, PT, R0, 0x2c, PT ;  /* 0x0000002c0000780c */ /* 0x000fda0003f05270 */
[----:B------:R-:W-:Y:S05]  /*4a00*/  @!P0 BRA `(.L_x_14628) ;  /* 0x0000000000448947 */ /* 0x000fea0003800000 */
.L_x_14598:
        /* <DEDUP_REMOVED lines=16> */
.L_x_14629:
[----:B------:R-:W-:Y:S05]  /*4b10*/  BRA `(.L_x_14599) ;  /* 0x0000000000687947 */ /* 0x000fea0003800000 */
.L_x_14628:
[----:B------:R-:W0:Y:S02]  /*4b20*/  I2F.S8 R6, R3 ;  /* 0x0000000300067306 */ /* 0x000e240000001400 */
        /* <DEDUP_REMOVED lines=16> */
.L_x_14627:
[----:B------:R-:W-:-:S04]  /*4c30*/  LOP3.LUT R3, R3, 0xffff, RZ, 0xc0, !PT ;  /* 0x0000ffff03037812 */ /* 0x000fc800078ec0ff */
[----:B------:R-:W-:-:S05]  /*4c40*/  PRMT R3, R3, 0x8880, RZ ;  /* 0x0000888003037816 */ /* 0x000fca00000000ff */
[----:B------:R-:W-:-:S05]  /*4c50*/  IMAD.MOV.U32 R4, RZ, RZ, R3 ;  /* 0x000000ffff047224 */ /* 0x000fca00078e0003 */
[----:B------:R-:W-:-:S05]  /*4c60*/  SHF.R.S32.HI R5, RZ, 0x1f, R4 ;  /* 0x0000001fff057819 */ /* 0x000fca0000011404 */
[----:B------:R0:W-:Y:S01]  /*4c70*/  STG.E.64 desc[UR36][R8.64], R4 ;  /* 0x0000000408007986 */ /* 0x0001e2000c101b24 */
[----:B------:R-:W-:Y:S05]  /*4c80*/  BRA `(.L_x_14599) ;  /* 0x00000000000c7947 */ /* 0x000fea0003800000 */
.L_x_14626:
[----:B------:R-:W-:-:S04]  /*4c90*/  LOP3.LUT R3, R3, 0xffff, RZ, 0xc0, !PT ;  /* 0x0000ffff03037812 */ /* 0x000fc800078ec0ff */
[----:B------:R-:W-:-:S05]  /*4ca0*/  PRMT R3, R3, 0x8880, RZ ;  /* 0x0000888003037816 */ /* 0x000fca00000000ff */
[----:B------:R0:W-:Y:S02]  /*4cb0*/  STG.E desc[UR36][R8.64], R3 ;  /* 0x0000000308007986 */ /* 0x0001e4000c101924 */
.L_x_14599:
        /* <DEDUP_REMOVED lines=23> */
.L_x_14634:
[----:B------:R0:W-:Y:S01]  /*4e30*/  STG.E.U8 desc[UR36][R8.64], R18 ;  /* 0x0000001208007986 */ /* 0x0001e2000c101124 */
[----:B------:R-:W-:Y:S05]  /*4e40*/  BRA `(.L_x_14636) ;  /* 0x0000000c00807947 */ /* 0x000fea0003800000 */
.L_x_14633:
        /* <DEDUP_REMOVED lines=12> */
.L_x_14638:
[----:B------:R-:W-:-:S04]  /*4f10*/  LOP3.LUT R18, R18, 0xffff, RZ, 0xc0, !PT ;  /* 0x0000ffff12127812 */ /* 0x000fc800078ec0ff */
[----:B------:R-:W-:-:S05]  /*4f20*/  PRMT R3, R18, 0x8880, RZ ;  /* 0x0000888012037816 */ /* 0x000fca00000000ff */
[----:B------:R3:W-:Y:S01]  /*4f30*/  STG.E desc[UR36][R8.64], R3 ;  /* 0x0000000308007986 */ /* 0x0007e2000c101924 */
[----:B------:R-:W-:Y:S05]  /*4f40*/  BRA `(.L_x_14636) ;  /* 0x0000000c00407947 */ /* 0x000fea0003800000 */
.L_x_14637:
[----:B------:R-:W-:-:S04]  /*4f50*/  PRMT R3, R18, 0x8880, RZ ;  /* 0x0000888012037816 */ /* 0x000fc800000000ff */
[----:B------:R-:W-:-:S05]  /*4f60*/  PRMT R3, R3, 0x7710, RZ ;  /* 0x0000771003037816 */ /* 0x000fca00000000ff */
[----:B------:R2:W-:Y:S01]  /*4f70*/  STG.E.U16 desc[UR36][R8.64], R3 ;  /* 0x0000000308007986 */ /* 0x0005e2000c101524 */
[----:B------:R-:W-:Y:S05]  /*4f80*/  BRA `(.L_x_14636) ;  /* 0x0000000c00307947 */ /* 0x000fea0003800000 */
.L_x_14632:
        /* <DEDUP_REMOVED lines=9> */
.L_x_14640:
[----:B------:R-:W0:Y:S02]  /*5020*/  I2F.S8 R0, R18 ;  /* 0x0000001200007306 */ /* 0x000e240000001400 */
[----:B0-----:R-:W-:-:S05]  /*5030*/  F2FP.F16.F32.PACK_AB R0, RZ, R0 ;  /* 0x00000000ff00723e */ /* 0x001fca00000000ff */
[----:B------:R0:W-:Y:S01]  /*5040*/  STG.E.U16 desc[UR36][R8.64], R0 ;  /* 0x0000000008007986 */ /* 0x0001e2000c101524 */
[----:B------:R-:W-:Y:S05]  /*5050*/  BRA `(.L_x_14636) ;  /* 0x0000000800fc7947 */ /* 0x000fea0003800000 */
.L_x_14639:
        /* <DEDUP_REMOVED lines=10> */
.L_x_14642:
[----:B------:R-:W0:Y:S02]  /*5100*/  I2F.S8 R18, R18 ;  /* 0x0000001200127306 */ /* 0x000e240000001400 */
[----:B0-----:R-:W-:-:S04]  /*5110*/  F2FP.F16.F32.PACK_AB R3, RZ, R18 ;  /* 0x00000012ff03723e */ /* 0x001fc800000000ff */
[----:B------:R-:W-:-:S05]  /*5120*/  PRMT R3, R3, 0x5410, RZ ;  /* 0x0000541003037816 */ /* 0x000fca00000000ff */
[----:B------:R0:W-:Y:S01]  /*5130*/  STG.E desc[UR36][R8.64], R3 ;  /* 0x0000000308007986 */ /* 0x0001e2000c101924 */
[----:B------:R-:W-:Y:S05]  /*5140*/  BRA `(.L_x_14636) ;  /* 0x0000000800c07947 */ /* 0x000fea0003800000 */
.L_x_14641:
[----:B------:R-:W-:-:S04]  /*5150*/  PRMT R4, R18, 0x8880, RZ ;  /* 0x0000888012047816 */ /* 0x000fc800000000ff */
[----:B------:R-:W-:-:S06]  /*5160*/  PRMT R4, R4, 0x7710, RZ ;  /* 0x0000771004047816 */ /* 0x000fcc00000000ff */
[----:B------:R-:W0:Y:S02]  /*5170*/  I2F.F64.S16 R4, R4 ;  /* 0x0000000400047312 */ /* 0x000e240000101c00 */
[----:B0-----:R0:W-:Y:S01]  /*5180*/  STG.E.64 desc[UR36][R8.64], R4 ;  /* 0x0000000408007986 */ /* 0x0011e2000c101b24 */
[----:B------:R-:W-:Y:S05]  /*5190*/  BRA `(.L_x_14636) ;  /* 0x0000000800ac7947 */ /* 0x000fea0003800000 */
.L_x_14631:
        /* <DEDUP_REMOVED lines=14> */
.L_x_14646:
        /* <DEDUP_REMOVED lines=17> */
.L_x_14649:
[----:B------:R-:W-:-:S04]  /*5390*/  SHF.R.U32.HI R3, RZ, 0x18, R5 ;  /* 0x00000018ff037819 */ /* 0x000fc80000011605 */
[----:B------:R-:W-:-:S04]  /*53a0*/  LOP3.LUT R0, R0, 0x80, R3, 0xf8, !PT ;  /* 0x0000008000007812 */ /* 0x000fc800078ef803 */
[----:B------:R-:W-:-:S07]  /*53b0*/  PRMT R4, R0, 0x7610, R4 ;  /* 0x0000761000047816 */ /* 0x000fce0000000004 */
.L_x_14648:
[----:B------:R-:W-:Y:S05]  /*53c0*/  BSYNC.RECONVERGENT B0 ;  /* 0x0000000000007941 */ /* 0x000fea0003800200 */
.L_x_14647:
[----:B------:R0:W-:Y:S01]  /*53d0*/  STG.E.U8 desc[UR36][R8.64], R4 ;  /* 0x0000000408007986 */ /* 0x0001e2000c101124 */
[----:B------:R-:W-:Y:S05]  /*53e0*/  BRA `(.L_x_14636) ;  /* 0x0000000800187947 */ /* 0x000fea0003800000 */
.L_x_14645:
        /* <DEDUP_REMOVED lines=17> */
.L_x_14652:
[----:B------:R-:W-:-:S04]  /*5500*/  SHF.R.U32.HI R3, RZ, 0x18, R5 ;  /* 0x00000018ff037819 */ /* 0x000fc80000011605 */
[----:B------:R-:W-:-:S04]  /*5510*/  LOP3.LUT R0, R0, 0x80, R3, 0xf8, !PT ;  /* 0x0000008000007812 */ /* 0x000fc800078ef803 */
[----:B------:R-:W-:-:S07]  /*5520*/  PRMT R4, R0, 0x7610, R4 ;  /* 0x0000761000047816 */ /* 0x000fce0000000004 */
.L_x_14651:
[----:B------:R-:W-:Y:S05]  /*5530*/  BSYNC.RECONVERGENT B0 ;  /* 0x0000000000007941 */ /* 0x000fea0003800200 */
.L_x_14650:
[----:B------:R0:W-:Y:S01]  /*5540*/  STG.E.U8 desc[UR36][R8.64], R4 ;  /* 0x0000000408007986 */ /* 0x0001e2000c101124 */
[----:B------:R-:W-:Y:S05]  /*5550*/  BRA `(.L_x_14636) ;  /* 0x0000000400bc7947 */ /* 0x000fea0003800000 */
.L_x_14644:
[----:B------:R-:W-:-:S13]  /*5560*/  ISETP.NE.AND P0, PT, R0, 0x1c, PT ;  /* 0x0000001c0000780c */ /* 0x000fda0003f05270 */
[----:B------:R-:W-:Y:S05]  /*5570*/  @!P0 BRA `(.L_x_14653) ;  /* 0x0000000000688947 */ /* 0x000fea0003800000 */
[----:B------:R-:W-:-:S13]  /*5580*/  ISETP.NE.AND P0, PT, R0, 0x1d, PT ;  /* 0x0000001d0000780c */ /* 0x000fda0003f05270 */
[----:B------:R-:W-:Y:S05]  /*5590*/  @!P0 BRA `(.L_x_14654) ;  /* 0x0000000000488947 */ /* 0x000fea0003800000 */
[----:B------:R-:W-:-:S13]  /*55a0*/  ISETP.NE.AND P0, PT, R0, 0x2c, PT ;  /* 0x0000002c0000780c */ /* 0x000fda0003f05270 */
[----:B------:R-:W-:Y:S05]  /*55b0*/  @P0 BRA `(.L_x_14635) ;  /* 0x0000000000c00947 */ /* 0x000fea0003800000 */
        /* <DEDUP_REMOVED lines=16> */
.L_x_14654:
[----:B------:R-:W-:-:S04]  /*56c0*/  LOP3.LUT R18, R18, 0xffff, RZ, 0xc0, !PT ;  /* 0x0000ffff12127812 */ /* 0x000fc800078ec0ff */
[----:B------:R-:W-:-:S05]  /*56d0*/  PRMT R18, R18, 0x8880, RZ ;  /* 0x0000888012127816 */ /* 0x000fca00000000ff */
[----:B------:R-:W-:-:S05]  /*56e0*/  IMAD.MOV.U32 R4, RZ, RZ, R18 ;  /* 0x000000ffff047224 */ /* 0x000fca00078e0012 */
[----:B------:R-:W-:-:S05]  /*56f0*/  SHF.R.S32.HI R5, RZ, 0x1f, R4 ;  /* 0x0000001fff057819 */ /* 0x000fca0000011404 */
[----:B------:R0:W-:Y:S01]  /*5700*/  STG.E.64 desc[UR36][R8.64], R4 ;  /* 0x0000000408007986 */ /* 0x0001e2000c101b24 */
[----:B------:R-:W-:Y:S05]  /*5710*/  BRA `(.L_x_14636) ;  /* 0x00000004004c7947 */ /* 0x000fea0003800000 */
.L_x_14653:
[----:B------:R-:W-:-:S04]  /*5720*/  LOP3.LUT R18, R18, 0xffff, RZ, 0xc0, !PT ;  /* 0x0000ffff12127812 */ /* 0x000fc800078ec0ff */
[----:B------:R-:W-:-:S05]  /*5730*/  PRMT R3, R18, 0x8880, RZ ;  /* 0x0000888012037816 */ /* 0x000fca00000000ff */
[----:B------:R0:W-:Y:S01]  /*5740*/  STG.E desc[UR36][R8.64], R3 ;  /* 0x0000000308007986 */ /* 0x0001e2000c101924 */
[----:B------:R-:W-:Y:S05]  /*5750*/  BRA `(.L_x_14636) ;  /* 0x00000004003c7947 */ /* 0x000fea0003800000 */
.L_x_14643:
        /* <DEDUP_REMOVED lines=10> */
.L_x_14656:
[----:B------:R-:W-:Y:S02]  /*5800*/  PRMT R4, R18, 0x8880, RZ ;  /* 0x0000888012047816 */ /* 0x000fe400000000ff */
[----:B------:R-:W-:Y:S02]  /*5810*/  CS2R R6, SRZ ;  /* 0x0000000000067805 */ /* 0x000fe4000001ff00 */
[----:B------:R-:W-:-:S06]  /*5820*/  PRMT R4, R4, 0x7710, RZ ;  /* 0x0000771004047816 */ /* 0x000fcc00000000ff */
[----:B------:R-:W0:Y:S02]  /*5830*/  I2F.F64.S16 R4, R4 ;  /* 0x0000000400047312 */ /* 0x000e240000101c00 */
[----:B0-----:R0:W-:Y:S01]  /*5840*/  STG.E.128 desc[UR36][R8.64], R4 ;  /* 0x0000000408007986 */ /* 0x0011e2000c101d24 */
[----:B------:R-:W-:Y:S05]  /*5850*/  BRA `(.L_x_14636) ;  /* 0x0000000000fc7947 */ /* 0x000fea0003800000 */
.L_x_14655:
[----:B------:R-:W-:-:S13]  /*5860*/  ISETP.NE.AND P0, PT, R0, 0xf, PT ;  /* 0x0000000f0000780c */ /* 0x000fda0003f05270 */
[----:B------:R-:W-:Y:S05]  /*5870*/  @!P0 BRA `(.L_x_14657) ;  /* 0x0000000000e88947 */ /* 0x000fea0003800000 */
[----:B------:R-:W-:-:S13]  /*5880*/  ISETP.NE.AND P0, PT, R0, 0x17, PT ;  /* 0x000000170000780c */ /* 0x000fda0003f05270 */
[----:B------:R-:W-:Y:S05]  /*5890*/  @!P0 BRA `(.L_x_14658) ;  /* 0x0000000000908947 */ /* 0x000fea0003800000 */
[----:B------:R-:W-:-:S13]  /*58a0*/  ISETP.NE.AND P0, PT, R0, 0x18, PT ;  /* 0x000000180000780c */ /* 0x000fda0003f05270 */
[----:B------:R-:W-:Y:S05]  /*58b0*/  @!P0 BRA `(.L_x_14659) ;  /* 0x0000000000448947 */ /* 0x000fea0003800000 */
.L_x_14635:
        /* <DEDUP_REMOVED lines=16> */
.L_x_14660:
[----:B------:R-:W-:Y:S05]  /*59c0*/  BRA `(.L_x_14636) ;  /* 0x0000000000a07947 */ /* 0x000fea0003800000 */
.L_x_14659:
        /* <DEDUP_REMOVED lines=13> */
.L_x_14662:
[----:B------:R-:W-:Y:S05]  /*5aa0*/  BSYNC.RECONVERGENT B0 ;  /* 0x0000000000007941 */ /* 0x000fea0003800200 */
.L_x_14661:
[----:B------:R-:W-:-:S05]  /*5ab0*/  LOP3.LUT R3, R0, 0x80, R3, 0xf8, !PT ;  /* 0x0000008000037812 */ /* 0x000fca00078ef803 */
[----:B------:R0:W-:Y:S01]  /*5ac0*/  STG.E.U8 desc[UR36][R8.64], R3 ;  /* 0x0000000308007986 */ /* 0x0001e2000c101124 */
[----:B------:R-:W-:Y:S05]  /*5ad0*/  BRA `(.L_x_14636) ;  /* 0x00000000005c7947 */ /* 0x000fea0003800000 */
.L_x_14658:
        /* <DEDUP_REMOVED lines=12> */
.L_x_14664:
[----:B------:R-:W-:Y:S01]  /*5ba0*/  IMAD.MOV.U32 R0, RZ, RZ, 0x7f ;  /* 0x0000007fff007424 */ /* 0x000fe200078e00ff */
[----:B------:R-:W-:-:S04]  /*5bb0*/  ISETP.GT.U32.AND P0, PT, R3, 0x7f800000, PT ;  /* 0x7f8000000300780c */ /* 0x000fc80003f04070 */
[----:B------:R-:W-:-:S09]  /*5bc0*/  SEL R0, R0, 0x7c, P0 ;  /* 0x0000007c00007807 */ /* 0x000fd20000000000 */
.L_x_14665:
[----:B------:R-:W-:Y:S05]  /*5bd0*/  BSYNC.RECONVERGENT B0 ;  /* 0x0000000000007941 */ /* 0x000fea0003800200 */
.L_x_14663:
[----:B------:R-:W-:-:S04]  /*5be0*/  SHF.R.U32.HI R3, RZ, 0x18, R5 ;  /* 0x00000018ff037819 */ /* 0x000fc80000011605 */
[----:B------:R-:W-:-:S05]  /*5bf0*/  LOP3.LUT R3, R0, 0x80, R3, 0xf8, !PT ;  /* 0x0000008000037812 */ /* 0x000fca00078ef803 */
[----:B------:R0:W-:Y:S01]  /*5c00*/  STG.E.U8 desc[UR36][R8.64], R3 ;  /* 0x0000000308007986 */ /* 0x0001e2000c101124 */
[----:B------:R-:W-:Y:S05]  /*5c10*/  BRA `(.L_x_14636) ;  /* 0x00000000000c7947 */ /* 0x000fea0003800000 */
.L_x_14657:
[----:B------:R-:W0:Y:S02]  /*5c20*/  I2F.S8 R0, R18 ;  /* 0x0000001200007306 */ /* 0x000e240000001400 */
[----:B0-----:R-:W-:-:S05]  /*5c30*/  F2FP.BF16.F32.PACK_AB R0, RZ, R0 ;  /* 0x00000000ff00723e */ /* 0x001fca00000010ff */
[----:B------:R0:W-:Y:S02]  /*5c40*/  STG.E.U16 desc[UR36][R8.64], R0 ;  /* 0x0000000008007986 */ /* 0x0001e4000c101524 */
.L_x_14636:
[----:B------:R-:W-:-:S07]  /*5c50*/  VIADD R2, R2, 0x80 ;  /* 0x0000008002027836 */ /* 0x000fce0000000000 */
.L_x_14593:
[----:B------:R-:W-:-:S13]  /*5c60*/  ISETP.GE.AND P0, PT, R2, R22, PT ;  /* 0x000000160200720c */ /* 0x000fda0003f06270 */
[----:B------:R-:W-:Y:S05]  /*5c70*/  @P0 BREAK.RELIABLE B6 ;  /* 0x0000000000060942 */ /* 0x000fea0003800100 */
[----:B------:R-:W-:Y:S05]  /*5c80*/  @P0 BRA `(.L_x_14630) ;  /* 0x0000000c00e00947 */ /* 0x000fea0003800000 */
[----:B------:R-:W-:Y:S05]  /*5c90*/  BSYNC.RELIABLE B6 ;  /* 0x0000000000067941 */ /* 0x000fea0003800100 */
.L_x_14592:
        /* <DEDUP_REMOVED lines=20> */
.L_x_14669:
[----:B------:R0:W-:Y:S01]  /*5de0*/  STG.E.U8 desc[UR36][R8.64], R17 ;  /* 0x0000001108007986 */ /* 0x0001e2000c101124 */
[----:B------:R-:W-:Y:S05]  /*5df0*/  BRA `(.L_x_14671) ;  /* 0x0000000c00807947 */ /* 0x000fea0003800000 */
.L_x_14668:
        /* <DEDUP_REMOVED lines=12> */
.L_x_14673:
[----:B------:R-:W-:-:S04]  /*5ec0*/  LOP3.LUT R17, R17, 0xffff, RZ, 0xc0, !PT ;  /* 0x0000ffff11117812 */ /* 0x000fc800078ec0ff */
[----:B------:R-:W-:-:S05]  /*5ed0*/  PRMT R3, R17, 0x8880, RZ ;  /* 0x0000888011037816 */ /* 0x000fca00000000ff */
[----:B------:R0:W-:Y:S01]  /*5ee0*/  STG.E desc[UR36][R8.64], R3 ;  /* 0x0000000308007986 */ /* 0x0001e2000c101924 */
[----:B------:R-:W-:Y:S05]  /*5ef0*/  BRA `(.L_x_14671) ;  /* 0x0000000c00407947 */ /* 0x000fea0003800000 */
.L_x_14672:
[----:B------:R-:W-:-:S04]  /*5f00*/  PRMT R3, R17, 0x8880, RZ ;  /* 0x0000888011037816 */ /* 0x000fc800000000ff */
[----:B------:R-:W-:-:S05]  /*5f10*/  PRMT R3, R3, 0x7710, RZ ;  /* 0x0000771003037816 */ /* 0x000fca00000000ff */
[----:B------:R0:W-:Y:S01]  /*5f20*/  STG.E.U16 desc[UR36][R8.64], R3 ;  /* 0x0000000308007986 */ /* 0x0001e2000c101524 */
[----:B------:R-:W-:Y:S05]  /*5f30*/  BRA `(.L_x_14671) ;  /* 0x0000000c00307947 */ /* 0x000fea0003800000 */
.L_x_14667:
        /* <DEDUP_REMOVED lines=9> */
.L_x_14675:
[----:B------:R-:W0:Y:S02]  /*5fd0*/  I2F.S8 R0, R17 ;  /* 0x0000001100007306 */ /* 0x000e240000001400 */
[----:B0-----:R-:W-:-:S05]  /*5fe0*/  F2FP.F16.F32.PACK_AB R0, RZ, R0 ;  /* 0x00000000ff00723e */ /* 0x001fca00000000ff */
[----:B------:R0:W-:Y:S01]  /*5ff0*/  STG.E.U16 desc[UR36][R8.64], R0 ;  /* 0x0000000008007986 */ /* 0x0001e2000c101524 */
[----:B------:R-:W-:Y:S05]  /*6000*/  BRA `(.L_x_14671) ;  /* 0x0000000800fc7947 */ /* 0x000fea0003800000 */
.L_x_14674:
        /* <DEDUP_REMOVED lines=10> */
.L_x_14677:
[----:B------:R-:W0:Y:S02]  /*60b0*/  I2F.S8 R17, R17 ;  /* 0x0000001100117306 */ /* 0x000e240000001400 */
[----:B0-----:R-:W-:-:S04]  /*60c0*/  F2FP.F16.F32.PACK_AB R3, RZ, R17 ;  /* 0x00000011ff03723e */ /* 0x001fc800000000ff */
[----:B------:R-:W-:-:S05]  /*60d0*/  PRMT R3, R3, 0x5410, RZ ;  /* 0x0000541003037816 */ /* 0x000fca00000000ff */
[----:B------:R0:W-:Y:S01]  /*60e0*/  STG.E desc[UR36][R8.64], R3 ;  /* 0x0000000308007986 */ /* 0x0001e2000c101924 */
[----:B------:R-:W-:Y:S05]  /*60f0*/  BRA `(.L_x_14671) ;  /* 0x0000000800c07947 */ /* 0x000fea0003800000 */
.L_x_14676:
[----:B------:R-:W-:-:S04]  /*6100*/  PRMT R4, R17, 0x8880, RZ ;  /* 0x0000888011047816 */ /* 0x000fc800000000ff */
[----:B------:R-:W-:-:S06]  /*6110*/  PRMT R4, R4, 0x7710, RZ ;  /* 0x0000771004047816 */ /* 0x000fcc00000000ff */
[----:B------:R-:W0:Y:S02]  /*6120*/  I2F.F64.S16 R4, R4 ;  /* 0x0000000400047312 */ /* 0x000e240000101c00 */
[----:B0-----:R0:W-:Y:S01]  /*6130*/  STG.E.64 desc[UR36][R8.64], R4 ;  /* 0x0000000408007986 */ /* 0x0011e2000c101b24 */
[----:B------:R-:W-:Y:S05]  /*6140*/  BRA `(.L_x_14671) ;  /* 0x0000000800ac7947 */ /* 0x000fea0003800000 */
.L_x_14666:
        /* <DEDUP_REMOVED lines=14> */
.L_x_14681:
        /* <DEDUP_REMOVED lines=17> */
.L_x_14684:
[----:B------:R-:W-:-:S04]  /*6340*/  SHF.R.U32.HI R3, RZ, 0x18, R17 ;  /* 0x00000018ff037819 */ /* 0x000fc80000011611 */
[----:B------:R-:W-:-:S04]  /*6350*/  LOP3.LUT R0, R0, 0x80, R3, 0xf8, !PT ;  /* 0x0000008000007812 */ /* 0x000fc800078ef803 */
[----:B------:R-:W-:-:S07]  /*6360*/  PRMT R4, R0, 0x7610, R4 ;  /* 0x0000761000047816 */ /* 0x000fce0000000004 */
.L_x_14683:
[----:B------:R-:W-:Y:S05]  /*6370*/  BSYNC.RECONVERGENT B0 ;  /* 0x0000000000007941 */ /* 0x000fea0003800200 */
.L_x_14682:
[----:B------:R0:W-:Y:S01]  /*6380*/  STG.E.U8 desc[UR36][R8.64], R4 ;  /* 0x0000000408007986 */ /* 0x0001e2000c101124 */
[----:B------:R-:W-:Y:S05]  /*6390*/  BRA `(.L_x_14671) ;  /* 0x0000000800187947 */ /* 0x000fea0003800000 */
.L_x_14680:
        /* <DEDUP_REMOVED lines=17> */
.L_x_14687:
[----:B------:R-:W-:-:S04]  /*64b0*/  SHF.R.U32.HI R3, RZ, 0x18, R17 ;  /* 0x00000018ff037819 */ /* 0x000fc80000011611 */
[----:B------:R-:W-:-:S04]  /*64c0*/  LOP3.LUT R0, R0, 0x80, R3, 0xf8, !PT ;  /* 0x0000008000007812 */ /* 0x000fc800078ef803 */
[----:B------:R-:W-:-:S07]  /*64d0*/  PRMT R4, R0, 0x7610, R4 ;  /* 0x0000761000047816 */ /* 0x000fce0000000004 */
.L_x_14686:
[----:B------:R-:W-:Y:S05]  /*64e0*/  BSYNC.RECONVERGENT B0 ;  /* 0x0000000000007941 */ /* 0x000fea0003800200 */
.L_x_14685:
[----:B------:R0:W-:Y:S01]  /*64f0*/  STG.E.U8 desc[UR36][R8.64], R4 ;  /* 0x0000000408007986 */ /* 0x0001e2000c101124 */
[----:B------:R-:W-:Y:S05]  /*6500*/  BRA `(.L_x_14671) ;  /* 0x0000000400bc7947 */ /* 0x000fea0003800000 */
.L_x_14679:
        /* <DEDUP_REMOVED lines=22> */
.L_x_14689:
[----:B------:R-:W-:-:S04]  /*6670*/  LOP3.LUT R17, R17, 0xffff, RZ, 0xc0, !PT ;  /* 0x0000ffff11117812 */ /* 0x000fc800078ec0ff */
[----:B------:R-:W-:-:S05]  /*6680*/  PRMT R17, R17, 0x8880, RZ ;  /* 0x0000888011117816 */ /* 0x000fca00000000ff */
[----:B------:R-:W-:-:S05]  /*6690*/  IMAD.MOV.U32 R4, RZ, RZ, R17 ;  /* 0x000000ffff047224 */ /* 0x000fca00078e0011 */
[----:B------:R-:W-:-:S05]  /*66a0*/  SHF.R.S32.HI R5, RZ, 0x1f, R4 ;  /* 0x0000001fff057819 */ /* 0x000fca0000011404 */
[----:B------:R0:W-:Y:S01]  /*66b0*/  STG.E.64 desc[UR36][R8.64], R4 ;  /* 0x0000000408007986 */ /* 0x0001e2000c101b24 */
[----:B------:R-:W-:Y:S05]  /*66c0*/  BRA `(.L_x_14671) ;  /* 0x00000004004c7947 */ /* 0x000fea0003800000 */
.L_x_14688:
[----:B------:R-:W-:-:S04]  /*66d0*/  LOP3.LUT R17, R17, 0xffff, RZ, 0xc0, !PT ;  /* 0x0000ffff11117812 */ /* 0x000fc800078ec0ff */
[----:B------:R-:W-:-:S05]  /*66e0*/  PRMT R3, R17, 0x8880, RZ ;  /* 0x0000888011037816 */ /* 0x000fca00000000ff */
[----:B------:R0:W-:Y:S01]  /*66f0*/  STG.E desc[UR36][R8.64], R3 ;  /* 0x0000000308007986 */ /* 0x0001e2000c101924 */
[----:B------:R-:W-:Y:S05]  /*6700*/  BRA `(.L_x_14671) ;  /* 0x00000004003c7947 */ /* 0x000fea0003800000 */
.L_x_14678:
        /* <DEDUP_REMOVED lines=10> */
.L_x_14691:
[----:B------:R-:W-:Y:S02]  /*67b0*/  PRMT R4, R17, 0x8880, RZ ;  /* 0x0000888011047816 */ /* 0x000fe400000000ff */
[----:B------:R-:W-:Y:S02]  /*67c0*/  CS2R R6, SRZ ;  /* 0x0000000000067805 */ /* 0x000fe4000001ff00 */
[----:B------:R-:W-:-:S06]  /*67d0*/  PRMT R4, R4, 0x7710, RZ ;  /* 0x0000771004047816 */ /* 0x000fcc00000000ff */
[----:B------:R-:W0:Y:S02]  /*67e0*/  I2F.F64.S16 R4, R4 ;  /* 0x0000000400047312 */ /* 0x000e240000101c00 */
[----:B0-----:R4:W-:Y:S01]  /*67f0*/  STG.E.128 desc[UR36][R8.64], R4 ;  /* 0x0000000408007986 */ /* 0x0019e2000c101d24 */
[----:B------:R-:W-:Y:S05]  /*6800*/  BRA `(.L_x_14671) ;  /* 0x0000000000fc7947 */ /* 0x000fea0003800000 */
.L_x_14690:
[----:B------:R-:W-:-:S13]  /*6810*/  ISETP.NE.AND P0, PT, R0, 0xf, PT ;  /* 0x0000000f0000780c */ /* 0x000fda0003f05270 */
[----:B------:R-:W-:Y:S05]  /*6820*/  @!P0 BRA `(.L_x_14692) ;  /* 0x0000000000e88947 */ /* 0x000fea0003800000 */
[----:B------:R-:W-:-:S13]  /*6830*/  ISETP.NE.AND P0, PT, R0, 0x17, PT ;  /* 0x000000170000780c */ /* 0x000fda0003f05270 */
[----:B------:R-:W-:Y:S05]  /*6840*/  @!P0 BRA `(.L_x_14693) ;  /* 0x0000000000908947 */ /* 0x000fea0003800000 */
[----:B------:R-:W-:-:S13]  /*6850*/  ISETP.NE.AND P0, PT, R0, 0x18, PT ;  /* 0x000000180000780c */ /* 0x000fda0003f05270 */
[----:B------:R-:W-:Y:S05]  /*6860*/  @!P0 BRA `(.L_x_14694) ;  /* 0x0000000000448947 */ /* 0x000fea0003800000 */
.L_x_14670:
        /* <DEDUP_REMOVED lines=16> */
.L_x_14695:
[----:B------:R-:W-:Y:S05]  /*6970*/  BRA `(.L_x_14671) ;  /* 0x0000000000a07947 */ /* 0x000fea0003800000 */
.L_x_14694:
        /* <DEDUP_REMOVED lines=13> */
.L_x_14697:
[----:B------:R-:W-:Y:S05]  /*6a50*/  BSYNC.RECONVERGENT B0 ;  /* 0x0000000000007941 */ /* 0x000fea0003800200 */
.L_x_14696:
[----:B------:R-:W-:-:S05]  /*6a60*/  LOP3.LUT R3, R0, 0x80, R3, 0xf8, !PT ;  /* 0x0000008000037812 */ /* 0x000fca00078ef803 */
[----:B------:R2:W-:Y:S01]  /*6a70*/  STG.E.U8 desc[UR36][R8.64], R3 ;  /* 0x0000000308007986 */ /* 0x0005e2000c101124 */
[----:B------:R-:W-:Y:S05]  /*6a80*/  BRA `(.L_x_14671) ;  /* 0x00000000005c7947 */ /* 0x000fea0003800000 */
.L_x_14693:
        /* <DEDUP_REMOVED lines=12> */
.L_x_14699:
[----:B------:R-:W-:Y:S01]  /*6b50*/  IMAD.MOV.U32 R0, RZ, RZ, 0x7f ;  /* 0x0000007fff007424 */ /* 0x000fe200078e00ff */
[----:B------:R-:W-:-:S04]  /*6b60*/  ISETP.GT.U32.AND P0, PT, R3, 0x7f800000, PT ;  /* 0x7f8000000300780c */ /* 0x000fc80003f04070 */
[----:B------:R-:W-:-:S09]  /*6b70*/  SEL R0, R0, 0x7c, P0 ;  /* 0x0000007c00007807 */ /* 0x000fd20000000000 */
.L_x_14700:
[----:B------:R-:W-:Y:S05]  /*6b80*/  BSYNC.RECONVERGENT B0 ;  /* 0x0000000000007941 */ /* 0x000fea0003800200 */
.L_x_14698:
[----:B------:R-:W-:-:S04]  /*6b90*/  SHF.R.U32.HI R3, RZ, 0x18, R17 ;  /* 0x00000018ff037819 */ /* 0x000fc80000011611 */
[----:B------:R-:W-:-:S05]  /*6ba0*/  LOP3.LUT R3, R0, 0x80, R3, 0xf8, !PT ;  /* 0x0000008000037812 */ /* 0x000fca00078ef803 */
[----:B------:R1:W-:Y:S01]  /*6bb0*/  STG.E.U8 desc[UR36][R8.64], R3 ;  /* 0x0000000308007986 */ /* 0x0003e2000c101124 */
[----:B------:R-:W-:Y:S05]  /*6bc0*/  BRA `(.L_x_14671) ;  /* 0x00000000000c7947 */ /* 0x000fea0003800000 */
.L_x_14692:
[----:B------:R-:W0:Y:S02]  /*6bd0*/  I2F.S8 R0, R17 ;  /* 0x0000001100007306 */ /* 0x000e240000001400 */
[----:B0-----:R-:W-:-:S05]  /*6be0*/  F2FP.BF16.F32.PACK_AB R0, RZ, R0 ;  /* 0x00000000ff00723e */ /* 0x001fca00000010ff */
[----:B------:R0:W-:Y:S02]  /*6bf0*/  STG.E.U16 desc[UR36][R8.64], R0 ;  /* 0x0000000008007986 */ /* 0x0001e4000c101524 */
.L_x_14671:
[----:B------:R-:W-:-:S07]  /*6c00*/  VIADD R2, R2, 0x80 ;  /* 0x0000008002027836 */ /* 0x000fce0000000000 */
.L_x_14630:
[----:B------:R-:W-:Y:S05]  /*6c10*/  BSYNC.RECONVERGENT B7 ;  /* 0x0000000000077941 */ /* 0x000fea0003800200 */
.L_x_14591:
        /* <DEDUP_REMOVED lines=21> */
.L_x_14704:
[----:B------:R-:W-:Y:S01]  /*6d70*/  STG.E.U8 desc[UR36][R2.64], R16 ;  /* 0x0000001002007986 */ /* 0x000fe2000c101124 */
[----:B------:R-:W-:Y:S05]  /*6d80*/  EXIT ;  /* 0x000000000000794d */ /* 0x000fea0003800000 */
.L_x_14703:
        /* <DEDUP_REMOVED lines=10> */
[----:B------:R-:W-:Y:S01]  /*6e30*/  STG.E.64 desc[UR36][R2.64], R4 ;  /* 0x0000000402007986 */ /* 0x000fe2000c101b24 */
[----:B------:R-:W-:Y:S05]  /*6e40*/  EXIT ;  /* 0x000000000000794d */ /* 0x000fea0003800000 */
.L_x_14707:
[----:B------:R-:W-:-:S04]  /*6e50*/  LOP3.LUT R16, R16, 0xffff, RZ, 0xc0, !PT ;  /* 0x0000ffff10107812 */ /* 0x000fc800078ec0ff */
[----:B------:R-:W-:-:S05]  /*6e60*/  PRMT R5, R16, 0x8880, RZ ;  /* 0x0000888010057816 */ /* 0x000fca00000000ff */
[----:B------:R-:W-:Y:S01]  /*6e70*/  STG.E desc[UR36][R2.64], R5 ;  /* 0x0000000502007986 */ /* 0x000fe2000c101924 */
[----:B------:R-:W-:Y:S05]  /*6e80*/  EXIT ;  /* 0x000000000000794d */ /* 0x000fea0003800000 */
.L_x_14706:
[----:B------:R-:W-:-:S04]  /*6e90*/  PRMT R5, R16, 0x8880, RZ ;  /* 0x0000888010057816 */ /* 0x000fc800000000ff */
[----:B------:R-:W-:-:S05]  /*6ea0*/  PRMT R5, R5, 0x7710, RZ ;  /* 0x0000771005057816 */ /* 0x000fca00000000ff */
[----:B------:R-:W-:Y:S01]  /*6eb0*/  STG.E.U16 desc[UR36][R2.64], R5 ;  /* 0x0000000502007986 */ /* 0x000fe2000c101524 */
[----:B------:R-:W-:Y:S05]  /*6ec0*/  EXIT ;  /* 0x000000000000794d */ /* 0x000fea0003800000 */
.L_x_14702:
[----:B------:R-:W-:-:S13]  /*6ed0*/  ISETP.GT.AND P0, PT, R0, 0x6, PT ;  /* 0x000000060000780c */ /* 0x000fda0003f04270 */
[----:B------:R-:W-:Y:S05]  /*6ee0*/  @P0 BRA `(.L_x_14708) ;  /* 0x00000000002c0947 */ /* 0x000fea0003800000 */
[----:B------:R-:W-:-:S13]  /*6ef0*/  ISETP.NE.AND P0, PT, R0, 0x5, PT ;  /* 0x000000050000780c */ /* 0x000fda0003f05270 */
[----:B------:R-:W-:Y:S05]  /*6f00*/  @!P0 BRA `(.L_x_14709) ;  /* 0x0000000000148947 */ /* 0x000fea0003800000 */
[----:B------:R-:W-:-:S13]  /*6f10*/  ISETP.NE.AND P0, PT, R0, 0x6, PT ;  /* 0x000000060000780c */ /* 0x000fda0003f05270 */
[----:B------:R-:W-:Y:S05]  /*6f20*/  @P0 BRA `(.L_x_14705) ;  /* 0x0000000800340947 */ /* 0x000fea0003800000 */
[----:B------:R-:W0:Y:S02]  /*6f30*/  I2F.S8 R5, R16 ;  /* 0x0000001000057306 */ /* 0x000e240000001400 */
[----:B0-----:R-:W-:Y:S01]  /*6f40*/  STG.E desc[UR36][R2.64], R5 ;  /* 0x0000000502007986 */ /* 0x001fe2000c101924 */
[----:B------:R-:W-:Y:S05]  /*6f50*/  EXIT ;  /* 0x000000000000794d */ /* 0x000fea0003800000 */
.L_x_14709:
[----:B------:R-:W0:Y:S02]  /*6f60*/  I2F.S8 R0, R16 ;  /* 0x0000001000007306 */ /* 0x000e240000001400 */
[----:B0-----:R-:W-:-:S05]  /*6f70*/  F2FP.F16.F32.PACK_AB R0, RZ, R0 ;  /* 0x00000000ff00723e */ /* 0x001fca00000000ff */
[----:B------:R-:W-:Y:S01]  /*6f80*/  STG.E.U16 desc[UR36][R2.64], R0 ;  /* 0x0000000002007986 */ /* 0x000fe2000c101524 */
[----:B------:R-:W-:Y:S05]  /*6f90*/  EXIT ;  /* 0x000000000000794d */ /* 0x000fea0003800000 */
.L_x_14708:
        /* <DEDUP_REMOVED lines=8> */
[----:B0-----:R-:W-:Y:S01]  /*7020*/  STG.E.64 desc[UR36][R2.64], R16 ;  /* 0x0000001002007986 */ /* 0x001fe2000c101b24 */
[----:B------:R-:W-:Y:S05]  /*7030*/  EXIT ;  /* 0x000000000000794d */ /* 0x000fea0003800000 */
.L_x_14711:
[----:B------:R-:W0:Y:S02]  /*7040*/  I2F.S8 R16, R16 ;  /* 0x0000001000107306 */ /* 0x000e240000001400 */
[----:B0-----:R-:W-:-:S04]  /*7050*/  F2FP.F16.F32.PACK_AB R5, RZ, R16 ;  /* 0x00000010ff05723e */ /* 0x001fc800000000ff */
[----:B------:R-:W-:-:S05]  /*7060*/  PRMT R5, R5, 0x5410, RZ ;  /* 0x0000541005057816 */ /* 0x000fca00000000ff */
[----:B------:R-:W-:Y:S01]  /*7070*/  STG.E desc[UR36][R2.64], R5 ;  /* 0x0000000502007986 */ /* 0x000fe2000c101924 */
[----:B------:R-:W-:Y:S05]  /*7080*/  EXIT ;  /* 0x000000000000794d */ /* 0x000fea0003800000 */
.L_x_14710:
[----:B------:R-:W-:-:S04]  /*7090*/  PRMT R4, R16, 0x8880, RZ ;  /* 0x0000888010047816 */ /* 0x000fc800000000ff */
[----:B------:R-:W-:-:S06]  /*70a0*/  PRMT R4, R4, 0x7710, RZ ;  /* 0x0000771004047816 */ /* 0x000fcc00000000ff */
[----:B------:R-:W0:Y:S02]  /*70b0*/  I2F.F64.S16 R4, R4 ;  /* 0x0000000400047312 */ /* 0x000e240000101c00 */
[----:B0-----:R-:W-:Y:S01]  /*70c0*/  STG.E.64 desc[UR36][R2.64], R4 ;  /* 0x0000000402007986 */ /* 0x001fe2000c101b24 */
[----:B------:R-:W-:Y:S05]  /*70d0*/  EXIT ;  /* 0x000000000000794d */ /* 0x000fea0003800000 */
.L_x_14701:
        /* <DEDUP_REMOVED lines=12> */
[----:B------:R-:W-:Y:S01]  /*71a0*/  STG.E.U16 desc[UR36][R2.64], R5 ;  /* 0x0000000502007986 */ /* 0x000fe2000c101524 */
[----:B------:R-:W-:Y:S05]  /*71b0*/  EXIT ;  /* 0x000000000000794d */ /* 0x000fea0003800000 */
.L_x_14715:
        /* <DEDUP_REMOVED lines=18> */
.L_x_14718:
[----:B------:R-:W-:-:S04]  /*72e0*/  SHF.R.U32.HI R5, RZ, 0x18, R5 ;  /* 0x00000018ff057819 */ /* 0x000fc80000011605 */
[----:B------:R-:W-:-:S07]  /*72f0*/  LOP3.LUT R0, R0, 0x80, R5, 0xf8, !PT ;  /* 0x0000008000007812 */ /* 0x000fce00078ef805 */
.L_x_14717:
[----:B------:R-:W-:Y:S05]  /*7300*/  BSYNC.RECONVERGENT B0 ;  /* 0x0000000000007941 */ /* 0x000fea0003800200 */
.L_x_14716:
[----:B------:R-:W-:Y:S01]  /*7310*/  STG.E.U8 desc[UR36][R2.64], R0 ;  /* 0x0000000002007986 */ /* 0x000fe2000c101124 */
[----:B------:R-:W-:Y:S05]  /*7320*/  EXIT ;  /* 0x000000000000794d */ /* 0x000fea0003800000 */
.L_x_14714:
        /* <DEDUP_REMOVED lines=18> */
.L_x_14721:
[----:B------:R-:W-:-:S04]  /*7450*/  SHF.R.U32.HI R5, RZ, 0x18, R5 ;  /* 0x00000018ff057819 */ /* 0x000fc80000011605 */
[----:B------:R-:W-:-:S07]  /*7460*/  LOP3.LUT R0, R0, 0x80, R5, 0xf8, !PT ;  /* 0x0000008000007812 */ /* 0x000fce00078ef805 */
.L_x_14720:
[----:B------:R-:W-:Y:S05]  /*7470*/  BSYNC.RECONVERGENT B0 ;  /* 0x0000000000007941 */ /* 0x000fea0003800200 */
.L_x_14719:
[----:B------:R-:W-:Y:S01]  /*7480*/  STG.E.U8 desc[UR36][R2.64], R0 ;  /* 0x0000000002007986 */ /* 0x000fe2000c101124 */
[----:B------:R-:W-:Y:S05]  /*7490*/  EXIT ;  /* 0x000000000000794d */ /* 0x000fea0003800000 */
.L_x_14713:
        /* <DEDUP_REMOVED lines=22> */
.L_x_14723:
[----:B------:R-:W-:-:S04]  /*7600*/  LOP3.LUT R16, R16, 0xffff, RZ, 0xc0, !PT ;  /* 0x0000ffff10107812 */ /* 0x000fc800078ec0ff */
[----:B------:R-:W-:-:S05]  /*7610*/  PRMT R16, R16, 0x8880, RZ ;  /* 0x0000888010107816 */ /* 0x000fca00000000ff */
[----:B------:R-:W-:-:S05]  /*7620*/  IMAD.MOV.U32 R4, RZ, RZ, R16 ;  /* 0x000000ffff047224 */ /* 0x000fca00078e0010 */
[----:B------:R-:W-:-:S05]  /*7630*/  SHF.R.S32.HI R5, RZ, 0x1f, R4 ;  /* 0x0000001fff057819 */ /* 0x000fca0000011404 */
[----:B------:R-:W-:Y:S01]  /*7640*/  STG.E.64 desc[UR36][R2.64], R4 ;  /* 0x0000000402007986 */ /* 0x000fe2000c101b24 */
[----:B------:R-:W-:Y:S05]  /*7650*/  EXIT ;  /* 0x000000000000794d */ /* 0x000fea0003800000 */
.L_x_14722:
[----:B------:R-:W-:-:S04]  /*7660*/  LOP3.LUT R16, R16, 0xffff, RZ, 0xc0, !PT ;  /* 0x0000ffff10107812 */ /* 0x000fc800078ec0ff */
[----:B------:R-:W-:-:S05]  /*7670*/  PRMT R5, R16, 0x8880, RZ ;  /* 0x0000888010057816 */ /* 0x000fca00000000ff */
[----:B------:R-:W-:Y:S01]  /*7680*/  STG.E desc[UR36][R2.64], R5 ;  /* 0x0000000502007986 */ /* 0x000fe2000c101924 */
[----:B------:R-:W-:Y:S05]  /*7690*/  EXIT ;  /* 0x000000000000794d */ /* 0x000fea0003800000 */
.L_x_14712:
        /* <DEDUP_REMOVED lines=8> */
[----:B------:R-:W-:Y:S01]  /*7720*/  STG.E.U8 desc[UR36][R2.64], R5 ;  /* 0x0000000502007986 */ /* 0x000fe2000c101124 */
[----:B------:R-:W-:Y:S05]  /*7730*/  EXIT ;  /* 0x000000000000794d */ /* 0x000fea0003800000 */
.L_x_14725:
[----:B------:R-:W-:Y:S02]  /*7740*/  PRMT R4, R16, 0x8880, RZ ;  /* 0x0000888010047816 */ /* 0x000fe400000000ff */
[----:B------:R-:W-:Y:S02]  /*7750*/  CS2R R6, SRZ ;  /* 0x0000000000067805 */ /* 0x000fe4000001ff00 */
[----:B------:R-:W-:-:S06]  /*7760*/  PRMT R4, R4, 0x7710, RZ ;  /* 0x0000771004047816 */ /* 0x000fcc00000000ff */
[----:B------:R-:W0:Y:S02]  /*7770*/  I2F.F64.S16 R4, R4 ;  /* 0x0000000400047312 */ /* 0x000e240000101c00 */
[----:B0-----:R-:W-:Y:S01]  /*7780*/  STG.E.128 desc[UR36][R2.64], R4 ;  /* 0x0000000402007986 */ /* 0x001fe2000c101d24 */
[----:B------:R-:W-:Y:S05]  /*7790*/  EXIT ;  /* 0x000000000000794d */ /* 0x000fea0003800000 */
.L_x_14724:
[----:B------:R-:W-:-:S13]  /*77a0*/  ISETP.NE.AND P0, PT, R0, 0xf, PT ;  /* 0x0000000f0000780c */ /* 0x000fda0003f05270 */
[----:B------:R-:W-:Y:S05]  /*77b0*/  @!P0 BRA `(.L_x_14726) ;  /* 0x0000000000e88947 */ /* 0x000fea0003800000 */
[----:B------:R-:W-:-:S13]  /*77c0*/  ISETP.NE.AND P0, PT, R0, 0x17, PT ;  /* 0x000000170000780c */ /* 0x000fda0003f05270 */
[----:B------:R-:W-:Y:S05]  /*77d0*/  @!P0 BRA `(.L_x_14727) ;  /* 0x0000000000908947 */ /* 0x000fea0003800000 */
[----:B------:R-:W-:-:S13]  /*77e0*/  ISETP.NE.AND P0, PT, R0, 0x18, PT ;  /* 0x000000180000780c */ /* 0x000fda0003f05270 */
[----:B------:R-:W-:Y:S05]  /*77f0*/  @!P0 BRA `(.L_x_14728) ;  /* 0x0000000000448947 */ /* 0x000fea0003800000 */
.L_x_14705:
        /* <DEDUP_REMOVED lines=16> */
.L_x_14729:
[----:B------:R-:W-:Y:S05]  /*7900*/  EXIT ;  /* 0x000000000000794d */ /* 0x000fea0003800000 */
.L_x_14728:
        /* <DEDUP_REMOVED lines=13> */
.L_x_14731:
[----:B------:R-:W-:Y:S05]  /*79e0*/  BSYNC.RECONVERGENT B0 ;  /* 0x0000000000007941 */ /* 0x000fea0003800200 */
.L_x_14730:
[----:B------:R-:W-:-:S05]  /*79f0*/  LOP3.LUT R5, R0, 0x80, R5, 0xf8, !PT ;  /* 0x0000008000057812 */ /* 0x000fca00078ef805 */
[----:B------:R-:W-:Y:S01]  /*7a00*/  STG.E.U8 desc[UR36][R2.64], R5 ;  /* 0x0000000502007986 */ /* 0x000fe2000c101124 */
[----:B------:R-:W-:Y:S05]  /*7a10*/  EXIT ;  /* 0x000000000000794d */ /* 0x000fea0003800000 */
.L_x_14727:
        /* <DEDUP_REMOVED lines=12> */
.L_x_14733:
[----:B------:R-:W-:Y:S01]  /*7ae0*/  IMAD.MOV.U32 R0, RZ, RZ, 0x7f ;  /* 0x0000007fff007424 */ /* 0x000fe200078e00ff */
[----:B------:R-:W-:-:S04]  /*7af0*/  ISETP.GT.U32.AND P0, PT, R4, 0x7f800000, PT ;  /* 0x7f8000000400780c */ /* 0x000fc80003f04070 */
[----:B------:R-:W-:-:S09]  /*7b00*/  SEL R0, R0, 0x7c, P0 ;  /* 0x0000007c00007807 */ /* 0x000fd20000000000 */
.L_x_14734:
[----:B------:R-:W-:Y:S05]  /*7b10*/  BSYNC.RECONVERGENT B0 ;  /* 0x0000000000007941 */ /* 0x000fea0003800200 */
.L_x_14732:
[----:B------:R-:W-:-:S04]  /*7b20*/  SHF.R.U32.HI R5, RZ, 0x18, R5 ;  /* 0x00000018ff057819 */ /* 0x000fc80000011605 */
[----:B------:R-:W-:-:S05]  /*7b30*/  LOP3.LUT R5, R0, 0x80, R5, 0xf8, !PT ;  /* 0x0000008000057812 */ /* 0x000fca00078ef805 */
[----:B------:R-:W-:Y:S01]  /*7b40*/  STG.E.U8 desc[UR36][R2.64], R5 ;  /* 0x0000000502007986 */ /* 0x000fe2000c101124 */
[----:B------:R-:W-:Y:S05]  /*7b50*/  EXIT ;  /* 0x000000000000794d */ /* 0x000fea0003800000 */
.L_x_14726:
[----:B------:R-:W0:Y:S02]  /*7b60*/  I2F.S8 R0, R16 ;  /* 0x0000001000007306 */ /* 0x000e240000001400 */
[----:B0-----:R-:W-:-:S05]  /*7b70*/  F2FP.BF16.F32.PACK_AB R0, RZ, R0 ;  /* 0x00000000ff00723e */ /* 0x001fca00000010ff */
[----:B------:R-:W-:Y:S01]  /*7b80*/  STG.E.U16 desc[UR36][R2.64], R0 ;  /* 0x0000000002007986 */ /* 0x000fe2000c101524 */
[----:B------:R-:W-:Y:S05]  /*7b90*/  EXIT ;  /* 0x000000000000794d */ /* 0x000fea0003800000 */
.L_x_14735:
        /* <DEDUP_REMOVED lines=14> */
.L_x_17280:


//--------------------- .text._ZN2at6native18elementwise_kernelILi128ELi4EZNS0_22gpu_kernel_impl_nocastINS0_13AUnaryFunctorIaaaNS0_15binary_internal10MulFunctorIaEEEEEEvRNS_18TensorIteratorBaseERKT_EUliE_EEviT1_ --------------------------
	.section	.text._ZN2at6native18elementwise_kernelILi128ELi4EZNS0_22gpu_kernel_impl_nocastINS0_13AUnaryFunctorIaaaNS0_15binary_internal10MulFunctorIaEEEEEEvRNS_18TensorIteratorBaseERKT_EUliE_EEviT1_,"ax",@progbits
	.align	128
        .global         _ZN2at6native18elementwise_kernelILi128ELi4EZNS0_22gpu_kernel_impl_nocastINS0_13AUnaryFunctorIaaaNS0_15binary_internal10MulFunctorIaEEEEEEvRNS_18TensorIteratorBaseERKT_EUliE_EEviT1_
        .type           _ZN2at6native18elementwise_kernelILi128ELi4EZNS0_22gpu_kernel_impl_nocastINS0_13AUnaryFunctorIaaaNS0_15binary_internal10MulFunctorIaEEEEEEvRNS_18TensorIteratorBaseERKT_EUliE_EEviT1_,@function
        .size           _ZN2at6native18elementwise_kernelILi128ELi4EZNS0_22gpu_kernel_impl_nocastINS0_13AUnaryFunctorIaaaNS0_15binary_internal10MulFunctorIaEEEEEEvRNS_18TensorIteratorBaseERKT_EUliE_EEviT1_,(.L_x_17281 - _ZN2at6native18elementwise_kernelILi128ELi4EZNS0_22gpu_kernel_impl_nocastINS0_13AUnaryFunctorIaaaNS0_15binary_internal10MulFunctorIaEEEEEEvRNS_18TensorIteratorBaseERKT_EUliE_EEviT1_)
        .other          _ZN2at6native18elementwise_kernelILi128ELi4EZNS0_22gpu_kernel_impl_nocastINS0_13AUnaryFunctorIaaaNS0_15binary_internal10MulFunctorIaEEEEEEvRNS_18TensorIteratorBaseERKT_EUliE_EEviT1_,@"STO_CUDA_ENTRY STV_DEFAULT"
_ZN2at6native18elementwise_kernelILi128ELi4EZNS0_22gpu_kernel_impl_nocastINS0_13AUnaryFunctorIaaaNS0_15binary_internal10MulFunctorIaEEEEEEvRNS_18TensorIteratorBaseERKT_EUliE_EEviT1_:
.text._ZN2at6native18elementwise_kernelILi128ELi4EZNS0_22gpu_kernel_impl_nocastINS0_13AUnaryFunctorIaaaNS0_15binary_internal10MulFunctorIaEEEEEEvRNS_18TensorIteratorBaseERKT_EUliE_EEviT1_:
        /* <DEDUP_REMOVED lines=18> */
[----:B------:R-:W-:Y:S01]  /*0120*/  UPRMT UR4, UR5, 0x9910, URZ ;  /* 0x0000991005047896 */ /* 0x000fe200080000ff */
[----:B------:R-:W-:-:S04]  /*0130*/  IADD3 R3, PT, PT, R3, 0x80, RZ ;  /* 0x0000008003037810 */ /* 0x000fc80007ffe0ff */
[----:B------:R-:W-:Y:S01]  /*0140*/  ISETP.GE.AND P0, PT, R3, UR8, PT ;  /* 0x0000000803007c0c */ /* 0x000fe2000bf06270 */
[----:B--2---:R-:W-:-:S12]  /*0150*/  IMAD R9, R4, UR4, RZ ;  /* 0x0000000404097c24 */ /* 0x004fd8000f8e02ff */
[----:B------:R-:W-:Y:S05]  /*0160*/  @P0 BREAK.RELIABLE B1 ;  /* 0x0000000000010942 */ /* 0x000fea0003800100 */
[----:B0-----:R0:W-:Y:S01]  /*0170*/  STG.E.U8 desc[UR6][R6.64], R9 ;  /* 0x0000000906007986 */ /* 0x0011e2000c101106 */
[----:B------:R-:W-:Y:S05]  /*0180*/  @P0 BRA `(.L_x_14740) ;  /* 0x0000000000480947 */ /* 0x000fea0003800000 */
[----:B------:R-:W1:Y:S02]  /*0190*/  LDC.64 R4, c[0x0][0x588] ;  /* 0x00016200ff047b82 */ /* 0x000e640000000a00 */
[----:B-1----:R-:W2:Y:S06]  /*01a0*/  LDG.E.U8 R4, desc[UR6][R4.64] ;  /* 0x0000000604047981 */ /* 0x002eac000c1e1100 */
[----:B0-----:R-:W0:Y:S01]  /*01b0*/  LDC.64 R6, c[0x0][0x580] ;  /* 0x00016000ff067b82 */ /* 0x001e220000000a00 */
[----:B------:R-:W-:Y:S01]  /*01c0*/  UPRMT UR4, UR5, 0x9910, URZ ;  /* 0x0000991005047896 */ /* 0x000fe200080000ff */
[----:B------:R-:W-:-:S05]  /*01d0*/  IADD3 R3, PT, PT, R3, 0x80, RZ ;  /* 0x0000008003037810 */ /* 0x000fca0007ffe0ff */
[----:B--2---:R-:W-:-:S05]  /*01e0*/  IMAD R9, R4, UR4, RZ ;  /* 0x0000000404097c24 */ /* 0x004fca000f8e02ff */
[----:B0-----:R0:W-:Y:S02]  /*01f0*/  STG.E.U8 desc[UR6][R6.64], R9 ;  /* 0x0000000906007986 */ /* 0x0011e4000c101106 */
.L_x_14739:
[----:B------:R-:W-:-:S13]  /*0200*/  ISETP.GE.AND P0, PT, R3, UR8, PT ;  /* 0x0000000803007c0c */ /* 0x000fda000bf06270 */
[----:B------:R-:W-:Y:S05]  /*0210*/  @P0 BREAK.RELIABLE B1 ;  /* 0x0000000000010942 */ /* 0x000fea0003800100 */
[----:B------:R-:W-:Y:S05]  /*0220*/  @P0 BRA `(.L_x_14740) ;  /* 0x0000000000200947 */ /* 0x000fea0003800000 */
[----:B------:R-:W-:Y:S05]  /*0230*/  BSYNC.RELIABLE B1 ;  /* 0x0000000000017941 */ /* 0x000fea0003800100 */
.L_x_14738:
[----:B------:R-:W1:Y:S02]  /*0240*/  LDC.64 R4, c[0x0][0x588] ;  /* 0x00016200ff047b82 */ /* 0x000e640000000a00 */
[----:B-1----:R-:W2:Y:S06]  /*0250*/  LDG.E.U8 R4, desc[UR6][R4.64] ;  /* 0x0000000604047981 */ /* 0x002eac000c1e1100 */
[----:B0-----:R-:W0:Y:S01]  /*0260*/  LDC.64 R6, c[0x0][0x580] ;  /* 0x00016000ff067b82 */ /* 0x001e220000000a00 */
[----:B------:R-:W-:Y:S01]  /*0270*/  UPRMT UR4, UR5, 0x9910, URZ ;  /* 0x0000991005047896 */ /* 0x000fe200080000ff */
[----:B------:R-:W-:-:S05]  /*0280*/  IADD3 R3, PT, PT, R3, 0x80, RZ ;  /* 0x0000008003037810 */ /* 0x000fca0007ffe0ff */
[----:B--2---:R-:W-:-:S05]  /*0290*/  IMAD R9, R4, UR4, RZ ;  /* 0x0000000404097c24 */ /* 0x004fca000f8e02ff */
[----:B0-----:R1:W-:Y:S02]  /*02a0*/  STG.E.U8 desc[UR6][R6.64], R9 ;  /* 0x0000000906007986 */ /* 0x0013e4000c101106 */
.L_x_14740:
[----:B------:R-:W-:Y:S05]  /*02b0*/  BSYNC.RECONVERGENT B0 ;  /* 0x0000000000007941 */ /* 0x000fea0003800200 */
.L_x_14737:
[----:B------:R-:W-:Y:S05]  /*02c0*/  WARPSYNC.ALL ;  /* 0x0000000000007948 */ /* 0x000fea0003800000 */
[----:B------:R-:W-:-:S13]  /*02d0*/  ISETP.GE.AND P0, PT, R3, UR8, PT ;  /* 0x0000000803007c0c */ /* 0x000fda000bf06270 */
[----:B------:R-:W-:Y:S05]  /*02e0*/  @P0 EXIT ;  /* 0x000000000000094d */ /* 0x000fea0003800000 */
[----:B------:R-:W2:Y:S02]  /*02f0*/  LDC.64 R2, c[0x0][0x588] ;  /* 0x00016200ff027b82 */ /* 0x000ea40000000a00 */
[----:B--2---:R-:W0:Y:S06]  /*0300*/  LDG.E.U8 R2, desc[UR6][R2.64] ;  /* 0x0000000602027981 */ /* 0x004e2c000c1e1100 */
[----:B------:R-:W2:Y:S01]  /*0310*/  LDC.64 R4, c[0x0][0x580] ;  /* 0x00016000ff047b82 */ /* 0x000ea20000000a00 */
[----:B------:R-:W-:-:S06]  /*0320*/  UPRMT UR4, UR5, 0x9910, URZ ;  /* 0x0000991005047896 */ /* 0x000fcc00080000ff */
[----:B01----:R-:W-:-:S05]  /*0330*/  IMAD R7, R2, UR4, RZ ;  /* 0x0000000402077c24 */ /* 0x003fca000f8e02ff */
[----:B--2---:R-:W-:Y:S01]  /*0340*/  STG.E.U8 desc[UR6][R4.64], R7 ;  /* 0x0000000704007986 */ /* 0x004fe2000c101106 */
[----:B------:R-:W-:Y:S05]  /*0350*/  EXIT ;  /* 0x000000000000794d */ /* 0x000fea0003800000 */
.L_x_14736:
        /* <DEDUP_REMOVED lines=306> */
.L_x_14744:
[----:B------:R-:W0:Y:S02]  /*1680*/  LDCU.128 UR12, c[0x0][0x580] ;  /* 0x0000b000ff0c77ac */ /* 0x000e240008000c00 */
[----:B0-----:R-:W-:-:S04]  /*1690*/  IADD3 R6, P0, PT, R4, UR14, RZ ;  /* 0x0000000e04067c10 */ /* 0x001fc8000ff1e0ff */
[----:B------:R-:W-:-:S05]  /*16a0*/  IADD3.X R7, PT, PT, RZ, UR15, RZ, P0, !PT ;  /* 0x0000000fff077c10 */ /* 0x000fca00087fe4ff */
[----:B------:R-:W2:Y:S01]  /*16b0*/  LDG.E.U8 R6, desc[UR6][R6.64] ;  /* 0x0000000606067981 */ /* 0x000ea2000c1e1100 */
[----:B------:R-:W-:Y:S01]  /*16c0*/  UPRMT UR4, UR5, 0x9910, URZ ;  /* 0x0000991005047896 */ /* 0x000fe200080000ff */
[----:B------:R-:W-:Y:S02]  /*16d0*/  IADD3 R4, P0, PT, R5, UR12, RZ ;  /* 0x0000000c05047c10 */ /* 0x000fe4000ff1e0ff */
[----:B------:R-:W-:Y:S02]  /*16e0*/  IADD3 R3, PT, PT, R3, 0x80, RZ ;  /* 0x0000008003037810 */ /* 0x000fe40007ffe0ff */
[----:B------:R-:W-:Y:S02]  /*16f0*/  IADD3.X R5, PT, PT, RZ, UR13, RZ, P0, !PT ;  /* 0x0000000dff057c10 */ /* 0x000fe400087fe4ff */
[----:B------:R-:W-:Y:S01]  /*1700*/  ISETP.GE.AND P0, PT, R3, UR8, PT ;  /* 0x0000000803007c0c */ /* 0x000fe2000bf06270 */
[----:B--2---:R-:W-:-:S12]  /*1710*/  IMAD R9, R6, UR4, RZ ;  /* 0x0000000406097c24 */ /* 0x004fd8000f8e02ff */
[----:B------:R-:W-:Y:S05]  /*1720*/  @P0 BREAK.RELIABLE B1 ;  /* 0x0000000000010942 */ /* 0x000fea0003800100 */
[----:B------:R0:W-:Y:S01]  /*1730*/  STG.E.U8 desc[UR6][R4.64], R9 ;  /* 0x0000000904007986 */ /* 0x0001e2000c101106 */
        /* <DEDUP_REMOVED lines=299> */
.L_x_14746:
[----:B------:R-:W0:Y:S02]  /*29f0*/  LDCU.128 UR12, c[0x0][0x580] ;  /* 0x0000b000ff0c77ac */ /* 0x000e240008000c00 */
[----:B0-----:R-:W-:-:S04]  /*2a00*/  IADD3 R6, P0, PT, R4, UR14, RZ ;  /* 0x0000000e04067c10 */ /* 0x001fc8000ff1e0ff */
[----:B------:R-:W-:-:S05]  /*2a10*/  IADD3.X R7, PT, PT, RZ, UR15, RZ, P0, !PT ;  /* 0x0000000fff077c10 */ /* 0x000fca00087fe4ff */
[----:B------:R-:W2:Y:S01]  /*2a20*/  LDG.E.U8 R6, desc[UR6][R6.64] ;  /* 0x0000000606067981 */ /* 0x000ea2000c1e1100 */
[----:B------:R-:W-:Y:S01]  /*2a30*/  UPRMT UR4, UR5, 0x9910, URZ ;  /* 0x0000991005047896 */ /* 0x000fe200080000ff */
[----:B------:R-:W-:Y:S02]  /*2a40*/  IADD3 R4, P0, PT, R5, UR12, RZ ;  /* 0x0000000c05047c10 */ /* 0x000fe4000ff1e0ff */
[----:B------:R-:W-:Y:S02]  /*2a50*/  IADD3 R3, PT, PT, R3, 0x80, RZ ;  /* 0x0000008003037810 */ /* 0x000fe40007ffe0ff */
[----:B------:R-:W-:Y:S01]  /*2a60*/  IADD3.X R5, PT, PT, RZ, UR13, RZ, P0, !PT ;  /* 0x0000000dff057c10 */ /* 0x000fe200087fe4ff */
[----:B--2---:R-:W-:-:S05]  /*2a70*/  IMAD R9, R6, UR4, RZ ;  /* 0x0000000406097c24 */ /* 0x004fca000f8e02ff */
[----:B------:R0:W-:Y:S03]  /*2a80*/  STG.E.U8 desc[UR6][R4.64], R9 ;  /* 0x0000000904007986 */ /* 0x0001e6000c101106 */
.L_x_14743:
[----:B------:R-:W-:-:S13]  /*2a90*/  ISETP.GE.AND P0, PT, R3, UR8, PT ;  /* 0x0000000803007c0c */ /* 0x000fda000bf06270 */
[----:B------:R-:W-:Y:S05]  /*2aa0*/  @P0 BREAK.RELIABLE B1 ;  /* 0x0000000000010942 */ /* 0x000fea0003800100 */
[----:B------:R-:W-:Y:S05]  /*2ab0*/  @P0 BRA `(.L_x_14745) ;  /* 0x0000001000d40947 */ /* 0x000fea0003800000 */
[----:B------:R-:W-:Y:S05]  /*2ac0*/  BSYNC.RELIABLE B1 ;  /* 0x0000000000017941 */ /* 0x000fea0003800100 */
.L_x_14742:
        /* <DEDUP_REMOVED lines=298> */
.L_x_14747:
        /* <DEDUP_REMOVED lines=10> */
.L_x_14745:
[----:B------:R-:W-:Y:S05]  /*3e10*/  BSYNC.RECONVERGENT B0 ;  /* 0x0000000000007941 */ /* 0x000fea0003800200 */
.L_x_14741:
        /* <DEDUP_REMOVED lines=301> */
.L_x_14748:
[----:B------:R-:W0:Y:S02]  /*50f0*/  LDCU.128 UR8, c[0x0][0x580] ;  /* 0x0000b000ff0877ac */ /* 0x000e240008000c00 */
[----:B0-----:R-:W-:-:S04]  /*5100*/  IADD3 R4, P0, PT, R2, UR10, RZ ;  /* 0x0000000a02047c10 */ /* 0x001fc8000ff1e0ff */
[----:B------:R-:W-:-:S05]  /*5110*/  IADD3.X R5, PT, PT, RZ, UR11, RZ, P0, !PT ;  /* 0x0000000bff057c10 */ /* 0x000fca00087fe4ff */
[----:B------:R-:W2:Y:S01]  /*5120*/  LDG.E.U8 R4, desc[UR6][R4.64] ;  /* 0x0000000604047981 */ /* 0x000ea2000c1e1100 */
[----:B------:R-:W-:Y:S01]  /*5130*/  UPRMT UR4, UR5, 0x9910, URZ ;  /* 0x0000991005047896 */ /* 0x000fe200080000ff */
[----:B------:R-:W-:-:S04]  /*5140*/  IADD3 R2, P0, PT, R3, UR8, RZ ;  /* 0x0000000803027c10 */ /* 0x000fc8000ff1e0ff */
[----:B------:R-:W-:Y:S01]  /*5150*/  IADD3.X R3, PT, PT, RZ, UR9, RZ, P0, !PT ;  /* 0x00000009ff037c10 */ /* 0x000fe200087fe4ff */
[----:B--2---:R-:W-:-:S05]  /*5160*/  IMAD R7, R4, UR4, RZ ;  /* 0x0000000404077c24 */ /* 0x004fca000f8e02ff */
[----:B------:R-:W-:Y:S01]  /*5170*/  STG.E.U8 desc[UR6][R2.64], R7 ;  /* 0x0000000702007986 */ /* 0x000fe2000c101106 */
[----:B------:R-:W-:Y:S05]  /*5180*/  EXIT ;  /* 0x000000000000794d */ /* 0x000fea0003800000 */
.L_x_14749:
        /* <DEDUP_REMOVED lines=15> */
.L_x_17281:


//--------------------- .text._ZN2at6native27unrolled_elementwise_kernelINS0_13AUnaryFunctorIaaaNS0_15binary_internal10MulFunctorIaEEEESt5arrayIPcLm2EELi4E23TrivialOffsetCalculatorILi1EjESB_NS0_6memory15LoadWithoutCastENSC_16StoreWithoutCastEEEviT_T0_T2_T3_T4_T5_ --------------------------
	.section	.text._ZN2at6native27unrolled_elementwise_kernelINS0_13AUnaryFunctorIaaaNS0_15binary_internal10MulFunctorIaEEEESt5arrayIPcLm2EELi4E23TrivialOffsetCalculatorILi1EjESB_NS0_6memory15LoadWithoutCastENSC_16StoreWithoutCastEEEviT_T0_T2_T3_T4_T5_,"ax",@progbits
	.align	128
        .global         _ZN2at6native27unrolled_elementwise_kernelINS0_13AUnaryFunctorIaaaNS0_15binary_internal10MulFunctorIaEEEESt5arrayIPcLm2EELi4E23TrivialOffsetCalculatorILi1EjESB_NS0_6memory15LoadWithoutCastENSC_16StoreWithoutCastEEEviT_T0_T2_T3_T4_T5_
        .type           _ZN2at6native27unrolled_elementwise_kernelINS0_13AUnaryFunctorIaaaNS0_15binary_internal10MulFunctorIaEEEESt5arrayIPcLm2EELi4E23TrivialOffsetCalculatorILi1EjESB_NS0_6memory15LoadWithoutCastENSC_16StoreWithoutCastEEEviT_T0_T2_T3_T4_T5_,@function
        .size           _ZN2at6native27unrolled_elementwise_kernelINS0_13AUnaryFunctorIaaaNS0_15binary_internal10MulFunctorIaEEEESt5arrayIPcLm2EELi4E23TrivialOffsetCalculatorILi1EjESB_NS0_6memory15LoadWithoutCastENSC_16StoreWithoutCastEEEviT_T0_T2_T3_T4_T5_,(.L_x_17282 - _ZN2at6native27unrolled_elementwise_kernelINS0_13AUnaryFunctorIaaaNS0_15binary_internal10MulFunctorIaEEEESt5arrayIPcLm2EELi4E23TrivialOffsetCalculatorILi1EjESB_NS0_6memory15LoadWithoutCastENSC_16StoreWithoutCastEEEviT_T0_T2_T3_T4_T5_)
        .other          _ZN2at6native27unrolled_elementwise_kernelINS0_13AUnaryFunctorIaaaNS0_15binary_internal10MulFunctorIaEEEESt5arrayIPcLm2EELi4E23TrivialOffsetCalculatorILi1EjESB_NS0_6memory15LoadWithoutCastENSC_16StoreWithoutCastEEEviT_T0_T2_T3_T4_T5_,@"STO_CUDA_ENTRY STV_DEFAULT"
_ZN2at6native27unrolled_elementwise_kernelINS0_13AUnaryFunctorIaaaNS0_15binary_internal10MulFunctorIaEEEESt5arrayIPcLm2EELi4E23TrivialOffsetCalculatorILi1EjESB_NS0_6memory15LoadWithoutCastENSC_16StoreWithoutCastEEEviT_T0_T2_T3_T4_T5_:
.text._ZN2at6native27unrolled_elementwise_kernelINS0_13AUnaryFunctorIaaaNS0_15binary_internal10MulFunctorIaEEEESt5arrayIPcLm2EELi4E23TrivialOffsetCalculatorILi1EjESB_NS0_6memory15LoadWithoutCastENSC_16StoreWithoutCastEEEviT_T0_T2_T3_T4_T5_:
[----:B------:R-:W-:Y:S01]  /*0000*/  LDC R1, c[0x0][0x37c] ;  /* 0x0000df00ff017b82 */ /* 0x000fe20000000800 */
[----:B------:R-:W0:Y:S07]  /*0010*/  S2R R0, SR_CTAID.X ;  /* 0x0000000000007919 */ /* 0x000e2e0000002500 */
[----:B------:R-:W0:Y:S01]  /*0020*/  LDC R3, c[0x0][0x380] ;  /* 0x0000e000ff037b82 */ /* 0x000e220000000800 */
[----:B------:R-:W1:Y:S01]  /*0030*/  LDCU.64 UR6, c[0x0][0x358] ;  /* 0x00006b00ff0677ac */ /* 0x000e620008000a00 */
[----:B------:R-:W-:Y:S01]  /*0040*/  PRMT R12, RZ, 0x7610, R12 ;  /* 0x00007610ff0c7816 */ /* 0x000fe2000000000c */
        /* <DEDUP_REMOVED lines=12> */
[----:B0-----:R-:W-:-:S04]  /*0110*/  @!P3 IADD3 R10, P4, PT, R11, R16, RZ ;  /* 0x000000100b0ab210 */ /* 0x001fc80007f9e0ff */
[----:B------:R-:W-:-:S05]  /*0120*/  @!P3 IADD3.X R11, PT, PT, RZ, R17, RZ, P4, !PT ;  /* 0x00000011ff0bb210 */ /* 0x000fca00027fe4ff */
[----:B-1----:R-:W3:Y:S02]  /*0130*/  @!P3 LDG.E.U8 R12, desc[UR6][R10.64] ;  /* 0x000000060a0cb981 */ /* 0x002ee4000c1e1100 */
[----:B------:R-:W-:Y:S01]  /*0140*/  @!P1 IMAD R19, R0, 0x200, R13 ;  /* 0x0000020000139824 */ /* 0x000fe200078e020d */
[----:B------:R-:W0:Y:S01]  /*0150*/  @!P1 LDC.64 R8, c[0x0][0x390] ;  /* 0x0000e400ff089b82 */ /* 0x000e220000000a00 */
[----:B------:R-:W-:Y:S01]  /*0160*/  @!P1 VIADD R13, R13, 0x80 ;  /* 0x000000800d0d9836 */ /* 0x000fe20000000000 */
[----:B--2---:R-:W-:-:S04]  /*0170*/  @!P2 IADD3 R6, P5, PT, R15, R6, RZ ;  /* 0x000000060f06a210 */ /* 0x004fc80007fbe0ff */
[----:B------:R-:W-:-:S13]  /*0180*/  ISETP.GE.AND P0, PT, R13, R4, PT ;  /* 0x000000040d00720c */ /* 0x000fda0003f06270 */
[----:B------:R-:W1:Y:S01]  /*0190*/  @!P0 LDC.64 R2, c[0x0][0x390] ;  /* 0x0000e400ff028b82 */ /* 0x000e620000000a00 */
[----:B------:R-:W-:Y:S01]  /*01a0*/  @!P0 IMAD R13, R0, 0x200, R13 ;  /* 0x00000200000d8824 */ /* 0x000fe200078e020d */
[----:B0-----:R-:W-:Y:S01]  /*01b0*/  @!P1 IADD3 R8, P4, PT, R19, R8, RZ ;  /* 0x0000000813089210 */ /* 0x001fe20007f9e0ff */
[----:B------:R-:W-:Y:S01]  /*01c0*/  @!P2 IMAD.X R7, RZ, RZ, R7, P5 ;  /* 0x000000ffff07a224 */ /* 0x000fe200028e0607 */
[----:B------:R-:W-:Y:S02]  /*01d0*/  PRMT R14, RZ, 0x7610, R14 ;  /* 0x00007610ff0e7816 */ /* 0x000fe4000000000e */
[----:B------:R-:W-:Y:S01]  /*01e0*/  PRMT R15, RZ, 0x7610, R15 ;  /* 0x00007610ff0f7816 */ /* 0x000fe2000000000f */
[----:B------:R-:W-:-:S05]  /*01f0*/  @!P1 IMAD.X R9, RZ, RZ, R9, P4 ;  /* 0x000000ffff099224 */ /* 0x000fca00020e0609 */
[----:B------:R-:W2:Y:S01]  /*0200*/  @!P1 LDG.E.U8 R14, desc[UR6][R8.64] ;  /* 0x00000006080e9981 */ /* 0x000ea2000c1e1100 */
[----:B-1----:R-:W-:Y:S02]  /*0210*/  @!P0 IADD3 R2, P3, PT, R13, R2, RZ ;  /* 0x000000020d028210 */ /* 0x002fe40007f7e0ff */
[----:B------:R-:W-:-:S03]  /*0220*/  PRMT R13, RZ, 0x7610, R13 ;  /* 0x00007610ff0d7816 */ /* 0x000fc6000000000d */
[----:B------:R-:W-:-:S03]  /*0230*/  @!P0 IMAD.X R3, RZ, RZ, R3, P3 ;  /* 0x000000ffff038224 */ /* 0x000fc600018e0603 */
[----:B------:R3:W4:Y:S04]  /*0240*/  @!P2 LDG.E.U8 R13, desc[UR6][R6.64] ;  /* 0x00000006060da981 */ /* 0x000728000c1e1100 */
[----:B------:R2:W5:Y:S01]  /*0250*/  @!P0 LDG.E.U8 R15, desc[UR6][R2.64] ;  /* 0x00000006020f8981 */ /* 0x000562000c1e1100 */
[----:B------:R-:W0:Y:S01]  /*0260*/  LDCU.U8 UR4, c[0x0][0x385] ;  /* 0x000070a0ff0477ac */ /* 0x000e220008000000 */
[----:B------:R-:W-:Y:S01]  /*0270*/  ISETP.GE.AND P0, PT, R5, R4, PT ;  /* 0x000000040500720c */ /* 0x000fe20003f06270 */
[----:B------:R-:W-:Y:S04]  /*0280*/  BSSY.RECONVERGENT B0, `(.L_x_14750) ;  /* 0x0000023000007945 */ /* 0x000fe80003800200 */
[----:B------:R-:W-:Y:S01]  /*0290*/  BSSY.RELIABLE B1, `(.L_x_14751) ;  /* 0x000001a000017945 */ /* 0x000fe20003800100 */
[----:B0-----:R-:W-:Y:S01]  /*02a0*/  UPRMT UR4, UR4, 0x9910, URZ ;  /* 0x0000991004047896 */ /* 0x001fe200080000ff */
[----:B---3--:R-:W-:-:S05]  /*02b0*/  PRMT R6, R12, 0x9910, RZ ;  /* 0x000099100c067816 */ /* 0x008fca00000000ff */
[----:B------:R-:W-:Y:S01]  /*02c0*/  IMAD R9, R6, UR4, RZ ;  /* 0x0000000406097c24 */ /* 0x000fe2000f8e02ff */
[----:B--2---:R-:W-:-:S05]  /*02d0*/  PRMT R2, R14, 0x9910, RZ ;  /* 0x000099100e027816 */ /* 0x004fca00000000ff */
[----:B------:R-:W-:Y:S01]  /*02e0*/  IMAD R11, R2, UR4, RZ ;  /* 0x00000004020b7c24 */ /* 0x000fe2000f8e02ff */
[----:B----4-:R-:W-:Y:S02]  /*02f0*/  PRMT R7, R13, 0x9910, RZ ;  /* 0x000099100d077816 */ /* 0x010fe400000000ff */
[----:B-----5:R-:W-:-:S03]  /*0300*/  PRMT R3, R15, 0x9910, RZ ;  /* 0x000099100f037816 */ /* 0x020fc600000000ff */
[----:B------:R-:W-:Y:S02]  /*0310*/  IMAD R7, R7, UR4, RZ ;  /* 0x0000000407077c24 */ /* 0x000fe4000f8e02ff */
[----:B------:R-:W-:Y:S01]  /*0320*/  IMAD R13, R3, UR4, RZ ;  /* 0x00000004030d7c24 */ /* 0x000fe2000f8e02ff */
[----:B------:R-:W-:Y:S06]  /*0330*/  @P0 BRA `(.L_x_14752) ;  /* 0x00000000003c0947 */ /* 0x000fec0003800000 */
[----:B------:R-:W0:Y:S01]  /*0340*/  LDCU.64 UR4, c[0x0][0x388] ;  /* 0x00007100ff0477ac */ /* 0x000e220008000a00 */
[----:B------:R-:W-:Y:S02]  /*0350*/  IMAD R2, R0, 0x200, R5 ;  /* 0x0000020000027824 */ /* 0x000fe400078e0205 */
[----:B------:R-:W-:-:S03]  /*0360*/  VIADD R5, R5, 0x80 ;  /* 0x0000008005057836 */ /* 0x000fc60000000000 */
[----:B0-----:R-:W-:-:S04]  /*0370*/  IADD3 R2, P0, PT, R2, UR4, RZ ;  /* 0x0000000402027c10 */ /* 0x001fc8000ff1e0ff */
[----:B------:R-:W-:Y:S02]  /*0380*/  IADD3.X R3, PT, PT, RZ, UR5, RZ, P0, !PT ;  /* 0x00000005ff037c10 */ /* 0x000fe400087fe4ff */
[----:B------:R-:W-:-:S03]  /*0390*/  ISETP.GE.AND P0, PT, R5, R4, PT ;  /* 0x000000040500720c */ /* 0x000fc60003f06270 */
[----:B------:R0:W-:Y:S10]  /*03a0*/  STG.E.U8 desc[UR6][R2.64], R9 ;  /* 0x0000000902007986 */ /* 0x0001f4000c101106 */
        /* <DEDUP_REMOVED lines=8> */
.L_x_14752:
[----:B------:R-:W-:Y:S05]  /*0430*/  BSYNC.RELIABLE B1 ;  /* 0x0000000000017941 */ /* 0x000fea0003800100 */
.L_x_14751:
[----:B------:R-:W-:-:S13]  /*0440*/  ISETP.GE.AND P0, PT, R5, R4, PT ;  /* 0x000000040500720c */ /* 0x000fda0003f06270 */
[----:B0-----:R-:W0:Y:S01]  /*0450*/  @!P0 LDC.64 R6, c[0x0][0x388] ;  /* 0x0000e200ff068b82 */ /* 0x001e220000000a00 */
[----:B------:R-:W-:Y:S02]  /*0460*/  @!P0 IMAD R3, R0, 0x200, R5 ;  /* 0x0000020000038824 */ /* 0x000fe400078e0205 */
[----:B------:R-:W-:-:S03]  /*0470*/  @!P0 VIADD R5, R5, 0x80 ;  /* 0x0000008005058836 */ /* 0x000fc60000000000 */
[----:B0-----:R-:W-:-:S04]  /*0480*/  @!P0 IADD3 R2, P1, PT, R3, R6, RZ ;  /* 0x0000000603028210 */ /* 0x001fc80007f3e0ff */
[----:B------:R-:W-:-:S05]  /*0490*/  @!P0 IADD3.X R3, PT, PT, RZ, R7, RZ, P1, !PT ;  /* 0x00000007ff038210 */ /* 0x000fca0000ffe4ff */
[----:B------:R1:W-:Y:S04]  /*04a0*/  @!P0 STG.E.U8 desc[UR6][R2.64], R11 ;  /* 0x0000000b02008986 */ /* 0x0003e8000c101106 */
.L_x_14753:
[----:B------:R-:W-:Y:S05]  /*04b0*/  BSYNC.RECONVERGENT B0 ;  /* 0x0000000000007941 */ /* 0x000fea0003800200 */
.L_x_14750:
        /* <DEDUP_REMOVED lines=9> */
.L_x_14754:
        /* <DEDUP_REMOVED lines=11> */
.L_x_17282:


//--------------------- .text._ZN2at6native29vectorized_elementwise_kernelILi2ENS0_13AUnaryFunctorIaaaNS0_15binary_internal10MulFunctorIaEEEESt5arrayIPcLm2EEEEviT0_T1_ --------------------------
	.section	.text._ZN2at6native29vectorized_elementwise_kernelILi2ENS0_13AUnaryFunctorIaaaNS0_15binary_internal10MulFunctorIaEEEESt5arrayIPcLm2EEEEviT0_T1_,"ax",@progbits
	.align	128
        .global         _ZN2at6native29vectorized_elementwise_kernelILi2ENS0_13AUnaryFunctorIaaaNS0_15binary_internal10MulFunctorIaEEEESt5arrayIPcLm2EEEEviT0_T1_
        .type           _ZN2at6native29vectorized_elementwise_kernelILi2ENS0_13AUnaryFunctorIaaaNS0_15binary_internal10MulFunctorIaEEEESt5arrayIPcLm2EEEEviT0_T1_,@function
        .size           _ZN2at6native29vectorized_elementwise_kernelILi2ENS0_13AUnaryFunctorIaaaNS0_15binary_internal10MulFunctorIaEEEESt5arrayIPcLm2EEEEviT0_T1_,(.L_x_17283 - _ZN2at6native29vectorized_elementwise_kernelILi2ENS0_13AUnaryFunctorIaaaNS0_15binary_internal10MulFunctorIaEEEESt5arrayIPcLm2EEEEviT0_T1_)
        .other          _ZN2at6native29vectorized_elementwise_kernelILi2ENS0_13AUnaryFunctorIaaaNS0_15binary_internal10MulFunctorIaEEEESt5arrayIPcLm2EEEEviT0_T1_,@"STO_CUDA_ENTRY STV_DEFAULT"
_ZN2at6native29vectorized_elementwise_kernelILi2ENS0_13AUnaryFunctorIaaaNS0_15binary_internal10MulFunctorIaEEEESt5arrayIPcLm2EEEEviT0_T1_:
.text._ZN2at6native29vectorized_elementwise_kernelILi2ENS0_13AUnaryFunctorIaaaNS0_15binary_internal10MulFunctorIaEEEESt5arrayIPcLm2EEEEviT0_T1_:
        /* <DEDUP_REMOVED lines=9> */
[----:B------:R-:W0:Y:S01]  /*0090*/  S2R R14, SR_TID.X ;  /* 0x00000000000e7919 */ /* 0x000e220000002100 */
[----:B------:R-:W-:Y:S02]  /*00a0*/  PRMT R15, RZ, 0x7610, R15 ;  /* 0x00007610ff0f7816 */ /* 0x000fe4000000000f */
[----:B0-----:R-:W-:Y:S01]  /*00b0*/  ISETP.GE.U32.AND P6, PT, R14, UR5, PT ;  /* 0x000000050e007c0c */ /* 0x001fe2000bfc6070 */
[----:B------:R-:W-:-:S12]  /*00c0*/  IMAD.MOV.U32 R0, RZ, RZ, R14 ;  /* 0x000000ffff007224 */ /* 0x000fd800078e000e */
[C---:B------:R-:W-:Y:S01]  /*00d0*/  @!P6 VIADD R14, R0.reuse, 0x80 ;  /* 0x00000080000ee836 */ /* 0x040fe20000000000 */
[----:B------:R-:W0:Y:S01]  /*00e0*/  @!P6 LDC.64 R4, c[0x0][0x390] ;  /* 0x0000e400ff04eb82 */ /* 0x000e220000000a00 */
[----:B------:R-:W-:-:S03]  /*00f0*/  @!P6 VIADD R9, R0, UR4 ;  /* 0x000000040009ec36 */ /* 0x000fc60008000000 */
[----:B------:R-:W-:-:S13]  /*0100*/  ISETP.GE.U32.AND P5, PT, R14, UR5, PT ;  /* 0x000000050e007c0c */ /* 0x000fda000bfa6070 */
[C---:B------:R-:W-:Y:S01]  /*0110*/  @!P5 VIADD R3, R14.reuse, UR4 ;  /* 0x000000040e03dc36 */ /* 0x040fe20008000000 */
[----:B------:R-:W1:Y:S01]  /*0120*/  @!P5 LDC.64 R22, c[0x0][0x390] ;  /* 0x0000e400ff16db82 */ /* 0x000e620000000a00 */
[----:B------:R-:W-:-:S05]  /*0130*/  @!P5 VIADD R14, R14, 0x80 ;  /* 0x000000800e0ed836 */ /* 0x000fca0000000000 */
[----:B------:R-:W-:Y:S02]  /*0140*/  ISETP.GE.U32.AND P4, PT, R14, UR5, PT ;  /* 0x000000050e007c0c */ /* 0x000fe4000bf86070 */
[----:B0-----:R-:W-:-:S05]  /*0150*/  @!P6 IADD3 R8, P0, PT, R9, R4, RZ ;  /* 0x000000040908e210 */ /* 0x001fca0007f1e0ff */
[----:B------:R-:W-:-:S05]  /*0160*/  @!P6 IMAD.X R9, RZ, RZ, R5, P0 ;  /* 0x000000ffff09e224 */ /* 0x000fca00000e0605 */
[----:B------:R0:W2:Y:S01]  /*0170*/  @!P6 LDG.E.U8 R15, desc[UR10][R8.64] ;  /* 0x0000000a080fe981 */ /* 0x0000a2000c1e1100 */
[C---:B------:R-:W-:Y:S01]  /*0180*/  @!P4 VIADD R27, R14.reuse, UR4 ;  /* 0x000000040e1bcc36 */ /* 0x040fe20008000000 */
[----:B------:R-:W3:Y:S01]  /*0190*/  @!P4 LDC.64 R12, c[0x0][0x390] ;  /* 0x0000e400ff0ccb82 */ /* 0x000ee20000000a00 */
[----:B------:R-:W-:-:S05]  /*01a0*/  @!P4 VIADD R14, R14, 0x80 ;  /* 0x000000800e0ec836 */ /* 0x000fca0000000000 */
[----:B------:R-:W-:-:S13]  /*01b0*/  ISETP.GE.U32.AND P3, PT, R14, UR5, PT ;  /* 0x000000050e007c0c */ /* 0x000fda000bf66070 */
[C---:B------:R-:W-:Y:S01]  /*01c0*/  @!P3 VIADD R25, R14.reuse, UR4 ;  /* 0x000000040e19bc36 */ /* 0x040fe20008000000 */
[----:B------:R-:W-:Y:S01]  /*01d0*/  @!P3 IADD3 R14, PT, PT, R14, 0x80, RZ ;  /* 0x000000800e0eb810 */ /* 0x000fe20007ffe0ff */
[----:B------:R-:W4:Y:S03]  /*01e0*/  @!P3 LDC.64 R10, c[0x0][0x390] ;  /* 0x0000e400ff0abb82 */ /* 0x000f260000000a00 */
[----:B------:R-:W-:-:S13]  /*01f0*/  ISETP.GE.U32.AND P2, PT, R14, UR5, PT ;  /* 0x000000050e007c0c */ /* 0x000fda000bf46070 */
[C---:B------:R-:W-:Y:S02]  /*0200*/  @!P2 VIADD R21, R14.reuse, UR4 ;  /* 0x000000040e15ac36 */ /* 0x040fe40008000000 */
[----:B------:R-:W-:-:S05]  /*0210*/  @!P2 VIADD R14, R14, 0x80 ;  /* 0x000000800e0ea836 */ /* 0x000fca0000000000 */
[----:B------:R-:W-:-:S13]  /*0220*/  ISETP.GE.U32.AND P1, PT, R14, UR5, PT ;  /* 0x000000050e007c0c */ /* 0x000fda000bf26070 */
[C---:B------:R-:W-:Y:S01]  /*0230*/  @!P1 VIADD R19, R14.reuse, UR4 ;  /* 0x000000040e139c36 */ /* 0x040fe20008000000 */
[----:B-1----:R-:W-:Y:S01]  /*0240*/  @!P5 IADD3 R22, P6, PT, R3, R22, RZ ;  /* 0x000000160316d210 */ /* 0x002fe20007fde0ff */
[----:B------:R-:W-:Y:S01]  /*0250*/  @!P1 VIADD R14, R14, 0x80 ;  /* 0x000000800e0e9836 */ /* 0x000fe20000000000 */
[----:B------:R-:W1:Y:S04]  /*0260*/  @!P2 LDC.64 R2, c[0x0][0x390] ;  /* 0x0000e400ff02ab82 */ /* 0x000e680000000a00 */
[C---:B------:R-:W-:Y:S01]  /*0270*/  ISETP.GE.U32.AND P0, PT, R14.reuse, UR5, PT ;  /* 0x000000050e007c0c */ /* 0x040fe2000bf06070 */
[----:B------:R-:W-:Y:S01]  /*0280*/  @!P5 IMAD.X R23, RZ, RZ, R23, P6 ;  /* 0x000000ffff17d224 */ /* 0x000fe200030e0617 */
[----:B------:R-:W-:Y:S02]  /*0290*/  PRMT R16, RZ, 0x7610, R16 ;  /* 0x00007610ff107816 */ /* 0x000fe40000000010 */
[----:B------:R-:W5:Y:S04]  /*02a0*/  @!P1 LDC.64 R4, c[0x0][0x390] ;  /* 0x0000e400ff049b82 */ /* 0x000f680000000a00 */
[----:B------:R-:W2:Y:S05]  /*02b0*/  @!P5 LDG.E.U8 R16, desc[UR10][R22.64] ;  /* 0x0000000a1610d981 */ /* 0x000eaa000c1e1100 */
[C---:B------:R-:W-:Y:S01]  /*02c0*/  @!P0 IADD3 R17, PT, PT, R14.reuse, UR4, RZ ;  /* 0x000000040e118c10 */ /* 0x040fe2000fffe0ff */
[----:B------:R-:W-:Y:S01]  /*02d0*/  @!P0 VIADD R14, R14, 0x80 ;  /* 0x000000800e0e8836 */ /* 0x000fe20000000000 */
[----:B------:R-:W5:Y:S04]  /*02e0*/  @!P0 LDC.64 R6, c[0x0][0x390] ;  /* 0x0000e400ff068b82 */ /* 0x000f680000000a00 */
[----:B------:R-:W-:-:S02]  /*02f0*/  ISETP.GE.U32.AND P6, PT, R14, UR5, PT ;  /* 0x000000050e007c0c */ /* 0x000fc4000bfc6070 */
[----:B---3--:R-:W-:Y:S02]  /*0300*/  @!P4 IADD3 R12, P5, PT, R27, R12, RZ ;  /* 0x0000000c1b0cc210 */ /* 0x008fe40007fbe0ff */
[----:B------:R-:W-:-:S03]  /*0310*/  PRMT R18, RZ, 0x7610, R18 ;  /* 0x00007610ff127816 */ /* 0x000fc60000000012 */
[----:B------:R-:W-:-:S06]  /*0320*/  @!P4 IMAD.X R13, RZ, RZ, R13, P5 ;  /* 0x000000ffff0dc224 */ /* 0x000fcc00028e060d */
[----:B0-----:R-:W0:Y:S01]  /*0330*/  @!P6 LDC.64 R8, c[0x0][0x390] ;  /* 0x0000e400ff08eb82 */ /* 0x001e220000000a00 */
[----:B----4-:R-:W-:Y:S01]  /*0340*/  @!P3 IADD3 R10, P5, PT, R25, R10, RZ ;  /* 0x0000000a190ab210 */ /* 0x010fe20007fbe0ff */
[----:B------:R3:W4:Y:S01]  /*0350*/  @!P4 LDG.E.U8 R18, desc[UR10][R12.64] ;  /* 0x0000000a0c12c981 */ /* 0x000722000c1e1100 */
[----:B------:R-:W-:Y:S02]  /*0360*/  PRMT R20, RZ, 0x7610, R20 ;  /* 0x00007610ff147816 */ /* 0x000fe40000000014 */
[----:B-1----:R-:W-:Y:S01]  /*0370*/  @!P2 IADD3 R2, P4, PT, R21, R2, RZ ;  /* 0x000000021502a210 */ /* 0x002fe20007f9e0ff */
[----:B------:R-:W-:Y:S01]  /*0380*/  @!P3 IMAD.X R11, RZ, RZ, R11, P5 ;  /* 0x000000ffff0bb224 */ /* 0x000fe200028e060b */
[----:B------:R-:W-:-:S03]  /*0390*/  PRMT R21, RZ, 0x7610, R21 ;  /* 0x00007610ff157816 */ /* 0x000fc60000000015 */
[----:B------:R-:W-:Y:S01]  /*03a0*/  @!P2 IMAD.X R3, RZ, RZ, R3, P4 ;  /* 0x000000ffff03a224 */ /* 0x000fe200020e0603 */
[----:B------:R1:W4:Y:S01]  /*03b0*/  @!P3 LDG.E.U8 R20, desc[UR10][R10.64] ;  /* 0x0000000a0a14b981 */ /* 0x000322000c1e1100 */
[----:B-----5:R-:W-:Y:S01]  /*03c0*/  @!P1 IADD3 R4, P3, PT, R19, R4, RZ ;  /* 0x0000000413049210 */ /* 0x020fe20007f7e0ff */
[----:B------:R-:W-:Y:S01]  /*03d0*/  @!P6 VIADD R19, R14, UR4 ;  /* 0x000000040e13ec36 */ /* 0x000fe20008000000 */
[----:B------:R-:W-:Y:S01]  /*03e0*/  @!P0 IADD3 R6, P4, PT, R17, R6, RZ ;  /* 0x0000000611068210 */ /* 0x000fe20007f9e0ff */
[----:B------:R2:W5:Y:S01]  /*03f0*/  @!P2 LDG.E.U8 R21, desc[UR10][R2.64] ;  /* 0x0000000a0215a981 */ /* 0x000562000c1e1100 */
[----:B---3--:R-:W-:Y:S02]  /*0400*/  PRMT R12, RZ, 0x7610, R12 ;  /* 0x00007610ff0c7816 */ /* 0x008fe4000000000c */
[----:B------:R-:W-:Y:S01]  /*0410*/  @!P1 IADD3.X R5, PT, PT, RZ, R5, RZ, P3, !PT ;  /* 0x00000005ff059210 */ /* 0x000fe20001ffe4ff */
[----:B------:R-:W-:Y:S01]  /*0420*/  @!P0 IMAD.X R7, RZ, RZ, R7, P4 ;  /* 0x000000ffff078224 */ /* 0x000fe200020e0607 */
[----:B-1----:R-:W-:-:S02]  /*0430*/  PRMT R10, RZ, 0x7610, R10 ;  /* 0x00007610ff0a7816 */ /* 0x002fc4000000000a */
[----:B------:R-:W-:Y:S01]  /*0440*/  PRMT R11, RZ, 0x7610, R11 ;  /* 0x00007610ff0b7816 */ /* 0x000fe2000000000b */
[----:B------:R-:W3:Y:S01]  /*0450*/  @!P1 LDG.E.U8 R12, desc[UR10][R4.64] ;  /* 0x0000000a040c9981 */ /* 0x000ee2000c1e1100 */
[----:B0-----:R-:W-:-:S03]  /*0460*/  @!P6 IADD3 R8, P2, PT, R19, R8, RZ ;  /* 0x000000081308e210 */ /* 0x001fc60007f5e0ff */
[----:B------:R0:W3:Y:S02]  /*0470*/  @!P0 LDG.E.U8 R10, desc[UR10][R6.64] ;  /* 0x0000000a060a8981 */ /* 0x0000e4000c1e1100 */
[----:B------:R-:W-:-:S05]  /*0480*/  @!P6 IMAD.X R9, RZ, RZ, R9, P2 ;  /* 0x000000ffff09e224 */ /* 0x000fca00010e0609 */
[----:B------:R-:W3:Y:S01]  /*0490*/  @!P6 LDG.E.U8 R11, desc[UR10][R8.64] ;  /* 0x0000000a080be981 */ /* 0x000ee2000c1e1100 */
[----:B------:R-:W-:Y:S01]  /*04a0*/  UPRMT UR6, UR8, 0x9910, URZ ;  /* 0x0000991008067896 */ /* 0x000fe200080000ff */
[----:B------:R-:W-:Y:S01]  /*04b0*/  ISETP.GE.U32.AND P0, PT, R0, UR5, PT ;  /* 0x0000000500007c0c */ /* 0x000fe2000bf06070 */
[----:B------:R-:W-:Y:S04]  /*04c0*/  BSSY.RECONVERGENT B0, `(.L_x_14756) ;  /* 0x000004b000007945 */ /* 0x000fe80003800200 */
[----:B------:R-:W-:Y:S01]  /*04d0*/  BSSY.RELIABLE B1, `(.L_x_14757) ;  /* 0x0000042000017945 */ /* 0x000fe20003800100 */
[----:B--2---:R-:W-:-:S05]  /*04e0*/  PRMT R2, R15, 0x9910, RZ ;  /* 0x000099100f027816 */ /* 0x004fca00000000ff */
[----:B------:R-:W-:Y:S01]  /*04f0*/  IMAD R15, R2, UR6, RZ ;  /* 0x00000006020f7c24 */ /* 0x000fe2000f8e02ff */
[----:B------:R-:W-:-:S05]  /*0500*/  PRMT R3, R16, 0x9910, RZ ;  /* 0x0000991010037816 */ /* 0x000fca00000000ff */
[----:B0-----:R-:W-:Y:S01]  /*0510*/  IMAD R6, R3, UR6, RZ ;  /* 0x0000000603067c24 */ /* 0x001fe2000f8e02ff */
[----:B----4-:R-:W-:Y:S02]  /*0520*/  PRMT R13, R18, 0x9910, RZ ;  /* 0x00009910120d7816 */ /* 0x010fe400000000ff */
[----:B------:R-:W-:Y:S02]  /*0530*/  PRMT R20, R20, 0x9910, RZ ;  /* 0x0000991014147816 */ /* 0x000fe400000000ff */
[----:B-----5:R-:W-:-:S03]  /*0540*/  PRMT R3, R21, 0x9910, RZ ;  /* 0x0000991015037816 */ /* 0x020fc600000000ff */
[----:B------:R-:W-:Y:S02]  /*0550*/  IMAD.MOV.U32 R2, RZ, RZ, R20 ;  /* 0x000000ffff027224 */ /* 0x000fe400078e0014 */
[----:B------:R-:W-:Y:S02]  /*0560*/  IMAD R5, R13, UR6, RZ ;  /* 0x000000060d057c24 */ /* 0x000fe4000f8e02ff */
[----:B------:R-:W-:Y:S01]  /*0570*/  IMAD R13, R3, UR6, RZ ;  /* 0x00000006030d7c24 */ /* 0x000fe2000f8e02ff */
[----:B---3--:R-:W-:Y:S02]  /*0580*/  PRMT R4, R12, 0x9910, RZ ;  /* 0x000099100c047816 */ /* 0x008fe400000000ff */
[----:B------:R-:W-:-:S03]  /*0590*/  PRMT R7, R10, 0x9910, RZ ;  /* 0x000099100a077816 */ /* 0x000fc600000000ff */
[----:B------:R-:W-:Y:S01]  /*05a0*/  IMAD R4, R4, UR6, RZ ;  /* 0x0000000604047c24 */ /* 0x000fe2000f8e02ff */
[----:B------:R-:W-:Y:S01]  /*05b0*/  PRMT R8, R11, 0x9910, RZ ;  /* 0x000099100b087816 */ /* 0x000fe200000000ff */
[----:B------:R-:W-:Y:S02]  /*05c0*/  IMAD R11, R2, UR6, RZ ;  /* 0x00000006020b7c24 */ /* 0x000fe4000f8e02ff */
[----:B------:R-:W-:Y:S02]  /*05d0*/  IMAD R3, R7, UR6, RZ ;  /* 0x0000000607037c24 */ /* 0x000fe4000f8e02ff */
[----:B------:R-:W-:Y:S01]  /*05e0*/  IMAD R2, R8, UR6, RZ ;  /* 0x0000000608027c24 */ /* 0x000fe2000f8e02ff */
[----:B------:R-:W-:Y:S06]  /*05f0*/  @P0 BRA `(.L_x_14758) ;  /* 0x0000000000380947 */ /* 0x000fec0003800000 */
[----:B------:R-:W0:Y:S01]  /*0600*/  LDCU.64 UR6, c[0x0][0x388] ;  /* 0x00007100ff0677ac */ /* 0x000e220008000a00 */
[C---:B------:R-:W-:Y:S01]  /*0610*/  VIADD R8, R0.reuse, UR4 ;  /* 0x0000000400087c36 */ /* 0x040fe20008000000 */
[----:B------:R-:W-:-:S04]  /*0620*/  IADD3 R0, PT, PT, R0, 0x80, RZ ;  /* 0x0000008000007810 */ /* 0x000fc80007ffe0ff */
        /* <DEDUP_REMOVED lines=11> */
.L_x_14758:
[----:B------:R-:W-:-:S13]  /*06e0*/  ISETP.GE.U32.AND P0, PT, R0, UR5, PT ;  /* 0x0000000500007c0c */ /* 0x000fda000bf06070 */
[----:B------:R-:W-:Y:S05]  /*06f0*/  @P0 BRA `(.L_x_14760) ;  /* 0x0000000000380947 */ /* 0x000fea0003800000 */
[----:B------:R-:W1:Y:S01]  /*0700*/  LDCU.64 UR6, c[0x0][0x388] ;  /* 0x00007100ff0677ac */ /* 0x000e620008000a00 */
[C---:B0-----:R-:W-:Y:S01]  /*0710*/  VIADD R6, R0.reuse, UR4 ;  /* 0x0000000400067c36 */ /* 0x041fe20008000000 */
[----:B------:R-:W-:-:S04]  /*0720*/  IADD3 R0, PT, PT, R0, 0x80, RZ ;  /* 0x0000008000007810 */ /* 0x000fc80007ffe0ff */
[----:B-1----:R-:W-:-:S05]  /*0730*/  IADD3 R6, P0, PT, R6, UR6, RZ ;  /* 0x0000000606067c10 */ /* 0x002fca000ff1e0ff */
[----:B------:R-:W-:-:S05]  /*0740*/  IMAD.X R7, RZ, RZ, UR7, P0 ;  /* 0x00000007ff077e24 */ /* 0x000fca00080e06ff */
[----:B------:R1:W-:Y:S03]  /*0750*/  STG.E.U8 desc[UR10][R6.64], R5 ;  /* 0x0000000506007986 */ /* 0x0003e6000c10110a */
.L_x_14759:
[----:B------:R-:W-:-:S13]  /*0760*/  ISETP.GE.U32.AND P0, PT, R0, UR5, PT ;  /* 0x0000000500007c0c */ /* 0x000fda000bf06070 */
[----:B------:R-:W-:Y:S05]  /*0770*/  @P0 BRA `(.L_x_14761) ;  /* 0x0000000000380947 */ /* 0x000fea0003800000 */
[----:B------:R-:W2:Y:S01]  /*0780*/  LDCU.64 UR6, c[0x0][0x388] ;  /* 0x00007100ff0677ac */ /* 0x000ea20008000a00 */
[C---:B-1----:R-:W-:Y:S02]  /*0790*/  VIADD R6, R0.reuse, UR4 ;  /* 0x0000000400067c36 */ /* 0x042fe40008000000 */
[----:B------:R-:W-:-:S03]  /*07a0*/  VIADD R0, R0, 0x80 ;  /* 0x0000008000007836 */ /* 0x000fc60000000000 */
[----:B--2---:R-:W-:-:S05]  /*07b0*/  IADD3 R6, P0, PT, R6, UR6, RZ ;  /* 0x0000000606067c10 */ /* 0x004fca000ff1e0ff */
[----:B------:R-:W-:-:S05]  /*07c0*/  IMAD.X R7, RZ, RZ, UR7, P0 ;  /* 0x00000007ff077e24 */ /* 0x000fca00080e06ff */
[----:B------:R1:W-:Y:S03]  /*07d0*/  STG.E.U8 desc[UR10][R6.64], R11 ;  /* 0x0000000b06007986 */ /* 0x0003e6000c10110a */
.L_x_14760:
[----:B------:R-:W-:-:S13]  /*07e0*/  ISETP.GE.U32.AND P0, PT, R0, UR5, PT ;  /* 0x0000000500007c0c */ /* 0x000fda000bf06070 */
[----:B------:R-:W-:Y:S05]  /*07f0*/  @P0 BRA `(.L_x_14762) ;  /* 0x00000000003c0947 */ /* 0x000fea0003800000 */
[----:B------:R-:W2:Y:S01]  /*0800*/  LDCU.64 UR6, c[0x0][0x388] ;  /* 0x00007100ff0677ac */ /* 0x000ea20008000a00 */
[C---:B01----:R-:W-:Y:S01]  /*0810*/  VIADD R6, R0.reuse, UR4 ;  /* 0x0000000400067c36 */ /* 0x043fe20008000000 */
[----:B------:R-:W-:-:S04]  /*0820*/  IADD3 R0, PT, PT, R0, 0x80, RZ ;  /* 0x0000008000007810 */ /* 0x000fc80007ffe0ff */
[----:B--2---:R-:W-:-:S05]  /*0830*/  IADD3 R6, P0, PT, R6, UR6, RZ ;  /* 0x0000000606067c10 */ /* 0x004fca000ff1e0ff */
[----:B------:R-:W-:-:S05]  /*0840*/  IMAD.X R7, RZ, RZ, UR7, P0 ;  /* 0x00000007ff077e24 */ /* 0x000fca00080e06ff */
[----:B------:R2:W-:Y:S03]  /*0850*/  STG.E.U8 desc[UR10][R6.64], R13 ;  /* 0x0000000d06007986 */ /* 0x0005e6000c10110a */
.L_x_14761:
[----:B------:R-:W-:-:S13]  /*0860*/  ISETP.GE.U32.AND P0, PT, R0, UR5, PT ;  /* 0x0000000500007c0c */ /* 0x000fda000bf06070 */
[----:B------:R-:W-:Y:S05]  /*0870*/  @P0 BREAK.RELIABLE B1 ;  /* 0x0000000000010942 */ /* 0x000fea0003800100 */
[----:B------:R-:W-:Y:S05]  /*0880*/  @P0 BRA `(.L_x_14763) ;  /* 0x0000000000380947 */ /* 0x000fea0003800000 */
[----:B------:R-:W3:Y:S01]  /*0890*/  LDCU.64 UR6, c[0x0][0x388] ;  /* 0x00007100ff0677ac */ /* 0x000ee20008000a00 */
[C---:B-12---:R-:W-:Y:S02]  /*08a0*/  VIADD R6, R0.reuse, UR4 ;  /* 0x0000000400067c36 */ /* 0x046fe40008000000 */
[----:B------:R-:W-:-:S03]  /*08b0*/  VIADD R0, R0, 0x80 ;  /* 0x0000008000007836 */ /* 0x000fc60000000000 */
[----:B---3--:R-:W-:-:S05]  /*08c0*/  IADD3 R6, P0, PT, R6, UR6, RZ ;  /* 0x0000000606067c10 */ /* 0x008fca000ff1e0ff */
[----:B------:R-:W-:-:S05]  /*08d0*/  IMAD.X R7, RZ, RZ, UR7, P0 ;  /* 0x00000007ff077e24 */ /* 0x000fca00080e06ff */
[----:B------:R2:W-:Y:S03]  /*08e0*/  STG.E.U8 desc[UR10][R6.64], R4 ;  /* 0x0000000406007986 */ /* 0x0005e6000c10110a */
.L_x_14762:
[----:B------:R-:W-:Y:S05]  /*08f0*/  BSYNC.RELIABLE B1 ;  /* 0x0000000000017941 */ /* 0x000fea0003800100 */
.L_x_14757:
[----:B------:R-:W-:-:S13]  /*0900*/  ISETP.GE.U32.AND P0, PT, R0, UR5, PT ;  /* 0x0000000500007c0c */ /* 0x000fda000bf06070 */
[----:B012---:R-:W0:Y:S01]  /*0910*/  @!P0 LDC.64 R6, c[0x0][0x388] ;  /* 0x0000e200ff068b82 */ /* 0x007e220000000a00 */
[C---:B------:R-:W-:Y:S01]  /*0920*/  @!P0 VIADD R5, R0.reuse, UR4 ;  /* 0x0000000400058c36 */ /* 0x040fe20008000000 */
[----:B------:R-:W-:-:S04]  /*0930*/  @!P0 IADD3 R0, PT, PT, R0, 0x80, RZ ;  /* 0x0000008000008810 */ /* 0x000fc80007ffe0ff */
[----:B0-----:R-:W-:-:S05]  /*0940*/  @!P0 IADD3 R4, P1, PT, R5, R6, RZ ;  /* 0x0000000605048210 */ /* 0x001fca0007f3e0ff */
[----:B------:R-:W-:-:S05]  /*0950*/  @!P0 IMAD.X R5, RZ, RZ, R7, P1 ;  /* 0x000000ffff058224 */ /* 0x000fca00008e0607 */
[----:B------:R3:W-:Y:S03]  /*0960*/  @!P0 STG.E.U8 desc[UR10][R4.64], R3 ;  /* 0x0000000304008986 */ /* 0x0007e6000c10110a */
.L_x_14763:
[----:B------:R-:W-:Y:S05]  /*0970*/  BSYNC.RECONVERGENT B0 ;  /* 0x0000000000007941 */ /* 0x000fea0003800200 */
.L_x_14756:
[----:B------:R-:W-:Y:S05]  /*0980*/  WARPSYNC.ALL ;  /* 0x0000000000007948 */ /* 0x000fea0003800000 */
[----:B------:R-:W-:-:S13]  /*0990*/  ISETP.GE.U32.AND P0, PT, R0, UR5, PT ;  /* 0x0000000500007c0c */ /* 0x000fda000bf06070 */
[----:B------:R-:W-:Y:S05]  /*09a0*/  @P0 EXIT ;  /* 0x000000000000094d */ /* 0x000fea0003800000 */
[----:B------:R-:W3:Y:S01]  /*09b0*/  LDCU.64 UR6, c[0x0][0x388] ;  /* 0x00007100ff0677ac */ /* 0x000ee20008000a00 */
[----:B------:R-:W-:-:S05]  /*09c0*/  VIADD R0, R0, UR4 ;  /* 0x0000000400007c36 */ /* 0x000fca0008000000 */
[----:B---3--:R-:W-:-:S05]  /*09d0*/  IADD3 R4, P0, PT, R0, UR6, RZ ;  /* 0x0000000600047c10 */ /* 0x008fca000ff1e0ff */
[----:B-1----:R-:W-:-:S05]  /*09e0*/  IMAD.X R5, RZ, RZ, UR7, P0 ;  /* 0x00000007ff057e24 */ /* 0x002fca00080e06ff */
[----:B------:R-:W-:Y:S01]  /*09f0*/  STG.E.U8 desc[UR10][R4.64], R2 ;  /* 0x0000000204007986 */ /* 0x000fe2000c10110a */
[----:B------:R-:W-:Y:S05]  /*0a00*/  EXIT ;  /* 0x000000000000794d */ /* 0x000fea0003800000 */
.L_x_14755:
        /* <DEDUP_REMOVED lines=12> */
[----:B------:R-:W-:-:S02]  /*0ad0*/  UPRMT UR8, UR8, 0x9910, URZ ;  /* 0x0000991008087896 */ /* 0x000fc400080000ff */
[----:B0-----:R-:W-:-:S04]  /*0ae0*/  UIADD3 UR6, UP0, UPT, UR4, UR6, URZ ;  /* 0x0000000604067290 */ /* 0x001fc8000ff1e0ff */
[----:B------:R-:W-:Y:S02]  /*0af0*/  UIADD3.X UR7, UPT, UPT, URZ, UR7, URZ, UP0, !UPT ;  /* 0x00000007ff077290 */ /* 0x000fe400087fe4ff */
[----:B------:R-:W-:Y:S01]  /*0b00*/  IMAD.U32 R2, RZ, RZ, UR6 ;  /* 0x00000006ff027e24 */ /* 0x000fe2000f8e00ff */
[----:B------:R-:W-:-:S03]  /*0b10*/  UMOV UR6, UR8 ;  /* 0x0000000800067c82 */ /* 0x000fc60008000000 */
[----:B------:R-:W-:-:S03]  /*0b20*/  MOV R3, UR7 ;  /* 0x0000000700037c02 */ /* 0x000fc60008000f00 */
[----:B------:R-:W-:Y:S01]  /*0b30*/  IMAD.WIDE.U32 R2, R5, 0x2, R2 ;  /* 0x0000000205027825 */ /* 0x000fe200078e0002 */
[C---:B--2---:R-:W-:Y:S02]  /*0b40*/  LOP3.LUT R11, R4.reuse, 0xff, RZ, 0xc0, !PT ;  /* 0x000000ff040b7812 */ /* 0x044fe400078ec0ff */
[----:B------:R-:W-:Y:S02]  /*0b50*/  PRMT R13, R4, 0x7771, RZ ;  /* 0x00007771040d7816 */ /* 0x000fe400000000ff */
[----:B---3--:R-:W-:Y:S02]  /*0b60*/  PRMT R12, R0, 0x7771, RZ ;  /* 0x00007771000c7816 */ /* 0x008fe400000000ff */
[C---:B----4-:R-:W-:Y:S02]  /*0b70*/  PRMT R14, R8.reuse, 0x7771, RZ ;  /* 0x00007771080e7816 */ /* 0x050fe400000000ff */
[----:B-1----:R-:W-:Y:S02]  /*0b80*/  LOP3.LUT R6, R8, 0xff, RZ, 0xc0, !PT ;  /* 0x000000ff08067812 */ /* 0x002fe400078ec0ff */
[----:B-----5:R-:W-:Y:S01]  /*0b90*/  PRMT R15, R9, 0x7771, RZ ;  /* 0x00007771090f7816 */ /* 0x020fe200000000ff */
[----:B------:R-:W-:Y:S01]  /*0ba0*/  IMAD R4, R11, UR6, RZ ;  /* 0x000000060b047c24 */ /* 0x000fe2000f8e02ff */
[----:B------:R-:W-:Y:S01]  /*0bb0*/  LOP3.LUT R8, R9, 0xff, RZ, 0xc0, !PT ;  /* 0x000000ff09087812 */ /* 0x000fe200078ec0ff */
[----:B------:R-:W-:Y:S01]  /*0bc0*/  IMAD.MOV.U32 R9, RZ, RZ, R13 ;  /* 0x000000ffff097224 */ /* 0x000fe200078e000d */
[----:B------:R-:W-:Y:S01]  /*0bd0*/  LOP3.LUT R10, R0, 0xff, RZ, 0xc0, !PT ;  /* 0x000000ff000a7812 */ /* 0x000fe200078ec0ff */
[----:B------:R-:W-:-:S02]  /*0be0*/  IMAD.MOV.U32 R7, RZ, RZ, R12 ;  /* 0x000000ffff077224 */ /* 0x000fc400078e000c */
[----:B------:R-:W-:Y:S02]  /*0bf0*/  IMAD.MOV.U32 R11, RZ, RZ, R14 ;  /* 0x000000ffff0b7224 */ /* 0x000fe400078e000e */
[----:B------:R-:W-:Y:S02]  /*0c00*/  IMAD.MOV.U32 R13, RZ, RZ, R15 ;  /* 0x000000ffff0d7224 */ /* 0x000fe400078e000f */
[----:B------:R-:W-:Y:S02]  /*0c10*/  IMAD R0, R10, UR6, RZ ;  /* 0x000000060a007c24 */ /* 0x000fe4000f8e02ff */
[----:B------:R-:W-:Y:S02]  /*0c20*/  IMAD R6, R6, UR6, RZ ;  /* 0x0000000606067c24 */ /* 0x000fe4000f8e02ff */
[----:B------:R-:W-:Y:S02]  /*0c30*/  IMAD R8, R8, UR6, RZ ;  /* 0x0000000608087c24 */ /* 0x000fe4000f8e02ff */
[----:B------:R-:W-:-:S02]  /*0c40*/  IMAD R7, R7, UR6, RZ ;  /* 0x0000000607077c24 */ /* 0x000fc4000f8e02ff */
[----:B------:R-:W-:Y:S02]  /*0c50*/  IMAD R9, R9, UR6, RZ ;  /* 0x0000000609097c24 */ /* 0x000fe4000f8e02ff */
[----:B------:R-:W-:Y:S02]  /*0c60*/  IMAD R11, R11, UR6, RZ ;  /* 0x000000060b0b7c24 */ /* 0x000fe4000f8e02ff */
[----:B------:R-:W-:Y:S01]  /*0c70*/  IMAD R13, R13, UR6, RZ ;  /* 0x000000060d0d7c24 */ /* 0x000fe2000f8e02ff */
[----:B------:R-:W-:Y:S02]  /*0c80*/  PRMT R7, R7, 0x7604, R0 ;  /* 0x0000760407077816 */ /* 0x000fe40000000000 */
        /* <DEDUP_REMOVED lines=8> */
.L_x_14764:
        /* <DEDUP_REMOVED lines=15> */
.L_x_17283:


//--------------------- .text._ZN2at6native29vectorized_elementwise_kernelILi4ENS0_13AUnaryFunctorIaaaNS0_15binary_internal10MulFunctorIaEEEESt5arrayIPcLm2EEEEviT0_T1_ --------------------------
	.section	.text._ZN2at6native29vectorized_elementwise_kernelILi4ENS0_13AUnaryFunctorIaaaNS0_15binary_internal10MulFunctorIaEEEESt5arrayIPcLm2EEEEviT0_T1_,"ax",@progbits
	.align	128
        .global         _ZN2at6native29vectorized_elementwise_kernelILi4ENS0_13AUnaryFunctorIaaaNS0_15binary_internal10MulFunctorIaEEEESt5arrayIPcLm2EEEEviT0_T1_
        .type           _ZN2at6native29vectorized_elementwise_kernelILi4ENS0_13AUnaryFunctorIaaaNS0_15binary_internal10MulFunctorIaEEEESt5arrayIPcLm2EEEEviT0_T1_,@function
        .size           _ZN2at6native29vectorized_elementwise_kernelILi4ENS0_13AUnaryFunctorIaaaNS0_15binary_internal10MulFunctorIaEEEESt5arrayIPcLm2EEEEviT0_T1_,(.L_x_17284 - _ZN2at6native29vectorized_elementwise_kernelILi4ENS0_13AUnaryFunctorIaaaNS0_15binary_internal10MulFunctorIaEEEESt5arrayIPcLm2EEEEviT0_T1_)
        .other          _ZN2at6native29vectorized_elementwise_kernelILi4ENS0_13AUnaryFunctorIaaaNS0_15binary_internal10MulFunctorIaEEEESt5arrayIPcLm2EEEEviT0_T1_,@"STO_CUDA_ENTRY STV_DEFAULT"
_ZN2at6native29vectorized_elementwise_kernelILi4ENS0_13AUnaryFunctorIaaaNS0_15binary_internal10MulFunctorIaEEEESt5arrayIPcLm2EEEEviT0_T1_:
.text._ZN2at6native29vectorized_elementwise_kernelILi4ENS0_13AUnaryFunctorIaaaNS0_15binary_internal10MulFunctorIaEEEESt5arrayIPcLm2EEEEviT0_T1_:
        /* <DEDUP_REMOVED lines=29> */
[----:B-1----:R-:W-:Y:S01]  /*01d0*/  @!P5 IADD3 R22, P6, PT, R3, R22, RZ ;  /* 0x000000160316d210 */ /* 0x002fe20007fde0ff */
[----:B------:R-:W-:Y:S01]  /*01e0*/  @!P3 VIADD R14, R14, 0x80 ;  /* 0x000000800e0eb836 */ /* 0x000fe20000000000 */
[----:B------:R-:W1:Y:S04]  /*01f0*/  @!P3 LDC.64 R10, c[0x0][0x390] ;  /* 0x0000e400ff0abb82 */ /* 0x000e680000000a00 */
[----:B------:R-:W-:-:S13]  /*0200*/  ISETP.GE.U32.AND P2, PT, R14, UR5, PT ;  /* 0x000000050e007c0c */ /* 0x000fda000bf46070 */
[C---:B------:R-:W-:Y:S01]  /*0210*/  @!P2 VIADD R21, R14.reuse, UR4 ;  /* 0x000000040e15ac36 */ /* 0x040fe20008000000 */
[----:B------:R-:W4:Y:S01]  /*0220*/  @!P2 LDC.64 R2, c[0x0][0x390] ;  /* 0x0000e400ff02ab82 */ /* 0x000f220000000a00 */
[----:B------:R-:W-:-:S05]  /*0230*/  @!P2 VIADD R14, R14, 0x80 ;  /* 0x000000800e0ea836 */ /* 0x000fca0000000000 */
[----:B------:R-:W-:-:S13]  /*0240*/  ISETP.GE.U32.AND P1, PT, R14, UR5, PT ;  /* 0x000000050e007c0c */ /* 0x000fda000bf26070 */
[C---:B------:R-:W-:Y:S01]  /*0250*/  @!P1 VIADD R19, R14.reuse, UR4 ;  /* 0x000000040e139c36 */ /* 0x040fe20008000000 */
[----:B------:R-:W-:Y:S01]  /*0260*/  PRMT R16, RZ, 0x7610, R16 ;  /* 0x00007610ff107816 */ /* 0x000fe20000000010 */
[----:B------:R-:W-:Y:S01]  /*0270*/  @!P1 VIADD R14, R14, 0x80 ;  /* 0x000000800e0e9836 */ /* 0x000fe20000000000 */
[----:B------:R-:W5:Y:S04]  /*0280*/  @!P1 LDC.64 R4, c[0x0][0x390] ;  /* 0x0000e400ff049b82 */ /* 0x000f680000000a00 */
[----:B------:R-:W-:Y:S01]  /*0290*/  ISETP.GE.U32.AND P0, PT, R14, UR5, PT ;  /* 0x000000050e007c0c */ /* 0x000fe2000bf06070 */
[----:B------:R-:W-:-:S05]  /*02a0*/  @!P5 IMAD.X R23, RZ, RZ, R23, P6 ;  /* 0x000000ffff17d224 */ /* 0x000fca00030e0617 */
[----:B------:R-:W2:Y:S07]  /*02b0*/  @!P5 LDG.E.U8 R16, desc[UR10][R22.64] ;  /* 0x0000000a1610d981 */ /* 0x000eae000c1e1100 */
        /* <DEDUP_REMOVED lines=8> */
[----:B-1----:R-:W-:Y:S01]  /*0340*/  @!P3 IADD3 R10, P5, PT, R25, R10, RZ ;  /* 0x0000000a190ab210 */ /* 0x002fe20007fbe0ff */
[----:B------:R1:W3:Y:S01]  /*0350*/  @!P4 LDG.E.U8 R18, desc[UR10][R12.64] ;  /* 0x0000000a0c12c981 */ /* 0x0002e2000c1e1100 */
[----:B------:R-:W-:Y:S02]  /*0360*/  PRMT R20, RZ, 0x7610, R20 ;  /* 0x00007610ff147816 */ /* 0x000fe40000000014 */
[----:B----4-:R-:W-:Y:S01]  /*0370*/  @!P2 IADD3 R2, P4, PT, R21, R2, RZ ;  /* 0x000000021502a210 */ /* 0x010fe20007f9e0ff */
[----:B------:R-:W-:Y:S01]  /*0380*/  @!P3 IMAD.X R11, RZ, RZ, R11, P5 ;  /* 0x000000ffff0bb224 */ /* 0x000fe200028e060b */
[----:B------:R-:W-:-:S03]  /*0390*/  PRMT R21, RZ, 0x7610, R21 ;  /* 0x00007610ff157816 */ /* 0x000fc60000000015 */
[----:B------:R-:W-:Y:S01]  /*03a0*/  @!P2 IMAD.X R3, RZ, RZ, R3, P4 ;  /* 0x000000ffff03a224 */ /* 0x000fe200020e0603 */
[----:B------:R4:W3:Y:S01]  /*03b0*/  @!P3 LDG.E.U8 R20, desc[UR10][R10.64] ;  /* 0x0000000a0a14b981 */ /* 0x0008e2000c1e1100 */
[----:B-----5:R-:W-:Y:S01]  /*03c0*/  @!P1 IADD3 R4, P3, PT, R19, R4, RZ ;  /* 0x0000000413049210 */ /* 0x020fe20007f7e0ff */
[----:B------:R-:W-:Y:S01]  /*03d0*/  @!P6 VIADD R19, R14, UR4 ;  /* 0x000000040e13ec36 */ /* 0x000fe20008000000 */
[----:B------:R-:W-:Y:S01]  /*03e0*/  @!P0 IADD3 R6, P4, PT, R17, R6, RZ ;  /* 0x0000000611068210 */ /* 0x000fe20007f9e0ff */
[----:B------:R2:W5:Y:S01]  /*03f0*/  @!P2 LDG.E.U8 R21, desc[UR10][R2.64] ;  /* 0x0000000a0215a981 */ /* 0x000562000c1e1100 */
[----:B-1----:R-:W-:Y:S01]  /*0400*/  PRMT R12, RZ, 0x7610, R12 ;  /* 0x00007610ff0c7816 */ /* 0x002fe2000000000c */
[----:B------:R-:W-:Y:S02]  /*0410*/  @!P1 IMAD.X R5, RZ, RZ, R5, P3 ;  /* 0x000000ffff059224 */ /* 0x000fe400018e0605 */
[----:B------:R-:W-:Y:S01]  /*0420*/  @!P0 IMAD.X R7, RZ, RZ, R7, P4 ;  /* 0x000000ffff078224 */ /* 0x000fe200020e0607 */
[----:B----4-:R-:W-:-:S02]  /*0430*/  PRMT R10, RZ, 0x7610, R10 ;  /* 0x00007610ff0a7816 */ /* 0x010fc4000000000a */
[----:B------:R-:W4:Y:S01]  /*0440*/  @!P1 LDG.E.U8 R12, desc[UR10][R4.64] ;  /* 0x0000000a040c9981 */ /* 0x000f22000c1e1100 */
[----:B0-----:R-:W-:Y:S02]  /*0450*/  @!P6 IADD3 R8, P2, PT, R19, R8, RZ ;  /* 0x000000081308e210 */ /* 0x001fe40007f5e0ff */
[----:B------:R-:W-:Y:S01]  /*0460*/  PRMT R11, RZ, 0x7610, R11 ;  /* 0x00007610ff0b7816 */ /* 0x000fe2000000000b */
[----:B------:R0:W4:Y:S02]  /*0470*/  @!P0 LDG.E.U8 R10, desc[UR10][R6.64] ;  /* 0x0000000a060a8981 */ /* 0x000124000c1e1100 */
[----:B------:R-:W-:-:S05]  /*0480*/  @!P6 IMAD.X R9, RZ, RZ, R9, P2 ;  /* 0x000000ffff09e224 */ /* 0x000fca00010e0609 */
[----:B------:R-:W4:Y:S01]  /*0490*/  @!P6 LDG.E.U8 R11, desc[UR10][R8.64] ;  /* 0x0000000a080be981 */ /* 0x000f22000c1e1100 */
        /* <DEDUP_REMOVED lines=8> */
[----:B---3--:R-:W-:Y:S02]  /*0520*/  PRMT R13, R18, 0x9910, RZ ;  /* 0x00009910120d7816 */ /* 0x008fe400000000ff */
[----:B------:R-:W-:Y:S02]  /*0530*/  PRMT R20, R20, 0x9910, RZ ;  /* 0x0000991014147816 */ /* 0x000fe400000000ff */
[----:B-----5:R-:W-:-:S03]  /*0540*/  PRMT R3, R21, 0x9910, RZ ;  /* 0x0000991015037816 */ /* 0x020fc600000000ff */
[----:B------:R-:W-:Y:S02]  /*0550*/  IMAD.MOV.U32 R2, RZ, RZ, R20 ;  /* 0x000000ffff027224 */ /* 0x000fe400078e0014 */
[----:B------:R-:W-:Y:S01]  /*0560*/  IMAD R5, R13, UR6, RZ ;  /* 0x000000060d057c24 */ /* 0x000fe2000f8e02ff */
[----:B----4-:R-:W-:Y:S01]  /*0570*/  PRMT R4, R12, 0x9910, RZ ;  /* 0x000099100c047816 */ /* 0x010fe200000000ff */
[----:B------:R-:W-:Y:S01]  /*0580*/  IMAD R13, R3, UR6, RZ ;  /* 0x00000006030d7c24 */ /* 0x000fe2000f8e02ff */
        /* <DEDUP_REMOVED lines=8> */
[C---:B------:R-:W-:Y:S01]  /*0610*/  IADD3 R8, PT, PT, R0.reuse, UR4, RZ ;  /* 0x0000000400087c10 */ /* 0x040fe2000fffe0ff */
        /* <DEDUP_REMOVED lines=12> */
.L_x_14768:
        /* <DEDUP_REMOVED lines=8> */
.L_x_14769:
[----:B------:R-:W-:-:S13]  /*0760*/  ISETP.GE.U32.AND P0, PT, R0, UR5, PT ;  /* 0x0000000500007c0c */ /* 0x000fda000bf06070 */
[----:B------:R-:W-:Y:S05]  /*0770*/  @P0 BRA `(.L_x_14771) ;  /* 0x0000000000380947 */ /* 0x000fea0003800000 */
[----:B------:R-:W2:Y:S01]  /*0780*/  LDCU.64 UR6, c[0x0][0x388] ;  /* 0x00007100ff0677ac */ /* 0x000ea20008000a00 */
[C---:B-1----:R-:W-:Y:S01]  /*0790*/  VIADD R6, R0.reuse, UR4 ;  /* 0x0000000400067c36 */ /* 0x042fe20008000000 */
[----:B------:R-:W-:-:S04]  /*07a0*/  IADD3 R0, PT, PT, R0, 0x80, RZ ;  /* 0x0000008000007810 */ /* 0x000fc80007ffe0ff */
[----:B--2---:R-:W-:-:S05]  /*07b0*/  IADD3 R6, P0, PT, R6, UR6, RZ ;  /* 0x0000000606067c10 */ /* 0x004fca000ff1e0ff */
[----:B------:R-:W-:-:S05]  /*07c0*/  IMAD.X R7, RZ, RZ, UR7, P0 ;  /* 0x00000007ff077e24 */ /* 0x000fca00080e06ff */
[----:B------:R1:W-:Y:S03]  /*07d0*/  STG.E.U8 desc[UR10][R6.64], R11 ;  /* 0x0000000b06007986 */ /* 0x0003e6000c10110a */
.L_x_14770:
        /* <DEDUP_REMOVED lines=8> */
.L_x_14771:
        /* <DEDUP_REMOVED lines=9> */
.L_x_14772:
[----:B------:R-:W-:Y:S05]  /*08f0*/  BSYNC.RELIABLE B1 ;  /* 0x0000000000017941 */ /* 0x000fea0003800100 */
.L_x_14767:
[----:B------:R-:W-:-:S13]  /*0900*/  ISETP.GE.U32.AND P0, PT, R0, UR5, PT ;  /* 0x0000000500007c0c */ /* 0x000fda000bf06070 */
[----:B012---:R-:W0:Y:S01]  /*0910*/  @!P0 LDC.64 R6, c[0x0][0x388] ;  /* 0x0000e200ff068b82 */ /* 0x007e220000000a00 */
[C---:B------:R-:W-:Y:S02]  /*0920*/  @!P0 VIADD R5, R0.reuse, UR4 ;  /* 0x0000000400058c36 */ /* 0x040fe40008000000 */
[----:B------:R-:W-:-:S03]  /*0930*/  @!P0 VIADD R0, R0, 0x80 ;  /* 0x0000008000008836 */ /* 0x000fc60000000000 */
[----:B0-----:R-:W-:-:S05]  /*0940*/  @!P0 IADD3 R4, P1, PT, R5, R6, RZ ;  /* 0x0000000605048210 */ /* 0x001fca0007f3e0ff */
[----:B------:R-:W-:-:S05]  /*0950*/  @!P0 IMAD.X R5, RZ, RZ, R7, P1 ;  /* 0x000000ffff058224 */ /* 0x000fca00008e0607 */
[----:B------:R3:W-:Y:S03]  /*0960*/  @!P0 STG.E.U8 desc[UR10][R4.64], R3 ;  /* 0x0000000304008986 */ /* 0x0007e6000c10110a */
.L_x_14773:
[----:B------:R-:W-:Y:S05]  /*0970*/  BSYNC.RECONVERGENT B0 ;  /* 0x0000000000007941 */ /* 0x000fea0003800200 */
.L_x_14766:
[----:B------:R-:W-:Y:S05]  /*0980*/  WARPSYNC.ALL ;  /* 0x0000000000007948 */ /* 0x000fea0003800000 */
[----:B------:R-:W-:-:S13]  /*0990*/  ISETP.GE.U32.AND P0, PT, R0, UR5, PT ;  /* 0x0000000500007c0c */ /* 0x000fda000bf06070 */
[----:B------:R-:W-:Y:S05]  /*09a0*/  @P0 EXIT ;  /* 0x000000000000094d */ /* 0x000fea0003800000 */
[----:B------:R-:W3:Y:S01]  /*09b0*/  LDCU.64 UR6, c[0x0][0x388] ;  /* 0x00007100ff0677ac */ /* 0x000ee20008000a00 */
[----:B------:R-:W-:-:S05]  /*09c0*/  VIADD R0, R0, UR4 ;  /* 0x0000000400007c36 */ /* 0x000fca0008000000 */
[----:B---3--:R-:W-:-:S04]  /*09d0*/  IADD3 R4, P0, PT, R0, UR6, RZ ;  /* 0x0000000600047c10 */ /* 0x008fc8000ff1e0ff */
[----:B-1----:R-:W-:-:S05]  /*09e0*/  IADD3.X R5, PT, PT, RZ, UR7, RZ, P0, !PT ;  /* 0x00000007ff057c10 */ /* 0x002fca00087fe4ff */
[----:B------:R-:W-:Y:S01]  /*09f0*/  STG.E.U8 desc[UR10][R4.64], R2 ;  /* 0x0000000204007986 */ /* 0x000fe2000c10110a */
[----:B------:R-:W-:Y:S05]  /*0a00*/  EXIT ;  /* 0x000000000000794d */ /* 0x000fea0003800000 */
.L_x_14765:
        /* <DEDUP_REMOVED lines=9> */
[----:B------:R-:W3:Y:S01]  /*0aa0*/  LDG.E R4, desc[UR10][R6.64+0x200] ;  /* 0x0002000a06047981 */ /* 0x000ee2000c1e1900 */
[----:B------:R-:W-:Y:S02]  /*0ab0*/  UPRMT UR8, UR8, 0x9910, URZ ;  /* 0x0000991008087896 */ /* 0x000fe400080000ff */
[----:B0-----:R-:W-:-:S04]  /*0ac0*/  UIADD3 UR6, UP0, UPT, UR4, UR6, URZ ;  /* 0x0000000604067290 */ /* 0x001fc8000ff1e0ff */
[----:B------:R-:W-:Y:S02]  /*0ad0*/  UIADD3.X UR7, UPT, UPT, URZ, UR7, URZ, UP0, !UPT ;  /* 0x00000007ff077290 */ /* 0x000fe400087fe4ff */
[----:B------:R-:W-:-:S04]  /*0ae0*/  IMAD.U32 R2, RZ, RZ, UR6 ;  /* 0x00000006ff027e24 */ /* 0x000fc8000f8e00ff */
[----:B------:R-:W-:Y:S02]  /*0af0*/  IMAD.U32 R3, RZ, RZ, UR7 ;  /* 0x00000007ff037e24 */ /* 0x000fe4000f8e00ff */
[----:B------:R-:W-:Y:S01]  /*0b00*/  IMAD.WIDE.U32 R2, R5, 0x4, R2 ;  /* 0x0000000405027825 */ /* 0x000fe200078e0002 */
[C---:B--2---:R-:W-:Y:S02]  /*0b10*/  LOP3.LUT R8, R0.reuse, 0xff, RZ, 0xc0, !PT ;  /* 0x000000ff00087812 */ /* 0x044fe400078ec0ff */
[----:B------:R-:W-:Y:S02]  /*0b20*/  PRMT R9, R0, 0x7771, RZ ;  /* 0x0000777100097816 */ /* 0x000fe400000000ff */
[C---:B---3--:R-:W-:Y:S02]  /*0b30*/  LOP3.LUT R7, R4.reuse, 0xff, RZ, 0xc0, !PT ;  /* 0x000000ff04077812 */ /* 0x048fe400078ec0ff */
[C---:B------:R-:W-:Y:S02]  /*0b40*/  PRMT R11, R4.reuse, 0x7771, RZ ;  /* 0x00007771040b7816 */ /* 0x040fe400000000ff */
[----:B------:R-:W-:Y:S01]  /*0b50*/  PRMT R12, R4, 0x7772, RZ ;  /* 0x00007772040c7816 */ /* 0x000fe200000000ff */
[----:B------:R-:W-:Y:S01]  /*0b60*/  IMAD R7, R7, UR8, RZ ;  /* 0x0000000807077c24 */ /* 0x000fe2000f8e02ff */
[----:B------:R-:W-:-:S02]  /*0b70*/  PRMT R6, R0, 0x7772, RZ ;  /* 0x0000777200067816 */ /* 0x000fc400000000ff */
[----:B------:R-:W-:Y:S01]  /*0b80*/  PRMT R10, R0, 0x7773, RZ ;  /* 0x00007773000a7816 */ /* 0x000fe200000000ff */
[----:B------:R-:W-:Y:S01]  /*0b90*/  IMAD R0, R8, UR8, RZ ;  /* 0x0000000808007c24 */ /* 0x000fe2000f8e02ff */
[----:B------:R-:W-:Y:S01]  /*0ba0*/  PRMT R13, R4, 0x7773, RZ ;  /* 0x00007773040d7816 */ /* 0x000fe200000000ff */
[----:B------:R-:W-:Y:S02]  /*0bb0*/  IMAD.MOV.U32 R4, RZ, RZ, R9 ;  /* 0x000000ffff047224 */ /* 0x000fe400078e0009 */
[----:B------:R-:W-:Y:S02]  /*0bc0*/  IMAD.MOV.U32 R9, RZ, RZ, R11 ;  /* 0x000000ffff097224 */ /* 0x000fe400078e000b */
[----:B------:R-:W-:Y:S02]  /*0bd0*/  IMAD.MOV.U32 R11, RZ, RZ, R12 ;  /* 0x000000ffff0b7224 */ /* 0x000fe400078e000c */
[----:B------:R-:W-:Y:S01]  /*0be0*/  IMAD.MOV.U32 R8, RZ, RZ, R10 ;  /* 0x000000ffff087224 */ /* 0x000fe200078e000a */
[----:B------:R-:W-:Y:S01]  /*0bf0*/  LOP3.LUT R10, R7, 0xffff, RZ, 0xc0, !PT ;  /* 0x0000ffff070a7812 */ /* 0x000fe200078ec0ff */
[----:B------:R-:W-:Y:S01]  /*0c00*/  IMAD.MOV.U32 R12, RZ, RZ, R13 ;  /* 0x000000ffff0c7224 */ /* 0x000fe200078e000d */
[----:B------:R-:W-:Y:S01]  /*0c10*/  LOP3.LUT R13, R0, 0xffff, RZ, 0xc0, !PT ;  /* 0x0000ffff000d7812 */ /* 0x000fe200078ec0ff */
[----:B------:R-:W-:-:S02]  /*0c20*/  IMAD R0, R4, UR8, RZ ;  /* 0x0000000804007c24 */ /* 0x000fc4000f8e02ff */
[----:B------:R-:W-:Y:S02]  /*0c30*/  IMAD R4, R6, UR8, RZ ;  /* 0x0000000806047c24 */ /* 0x000fe4000f8e02ff */
[----:B------:R-:W-:Y:S01]  /*0c40*/  IMAD R6, R8, UR8, RZ ;  /* 0x0000000808067c24 */ /* 0x000fe2000f8e02ff */
[----:B------:R-:W-:Y:S01]  /*0c50*/  LOP3.LUT R0, R0, 0xffff, RZ, 0xc0, !PT ;  /* 0x0000ffff00007812 */ /* 0x000fe200078ec0ff */
[----:B------:R-:W-:Y:S02]  /*0c60*/  IMAD R7, R9, UR8, RZ ;  /* 0x0000000809077c24 */ /* 0x000fe4000f8e02ff */
[----:B------:R-:W-:Y:S01]  /*0c70*/  IMAD R8, R11, UR8, RZ ;  /* 0x000000080b087c24 */ /* 0x000fe2000f8e02ff */
[----:B------:R-:W-:Y:S01]  /*0c80*/  LOP3.LUT R6, R6, 0xffff, RZ, 0xc0, !PT ;  /* 0x0000ffff06067812 */ /* 0x000fe200078ec0ff */
[----:B------:R-:W-:Y:S01]  /*0c90*/  IMAD R9, R12, UR8, RZ ;  /* 0x000000080c097c24 */ /* 0x000fe2000f8e02ff */
[----:B------:R-:W-:Y:S02]  /*0ca0*/  LOP3.LUT R11, R4, 0xffff, RZ, 0xc0, !PT ;  /* 0x0000ffff040b7812 */ /* 0x000fe400078ec0ff */
[----:B------:R-:W-:-:S02]  /*0cb0*/  LOP3.LUT R7, R7, 0xffff, RZ, 0xc0, !PT ;  /* 0x0000ffff07077812 */ /* 0x000fc400078ec0ff */
[----:B------:R-:W-:Y:S02]  /*0cc0*/  LOP3.LUT R8, R8, 0xffff, RZ, 0xc0, !PT ;  /* 0x0000ffff08087812 */ /* 0x000fe400078ec0ff */
[----:B------:R-:W-:Y:S02]  /*0cd0*/  LOP3.LUT R9, R9, 0xffff, RZ, 0xc0, !PT ;  /* 0x0000ffff09097812 */ /* 0x000fe400078ec0ff */
[----:B------:R-:W-:Y:S02]  /*0ce0*/  PRMT R13, R13, 0x3340, R0 ;  /* 0x000033400d0d7816 */ /* 0x000fe40000000000 */
[----:B------:R-:W-:Y:S02]  /*0cf0*/  PRMT R6, R11, 0x3340, R6 ;  /* 0x000033400b067816 */ /* 0x000fe40000000006 */
[----:B------:R-:W-:Y:S02]  /*0d00*/  PRMT R7, R10, 0x3340, R7 ;  /* 0x000033400a077816 */ /* 0x000fe40000000007 */
[----:B------:R-:W-:-:S02]  /*0d10*/  PRMT R8, R8, 0x3340, R9 ;  /* 0x0000334008087816 */ /* 0x000fc40000000009 */
[----:B------:R-:W-:Y:S02]  /*0d20*/  PRMT R13, R13, 0x5410, R6 ;  /* 0x000054100d0d7816 */ /* 0x000fe40000000006 */
[----:B------:R-:W-:-:S03]  /*0d30*/  PRMT R7, R7, 0x5410, R8 ;  /* 0x0000541007077816 */ /* 0x000fc60000000008 */
[----:B------:R-:W-:Y:S04]  /*0d40*/  STG.E desc[UR10][R2.64], R13 ;  /* 0x0000000d02007986 */ /* 0x000fe8000c10190a */
[----:B------:R-:W-:Y:S01]  /*0d50*/  STG.E desc[UR10][R2.64+0x200], R7 ;  /* 0x0002000702007986 */ /* 0x000fe2000c10190a */
[----:B------:R-:W-:Y:S05]  /*0d60*/  EXIT ;  /* 0x000000000000794d */ /* 0x000fea0003800000 */
.L_x_14774:
        /* <DEDUP_REMOVED lines=9> */
.L_x_17284:


//--------------------- .text._ZN2at6native29vectorized_elementwise_kernelILi8ENS0_13AUnaryFunctorIaaaNS0_15binary_internal10MulFunctorIaEEEESt5arrayIPcLm2EEEEviT0_T1_ --------------------------
	.section	.text._ZN2at6native29vectorized_elementwise_kernelILi8ENS0_13AUnaryFunctorIaaaNS0_15binary_internal10MulFunctorIaEEEESt5arrayIPcLm2EEEEviT0_T1_,"ax",@progbits
	.align	128
        .global         _ZN2at6native29vectorized_elementwise_kernelILi8ENS0_13AUnaryFunctorIaaaNS0_15binary_internal10MulFunctorIaEEEESt5arrayIPcLm2EEEEviT0_T1_
        .type           _ZN2at6native29vectorized_elementwise_kernelILi8ENS0_13AUnaryFunctorIaaaNS0_15binary_internal10MulFunctorIaEEEESt5arrayIPcLm2EEEEviT0_T1_,@function
        .size           _ZN2at6native29vectorized_elementwise_kernelILi8ENS0_13AUnaryFunctorIaaaNS0_15binary_internal10MulFunctorIaEEEESt5arrayIPcLm2EEEEviT0_T1_,(.L_x_17285 - _ZN2at6native29vectorized_elementwise_kernelILi8ENS0_13AUnaryFunctorIaaaNS0_15binary_internal10MulFunctorIaEEEESt5arrayIPcLm2EEEEviT0_T1_)
        .other          _ZN2at6native29vectorized_elementwise_kernelILi8ENS0_13AUnaryFunctorIaaaNS0_15binary_internal10MulFunctorIaEEEESt5arrayIPcLm2EEEEviT0_T1_,@"STO_CUDA_ENTRY STV_DEFAULT"
_ZN2at6native29vectorized_elementwise_kernelILi8ENS0_13AUnaryFunctorIaaaNS0_15binary_internal10MulFunctorIaEEEESt5arrayIPcLm2EEEEviT0_T1_:
.text._ZN2at6native29vectorized_elementwise_kernelILi8ENS0_13AUnaryFunctorIaaaNS0_15binary_internal10MulFunctorIaEEEESt5arrayIPcLm2EEEEviT0_T1_:
        /* <DEDUP_REMOVED lines=44> */
[C---:B------:R-:W-:Y:S01]  /*02c0*/  @!P0 VIADD R17, R14.reuse, UR4 ;  /* 0x000000040e118c36 */ /* 0x040fe20008000000 */
[----:B------:R-:W5:Y:S01]  /*02d0*/  @!P0 LDC.64 R6, c[0x0][0x390] ;  /* 0x0000e400ff068b82 */ /* 0x000f620000000a00 */
[----:B------:R-:W-:-:S05]  /*02e0*/  @!P0 VIADD R14, R14, 0x80 ;  /* 0x000000800e0e8836 */ /* 0x000fca0000000000 */
[----:B------:R-:W-:Y:S02]  /*02f0*/  ISETP.GE.U32.AND P6, PT, R14, UR5, PT ;  /* 0x000000050e007c0c */ /* 0x000fe4000bfc6070 */
        /* <DEDUP_REMOVED lines=62> */
.L_x_14778:
        /* <DEDUP_REMOVED lines=8> */
.L_x_14779:
        /* <DEDUP_REMOVED lines=8> */
.L_x_14780:
        /* <DEDUP_REMOVED lines=8> */
.L_x_14781:
        /* <DEDUP_REMOVED lines=9> */
.L_x_14782:
[----:B------:R-:W-:Y:S05]  /*08f0*/  BSYNC.RELIABLE B1 ;  /* 0x0000000000017941 */ /* 0x000fea0003800100 */
.L_x_14777:
[----:B------:R-:W-:-:S13]  /*0900*/  ISETP.GE.U32.AND P0, PT, R0, UR5, PT ;  /* 0x0000000500007c0c */ /* 0x000fda000bf06070 */
[----:B012---:R-:W0:Y:S01]  /*0910*/  @!P0 LDC.64 R6, c[0x0][0x388] ;  /* 0x0000e200ff068b82 */ /* 0x007e220000000a00 */
[C---:B------:R-:W-:Y:S02]  /*0920*/  @!P0 VIADD R5, R0.reuse, UR4 ;  /* 0x0000000400058c36 */ /* 0x040fe40008000000 */
[----:B------:R-:W-:-:S03]  /*0930*/  @!P0 VIADD R0, R0, 0x80 ;  /* 0x0000008000008836 */ /* 0x000fc60000000000 */
[----:B0-----:R-:W-:-:S05]  /*0940*/  @!P0 IADD3 R4, P1, PT, R5, R6, RZ ;  /* 0x0000000605048210 */ /* 0x001fca0007f3e0ff */
[----:B------:R-:W-:-:S05]  /*0950*/  @!P0 IMAD.X R5, RZ, RZ, R7, P1 ;  /* 0x000000ffff058224 */ /* 0x000fca00008e0607 */
[----:B------:R3:W-:Y:S03]  /*0960*/  @!P0 STG.E.U8 desc[UR10][R4.64], R3 ;  /* 0x0000000304008986 */ /* 0x0007e6000c10110a */
.L_x_14783:
[----:B------:R-:W-:Y:S05]  /*0970*/  BSYNC.RECONVERGENT B0 ;  /* 0x0000000000007941 */ /* 0x000fea0003800200 */
.L_x_14776:
        /* <DEDUP_REMOVED lines=9> */
.L_x_14775:
        /* <DEDUP_REMOVED lines=9> */
[----:B------:R-:W-:Y:S02]  /*0aa0*/  UPRMT UR8, UR8, 0x9910, URZ ;  /* 0x0000991008087896 */ /* 0x000fe400080000ff */
[----:B0-----:R-:W-:-:S04]  /*0ab0*/  UIADD3 UR6, UP0, UPT, UR4, UR6, URZ ;  /* 0x0000000604067290 */ /* 0x001fc8000ff1e0ff */
[----:B------:R-:W-:Y:S01]  /*0ac0*/  UIADD3.X UR7, UPT, UPT, URZ, UR7, URZ, UP0, !UPT ;  /* 0x00000007ff077290 */ /* 0x000fe200087fe4ff */
[C---:B--2---:R-:W-:Y:S02]  /*0ad0*/  LOP3.LUT R0, R2.reuse, 0xff, RZ, 0xc0, !PT ;  /* 0x000000ff02007812 */ /* 0x044fe400078ec0ff */
[----:B------:R-:W-:Y:S02]  /*0ae0*/  LOP3.LUT R7, R3, 0xff, RZ, 0xc0, !PT ;  /* 0x000000ff03077812 */ /* 0x000fe400078ec0ff */
[----:B------:R-:W-:Y:S01]  /*0af0*/  PRMT R4, R2, 0x7771, RZ ;  /* 0x0000777102047816 */ /* 0x000fe200000000ff */
[----:B------:R-:W-:Y:S01]  /*0b00*/  IMAD R0, R0, UR8, RZ ;  /* 0x0000000800007c24 */ /* 0x000fe2000f8e02ff */
[C---:B------:R-:W-:Y:S01]  /*0b10*/  PRMT R6, R2.reuse, 0x7772, RZ ;  /* 0x0000777202067816 */ /* 0x040fe200000000ff */
[----:B------:R-:W-:Y:S01]  /*0b20*/  IMAD R7, R7, UR8, RZ ;  /* 0x0000000807077c24 */ /* 0x000fe2000f8e02ff */
[----:B------:R-:W-:Y:S01]  /*0b30*/  PRMT R8, R2, 0x7773, RZ ;  /* 0x0000777302087816 */ /* 0x000fe200000000ff */
[----:B------:R-:W-:Y:S01]  /*0b40*/  IMAD.U32 R2, RZ, RZ, UR6 ;  /* 0x00000006ff027e24 */ /* 0x000fe2000f8e00ff */
[----:B------:R-:W-:-:S02]  /*0b50*/  PRMT R9, R3, 0x7771, RZ ;  /* 0x0000777103097816 */ /* 0x000fc400000000ff */
[C---:B------:R-:W-:Y:S02]  /*0b60*/  PRMT R11, R3.reuse, 0x7772, RZ ;  /* 0x00007772030b7816 */ /* 0x040fe400000000ff */
[----:B------:R-:W-:Y:S01]  /*0b70*/  PRMT R12, R3, 0x7773, RZ ;  /* 0x00007773030c7816 */ /* 0x000fe200000000ff */
[----:B------:R-:W-:Y:S01]  /*0b80*/  IMAD.U32 R3, RZ, RZ, UR7 ;  /* 0x00000007ff037e24 */ /* 0x000fe2000f8e00ff */
[----:B------:R-:W-:Y:S01]  /*0b90*/  LOP3.LUT R13, R0, 0xffff, RZ, 0xc0, !PT ;  /* 0x0000ffff000d7812 */ /* 0x000fe200078ec0ff */
[----:B------:R-:W-:Y:S01]  /*0ba0*/  IMAD R0, R4, UR8, RZ ;  /* 0x0000000804007c24 */ /* 0x000fe2000f8e02ff */
[----:B------:R-:W-:Y:S01]  /*0bb0*/  LOP3.LUT R10, R7, 0xffff, RZ, 0xc0, !PT ;  /* 0x0000ffff070a7812 */ /* 0x000fe200078ec0ff */
[----:B------:R-:W-:Y:S02]  /*0bc0*/  IMAD R4, R6, UR8, RZ ;  /* 0x0000000806047c24 */ /* 0x000fe4000f8e02ff */
[----:B------:R-:W-:Y:S01]  /*0bd0*/  IMAD R6, R8, UR8, RZ ;  /* 0x0000000808067c24 */ /* 0x000fe2000f8e02ff */
[----:B------:R-:W-:Y:S01]  /*0be0*/  LOP3.LUT R0, R0, 0xffff, RZ, 0xc0, !PT ;  /* 0x0000ffff00007812 */ /* 0x000fe200078ec0ff */
[----:B------:R-:W-:-:S02]  /*0bf0*/  IMAD R7, R9, UR8, RZ ;  /* 0x0000000809077c24 */ /* 0x000fc4000f8e02ff */
[----:B------:R-:W-:Y:S01]  /*0c00*/  IMAD R8, R11, UR8, RZ ;  /* 0x000000080b087c24 */ /* 0x000fe2000f8e02ff */
[----:B------:R-:W-:Y:S01]  /*0c10*/  LOP3.LUT R6, R6, 0xffff, RZ, 0xc0, !PT ;  /* 0x0000ffff06067812 */ /* 0x000fe200078ec0ff */
[----:B------:R-:W-:Y:S01]  /*0c20*/  IMAD R9, R12, UR8, RZ ;  /* 0x000000080c097c24 */ /* 0x000fe2000f8e02ff */
[----:B------:R-:W-:Y:S01]  /*0c30*/  LOP3.LUT R11, R4, 0xffff, RZ, 0xc0, !PT ;  /* 0x0000ffff040b7812 */ /* 0x000fe200078ec0ff */
[----:B------:R-:W-:Y:S01]  /*0c40*/  IMAD.WIDE.U32 R2, R5, 0x8, R2 ;  /* 0x0000000805027825 */ /* 0x000fe200078e0002 */
[----:B------:R-:W-:Y:S02]  /*0c50*/  LOP3.LUT R7, R7, 0xffff, RZ, 0xc0, !PT ;  /* 0x0000ffff07077812 */ /* 0x000fe400078ec0ff */
[----:B------:R-:W-:Y:S02]  /*0c60*/  LOP3.LUT R9, R9, 0xffff, RZ, 0xc0, !PT ;  /* 0x0000ffff09097812 */ /* 0x000fe400078ec0ff */
[----:B------:R-:W-:Y:S02]  /*0c70*/  LOP3.LUT R8, R8, 0xffff, RZ, 0xc0, !PT ;  /* 0x0000ffff08087812 */ /* 0x000fe400078ec0ff */
[----:B------:R-:W-:-:S02]  /*0c80*/  PRMT R13, R13, 0x3340, R0 ;  /* 0x000033400d0d7816 */ /* 0x000fc40000000000 */
[----:B------:R-:W-:Y:S02]  /*0c90*/  PRMT R6, R11, 0x3340, R6 ;  /* 0x000033400b067816 */ /* 0x000fe40000000006 */
[----:B------:R-:W-:Y:S02]  /*0ca0*/  PRMT R7, R10, 0x3340, R7 ;  /* 0x000033400a077816 */ /* 0x000fe40000000007 */
[----:B------:R-:W-:Y:S02]  /*0cb0*/  PRMT R8, R8, 0x3340, R9 ;  /* 0x0000334008087816 */ /* 0x000fe40000000009 */
[----:B------:R-:W-:Y:S02]  /*0cc0*/  PRMT R6, R13, 0x5410, R6 ;  /* 0x000054100d067816 */ /* 0x000fe40000000006 */
[----:B------:R-:W-:-:S05]  /*0cd0*/  PRMT R7, R7, 0x5410, R8 ;  /* 0x0000541007077816 */ /* 0x000fca0000000008 */
[----:B------:R-:W-:Y:S01]  /*0ce0*/  STG.E.64 desc[UR10][R2.64], R6 ;  /* 0x0000000602007986 */ /* 0x000fe2000c101b0a */
[----:B------:R-:W-:Y:S05]  /*0cf0*/  EXIT ;  /* 0x000000000000794d */ /* 0x000fea0003800000 */
.L_x_14784:
        /* <DEDUP_REMOVED lines=16> */
.L_x_17285:


//--------------------- .text._ZN2at6native18elementwise_kernelILi128ELi4EZNS0_15gpu_kernel_implINS0_13BinaryFunctorIaaaNS0_15binary_internal10MulFunctorIaEEEEEEvRNS_18TensorIteratorBaseERKT_EUliE_EEviT1_ --------------------------
	.section	.text._ZN2at6native18elementwise_kernelILi128ELi4EZNS0_15gpu_kernel_implINS0_13BinaryFunctorIaaaNS0_15binary_internal10MulFunctorIaEEEEEEvRNS_18TensorIteratorBaseERKT_EUliE_EEviT1_,"ax",@progbits
	.align	128
        .global         _ZN2at6native18elementwise_kernelILi128ELi4EZNS0_15gpu_kernel_implINS0_13BinaryFunctorIaaaNS0_15binary_internal10MulFunctorIaEEEEEEvRNS_18TensorIteratorBaseERKT_EUliE_EEviT1_
        .type           _ZN2at6native18elementwise_kernelILi128ELi4EZNS0_15gpu_kernel_implINS0_13BinaryFunctorIaaaNS0_15binary_internal10MulFunctorIaEEEEEEvRNS_18TensorIteratorBaseERKT_EUliE_EEviT1_,@function
        .size           _ZN2at6native18elementwise_kernelILi128ELi4EZNS0_15gpu_kernel_implINS0_13BinaryFunctorIaaaNS0_15binary_internal10MulFunctorIaEEEEEEvRNS_18TensorIteratorBaseERKT_EUliE_EEviT1_,(.L_x_17286 - _ZN2at6native18elementwise_kernelILi128ELi4EZNS0_15gpu_kernel_implINS0_13BinaryFunctorIaaaNS0_15binary_internal10MulFunctorIaEEEEEEvRNS_18TensorIteratorBaseERKT_EUliE_EEviT1_)
        .other          _ZN2at6native18elementwise_kernelILi128ELi4EZNS0_15gpu_kernel_implINS0_13BinaryFunctorIaaaNS0_15binary_internal10MulFunctorIaEEEEEEvRNS_18TensorIteratorBaseERKT_EUliE_EEviT1_,@"STO_CUDA_ENTRY STV_DEFAULT"
_ZN2at6native18elementwise_kernelILi128ELi4EZNS0_15gpu_kernel_implINS0_13BinaryFunctorIaaaNS0_15binary_internal10MulFunctorIaEEEEEEvRNS_18TensorIteratorBaseERKT_EUliE_EEviT1_:
.text._ZN2at6native18elementwise_kernelILi128ELi4EZNS0_15gpu_kernel_implINS0_13BinaryFunctorIaaaNS0_15binary_internal10MulFunctorIaEEEEEEvRNS_18TensorIteratorBaseERKT_EUliE_EEviT1_:
        /* <DEDUP_REMOVED lines=371> */
.L_x_14787:
        /* <DEDUP_REMOVED lines=16> */
.L_x_14791:
[----:B------:R0:W5:Y:S01]  /*1830*/  LDG.E.U8 R19, desc[UR36][R2.64] ;  /* 0x0000002402137981 */ /* 0x000162000c1e1100 */
[----:B------:R-:W-:Y:S05]  /*1840*/  BRA `(.L_x_14793) ;  /* 0x0000000c004c7947 */ /* 0x000fea0003800000 */
.L_x_14790:
        /* <DEDUP_REMOVED lines=8> */
.L_x_14795:
[----:B------:R0:W5:Y:S01]  /*18d0*/  LDG.E.U8 R19, desc[UR36][R2.64] ;  /* 0x0000002402137981 */ /* 0x000162000c1e1100 */
[----:B------:R-:W-:Y:S05]  /*18e0*/  BRA `(.L_x_14793) ;  /* 0x0000000c00247947 */ /* 0x000fea0003800000 */
.L_x_14794:
[----:B------:R0:W5:Y:S01]  /*18f0*/  LDG.E.U16 R19, desc[UR36][R2.64] ;  /* 0x0000002402137981 */ /* 0x000162000c1e1500 */
[----:B------:R-:W-:Y:S05]  /*1900*/  BRA `(.L_x_14793) ;  /* 0x0000000c001c7947 */ /* 0x000fea0003800000 */
.L_x_14789:
        /* <DEDUP_REMOVED lines=9> */
.L_x_14797:
[----:B------:R-:W2:Y:S02]  /*19a0*/  LDG.E.U16 R0, desc[UR36][R2.64] ;  /* 0x0000002402007981 */ /* 0x000ea4000c1e1500 */
[----:B--2---:R-:W-:-:S06]  /*19b0*/  HADD2.F32 R0, -RZ, R0.H0_H0 ;  /* 0x20000000ff007230 */ /* 0x004fcc0000004100 */
[----:B------:R-:W0:Y:S02]  /*19c0*/  F2I.FTZ.TRUNC.NTZ R0, R0 ;  /* 0x0000000000007305 */ /* 0x000e24000021f100 */
[----:B0-----:R-:W-:Y:S01]  /*19d0*/  PRMT R19, R0, 0x7610, R19 ;  /* 0x0000761000137816 */ /* 0x001fe20000000013 */
[----:B------:R-:W-:Y:S06]  /*19e0*/  BRA `(.L_x_14793) ;  /* 0x0000000800e47947 */ /* 0x000fec0003800000 */
.L_x_14796:
        /* <DEDUP_REMOVED lines=9> */
.L_x_14799:
[----:B------:R-:W2:Y:S02]  /*1a80*/  LDG.E.U16 R2, desc[UR36][R2.64] ;  /* 0x0000002402027981 */ /* 0x000ea4000c1e1500 */
[----:B--2---:R-:W-:-:S06]  /*1a90*/  HADD2.F32 R0, -RZ, R2.H0_H0 ;  /* 0x20000002ff007230 */ /* 0x004fcc0000004100 */
[----:B------:R-:W0:Y:S02]  /*1aa0*/  F2I.FTZ.TRUNC.NTZ R0, R0 ;  /* 0x0000000000007305 */ /* 0x000e24000021f100 */
[----:B0-----:R-:W-:Y:S01]  /*1ab0*/  PRMT R19, R0, 0x7610, R19 ;  /* 0x0000761000137816 */ /* 0x001fe20000000013 */
[----:B------:R-:W-:Y:S06]  /*1ac0*/  BRA `(.L_x_14793) ;  /* 0x0000000800ac7947 */ /* 0x000fec0003800000 */
.L_x_14798:
[----:B------:R-:W2:Y:S02]  /*1ad0*/  LDG.E.64 R2, desc[UR36][R2.64] ;  /* 0x0000002402027981 */ /* 0x000ea4000c1e1b00 */
[----:B--2---:R0:W1:Y:S01]  /*1ae0*/  F2I.F64.TRUNC R19, R2 ;  /* 0x0000000200137311 */ /* 0x004062000030d100 */
[----:B------:R-:W-:Y:S05]  /*1af0*/  BRA `(.L_x_14793) ;  /* 0x0000000800a07947 */ /* 0x000fea0003800000 */
.L_x_14788:
        /* <DEDUP_REMOVED lines=12> */
.L_x_14802:
[----:B------:R-:W2:Y:S02]  /*1bc0*/  LDG.E.64 R2, desc[UR36][R2.64] ;  /* 0x0000002402027981 */ /* 0x000ea4000c1e1b00 */
[----:B--2---:R3:W4:Y:S01]  /*1bd0*/  F2I.F64.TRUNC R19, R2 ;  /* 0x0000000200137311 */ /* 0x004722000030d100 */
[----:B------:R-:W-:Y:S05]  /*1be0*/  BRA `(.L_x_14793) ;  /* 0x0000000800647947 */ /* 0x000fea0003800000 */
.L_x_14801:
        /* <DEDUP_REMOVED lines=27> */
.L_x_14804:
        /* <DEDUP_REMOVED lines=14> */
.L_x_14803:
[----:B------:R-:W2:Y:S02]  /*1e80*/  LDG.E.U16 R0, desc[UR36][R2.64] ;  /* 0x0000002402007981 */ /* 0x000ea4000c1e1500 */
[----:B--2---:R-:W-:-:S06]  /*1e90*/  IMAD.U32 R0, R0, 0x10000, RZ ;  /* 0x0001000000007824 */ /* 0x004fcc00078e00ff */
[----:B------:R-:W0:Y:S02]  /*1ea0*/  F2I.FTZ.TRUNC.NTZ R0, R0 ;  /* 0x0000000000007305 */ /* 0x000e24000021f100 */
[----:B0-----:R-:W-:Y:S01]  /*1eb0*/  PRMT R19, R0, 0x7610, R19 ;  /* 0x0000761000137816 */ /* 0x001fe20000000013 */
[----:B------:R-:W-:Y:S06]  /*1ec0*/  BRA `(.L_x_14793) ;  /* 0x0000000400ac7947 */ /* 0x000fec0003800000 */
.L_x_14800:
        /* <DEDUP_REMOVED lines=10> */
.L_x_14807:
        /* <DEDUP_REMOVED lines=21> */
.L_x_14811:
[----:B------:R-:W-:Y:S05]  /*20c0*/  BSYNC.RECONVERGENT B1 ;  /* 0x0000000000017941 */ /* 0x000fea0003800200 */
.L_x_14810:
[----:B------:R-:W-:Y:S01]  /*20d0*/  IMAD.SHL.U32 R0, R0, 0x100000, RZ ;  /* 0x0010000000007824 */ /* 0x000fe200078e00ff */
[----:B------:R-:W-:-:S04]  /*20e0*/  LEA R2, R2, 0x3b800000, 0x17 ;  /* 0x3b80000002027811 */ /* 0x000fc800078eb8ff */
[----:B------:R-:W-:-:S07]  /*20f0*/  LOP3.LUT R0, R2, R0, R7, 0xfe, !PT ;  /* 0x0000000002007212 */ /* 0x000fce00078efe07 */
.L_x_14809:
[----:B------:R-:W-:Y:S05]  /*2100*/  BSYNC.RECONVERGENT B0 ;  /* 0x0000000000007941 */ /* 0x000fea0003800200 */
.L_x_14808:
[----:B------:R-:W0:Y:S02]  /*2110*/  F2I.FTZ.TRUNC.NTZ R0, R0 ;  /* 0x0000000000007305 */ /* 0x000e24000021f100 */
[----:B0-----:R-:W-:Y:S01]  /*2120*/  PRMT R19, R0, 0x7610, R19 ;  /* 0x0000761000137816 */ /* 0x001fe20000000013 */
[----:B------:R-:W-:Y:S06]  /*2130*/  BRA `(.L_x_14793) ;  /* 0x0000000400107947 */ /* 0x000fec0003800000 */
.L_x_14806:
        /* <DEDUP_REMOVED lines=21> */
.L_x_14815:
[----:B------:R-:W-:Y:S05]  /*2290*/  BSYNC.RECONVERGENT B1 ;  /* 0x0000000000017941 */ /* 0x000fea0003800200 */
.L_x_14814:
[----:B------:R-:W-:Y:S01]  /*22a0*/  IMAD.SHL.U32 R0, R0, 0x200000, RZ ;  /* 0x0020000000007824 */ /* 0x000fe200078e00ff */
[----:B------:R-:W-:-:S04]  /*22b0*/  LEA R2, R2, 0x37800000, 0x17 ;  /* 0x3780000002027811 */ /* 0x000fc800078eb8ff */
[----:B------:R-:W-:-:S07]  /*22c0*/  LOP3.LUT R0, R2, R0, R7, 0xfe, !PT ;  /* 0x0000000002007212 */ /* 0x000fce00078efe07 */
.L_x_14813:
[----:B------:R-:W-:Y:S05]  /*22d0*/  BSYNC.RECONVERGENT B0 ;  /* 0x0000000000007941 */ /* 0x000fea0003800200 */
.L_x_14812:
[----:B------:R-:W0:Y:S02]  /*22e0*/  F2I.FTZ.TRUNC.NTZ R0, R0 ;  /* 0x0000000000007305 */ /* 0x000e24000021f100 */
[----:B0-----:R-:W-:Y:S01]  /*22f0*/  PRMT R19, R0, 0x7610, R19 ;  /* 0x0000761000137816 */ /* 0x001fe20000000013 */
[----:B------:R-:W-:Y:S06]  /*2300*/  BRA `(.L_x_14793) ;  /* 0x00000000009c7947 */ /* 0x000fec0003800000 */
.L_x_14805:
[----:B------:R-:W-:-:S09]  /*2310*/  UISETP.NE.AND UP0, UPT, UR4, 0x1c, UPT ;  /* 0x0000001c0400788c */ /* 0x000fd2000bf05270 */
[----:B------:R-:W-:Y:S05]  /*2320*/  BRA.U !UP0, `(.L_x_14816) ;  /* 0x0000000108907547 */ /* 0x000fea000b800000 */
[----:B------:R-:W-:-:S09]  /*2330*/  UISETP.NE.AND UP0, UPT, UR4, 0x1d, UPT ;  /* 0x0000001d0400788c */ /* 0x000fd2000bf05270 */
[----:B------:R-:W-:Y:S05]  /*2340*/  BRA.U !UP0, `(.L_x_14817) ;  /* 0x0000000108807547 */ /* 0x000fea000b800000 */
[----:B------:R-:W-:-:S09]  /*2350*/  UISETP.NE.AND UP0, UPT, UR4, 0x2c, UPT ;  /* 0x0000002c0400788c */ /* 0x000fd2000bf05270 */
[----:B------:R-:W-:Y:S05]  /*2360*/  BRA.U !UP0, `(.L_x_14818) ;  /* 0x0000000108487547 */ /* 0x000fea000b800000 */
.L_x_14792:
        /* <DEDUP_REMOVED lines=15> */
[----:B--2---:R-:W-:Y:S05]  /*2460*/  CALL.ABS.NOINC R2 ;  /* 0x0000000002007343 */ /* 0x004fea0003c00000 */
.L_x_14819:
[----:B------:R-:W-:Y:S01]  /*2470*/  PRMT R19, RZ, 0x7610, R19 ;  /* 0x00007610ff137816 */ /* 0x000fe20000000013 */
[----:B------:R-:W-:Y:S06]  /*2480*/  BRA `(.L_x_14793) ;  /* 0x00000000003c7947 */ /* 0x000fec0003800000 */
.L_x_14818:
        /* <DEDUP_REMOVED lines=8> */
.L_x_14821:
[----:B------:R-:W-:Y:S05]  /*2510*/  BSYNC.RECONVERGENT B0 ;  /* 0x0000000000007941 */ /* 0x000fea0003800200 */
.L_x_14820:
[----:B------:R-:W0:Y:S02]  /*2520*/  F2I.FTZ.TRUNC.NTZ R0, R0 ;  /* 0x0000000000007305 */ /* 0x000e24000021f100 */
[----:B0-----:R-:W-:Y:S01]  /*2530*/  PRMT R19, R0, 0x7610, R19 ;  /* 0x0000761000137816 */ /* 0x001fe20000000013 */
[----:B------:R-:W-:Y:S06]  /*2540*/  BRA `(.L_x_14793) ;  /* 0x00000000000c7947 */ /* 0x000fec0003800000 */
.L_x_14817:
[----:B------:R2:W5:Y:S01]  /*2550*/  LDG.E.U8 R19, desc[UR36][R2.64] ;  /* 0x0000002402137981 */ /* 0x000562000c1e1100 */
[----:B------:R-:W-:Y:S05]  /*2560*/  BRA `(.L_x_14793) ;  /* 0x0000000000047947 */ /* 0x000fea0003800000 */
.L_x_14816:
[----:B------:R1:W5:Y:S02]  /*2570*/  LDG.E.U8 R19, desc[UR36][R2.64] ;  /* 0x0000002402137981 */ /* 0x000364000c1e1100 */
.L_x_14793:
        /* <DEDUP_REMOVED lines=16> */
.L_x_14825:
[----:B------:R3:W5:Y:S01]  /*2680*/  LDG.E.U8 R0, desc[UR36][R2.64] ;  /* 0x0000002402007981 */ /* 0x000762000c1e1100 */
[----:B------:R-:W-:Y:S05]  /*2690*/  BRA `(.L_x_14827) ;  /* 0x0000000c004c7947 */ /* 0x000fea0003800000 */
.L_x_14824:
        /* <DEDUP_REMOVED lines=8> */
.L_x_14829:
[----:B------:R1:W5:Y:S01]  /*2720*/  LDG.E.U8 R0, desc[UR36][R2.64] ;  /* 0x0000002402007981 */ /* 0x000362000c1e1100 */
[----:B------:R-:W-:Y:S05]  /*2730*/  BRA `(.L_x_14827) ;  /* 0x0000000c00247947 */ /* 0x000fea0003800000 */
.L_x_14828:
[----:B------:R2:W5:Y:S01]  /*2740*/  LDG.E.U16 R0, desc[UR36][R2.64] ;  /* 0x0000002402007981 */ /* 0x000562000c1e1500 */
[----:B------:R-:W-:Y:S05]  /*2750*/  BRA `(.L_x_14827) ;  /* 0x0000000c001c7947 */ /* 0x000fea0003800000 */
.L_x_14823:
        /* <DEDUP_REMOVED lines=9> */
.L_x_14831:
[----:B------:R-:W2:Y:S02]  /*27f0*/  LDG.E.U16 R4, desc[UR36][R2.64] ;  /* 0x0000002402047981 */ /* 0x000ea4000c1e1500 */
[----:B--2---:R-:W-:-:S06]  /*2800*/  HADD2.F32 R4, -RZ, R4.H0_H0 ;  /* 0x20000004ff047230 */ /* 0x004fcc0000004100 */
[----:B------:R-:W0:Y:S02]  /*2810*/  F2I.FTZ.TRUNC.NTZ R4, R4 ;  /* 0x0000000400047305 */ /* 0x000e24000021f100 */
[----:B0-----:R-:W-:Y:S01]  /*2820*/  PRMT R0, R4, 0x7610, R0 ;  /* 0x0000761004007816 */ /* 0x001fe20000000000 */
[----:B------:R-:W-:Y:S06]  /*2830*/  BRA `(.L_x_14827) ;  /* 0x0000000800e47947 */ /* 0x000fec0003800000 */
.L_x_14830:
        /* <DEDUP_REMOVED lines=9> */
.L_x_14833:
[----:B------:R-:W2:Y:S02]  /*28d0*/  LDG.E.U16 R2, desc[UR36][R2.64] ;  /* 0x0000002402027981 */ /* 0x000ea4000c1e1500 */
[----:B--2---:R-:W-:-:S06]  /*28e0*/  HADD2.F32 R4, -RZ, R2.H0_H0 ;  /* 0x20000002ff047230 */ /* 0x004fcc0000004100 */
[----:B------:R-:W0:Y:S02]  /*28f0*/  F2I.FTZ.TRUNC.NTZ R4, R4 ;  /* 0x0000000400047305 */ /* 0x000e24000021f100 */
[----:B0-----:R-:W-:Y:S01]  /*2900*/  PRMT R0, R4, 0x7610, R0 ;  /* 0x0000761004007816 */ /* 0x001fe20000000000 */
[----:B------:R-:W-:Y:S06]  /*2910*/  BRA `(.L_x_14827) ;  /* 0x0000000800ac7947 */ /* 0x000fec0003800000 */
.L_x_14832:
[----:B------:R-:W2:Y:S02]  /*2920*/  LDG.E.64 R2, desc[UR36][R2.64] ;  /* 0x0000002402027981 */ /* 0x000ea4000c1e1b00 */
[----:B--2---:R0:W1:Y:S01]  /*2930*/  F2I.F64.TRUNC R0, R2 ;  /* 0x0000000200007311 */ /* 0x004062000030d100 */
[----:B------:R-:W-:Y:S05]  /*2940*/  BRA `(.L_x_14827) ;  /* 0x0000000800a07947 */ /* 0x000fea0003800000 */
.L_x_14822:
        /* <DEDUP_REMOVED lines=12> */
.L_x_14836:
[----:B------:R-:W2:Y:S02]  /*2a10*/  LDG.E.64 R2, desc[UR36][R2.64] ;  /* 0x0000002402027981 */ /* 0x000ea4000c1e1b00 */
[----:B--2---:R0:W1:Y:S01]  /*2a20*/  F2I.F64.TRUNC R0, R2 ;  /* 0x0000000200007311 */ /* 0x004062000030d100 */
[----:B------:R-:W-:Y:S05]  /*2a30*/  BRA `(.L_x_14827) ;  /* 0x0000000800647947 */ /* 0x000fea0003800000 */
.L_x_14835:
        /* <DEDUP_REMOVED lines=27> */
.L_x_14838:
        /* <DEDUP_REMOVED lines=14> */
.L_x_14837:
[----:B------:R-:W2:Y:S02]  /*2cd0*/  LDG.E.U16 R4, desc[UR36][R2.64] ;  /* 0x0000002402047981 */ /* 0x000ea4000c1e1500 */
[----:B--2---:R-:W-:-:S06]  /*2ce0*/  IMAD.U32 R4, R4, 0x10000, RZ ;  /* 0x0001000004047824 */ /* 0x004fcc00078e00ff */
[----:B------:R-:W0:Y:S02]  /*2cf0*/  F2I.FTZ.TRUNC.NTZ R4, R4 ;  /* 0x0000000400047305 */ /* 0x000e24000021f100 */
[----:B0-----:R-:W-:Y:S01]  /*2d00*/  PRMT R0, R4, 0x7610, R0 ;  /* 0x0000761004007816 */ /* 0x001fe20000000000 */
[----:B------:R-:W-:Y:S06]  /*2d10*/  BRA `(.L_x_14827) ;  /* 0x0000000400ac7947 */ /* 0x000fec0003800000 */
.L_x_14834:
        /* <DEDUP_REMOVED lines=10> */
.L_x_14841:
        /* <DEDUP_REMOVED lines=21> */
.L_x_14845:
[----:B------:R-:W-:Y:S05]  /*2f10*/  BSYNC.RECONVERGENT B1 ;  /* 0x0000000000017941 */ /* 0x000fea0003800200 */
.L_x_14844:
[----:B------:R-:W-:Y:S01]  /*2f20*/  IMAD.SHL.U32 R0, R0, 0x100000, RZ ;  /* 0x0010000000007824 */ /* 0x000fe200078e00ff */
[----:B------:R-:W-:-:S04]  /*2f30*/  LEA R2, R2, 0x3b800000, 0x17 ;  /* 0x3b80000002027811 */ /* 0x000fc800078eb8ff */
[----:B------:R-:W-:-:S07]  /*2f40*/  LOP3.LUT R4, R2, R0, R7, 0xfe, !PT ;  /* 0x0000000002047212 */ /* 0x000fce00078efe07 */
.L_x_14843:
[----:B------:R-:W-:Y:S05]  /*2f50*/  BSYNC.RECONVERGENT B0 ;  /* 0x0000000000007941 */ /* 0x000fea0003800200 */
.L_x_14842:
[----:B------:R-:W0:Y:S02]  /*2f60*/  F2I.FTZ.TRUNC.NTZ R4, R4 ;  /* 0x0000000400047305 */ /* 0x000e24000021f100 */
[----:B0-----:R-:W-:Y:S01]  /*2f70*/  PRMT R0, R4, 0x7610, R0 ;  /* 0x0000761004007816 */ /* 0x001fe20000000000 */
[----:B------:R-:W-:Y:S06]  /*2f80*/  BRA `(.L_x_14827) ;  /* 0x0000000400107947 */ /* 0x000fec0003800000 */
.L_x_14840:
        /* <DEDUP_REMOVED lines=21> */
.L_x_14849:
[----:B------:R-:W-:Y:S05]  /*30e0*/  BSYNC.RECONVERGENT B1 ;  /* 0x0000000000017941 */ /* 0x000fea0003800200 */
.L_x_14848:
[----:B------:R-:W-:Y:S01]  /*30f0*/  IMAD.SHL.U32 R0, R0, 0x200000, RZ ;  /* 0x0020000000007824 */ /* 0x000fe200078e00ff */
[----:B------:R-:W-:-:S04]  /*3100*/  LEA R2, R2, 0x37800000, 0x17 ;  /* 0x3780000002027811 */ /* 0x000fc800078eb8ff */
[----:B------:R-:W-:-:S07]  /*3110*/  LOP3.LUT R4, R2, R0, R7, 0xfe, !PT ;  /* 0x0000000002047212 */ /* 0x000fce00078efe07 */
.L_x_14847:
[----:B------:R-:W-:Y:S05]  /*3120*/  BSYNC.RECONVERGENT B0 ;  /* 0x0000000000007941 */ /* 0x000fea0003800200 */
.L_x_14846:
[----:B------:R-:W0:Y:S02]  /*3130*/  F2I.FTZ.TRUNC.NTZ R4, R4 ;  /* 0x0000000400047305 */ /* 0x000e24000021f100 */
[----:B0-----:R-:W-:Y:S01]  /*3140*/  PRMT R0, R4, 0x7610, R0 ;  /* 0x0000761004007816 */ /* 0x001fe20000000000 */
[----:B------:R-:W-:Y:S06]  /*3150*/  BRA `(.L_x_14827) ;  /* 0x00000000009c7947 */ /* 0x000fec0003800000 */
.L_x_14839:
[----:B------:R-:W-:-:S09]  /*3160*/  UISETP.NE.AND UP0, UPT, UR4, 0x1c, UPT ;  /* 0x0000001c0400788c */ /* 0x000fd2000bf05270 */
[----:B------:R-:W-:Y:S05]  /*3170*/  BRA.U !UP0, `(.L_x_14850) ;  /* 0x0000000108907547 */ /* 0x000fea000b800000 */
[----:B------:R-:W-:-:S09]  /*3180*/  UISETP.NE.AND UP0, UPT, UR4, 0x1d, UPT ;  /* 0x0000001d0400788c */ /* 0x000fd2000bf05270 */
[----:B------:R-:W-:Y:S05]  /*3190*/  BRA.U !UP0, `(.L_x_14851) ;  /* 0x0000000108807547 */ /* 0x000fea000b800000 */
[----:B------:R-:W-:-:S09]  /*31a0*/  UISETP.NE.AND UP0, UPT, UR4, 0x2c, UPT ;  /* 0x0000002c0400788c */ /* 0x000fd2000bf05270 */
[----:B------:R-:W-:Y:S05]  /*31b0*/  BRA.U !UP0, `(.L_x_14852) ;  /* 0x0000000108487547 */ /* 0x000fea000b800000 */
.L_x_14826:
        /* <DEDUP_REMOVED lines=16> */
.L_x_14853:
[----:B------:R-:W-:Y:S01]  /*32c0*/  PRMT R0, RZ, 0x7610, R0 ;  /* 0x00007610ff007816 */ /* 0x000fe20000000000 */
[----:B------:R-:W-:Y:S06]  /*32d0*/  BRA `(.L_x_14827) ;  /* 0x00000000003c7947 */ /* 0x000fec0003800000 */
.L_x_14852:
        /* <DEDUP_REMOVED lines=8> */
.L_x_14855:
[----:B------:R-:W-:Y:S05]  /*3360*/  BSYNC.RECONVERGENT B0 ;  /* 0x0000000000007941 */ /* 0x000fea0003800200 */
.L_x_14854:
[----:B------:R-:W0:Y:S02]  /*3370*/  F2I.FTZ.TRUNC.NTZ R4, R4 ;  /* 0x0000000400047305 */ /* 0x000e24000021f100 */
[----:B0-----:R-:W-:Y:S01]  /*3380*/  PRMT R0, R4, 0x7610, R0 ;  /* 0x0000761004007816 */ /* 0x001fe20000000000 */
[----:B------:R-:W-:Y:S06]  /*3390*/  BRA `(.L_x_14827) ;  /* 0x00000000000c7947 */ /* 0x000fec0003800000 */
.L_x_14851:
[----:B------:R0:W5:Y:S01]  /*33a0*/  LDG.E.U8 R0, desc[UR36][R2.64] ;  /* 0x0000002402007981 */ /* 0x000162000c1e1100 */
[----:B------:R-:W-:Y:S05]  /*33b0*/  BRA `(.L_x_14827) ;  /* 0x0000000000047947 */ /* 0x000fea0003800000 */
.L_x_14850:
[----:B------:R0:W5:Y:S02]  /*33c0*/  LDG.E.U8 R0, desc[UR36][R2.64] ;  /* 0x0000002402007981 */ /* 0x000164000c1e1100 */
.L_x_14827:
[----:B------:R-:W0:Y:S01]  /*33d0*/  LDCU.64 UR6, c[0x0][0x5e8] ;  /* 0x0000bd00ff0677ac */ /* 0x000e220008000a00 */
[----:B----45:R-:W-:Y:S02]  /*33e0*/  PRMT R19, R19, 0x9910, RZ ;  /* 0x0000991013137816 */ /* 0x030fe400000000ff */
[----:B-1----:R-:W-:Y:S01]  /*33f0*/  PRMT R5, R0, 0x9910, RZ ;  /* 0x0000991000057816 */ /* 0x002fe200000000ff */
[----:B------:R-:W-:Y:S01]  /*3400*/  UPRMT UR4, UR43, 0x9910, URZ ;  /* 0x000099102b047896 */ /* 0x000fe200080000ff */
[----:B------:R-:W-:-:S03]  /*3410*/  MOV R0, R19 ;  /* 0x0000001300007202 */ /* 0x000fc60000000f00 */
[----:B------:R-:W-:Y:S02]  /*3420*/  UISETP.GT.AND UP0, UPT, UR4, 0x9, UPT ;  /* 0x000000090400788c */ /* 0x000fe4000bf04270 */
[----:B------:R-:W-:Y:S01]  /*3430*/  IMAD R7, R0, R5, RZ ;  /* 0x0000000500077224 */ /* 0x000fe200078e02ff */
        /* <DEDUP_REMOVED lines=13> */
.L_x_14859:
[----:B------:R1:W-:Y:S01]  /*3510*/  STG.E.U8 desc[UR36][R2.64], R7 ;  /* 0x0000000702007986 */ /* 0x0003e2000c101124 */
[----:B------:R-:W-:Y:S05]  /*3520*/  BRA `(.L_x_14861) ;  /* 0x0000000c00847947 */ /* 0x000fea0003800000 */
.L_x_14858:
        /* <DEDUP_REMOVED lines=12> */
.L_x_14863:
[----:B------:R-:W-:-:S04]  /*35f0*/  LOP3.LUT R7, R7, 0xffff, RZ, 0xc0, !PT ;  /* 0x0000ffff07077812 */ /* 0x000fc800078ec0ff */
[----:B------:R-:W-:-:S05]  /*3600*/  PRMT R5, R7, 0x8880, RZ ;  /* 0x0000888007057816 */ /* 0x000fca00000000ff */
[----:B------:R3:W-:Y:S01]  /*3610*/  STG.E desc[UR36][R2.64], R5 ;  /* 0x0000000502007986 */ /* 0x0007e2000c101924 */
[----:B------:R-:W-:Y:S05]  /*3620*/  BRA `(.L_x_14861) ;  /* 0x0000000c00447947 */ /* 0x000fea0003800000 */
.L_x_14862:
[----:B------:R-:W-:-:S04]  /*3630*/  PRMT R5, R7, 0x8880, RZ ;  /* 0x0000888007057816 */ /* 0x000fc800000000ff */
[----:B------:R-:W-:-:S05]  /*3640*/  PRMT R5, R5, 0x7710, RZ ;  /* 0x0000771005057816 */ /* 0x000fca00000000ff */
[----:B------:R2:W-:Y:S01]  /*3650*/  STG.E.U16 desc[UR36][R2.64], R5 ;  /* 0x0000000502007986 */ /* 0x0005e2000c101524 */
[----:B------:R-:W-:Y:S05]  /*3660*/  BRA `(.L_x_14861) ;  /* 0x0000000c00347947 */ /* 0x000fea0003800000 */
.L_x_14857:
        /* <DEDUP_REMOVED lines=9> */
.L_x_14865:
[----:B------:R-:W0:Y:S02]  /*3700*/  I2F.S8 R0, R7 ;  /* 0x0000000700007306 */ /* 0x000e240000001400 */
[----:B0-----:R-:W-:-:S05]  /*3710*/  F2FP.F16.F32.PACK_AB R0, RZ, R0 ;  /* 0x00000000ff00723e */ /* 0x001fca00000000ff */
[----:B------:R0:W-:Y:S01]  /*3720*/  STG.E.U16 desc[UR36][R2.64], R0 ;  /* 0x0000000002007986 */ /* 0x0001e2000c101524 */
[----:B------:R-:W-:Y:S05]  /*3730*/  BRA `(.L_x_14861) ;  /* 0x0000000c00007947 */ /* 0x000fea0003800000 */
.L_x_14864:
        /* <DEDUP_REMOVED lines=10> */
.L_x_14867:
[----:B------:R-:W0:Y:S02]  /*37e0*/  I2F.S8 R7, R7 ;  /* 0x0000000700077306 */ /* 0x000e240000001400 */
[----:B0-----:R-:W-:-:S04]  /*37f0*/  F2FP.F16.F32.PACK_AB R5, RZ, R7 ;  /* 0x00000007ff05723e */ /* 0x001fc800000000ff */
[----:B------:R-:W-:-:S05]  /*3800*/  PRMT R5, R5, 0x5410, RZ ;  /* 0x0000541005057816 */ /* 0x000fca00000000ff */
[----:B------:R0:W-:Y:S01]  /*3810*/  STG.E desc[UR36][R2.64], R5 ;  /* 0x0000000502007986 */ /* 0x0001e2000c101924 */
[----:B------:R-:W-:Y:S05]  /*3820*/  BRA `(.L_x_14861) ;  /* 0x0000000800c47947 */ /* 0x000fea0003800000 */
.L_x_14866:
[----:B------:R-:W-:-:S04]  /*3830*/  PRMT R4, R7, 0x8880, RZ ;  /* 0x0000888007047816 */ /* 0x000fc800000000ff */
[----:B------:R-:W-:-:S06]  /*3840*/  PRMT R4, R4, 0x7710, RZ ;  /* 0x0000771004047816 */ /* 0x000fcc00000000ff */
[----:B------:R-:W0:Y:S02]  /*3850*/  I2F.F64.S16 R4, R4 ;  /* 0x0000000400047312 */ /* 0x000e240000101c00 */
[----:B0-----:R0:W-:Y:S01]  /*3860*/  STG.E.64 desc[UR36][R2.64], R4 ;  /* 0x0000000402007986 */ /* 0x0011e2000c101b24 */
[----:B------:R-:W-:Y:S05]  /*3870*/  BRA `(.L_x_14861) ;  /* 0x0000000800b07947 */ /* 0x000fea0003800000 */
.L_x_14856:
        /* <DEDUP_REMOVED lines=12> */
.L_x_14870:
[----:B------:R-:W-:Y:S02]  /*3940*/  PRMT R4, R7, 0x8880, RZ ;  /* 0x0000888007047816 */ /* 0x000fe400000000ff */
[----:B------:R-:W-:Y:S02]  /*3950*/  CS2R R6, SRZ ;  /* 0x0000000000067805 */ /* 0x000fe4000001ff00 */
[----:B------:R-:W-:-:S06]  /*3960*/  PRMT R4, R4, 0x7710, RZ ;  /* 0x0000771004047816 */ /* 0x000fcc00000000ff */
[----:B------:R-:W0:Y:S02]  /*3970*/  I2F.F64.S16 R4, R4 ;  /* 0x0000000400047312 */ /* 0x000e240000101c00 */
[----:B0-----:R0:W-:Y:S01]  /*3980*/  STG.E.128 desc[UR36][R2.64], R4 ;  /* 0x0000000402007986 */ /* 0x0011e2000c101d24 */
[----:B------:R-:W-:Y:S05]  /*3990*/  BRA `(.L_x_14861) ;  /* 0x0000000800687947 */ /* 0x000fea0003800000 */
.L_x_14869:
        /* <DEDUP_REMOVED lines=19> */
.L_x_14874:
[----:B------:R-:W-:Y:S05]  /*3ad0*/  BSYNC.RECONVERGENT B0 ;  /* 0x0000000000007941 */ /* 0x000fea0003800200 */
.L_x_14873:
[----:B------:R-:W-:-:S05]  /*3ae0*/  LOP3.LUT R5, R0, 0x80, R5, 0xf8, !PT ;  /* 0x0000008000057812 */ /* 0x000fca00078ef805 */
[----:B------:R0:W-:Y:S01]  /*3af0*/  STG.E.U8 desc[UR36][R2.64], R5 ;  /* 0x0000000502007986 */ /* 0x0001e2000c101124 */
[----:B------:R-:W-:Y:S05]  /*3b00*/  BRA `(.L_x_14861) ;  /* 0x00000008000c7947 */ /* 0x000fea0003800000 */
.L_x_14872:
[----:B------:R-:W0:Y:S01]  /*3b10*/  I2F.S8 R7, R7 ;  /* 0x0000000700077306 */ /* 0x000e220000001400 */
        /* <DEDUP_REMOVED lines=14> */
.L_x_14876:
[----:B------:R-:W-:Y:S05]  /*3c00*/  BSYNC.RECONVERGENT B0 ;  /* 0x0000000000007941 */ /* 0x000fea0003800200 */
.L_x_14875:
[----:B------:R-:W-:-:S05]  /*3c10*/  LOP3.LUT R5, R0, 0x80, R5, 0xf8, !PT ;  /* 0x0000008000057812 */ /* 0x000fca00078ef805 */
[----:B------:R0:W-:Y:S01]  /*3c20*/  STG.E.U8 desc[UR36][R2.64], R5 ;  /* 0x0000000502007986 */ /* 0x0001e2000c101124 */
[----:B------:R-:W-:Y:S05]  /*3c30*/  BRA `(.L_x_14861) ;  /* 0x0000000400c07947 */ /* 0x000fea0003800000 */
.L_x_14871:
[----:B------:R-:W0:Y:S02]  /*3c40*/  I2F.S8 R0, R7 ;  /* 0x0000000700007306 */ /* 0x000e240000001400 */
[----:B0-----:R-:W-:-:S05]  /*3c50*/  F2FP.BF16.F32.PACK_AB R0, RZ, R0 ;  /* 0x00000000ff00723e */ /* 0x001fca00000010ff */
[----:B------:R0:W-:Y:S01]  /*3c60*/  STG.E.U16 desc[UR36][R2.64], R0 ;  /* 0x0000000002007986 */ /* 0x0001e2000c101524 */
[----:B------:R-:W-:Y:S05]  /*3c70*/  BRA `(.L_x_14861) ;  /* 0x0000000400b07947 */ /* 0x000fea0003800000 */
.L_x_14868:
        /* <DEDUP_REMOVED lines=12> */
.L_x_14879:
        /* <DEDUP_REMOVED lines=13> */
.L_x_14882:
[----:B------:R-:W-:-:S04]  /*3e10*/  SHF.R.U32.HI R0, RZ, 0x14, R5 ;  /* 0x00000014ff007819 */ /* 0x000fc80000011605 */
[----:B------:R-:W-:-:S04]  /*3e20*/  LOP3.LUT R0, R0, 0x1, RZ, 0xc0, !PT ;  /* 0x0000000100007812 */ /* 0x000fc800078ec0ff */
[----:B------:R-:W-:-:S04]  /*3e30*/  IADD3 R0, PT, PT, R5, 0x487ffff, R0 ;  /* 0x0487ffff05007810 */ /* 0x000fc80007ffe000 */
[----:B------:R-:W-:-:S04]  /*3e40*/  SHF.R.U32.HI R0, RZ, 0x14, R0 ;  /* 0x00000014ff007819 */ /* 0x000fc80000011600 */
[----:B------:R-:W-:-:S07]  /*3e50*/  LOP3.LUT R4, R0, 0xff, RZ, 0xc0, !PT ;  /* 0x000000ff00047812 */ /* 0x000fce00078ec0ff */
.L_x_14883:
[----:B------:R-:W-:-:S04]  /*3e60*/  SHF.R.U32.HI R5, RZ, 0x18, R5 ;  /* 0x00000018ff057819 */ /* 0x000fc80000011605 */
[----:B------:R-:W-:-:S04]  /*3e70*/  LOP3.LUT R4, R4, 0x80, R5, 0xf8, !PT ;  /* 0x0000008004047812 */ /* 0x000fc800078ef805 */
[----:B------:R-:W-:-:S07]  /*3e80*/  PRMT R0, R4, 0x7610, R0 ;  /* 0x0000761004007816 */ /* 0x000fce0000000000 */
.L_x_14881:
[----:B------:R-:W-:Y:S05]  /*3e90*/  BSYNC.RECONVERGENT B0 ;  /* 0x0000000000007941 */ /* 0x000fea0003800200 */
.L_x_14880:
[----:B------:R0:W-:Y:S01]  /*3ea0*/  STG.E.U8 desc[UR36][R2.64], R0 ;  /* 0x0000000002007986 */ /* 0x0001e2000c101124 */
[----:B------:R-:W-:Y:S05]  /*3eb0*/  BRA `(.L_x_14861) ;  /* 0x0000000400207947 */ /* 0x000fea0003800000 */
.L_x_14878:
        /* <DEDUP_REMOVED lines=13> */
.L_x_14886:
[----:B------:R-:W-:-:S04]  /*3f90*/  SHF.R.U32.HI R0, RZ, 0x15, R5 ;  /* 0x00000015ff007819 */ /* 0x000fc80000011605 */
[----:B------:R-:W-:-:S04]  /*3fa0*/  LOP3.LUT R0, R0, 0x1, RZ, 0xc0, !PT ;  /* 0x0000000100007812 */ /* 0x000fc800078ec0ff */
[----:B------:R-:W-:-:S04]  /*3fb0*/  IADD3 R0, PT, PT, R5, 0x88fffff, R0 ;  /* 0x088fffff05007810 */ /* 0x000fc80007ffe000 */
[----:B------:R-:W-:-:S04]  /*3fc0*/  SHF.R.U32.HI R0, RZ, 0x15, R0 ;  /* 0x00000015ff007819 */ /* 0x000fc80000011600 */
[----:B------:R-:W-:-:S07]  /*3fd0*/  LOP3.LUT R4, R0, 0xff, RZ, 0xc0, !PT ;  /* 0x000000ff00047812 */ /* 0x000fce00078ec0ff */
.L_x_14887:
[----:B------:R-:W-:-:S04]  /*3fe0*/  SHF.R.U32.HI R5, RZ, 0x18, R5 ;  /* 0x00000018ff057819 */ /* 0x000fc80000011605 */
[----:B------:R-:W-:-:S04]  /*3ff0*/  LOP3.LUT R4, R4, 0x80, R5, 0xf8, !PT ;  /* 0x0000008004047812 */ /* 0x000fc800078ef805 */
[----:B------:R-:W-:-:S07]  /*4000*/  PRMT R0, R4, 0x7610, R0 ;  /* 0x0000761004007816 */ /* 0x000fce0000000000 */
.L_x_14885:
[----:B------:R-:W-:Y:S05]  /*4010*/  BSYNC.RECONVERGENT B0 ;  /* 0x0000000000007941 */ /* 0x000fea0003800200 */
.L_x_14884:
[----:B------:R0:W-:Y:S01]  /*4020*/  STG.E.U8 desc[UR36][R2.64], R0 ;  /* 0x0000000002007986 */ /* 0x0001e2000c101124 */
[----:B------:R-:W-:Y:S05]  /*4030*/  BRA `(.L_x_14861) ;  /* 0x0000000000c07947 */ /* 0x000fea0003800000 */
.L_x_14877:
[----:B------:R-:W-:-:S09]  /*4040*/  UISETP.NE.AND UP0, UPT, UR4, 0x1c, UPT ;  /* 0x0000001c0400788c */ /* 0x000fd2000bf05270 */
[----:B------:R-:W-:Y:S05]  /*4050*/  BRA.U !UP0, `(.L_x_14888) ;  /* 0x0000000108ac7547 */ /* 0x000fea000b800000 */
[----:B------:R-:W-:-:S09]  /*4060*/  UISETP.NE.AND UP0, UPT, UR4, 0x1d, UPT ;  /* 0x0000001d0400788c */ /* 0x000fd2000bf05270 */
[----:B------:R-:W-:Y:S05]  /*4070*/  BRA.U !UP0, `(.L_x_14889) ;  /* 0x00000001088c7547 */ /* 0x000fea000b800000 */
[----:B------:R-:W-:-:S09]  /*4080*/  UISETP.NE.AND UP0, UPT, UR4, 0x2c, UPT ;  /* 0x0000002c0400788c */ /* 0x000fd2000bf05270 */
[----:B------:R-:W-:Y:S05]  /*4090*/  BRA.U !UP0, `(.L_x_14890) ;  /* 0x0000000108447547 */ /* 0x000fea000b800000 */
.L_x_14860:
        /* <DEDUP_REMOVED lines=16> */
.L_x_14891:
[----:B------:R-:W-:Y:S05]  /*41a0*/  BRA `(.L_x_14861) ;  /* 0x0000000000647947 */ /* 0x000fea0003800000 */
.L_x_14890:
        /* <DEDUP_REMOVED lines=16> */
.L_x_14889:
[----:B------:R-:W-:-:S04]  /*42b0*/  LOP3.LUT R7, R7, 0xffff, RZ, 0xc0, !PT ;  /* 0x0000ffff07077812 */ /* 0x000fc800078ec0ff */
[----:B------:R-:W-:-:S05]  /*42c0*/  PRMT R7, R7, 0x8880, RZ ;  /* 0x0000888007077816 */ /* 0x000fca00000000ff */
[----:B------:R-:W-:-:S05]  /*42d0*/  IMAD.MOV.U32 R4, RZ, RZ, R7 ;  /* 0x000000ffff047224 */ /* 0x000fca00078e0007 */
[----:B------:R-:W-:-:S05]  /*42e0*/  SHF.R.S32.HI R5, RZ, 0x1f, R4 ;  /* 0x0000001fff057819 */ /* 0x000fca0000011404 */
[----:B------:R0:W-:Y:S01]  /*42f0*/  STG.E.64 desc[UR36][R2.64], R4 ;  /* 0x0000000402007986 */ /* 0x0001e2000c101b24 */
[----:B------:R-:W-:Y:S05]  /*4300*/  BRA `(.L_x_14861) ;  /* 0x00000000000c7947 */ /* 0x000fea0003800000 */
.L_x_14888:
[----:B------:R-:W-:-:S04]  /*4310*/  LOP3.LUT R7, R7, 0xffff, RZ, 0xc0, !PT ;  /* 0x0000ffff07077812 */ /* 0x000fc800078ec0ff */
[----:B------:R-:W-:-:S05]  /*4320*/  PRMT R5, R7, 0x8880, RZ ;  /* 0x0000888007057816 */ /* 0x000fca00000000ff */
[----:B------:R0:W-:Y:S02]  /*4330*/  STG.E desc[UR36][R2.64], R5 ;  /* 0x0000000502007986 */ /* 0x0001e4000c101924 */
.L_x_14861:
[----:B------:R-:W-:-:S07]  /*4340*/  VIADD R17, R17, 0x80 ;  /* 0x0000008011117836 */ /* 0x000fce0000000000 */
.L_x_14786:
[----:B------:R-:W-:Y:S05]  /*4350*/  BSYNC.RECONVERGENT B6 ;  /* 0x0000000000067941 */ /* 0x000fea0003800200 */
.L_x_14785:
        /* <DEDUP_REMOVED lines=358> */
.L_x_14894:
        /* <DEDUP_REMOVED lines=16> */
.L_x_14898:
[----:B------:R0:W5:Y:S01]  /*5ac0*/  LDG.E.U8 R19, desc[UR36][R2.64] ;  /* 0x0000002402137981 */ /* 0x000162000c1e1100 */
[----:B------:R-:W-:Y:S05]  /*5ad0*/  BRA `(.L_x_14900) ;  /* 0x0000000c004c7947 */ /* 0x000fea0003800000 */
.L_x_14897:
        /* <DEDUP_REMOVED lines=8> */
.L_x_14902:
[----:B------:R0:W5:Y:S01]  /*5b60*/  LDG.E.U8 R19, desc[UR36][R2.64] ;  /* 0x0000002402137981 */ /* 0x000162000c1e1100 */
[----:B------:R-:W-:Y:S05]  /*5b70*/  BRA `(.L_x_14900) ;  /* 0x0000000c00247947 */ /* 0x000fea0003800000 */
.L_x_14901:
[----:B------:R0:W5:Y:S01]  /*5b80*/  LDG.E.U16 R19, desc[UR36][R2.64] ;  /* 0x0000002402137981 */ /* 0x000162000c1e1500 */
[----:B------:R-:W-:Y:S05]  /*5b90*/  BRA `(.L_x_14900) ;  /* 0x0000000c001c7947 */ /* 0x000fea0003800000 */
.L_x_14896:
        /* <DEDUP_REMOVED lines=9> */
.L_x_14904:
[----:B------:R-:W2:Y:S02]  /*5c30*/  LDG.E.U16 R0, desc[UR36][R2.64] ;  /* 0x0000002402007981 */ /* 0x000ea4000c1e1500 */
[----:B--2---:R-:W-:-:S06]  /*5c40*/  HADD2.F32 R0, -RZ, R0.H0_H0 ;  /* 0x20000000ff007230 */ /* 0x004fcc0000004100 */
[----:B------:R-:W0:Y:S02]  /*5c50*/  F2I.FTZ.TRUNC.NTZ R0, R0 ;  /* 0x0000000000007305 */ /* 0x000e24000021f100 */
[----:B0-----:R-:W-:Y:S01]  /*5c60*/  PRMT R19, R0, 0x7610, R19 ;  /* 0x0000761000137816 */ /* 0x001fe20000000013 */
[----:B------:R-:W-:Y:S06]  /*5c70*/  BRA `(.L_x_14900) ;  /* 0x0000000800e47947 */ /* 0x000fec0003800000 */
.L_x_14903:
        /* <DEDUP_REMOVED lines=9> */
.L_x_14906:
[----:B------:R-:W2:Y:S02]  /*5d10*/  LDG.E.U16 R2, desc[UR36][R2.64] ;  /* 0x0000002402027981 */ /* 0x000ea4000c1e1500 */
[----:B--2---:R-:W-:-:S06]  /*5d20*/  HADD2.F32 R0, -RZ, R2.H0_H0 ;  /* 0x20000002ff007230 */ /* 0x004fcc0000004100 */
[----:B------:R-:W0:Y:S02]  /*5d30*/  F2I.FTZ.TRUNC.NTZ R0, R0 ;  /* 0x0000000000007305 */ /* 0x000e24000021f100 */
[----:B0-----:R-:W-:Y:S01]  /*5d40*/  PRMT R19, R0, 0x7610, R19 ;  /* 0x0000761000137816 */ /* 0x001fe20000000013 */
[----:B------:R-:W-:Y:S06]  /*5d50*/  BRA `(.L_x_14900) ;  /* 0x0000000800ac7947 */ /* 0x000fec0003800000 */
.L_x_14905:
[----:B------:R-:W2:Y:S02]  /*5d60*/  LDG.E.64 R2, desc[UR36][R2.64] ;  /* 0x0000002402027981 */ /* 0x000ea4000c1e1b00 */
[----:B--2---:R0:W1:Y:S01]  /*5d70*/  F2I.F64.TRUNC R19, R2 ;  /* 0x0000000200137311 */ /* 0x004062000030d100 */
[----:B------:R-:W-:Y:S05]  /*5d80*/  BRA `(.L_x_14900) ;  /* 0x0000000800a07947 */ /* 0x000fea0003800000 */
.L_x_14895:
        /* <DEDUP_REMOVED lines=12> */
.L_x_14909:
[----:B------:R-:W2:Y:S02]  /*5e50*/  LDG.E.64 R2, desc[UR36][R2.64] ;  /* 0x0000002402027981 */ /* 0x000ea4000c1e1b00 */
[----:B--2---:R3:W4:Y:S01]  /*5e60*/  F2I.F64.TRUNC R19, R2 ;  /* 0x0000000200137311 */ /* 0x004722000030d100 */
[----:B------:R-:W-:Y:S05]  /*5e70*/  BRA `(.L_x_14900) ;  /* 0x0000000800647947 */ /* 0x000fea0003800000 */
.L_x_14908:
        /* <DEDUP_REMOVED lines=27> */
.L_x_14911:
        /* <DEDUP_REMOVED lines=14> */
.L_x_14910:
[----:B------:R-:W2:Y:S02]  /*6110*/  LDG.E.U16 R0, desc[UR36][R2.64] ;  /* 0x0000002402007981 */ /* 0x000ea4000c1e1500 */
[----:B--2---:R-:W-:-:S06]  /*6120*/  IMAD.U32 R0, R0, 0x10000, RZ ;  /* 0x0001000000007824 */ /* 0x004fcc00078e00ff */
[----:B------:R-:W0:Y:S02]  /*6130*/  F2I.FTZ.TRUNC.NTZ R0, R0 ;  /* 0x0000000000007305 */ /* 0x000e24000021f100 */
[----:B0-----:R-:W-:Y:S01]  /*6140*/  PRMT R19, R0, 0x7610, R19 ;  /* 0x0000761000137816 */ /* 0x001fe20000000013 */
[----:B------:R-:W-:Y:S06]  /*6150*/  BRA `(.L_x_14900) ;  /* 0x0000000400ac7947 */ /* 0x000fec0003800000 */
.L_x_14907:
        /* <DEDUP_REMOVED lines=10> */
.L_x_14914:
        /* <DEDUP_REMOVED lines=21> */
.L_x_14918:
[----:B------:R-:W-:Y:S05]  /*6350*/  BSYNC.RECONVERGENT B1 ;  /* 0x0000000000017941 */ /* 0x000fea0003800200 */
.L_x_14917:
[----:B------:R-:W-:Y:S01]  /*6360*/  IMAD.SHL.U32 R0, R0, 0x100000, RZ ;  /* 0x0010000000007824 */ /* 0x000fe200078e00ff */
[----:B------:R-:W-:-:S04]  /*6370*/  LEA R2, R2, 0x3b800000, 0x17 ;  /* 0x3b80000002027811 */ /* 0x000fc800078eb8ff */
[----:B------:R-:W-:-:S07]  /*6380*/  LOP3.LUT R0, R2, R0, R7, 0xfe, !PT ;  /* 0x0000000002007212 */ /* 0x000fce00078efe07 */
.L_x_14916:
[----:B------:R-:W-:Y:S05]  /*6390*/  BSYNC.RECONVERGENT B0 ;  /* 0x0000000000007941 */ /* 0x000fea0003800200 */
.L_x_14915:
[----:B------:R-:W0:Y:S02]  /*63a0*/  F2I.FTZ.TRUNC.NTZ R0, R0 ;  /* 0x0000000000007305 */ /* 0x000e24000021f100 */
[----:B0-----:R-:W-:Y:S01]  /*63b0*/  PRMT R19, R0, 0x7610, R19 ;  /* 0x0000761000137816 */ /* 0x001fe20000000013 */
[----:B------:R-:W-:Y:S06]  /*63c0*/  BRA `(.L_x_14900) ;  /* 0x0000000400107947 */ /* 0x000fec0003800000 */
.L_x_14913:
        /* <DEDUP_REMOVED lines=21> */
.L_x_14922:
[----:B------:R-:W-:Y:S05]  /*6520*/  BSYNC.RECONVERGENT B1 ;  /* 0x0000000000017941 */ /* 0x000fea0003800200 */
.L_x_14921:
[----:B------:R-:W-:Y:S01]  /*6530*/  IMAD.SHL.U32 R0, R0, 0x200000, RZ ;  /* 0x0020000000007824 */ /* 0x000fe200078e00ff */
[----:B------:R-:W-:-:S04]  /*6540*/  LEA R2, R2, 0x37800000, 0x17 ;  /* 0x3780000002027811 */ /* 0x000fc800078eb8ff */
[----:B------:R-:W-:-:S07]  /*6550*/  LOP3.LUT R0, R2, R0, R7, 0xfe, !PT ;  /* 0x0000000002007212 */ /* 0x000fce00078efe07 */
.L_x_14920:
[----:B------:R-:W-:Y:S05]  /*6560*/  BSYNC.RECONVERGENT B0 ;  /* 0x0000000000007941 */ /* 0x000fea0003800200 */
.L_x_14919:
[----:B------:R-:W0:Y:S02]  /*6570*/  F2I.FTZ.TRUNC.NTZ R0, R0 ;  /* 0x0000000000007305 */ /* 0x000e24000021f100 */
[----:B0-----:R-:W-:Y:S01]  /*6580*/  PRMT R19, R0, 0x7610, R19 ;  /* 0x0000761000137816 */ /* 0x001fe20000000013 */
[----:B------:R-:W-:Y:S06]  /*6590*/  BRA `(.L_x_14900) ;  /* 0x00000000009c7947 */ /* 0x000fec0003800000 */
.L_x_14912:
        /* <DEDUP_REMOVED lines=14> */
.L_x_14926:
[----:B------:R-:W-:Y:S05]  /*6680*/  BSYNC.RECONVERGENT B0 ;  /* 0x0000000000007941 */ /* 0x000fea0003800200 */
.L_x_14925:
[----:B------:R-:W0:Y:S02]  /*6690*/  F2I.FTZ.TRUNC.NTZ R0, R0 ;  /* 0x0000000000007305 */ /* 0x000e24000021f100 */
[----:B0-----:R-:W-:Y:S01]  /*66a0*/  PRMT R19, R0, 0x7610, R19 ;  /* 0x0000761000137816 */ /* 0x001fe20000000013 */
[----:B------:R-:W-:Y:S06]  /*66b0*/  BRA `(.L_x_14900) ;  /* 0x0000000000547947 */ /* 0x000fec0003800000 */
.L_x_14899:
        /* <DEDUP_REMOVED lines=16> */
.L_x_14927:
[----:B------:R-:W-:Y:S01]  /*67c0*/  PRMT R19, RZ, 0x7610, R19 ;  /* 0x00007610ff137816 */ /* 0x000fe20000000013 */
[----:B------:R-:W-:Y:S06]  /*67d0*/  BRA `(.L_x_14900) ;  /* 0x00000000000c7947 */ /* 0x000fec0003800000 */
.L_x_14924:
[----:B------:R1:W5:Y:S01]  /*67e0*/  LDG.E.U8 R19, desc[UR36][R2.64] ;  /* 0x0000002402137981 */ /* 0x000362000c1e1100 */
[----:B------:R-:W-:Y:S05]  /*67f0*/  BRA `(.L_x_14900) ;  /* 0x0000000000047947 */ /* 0x000fea0003800000 */
.L_x_14923:
[----:B------:R2:W5:Y:S02]  /*6800*/  LDG.E.U8 R19, desc[UR36][R2.64] ;  /* 0x0000002402137981 */ /* 0x000564000c1e1100 */
.L_x_14900:
        /* <DEDUP_REMOVED lines=16> */
.L_x_14931:
[----:B------:R3:W5:Y:S01]  /*6910*/  LDG.E.U8 R0, desc[UR36][R2.64] ;  /* 0x0000002402007981 */ /* 0x000762000c1e1100 */
[----:B------:R-:W-:Y:S05]  /*6920*/  BRA `(.L_x_14933) ;  /* 0x0000000c004c7947 */ /* 0x000fea0003800000 */
.L_x_14930:
        /* <DEDUP_REMOVED lines=8> */
.L_x_14935:
[----:B------:R2:W5:Y:S01]  /*69b0*/  LDG.E.U8 R0, desc[UR36][R2.64] ;  /* 0x0000002402007981 */ /* 0x000562000c1e1100 */
[----:B------:R-:W-:Y:S05]  /*69c0*/  BRA `(.L_x_14933) ;  /* 0x0000000c00247947 */ /* 0x000fea0003800000 */
.L_x_14934:
[----:B------:R0:W5:Y:S01]  /*69d0*/  LDG.E.U16 R0, desc[UR36][R2.64] ;  /* 0x0000002402007981 */ /* 0x000162000c1e1500 */
[----:B------:R-:W-:Y:S05]  /*69e0*/  BRA `(.L_x_14933) ;  /* 0x0000000c001c7947 */ /* 0x000fea0003800000 */
.L_x_14929:
        /* <DEDUP_REMOVED lines=9> */
.L_x_14937:
[----:B------:R-:W2:Y:S02]  /*6a80*/  LDG.E.U16 R4, desc[UR36][R2.64] ;  /* 0x0000002402047981 */ /* 0x000ea4000c1e1500 */
[----:B--2---:R-:W-:-:S06]  /*6a90*/  HADD2.F32 R4, -RZ, R4.H0_H0 ;  /* 0x20000004ff047230 */ /* 0x004fcc0000004100 */
[----:B------:R-:W0:Y:S02]  /*6aa0*/  F2I.FTZ.TRUNC.NTZ R4, R4 ;  /* 0x0000000400047305 */ /* 0x000e24000021f100 */
[----:B0-----:R-:W-:Y:S01]  /*6ab0*/  PRMT R0, R4, 0x7610, R0 ;  /* 0x0000761004007816 */ /* 0x001fe20000000000 */
[----:B------:R-:W-:Y:S06]  /*6ac0*/  BRA `(.L_x_14933) ;  /* 0x0000000800e47947 */ /* 0x000fec0003800000 */
.L_x_14936:
        /* <DEDUP_REMOVED lines=9> */
.L_x_14939:
[----:B------:R-:W2:Y:S02]  /*6b60*/  LDG.E.U16 R2, desc[UR36][R2.64] ;  /* 0x0000002402027981 */ /* 0x000ea4000c1e1500 */
[----:B--2---:R-:W-:-:S06]  /*6b70*/  HADD2.F32 R4, -RZ, R2.H0_H0 ;  /* 0x20000002ff047230 */ /* 0x004fcc0000004100 */
[----:B------:R-:W0:Y:S02]  /*6b80*/  F2I.FTZ.TRUNC.NTZ R4, R4 ;  /* 0x0000000400047305 */ /* 0x000e24000021f100 */
[----:B0-----:R-:W-:Y:S01]  /*6b90*/  PRMT R0, R4, 0x7610, R0 ;  /* 0x0000761004007816 */ /* 0x001fe20000000000 */
[----:B------:R-:W-:Y:S06]  /*6ba0*/  BRA `(.L_x_14933) ;  /* 0x0000000800ac7947 */ /* 0x000fec0003800000 */
.L_x_14938:
[----:B------:R-:W2:Y:S02]  /*6bb0*/  LDG.E.64 R2, desc[UR36][R2.64] ;  /* 0x0000002402027981 */ /* 0x000ea4000c1e1b00 */
[----:B--2---:R0:W1:Y:S01]  /*6bc0*/  F2I.F64.TRUNC R0, R2 ;  /* 0x0000000200007311 */ /* 0x004062000030d100 */
[----:B------:R-:W-:Y:S05]  /*6bd0*/  BRA `(.L_x_14933) ;  /* 0x0000000800a07947 */ /* 0x000fea0003800000 */
.L_x_14928:
        /* <DEDUP_REMOVED lines=12> */
.L_x_14942:
[----:B------:R-:W2:Y:S02]  /*6ca0*/  LDG.E.64 R2, desc[UR36][R2.64] ;  /* 0x0000002402027981 */ /* 0x000ea4000c1e1b00 */
[----:B--2---:R0:W1:Y:S01]  /*6cb0*/  F2I.F64.TRUNC R0, R2 ;  /* 0x0000000200007311 */ /* 0x004062000030d100 */
[----:B------:R-:W-:Y:S05]  /*6cc0*/  BRA `(.L_x_14933) ;  /* 0x0000000800647947 */ /* 0x000fea0003800000 */
.L_x_14941:
        /* <DEDUP_REMOVED lines=27> */
.L_x_14944:
        /* <DEDUP_REMOVED lines=14> */
.L_x_14943:
[----:B------:R-:W2:Y:S02]  /*6f60*/  LDG.E.U16 R4, desc[UR36][R2.64] ;  /* 0x0000002402047981 */ /* 0x000ea4000c1e1500 */
[----:B--2---:R-:W-:-:S06]  /*6f70*/  IMAD.U32 R4, R4, 0x10000, RZ ;  /* 0x0001000004047824 */ /* 0x004fcc00078e00ff */
[----:B------:R-:W0:Y:S02]  /*6f80*/  F2I.FTZ.TRUNC.NTZ R4, R4 ;  /* 0x0000000400047305 */ /* 0x000e24000021f100 */
[----:B0-----:R-:W-:Y:S01]  /*6f90*/  PRMT R0, R4, 0x7610, R0 ;  /* 0x0000761004007816 */ /* 0x001fe20000000000 */
[----:B------:R-:W-:Y:S06]  /*6fa0*/  BRA `(.L_x_14933) ;  /* 0x0000000400ac7947 */ /* 0x000fec0003800000 */
.L_x_14940:
        /* <DEDUP_REMOVED lines=10> */
.L_x_14947:
        /* <DEDUP_REMOVED lines=21> */
.L_x_14951:
[----:B------:R-:W-:Y:S05]  /*71a0*/  BSYNC.RECONVERGENT B1 ;  /* 0x0000000000017941 */ /* 0x000fea0003800200 */
.L_x_14950:
[----:B------:R-:W-:Y:S01]  /*71b0*/  IMAD.SHL.U32 R0, R0, 0x100000, RZ ;  /* 0x0010000000007824 */ /* 0x000fe200078e00ff */
[----:B------:R-:W-:-:S04]  /*71c0*/  LEA R2, R2, 0x3b800000, 0x17 ;  /* 0x3b80000002027811 */ /* 0x000fc800078eb8ff */
[----:B------:R-:W-:-:S07]  /*71d0*/  LOP3.LUT R4, R2, R0, R7, 0xfe, !PT ;  /* 0x0000000002047212 */ /* 0x000fce00078efe07 */
.L_x_14949:
[----:B------:R-:W-:Y:S05]  /*71e0*/  BSYNC.RECONVERGENT B0 ;  /* 0x0000000000007941 */ /* 0x000fea0003800200 */
.L_x_14948:
[----:B------:R-:W0:Y:S02]  /*71f0*/  F2I.FTZ.TRUNC.NTZ R4, R4 ;  /* 0x0000000400047305 */ /* 0x000e24000021f100 */
[----:B0-----:R-:W-:Y:S01]  /*7200*/  PRMT R0, R4, 0x7610, R0 ;  /* 0x0000761004007816 */ /* 0x001fe20000000000 */
[----:B------:R-:W-:Y:S06]  /*7210*/  BRA `(.L_x_14933) ;  /* 0x0000000400107947 */ /* 0x000fec0003800000 */
.L_x_14946:
        /* <DEDUP_REMOVED lines=21> */
.L_x_14955:
[----:B------:R-:W-:Y:S05]  /*7370*/  BSYNC.RECONVERGENT B1 ;  /* 0x0000000000017941 */ /* 0x000fea0003800200 */
.L_x_14954:
[----:B------:R-:W-:Y:S01]  /*7380*/  IMAD.SHL.U32 R0, R0, 0x200000, RZ ;  /* 0x0020000000007824 */ /* 0x000fe200078e00ff */
[----:B------:R-:W-:-:S04]  /*7390*/  LEA R2, R2, 0x37800000, 0x17 ;  /* 0x3780000002027811 */ /* 0x000fc800078eb8ff */
[----:B------:R-:W-:-:S07]  /*73a0*/  LOP3.LUT R4, R2, R0, R7, 0xfe, !PT ;  /* 0x0000000002047212 */ /* 0x000fce00078efe07 */
.L_x_14953:
[----:B------:R-:W-:Y:S05]  /*73b0*/  BSYNC.RECONVERGENT B0 ;  /* 0x0000000000007941 */ /* 0x000fea0003800200 */
.L_x_14952:
[----:B------:R-:W0:Y:S02]  /*73c0*/  F2I.FTZ.TRUNC.NTZ R4, R4 ;  /* 0x0000000400047305 */ /* 0x000e24000021f100 */
[----:B0-----:R-:W-:Y:S01]  /*73d0*/  PRMT R0, R4, 0x7610, R0 ;  /* 0x0000761004007816 */ /* 0x001fe20000000000 */
[----:B------:R-:W-:Y:S06]  /*73e0*/  BRA `(.L_x_14933) ;  /* 0x00000000009c7947 */ /* 0x000fec0003800000 */
.L_x_14945:
        /* <DEDUP_REMOVED lines=14> */
.L_x_14959:
[----:B------:R-:W-:Y:S05]  /*74d0*/  BSYNC.RECONVERGENT B0 ;  /* 0x0000000000007941 */ /* 0x000fea0003800200 */
.L_x_14958:
[----:B------:R-:W0:Y:S02]  /*74e0*/  F2I.FTZ.TRUNC.NTZ R4, R4 ;  /* 0x0000000400047305 */ /* 0x000e24000021f100 */
[----:B0-----:R-:W-:Y:S01]  /*74f0*/  PRMT R0, R4, 0x7610, R0 ;  /* 0x0000761004007816 */ /* 0x001fe20000000000 */
[----:B------:R-:W-:Y:S06]  /*7500*/  BRA `(.L_x_14933) ;  /* 0x0000000000547947 */ /* 0x000fec0003800000 */
.L_x_14932:
        /* <DEDUP_REMOVED lines=16> */
.L_x_14960:
[----:B------:R-:W-:Y:S01]  /*7610*/  PRMT R0, RZ, 0x7610, R0 ;  /* 0x00007610ff007816 */ /* 0x000fe20000000000 */
[----:B------:R-:W-:Y:S06]  /*7620*/  BRA `(.L_x_14933) ;  /* 0x00000000000c7947 */ /* 0x000fec0003800000 */
.L_x_14957:
[----:B------:R0:W5:Y:S01]  /*7630*/  LDG.E.U8 R0, desc[UR36][R2.64] ;  /* 0x0000002402007981 */ /* 0x000162000c1e1100 */
[----:B------:R-:W-:Y:S05]  /*7640*/  BRA `(.L_x_14933) ;  /* 0x0000000000047947 */ /* 0x000fea0003800000 */
.L_x_14956:
[----:B------:R0:W5:Y:S02]  /*7650*/  LDG.E.U8 R0, desc[UR36][R2.64] ;  /* 0x0000002402007981 */ /* 0x000164000c1e1100 */
.L_x_14933:
[----:B------:R-:W0:Y:S01]  /*7660*/  LDCU.64 UR6, c[0x0][0x5e8] ;  /* 0x0000bd00ff0677ac */ /* 0x000e220008000a00 */
[----:B----45:R-:W-:Y:S02]  /*7670*/  PRMT R19, R19, 0x9910, RZ ;  /* 0x0000991013137816 */ /* 0x030fe400000000ff */
[----:B-1----:R-:W-:Y:S01]  /*7680*/  PRMT R5, R0, 0x9910, RZ ;  /* 0x0000991000057816 */ /* 0x002fe200000000ff */
[----:B------:R-:W-:Y:S02]  /*7690*/  UPRMT UR4, UR43, 0x9910, URZ ;  /* 0x000099102b047896 */ /* 0x000fe400080000ff */
[----:B------:R-:W-:Y:S02]  /*76a0*/  IMAD.MOV.U32 R0, RZ, RZ, R19 ;  /* 0x000000ffff007224 */ /* 0x000fe400078e0013 */
        /* <DEDUP_REMOVED lines=15> */
.L_x_14964:
[----:B------:R0:W-:Y:S01]  /*77a0*/  STG.E.U8 desc[UR36][R2.64], R7 ;  /* 0x0000000702007986 */ /* 0x0001e2000c101124 */
[----:B------:R-:W-:Y:S05]  /*77b0*/  BRA `(.L_x_14966) ;  /* 0x0000000c00807947 */ /* 0x000fea0003800000 */
.L_x_14963:
        /* <DEDUP_REMOVED lines=12> */
.L_x_14968:
[----:B------:R-:W-:-:S04]  /*7880*/  LOP3.LUT R7, R7, 0xffff, RZ, 0xc0, !PT ;  /* 0x0000ffff07077812 */ /* 0x000fc800078ec0ff */
[----:B------:R-:W-:-:S05]  /*7890*/  PRMT R5, R7, 0x8880, RZ ;  /* 0x0000888007057816 */ /* 0x000fca00000000ff */
[----:B------:R0:W-:Y:S01]  /*78a0*/  STG.E desc[UR36][R2.64], R5 ;  /* 0x0000000502007986 */ /* 0x0001e2000c101924 */
[----:B------:R-:W-:Y:S05]  /*78b0*/  BRA `(.L_x_14966) ;  /* 0x0000000c00407947 */ /* 0x000fea0003800000 */
.L_x_14967:
[----:B------:R-:W-:-:S04]  /*78c0*/  PRMT R5, R7, 0x8880, RZ ;  /* 0x0000888007057816 */ /* 0x000fc800000000ff */
[----:B------:R-:W-:-:S05]  /*78d0*/  PRMT R5, R5, 0x7710, RZ ;  /* 0x0000771005057816 */ /* 0x000fca00000000ff */
[----:B------:R0:W-:Y:S01]  /*78e0*/  STG.E.U16 desc[UR36][R2.64], R5 ;  /* 0x0000000502007986 */ /* 0x0001e2000c101524 */
[----:B------:R-:W-:Y:S05]  /*78f0*/  BRA `(.L_x_14966) ;  /* 0x0000000c00307947 */ /* 0x000fea0003800000 */
.L_x_14962:
        /* <DEDUP_REMOVED lines=9> */
.L_x_14970:
[----:B------:R-:W0:Y:S02]  /*7990*/  I2F.S8 R0, R7 ;  /* 0x0000000700007306 */ /* 0x000e240000001400 */
[----:B0-----:R-:W-:-:S05]  /*79a0*/  F2FP.F16.F32.PACK_AB R0, RZ, R0 ;  /* 0x00000000ff00723e */ /* 0x001fca00000000ff */
[----:B------:R0:W-:Y:S01]  /*79b0*/  STG.E.U16 desc[UR36][R2.64], R0 ;  /* 0x0000000002007986 */ /* 0x0001e2000c101524 */
[----:B------:R-:W-:Y:S05]  /*79c0*/  BRA `(.L_x_14966) ;  /* 0x0000000800fc7947 */ /* 0x000fea0003800000 */
.L_x_14969:
[----:B------:R-:W-:-:S09]  /*79d0*/  UISETP.NE.AND UP0, UPT, UR4, 0x7, UPT ;  /* 0x000000070400788c */ /* 0x000fd2000bf05270 */
[----:B------:R-:W-:Y:S05]  /*79e0*/  BRA.U !UP0, `(.L_x_14971) ;  /* 0x0000000108347547 */ /* 0x000fea000b800000 */
[----:B------:R-:W-:-:S09]  /*79f0*/  UISETP.NE.AND UP0, UPT, UR4, 0x8, UPT ;  /* 0x000000080400788c */ /* 0x000fd2000bf05270 */
[----:B------:R-:W-:Y:S05]  /*7a00*/  BRA.U !UP0, `(.L_x_14972) ;  /* 0x0000000108187547 */ /* 0x000fea000b800000 */
[----:B------:R-:W-:-:S09]  /*7a10*/  UISETP.NE.AND UP0, UPT, UR4, 0x9, UPT ;  /* 0x000000090400788c */ /* 0x000fd2000bf05270 */
[----:B------:R-:W-:Y:S05]  /*7a20*/  BRA.U UP0, `(.L_x_14965) ;  /* 0x0000000900007547 */ /* 0x000fea000b800000 */
[----:B------:R-:W0:Y:S01]  /*7a30*/  I2F.S8 R4, R7 ;  /* 0x0000000700047306 */ /* 0x000e220000001400 */
[----:B------:R-:W-:-:S05]  /*7a40*/  MOV R5, RZ ;  /* 0x000000ff00057202 */ /* 0x000fca0000000f00 */
[----:B0-----:R0:W-:Y:S01]  /*7a50*/  STG.E.64 desc[UR36][R2.64], R4 ;  /* 0x0000000402007986 */ /* 0x0011e2000c101b24 */
[----:B------:R-:W-:Y:S05]  /*7a60*/  BRA `(.L_x_14966) ;  /* 0x0000000800d47947 */ /* 0x000fea0003800000 */
.L_x_14972:
[----:B------:R-:W0:Y:S02]  /*7a70*/  I2F.S8 R7, R7 ;  /* 0x0000000700077306 */ /* 0x000e240000001400 */
[----:B0-----:R-:W-:-:S04]  /*7a80*/  F2FP.F16.F32.PACK_AB R5, RZ, R7 ;  /* 0x00000007ff05723e */ /* 0x001fc800000000ff */
[----:B------:R-:W-:-:S05]  /*7a90*/  PRMT R5, R5, 0x5410, RZ ;  /* 0x0000541005057816 */ /* 0x000fca00000000ff */
[----:B------:R0:W-:Y:S01]  /*7aa0*/  STG.E desc[UR36][R2.64], R5 ;  /* 0x0000000502007986 */ /* 0x0001e2000c101924 */
[----:B------:R-:W-:Y:S05]  /*7ab0*/  BRA `(.L_x_14966) ;  /* 0x0000000800c07947 */ /* 0x000fea0003800000 */
.L_x_14971:
[----:B------:R-:W-:-:S04]  /*7ac0*/  PRMT R4, R7, 0x8880, RZ ;  /* 0x0000888007047816 */ /* 0x000fc800000000ff */
[----:B------:R-:W-:-:S06]  /*7ad0*/  PRMT R4, R4, 0x7710, RZ ;  /* 0x0000771004047816 */ /* 0x000fcc00000000ff */
[----:B------:R-:W0:Y:S02]  /*7ae0*/  I2F.F64.S16 R4, R4 ;  /* 0x0000000400047312 */ /* 0x000e240000101c00 */
[----:B0-----:R0:W-:Y:S01]  /*7af0*/  STG.E.64 desc[UR36][R2.64], R4 ;  /* 0x0000000402007986 */ /* 0x0011e2000c101b24 */
[----:B------:R-:W-:Y:S05]  /*7b00*/  BRA `(.L_x_14966) ;  /* 0x0000000800ac7947 */ /* 0x000fea0003800000 */
.L_x_14961:
        /* <DEDUP_REMOVED lines=14> */
.L_x_14976:
        /* <DEDUP_REMOVED lines=18> */
.L_x_14979:
[----:B------:R-:W-:-:S04]  /*7d10*/  SHF.R.U32.HI R5, RZ, 0x18, R5 ;  /* 0x00000018ff057819 */ /* 0x000fc80000011605 */
[----:B------:R-:W-:-:S07]  /*7d20*/  LOP3.LUT R0, R0, 0x80, R5, 0xf8, !PT ;  /* 0x0000008000007812 */ /* 0x000fce00078ef805 */
.L_x_14978:
[----:B------:R-:W-:Y:S05]  /*7d30*/  BSYNC.RECONVERGENT B0 ;  /* 0x0000000000007941 */ /* 0x000fea0003800200 */
.L_x_14977:
[----:B------:R3:W-:Y:S01]  /*7d40*/  STG.E.U8 desc[UR36][R2.64], R0 ;  /* 0x0000000002007986 */ /* 0x0007e2000c101124 */
[----:B------:R-:W-:Y:S05]  /*7d50*/  BRA `(.L_x_14966) ;  /* 0x0000000800187947 */ /* 0x000fea0003800000 */
.L_x_14975:
        /* <DEDUP_REMOVED lines=18> */
.L_x_14982:
[----:B------:R-:W-:-:S04]  /*7e80*/  SHF.R.U32.HI R5, RZ, 0x18, R5 ;  /* 0x00000018ff057819 */ /* 0x000fc80000011605 */
[----:B------:R-:W-:-:S07]  /*7e90*/  LOP3.LUT R0, R0, 0x80, R5, 0xf8, !PT ;  /* 0x0000008000007812 */ /* 0x000fce00078ef805 */
.L_x_14981:
[----:B------:R-:W-:Y:S05]  /*7ea0*/  BSYNC.RECONVERGENT B0 ;  /* 0x0000000000007941 */ /* 0x000fea0003800200 */
.L_x_14980:
[----:B------:R0:W-:Y:S01]  /*7eb0*/  STG.E.U8 desc[UR36][R2.64], R0 ;  /* 0x0000000002007986 */ /* 0x0001e2000c101124 */
[----:B------:R-:W-:Y:S05]  /*7ec0*/  BRA `(.L_x_14966) ;  /* 0x0000000400bc7947 */ /* 0x000fea0003800000 */
.L_x_14974:
        /* <DEDUP_REMOVED lines=22> */
.L_x_14984:
[----:B------:R-:W-:-:S04]  /*8030*/  LOP3.LUT R7, R7, 0xffff, RZ, 0xc0, !PT ;  /* 0x0000ffff07077812 */ /* 0x000fc800078ec0ff */
[----:B------:R-:W-:-:S05]  /*8040*/  PRMT R7, R7, 0x8880, RZ ;  /* 0x0000888007077816 */ /* 0x000fca00000000ff */
[----:B------:R-:W-:-:S05]  /*8050*/  IMAD.MOV.U32 R4, RZ, RZ, R7 ;  /* 0x000000ffff047224 */ /* 0x000fca00078e0007 */
[----:B------:R-:W-:-:S05]  /*8060*/  SHF.R.S32.HI R5, RZ, 0x1f, R4 ;  /* 0x0000001fff057819 */ /* 0x000fca0000011404 */
[----:B------:R1:W-:Y:S01]  /*8070*/  STG.E.64 desc[UR36][R2.64], R4 ;  /* 0x0000000402007986 */ /* 0x0003e2000c101b24 */
[----:B------:R-:W-:Y:S05]  /*8080*/  BRA `(.L_x_14966) ;  /* 0x00000004004c7947 */ /* 0x000fea0003800000 */
.L_x_14983:
[----:B------:R-:W-:-:S04]  /*8090*/  LOP3.LUT R7, R7, 0xffff, RZ, 0xc0, !PT ;  /* 0x0000ffff07077812 */ /* 0x000fc800078ec0ff */
[----:B------:R-:W-:-:S05]  /*80a0*/  PRMT R5, R7, 0x8880, RZ ;  /* 0x0000888007057816 */ /* 0x000fca00000000ff */
[----:B------:R0:W-:Y:S01]  /*80b0*/  STG.E desc[UR36][R2.64], R5 ;  /* 0x0000000502007986 */ /* 0x0001e2000c101924 */
[----:B------:R-:W-:Y:S05]  /*80c0*/  BRA `(.L_x_14966) ;  /* 0x00000004003c7947 */ /* 0x000fea0003800000 */
.L_x_14973:
        /* <DEDUP_REMOVED lines=10> */
.L_x_14986:
[----:B------:R-:W-:Y:S02]  /*8170*/  PRMT R4, R7, 0x8880, RZ ;  /* 0x0000888007047816 */ /* 0x000fe400000000ff */
[----:B------:R-:W-:Y:S02]  /*8180*/  CS2R R6, SRZ ;  /* 0x0000000000067805 */ /* 0x000fe4000001ff00 */
[----:B------:R-:W-:-:S06]  /*8190*/  PRMT R4, R4, 0x7710, RZ ;  /* 0x0000771004047816 */ /* 0x000fcc00000000ff */
[----:B------:R-:W0:Y:S02]  /*81a0*/  I2F.F64.S16 R4, R4 ;  /* 0x0000000400047312 */ /* 0x000e240000101c00 */
[----:B0-----:R0:W-:Y:S01]  /*81b0*/  STG.E.128 desc[UR36][R2.64], R4 ;  /* 0x0000000402007986 */ /* 0x0011e2000c101d24 */
[----:B------:R-:W-:Y:S05]  /*81c0*/  BRA `(.L_x_14966) ;  /* 0x0000000000fc7947 */ /* 0x000fea0003800000 */
.L_x_14985:
[----:B------:R-:W-:-:S09]  /*81d0*/  UISETP.NE.AND UP0, UPT, UR4, 0xf, UPT ;  /* 0x0000000f0400788c */ /* 0x000fd2000bf05270 */
[----:B------:R-:W-:Y:S05]  /*81e0*/  BRA.U !UP0, `(.L_x_14987) ;  /* 0x0000000108e87547 */ /* 0x000fea000b800000 */
[----:B------:R-:W-:-:S09]  /*81f0*/  UISETP.NE.AND UP0, UPT, UR4, 0x17, UPT ;  /* 0x000000170400788c */ /* 0x000fd2000bf05270 */
[----:B------:R-:W-:Y:S05]  /*8200*/  BRA.U !UP0, `(.L_x_14988) ;  /* 0x0000000108907547 */ /* 0x000fea000b800000 */
[----:B------:R-:W-:-:S09]  /*8210*/  UISETP.NE.AND UP0, UPT, UR4, 0x18, UPT ;  /* 0x000000180400788c */ /* 0x000fd2000bf05270 */
[----:B------:R-:W-:Y:S05]  /*8220*/  BRA.U !UP0, `(.L_x_14989) ;  /* 0x0000000108447547 */ /* 0x000fea000b800000 */
.L_x_14965:
        /* <DEDUP_REMOVED lines=16> */
.L_x_14990:
[----:B------:R-:W-:Y:S05]  /*8330*/  BRA `(.L_x_14966) ;  /* 0x0000000000a07947 */ /* 0x000fea0003800000 */
.L_x_14989:
        /* <DEDUP_REMOVED lines=13> */
.L_x_14992:
[----:B------:R-:W-:Y:S05]  /*8410*/  BSYNC.RECONVERGENT B0 ;  /* 0x0000000000007941 */ /* 0x000fea0003800200 */
.L_x_14991:
[----:B------:R-:W-:-:S05]  /*8420*/  LOP3.LUT R5, R0, 0x80, R5, 0xf8, !PT ;  /* 0x0000008000057812 */ /* 0x000fca00078ef805 */
[----:B------:R0:W-:Y:S01]  /*8430*/  STG.E.U8 desc[UR36][R2.64], R5 ;  /* 0x0000000502007986 */ /* 0x0001e2000c101124 */
[----:B------:R-:W-:Y:S05]  /*8440*/  BRA `(.L_x_14966) ;  /* 0x00000000005c7947 */ /* 0x000fea0003800000 */
.L_x_14988:
        /* <DEDUP_REMOVED lines=12> */
.L_x_14994:
[----:B------:R-:W-:Y:S01]  /*8510*/  HFMA2 R0, -RZ, RZ, 0, 7.569789886474609375e-06 ;  /* 0x0000007fff007431 */ /* 0x000fe200000001ff */
[----:B------:R-:W-:-:S04]  /*8520*/  ISETP.GT.U32.AND P0, PT, R4, 0x7f800000, PT ;  /* 0x7f8000000400780c */ /* 0x000fc80003f04070 */
[----:B------:R-:W-:-:S09]  /*8530*/  SEL R0, R0, 0x7c, P0 ;  /* 0x0000007c00007807 */ /* 0x000fd20000000000 */
.L_x_14995:
[----:B------:R-:W-:Y:S05]  /*8540*/  BSYNC.RECONVERGENT B0 ;  /* 0x0000000000007941 */ /* 0x000fea0003800200 */
.L_x_14993:
[----:B------:R-:W-:-:S04]  /*8550*/  SHF.R.U32.HI R5, RZ, 0x18, R5 ;  /* 0x00000018ff057819 */ /* 0x000fc80000011605 */
[----:B------:R-:W-:-:S05]  /*8560*/  LOP3.LUT R5, R0, 0x80, R5, 0xf8, !PT ;  /* 0x0000008000057812 */ /* 0x000fca00078ef805 */
[----:B------:R0:W-:Y:S01]  /*8570*/  STG.E.U8 desc[UR36][R2.64], R5 ;  /* 0x0000000502007986 */ /* 0x0001e2000c101124 */
[----:B------:R-:W-:Y:S05]  /*8580*/  BRA `(.L_x_14966) ;  /* 0x00000000000c7947 */ /* 0x000fea0003800000 */
.L_x_14987:
[----:B------:R-:W0:Y:S02]  /*8590*/  I2F.S8 R0, R7 ;  /* 0x0000000700007306 */ /* 0x000e240000001400 */
[----:B0-----:R-:W-:-:S05]  /*85a0*/  F2FP.BF16.F32.PACK_AB R0, RZ, R0 ;  /* 0x00000000ff00723e */ /* 0x001fca00000010ff */
[----:B------:R0:W-:Y:S02]  /*85b0*/  STG.E.U16 desc[UR36][R2.64], R0 ;  /* 0x0000000002007986 */ /* 0x0001e4000c101524 */
.L_x_14966:
[----:B------:R-:W-:-:S07]  /*85c0*/  VIADD R17, R17, 0x80 ;  /* 0x0000008011117836 */ /* 0x000fce0000000000 */
.L_x_14893:
[----:B------:R-:W-:Y:S05]  /*85d0*/  BSYNC.RECONVERGENT B6 ;  /* 0x0000000000067941 */ /* 0x000fea0003800200 */
.L_x_14892:
        /* <DEDUP_REMOVED lines=358> */
.L_x_14998:
        /* <DEDUP_REMOVED lines=16> */
.L_x_15002:
[----:B------:R4:W5:Y:S01]  /*9d40*/  LDG.E.U8 R19, desc[UR36][R2.64] ;  /* 0x0000002402137981 */ /* 0x000962000c1e1100 */
[----:B------:R-:W-:Y:S05]  /*9d50*/  BRA `(.L_x_15004) ;  /* 0x0000000c004c7947 */ /* 0x000fea0003800000 */
.L_x_15001:
        /* <DEDUP_REMOVED lines=8> */
.L_x_15006:
[----:B------:R2:W5:Y:S01]  /*9de0*/  LDG.E.U8 R19, desc[UR36][R2.64] ;  /* 0x0000002402137981 */ /* 0x000562000c1e1100 */
[----:B------:R-:W-:Y:S05]  /*9df0*/  BRA `(.L_x_15004) ;  /* 0x0000000c00247947 */ /* 0x000fea0003800000 */
.L_x_15005:
[----:B------:R0:W5:Y:S01]  /*9e00*/  LDG.E.U16 R19, desc[UR36][R2.64] ;  /* 0x0000002402137981 */ /* 0x000162000c1e1500 */
[----:B------:R-:W-:Y:S05]  /*9e10*/  BRA `(.L_x_15004) ;  /* 0x0000000c001c7947 */ /* 0x000fea0003800000 */
.L_x_15000:
        /* <DEDUP_REMOVED lines=9> */
.L_x_15008:
[----:B------:R-:W2:Y:S02]  /*9eb0*/  LDG.E.U16 R0, desc[UR36][R2.64] ;  /* 0x0000002402007981 */ /* 0x000ea4000c1e1500 */
[----:B--2---:R-:W-:-:S06]  /*9ec0*/  HADD2.F32 R0, -RZ, R0.H0_H0 ;  /* 0x20000000ff007230 */ /* 0x004fcc0000004100 */
[----:B------:R-:W0:Y:S02]  /*9ed0*/  F2I.FTZ.TRUNC.NTZ R0, R0 ;  /* 0x0000000000007305 */ /* 0x000e24000021f100 */
[----:B0-----:R-:W-:Y:S01]  /*9ee0*/  PRMT R19, R0, 0x7610, R19 ;  /* 0x0000761000137816 */ /* 0x001fe20000000013 */
[----:B------:R-:W-:Y:S06]  /*9ef0*/  BRA `(.L_x_15004) ;  /* 0x0000000800e47947 */ /* 0x000fec0003800000 */
.L_x_15007:
        /* <DEDUP_REMOVED lines=9> */
.L_x_15010:
[----:B------:R-:W2:Y:S02]  /*9f90*/  LDG.E.U16 R2, desc[UR36][R2.64] ;  /* 0x0000002402027981 */ /* 0x000ea4000c1e1500 */
[----:B--2---:R-:W-:-:S06]  /*9fa0*/  HADD2.F32 R0, -RZ, R2.H0_H0 ;  /* 0x20000002ff007230 */ /* 0x004fcc0000004100 */
[----:B------:R-:W0:Y:S02]  /*9fb0*/  F2I.FTZ.TRUNC.NTZ R0, R0 ;  /* 0x0000000000007305 */ /* 0x000e24000021f100 */
[----:B0-----:R-:W-:Y:S01]  /*9fc0*/  PRMT R19, R0, 0x7610, R19 ;  /* 0x0000761000137816 */ /* 0x001fe20000000013 */
[----:B------:R-:W-:Y:S06]  /*9fd0*/  BRA `(.L_x_15004) ;  /* 0x0000000800ac7947 */ /* 0x000fec0003800000 */
.L_x_15009:
[----:B------:R-:W2:Y:S02]  /*9fe0*/  LDG.E.64 R2, desc[UR36][R2.64] ;  /* 0x0000002402027981 */ /* 0x000ea4000c1e1b00 */
[----:B--2---:R0:W1:Y:S01]  /*9ff0*/  F2I.F64.TRUNC R19, R2 ;  /* 0x0000000200137311 */ /* 0x004062000030d100 */
[----:B------:R-:W-:Y:S05]  /*a000*/  BRA `(.L_x_15004) ;  /* 0x0000000800a07947 */ /* 0x000fea0003800000 */
.L_x_14999:
        /* <DEDUP_REMOVED lines=12> */
.L_x_15013:
[----:B------:R-:W2:Y:S02]  /*a0d0*/  LDG.E.64 R2, desc[UR36][R2.64] ;  /* 0x0000002402027981 */ /* 0x000ea4000c1e1b00 */
[----:B--2---:R0:W1:Y:S01]  /*a0e0*/  F2I.F64.TRUNC R19, R2 ;  /* 0x0000000200137311 */ /* 0x004062000030d100 */
[----:B------:R-:W-:Y:S05]  /*a0f0*/  BRA `(.L_x_15004) ;  /* 0x0000000800647947 */ /* 0x000fea0003800000 */
.L_x_15012:
        /* <DEDUP_REMOVED lines=27> */
.L_x_15015:
        /* <DEDUP_REMOVED lines=14> */
.L_x_15014:
[----:B------:R-:W2:Y:S02]  /*a390*/  LDG.E.U16 R0, desc[UR36][R2.64] ;  /* 0x0000002402007981 */ /* 0x000ea4000c1e1500 */
[----:B--2---:R-:W-:-:S06]  /*a3a0*/  SHF.L.U32 R0, R0, 0x10, RZ ;  /* 0x0000001000007819 */ /* 0x004fcc00000006ff */
[----:B------:R-:W0:Y:S02]  /*a3b0*/  F2I.FTZ.TRUNC.NTZ R0, R0 ;  /* 0x0000000000007305 */ /* 0x000e24000021f100 */
[----:B0-----:R-:W-:Y:S01]  /*a3c0*/  PRMT R19, R0, 0x7610, R19 ;  /* 0x0000761000137816 */ /* 0x001fe20000000013 */
[----:B------:R-:W-:Y:S06]  /*a3d0*/  BRA `(.L_x_15004) ;  /* 0x0000000400ac7947 */ /* 0x000fec0003800000 */
.L_x_15011:
        /* <DEDUP_REMOVED lines=10> */
.L_x_15018:
        /* <DEDUP_REMOVED lines=21> */
.L_x_15022:
[----:B------:R-:W-:Y:S05]  /*a5d0*/  BSYNC.RECONVERGENT B1 ;  /* 0x0000000000017941 */ /* 0x000fea0003800200 */
.L_x_15021:
[----:B------:R-:W-:Y:S02]  /*a5e0*/  SHF.L.U32 R0, R0, 0x14, RZ ;  /* 0x0000001400007819 */ /* 0x000fe400000006ff */
[----:B------:R-:W-:-:S04]  /*a5f0*/  LEA R2, R2, 0x3b800000, 0x17 ;  /* 0x3b80000002027811 */ /* 0x000fc800078eb8ff */
[----:B------:R-:W-:-:S07]  /*a600*/  LOP3.LUT R0, R2, R0, R7, 0xfe, !PT ;  /* 0x0000000002007212 */ /* 0x000fce00078efe07 */
.L_x_15020:
[----:B------:R-:W-:Y:S05]  /*a610*/  BSYNC.RECONVERGENT B0 ;  /* 0x0000000000007941 */ /* 0x000fea0003800200 */
.L_x_15019:
[----:B------:R-:W0:Y:S02]  /*a620*/  F2I.FTZ.TRUNC.NTZ R0, R0 ;  /* 0x0000000000007305 */ /* 0x000e24000021f100 */
[----:B0-----:R-:W-:Y:S01]  /*a630*/  PRMT R19, R0, 0x7610, R19 ;  /* 0x0000761000137816 */ /* 0x001fe20000000013 */
[----:B------:R-:W-:Y:S06]  /*a640*/  BRA `(.L_x_15004) ;  /* 0x0000000400107947 */ /* 0x000fec0003800000 */
.L_x_15017:
        /* <DEDUP_REMOVED lines=21> */
.L_x_15026:
[----:B------:R-:W-:Y:S05]  /*a7a0*/  BSYNC.RECONVERGENT B1 ;  /* 0x0000000000017941 */ /* 0x000fea0003800200 */
.L_x_15025:
[----:B------:R-:W-:Y:S02]  /*a7b0*/  SHF.L.U32 R0, R0, 0x15, RZ ;  /* 0x0000001500007819 */ /* 0x000fe400000006ff */
[----:B------:R-:W-:-:S04]  /*a7c0*/  LEA R2, R2, 0x37800000, 0x17 ;  /* 0x3780000002027811 */ /* 0x000fc800078eb8ff */
[----:B------:R-:W-:-:S07]  /*a7d0*/  LOP3.LUT R0, R2, R0, R7, 0xfe, !PT ;  /* 0x0000000002007212 */ /* 0x000fce00078efe07 */
.L_x_15024:
[----:B------:R-:W-:Y:S05]  /*a7e0*/  BSYNC.RECONVERGENT B0 ;  /* 0x0000000000007941 */ /* 0x000fea0003800200 */
.L_x_15023:
[----:B------:R-:W0:Y:S02]  /*a7f0*/  F2I.FTZ.TRUNC.NTZ R0, R0 ;  /* 0x0000000000007305 */ /* 0x000e24000021f100 */
[----:B0-----:R-:W-:Y:S01]  /*a800*/  PRMT R19, R0, 0x7610, R19 ;  /* 0x0000761000137816 */ /* 0x001fe20000000013 */
[----:B------:R-:W-:Y:S06]  /*a810*/  BRA `(.L_x_15004) ;  /* 0x00000000009c7947 */ /* 0x000fec0003800000 */
.L_x_15016:
        /* <DEDUP_REMOVED lines=14> */
.L_x_15030:
[----:B------:R-:W-:Y:S05]  /*a900*/  BSYNC.RECONVERGENT B0 ;  /* 0x0000000000007941 */ /* 0x000fea0003800200 */
.L_x_15029:
[----:B------:R-:W0:Y:S02]  /*a910*/  F2I.FTZ.TRUNC.NTZ R0, R0 ;  /* 0x0000000000007305 */ /* 0x000e24000021f100 */
[----:B0-----:R-:W-:Y:S01]  /*a920*/  PRMT R19, R0, 0x7610, R19 ;  /* 0x0000761000137816 */ /* 0x001fe20000000013 */
[----:B------:R-:W-:Y:S06]  /*a930*/  BRA `(.L_x_15004) ;  /* 0x0000000000547947 */ /* 0x000fec0003800000 */
.L_x_15003:
        /* <DEDUP_REMOVED lines=16> */
.L_x_15031:
[----:B------:R-:W-:Y:S01]  /*aa40*/  PRMT R19, RZ, 0x7610, R19 ;  /* 0x00007610ff137816 */ /* 0x000fe20000000013 */
[----:B------:R-:W-:Y:S06]  /*aa50*/  BRA `(.L_x_15004) ;  /* 0x00000000000c7947 */ /* 0x000fec0003800000 */
.L_x_15028:
[----:B------:R0:W5:Y:S01]  /*aa60*/  LDG.E.U8 R19, desc[UR36][R2.64] ;  /* 0x0000002402137981 */ /* 0x000162000c1e1100 */
[----:B------:R-:W-:Y:S05]  /*aa70*/  BRA `(.L_x_15004) ;  /* 0x0000000000047947 */ /* 0x000fea0003800000 */
.L_x_15027:
[----:B------:R0:W5:Y:S02]  /*aa80*/  LDG.E.U8 R19, desc[UR36][R2.64] ;  /* 0x0000002402137981 */ /* 0x000164000c1e1100 */
.L_x_15004:
        /* <DEDUP_REMOVED lines=16> */
.L_x_15035:
[----:B------:R0:W5:Y:S01]  /*ab90*/  LDG.E.U8 R0, desc[UR36][R2.64] ;  /* 0x0000002402007981 */ /* 0x000162000c1e1100 */
[----:B------:R-:W-:Y:S05]  /*aba0*/  BRA `(.L_x_15037) ;  /* 0x0000000c004c7947 */ /* 0x000fea0003800000 */
.L_x_15034:
        /* <DEDUP_REMOVED lines=8> */
.L_x_15039:
[----:B------:R0:W5:Y:S01]  /*ac30*/  LDG.E.U8 R0, desc[UR36][R2.64] ;  /* 0x0000002402007981 */ /* 0x000162000c1e1100 */
[----:B------:R-:W-:Y:S05]  /*ac40*/  BRA `(.L_x_15037) ;  /* 0x0000000c00247947 */ /* 0x000fea0003800000 */
.L_x_15038:
[----:B------:R0:W5:Y:S01]  /*ac50*/  LDG.E.U16 R0, desc[UR36][R2.64] ;  /* 0x0000002402007981 */ /* 0x000162000c1e1500 */
[----:B------:R-:W-:Y:S05]  /*ac60*/  BRA `(.L_x_15037) ;  /* 0x0000000c001c7947 */ /* 0x000fea0003800000 */
.L_x_15033:
        /* <DEDUP_REMOVED lines=9> */
.L_x_15041:
[----:B------:R-:W2:Y:S02]  /*ad00*/  LDG.E.U16 R4, desc[UR36][R2.64] ;  /* 0x0000002402047981 */ /* 0x000ea4000c1e1500 */
[----:B--2---:R-:W-:-:S06]  /*ad10*/  HADD2.F32 R4, -RZ, R4.H0_H0 ;  /* 0x20000004ff047230 */ /* 0x004fcc0000004100 */
[----:B------:R-:W0:Y:S02]  /*ad20*/  F2I.FTZ.TRUNC.NTZ R4, R4 ;  /* 0x0000000400047305 */ /* 0x000e24000021f100 */
[----:B0-----:R-:W-:Y:S01]  /*ad30*/  PRMT R0, R4, 0x7610, R0 ;  /* 0x0000761004007816 */ /* 0x001fe20000000000 */
[----:B------:R-:W-:Y:S06]  /*ad40*/  BRA `(.L_x_15037) ;  /* 0x0000000800e47947 */ /* 0x000fec0003800000 */
.L_x_15040:
        /* <DEDUP_REMOVED lines=9> */
.L_x_15043:
[----:B------:R-:W2:Y:S02]  /*ade0*/  LDG.E.U16 R2, desc[UR36][R2.64] ;  /* 0x0000002402027981 */ /* 0x000ea4000c1e1500 */
[----:B--2---:R-:W-:-:S06]  /*adf0*/  HADD2.F32 R4, -RZ, R2.H0_H0 ;  /* 0x20000002ff047230 */ /* 0x004fcc0000004100 */
[----:B------:R-:W0:Y:S02]  /*ae00*/  F2I.FTZ.TRUNC.NTZ R4, R4 ;  /* 0x0000000400047305 */ /* 0x000e24000021f100 */
[----:B0-----:R-:W-:Y:S01]  /*ae10*/  PRMT R0, R4, 0x7610, R0 ;  /* 0x0000761004007816 */ /* 0x001fe20000000000 */
[----:B------:R-:W-:Y:S06]  /*ae20*/  BRA `(.L_x_15037) ;  /* 0x0000000800ac7947 */ /* 0x000fec0003800000 */
.L_x_15042:
[----:B------:R-:W2:Y:S02]  /*ae30*/  LDG.E.64 R2, desc[UR36][R2.64] ;  /* 0x0000002402027981 */ /* 0x000ea4000c1e1b00 */
[----:B--2---:R4:W0:Y:S01]  /*ae40*/  F2I.F64.TRUNC R0, R2 ;  /* 0x0000000200007311 */ /* 0x004822000030d100 */
[----:B------:R-:W-:Y:S05]  /*ae50*/  BRA `(.L_x_15037) ;  /* 0x0000000800a07947 */ /* 0x000fea0003800000 */
.L_x_15032:
        /* <DEDUP_REMOVED lines=12> */
.L_x_15046:
[----:B------:R-:W2:Y:S02]  /*af20*/  LDG.E.64 R2, desc[UR36][R2.64] ;  /* 0x0000002402027981 */ /* 0x000ea4000c1e1b00 */
[----:B--2---:R0:W1:Y:S01]  /*af30*/  F2I.F64.TRUNC R0, R2 ;  /* 0x0000000200007311 */ /* 0x004062000030d100 */
[----:B------:R-:W-:Y:S05]  /*af40*/  BRA `(.L_x_15037) ;  /* 0x0000000800647947 */ /* 0x000fea0003800000 */
.L_x_15045:
        /* <DEDUP_REMOVED lines=27> */
.L_x_15048:
        /* <DEDUP_REMOVED lines=14> */
.L_x_15047:
[----:B------:R-:W2:Y:S02]  /*b1e0*/  LDG.E.U16 R4, desc[UR36][R2.64] ;  /* 0x0000002402047981 */ /* 0x000ea4000c1e1500 */
[----:B--2---:R-:W-:-:S06]  /*b1f0*/  IMAD.U32 R4, R4, 0x10000, RZ ;  /* 0x0001000004047824 */ /* 0x004fcc00078e00ff */
[----:B------:R-:W0:Y:S02]  /*b200*/  F2I.FTZ.TRUNC.NTZ R4, R4 ;  /* 0x0000000400047305 */ /* 0x000e24000021f100 */
[----:B0-----:R-:W-:Y:S01]  /*b210*/  PRMT R0, R4, 0x7610, R0 ;  /* 0x0000761004007816 */ /* 0x001fe20000000000 */
[----:B------:R-:W-:Y:S06]  /*b220*/  BRA `(.L_x_15037) ;  /* 0x0000000400ac7947 */ /* 0x000fec0003800000 */
.L_x_15044:
        /* <DEDUP_REMOVED lines=10> */
.L_x_15051:
        /* <DEDUP_REMOVED lines=21> */
.L_x_15055:
[----:B------:R-:W-:Y:S05]  /*b420*/  BSYNC.RECONVERGENT B1 ;  /* 0x0000000000017941 */ /* 0x000fea0003800200 */
.L_x_15054:
[----:B------:R-:W-:Y:S01]  /*b430*/  IMAD.SHL.U32 R0, R0, 0x100000, RZ ;  /* 0x0010000000007824 */ /* 0x000fe200078e00ff */
[----:B------:R-:W-:-:S04]  /*b440*/  LEA R2, R2, 0x3b800000, 0x17 ;  /* 0x3b80000002027811 */ /* 0x000fc800078eb8ff */
[----:B------:R-:W-:-:S07]  /*b450*/  LOP3.LUT R4, R2, R0, R7, 0xfe, !PT ;  /* 0x0000000002047212 */ /* 0x000fce00078efe07 */
.L_x_15053:
[----:B------:R-:W-:Y:S05]  /*b460*/  BSYNC.RECONVERGENT B0 ;  /* 0x0000000000007941 */ /* 0x000fea0003800200 */
.L_x_15052:
[----:B------:R-:W0:Y:S02]  /*b470*/  F2I.FTZ.TRUNC.NTZ R4, R4 ;  /* 0x0000000400047305 */ /* 0x000e24000021f100 */
[----:B0-----:R-:W-:Y:S01]  /*b480*/  PRMT R0, R4, 0x7610, R0 ;  /* 0x0000761004007816 */ /* 0x001fe20000000000 */
[----:B------:R-:W-:Y:S06]  /*b490*/  BRA `(.L_x_15037) ;  /* 0x0000000400107947 */ /* 0x000fec0003800000 */
.L_x_15050:
        /* <DEDUP_REMOVED lines=21> */
.L_x_15059:
[----:B------:R-:W-:Y:S05]  /*b5f0*/  BSYNC.RECONVERGENT B1 ;  /* 0x0000000000017941 */ /* 0x000fea0003800200 */
.L_x_15058:
[----:B------:R-:W-:Y:S01]  /*b600*/  IMAD.SHL.U32 R0, R0, 0x200000, RZ ;  /* 0x0020000000007824 */ /* 0x000fe200078e00ff */
[----:B------:R-:W-:-:S04]  /*b610*/  LEA R2, R2, 0x37800000, 0x17 ;  /* 0x3780000002027811 */ /* 0x000fc800078eb8ff */
[----:B------:R-:W-:-:S07]  /*b620*/  LOP3.LUT R4, R2, R0, R7, 0xfe, !PT ;  /* 0x0000000002047212 */ /* 0x000fce00078efe07 */
.L_x_15057:
[----:B------:R-:W-:Y:S05]  /*b630*/  BSYNC.RECONVERGENT B0 ;  /* 0x0000000000007941 */ /* 0x000fea0003800200 */
.L_x_15056:
[----:B------:R-:W0:Y:S02]  /*b640*/  F2I.FTZ.TRUNC.NTZ R4, R4 ;  /* 0x0000000400047305 */ /* 0x000e24000021f100 */
[----:B0-----:R-:W-:Y:S01]  /*b650*/  PRMT R0, R4, 0x7610, R0 ;  /* 0x0000761004007816 */ /* 0x001fe20000000000 */
[----:B------:R-:W-:Y:S06]  /*b660*/  BRA `(.L_x_15037) ;  /* 0x00000000009c7947 */ /* 0x000fec0003800000 */
.L_x_15049:
        /* <DEDUP_REMOVED lines=14> */
.L_x_15063:
[----:B------:R-:W-:Y:S05]  /*b750*/  BSYNC.RECONVERGENT B0 ;  /* 0x0000000000007941 */ /* 0x000fea0003800200 */
.L_x_15062:
[----:B------:R-:W0:Y:S02]  /*b760*/  F2I.FTZ.TRUNC.NTZ R4, R4 ;  /* 0x0000000400047305 */ /* 0x000e24000021f100 */
[----:B0-----:R-:W-:Y:S01]  /*b770*/  PRMT R0, R4, 0x7610, R0 ;  /* 0x0000761004007816 */ /* 0x001fe20000000000 */
[----:B------:R-:W-:Y:S06]  /*b780*/  BRA `(.L_x_15037) ;  /* 0x0000000000547947 */ /* 0x000fec0003800000 */
.L_x_15036:
        /* <DEDUP_REMOVED lines=16> */
.L_x_15064:
[----:B------:R-:W-:Y:S01]  /*b890*/  PRMT R0, RZ, 0x7610, R0 ;  /* 0x00007610ff007816 */ /* 0x000fe20000000000 */
[----:B------:R-:W-:Y:S06]  /*b8a0*/  BRA `(.L_x_15037) ;  /* 0x00000000000c7947 */ /* 0x000fec0003800000 */
.L_x_15061:
[----:B------:R0:W5:Y:S01]  /*b8b0*/  LDG.E.U8 R0, desc[UR36][R2.64] ;  /* 0x0000002402007981 */ /* 0x000162000c1e1100 */
[----:B------:R-:W-:Y:S05]  /*b8c0*/  BRA `(.L_x_15037) ;  /* 0x0000000000047947 */ /* 0x000fea0003800000 */
.L_x_15060:
[----:B------:R0:W5:Y:S02]  /*b8d0*/  LDG.E.U8 R0, desc[UR36][R2.64] ;  /* 0x0000002402007981 */ /* 0x000164000c1e1100 */
.L_x_15037:
        /* <DEDUP_REMOVED lines=20> */
.L_x_15068:
[----:B------:R0:W-:Y:S01]  /*ba20*/  STG.E.U8 desc[UR36][R2.64], R7 ;  /* 0x0000000702007986 */ /* 0x0001e2000c101124 */
[----:B------:R-:W-:Y:S05]  /*ba30*/  BRA `(.L_x_15070) ;  /* 0x0000000c00807947 */ /* 0x000fea0003800000 */
.L_x_15067:
        /* <DEDUP_REMOVED lines=12> */
.L_x_15072:
[----:B------:R-:W-:-:S04]  /*bb00*/  LOP3.LUT R7, R7, 0xffff, RZ, 0xc0, !PT ;  /* 0x0000ffff07077812 */ /* 0x000fc800078ec0ff */
[----:B------:R-:W-:-:S05]  /*bb10*/  PRMT R5, R7, 0x8880, RZ ;  /* 0x0000888007057816 */ /* 0x000fca00000000ff */
[----:B------:R0:W-:Y:S01]  /*bb20*/  STG.E desc[UR36][R2.64], R5 ;  /* 0x0000000502007986 */ /* 0x0001e2000c101924 */
[----:B------:R-:W-:Y:S05]  /*bb30*/  BRA `(.L_x_15070) ;  /* 0x0000000c00407947 */ /* 0x000fea0003800000 */
.L_x_15071:
[----:B------:R-:W-:-:S04]  /*bb40*/  PRMT R5, R7, 0x8880, RZ ;  /* 0x0000888007057816 */ /* 0x000fc800000000ff */
[----:B------:R-:W-:-:S05]  /*bb50*/  PRMT R5, R5, 0x7710, RZ ;  /* 0x0000771005057816 */ /* 0x000fca00000000ff */
[----:B------:R0:W-:Y:S01]  /*bb60*/  STG.E.U16 desc[UR36][R2.64], R5 ;  /* 0x0000000502007986 */ /* 0x0001e2000c101524 */
[----:B------:R-:W-:Y:S05]  /*bb70*/  BRA `(.L_x_15070) ;  /* 0x0000000c00307947 */ /* 0x000fea0003800000 */
.L_x_15066:
        /* <DEDUP_REMOVED lines=9> */
.L_x_15074:
[----:B------:R-:W0:Y:S02]  /*bc10*/  I2F.S8 R0, R7 ;  /* 0x0000000700007306 */ /* 0x000e240000001400 */
[----:B0-----:R-:W-:-:S05]  /*bc20*/  F2FP.F16.F32.PACK_AB R0, RZ, R0 ;  /* 0x00000000ff00723e */ /* 0x001fca00000000ff */
[----:B------:R0:W-:Y:S01]  /*bc30*/  STG.E.U16 desc[UR36][R2.64], R0 ;  /* 0x0000000002007986 */ /* 0x0001e2000c101524 */
[----:B------:R-:W-:Y:S05]  /*bc40*/  BRA `(.L_x_15070) ;  /* 0x0000000800fc7947 */ /* 0x000fea0003800000 */
.L_x_15073:
        /* <DEDUP_REMOVED lines=10> */
.L_x_15076:
[----:B------:R-:W0:Y:S02]  /*bcf0*/  I2F.S8 R7, R7 ;  /* 0x0000000700077306 */ /* 0x000e240000001400 */
[----:B0-----:R-:W-:-:S04]  /*bd00*/  F2FP.F16.F32.PACK_AB R5, RZ, R7 ;  /* 0x00000007ff05723e */ /* 0x001fc800000000ff */
[----:B------:R-:W-:-:S05]  /*bd10*/  PRMT R5, R5, 0x5410, RZ ;  /* 0x0000541005057816 */ /* 0x000fca00000000ff */
[----:B------:R0:W-:Y:S01]  /*bd20*/  STG.E desc[UR36][R2.64], R5 ;  /* 0x0000000502007986 */ /* 0x0001e2000c101924 */
[----:B------:R-:W-:Y:S05]  /*bd30*/  BRA `(.L_x_15070) ;  /* 0x0000000800c07947 */ /* 0x000fea0003800000 */
.L_x_15075:
[----:B------:R-:W-:-:S04]  /*bd40*/  PRMT R4, R7, 0x8880, RZ ;  /* 0x0000888007047816 */ /* 0x000fc800000000ff */
[----:B------:R-:W-:-:S06]  /*bd50*/  PRMT R4, R4, 0x7710, RZ ;  /* 0x0000771004047816 */ /* 0x000fcc00000000ff */
[----:B------:R-:W0:Y:S02]  /*bd60*/  I2F.F64.S16 R4, R4 ;  /* 0x0000000400047312 */ /* 0x000e240000101c00 */
[----:B0-----:R0:W-:Y:S01]  /*bd70*/  STG.E.64 desc[UR36][R2.64], R4 ;  /* 0x0000000402007986 */ /* 0x0011e2000c101b24 */
[----:B------:R-:W-:Y:S05]  /*bd80*/  BRA `(.L_x_15070) ;  /* 0x0000000800ac7947 */ /* 0x000fea0003800000 */
.L_x_15065:
        /* <DEDUP_REMOVED lines=14> */
.L_x_15080:
        /* <DEDUP_REMOVED lines=18> */
.L_x_15083:
[----:B------:R-:W-:-:S04]  /*bf90*/  SHF.R.U32.HI R5, RZ, 0x18, R5 ;  /* 0x00000018ff057819 */ /* 0x000fc80000011605 */
[----:B------:R-:W-:-:S07]  /*bfa0*/  LOP3.LUT R0, R0, 0x80, R5, 0xf8, !PT ;  /* 0x0000008000007812 */ /* 0x000fce00078ef805 */
.L_x_15082:
[----:B------:R-:W-:Y:S05]  /*bfb0*/  BSYNC.RECONVERGENT B0 ;  /* 0x0000000000007941 */ /* 0x000fea0003800200 */
.L_x_15081:
[----:B------:R0:W-:Y:S01]  /*bfc0*/  STG.E.U8 desc[UR36][R2.64], R0 ;  /* 0x0000000002007986 */ /* 0x0001e2000c101124 */
[----:B------:R-:W-:Y:S05]  /*bfd0*/  BRA `(.L_x_15070) ;  /* 0x0000000800187947 */ /* 0x000fea0003800000 */
.L_x_15079:
        /* <DEDUP_REMOVED lines=18> */
.L_x_15086:
[----:B------:R-:W-:-:S04]  /*c100*/  SHF.R.U32.HI R5, RZ, 0x18, R5 ;  /* 0x00000018ff057819 */ /* 0x000fc80000011605 */
[----:B------:R-:W-:-:S07]  /*c110*/  LOP3.LUT R0, R0, 0x80, R5, 0xf8, !PT ;  /* 0x0000008000007812 */ /* 0x000fce00078ef805 */
.L_x_15085:
[----:B------:R-:W-:Y:S05]  /*c120*/  BSYNC.RECONVERGENT B0 ;  /* 0x0000000000007941 */ /* 0x000fea0003800200 */
.L_x_15084:
[----:B------:R0:W-:Y:S01]  /*c130*/  STG.E.U8 desc[UR36][R2.64], R0 ;  /* 0x0000000002007986 */ /* 0x0001e2000c101124 */
[----:B------:R-:W-:Y:S05]  /*c140*/  BRA `(.L_x_15070) ;  /* 0x0000000400bc7947 */ /* 0x000fea0003800000 */
.L_x_15078:
        /* <DEDUP_REMOVED lines=22> */
.L_x_15088:
[----:B------:R-:W-:-:S04]  /*c2b0*/  LOP3.LUT R7, R7, 0xffff, RZ, 0xc0, !PT ;  /* 0x0000ffff07077812 */ /* 0x000fc800078ec0ff */
[----:B------:R-:W-:-:S05]  /*c2c0*/  PRMT R7, R7, 0x8880, RZ ;  /* 0x0000888007077816 */ /* 0x000fca00000000ff */
[----:B------:R-:W-:-:S05]  /*c2d0*/  IMAD.MOV.U32 R4, RZ, RZ, R7 ;  /* 0x000000ffff047224 */ /* 0x000fca00078e0007 */
[----:B------:R-:W-:-:S05]  /*c2e0*/  SHF.R.S32.HI R5, RZ, 0x1f, R4 ;  /* 0x0000001fff057819 */ /* 0x000fca0000011404 */
[----:B------:R0:W-:Y:S01]  /*c2f0*/  STG.E.64 desc[UR36][R2.64], R4 ;  /* 0x0000000402007986 */ /* 0x0001e2000c101b24 */
[----:B------:R-:W-:Y:S05]  /*c300*/  BRA `(.L_x_15070) ;  /* 0x00000004004c7947 */ /* 0x000fea0003800000 */
.L_x_15087:
[----:B------:R-:W-:-:S04]  /*c310*/  LOP3.LUT R7, R7, 0xffff, RZ, 0xc0, !PT ;  /* 0x0000ffff07077812 */ /* 0x000fc800078ec0ff */
[----:B------:R-:W-:-:S05]  /*c320*/  PRMT R5, R7, 0x8880, RZ ;  /* 0x0000888007057816 */ /* 0x000fca00000000ff */
[----:B------:R0:W-:Y:S01]  /*c330*/  STG.E desc[UR36][R2.64], R5 ;  /* 0x0000000502007986 */ /* 0x0001e2000c101924 */
[----:B------:R-:W-:Y:S05]  /*c340*/  BRA `(.L_x_15070) ;  /* 0x00000004003c7947 */ /* 0x000fea0003800000 */
.L_x_15077:
        /* <DEDUP_REMOVED lines=10> */
.L_x_15090:
[----:B------:R-:W-:Y:S02]  /*c3f0*/  PRMT R4, R7, 0x8880, RZ ;  /* 0x0000888007047816 */ /* 0x000fe400000000ff */
[----:B------:R-:W-:Y:S02]  /*c400*/  CS2R R6, SRZ ;  /* 0x0000000000067805 */ /* 0x000fe4000001ff00 */
[----:B------:R-:W-:-:S06]  /*c410*/  PRMT R4, R4, 0x7710, RZ ;  /* 0x0000771004047816 */ /* 0x000fcc00000000ff */
[----:B------:R-:W0:Y:S02]  /*c420*/  I2F.F64.S16 R4, R4 ;  /* 0x0000000400047312 */ /* 0x000e240000101c00 */
[----:B0-----:R0:W-:Y:S01]  /*c430*/  STG.E.128 desc[UR36][R2.64], R4 ;  /* 0x0000000402007986 */ /* 0x0011e2000c101d24 */
[----:B------:R-:W-:Y:S05]  /*c440*/  BRA `(.L_x_15070) ;  /* 0x0000000000fc7947 */ /* 0x000fea0003800000 */
.L_x_15089:
[----:B------:R-:W-:-:S09]  /*c450*/  UISETP.NE.AND UP0, UPT, UR4, 0xf, UPT ;  /* 0x0000000f0400788c */ /* 0x000fd2000bf05270 */
[----:B------:R-:W-:Y:S05]  /*c460*/  BRA.U !UP0, `(.L_x_15091) ;  /* 0x0000000108e87547 */ /* 0x000fea000b800000 */
[----:B------:R-:W-:-:S09]  /*c470*/  UISETP.NE.AND UP0, UPT, UR4, 0x17, UPT ;  /* 0x000000170400788c */ /* 0x000fd2000bf05270 */
[----:B------:R-:W-:Y:S05]  /*c480*/  BRA.U !UP0, `(.L_x_15092) ;  /* 0x0000000108907547 */ /* 0x000fea000b800000 */
[----:B------:R-:W-:-:S09]  /*c490*/  UISETP.NE.AND UP0, UPT, UR4, 0x18, UPT ;  /* 0x000000180400788c */ /* 0x000fd2000bf05270 */
[----:B------:R-:W-:Y:S05]  /*c4a0*/  BRA.U !UP0, `(.L_x_15093) ;  /* 0x0000000108447547 */ /* 0x000fea000b800000 */
.L_x_15069:
        /* <DEDUP_REMOVED lines=16> */
.L_x_15094:
[----:B------:R-:W-:Y:S05]  /*c5b0*/  BRA `(.L_x_15070) ;  /* 0x0000000000a07947 */ /* 0x000fea0003800000 */
.L_x_15093:
        /* <DEDUP_REMOVED lines=13> */
.L_x_15096:
[----:B------:R-:W-:Y:S05]  /*c690*/  BSYNC.RECONVERGENT B0 ;  /* 0x0000000000007941 */ /* 0x000fea0003800200 */
.L_x_15095:
[----:B------:R-:W-:-:S05]  /*c6a0*/  LOP3.LUT R5, R0, 0x80, R5, 0xf8, !PT ;  /* 0x0000008000057812 */ /* 0x000fca00078ef805 */
[----:B------:R3:W-:Y:S01]  /*c6b0*/  STG.E.U8 desc[UR36][R2.64], R5 ;  /* 0x0000000502007986 */ /* 0x0007e2000c101124 */
[----:B------:R-:W-:Y:S05]  /*c6c0*/  BRA `(.L_x_15070) ;  /* 0x00000000005c7947 */ /* 0x000fea0003800000 */
.L_x_15092:
        /* <DEDUP_REMOVED lines=12> */
.L_x_15098:
[----:B------:R-:W-:Y:S02]  /*c790*/  ISETP.GT.U32.AND P0, PT, R4, 0x7f800000, PT ;  /* 0x7f8000000400780c */ /* 0x000fe40003f04070 */
[----:B------:R-:W-:-:S04]  /*c7a0*/  MOV R0, 0x7f ;  /* 0x0000007f00007802 */ /* 0x000fc80000000f00 */
[----:B------:R-:W-:-:S07]  /*c7b0*/  SEL R0, R0, 0x7c, P0 ;  /* 0x0000007c00007807 */ /* 0x000fce0000000000 */
.L_x_15099:
[----:B------:R-:W-:Y:S05]  /*c7c0*/  BSYNC.RECONVERGENT B0 ;  /* 0x0000000000007941 */ /* 0x000fea0003800200 */
.L_x_15097:
[----:B------:R-:W-:-:S04]  /*c7d0*/  SHF.R.U32.HI R5, RZ, 0x18, R5 ;  /* 0x00000018ff057819 */ /* 0x000fc80000011605 */
[----:B------:R-:W-:-:S05]  /*c7e0*/  LOP3.LUT R5, R0, 0x80, R5, 0xf8, !PT ;  /* 0x0000008000057812 */ /* 0x000fca00078ef805 */
[----:B------:R2:W-:Y:S01]  /*c7f0*/  STG.E.U8 desc[UR36][R2.64], R5 ;  /* 0x0000000502007986 */ /* 0x0005e2000c101124 */
[----:B------:R-:W-:Y:S05]  /*c800*/  BRA `(.L_x_15070) ;  /* 0x00000000000c7947 */ /* 0x000fea0003800000 */
.L_x_15091:
[----:B------:R-:W0:Y:S02]  /*c810*/  I2F.S8 R0, R7 ;  /* 0x0000000700007306 */ /* 0x000e240000001400 */
[----:B0-----:R-:W-:-:S05]  /*c820*/  F2FP.BF16.F32.PACK_AB R0, RZ, R0 ;  /* 0x00000000ff00723e */ /* 0x001fca00000010ff */
[----:B------:R4:W-:Y:S02]  /*c830*/  STG.E.U16 desc[UR36][R2.64], R0 ;  /* 0x0000000002007986 */ /* 0x0009e4000c101524 */
.L_x_15070:
[----:B------:R-:W-:-:S07]  /*c840*/  VIADD R17, R17, 0x80 ;  /* 0x0000008011117836 */ /* 0x000fce0000000000 */
.L_x_14997:
[----:B------:R-:W-:Y:S05]  /*c850*/  BSYNC.RECONVERGENT B6 ;  /* 0x0000000000067941 */ /* 0x000fea0003800200 */
.L_x_14996:
[----:B------:R-:W5:Y:S02]  /*c860*/  LDCU UR4, c[0x0][0x380] ;  /* 0x00007000ff0477ac */ /* 0x000f640008000800 */
[----:B-----5:R-:W-:-:S13]  /*c870*/  ISETP.GE.AND P0, PT, R17, UR4, PT ;  /* 0x0000000411007c0c */ /* 0x020fda000bf06270 */
[----:B------:R-:W-:Y:S05]  /*c880*/  @P0 EXIT ;  /* 0x000000000000094d */ /* 0x000fea0003800000 */
[----:B------:R-:W5:Y:S01]  /*c890*/  LDCU UR4, c[0x0][0x388] ;  /* 0x00007100ff0477ac */ /* 0x000f620008000800 */
[----:B------:R-:W-:Y:S02]  /*c8a0*/  HFMA2 R16, -RZ, RZ, 0, 0 ;  /* 0x00000000ff107431 */ /* 0x000fe400000001ff */
[----:B------:R-:W-:Y:S02]  /*c8b0*/  IMAD.MOV.U32 R18, RZ, RZ, RZ ;  /* 0x000000ffff127224 */ /* 0x000fe400078e00ff */
        /* <DEDUP_REMOVED lines=351> */
.L_x_15100:
        /* <DEDUP_REMOVED lines=19> */
.L_x_15104:
[----:B------:R0:W5:Y:S01]  /*dfe0*/  LDG.E.U8 R19, desc[UR36][R2.64] ;  /* 0x0000002402137981 */ /* 0x000162000c1e1100 */
[----:B------:R-:W-:Y:S05]  /*dff0*/  BRA `(.L_x_15106) ;  /* 0x0000000c004c7947 */ /* 0x000fea0003800000 */
.L_x_15103:
        /* <DEDUP_REMOVED lines=8> */
.L_x_15108:
[----:B------:R0:W5:Y:S01]  /*e080*/  LDG.E.U8 R19, desc[UR36][R2.64] ;  /* 0x0000002402137981 */ /* 0x000162000c1e1100 */
[----:B------:R-:W-:Y:S05]  /*e090*/  BRA `(.L_x_15106) ;  /* 0x0000000c00247947 */ /* 0x000fea0003800000 */
.L_x_15107:
[----:B------:R0:W5:Y:S01]  /*e0a0*/  LDG.E.U16 R19, desc[UR36][R2.64] ;  /* 0x0000002402137981 */ /* 0x000162000c1e1500 */
[----:B------:R-:W-:Y:S05]  /*e0b0*/  BRA `(.L_x_15106) ;  /* 0x0000000c001c7947 */ /* 0x000fea0003800000 */
.L_x_15102:
        /* <DEDUP_REMOVED lines=9> */
.L_x_15110:
[----:B------:R-:W2:Y:S02]  /*e150*/  LDG.E.U16 R0, desc[UR36][R2.64] ;  /* 0x0000002402007981 */ /* 0x000ea4000c1e1500 */
[----:B--2---:R-:W-:-:S06]  /*e160*/  HADD2.F32 R0, -RZ, R0.H0_H0 ;  /* 0x20000000ff007230 */ /* 0x004fcc0000004100 */
[----:B------:R-:W0:Y:S02]  /*e170*/  F2I.FTZ.TRUNC.NTZ R0, R0 ;  /* 0x0000000000007305 */ /* 0x000e24000021f100 */
[----:B0-----:R-:W-:Y:S01]  /*e180*/  PRMT R19, R0, 0x7610, R19 ;  /* 0x0000761000137816 */ /* 0x001fe20000000013 */
[----:B------:R-:W-:Y:S06]  /*e190*/  BRA `(.L_x_15106) ;  /* 0x0000000800e47947 */ /* 0x000fec0003800000 */
.L_x_15109:
        /* <DEDUP_REMOVED lines=9> */
.L_x_15112:
[----:B------:R-:W2:Y:S02]  /*e230*/  LDG.E.U16 R2, desc[UR36][R2.64] ;  /* 0x0000002402027981 */ /* 0x000ea4000c1e1500 */
[----:B--2---:R-:W-:-:S06]  /*e240*/  HADD2.F32 R0, -RZ, R2.H0_H0 ;  /* 0x20000002ff007230 */ /* 0x004fcc0000004100 */
[----:B------:R-:W0:Y:S02]  /*e250*/  F2I.FTZ.TRUNC.NTZ R0, R0 ;  /* 0x0000000000007305 */ /* 0x000e24000021f100 */
[----:B0-----:R-:W-:Y:S01]  /*e260*/  PRMT R19, R0, 0x7610, R19 ;  /* 0x0000761000137816 */ /* 0x001fe20000000013 */
[----:B------:R-:W-:Y:S06]  /*e270*/  BRA `(.L_x_15106) ;  /* 0x0000000800ac7947 */ /* 0x000fec0003800000 */
.L_x_15111:
[----:B------:R-:W2:Y:S02]  /*e280*/  LDG.E.64 R2, desc[UR36][R2.64] ;  /* 0x0000002402027981 */ /* 0x000ea4000c1e1b00 */
[----:B--2---:R0:W1:Y:S01]  /*e290*/  F2I.F64.TRUNC R19, R2 ;  /* 0x0000000200137311 */ /* 0x004062000030d100 */
[----:B------:R-:W-:Y:S05]  /*e2a0*/  BRA `(.L_x_15106) ;  /* 0x0000000800a07947 */ /* 0x000fea0003800000 */
.L_x_15101:
        /* <DEDUP_REMOVED lines=12> */
.L_x_15115:
[----:B------:R-:W2:Y:S02]  /*e370*/  LDG.E.64 R2, desc[UR36][R2.64] ;  /* 0x0000002402027981 */ /* 0x000ea4000c1e1b00 */
[----:B--2---:R0:W1:Y:S01]  /*e380*/  F2I.F64.TRUNC R19, R2 ;  /* 0x0000000200137311 */ /* 0x004062000030d100 */
[----:B------:R-:W-:Y:S05]  /*e390*/  BRA `(.L_x_15106) ;  /* 0x0000000800647947 */ /* 0x000fea0003800000 */
.L_x_15114:
        /* <DEDUP_REMOVED lines=27> */
.L_x_15117:
        /* <DEDUP_REMOVED lines=14> */
.L_x_15116:
[----:B------:R-:W2:Y:S02]  /*e630*/  LDG.E.U16 R0, desc[UR36][R2.64] ;  /* 0x0000002402007981 */ /* 0x000ea4000c1e1500 */
[----:B--2---:R-:W-:-:S06]  /*e640*/  IMAD.U32 R0, R0, 0x10000, RZ ;  /* 0x0001000000007824 */ /* 0x004fcc00078e00ff */
[----:B------:R-:W0:Y:S02]  /*e650*/  F2I.FTZ.TRUNC.NTZ R0, R0 ;  /* 0x0000000000007305 */ /* 0x000e24000021f100 */
[----:B0-----:R-:W-:Y:S01]  /*e660*/  PRMT R19, R0, 0x7610, R19 ;  /* 0x0000761000137816 */ /* 0x001fe20000000013 */
[----:B------:R-:W-:Y:S06]  /*e670*/  BRA `(.L_x_15106) ;  /* 0x0000000400ac7947 */ /* 0x000fec0003800000 */
.L_x_15113:
        /* <DEDUP_REMOVED lines=10> */
.L_x_15120:
        /* <DEDUP_REMOVED lines=21> */
.L_x_15124:
[----:B------:R-:W-:Y:S05]  /*e870*/  BSYNC.RECONVERGENT B1 ;  /* 0x0000000000017941 */ /* 0x000fea0003800200 */
.L_x_15123:
[----:B------:R-:W-:Y:S01]  /*e880*/  IMAD.SHL.U32 R0, R0, 0x100000, RZ ;  /* 0x0010000000007824 */ /* 0x000fe200078e00ff */
[----:B------:R-:W-:-:S04]  /*e890*/  LEA R2, R2, 0x3b800000, 0x17 ;  /* 0x3b80000002027811 */ /* 0x000fc800078eb8ff */
[----:B------:R-:W-:-:S07]  /*e8a0*/  LOP3.LUT R0, R2, R0, R7, 0xfe, !PT ;  /* 0x0000000002007212 */ /* 0x000fce00078efe07 */
.L_x_15122:
[----:B------:R-:W-:Y:S05]  /*e8b0*/  BSYNC.RECONVERGENT B0 ;  /* 0x0000000000007941 */ /* 0x000fea0003800200 */
.L_x_15121:
[----:B------:R-:W0:Y:S02]  /*e8c0*/  F2I.FTZ.TRUNC.NTZ R0, R0 ;  /* 0x0000000000007305 */ /* 0x000e24000021f100 */
[----:B0-----:R-:W-:Y:S01]  /*e8d0*/  PRMT R19, R0, 0x7610, R19 ;  /* 0x0000761000137816 */ /* 0x001fe20000000013 */
[----:B------:R-:W-:Y:S06]  /*e8e0*/  BRA `(.L_x_15106) ;  /* 0x0000000400107947 */ /* 0x000fec0003800000 */
.L_x_15119:
        /* <DEDUP_REMOVED lines=21> */
.L_x_15128:
[----:B------:R-:W-:Y:S05]  /*ea40*/  BSYNC.RECONVERGENT B1 ;  /* 0x0000000000017941 */ /* 0x000fea0003800200 */
.L_x_15127:
[----:B------:R-:W-:Y:S02]  /*ea50*/  SHF.L.U32 R0, R0, 0x15, RZ ;  /* 0x0000001500007819 */ /* 0x000fe400000006ff */
[----:B------:R-:W-:-:S04]  /*ea60*/  LEA R2, R2, 0x37800000, 0x17 ;  /* 0x3780000002027811 */ /* 0x000fc800078eb8ff */
[----:B------:R-:W-:-:S07]  /*ea70*/  LOP3.LUT R0, R2, R0, R7, 0xfe, !PT ;  /* 0x0000000002007212 */ /* 0x000fce00078efe07 */
.L_x_15126:
[----:B------:R-:W-:Y:S05]  /*ea80*/  BSYNC.RECONVERGENT B0 ;  /* 0x0000000000007941 */ /* 0x000fea0003800200 */
.L_x_15125:
[----:B------:R-:W0:Y:S02]  /*ea90*/  F2I.FTZ.TRUNC.NTZ R0, R0 ;  /* 0x0000000000007305 */ /* 0x000e24000021f100 */
[----:B0-----:R-:W-:Y:S01]  /*eaa0*/  PRMT R19, R0, 0x7610, R19 ;  /* 0x0000761000137816 */ /* 0x001fe20000000013 */
[----:B------:R-:W-:Y:S06]  /*eab0*/  BRA `(.L_x_15106) ;  /* 0x00000000009c7947 */ /* 0x000fec0003800000 */
.L_x_15118:
        /* <DEDUP_REMOVED lines=14> */
.L_x_15132:
[----:B------:R-:W-:Y:S05]  /*eba0*/  BSYNC.RECONVERGENT B0 ;  /* 0x0000000000007941 */ /* 0x000fea0003800200 */
.L_x_15131:
[----:B------:R-:W0:Y:S02]  /*ebb0*/  F2I.FTZ.TRUNC.NTZ R0, R0 ;  /* 0x0000000000007305 */ /* 0x000e24000021f100 */
[----:B0-----:R-:W-:Y:S01]  /*ebc0*/  PRMT R19, R0, 0x7610, R19 ;  /* 0x0000761000137816 */ /* 0x001fe20000000013 */
[----:B------:R-:W-:Y:S06]  /*ebd0*/  BRA `(.L_x_15106) ;  /* 0x0000000000547947 */ /* 0x000fec0003800000 */
.L_x_15105:
        /* <DEDUP_REMOVED lines=16> */
.L_x_15133:
[----:B------:R-:W-:Y:S01]  /*ece0*/  PRMT R19, RZ, 0x7610, R19 ;  /* 0x00007610ff137816 */ /* 0x000fe20000000013 */
[----:B------:R-:W-:Y:S06]  /*ecf0*/  BRA `(.L_x_15106) ;  /* 0x00000000000c7947 */ /* 0x000fec0003800000 */
.L_x_15130:
[----:B------:R2:W5:Y:S01]  /*ed00*/  LDG.E.U8 R19, desc[UR36][R2.64] ;  /* 0x0000002402137981 */ /* 0x000562000c1e1100 */
[----:B------:R-:W-:Y:S05]  /*ed10*/  BRA `(.L_x_15106) ;  /* 0x0000000000047947 */ /* 0x000fea0003800000 */
.L_x_15129:
[----:B------:R3:W5:Y:S02]  /*ed20*/  LDG.E.U8 R19, desc[UR36][R2.64] ;  /* 0x0000002402137981 */ /* 0x000764000c1e1100 */
.L_x_15106:
        /* <DEDUP_REMOVED lines=16> */
.L_x_15137:
[----:B------:R2:W5:Y:S01]  /*ee30*/  LDG.E.U8 R0, desc[UR36][R2.64] ;  /* 0x0000002402007981 */ /* 0x000562000c1e1100 */
[----:B------:R-:W-:Y:S05]  /*ee40*/  BRA `(.L_x_15139) ;  /* 0x0000000c004c7947 */ /* 0x000fea0003800000 */
.L_x_15136:
        /* <DEDUP_REMOVED lines=8> */
.L_x_15141:
[----:B------:R0:W5:Y:S01]  /*eed0*/  LDG.E.U8 R0, desc[UR36][R2.64] ;  /* 0x0000002402007981 */ /* 0x000162000c1e1100 */
[----:B------:R-:W-:Y:S05]  /*eee0*/  BRA `(.L_x_15139) ;  /* 0x0000000c00247947 */ /* 0x000fea0003800000 */
.L_x_15140:
[----:B------:R3:W5:Y:S01]  /*eef0*/  LDG.E.U16 R0, desc[UR36][R2.64] ;  /* 0x0000002402007981 */ /* 0x000762000c1e1500 */
[----:B------:R-:W-:Y:S05]  /*ef00*/  BRA `(.L_x_15139) ;  /* 0x0000000c001c7947 */ /* 0x000fea0003800000 */
.L_x_15135:
        /* <DEDUP_REMOVED lines=9> */
.L_x_15143:
[----:B------:R-:W2:Y:S02]  /*efa0*/  LDG.E.U16 R4, desc[UR36][R2.64] ;  /* 0x0000002402047981 */ /* 0x000ea4000c1e1500 */
[----:B--2---:R-:W-:-:S06]  /*efb0*/  HADD2.F32 R4, -RZ, R4.H0_H0 ;  /* 0x20000004ff047230 */ /* 0x004fcc0000004100 */
[----:B------:R-:W0:Y:S02]  /*efc0*/  F2I.FTZ.TRUNC.NTZ R4, R4 ;  /* 0x0000000400047305 */ /* 0x000e24000021f100 */
[----:B0-----:R-:W-:Y:S01]  /*efd0*/  PRMT R0, R4, 0x7610, R0 ;  /* 0x0000761004007816 */ /* 0x001fe20000000000 */
[----:B------:R-:W-:Y:S06]  /*efe0*/  BRA `(.L_x_15139) ;  /* 0x0000000800e47947 */ /* 0x000fec0003800000 */
.L_x_15142:
        /* <DEDUP_REMOVED lines=9> */
.L_x_15145:
[----:B------:R-:W2:Y:S02]  /*f080*/  LDG.E.U16 R2, desc[UR36][R2.64] ;  /* 0x0000002402027981 */ /* 0x000ea4000c1e1500 */
[----:B--2---:R-:W-:-:S06]  /*f090*/  HADD2.F32 R4, -RZ, R2.H0_H0 ;  /* 0x20000002ff047230 */ /* 0x004fcc0000004100 */
[----:B------:R-:W0:Y:S02]  /*f0a0*/  F2I.FTZ.TRUNC.NTZ R4, R4 ;  /* 0x0000000400047305 */ /* 0x000e24000021f100 */
[----:B0-----:R-:W-:Y:S01]  /*f0b0*/  PRMT R0, R4, 0x7610, R0 ;  /* 0x0000761004007816 */ /* 0x001fe20000000000 */
[----:B------:R-:W-:Y:S06]  /*f0c0*/  BRA `(.L_x_15139) ;  /* 0x0000000800ac7947 */ /* 0x000fec0003800000 */
.L_x_15144:
[----:B------:R-:W2:Y:S02]  /*f0d0*/  LDG.E.64 R2, desc[UR36][R2.64] ;  /* 0x0000002402027981 */ /* 0x000ea4000c1e1b00 */
[----:B--2---:R0:W2:Y:S01]  /*f0e0*/  F2I.F64.TRUNC R0, R2 ;  /* 0x0000000200007311 */ /* 0x0040a2000030d100 */
[----:B------:R-:W-:Y:S05]  /*f0f0*/  BRA `(.L_x_15139) ;  /* 0x0000000800a07947 */ /* 0x000fea0003800000 */
.L_x_15134:
        /* <DEDUP_REMOVED lines=12> */
.L_x_15148:
[----:B------:R-:W2:Y:S02]  /*f1c0*/  LDG.E.64 R2, desc[UR36][R2.64] ;  /* 0x0000002402027981 */ /* 0x000ea4000c1e1b00 */
[----:B--2---:R0:W2:Y:S01]  /*f1d0*/  F2I.F64.TRUNC R0, R2 ;  /* 0x0000000200007311 */ /* 0x0040a2000030d100 */
[----:B------:R-:W-:Y:S05]  /*f1e0*/  BRA `(.L_x_15139) ;  /* 0x0000000800647947 */ /* 0x000fea0003800000 */
.L_x_15147:
        /* <DEDUP_REMOVED lines=27> */
.L_x_15150:
        /* <DEDUP_REMOVED lines=14> */
.L_x_15149:
[----:B------:R-:W2:Y:S02]  /*f480*/  LDG.E.U16 R4, desc[UR36][R2.64] ;  /* 0x0000002402047981 */ /* 0x000ea4000c1e1500 */
[----:B--2---:R-:W-:-:S06]  /*f490*/  IMAD.U32 R4, R4, 0x10000, RZ ;  /* 0x0001000004047824 */ /* 0x004fcc00078e00ff */
[----:B------:R-:W0:Y:S02]  /*f4a0*/  F2I.FTZ.TRUNC.NTZ R4, R4 ;  /* 0x0000000400047305 */ /* 0x000e24000021f100 */
[----:B0-----:R-:W-:Y:S01]  /*f4b0*/  PRMT R0, R4, 0x7610, R0 ;  /* 0x0000761004007816 */ /* 0x001fe20000000000 */
[----:B------:R-:W-:Y:S06]  /*f4c0*/  BRA `(.L_x_15139) ;  /* 0x0000000400ac7947 */ /* 0x000fec0003800000 */
.L_x_15146:
        /* <DEDUP_REMOVED lines=10> */
.L_x_15153:
        /* <DEDUP_REMOVED lines=21> */
.L_x_15157:
[----:B------:R-:W-:Y:S05]  /*f6c0*/  BSYNC.RECONVERGENT B1 ;  /* 0x0000000000017941 */ /* 0x000fea0003800200 */
.L_x_15156:
[----:B------:R-:W-:Y:S02]  /*f6d0*/  SHF.L.U32 R0, R0, 0x14, RZ ;  /* 0x0000001400007819 */ /* 0x000fe400000006ff */
[----:B------:R-:W-:-:S04]  /*f6e0*/  LEA R2, R2, 0x3b800000, 0x17 ;  /* 0x3b80000002027811 */ /* 0x000fc800078eb8ff */
[----:B------:R-:W-:-:S07]  /*f6f0*/  LOP3.LUT R4, R2, R0, R7, 0xfe, !PT ;  /* 0x0000000002047212 */ /* 0x000fce00078efe07 */
.L_x_15155:
[----:B------:R-:W-:Y:S05]  /*f700*/  BSYNC.RECONVERGENT B0 ;  /* 0x0000000000007941 */ /* 0x000fea0003800200 */
.L_x_15154:
[----:B------:R-:W0:Y:S02]  /*f710*/  F2I.FTZ.TRUNC.NTZ R4, R4 ;  /* 0x0000000400047305 */ /* 0x000e24000021f100 */
[----:B0-----:R-:W-:Y:S01]  /*f720*/  PRMT R0, R4, 0x7610, R0 ;  /* 0x0000761004007816 */ /* 0x001fe20000000000 */
[----:B------:R-:W-:Y:S06]  /*f730*/  BRA `(.L_x_15139) ;  /* 0x0000000400107947 */ /* 0x000fec0003800000 */
.L_x_15152:
        /* <DEDUP_REMOVED lines=21> */
.L_x_15161:
[----:B------:R-:W-:Y:S05]  /*f890*/  BSYNC.RECONVERGENT B1 ;  /* 0x0000000000017941 */ /* 0x000fea0003800200 */
.L_x_15160:
[----:B------:R-:W-:Y:S01]  /*f8a0*/  IMAD.SHL.U32 R0, R0, 0x200000, RZ ;  /* 0x0020000000007824 */ /* 0x000fe200078e00ff */
[----:B------:R-:W-:-:S04]  /*f8b0*/  LEA R2, R2, 0x37800000, 0x17 ;  /* 0x3780000002027811 */ /* 0x000fc800078eb8ff */
[----:B------:R-:W-:-:S07]  /*f8c0*/  LOP3.LUT R4, R2, R0, R7, 0xfe, !PT ;  /* 0x0000000002047212 */ /* 0x000fce00078efe07 */
.L_x_15159:
[----:B------:R-:W-:Y:S05]  /*f8d0*/  BSYNC.RECONVERGENT B0 ;  /* 0x0000000000007941 */ /* 0x000fea0003800200 */
.L_x_15158:
[----:B------:R-:W0:Y:S02]  /*f8e0*/  F2I.FTZ.TRUNC.NTZ R4, R4 ;  /* 0x0000000400047305 */ /* 0x000e24000021f100 */
[----:B0-----:R-:W-:Y:S01]  /*f8f0*/  PRMT R0, R4, 0x7610, R0 ;  /* 0x0000761004007816 */ /* 0x001fe20000000000 */
[----:B------:R-:W-:Y:S06]  /*f900*/  BRA `(.L_x_15139) ;  /* 0x00000000009c7947 */ /* 0x000fec0003800000 */
.L_x_15151:
        /* <DEDUP_REMOVED lines=14> */
.L_x_15165:
[----:B------:R-:W-:Y:S05]  /*f9f0*/  BSYNC.RECONVERGENT B0 ;  /* 0x0000000000007941 */ /* 0x000fea0003800200 */
.L_x_15164:
[----:B------:R-:W0:Y:S02]  /*fa00*/  F2I.FTZ.TRUNC.NTZ R4, R4 ;  /* 0x0000000400047305 */ /* 0x000e24000021f100 */
[----:B0-----:R-:W-:Y:S01]  /*fa10*/  PRMT R0, R4, 0x7610, R0 ;  /* 0x0000761004007816 */ /* 0x001fe20000000000 */
[----:B------:R-:W-:Y:S06]  /*fa20*/  BRA `(.L_x_15139) ;  /* 0x0000000000547947 */ /* 0x000fec0003800000 */
.L_x_15138:
        /* <DEDUP_REMOVED lines=8> */
[----:B0-----:R-:W-:Y:S02]  /*fab0*/  IMAD.U32 R4, RZ, RZ, UR4 ;  /* 0x00000004ff047e24 */ /* 0x001fe4000f8e00ff */
[----:B------:R-:W-:-:S02]  /*fac0*/  IMAD.U32 R5, RZ, RZ, UR5 ;  /* 0x00000005ff057e24 */ /* 0x000fc4000f8e00ff */
[----:B--2---:R-:W-:Y:S01]  /*fad0*/  IMAD.U32 R6, RZ, RZ, UR6 ;  /* 0x00000006ff067e24 */ /* 0x004fe2000f8e00ff */
[----:B------:R-:W-:Y:S01]  /*fae0*/  MOV R7, UR7 ;  /* 0x0000000700077c02 */ /* 0x000fe20008000f00 */
[----:B----4-:R-:W-:Y:S02]  /*faf0*/  IMAD.U32 R10, RZ, RZ, UR8 ;  /* 0x00000008ff0a7e24 */ /* 0x010fe4000f8e00ff */
[----:B------:R-:W-:-:S07]  /*fb00*/  IMAD.U32 R11, RZ, RZ, UR9 ;  /* 0x00000009ff0b7e24 */ /* 0x000fce000f8e00ff */
[----:B------:R-:W-:-:S07]  /*fb10*/  LEPC R20, `(.L_x_15166) ;  /* 0x000000001014794e */ /* 0x000fce0000000000 */
[----:B-1-3-5:R-:W-:Y:S05]  /*fb20*/  CALL.ABS.NOINC R2 ;  /* 0x0000000002007343 */ /* 0x02afea0003c00000 */
.L_x_15166:
[----:B------:R-:W-:Y:S01]  /*fb30*/  PRMT R0, RZ, 0x7610, R0 ;  /* 0x00007610ff007816 */ /* 0x000fe20000000000 */
[----:B------:R-:W-:Y:S06]  /*fb40*/  BRA `(.L_x_15139) ;  /* 0x00000000000c7947 */ /* 0x000fec0003800000 */
.L_x_15163:
[----:B------:R0:W5:Y:S01]  /*fb50*/  LDG.E.U8 R0, desc[UR36][R2.64] ;  /* 0x0000002402007981 */ /* 0x000162000c1e1100 */
[----:B------:R-:W-:Y:S05]  /*fb60*/  BRA `(.L_x_15139) ;  /* 0x0000000000047947 */ /* 0x000fea0003800000 */
.L_x_15162:
[----:B------:R0:W5:Y:S02]  /*fb70*/  LDG.E.U8 R0, desc[UR36][R2.64] ;  /* 0x0000002402007981 */ /* 0x000164000c1e1100 */
.L_x_15139:
[----:B------:R-:W-:Y:S01]  /*fb80*/  UPRMT UR4, UR43, 0x9910, URZ ;  /* 0x000099102b047896 */ /* 0x000fe200080000ff */
[----:B-1---5:R-:W-:Y:S02]  /*fb90*/  PRMT R19, R19, 0x9910, RZ ;  /* 0x0000991013137816 */ /* 0x022fe400000000ff */
[----:B0-234-:R-:W-:Y:S01]  /*fba0*/  PRMT R3, R0, 0x9910, RZ ;  /* 0x0000991000037816 */ /* 0x01dfe200000000ff */
[----:B------:R-:W-:Y:S02]  /*fbb0*/  UISETP.GT.AND UP0, UPT, UR4, 0x9, UPT ;  /* 0x000000090400788c */ /* 0x000fe4000bf04270 */
[----:B------:R-:W-:-:S04]  /*fbc0*/  IMAD.MOV.U32 R0, RZ, RZ, R19 ;  /* 0x000000ffff007224 */ /* 0x000fc800078e0013 */
        /* <DEDUP_REMOVED lines=12> */
.L_x_15170:
[----:B------:R-:W-:Y:S01]  /*fc90*/  STG.E.U8 desc[UR36][R16.64], R5 ;  /* 0x0000000510007986 */ /* 0x000fe2000c101124 */
[----:B------:R-:W-:Y:S05]  /*fca0*/  EXIT ;  /* 0x000000000000794d */ /* 0x000fea0003800000 */
.L_x_15169:
        /* <DEDUP_REMOVED lines=10> */
[----:B------:R-:W-:Y:S01]  /*fd50*/  STG.E.64 desc[UR36][R16.64], R2 ;  /* 0x0000000210007986 */ /* 0x000fe2000c101b24 */
[----:B------:R-:W-:Y:S05]  /*fd60*/  EXIT ;  /* 0x000000000000794d */ /* 0x000fea0003800000 */
.L_x_15173:
[----:B------:R-:W-:-:S04]  /*fd70*/  LOP3.LUT R5, R5, 0xffff, RZ, 0xc0, !PT ;  /* 0x0000ffff05057812 */ /* 0x000fc800078ec0ff */
[----:B------:R-:W-:-:S05]  /*fd80*/  PRMT R3, R5, 0x8880, RZ ;  /* 0x0000888005037816 */ /* 0x000fca00000000ff */
[----:B------:R-:W-:Y:S01]  /*fd90*/  STG.E desc[UR36][R16.64], R3 ;  /* 0x0000000310007986 */ /* 0x000fe2000c101924 */
[----:B------:R-:W-:Y:S05]  /*fda0*/  EXIT ;  /* 0x000000000000794d */ /* 0x000fea0003800000 */
.L_x_15172:
[----:B------:R-:W-:-:S04]  /*fdb0*/  PRMT R3, R5, 0x8880, RZ ;  /* 0x0000888005037816 */ /* 0x000fc800000000ff */
[----:B------:R-:W-:-:S05]  /*fdc0*/  PRMT R3, R3, 0x7710, RZ ;  /* 0x0000771003037816 */ /* 0x000fca00000000ff */
[----:B------:R-:W-:Y:S01]  /*fdd0*/  STG.E.U16 desc[UR36][R16.64], R3 ;  /* 0x0000000310007986 */ /* 0x000fe2000c101524 */
[----:B------:R-:W-:Y:S05]  /*fde0*/  EXIT ;  /* 0x000000000000794d */ /* 0x000fea0003800000 */
.L_x_15168:
[----:B------:R-:W-:-:S09]  /*fdf0*/  UISETP.GT.AND UP0, UPT, UR4, 0x6, UPT ;  /* 0x000000060400788c */ /* 0x000fd2000bf04270 */
[----:B------:R-:W-:Y:S05]  /*fe00*/  BRA.U UP0, `(.L_x_15174) ;  /* 0x00000001002c7547 */ /* 0x000fea000b800000 */
[----:B------:R-:W-:-:S09]  /*fe10*/  UISETP.NE.AND UP0, UPT, UR4, 0x5, UPT ;  /* 0x000000050400788c */ /* 0x000fd2000bf05270 */
[----:B------:R-:W-:Y:S05]  /*fe20*/  BRA.U !UP0, `(.L_x_15175) ;  /* 0x0000000108147547 */ /* 0x000fea000b800000 */
[----:B------:R-:W-:-:S09]  /*fe30*/  UISETP.NE.AND UP0, UPT, UR4, 0x6, UPT ;  /* 0x000000060400788c */ /* 0x000fd2000bf05270 */
[----:B------:R-:W-:Y:S05]  /*fe40*/  BRA.U UP0, `(.L_x_15171) ;  /* 0x0000000900347547 */ /* 0x000fea000b800000 */
[----:B------:R-:W0:Y:S02]  /*fe50*/  I2F.S8 R3, R5 ;  /* 0x0000000500037306 */ /* 0x000e240000001400 */
[----:B0-----:R-:W-:Y:S01]  /*fe60*/  STG.E desc[UR36][R16.64], R3 ;  /* 0x0000000310007986 */ /* 0x001fe2000c101924 */
[----:B------:R-:W-:Y:S05]  /*fe70*/  EXIT ;  /* 0x000000000000794d */ /* 0x000fea0003800000 */
.L_x_15175:
[----:B------:R-:W0:Y:S02]  /*fe80*/  I2F.S8 R0, R5 ;  /* 0x0000000500007306 */ /* 0x000e240000001400 */
[----:B0-----:R-:W-:-:S05]  /*fe90*/  F2FP.F16.F32.PACK_AB R0, RZ, R0 ;  /* 0x00000000ff00723e */ /* 0x001fca00000000ff */
[----:B------:R-:W-:Y:S01]  /*fea0*/  STG.E.U16 desc[UR36][R16.64], R0 ;  /* 0x0000000010007986 */ /* 0x000fe2000c101524 */
[----:B------:R-:W-:Y:S05]  /*feb0*/  EXIT ;  /* 0x000000000000794d */ /* 0x000fea0003800000 */
.L_x_15174:
        /* <DEDUP_REMOVED lines=8> */
[----:B0-----:R-:W-:Y:S01]  /*ff40*/  STG.E.64 desc[UR36][R16.64], R2 ;  /* 0x0000000210007986 */ /* 0x001fe2000c101b24 */
[----:B------:R-:W-:Y:S05]  /*ff50*/  EXIT ;  /* 0x000000000000794d */ /* 0x000fea0003800000 */
.L_x_15177:
[----:B------:R-:W0:Y:S02]  /*ff60*/  I2F.S8 R5, R5 ;  /* 0x0000000500057306 */ /* 0x000e240000001400 */
[----:B0-----:R-:W-:-:S04]  /*ff70*/  F2FP.F16.F32.PACK_AB R3, RZ, R5 ;  /* 0x00000005ff03723e */ /* 0x001fc800000000ff */
[----:B------:R-:W-:-:S05]  /*ff80*/  PRMT R3, R3, 0x5410, RZ ;  /* 0x0000541003037816 */ /* 0x000fca00000000ff */
[----:B------:R-:W-:Y:S01]  /*ff90*/  STG.E desc[UR36][R16.64], R3 ;  /* 0x0000000310007986 */ /* 0x000fe2000c101924 */
[----:B------:R-:W-:Y:S05]  /*ffa0*/  EXIT ;  /* 0x000000000000794d */ /* 0x000fea0003800000 */
.L_x_15176:
[----:B------:R-:W-:-:S04]  /*ffb0*/  PRMT R2, R5, 0x8880, RZ ;  /* 0x0000888005027816 */ /* 0x000fc800000000ff */
[----:B------:R-:W-:-:S06]  /*ffc0*/  PRMT R2, R2, 0x7710, RZ ;  /* 0x0000771002027816 */ /* 0x000fcc00000000ff */
[----:B------:R-:W0:Y:S02]  /*ffd0*/  I2F.F64.S16 R2, R2 ;  /* 0x0000000200027312 */ /* 0x000e240000101c00 */
[----:B0-----:R-:W-:Y:S01]  /*ffe0*/  STG.E.64 desc[UR36][R16.64], R2 ;  /* 0x0000000210007986 */ /* 0x001fe2000c101b24 */
[----:B------:R-:W-:Y:S05]  /*fff0*/  EXIT ;  /* 0x000000000000794d */ /* 0x000fea0003800000 */
.L_x_15167:
        /* <DEDUP_REMOVED lines=12> */
[----:B------:R-:W-:Y:S01]  /*100c0*/  STG.E.U16 desc[UR36][R16.64], R3 ;  /* 0x0000000310007986 */ /* 0x000fe2000c101524 */
[----:B------:R-:W-:Y:S05]  /*100d0*/  EXIT ;  /* 0x000000000000794d */ /* 0x000fea0003800000 */
.L_x_15181:
        /* <DEDUP_REMOVED lines=17> */
.L_x_15184:
[----:B------:R-:W-:-:S04]  /*101f0*/  SHF.R.U32.HI R3, RZ, 0x18, R3 ;  /* 0x00000018ff037819 */ /* 0x000fc80000011603 */
[----:B------:R-:W-:-:S04]  /*10200*/  LOP3.LUT R0, R0, 0x80, R3, 0xf8, !PT ;  /* 0x0000008000007812 */ /* 0x000fc800078ef803 */
[----:B------:R-:W-:-:S07]  /*10210*/  PRMT R8, R0, 0x7610, R8 ;  /* 0x0000761000087816 */ /* 0x000fce0000000008 */
.L_x_15183:
[----:B------:R-:W-:Y:S05]  /*10220*/  BSYNC.RECONVERGENT B0 ;  /* 0x0000000000007941 */ /* 0x000fea0003800200 */
.L_x_15182:
[----:B------:R-:W-:Y:S01]  /*10230*/  STG.E.U8 desc[UR36][R16.64], R8 ;  /* 0x0000000810007986 */ /* 0x000fe2000c101124 */
[----:B------:R-:W-:Y:S05]  /*10240*/  EXIT ;  /* 0x000000000000794d */ /* 0x000fea0003800000 */
.L_x_15180:
        /* <DEDUP_REMOVED lines=17> */
.L_x_15187:
[----:B------:R-:W-:-:S04]  /*10360*/  SHF.R.U32.HI R3, RZ, 0x18, R3 ;  /* 0x00000018ff037819 */ /* 0x000fc80000011603 */
[----:B------:R-:W-:-:S04]  /*10370*/  LOP3.LUT R0, R0, 0x80, R3, 0xf8, !PT ;  /* 0x0000008000007812 */ /* 0x000fc800078ef803 */
[----:B------:R-:W-:-:S07]  /*10380*/  PRMT R8, R0, 0x7610, R8 ;  /* 0x0000761000087816 */ /* 0x000fce0000000008 */
.L_x_15186:
[----:B------:R-:W-:Y:S05]  /*10390*/  BSYNC.RECONVERGENT B0 ;  /* 0x0000000000007941 */ /* 0x000fea0003800200 */
.L_x_15185:
[----:B------:R-:W-:Y:S01]  /*103a0*/  STG.E.U8 desc[UR36][R16.64], R8 ;  /* 0x0000000810007986 */ /* 0x000fe2000c101124 */
[----:B------:R-:W-:Y:S05]  /*103b0*/  EXIT ;  /* 0x000000000000794d */ /* 0x000fea0003800000 */
.L_x_15179:
        /* <DEDUP_REMOVED lines=22> */
.L_x_15189:
[----:B------:R-:W-:-:S04]  /*10520*/  LOP3.LUT R5, R5, 0xffff, RZ, 0xc0, !PT ;  /* 0x0000ffff05057812 */ /* 0x000fc800078ec0ff */
[----:B------:R-:W-:-:S05]  /*10530*/  PRMT R5, R5, 0x8880, RZ ;  /* 0x0000888005057816 */ /* 0x000fca00000000ff */
[----:B------:R-:W-:-:S05]  /*10540*/  IMAD.MOV.U32 R2, RZ, RZ, R5 ;  /* 0x000000ffff027224 */ /* 0x000fca00078e0005 */
[----:B------:R-:W-:-:S05]  /*10550*/  SHF.R.S32.HI R3, RZ, 0x1f, R2 ;  /* 0x0000001fff037819 */ /* 0x000fca0000011402 */
[----:B------:R-:W-:Y:S01]  /*10560*/  STG.E.64 desc[UR36][R16.64], R2 ;  /* 0x0000000210007986 */ /* 0x000fe2000c101b24 */
[----:B------:R-:W-:Y:S05]  /*10570*/  EXIT ;  /* 0x000000000000794d */ /* 0x000fea0003800000 */
.L_x_15188:
[----:B------:R-:W-:-:S04]  /*10580*/  LOP3.LUT R5, R5, 0xffff, RZ, 0xc0, !PT ;  /* 0x0000ffff05057812 */ /* 0x000fc800078ec0ff */
[----:B------:R-:W-:-:S05]  /*10590*/  PRMT R3, R5, 0x8880, RZ ;  /* 0x0000888005037816 */ /* 0x000fca00000000ff */
[----:B------:R-:W-:Y:S01]  /*105a0*/  STG.E desc[UR36][R16.64], R3 ;  /* 0x0000000310007986 */ /* 0x000fe2000c101924 */
[----:B------:R-:W-:Y:S05]  /*105b0*/  EXIT ;  /* 0x000000000000794d */ /* 0x000fea0003800000 */
.L_x_15178:
        /* <DEDUP_REMOVED lines=8> */
[----:B------:R-:W-:Y:S01]  /*10640*/  STG.E.U8 desc[UR36][R16.64], R3 ;  /* 0x0000000310007986 */ /* 0x000fe2000c101124 */
[----:B------:R-:W-:Y:S05]  /*10650*/  EXIT ;  /* 0x000000000000794d */ /* 0x000fea0003800000 */
.L_x_15191:
[----:B------:R-:W-:Y:S02]  /*10660*/  PRMT R4, R5, 0x8880, RZ ;  /* 0x0000888005047816 */ /* 0x000fe400000000ff */
[----:B------:R-:W-:Y:S02]  /*10670*/  CS2R R6, SRZ ;  /* 0x0000000000067805 */ /* 0x000fe4000001ff00 */
[----:B------:R-:W-:-:S06]  /*10680*/  PRMT R4, R4, 0x7710, RZ ;  /* 0x0000771004047816 */ /* 0x000fcc00000000ff */
[----:B------:R-:W0:Y:S02]  /*10690*/  I2F.F64.S16 R4, R4 ;  /* 0x0000000400047312 */ /* 0x000e240000101c00 */
[----:B0-----:R-:W-:Y:S01]  /*106a0*/  STG.E.128 desc[UR36][R16.64], R4 ;  /* 0x0000000410007986 */ /* 0x001fe2000c101d24 */
[----:B------:R-:W-:Y:S05]  /*106b0*/  EXIT ;  /* 0x000000000000794d */ /* 0x000fea0003800000 */
.L_x_15190:
[----:B------:R-:W-:-:S09]  /*106c0*/  UISETP.NE.AND UP0, UPT, UR4, 0xf, UPT ;  /* 0x0000000f0400788c */ /* 0x000fd2000bf05270 */
[----:B------:R-:W-:Y:S05]  /*106d0*/  BRA.U !UP0, `(.L_x_15192) ;  /* 0x0000000108e87547 */ /* 0x000fea000b800000 */
[----:B------:R-:W-:-:S09]  /*106e0*/  UISETP.NE.AND UP0, UPT, UR4, 0x17, UPT ;  /* 0x000000170400788c */ /* 0x000fd2000bf05270 */
[----:B------:R-:W-:Y:S05]  /*106f0*/  BRA.U !UP0, `(.L_x_15193) ;  /* 0x0000000108907547 */ /* 0x000fea000b800000 */
[----:B------:R-:W-:-:S09]  /*10700*/  UISETP.NE.AND UP0, UPT, UR4, 0x18, UPT ;  /* 0x000000180400788c */ /* 0x000fd2000bf05270 */
[----:B------:R-:W-:Y:S05]  /*10710*/  BRA.U !UP0, `(.L_x_15194) ;  /* 0x0000000108447547 */ /* 0x000fea000b800000 */
.L_x_15171:
        /* <DEDUP_REMOVED lines=16> */
.L_x_15195:
[----:B------:R-:W-:Y:S05]  /*10820*/  EXIT ;  /* 0x000000000000794d */ /* 0x000fea0003800000 */
.L_x_15194:
        /* <DEDUP_REMOVED lines=13> */
.L_x_15197:
[----:B------:R-:W-:Y:S05]  /*10900*/  BSYNC.RECONVERGENT B0 ;  /* 0x0000000000007941 */ /* 0x000fea0003800200 */
.L_x_15196:
[----:B------:R-:W-:-:S05]  /*10910*/  LOP3.LUT R3, R0, 0x80, R3, 0xf8, !PT ;  /* 0x0000008000037812 */ /* 0x000fca00078ef803 */
[----:B------:R-:W-:Y:S01]  /*10920*/  STG.E.U8 desc[UR36][R16.64], R3 ;  /* 0x0000000310007986 */ /* 0x000fe2000c101124 */
[----:B------:R-:W-:Y:S05]  /*10930*/  EXIT ;  /* 0x000000000000794d */ /* 0x000fea0003800000 */
.L_x_15193:
        /* <DEDUP_REMOVED lines=12> */
.L_x_15199:
[----:B------:R-:W-:Y:S01]  /*10a00*/  IMAD.MOV.U32 R0, RZ, RZ, 0x7f ;  /* 0x0000007fff007424 */ /* 0x000fe200078e00ff */
[----:B------:R-:W-:-:S04]  /*10a10*/  ISETP.GT.U32.AND P0, PT, R2, 0x7f800000, PT ;  /* 0x7f8000000200780c */ /* 0x000fc80003f04070 */
[----:B------:R-:W-:-:S09]  /*10a20*/  SEL R0, R0, 0x7c, P0 ;  /* 0x0000007c00007807 */ /* 0x000fd20000000000 */
.L_x_15200:
[----:B------:R-:W-:Y:S05]  /*10a30*/  BSYNC.RECONVERGENT B0 ;  /* 0x0000000000007941 */ /* 0x000fea0003800200 */
.L_x_15198:
[----:B------:R-:W-:-:S04]  /*10a40*/  SHF.R.U32.HI R3, RZ, 0x18, R3 ;  /* 0x00000018ff037819 */ /* 0x000fc80000011603 */
[----:B------:R-:W-:-:S05]  /*10a50*/  LOP3.LUT R3, R0, 0x80, R3, 0xf8, !PT ;  /* 0x0000008000037812 */ /* 0x000fca00078ef803 */
[----:B------:R-:W-:Y:S01]  /*10a60*/  STG.E.U8 desc[UR36][R16.64], R3 ;  /* 0x0000000310007986 */ /* 0x000fe2000c101124 */
[----:B------:R-:W-:Y:S05]  /*10a70*/  EXIT ;  /* 0x000000000000794d */ /* 0x000fea0003800000 */
.L_x_15192:
[----:B------:R-:W0:Y:S02]  /*10a80*/  I2F.S8 R0, R5 ;  /* 0x0000000500007306 */ /* 0x000e240000001400 */
[----:B0-----:R-:W-:-:S05]  /*10a90*/  F2FP.BF16.F32.PACK_AB R0, RZ, R0 ;  /* 0x00000000ff00723e */ /* 0x001fca00000010ff */
[----:B------:R-:W-:Y:S01]  /*10aa0*/  STG.E.U16 desc[UR36][R16.64], R0 ;  /* 0x0000000010007986 */ /* 0x000fe2000c101524 */
[----:B------:R-:W-:Y:S05]  /*10ab0*/  EXIT ;  /* 0x000000000000794d */ /* 0x000fea0003800000 */
.L_x_15201:
        /* <DEDUP_REMOVED lines=12> */
.L_x_17286:


//--------------------- .text._ZN2at6native27unrolled_elementwise_kernelINS0_13BinaryFunctorIaaaNS0_15binary_internal10MulFunctorIaEEEESt5arrayIPcLm3EELi4E23TrivialOffsetCalculatorILi2EjESA_ILi1EjENS0_6memory12LoadWithCastILi2EEENSD_13StoreWithCastILi1EEEEEviT_T0_T2_T3_T4_T5_ --------------------------
	.section	.text._ZN2at6native27unrolled_elementwise_kernelINS0_13BinaryFunctorIaaaNS0_15binary_internal10MulFunctorIaEEEESt5arrayIPcLm3EELi4E23TrivialOffsetCalculatorILi2EjESA_ILi1EjENS0_6memory12LoadWithCastILi2EEENSD_13StoreWithCastILi1EEEEEviT_T0_T2_T3_T4_T5_,"ax",@progbits
	.align	128
        .global         _ZN2at6native27unrolled_elementwise_kernelINS0_13BinaryFunctorIaaaNS0_15binary_internal10MulFunctorIaEEEESt5arrayIPcLm3EELi4E23TrivialOffsetCalculatorILi2EjESA_ILi1EjENS0_6memory12LoadWithCastILi2EEENSD_13StoreWithCastILi1EEEEEviT_T0_T2_T3_T4_T5_
        .type           _ZN2at6native27unrolled_elementwise_kernelINS0_13BinaryFunctorIaaaNS0_15binary_internal10MulFunctorIaEEEESt5arrayIPcLm3EELi4E23TrivialOffsetCalculatorILi2EjESA_ILi1EjENS0_6memory12LoadWithCastILi2EEENSD_13StoreWithCastILi1EEEEEviT_T0_T2_T3_T4_T5_,@function
        .size           _ZN2at6native27unrolled_elementwise_kernelINS0_13BinaryFunctorIaaaNS0_15binary_internal10MulFunctorIaEEEESt5arrayIPcLm3EELi4E23TrivialOffsetCalculatorILi2EjESA_ILi1EjENS0_6memory12LoadWithCastILi2EEENSD_13StoreWithCastILi1EEEEEviT_T0_T2_T3_T4_T5_,(.L_x_17287 - _ZN2at6native27unrolled_elementwise_kernelINS0_13BinaryFunctorIaaaNS0_15binary_internal10MulFunctorIaEEEESt5arrayIPcLm3EELi4E23TrivialOffsetCalculatorILi2EjESA_ILi1EjENS0_6memory12LoadWithCastILi2EEENSD_13StoreWithCastILi1EEEEEviT_T0_T2_T3_T4_T5_)
        .other          _ZN2at6native27unrolled_elementwise_kernelINS0_13BinaryFunctorIaaaNS0_15binary_internal10MulFunctorIaEEEESt5arrayIPcLm3EELi4E23TrivialOffsetCalculatorILi2EjESA_ILi1EjENS0_6memory12LoadWithCastILi2EEENSD_13StoreWithCastILi1EEEEEviT_T0_T2_T3_T4_T5_,@"STO_CUDA_ENTRY STV_DEFAULT"
_ZN2at6native27unrolled_elementwise_kernelINS0_13BinaryFunctorIaaaNS0_15binary_internal10MulFunctorIaEEEESt5arrayIPcLm3EELi4E23TrivialOffsetCalculatorILi2EjESA_ILi1EjENS0_6memory12LoadWithCastILi2EEENSD_13StoreWithCastILi1EEEEEviT_T0_T2_T3_T4_T5_:
.text._ZN2at6native27unrolled_elementwise_kernelINS0_13BinaryFunctorIaaaNS0_15binary_internal10MulFunctorIaEEEESt5arrayIPcLm3EELi4E23TrivialOffsetCalculatorILi2EjESA_ILi1EjENS0_6memory12LoadWithCastILi2EEENSD_13StoreWithCastILi1EEEEEviT_T0_T2_T3_T4_T5_:
        /* <DEDUP_REMOVED lines=33> */
.L_x_15207:
[----:B------:R3:W5:Y:S01]  /*0210*/  LDG.E.U8 R16, desc[UR36][R4.64] ;  /* 0x0000002404107981 */ /* 0x000762000c1e1100 */
[----:B------:R-:W-:Y:S05]  /*0220*/  BRA `(.L_x_15209) ;  /* 0x0000000c00507947 */ /* 0x000fea0003800000 */
.L_x_15206:
        /* <DEDUP_REMOVED lines=8> */
.L_x_15211:
[----:B------:R1:W5:Y:S01]  /*02b0*/  LDG.E.U8 R16, desc[UR36][R4.64] ;  /* 0x0000002404107981 */ /* 0x000362000c1e1100 */
[----:B------:R-:W-:Y:S05]  /*02c0*/  BRA `(.L_x_15209) ;  /* 0x0000000c00287947 */ /* 0x000fea0003800000 */
.L_x_15210:
[----:B------:R2:W5:Y:S01]  /*02d0*/  LDG.E.U16 R16, desc[UR36][R4.64] ;  /* 0x0000002404107981 */ /* 0x000562000c1e1500 */
[----:B------:R-:W-:Y:S05]  /*02e0*/  BRA `(.L_x_15209) ;  /* 0x0000000c00207947 */ /* 0x000fea0003800000 */
.L_x_15205:
        /* <DEDUP_REMOVED lines=9> */
.L_x_15213:
[----:B------:R-:W2:Y:S02]  /*0380*/  LDG.E.U16 R0, desc[UR36][R4.64] ;  /* 0x0000002404007981 */ /* 0x000ea4000c1e1500 */
[----:B--2---:R-:W-:-:S06]  /*0390*/  HADD2.F32 R0, -RZ, R0.H0_H0 ;  /* 0x20000000ff007230 */ /* 0x004fcc0000004100 */
[----:B------:R-:W0:Y:S02]  /*03a0*/  F2I.FTZ.TRUNC.NTZ R0, R0 ;  /* 0x0000000000007305 */ /* 0x000e24000021f100 */
[----:B0-----:R-:W-:Y:S01]  /*03b0*/  PRMT R16, R0, 0x7610, R16 ;  /* 0x0000761000107816 */ /* 0x001fe20000000010 */
[----:B------:R-:W-:Y:S06]  /*03c0*/  BRA `(.L_x_15209) ;  /* 0x0000000800e87947 */ /* 0x000fec0003800000 */
.L_x_15212:
        /* <DEDUP_REMOVED lines=9> */
.L_x_15215:
[----:B------:R-:W2:Y:S02]  /*0460*/  LDG.E.U16 R4, desc[UR36][R4.64] ;  /* 0x0000002404047981 */ /* 0x000ea4000c1e1500 */
[----:B--2---:R-:W-:-:S06]  /*0470*/  HADD2.F32 R0, -RZ, R4.H0_H0 ;  /* 0x20000004ff007230 */ /* 0x004fcc0000004100 */
[----:B------:R-:W0:Y:S02]  /*0480*/  F2I.FTZ.TRUNC.NTZ R0, R0 ;  /* 0x0000000000007305 */ /* 0x000e24000021f100 */
[----:B0-----:R-:W-:Y:S01]  /*0490*/  PRMT R16, R0, 0x7610, R16 ;  /* 0x0000761000107816 */ /* 0x001fe20000000010 */
[----:B------:R-:W-:Y:S06]  /*04a0*/  BRA `(.L_x_15209) ;  /* 0x0000000800b07947 */ /* 0x000fec0003800000 */
.L_x_15214:
[----:B------:R-:W2:Y:S02]  /*04b0*/  LDG.E.64 R4, desc[UR36][R4.64] ;  /* 0x0000002404047981 */ /* 0x000ea4000c1e1b00 */
[----:B--2---:R0:W1:Y:S01]  /*04c0*/  F2I.F64.TRUNC R16, R4 ;  /* 0x0000000400107311 */ /* 0x004062000030d100 */
[----:B------:R-:W-:Y:S05]  /*04d0*/  BRA `(.L_x_15209) ;  /* 0x0000000800a47947 */ /* 0x000fea0003800000 */
.L_x_15204:
        /* <DEDUP_REMOVED lines=12> */
.L_x_15218:
[----:B------:R-:W2:Y:S02]  /*05a0*/  LDG.E.64 R4, desc[UR36][R4.64] ;  /* 0x0000002404047981 */ /* 0x000ea4000c1e1b00 */
[----:B--2---:R0:W1:Y:S01]  /*05b0*/  F2I.F64.TRUNC R16, R4 ;  /* 0x0000000400107311 */ /* 0x004062000030d100 */
[----:B------:R-:W-:Y:S05]  /*05c0*/  BRA `(.L_x_15209) ;  /* 0x0000000800687947 */ /* 0x000fea0003800000 */
.L_x_15217:
        /* <DEDUP_REMOVED lines=27> */
.L_x_15220:
        /* <DEDUP_REMOVED lines=15> */
.L_x_15219:
[----:B------:R-:W2:Y:S02]  /*0870*/  LDG.E.U16 R0, desc[UR36][R4.64] ;  /* 0x0000002404007981 */ /* 0x000ea4000c1e1500 */
[----:B--2---:R-:W-:-:S06]  /*0880*/  IMAD.U32 R0, R0, 0x10000, RZ ;  /* 0x0001000000007824 */ /* 0x004fcc00078e00ff */
[----:B------:R-:W0:Y:S02]  /*0890*/  F2I.FTZ.TRUNC.NTZ R0, R0 ;  /* 0x0000000000007305 */ /* 0x000e24000021f100 */
[----:B0-----:R-:W-:Y:S01]  /*08a0*/  PRMT R16, R0, 0x7610, R16 ;  /* 0x0000761000107816 */ /* 0x001fe20000000010 */
[----:B------:R-:W-:Y:S06]  /*08b0*/  BRA `(.L_x_15209) ;  /* 0x0000000400ac7947 */ /* 0x000fec0003800000 */
.L_x_15216:
        /* <DEDUP_REMOVED lines=10> */
.L_x_15223:
        /* <DEDUP_REMOVED lines=21> */
.L_x_15227:
[----:B------:R-:W-:Y:S05]  /*0ab0*/  BSYNC.RECONVERGENT B1 ;  /* 0x0000000000017941 */ /* 0x000fea0003800200 */
.L_x_15226:
[----:B------:R-:W-:Y:S01]  /*0ac0*/  IMAD.SHL.U32 R0, R0, 0x100000, RZ ;  /* 0x0010000000007824 */ /* 0x000fe200078e00ff */
[----:B------:R-:W-:-:S04]  /*0ad0*/  LEA R3, R3, 0x3b800000, 0x17 ;  /* 0x3b80000003037811 */ /* 0x000fc800078eb8ff */
[----:B------:R-:W-:-:S07]  /*0ae0*/  LOP3.LUT R0, R3, R0, R7, 0xfe, !PT ;  /* 0x0000000003007212 */ /* 0x000fce00078efe07 */
.L_x_15225:
[----:B------:R-:W-:Y:S05]  /*0af0*/  BSYNC.RECONVERGENT B0 ;  /* 0x0000000000007941 */ /* 0x000fea0003800200 */
.L_x_15224:
[----:B------:R-:W0:Y:S02]  /*0b00*/  F2I.FTZ.TRUNC.NTZ R0, R0 ;  /* 0x0000000000007305 */ /* 0x000e24000021f100 */
[----:B0-----:R-:W-:Y:S01]  /*0b10*/  PRMT R16, R0, 0x7610, R16 ;  /* 0x0000761000107816 */ /* 0x001fe20000000010 */
[----:B------:R-:W-:Y:S06]  /*0b20*/  BRA `(.L_x_15209) ;  /* 0x0000000400107947 */ /* 0x000fec0003800000 */
.L_x_15222:
        /* <DEDUP_REMOVED lines=21> */
.L_x_15231:
[----:B------:R-:W-:Y:S05]  /*0c80*/  BSYNC.RECONVERGENT B1 ;  /* 0x0000000000017941 */ /* 0x000fea0003800200 */
.L_x_15230:
[----:B------:R-:W-:Y:S01]  /*0c90*/  IMAD.SHL.U32 R0, R0, 0x200000, RZ ;  /* 0x0020000000007824 */ /* 0x000fe200078e00ff */
[----:B------:R-:W-:-:S04]  /*0ca0*/  LEA R3, R3, 0x37800000, 0x17 ;  /* 0x3780000003037811 */ /* 0x000fc800078eb8ff */
[----:B------:R-:W-:-:S07]  /*0cb0*/  LOP3.LUT R0, R3, R0, R7, 0xfe, !PT ;  /* 0x0000000003007212 */ /* 0x000fce00078efe07 */
.L_x_15229:
[----:B------:R-:W-:Y:S05]  /*0cc0*/  BSYNC.RECONVERGENT B0 ;  /* 0x0000000000007941 */ /* 0x000fea0003800200 */
.L_x_15228:
[----:B------:R-:W0:Y:S02]  /*0cd0*/  F2I.FTZ.TRUNC.NTZ R0, R0 ;  /* 0x0000000000007305 */ /* 0x000e24000021f100 */
[----:B0-----:R-:W-:Y:S01]  /*0ce0*/  PRMT R16, R0, 0x7610, R16 ;  /* 0x0000761000107816 */ /* 0x001fe20000000010 */
[----:B------:R-:W-:Y:S06]  /*0cf0*/  BRA `(.L_x_15209) ;  /* 0x00000000009c7947 */ /* 0x000fec0003800000 */
.L_x_15221:
[----:B------:R-:W-:-:S09]  /*0d00*/  UISETP.NE.AND UP0, UPT, UR4, 0x1c, UPT ;  /* 0x0000001c0400788c */ /* 0x000fd2000bf05270 */
[----:B------:R-:W-:Y:S05]  /*0d10*/  BRA.U !UP0, `(.L_x_15232) ;  /* 0x0000000108907547 */ /* 0x000fea000b800000 */
[----:B------:R-:W-:-:S09]  /*0d20*/  UISETP.NE.AND UP0, UPT, UR4, 0x1d, UPT ;  /* 0x0000001d0400788c */ /* 0x000fd2000bf05270 */
[----:B------:R-:W-:Y:S05]  /*0d30*/  BRA.U !UP0, `(.L_x_15233) ;  /* 0x0000000108807547 */ /* 0x000fea000b800000 */
[----:B------:R-:W-:-:S09]  /*0d40*/  UISETP.NE.AND UP0, UPT, UR4, 0x2c, UPT ;  /* 0x0000002c0400788c */ /* 0x000fd2000bf05270 */
[----:B------:R-:W-:Y:S05]  /*0d50*/  BRA.U !UP0, `(.L_x_15234) ;  /* 0x0000000108487547 */ /* 0x000fea000b800000 */
.L_x_15208:
        /* <DEDUP_REMOVED lines=16> */
.L_x_15235:
[----:B------:R-:W-:Y:S01]  /*0e60*/  PRMT R16, RZ, 0x7610, R16 ;  /* 0x00007610ff107816 */ /* 0x000fe20000000010 */
[----:B------:R-:W-:Y:S06]  /*0e70*/  BRA `(.L_x_15209) ;  /* 0x00000000003c7947 */ /* 0x000fec0003800000 */
.L_x_15234:
        /* <DEDUP_REMOVED lines=8> */
.L_x_15237:
[----:B------:R-:W-:Y:S05]  /*0f00*/  BSYNC.RECONVERGENT B0 ;  /* 0x0000000000007941 */ /* 0x000fea0003800200 */
.L_x_15236:
[----:B------:R-:W0:Y:S02]  /*0f10*/  F2I.FTZ.TRUNC.NTZ R0, R0 ;  /* 0x0000000000007305 */ /* 0x000e24000021f100 */
[----:B0-----:R-:W-:Y:S01]  /*0f20*/  PRMT R16, R0, 0x7610, R16 ;  /* 0x0000761000107816 */ /* 0x001fe20000000010 */
[----:B------:R-:W-:Y:S06]  /*0f30*/  BRA `(.L_x_15209) ;  /* 0x00000000000c7947 */ /* 0x000fec0003800000 */
.L_x_15233:
[----:B------:R0:W5:Y:S01]  /*0f40*/  LDG.E.U8 R16, desc[UR36][R4.64] ;  /* 0x0000002404107981 */ /* 0x000162000c1e1100 */
[----:B------:R-:W-:Y:S05]  /*0f50*/  BRA `(.L_x_15209) ;  /* 0x0000000000047947 */ /* 0x000fea0003800000 */
.L_x_15232:
[----:B------:R0:W5:Y:S02]  /*0f60*/  LDG.E.U8 R16, desc[UR36][R4.64] ;  /* 0x0000002404107981 */ /* 0x000164000c1e1100 */
.L_x_15209:
        /* <DEDUP_REMOVED lines=18> */
.L_x_15241:
[----:B------:R1:W5:Y:S01]  /*1090*/  LDG.E.U8 R17, desc[UR36][R4.64] ;  /* 0x0000002404117981 */ /* 0x000362000c1e1100 */
[----:B------:R-:W-:Y:S05]  /*10a0*/  BRA `(.L_x_15243) ;  /* 0x0000000c00507947 */ /* 0x000fea0003800000 */
.L_x_15240:
        /* <DEDUP_REMOVED lines=8> */
.L_x_15245:
[----:B------:R3:W5:Y:S01]  /*1130*/  LDG.E.U8 R17, desc[UR36][R4.64] ;  /* 0x0000002404117981 */ /* 0x000762000c1e1100 */
[----:B------:R-:W-:Y:S05]  /*1140*/  BRA `(.L_x_15243) ;  /* 0x0000000c00287947 */ /* 0x000fea0003800000 */
.L_x_15244:
[----:B------:R2:W5:Y:S01]  /*1150*/  LDG.E.U16 R17, desc[UR36][R4.64] ;  /* 0x0000002404117981 */ /* 0x000562000c1e1500 */
[----:B------:R-:W-:Y:S05]  /*1160*/  BRA `(.L_x_15243) ;  /* 0x0000000c00207947 */ /* 0x000fea0003800000 */
.L_x_15239:
        /* <DEDUP_REMOVED lines=9> */
.L_x_15247:
[----:B------:R-:W2:Y:S02]  /*1200*/  LDG.E.U16 R0, desc[UR36][R4.64] ;  /* 0x0000002404007981 */ /* 0x000ea4000c1e1500 */
[----:B--2---:R-:W-:-:S06]  /*1210*/  HADD2.F32 R0, -RZ, R0.H0_H0 ;  /* 0x20000000ff007230 */ /* 0x004fcc0000004100 */
[----:B------:R-:W0:Y:S02]  /*1220*/  F2I.FTZ.TRUNC.NTZ R0, R0 ;  /* 0x0000000000007305 */ /* 0x000e24000021f100 */
[----:B0-----:R-:W-:Y:S01]  /*1230*/  PRMT R17, R0, 0x7610, R17 ;  /* 0x0000761000117816 */ /* 0x001fe20000000011 */
[----:B------:R-:W-:Y:S06]  /*1240*/  BRA `(.L_x_15243) ;  /* 0x0000000800e87947 */ /* 0x000fec0003800000 */
.L_x_15246:
        /* <DEDUP_REMOVED lines=9> */
.L_x_15249:
[----:B------:R-:W2:Y:S02]  /*12e0*/  LDG.E.U16 R4, desc[UR36][R4.64] ;  /* 0x0000002404047981 */ /* 0x000ea4000c1e1500 */
[----:B--2---:R-:W-:-:S06]  /*12f0*/  HADD2.F32 R0, -RZ, R4.H0_H0 ;  /* 0x20000004ff007230 */ /* 0x004fcc0000004100 */
[----:B------:R-:W0:Y:S02]  /*1300*/  F2I.FTZ.TRUNC.NTZ R0, R0 ;  /* 0x0000000000007305 */ /* 0x000e24000021f100 */
[----:B0-----:R-:W-:Y:S01]  /*1310*/  PRMT R17, R0, 0x7610, R17 ;  /* 0x0000761000117816 */ /* 0x001fe20000000011 */
[----:B------:R-:W-:Y:S06]  /*1320*/  BRA `(.L_x_15243) ;  /* 0x0000000800b07947 */ /* 0x000fec0003800000 */
.L_x_15248:
[----:B------:R-:W2:Y:S02]  /*1330*/  LDG.E.64 R4, desc[UR36][R4.64] ;  /* 0x0000002404047981 */ /* 0x000ea4000c1e1b00 */
[----:B--2---:R0:W1:Y:S01]  /*1340*/  F2I.F64.TRUNC R17, R4 ;  /* 0x0000000400117311 */ /* 0x004062000030d100 */
[----:B------:R-:W-:Y:S05]  /*1350*/  BRA `(.L_x_15243) ;  /* 0x0000000800a47947 */ /* 0x000fea0003800000 */
.L_x_15238:
        /* <DEDUP_REMOVED lines=12> */
.L_x_15252:
[----:B------:R-:W2:Y:S02]  /*1420*/  LDG.E.64 R4, desc[UR36][R4.64] ;  /* 0x0000002404047981 */ /* 0x000ea4000c1e1b00 */
[----:B--2---:R0:W1:Y:S01]  /*1430*/  F2I.F64.TRUNC R17, R4 ;  /* 0x0000000400117311 */ /* 0x004062000030d100 */
[----:B------:R-:W-:Y:S05]  /*1440*/  BRA `(.L_x_15243) ;  /* 0x0000000800687947 */ /* 0x000fea0003800000 */
.L_x_15251:
        /* <DEDUP_REMOVED lines=27> */
.L_x_15254:
        /* <DEDUP_REMOVED lines=15> */
.L_x_15253:
[----:B------:R-:W2:Y:S02]  /*16f0*/  LDG.E.U16 R0, desc[UR36][R4.64] ;  /* 0x0000002404007981 */ /* 0x000ea4000c1e1500 */
[----:B--2---:R-:W-:-:S06]  /*1700*/  IMAD.U32 R0, R0, 0x10000, RZ ;  /* 0x0001000000007824 */ /* 0x004fcc00078e00ff */
[----:B------:R-:W0:Y:S02]  /*1710*/  F2I.FTZ.TRUNC.NTZ R0, R0 ;  /* 0x0000000000007305 */ /* 0x000e24000021f100 */
[----:B0-----:R-:W-:Y:S01]  /*1720*/  PRMT R17, R0, 0x7610, R17 ;  /* 0x0000761000117816 */ /* 0x001fe20000000011 */
[----:B------:R-:W-:Y:S06]  /*1730*/  BRA `(.L_x_15243) ;  /* 0x0000000400ac7947 */ /* 0x000fec0003800000 */
.L_x_15250:
        /* <DEDUP_REMOVED lines=10> */
.L_x_15257:
        /* <DEDUP_REMOVED lines=21> */
.L_x_15261:
[----:B------:R-:W-:Y:S05]  /*1930*/  BSYNC.RECONVERGENT B1 ;  /* 0x0000000000017941 */ /* 0x000fea0003800200 */
.L_x_15260:
[----:B------:R-:W-:Y:S01]  /*1940*/  IMAD.SHL.U32 R0, R0, 0x100000, RZ ;  /* 0x0010000000007824 */ /* 0x000fe200078e00ff */
[----:B------:R-:W-:-:S04]  /*1950*/  LEA R3, R3, 0x3b800000, 0x17 ;  /* 0x3b80000003037811 */ /* 0x000fc800078eb8ff */
[----:B------:R-:W-:-:S07]  /*1960*/  LOP3.LUT R0, R3, R0, R7, 0xfe, !PT ;  /* 0x0000000003007212 */ /* 0x000fce00078efe07 */
.L_x_15259:
[----:B------:R-:W-:Y:S05]  /*1970*/  BSYNC.RECONVERGENT B0 ;  /* 0x0000000000007941 */ /* 0x000fea0003800200 */
.L_x_15258:
[----:B------:R-:W0:Y:S02]  /*1980*/  F2I.FTZ.TRUNC.NTZ R0, R0 ;  /* 0x0000000000007305 */ /* 0x000e24000021f100 */
[----:B0-----:R-:W-:Y:S01]  /*1990*/  PRMT R17, R0, 0x7610, R17 ;  /* 0x0000761000117816 */ /* 0x001fe20000000011 */
[----:B------:R-:W-:Y:S06]  /*19a0*/  BRA `(.L_x_15243) ;  /* 0x0000000400107947 */ /* 0x000fec0003800000 */
.L_x_15256:
        /* <DEDUP_REMOVED lines=21> */
.L_x_15265:
[----:B------:R-:W-:Y:S05]  /*1b00*/  BSYNC.RECONVERGENT B1 ;  /* 0x0000000000017941 */ /* 0x000fea0003800200 */
.L_x_15264:
[----:B------:R-:W-:Y:S01]  /*1b10*/  IMAD.SHL.U32 R0, R0, 0x200000, RZ ;  /* 0x0020000000007824 */ /* 0x000fe200078e00ff */
[----:B------:R-:W-:-:S04]  /*1b20*/  LEA R3, R3, 0x37800000, 0x17 ;  /* 0x3780000003037811 */ /* 0x000fc800078eb8ff */
[----:B------:R-:W-:-:S07]  /*1b30*/  LOP3.LUT R0, R3, R0, R7, 0xfe, !PT ;  /* 0x0000000003007212 */ /* 0x000fce00078efe07 */
.L_x_15263:
[----:B------:R-:W-:Y:S05]  /*1b40*/  BSYNC.RECONVERGENT B0 ;  /* 0x0000000000007941 */ /* 0x000fea0003800200 */
.L_x_15262:
[----:B------:R-:W0:Y:S02]  /*1b50*/  F2I.FTZ.TRUNC.NTZ R0, R0 ;  /* 0x0000000000007305 */ /* 0x000e24000021f100 */
[----:B0-----:R-:W-:Y:S01]  /*1b60*/  PRMT R17, R0, 0x7610, R17 ;  /* 0x0000761000117816 */ /* 0x001fe20000000011 */
[----:B------:R-:W-:Y:S06]  /*1b70*/  BRA `(.L_x_15243) ;  /* 0x00000000009c7947 */ /* 0x000fec0003800000 */
.L_x_15255:
[----:B------:R-:W-:-:S09]  /*1b80*/  UISETP.NE.AND UP0, UPT, UR4, 0x1c, UPT ;  /* 0x0000001c0400788c */ /* 0x000fd2000bf05270 */
[----:B------:R-:W-:Y:S05]  /*1b90*/  BRA.U !UP0, `(.L_x_15266) ;  /* 0x0000000108907547 */ /* 0x000fea000b800000 */
[----:B------:R-:W-:-:S09]  /*1ba0*/  UISETP.NE.AND UP0, UPT, UR4, 0x1d, UPT ;  /* 0x0000001d0400788c */ /* 0x000fd2000bf05270 */
[----:B------:R-:W-:Y:S05]  /*1bb0*/  BRA.U !UP0, `(.L_x_15267) ;  /* 0x0000000108807547 */ /* 0x000fea000b800000 */
[----:B------:R-:W-:-:S09]  /*1bc0*/  UISETP.NE.AND UP0, UPT, UR4, 0x2c, UPT ;  /* 0x0000002c0400788c */ /* 0x000fd2000bf05270 */
[----:B------:R-:W-:Y:S05]  /*1bd0*/  BRA.U !UP0, `(.L_x_15268) ;  /* 0x0000000108487547 */ /* 0x000fea000b800000 */
.L_x_15242:
        /* <DEDUP_REMOVED lines=16> */
.L_x_15269:
[----:B------:R-:W-:Y:S01]  /*1ce0*/  PRMT R17, RZ, 0x7610, R17 ;  /* 0x00007610ff117816 */ /* 0x000fe20000000011 */
[----:B------:R-:W-:Y:S06]  /*1cf0*/  BRA `(.L_x_15243) ;  /* 0x00000000003c7947 */ /* 0x000fec0003800000 */
.L_x_15268:
        /* <DEDUP_REMOVED lines=8> */
.L_x_15271:
[----:B------:R-:W-:Y:S05]  /*1d80*/  BSYNC.RECONVERGENT B0 ;  /* 0x0000000000007941 */ /* 0x000fea0003800200 */
.L_x_15270:
[----:B------:R-:W0:Y:S02]  /*1d90*/  F2I.FTZ.TRUNC.NTZ R0, R0 ;  /* 0x0000000000007305 */ /* 0x000e24000021f100 */
[----:B0-----:R-:W-:Y:S01]  /*1da0*/  PRMT R17, R0, 0x7610, R17 ;  /* 0x0000761000117816 */ /* 0x001fe20000000011 */
[----:B------:R-:W-:Y:S06]  /*1db0*/  BRA `(.L_x_15243) ;  /* 0x00000000000c7947 */ /* 0x000fec0003800000 */
.L_x_15267:
[----:B------:R0:W5:Y:S01]  /*1dc0*/  LDG.E.U8 R17, desc[UR36][R4.64] ;  /* 0x0000002404117981 */ /* 0x000162000c1e1100 */
[----:B------:R-:W-:Y:S05]  /*1dd0*/  BRA `(.L_x_15243) ;  /* 0x0000000000047947 */ /* 0x000fea0003800000 */
.L_x_15266:
[----:B------:R0:W5:Y:S02]  /*1de0*/  LDG.E.U8 R17, desc[UR36][R4.64] ;  /* 0x0000002404117981 */ /* 0x000164000c1e1100 */
.L_x_15243:
[----:B------:R-:W-:-:S07]  /*1df0*/  VIADD R27, R19, 0x80 ;  /* 0x00000080131b7836 */ /* 0x000fce0000000000 */
.L_x_15203:
[----:B------:R-:W-:Y:S05]  /*1e00*/  BSYNC.RECONVERGENT B6 ;  /* 0x0000000000067941 */ /* 0x000fea0003800200 */
.L_x_15202:
        /* <DEDUP_REMOVED lines=24> */
.L_x_15277:
[----:B------:R0:W5:Y:S01]  /*1f90*/  LDG.E.U8 R18, desc[UR36][R4.64] ;  /* 0x0000002404127981 */ /* 0x000162000c1e1100 */
[----:B------:R-:W-:Y:S05]  /*1fa0*/  BRA `(.L_x_15279) ;  /* 0x0000000c00507947 */ /* 0x000fea0003800000 */
.L_x_15276:
        /* <DEDUP_REMOVED lines=8> */
.L_x_15281:
[----:B------:R0:W5:Y:S01]  /*2030*/  LDG.E.U8 R18, desc[UR36][R4.64] ;  /* 0x0000002404127981 */ /* 0x000162000c1e1100 */
[----:B------:R-:W-:Y:S05]  /*2040*/  BRA `(.L_x_15279) ;  /* 0x0000000c00287947 */ /* 0x000fea0003800000 */
.L_x_15280:
[----:B------:R0:W5:Y:S01]  /*2050*/  LDG.E.U16 R18, desc[UR36][R4.64] ;  /* 0x0000002404127981 */ /* 0x000162000c1e1500 */
[----:B------:R-:W-:Y:S05]  /*2060*/  BRA `(.L_x_15279) ;  /* 0x0000000c00207947 */ /* 0x000fea0003800000 */
.L_x_15275:
        /* <DEDUP_REMOVED lines=9> */
.L_x_15283:
[----:B------:R-:W2:Y:S02]  /*2100*/  LDG.E.U16 R0, desc[UR36][R4.64] ;  /* 0x0000002404007981 */ /* 0x000ea4000c1e1500 */
[----:B--2---:R-:W-:-:S06]  /*2110*/  HADD2.F32 R0, -RZ, R0.H0_H0 ;  /* 0x20000000ff007230 */ /* 0x004fcc0000004100 */
[----:B------:R-:W0:Y:S02]  /*2120*/  F2I.FTZ.TRUNC.NTZ R0, R0 ;  /* 0x0000000000007305 */ /* 0x000e24000021f100 */
[----:B0-----:R-:W-:Y:S01]  /*2130*/  PRMT R18, R0, 0x7610, R18 ;  /* 0x0000761000127816 */ /* 0x001fe20000000012 */
[----:B------:R-:W-:Y:S06]  /*2140*/  BRA `(.L_x_15279) ;  /* 0x0000000800e87947 */ /* 0x000fec0003800000 */
.L_x_15282:
        /* <DEDUP_REMOVED lines=9> */
.L_x_15285:
[----:B------:R-:W2:Y:S02]  /*21e0*/  LDG.E.U16 R4, desc[UR36][R4.64] ;  /* 0x0000002404047981 */ /* 0x000ea4000c1e1500 */
[----:B--2---:R-:W-:-:S06]  /*21f0*/  HADD2.F32 R0, -RZ, R4.H0_H0 ;  /* 0x20000004ff007230 */ /* 0x004fcc0000004100 */
[----:B------:R-:W0:Y:S02]  /*2200*/  F2I.FTZ.TRUNC.NTZ R0, R0 ;  /* 0x0000000000007305 */ /* 0x000e24000021f100 */
[----:B0-----:R-:W-:Y:S01]  /*2210*/  PRMT R18, R0, 0x7610, R18 ;  /* 0x0000761000127816 */ /* 0x001fe20000000012 */
[----:B------:R-:W-:Y:S06]  /*2220*/  BRA `(.L_x_15279) ;  /* 0x0000000800b07947 */ /* 0x000fec0003800000 */
.L_x_15284:
[----:B------:R-:W2:Y:S02]  /*2230*/  LDG.E.64 R4, desc[UR36][R4.64] ;  /* 0x0000002404047981 */ /* 0x000ea4000c1e1b00 */
[----:B--2---:R0:W1:Y:S01]  /*2240*/  F2I.F64.TRUNC R18, R4 ;  /* 0x0000000400127311 */ /* 0x004062000030d100 */
[----:B------:R-:W-:Y:S05]  /*2250*/  BRA `(.L_x_15279) ;  /* 0x0000000800a47947 */ /* 0x000fea0003800000 */
.L_x_15274:
        /* <DEDUP_REMOVED lines=12> */
.L_x_15288:
[----:B------:R-:W2:Y:S02]  /*2320*/  LDG.E.64 R4, desc[UR36][R4.64] ;  /* 0x0000002404047981 */ /* 0x000ea4000c1e1b00 */
[----:B--2---:R0:W1:Y:S01]  /*2330*/  F2I.F64.TRUNC R18, R4 ;  /* 0x0000000400127311 */ /* 0x004062000030d100 */
[----:B------:R-:W-:Y:S05]  /*2340*/  BRA `(.L_x_15279) ;  /* 0x0000000800687947 */ /* 0x000fea0003800000 */
.L_x_15287:
        /* <DEDUP_REMOVED lines=27> */
.L_x_15290:
        /* <DEDUP_REMOVED lines=15> */
.L_x_15289:
[----:B------:R-:W2:Y:S02]  /*25f0*/  LDG.E.U16 R0, desc[UR36][R4.64] ;  /* 0x0000002404007981 */ /* 0x000ea4000c1e1500 */
[----:B--2---:R-:W-:-:S06]  /*2600*/  IMAD.U32 R0, R0, 0x10000, RZ ;  /* 0x0001000000007824 */ /* 0x004fcc00078e00ff */
[----:B------:R-:W0:Y:S02]  /*2610*/  F2I.FTZ.TRUNC.NTZ R0, R0 ;  /* 0x0000000000007305 */ /* 0x000e24000021f100 */
[----:B0-----:R-:W-:Y:S01]  /*2620*/  PRMT R18, R0, 0x7610, R18 ;  /* 0x0000761000127816 */ /* 0x001fe20000000012 */
[----:B------:R-:W-:Y:S06]  /*2630*/  BRA `(.L_x_15279) ;  /* 0x0000000400ac7947 */ /* 0x000fec0003800000 */
.L_x_15286:
        /* <DEDUP_REMOVED lines=10> */
.L_x_15293:
        /* <DEDUP_REMOVED lines=21> */
.L_x_15297:
[----:B------:R-:W-:Y:S05]  /*2830*/  BSYNC.RECONVERGENT B1 ;  /* 0x0000000000017941 */ /* 0x000fea0003800200 */
.L_x_15296:
[----:B------:R-:W-:Y:S01]  /*2840*/  IMAD.SHL.U32 R0, R0, 0x100000, RZ ;  /* 0x0010000000007824 */ /* 0x000fe200078e00ff */
[----:B------:R-:W-:-:S04]  /*2850*/  LEA R3, R3, 0x3b800000, 0x17 ;  /* 0x3b80000003037811 */ /* 0x000fc800078eb8ff */
[----:B------:R-:W-:-:S07]  /*2860*/  LOP3.LUT R0, R3, R0, R7, 0xfe, !PT ;  /* 0x0000000003007212 */ /* 0x000fce00078efe07 */
.L_x_15295:
[----:B------:R-:W-:Y:S05]  /*2870*/  BSYNC.RECONVERGENT B0 ;  /* 0x0000000000007941 */ /* 0x000fea0003800200 */
.L_x_15294:
[----:B------:R-:W0:Y:S02]  /*2880*/  F2I.FTZ.TRUNC.NTZ R0, R0 ;  /* 0x0000000000007305 */ /* 0x000e24000021f100 */
[----:B0-----:R-:W-:Y:S01]  /*2890*/  PRMT R18, R0, 0x7610, R18 ;  /* 0x0000761000127816 */ /* 0x001fe20000000012 */
[----:B------:R-:W-:Y:S06]  /*28a0*/  BRA `(.L_x_15279) ;  /* 0x0000000400107947 */ /* 0x000fec0003800000 */
.L_x_15292:
        /* <DEDUP_REMOVED lines=21> */
.L_x_15301:
[----:B------:R-:W-:Y:S05]  /*2a00*/  BSYNC.RECONVERGENT B1 ;  /* 0x0000000000017941 */ /* 0x000fea0003800200 */
.L_x_15300:
[----:B------:R-:W-:Y:S01]  /*2a10*/  IMAD.SHL.U32 R0, R0, 0x200000, RZ ;  /* 0x0020000000007824 */ /* 0x000fe200078e00ff */
[----:B------:R-:W-:-:S04]  /*2a20*/  LEA R3, R3, 0x37800000, 0x17 ;  /* 0x3780000003037811 */ /* 0x000fc800078eb8ff */
[----:B------:R-:W-:-:S07]  /*2a30*/  LOP3.LUT R0, R3, R0, R7, 0xfe, !PT ;  /* 0x0000000003007212 */ /* 0x000fce00078efe07 */
.L_x_15299:
[----:B------:R-:W-:Y:S05]  /*2a40*/  BSYNC.RECONVERGENT B0 ;  /* 0x0000000000007941 */ /* 0x000fea0003800200 */
.L_x_15298:
[----:B------:R-:W0:Y:S02]  /*2a50*/  F2I.FTZ.TRUNC.NTZ R0, R0 ;  /* 0x0000000000007305 */ /* 0x000e24000021f100 */
[----:B0-----:R-:W-:Y:S01]  /*2a60*/  PRMT R18, R0, 0x7610, R18 ;  /* 0x0000761000127816 */ /* 0x001fe20000000012 */
[----:B------:R-:W-:Y:S06]  /*2a70*/  BRA `(.L_x_15279) ;  /* 0x00000000009c7947 */ /* 0x000fec0003800000 */
.L_x_15291:
        /* <DEDUP_REMOVED lines=14> */
.L_x_15305:
[----:B------:R-:W-:Y:S05]  /*2b60*/  BSYNC.RECONVERGENT B0 ;  /* 0x0000000000007941 */ /* 0x000fea0003800200 */
.L_x_15304:
[----:B------:R-:W0:Y:S02]  /*2b70*/  F2I.FTZ.TRUNC.NTZ R0, R0 ;  /* 0x0000000000007305 */ /* 0x000e24000021f100 */
[----:B0-----:R-:W-:Y:S01]  /*2b80*/  PRMT R18, R0, 0x7610, R18 ;  /* 0x0000761000127816 */ /* 0x001fe20000000012 */
[----:B------:R-:W-:Y:S06]  /*2b90*/  BRA `(.L_x_15279) ;  /* 0x0000000000547947 */ /* 0x000fec0003800000 */
.L_x_15278:
        /* <DEDUP_REMOVED lines=16> */
.L_x_15306:
[----:B------:R-:W-:Y:S01]  /*2ca0*/  PRMT R18, RZ, 0x7610, R18 ;  /* 0x00007610ff127816 */ /* 0x000fe20000000012 */
[----:B------:R-:W-:Y:S06]  /*2cb0*/  BRA `(.L_x_15279) ;  /* 0x00000000000c7947 */ /* 0x000fec0003800000 */
.L_x_15303:
[----:B------:R2:W5:Y:S01]  /*2cc0*/  LDG.E.U8 R18, desc[UR36][R4.64] ;  /* 0x0000002404127981 */ /* 0x000562000c1e1100 */
[----:B------:R-:W-:Y:S05]  /*2cd0*/  BRA `(.L_x_15279) ;  /* 0x0000000000047947 */ /* 0x000fea0003800000 */
.L_x_15302:
[----:B------:R3:W5:Y:S02]  /*2ce0*/  LDG.E.U8 R18, desc[UR36][R4.64] ;  /* 0x0000002404127981 */ /* 0x000764000c1e1100 */
.L_x_15279:
        /* <DEDUP_REMOVED lines=18> */
.L_x_15310:
[----:B------:R0:W5:Y:S01]  /*2e10*/  LDG.E.U8 R22, desc[UR36][R4.64] ;  /* 0x0000002404167981 */ /* 0x000162000c1e1100 */
[----:B------:R-:W-:Y:S05]  /*2e20*/  BRA `(.L_x_15312) ;  /* 0x0000000c00507947 */ /* 0x000fea0003800000 */
.L_x_15309:
        /* <DEDUP_REMOVED lines=8> */
.L_x_15314:
[----:B------:R0:W5:Y:S01]  /*2eb0*/  LDG.E.U8 R22, desc[UR36][R4.64] ;  /* 0x0000002404167981 */ /* 0x000162000c1e1100 */
[----:B------:R-:W-:Y:S05]  /*2ec0*/  BRA `(.L_x_15312) ;  /* 0x0000000c00287947 */ /* 0x000fea0003800000 */
.L_x_15313:
[----:B------:R0:W5:Y:S01]  /*2ed0*/  LDG.E.U16 R22, desc[UR36][R4.64] ;  /* 0x0000002404167981 */ /* 0x000162000c1e1500 */
[----:B------:R-:W-:Y:S05]  /*2ee0*/  BRA `(.L_x_15312) ;  /* 0x0000000c00207947 */ /* 0x000fea0003800000 */
.L_x_15308:
        /* <DEDUP_REMOVED lines=9> */
.L_x_15316:
[----:B------:R-:W2:Y:S02]  /*2f80*/  LDG.E.U16 R0, desc[UR36][R4.64] ;  /* 0x0000002404007981 */ /* 0x000ea4000c1e1500 */
[----:B--2---:R-:W-:-:S06]  /*2f90*/  HADD2.F32 R0, -RZ, R0.H0_H0 ;  /* 0x20000000ff007230 */ /* 0x004fcc0000004100 */
[----:B------:R-:W0:Y:S02]  /*2fa0*/  F2I.FTZ.TRUNC.NTZ R0, R0 ;  /* 0x0000000000007305 */ /* 0x000e24000021f100 */
[----:B0-----:R-:W-:Y:S01]  /*2fb0*/  PRMT R22, R0, 0x7610, R22 ;  /* 0x0000761000167816 */ /* 0x001fe20000000016 */
[----:B------:R-:W-:Y:S06]  /*2fc0*/  BRA `(.L_x_15312) ;  /* 0x0000000800e87947 */ /* 0x000fec0003800000 */
.L_x_15315:
        /* <DEDUP_REMOVED lines=9> */
.L_x_15318:
[----:B------:R-:W2:Y:S02]  /*3060*/  LDG.E.U16 R4, desc[UR36][R4.64] ;  /* 0x0000002404047981 */ /* 0x000ea4000c1e1500 */
[----:B--2---:R-:W-:-:S06]  /*3070*/  HADD2.F32 R0, -RZ, R4.H0_H0 ;  /* 0x20000004ff007230 */ /* 0x004fcc0000004100 */
[----:B------:R-:W0:Y:S02]  /*3080*/  F2I.FTZ.TRUNC.NTZ R0, R0 ;  /* 0x0000000000007305 */ /* 0x000e24000021f100 */
[----:B0-----:R-:W-:Y:S01]  /*3090*/  PRMT R22, R0, 0x7610, R22 ;  /* 0x0000761000167816 */ /* 0x001fe20000000016 */
[----:B------:R-:W-:Y:S06]  /*30a0*/  BRA `(.L_x_15312) ;  /* 0x0000000800b07947 */ /* 0x000fec0003800000 */
.L_x_15317:
[----:B------:R-:W2:Y:S02]  /*30b0*/  LDG.E.64 R4, desc[UR36][R4.64] ;  /* 0x0000002404047981 */ /* 0x000ea4000c1e1b00 */
[----:B--2---:R0:W2:Y:S01]  /*30c0*/  F2I.F64.TRUNC R22, R4 ;  /* 0x0000000400167311 */ /* 0x0040a2000030d100 */
[----:B------:R-:W-:Y:S05]  /*30d0*/  BRA `(.L_x_15312) ;  /* 0x0000000800a47947 */ /* 0x000fea0003800000 */
.L_x_15307:
        /* <DEDUP_REMOVED lines=12> */
.L_x_15321:
[----:B------:R-:W2:Y:S02]  /*31a0*/  LDG.E.64 R4, desc[UR36][R4.64] ;  /* 0x0000002404047981 */ /* 0x000ea4000c1e1b00 */
[----:B--2---:R4:W0:Y:S01]  /*31b0*/  F2I.F64.TRUNC R22, R4 ;  /* 0x0000000400167311 */ /* 0x004822000030d100 */
[----:B------:R-:W-:Y:S05]  /*31c0*/  BRA `(.L_x_15312) ;  /* 0x0000000800687947 */ /* 0x000fea0003800000 */
.L_x_15320:
        /* <DEDUP_REMOVED lines=27> */
.L_x_15323:
        /* <DEDUP_REMOVED lines=15> */
.L_x_15322:
[----:B------:R-:W2:Y:S02]  /*3470*/  LDG.E.U16 R0, desc[UR36][R4.64] ;  /* 0x0000002404007981 */ /* 0x000ea4000c1e1500 */
[----:B--2---:R-:W-:-:S06]  /*3480*/  IMAD.U32 R0, R0, 0x10000, RZ ;  /* 0x0001000000007824 */ /* 0x004fcc00078e00ff */
[----:B------:R-:W0:Y:S02]  /*3490*/  F2I.FTZ.TRUNC.NTZ R0, R0 ;  /* 0x0000000000007305 */ /* 0x000e24000021f100 */
[----:B0-----:R-:W-:Y:S01]  /*34a0*/  PRMT R22, R0, 0x7610, R22 ;  /* 0x0000761000167816 */ /* 0x001fe20000000016 */
[----:B------:R-:W-:Y:S06]  /*34b0*/  BRA `(.L_x_15312) ;  /* 0x0000000400ac7947 */ /* 0x000fec0003800000 */
.L_x_15319:
        /* <DEDUP_REMOVED lines=10> */
.L_x_15326:
        /* <DEDUP_REMOVED lines=21> */
.L_x_15330:
[----:B------:R-:W-:Y:S05]  /*36b0*/  BSYNC.RECONVERGENT B1 ;  /* 0x0000000000017941 */ /* 0x000fea0003800200 */
.L_x_15329:
[----:B------:R-:W-:Y:S01]  /*36c0*/  IMAD.SHL.U32 R0, R0, 0x100000, RZ ;  /* 0x0010000000007824 */ /* 0x000fe200078e00ff */
[----:B------:R-:W-:-:S04]  /*36d0*/  LEA R3, R3, 0x3b800000, 0x17 ;  /* 0x3b80000003037811 */ /* 0x000fc800078eb8ff */
[----:B------:R-:W-:-:S07]  /*36e0*/  LOP3.LUT R0, R3, R0, R7, 0xfe, !PT ;  /* 0x0000000003007212 */ /* 0x000fce00078efe07 */
.L_x_15328:
[----:B------:R-:W-:Y:S05]  /*36f0*/  BSYNC.RECONVERGENT B0 ;  /* 0x0000000000007941 */ /* 0x000fea0003800200 */
.L_x_15327:
[----:B------:R-:W0:Y:S02]  /*3700*/  F2I.FTZ.TRUNC.NTZ R0, R0 ;  /* 0x0000000000007305 */ /* 0x000e24000021f100 */
[----:B0-----:R-:W-:Y:S01]  /*3710*/  PRMT R22, R0, 0x7610, R22 ;  /* 0x0000761000167816 */ /* 0x001fe20000000016 */
[----:B------:R-:W-:Y:S06]  /*3720*/  BRA `(.L_x_15312) ;  /* 0x0000000400107947 */ /* 0x000fec0003800000 */
.L_x_15325:
        /* <DEDUP_REMOVED lines=21> */
.L_x_15334:
[----:B------:R-:W-:Y:S05]  /*3880*/  BSYNC.RECONVERGENT B1 ;  /* 0x0000000000017941 */ /* 0x000fea0003800200 */
.L_x_15333:
[----:B------:R-:W-:Y:S01]  /*3890*/  IMAD.SHL.U32 R0, R0, 0x200000, RZ ;  /* 0x0020000000007824 */ /* 0x000fe200078e00ff */
[----:B------:R-:W-:-:S04]  /*38a0*/  LEA R3, R3, 0x37800000, 0x17 ;  /* 0x3780000003037811 */ /* 0x000fc800078eb8ff */
[----:B------:R-:W-:-:S07]  /*38b0*/  LOP3.LUT R0, R3, R0, R7, 0xfe, !PT ;  /* 0x0000000003007212 */ /* 0x000fce00078efe07 */
.L_x_15332:
[----:B------:R-:W-:Y:S05]  /*38c0*/  BSYNC.RECONVERGENT B0 ;  /* 0x0000000000007941 */ /* 0x000fea0003800200 */
.L_x_15331:
[----:B------:R-:W0:Y:S02]  /*38d0*/  F2I.FTZ.TRUNC.NTZ R0, R0 ;  /* 0x0000000000007305 */ /* 0x000e24000021f100 */
[----:B0-----:R-:W-:Y:S01]  /*38e0*/  PRMT R22, R0, 0x7610, R22 ;  /* 0x0000761000167816 */ /* 0x001fe20000000016 */
[----:B------:R-:W-:Y:S06]  /*38f0*/  BRA `(.L_x_15312) ;  /* 0x00000000009c7947 */ /* 0x000fec0003800000 */
.L_x_15324:
        /* <DEDUP_REMOVED lines=14> */
.L_x_15338:
[----:B------:R-:W-:Y:S05]  /*39e0*/  BSYNC.RECONVERGENT B0 ;  /* 0x0000000000007941 */ /* 0x000fea0003800200 */
.L_x_15337:
[----:B------:R-:W0:Y:S02]  /*39f0*/  F2I.FTZ.TRUNC.NTZ R0, R0 ;  /* 0x0000000000007305 */ /* 0x000e24000021f100 */
[----:B0-----:R-:W-:Y:S01]  /*3a00*/  PRMT R22, R0, 0x7610, R22 ;  /* 0x0000761000167816 */ /* 0x001fe20000000016 */
[----:B------:R-:W-:Y:S06]  /*3a10*/  BRA `(.L_x_15312) ;  /* 0x0000000000547947 */ /* 0x000fec0003800000 */
.L_x_15311:
        /* <DEDUP_REMOVED lines=16> */
.L_x_15339:
[----:B------:R-:W-:Y:S01]  /*3b20*/  PRMT R22, RZ, 0x7610, R22 ;  /* 0x00007610ff167816 */ /* 0x000fe20000000016 */
[----:B------:R-:W-:Y:S06]  /*3b30*/  BRA `(.L_x_15312) ;  /* 0x00000000000c7947 */ /* 0x000fec0003800000 */
.L_x_15336:
[----:B------:R2:W5:Y:S01]  /*3b40*/  LDG.E.U8 R22, desc[UR36][R4.64] ;  /* 0x0000002404167981 */ /* 0x000562000c1e1100 */
[----:B------:R-:W-:Y:S05]  /*3b50*/  BRA `(.L_x_15312) ;  /* 0x0000000000047947 */ /* 0x000fea0003800000 */
.L_x_15335:
[----:B------:R3:W5:Y:S02]  /*3b60*/  LDG.E.U8 R22, desc[UR36][R4.64] ;  /* 0x0000002404167981 */ /* 0x000764000c1e1100 */
.L_x_15312:
[----:B------:R-:W-:-:S07]  /*3b70*/  VIADD R27, R27, 0x80 ;  /* 0x000000801b1b7836 */ /* 0x000fce0000000000 */
.L_x_15273:
[----:B------:R-:W-:Y:S05]  /*3b80*/  BSYNC.RECONVERGENT B6 ;  /* 0x0000000000067941 */ /* 0x000fea0003800200 */
.L_x_15272:
        /* <DEDUP_REMOVED lines=24> */
.L_x_15345:
[----:B------:R0:W5:Y:S01]  /*3d10*/  LDG.E.U8 R23, desc[UR36][R4.64] ;  /* 0x0000002404177981 */ /* 0x000162000c1e1100 */
[----:B------:R-:W-:Y:S05]  /*3d20*/  BRA `(.L_x_15347) ;  /* 0x0000000c00507947 */ /* 0x000fea0003800000 */
.L_x_15344:
        /* <DEDUP_REMOVED lines=8> */
.L_x_15349:
[----:B------:R0:W5:Y:S01]  /*3db0*/  LDG.E.U8 R23, desc[UR36][R4.64] ;  /* 0x0000002404177981 */ /* 0x000162000c1e1100 */
[----:B------:R-:W-:Y:S05]  /*3dc0*/  BRA `(.L_x_15347) ;  /* 0x0000000c00287947 */ /* 0x000fea0003800000 */
.L_x_15348:
[----:B------:R0:W5:Y:S01]  /*3dd0*/  LDG.E.U16 R23, desc[UR36][R4.64] ;  /* 0x0000002404177981 */ /* 0x000162000c1e1500 */
[----:B------:R-:W-:Y:S05]  /*3de0*/  BRA `(.L_x_15347) ;  /* 0x0000000c00207947 */ /* 0x000fea0003800000 */
.L_x_15343:
        /* <DEDUP_REMOVED lines=9> */
.L_x_15351:
[----:B------:R-:W2:Y:S02]  /*3e80*/  LDG.E.U16 R0, desc[UR36][R4.64] ;  /* 0x0000002404007981 */ /* 0x000ea4000c1e1500 */
[----:B--2---:R-:W-:-:S06]  /*3e90*/  HADD2.F32 R0, -RZ, R0.H0_H0 ;  /* 0x20000000ff007230 */ /* 0x004fcc0000004100 */
[----:B------:R-:W0:Y:S02]  /*3ea0*/  F2I.FTZ.TRUNC.NTZ R0, R0 ;  /* 0x0000000000007305 */ /* 0x000e24000021f100 */
[----:B0-----:R-:W-:Y:S01]  /*3eb0*/  PRMT R23, R0, 0x7610, R23 ;  /* 0x0000761000177816 */ /* 0x001fe20000000017 */
[----:B------:R-:W-:Y:S06]  /*3ec0*/  BRA `(.L_x_15347) ;  /* 0x0000000800e87947 */ /* 0x000fec0003800000 */
.L_x_15350:
        /* <DEDUP_REMOVED lines=9> */
.L_x_15353:
[----:B------:R-:W2:Y:S02]  /*3f60*/  LDG.E.U16 R4, desc[UR36][R4.64] ;  /* 0x0000002404047981 */ /* 0x000ea4000c1e1500 */
[----:B--2---:R-:W-:-:S06]  /*3f70*/  HADD2.F32 R0, -RZ, R4.H0_H0 ;  /* 0x20000004ff007230 */ /* 0x004fcc0000004100 */
[----:B------:R-:W0:Y:S02]  /*3f80*/  F2I.FTZ.TRUNC.NTZ R0, R0 ;  /* 0x0000000000007305 */ /* 0x000e24000021f100 */
[----:B0-----:R-:W-:Y:S01]  /*3f90*/  PRMT R23, R0, 0x7610, R23 ;  /* 0x0000761000177816 */ /* 0x001fe20000000017 */
[----:B------:R-:W-:Y:S06]  /*3fa0*/  BRA `(.L_x_15347) ;  /* 0x0000000800b07947 */ /* 0x000fec0003800000 */
.L_x_15352:
[----:B------:R-:W2:Y:S02]  /*3fb0*/  LDG.E.64 R4, desc[UR36][R4.64] ;  /* 0x0000002404047981 */ /* 0x000ea4000c1e1b00 */
[----:B--2---:R0:W1:Y:S01]  /*3fc0*/  F2I.F64.TRUNC R23, R4 ;  /* 0x0000000400177311 */ /* 0x004062000030d100 */
[----:B------:R-:W-:Y:S05]  /*3fd0*/  BRA `(.L_x_15347) ;  /* 0x0000000800a47947 */ /* 0x000fea0003800000 */
.L_x_15342:
        /* <DEDUP_REMOVED lines=12> */
.L_x_15356:
[----:B------:R-:W2:Y:S02]  /*40a0*/  LDG.E.64 R4, desc[UR36][R4.64] ;  /* 0x0000002404047981 */ /* 0x000ea4000c1e1b00 */
[----:B--2---:R0:W1:Y:S01]  /*40b0*/  F2I.F64.TRUNC R23, R4 ;  /* 0x0000000400177311 */ /* 0x004062000030d100 */
[----:B------:R-:W-:Y:S05]  /*40c0*/  BRA `(.L_x_15347) ;  /* 0x0000000800687947 */ /* 0x000fea0003800000 */
.L_x_15355:
        /* <DEDUP_REMOVED lines=27> */
.L_x_15358:
        /* <DEDUP_REMOVED lines=15> */
.L_x_15357:
[----:B------:R-:W2:Y:S02]  /*4370*/  LDG.E.U16 R0, desc[UR36][R4.64] ;  /* 0x0000002404007981 */ /* 0x000ea4000c1e1500 */
[----:B--2---:R-:W-:-:S06]  /*4380*/  IMAD.U32 R0, R0, 0x10000, RZ ;  /* 0x0001000000007824 */ /* 0x004fcc00078e00ff */
[----:B------:R-:W0:Y:S02]  /*4390*/  F2I.FTZ.TRUNC.NTZ R0, R0 ;  /* 0x0000000000007305 */ /* 0x000e24000021f100 */
[----:B0-----:R-:W-:Y:S01]  /*43a0*/  PRMT R23, R0, 0x7610, R23 ;  /* 0x0000761000177816 */ /* 0x001fe20000000017 */
[----:B------:R-:W-:Y:S06]  /*43b0*/  BRA `(.L_x_15347) ;  /* 0x0000000400ac7947 */ /* 0x000fec0003800000 */
.L_x_15354:
        /* <DEDUP_REMOVED lines=10> */
.L_x_15361:
        /* <DEDUP_REMOVED lines=21> */
.L_x_15365:
[----:B------:R-:W-:Y:S05]  /*45b0*/  BSYNC.RECONVERGENT B1 ;  /* 0x0000000000017941 */ /* 0x000fea0003800200 */
.L_x_15364:
[----:B------:R-:W-:Y:S01]  /*45c0*/  IMAD.SHL.U32 R0, R0, 0x100000, RZ ;  /* 0x0010000000007824 */ /* 0x000fe200078e00ff */
[----:B------:R-:W-:-:S04]  /*45d0*/  LEA R3, R3, 0x3b800000, 0x17 ;  /* 0x3b80000003037811 */ /* 0x000fc800078eb8ff */
[----:B------:R-:W-:-:S07]  /*45e0*/  LOP3.LUT R0, R3, R0, R7, 0xfe, !PT ;  /* 0x0000000003007212 */ /* 0x000fce00078efe07 */
.L_x_15363:
[----:B------:R-:W-:Y:S05]  /*45f0*/  BSYNC.RECONVERGENT B0 ;  /* 0x0000000000007941 */ /* 0x000fea0003800200 */
.L_x_15362:
[----:B------:R-:W0:Y:S02]  /*4600*/  F2I.FTZ.TRUNC.NTZ R0, R0 ;  /* 0x0000000000007305 */ /* 0x000e24000021f100 */
[----:B0-----:R-:W-:Y:S01]  /*4610*/  PRMT R23, R0, 0x7610, R23 ;  /* 0x0000761000177816 */ /* 0x001fe20000000017 */
[----:B------:R-:W-:Y:S06]  /*4620*/  BRA `(.L_x_15347) ;  /* 0x0000000400107947 */ /* 0x000fec0003800000 */
.L_x_15360:
        /* <DEDUP_REMOVED lines=21> */
.L_x_15369:
[----:B------:R-:W-:Y:S05]  /*4780*/  BSYNC.RECONVERGENT B1 ;  /* 0x0000000000017941 */ /* 0x000fea0003800200 */
.L_x_15368:
[----:B------:R-:W-:Y:S01]  /*4790*/  IMAD.SHL.U32 R0, R0, 0x200000, RZ ;  /* 0x0020000000007824 */ /* 0x000fe200078e00ff */
[----:B------:R-:W-:-:S04]  /*47a0*/  LEA R3, R3, 0x37800000, 0x17 ;  /* 0x3780000003037811 */ /* 0x000fc800078eb8ff */
[----:B------:R-:W-:-:S07]  /*47b0*/  LOP3.LUT R0, R3, R0, R7, 0xfe, !PT ;  /* 0x0000000003007212 */ /* 0x000fce00078efe07 */
.L_x_15367:
[----:B------:R-:W-:Y:S05]  /*47c0*/  BSYNC.RECONVERGENT B0 ;  /* 0x0000000000007941 */ /* 0x000fea0003800200 */
.L_x_15366:
[----:B------:R-:W0:Y:S02]  /*47d0*/  F2I.FTZ.TRUNC.NTZ R0, R0 ;  /* 0x0000000000007305 */ /* 0x000e24000021f100 */
[----:B0-----:R-:W-:Y:S01]  /*47e0*/  PRMT R23, R0, 0x7610, R23 ;  /* 0x0000761000177816 */ /* 0x001fe20000000017 */
[----:B------:R-:W-:Y:S06]  /*47f0*/  BRA `(.L_x_15347) ;  /* 0x00000000009c7947 */ /* 0x000fec0003800000 */
.L_x_15359:
        /* <DEDUP_REMOVED lines=14> */
.L_x_15373:
[----:B------:R-:W-:Y:S05]  /*48e0*/  BSYNC.RECONVERGENT B0 ;  /* 0x0000000000007941 */ /* 0x000fea0003800200 */
.L_x_15372:
[----:B------:R-:W0:Y:S02]  /*48f0*/  F2I.FTZ.TRUNC.NTZ R0, R0 ;  /* 0x0000000000007305 */ /* 0x000e24000021f100 */
[----:B0-----:R-:W-:Y:S01]  /*4900*/  PRMT R23, R0, 0x7610, R23 ;  /* 0x0000761000177816 */ /* 0x001fe20000000017 */
[----:B------:R-:W-:Y:S06]  /*4910*/  BRA `(.L_x_15347) ;  /* 0x0000000000547947 */ /* 0x000fec0003800000 */
.L_x_15346:
        /* <DEDUP_REMOVED lines=16> */
.L_x_15374:
[----:B------:R-:W-:Y:S01]  /*4a20*/  PRMT R23, RZ, 0x7610, R23 ;  /* 0x00007610ff177816 */ /* 0x000fe20000000017 */
[----:B------:R-:W-:Y:S06]  /*4a30*/  BRA `(.L_x_15347) ;  /* 0x00000000000c7947 */ /* 0x000fec0003800000 */
.L_x_15371:
[----:B------:R3:W5:Y:S01]  /*4a40*/  LDG.E.U8 R23, desc[UR36][R4.64] ;  /* 0x0000002404177981 */ /* 0x000762000c1e1100 */
[----:B------:R-:W-:Y:S05]  /*4a50*/  BRA `(.L_x_15347) ;  /* 0x0000000000047947 */ /* 0x000fea0003800000 */
.L_x_15370:
[----:B------:R4:W5:Y:S02]  /*4a60*/  LDG.E.U8 R23, desc[UR36][R4.64] ;  /* 0x0000002404177981 */ /* 0x000964000c1e1100 */
.L_x_15347:
        /* <DEDUP_REMOVED lines=18> */
.L_x_15378:
[----:B------:R0:W5:Y:S01]  /*4b90*/  LDG.E.U8 R24, desc[UR36][R4.64] ;  /* 0x0000002404187981 */ /* 0x000162000c1e1100 */
[----:B------:R-:W-:Y:S05]  /*4ba0*/  BRA `(.L_x_15380) ;  /* 0x0000000c00507947 */ /* 0x000fea0003800000 */
.L_x_15377:
        /* <DEDUP_REMOVED lines=8> */
.L_x_15382:
[----:B------:R0:W5:Y:S01]  /*4c30*/  LDG.E.U8 R24, desc[UR36][R4.64] ;  /* 0x0000002404187981 */ /* 0x000162000c1e1100 */
[----:B------:R-:W-:Y:S05]  /*4c40*/  BRA `(.L_x_15380) ;  /* 0x0000000c00287947 */ /* 0x000fea0003800000 */
.L_x_15381:
[----:B------:R0:W5:Y:S01]  /*4c50*/  LDG.E.U16 R24, desc[UR36][R4.64] ;  /* 0x0000002404187981 */ /* 0x000162000c1e1500 */
[----:B------:R-:W-:Y:S05]  /*4c60*/  BRA `(.L_x_15380) ;  /* 0x0000000c00207947 */ /* 0x000fea0003800000 */
.L_x_15376:
        /* <DEDUP_REMOVED lines=9> */
.L_x_15384:
[----:B------:R-:W2:Y:S02]  /*4d00*/  LDG.E.U16 R0, desc[UR36][R4.64] ;  /* 0x0000002404007981 */ /* 0x000ea4000c1e1500 */
[----:B--2---:R-:W-:-:S06]  /*4d10*/  HADD2.F32 R0, -RZ, R0.H0_H0 ;  /* 0x20000000ff007230 */ /* 0x004fcc0000004100 */
[----:B------:R-:W0:Y:S02]  /*4d20*/  F2I.FTZ.TRUNC.NTZ R0, R0 ;  /* 0x0000000000007305 */ /* 0x000e24000021f100 */
[----:B0-----:R-:W-:Y:S01]  /*4d30*/  PRMT R24, R0, 0x7610, R24 ;  /* 0x0000761000187816 */ /* 0x001fe20000000018 */
[----:B------:R-:W-:Y:S06]  /*4d40*/  BRA `(.L_x_15380) ;  /* 0x0000000800e87947 */ /* 0x000fec0003800000 */
.L_x_15383:
        /* <DEDUP_REMOVED lines=9> */
.L_x_15386:
[----:B------:R-:W2:Y:S02]  /*4de0*/  LDG.E.U16 R4, desc[UR36][R4.64] ;  /* 0x0000002404047981 */ /* 0x000ea4000c1e1500 */
[----:B--2---:R-:W-:-:S06]  /*4df0*/  HADD2.F32 R0, -RZ, R4.H0_H0 ;  /* 0x20000004ff007230 */ /* 0x004fcc0000004100 */
[----:B------:R-:W0:Y:S02]  /*4e00*/  F2I.FTZ.TRUNC.NTZ R0, R0 ;  /* 0x0000000000007305 */ /* 0x000e24000021f100 */
[----:B0-----:R-:W-:Y:S01]  /*4e10*/  PRMT R24, R0, 0x7610, R24 ;  /* 0x0000761000187816 */ /* 0x001fe20000000018 */
[----:B------:R-:W-:Y:S06]  /*4e20*/  BRA `(.L_x_15380) ;  /* 0x0000000800b07947 */ /* 0x000fec0003800000 */
.L_x_15385:
[----:B------:R-:W2:Y:S02]  /*4e30*/  LDG.E.64 R4, desc[UR36][R4.64] ;  /* 0x0000002404047981 */ /* 0x000ea4000c1e1b00 */
[----:B--2---:R0:W2:Y:S01]  /*4e40*/  F2I.F64.TRUNC R24, R4 ;  /* 0x0000000400187311 */ /* 0x0040a2000030d100 */
[----:B------:R-:W-:Y:S05]  /*4e50*/  BRA `(.L_x_15380) ;  /* 0x0000000800a47947 */ /* 0x000fea0003800000 */
.L_x_15375:
        /* <DEDUP_REMOVED lines=12> */
.L_x_15389:
[----:B------:R-:W2:Y:S02]  /*4f20*/  LDG.E.64 R4, desc[UR36][R4.64] ;  /* 0x0000002404047981 */ /* 0x000ea4000c1e1b00 */
[----:B--2---:R4:W0:Y:S01]  /*4f30*/  F2I.F64.TRUNC R24, R4 ;  /* 0x0000000400187311 */ /* 0x004822000030d100 */
[----:B------:R-:W-:Y:S05]  /*4f40*/  BRA `(.L_x_15380) ;  /* 0x0000000800687947 */ /* 0x000fea0003800000 */
.L_x_15388:
        /* <DEDUP_REMOVED lines=27> */
.L_x_15391:
        /* <DEDUP_REMOVED lines=15> */
.L_x_15390:
[----:B------:R-:W2:Y:S02]  /*51f0*/  LDG.E.U16 R0, desc[UR36][R4.64] ;  /* 0x0000002404007981 */ /* 0x000ea4000c1e1500 */
[----:B--2---:R-:W-:-:S06]  /*5200*/  IMAD.U32 R0, R0, 0x10000, RZ ;  /* 0x0001000000007824 */ /* 0x004fcc00078e00ff */
[----:B------:R-:W0:Y:S02]  /*5210*/  F2I.FTZ.TRUNC.NTZ R0, R0 ;  /* 0x0000000000007305 */ /* 0x000e24000021f100 */
[----:B0-----:R-:W-:Y:S01]  /*5220*/  PRMT R24, R0, 0x7610, R24 ;  /* 0x0000761000187816 */ /* 0x001fe20000000018 */
[----:B------:R-:W-:Y:S06]  /*5230*/  BRA `(.L_x_15380) ;  /* 0x0000000400ac7947 */ /* 0x000fec0003800000 */
.L_x_15387:
        /* <DEDUP_REMOVED lines=10> */
.L_x_15394:
        /* <DEDUP_REMOVED lines=21> */
.L_x_15398:
[----:B------:R-:W-:Y:S05]  /*5430*/  BSYNC.RECONVERGENT B1 ;  /* 0x0000000000017941 */ /* 0x000fea0003800200 */
.L_x_15397:
[----:B------:R-:W-:Y:S01]  /*5440*/  IMAD.SHL.U32 R0, R0, 0x100000, RZ ;  /* 0x0010000000007824 */ /* 0x000fe200078e00ff */
[----:B------:R-:W-:-:S04]  /*5450*/  LEA R3, R3, 0x3b800000, 0x17 ;  /* 0x3b80000003037811 */ /* 0x000fc800078eb8ff */
[----:B------:R-:W-:-:S07]  /*5460*/  LOP3.LUT R0, R3, R0, R7, 0xfe, !PT ;  /* 0x0000000003007212 */ /* 0x000fce00078efe07 */
.L_x_15396:
[----:B------:R-:W-:Y:S05]  /*5470*/  BSYNC.RECONVERGENT B0 ;  /* 0x0000000000007941 */ /* 0x000fea0003800200 */
.L_x_15395:
[----:B------:R-:W0:Y:S02]  /*5480*/  F2I.FTZ.TRUNC.NTZ R0, R0 ;  /* 0x0000000000007305 */ /* 0x000e24000021f100 */
[----:B0-----:R-:W-:Y:S01]  /*5490*/  PRMT R24, R0, 0x7610, R24 ;  /* 0x0000761000187816 */ /* 0x001fe20000000018 */
[----:B------:R-:W-:Y:S06]  /*54a0*/  BRA `(.L_x_15380) ;  /* 0x0000000400107947 */ /* 0x000fec0003800000 */
.L_x_15393:
        /* <DEDUP_REMOVED lines=21> */
.L_x_15402:
[----:B------:R-:W-:Y:S05]  /*5600*/  BSYNC.RECONVERGENT B1 ;  /* 0x0000000000017941 */ /* 0x000fea0003800200 */
.L_x_15401:
[----:B------:R-:W-:Y:S01]  /*5610*/  IMAD.SHL.U32 R0, R0, 0x200000, RZ ;  /* 0x0020000000007824 */ /* 0x000fe200078e00ff */
[----:B------:R-:W-:-:S04]  /*5620*/  LEA R3, R3, 0x37800000, 0x17 ;  /* 0x3780000003037811 */ /* 0x000fc800078eb8ff */
[----:B------:R-:W-:-:S07]  /*5630*/  LOP3.LUT R0, R3, R0, R7, 0xfe, !PT ;  /* 0x0000000003007212 */ /* 0x000fce00078efe07 */
.L_x_15400:
[----:B------:R-:W-:Y:S05]  /*5640*/  BSYNC.RECONVERGENT B0 ;  /* 0x0000000000007941 */ /* 0x000fea0003800200 */
.L_x_15399:
[----:B------:R-:W0:Y:S02]  /*5650*/  F2I.FTZ.TRUNC.NTZ R0, R0 ;  /* 0x0000000000007305 */ /* 0x000e24000021f100 */
[----:B0-----:R-:W-:Y:S01]  /*5660*/  PRMT R24, R0, 0x7610, R24 ;  /* 0x0000761000187816 */ /* 0x001fe20000000018 */
[----:B------:R-:W-:Y:S06]  /*5670*/  BRA `(.L_x_15380) ;  /* 0x00000000009c7947 */ /* 0x000fec0003800000 */
.L_x_15392:
        /* <DEDUP_REMOVED lines=14> */
.L_x_15406:
[----:B------:R-:W-:Y:S05]  /*5760*/  BSYNC.RECONVERGENT B0 ;  /* 0x0000000000007941 */ /* 0x000fea0003800200 */
.L_x_15405:
[----:B------:R-:W0:Y:S02]  /*5770*/  F2I.FTZ.TRUNC.NTZ R0, R0 ;  /* 0x0000000000007305 */ /* 0x000e24000021f100 */
[----:B0-----:R-:W-:Y:S01]  /*5780*/  PRMT R24, R0, 0x7610, R24 ;  /* 0x0000761000187816 */ /* 0x001fe20000000018 */
[----:B------:R-:W-:Y:S06]  /*5790*/  BRA `(.L_x_15380) ;  /* 0x0000000000547947 */ /* 0x000fec0003800000 */
.L_x_15379:
        /* <DEDUP_REMOVED lines=16> */
.L_x_15407:
[----:B------:R-:W-:Y:S01]  /*58a0*/  PRMT R24, RZ, 0x7610, R24 ;  /* 0x00007610ff187816 */ /* 0x000fe20000000018 */
[----:B------:R-:W-:Y:S06]  /*58b0*/  BRA `(.L_x_15380) ;  /* 0x00000000000c7947 */ /* 0x000fec0003800000 */
.L_x_15404:
[----:B------:R2:W5:Y:S01]  /*58c0*/  LDG.E.U8 R24, desc[UR36][R4.64] ;  /* 0x0000002404187981 */ /* 0x000562000c1e1100 */
[----:B------:R-:W-:Y:S05]  /*58d0*/  BRA `(.L_x_15380) ;  /* 0x0000000000047947 */ /* 0x000fea0003800000 */
.L_x_15403:
[----:B------:R3:W5:Y:S02]  /*58e0*/  LDG.E.U8 R24, desc[UR36][R4.64] ;  /* 0x0000002404187981 */ /* 0x000764000c1e1100 */
.L_x_15380:
[----:B------:R-:W-:-:S07]  /*58f0*/  VIADD R27, R27, 0x80 ;  /* 0x000000801b1b7836 */ /* 0x000fce0000000000 */
.L_x_15341:
[----:B------:R-:W-:Y:S05]  /*5900*/  BSYNC.RECONVERGENT B6 ;  /* 0x0000000000067941 */ /* 0x000fea0003800200 */
.L_x_15340:
        /* <DEDUP_REMOVED lines=24> */
.L_x_15413:
[----:B------:R0:W5:Y:S01]  /*5a90*/  LDG.E.U8 R26, desc[UR36][R4.64] ;  /* 0x00000024041a7981 */ /* 0x000162000c1e1100 */
[----:B------:R-:W-:Y:S05]  /*5aa0*/  BRA `(.L_x_15415) ;  /* 0x0000000c00507947 */ /* 0x000fea0003800000 */
.L_x_15412:
        /* <DEDUP_REMOVED lines=8> */
.L_x_15417:
[----:B------:R3:W5:Y:S01]  /*5b30*/  LDG.E.U8 R26, desc[UR36][R4.64] ;  /* 0x00000024041a7981 */ /* 0x000762000c1e1100 */
[----:B------:R-:W-:Y:S05]  /*5b40*/  BRA `(.L_x_15415) ;  /* 0x0000000c00287947 */ /* 0x000fea0003800000 */
.L_x_15416:
[----:B------:R2:W5:Y:S01]  /*5b50*/  LDG.E.U16 R26, desc[UR36][R4.64] ;  /* 0x00000024041a7981 */ /* 0x000562000c1e1500 */
[----:B------:R-:W-:Y:S05]  /*5b60*/  BRA `(.L_x_15415) ;  /* 0x0000000c00207947 */ /* 0x000fea0003800000 */
.L_x_15411:
        /* <DEDUP_REMOVED lines=9> */
.L_x_15419:
[----:B------:R-:W2:Y:S02]  /*5c00*/  LDG.E.U16 R0, desc[UR36][R4.64] ;  /* 0x0000002404007981 */ /* 0x000ea4000c1e1500 */
[----:B--2---:R-:W-:-:S06]  /*5c10*/  HADD2.F32 R0, -RZ, R0.H0_H0 ;  /* 0x20000000ff007230 */ /* 0x004fcc0000004100 */
[----:B------:R-:W0:Y:S02]  /*5c20*/  F2I.FTZ.TRUNC.NTZ R0, R0 ;  /* 0x0000000000007305 */ /* 0x000e24000021f100 */
[----:B0-----:R-:W-:Y:S01]  /*5c30*/  PRMT R26, R0, 0x7610, R26 ;  /* 0x00007610001a7816 */ /* 0x001fe2000000001a */
[----:B------:R-:W-:Y:S06]  /*5c40*/  BRA `(.L_x_15415) ;  /* 0x0000000800e87947 */ /* 0x000fec0003800000 */
.L_x_15418:
        /* <DEDUP_REMOVED lines=9> */
.L_x_15421:
[----:B------:R-:W2:Y:S02]  /*5ce0*/  LDG.E.U16 R4, desc[UR36][R4.64] ;  /* 0x0000002404047981 */ /* 0x000ea4000c1e1500 */
[----:B--2---:R-:W-:-:S06]  /*5cf0*/  HADD2.F32 R0, -RZ, R4.H0_H0 ;  /* 0x20000004ff007230 */ /* 0x004fcc0000004100 */
[----:B------:R-:W0:Y:S02]  /*5d00*/  F2I.FTZ.TRUNC.NTZ R0, R0 ;  /* 0x0000000000007305 */ /* 0x000e24000021f100 */
[----:B0-----:R-:W-:Y:S01]  /*5d10*/  PRMT R26, R0, 0x7610, R26 ;  /* 0x00007610001a7816 */ /* 0x001fe2000000001a */
[----:B------:R-:W-:Y:S06]  /*5d20*/  BRA `(.L_x_15415) ;  /* 0x0000000800b07947 */ /* 0x000fec0003800000 */
.L_x_15420:
[----:B------:R-:W2:Y:S02]  /*5d30*/  LDG.E.64 R4, desc[UR36][R4.64] ;  /* 0x0000002404047981 */ /* 0x000ea4000c1e1b00 */
[----:B--2---:R0:W1:Y:S01]  /*5d40*/  F2I.F64.TRUNC R26, R4 ;  /* 0x00000004001a7311 */ /* 0x004062000030d100 */
[----:B------:R-:W-:Y:S05]  /*5d50*/  BRA `(.L_x_15415) ;  /* 0x0000000800a47947 */ /* 0x000fea0003800000 */
.L_x_15410:
        /* <DEDUP_REMOVED lines=12> */
.L_x_15424:
[----:B------:R-:W2:Y:S02]  /*5e20*/  LDG.E.64 R4, desc[UR36][R4.64] ;  /* 0x0000002404047981 */ /* 0x000ea4000c1e1b00 */
[----:B--2---:R0:W1:Y:S01]  /*5e30*/  F2I.F64.TRUNC R26, R4 ;  /* 0x00000004001a7311 */ /* 0x004062000030d100 */
[----:B------:R-:W-:Y:S05]  /*5e40*/  BRA `(.L_x_15415) ;  /* 0x0000000800687947 */ /* 0x000fea0003800000 */
.L_x_15423:
        /* <DEDUP_REMOVED lines=27> */
.L_x_15426:
        /* <DEDUP_REMOVED lines=15> */
.L_x_15425:
[----:B------:R-:W2:Y:S02]  /*60f0*/  LDG.E.U16 R0, desc[UR36][R4.64] ;  /* 0x0000002404007981 */ /* 0x000ea4000c1e1500 */
[----:B--2---:R-:W-:-:S06]  /*6100*/  IMAD.U32 R0, R0, 0x10000, RZ ;  /* 0x0001000000007824 */ /* 0x004fcc00078e00ff */
[----:B------:R-:W0:Y:S02]  /*6110*/  F2I.FTZ.TRUNC.NTZ R0, R0 ;  /* 0x0000000000007305 */ /* 0x000e24000021f100 */
[----:B0-----:R-:W-:Y:S01]  /*6120*/  PRMT R26, R0, 0x7610, R26 ;  /* 0x00007610001a7816 */ /* 0x001fe2000000001a */
[----:B------:R-:W-:Y:S06]  /*6130*/  BRA `(.L_x_15415) ;  /* 0x0000000400ac7947 */ /* 0x000fec0003800000 */
.L_x_15422:
        /* <DEDUP_REMOVED lines=10> */
.L_x_15429:
        /* <DEDUP_REMOVED lines=21> */
.L_x_15433:
[----:B------:R-:W-:Y:S05]  /*6330*/  BSYNC.RECONVERGENT B1 ;  /* 0x0000000000017941 */ /* 0x000fea0003800200 */
.L_x_15432:
[----:B------:R-:W-:Y:S01]  /*6340*/  IMAD.SHL.U32 R0, R0, 0x100000, RZ ;  /* 0x0010000000007824 */ /* 0x000fe200078e00ff */
[----:B------:R-:W-:-:S04]  /*6350*/  LEA R3, R3, 0x3b800000, 0x17 ;  /* 0x3b80000003037811 */ /* 0x000fc800078eb8ff */
[----:B------:R-:W-:-:S07]  /*6360*/  LOP3.LUT R0, R3, R0, R7, 0xfe, !PT ;  /* 0x0000000003007212 */ /* 0x000fce00078efe07 */
.L_x_15431:
[----:B------:R-:W-:Y:S05]  /*6370*/  BSYNC.RECONVERGENT B0 ;  /* 0x0000000000007941 */ /* 0x000fea0003800200 */
.L_x_15430:
[----:B------:R-:W0:Y:S02]  /*6380*/  F2I.FTZ.TRUNC.NTZ R0, R0 ;  /* 0x0000000000007305 */ /* 0x000e24000021f100 */
[----:B0-----:R-:W-:Y:S01]  /*6390*/  PRMT R26, R0, 0x7610, R26 ;  /* 0x00007610001a7816 */ /* 0x001fe2000000001a */
[----:B------:R-:W-:Y:S06]  /*63a0*/  BRA `(.L_x_15415) ;  /* 0x0000000400107947 */ /* 0x000fec0003800000 */
.L_x_15428:
        /* <DEDUP_REMOVED lines=21> */
.L_x_15437:
[----:B------:R-:W-:Y:S05]  /*6500*/  BSYNC.RECONVERGENT B1 ;  /* 0x0000000000017941 */ /* 0x000fea0003800200 */
.L_x_15436:
[----:B------:R-:W-:Y:S01]  /*6510*/  IMAD.SHL.U32 R0, R0, 0x200000, RZ ;  /* 0x0020000000007824 */ /* 0x000fe200078e00ff */
[----:B------:R-:W-:-:S04]  /*6520*/  LEA R3, R3, 0x37800000, 0x17 ;  /* 0x3780000003037811 */ /* 0x000fc800078eb8ff */
[----:B------:R-:W-:-:S07]  /*6530*/  LOP3.LUT R0, R3, R0, R7, 0xfe, !PT ;  /* 0x0000000003007212 */ /* 0x000fce00078efe07 */
.L_x_15435:
[----:B------:R-:W-:Y:S05]  /*6540*/  BSYNC.RECONVERGENT B0 ;  /* 0x0000000000007941 */ /* 0x000fea0003800200 */
.L_x_15434:
[----:B------:R-:W0:Y:S02]  /*6550*/  F2I.FTZ.TRUNC.NTZ R0, R0 ;  /* 0x0000000000007305 */ /* 0x000e24000021f100 */
[----:B0-----:R-:W-:Y:S01]  /*6560*/  PRMT R26, R0, 0x7610, R26 ;  /* 0x00007610001a7816 */ /* 0x001fe2000000001a */
[----:B------:R-:W-:Y:S06]  /*6570*/  BRA `(.L_x_15415) ;  /* 0x00000000009c7947 */ /* 0x000fec0003800000 */
.L_x_15427:
        /* <DEDUP_REMOVED lines=14> */
.L_x_15441:
[----:B------:R-:W-:Y:S05]  /*6660*/  BSYNC.RECONVERGENT B0 ;  /* 0x0000000000007941 */ /* 0x000fea0003800200 */
.L_x_15440:
[----:B------:R-:W0:Y:S02]  /*6670*/  F2I.FTZ.TRUNC.NTZ R0, R0 ;  /* 0x0000000000007305 */ /* 0x000e24000021f100 */
[----:B0-----:R-:W-:Y:S01]  /*6680*/  PRMT R26, R0, 0x7610, R26 ;  /* 0x00007610001a7816 */ /* 0x001fe2000000001a */
[----:B------:R-:W-:Y:S06]  /*6690*/  BRA `(.L_x_15415) ;  /* 0x0000000000547947 */ /* 0x000fec0003800000 */
.L_x_15414:
        /* <DEDUP_REMOVED lines=16> */
.L_x_15442:
[----:B------:R-:W-:Y:S01]  /*67a0*/  PRMT R26, RZ, 0x7610, R26 ;  /* 0x00007610ff1a7816 */ /* 0x000fe2000000001a */
[----:B------:R-:W-:Y:S06]  /*67b0*/  BRA `(.L_x_15415) ;  /* 0x00000000000c7947 */ /* 0x000fec0003800000 */
.L_x_15439:
[----:B------:R0:W5:Y:S01]  /*67c0*/  LDG.E.U8 R26, desc[UR36][R4.64] ;  /* 0x00000024041a7981 */ /* 0x000162000c1e1100 */
[----:B------:R-:W-:Y:S05]  /*67d0*/  BRA `(.L_x_15415) ;  /* 0x0000000000047947 */ /* 0x000fea0003800000 */
.L_x_15438:
[----:B------:R0:W5:Y:S02]  /*67e0*/  LDG.E.U8 R26, desc[UR36][R4.64] ;  /* 0x00000024041a7981 */ /* 0x000164000c1e1100 */
.L_x_15415:
        /* <DEDUP_REMOVED lines=19> */
.L_x_15446:
[----:B------:R0:W5:Y:S01]  /*6920*/  LDG.E.U8 R25, desc[UR36][R4.64] ;  /* 0x0000002404197981 */ /* 0x000162000c1e1100 */
[----:B------:R-:W-:Y:S05]  /*6930*/  BRA `(.L_x_15409) ;  /* 0x0000000c004c7947 */ /* 0x000fea0003800000 */
.L_x_15445:
        /* <DEDUP_REMOVED lines=8> */
.L_x_15449:
[----:B------:R0:W5:Y:S01]  /*69c0*/  LDG.E.U8 R25, desc[UR36][R4.64] ;  /* 0x0000002404197981 */ /* 0x000162000c1e1100 */
[----:B------:R-:W-:Y:S05]  /*69d0*/  BRA `(.L_x_15409) ;  /* 0x0000000c00247947 */ /* 0x000fea0003800000 */
.L_x_15448:
[----:B------:R0:W5:Y:S01]  /*69e0*/  LDG.E.U16 R25, desc[UR36][R4.64] ;  /* 0x0000002404197981 */ /* 0x000162000c1e1500 */
[----:B------:R-:W-:Y:S05]  /*69f0*/  BRA `(.L_x_15409) ;  /* 0x0000000c001c7947 */ /* 0x000fea0003800000 */
.L_x_15444:
        /* <DEDUP_REMOVED lines=9> */
.L_x_15451:
[----:B------:R-:W2:Y:S02]  /*6a90*/  LDG.E.U16 R0, desc[UR36][R4.64] ;  /* 0x0000002404007981 */ /* 0x000ea4000c1e1500 */
[----:B--2---:R-:W-:-:S06]  /*6aa0*/  HADD2.F32 R0, -RZ, R0.H0_H0 ;  /* 0x20000000ff007230 */ /* 0x004fcc0000004100 */
[----:B------:R-:W0:Y:S02]  /*6ab0*/  F2I.FTZ.TRUNC.NTZ R0, R0 ;  /* 0x0000000000007305 */ /* 0x000e24000021f100 */
[----:B0-----:R-:W-:Y:S01]  /*6ac0*/  PRMT R25, R0, 0x7610, R25 ;  /* 0x0000761000197816 */ /* 0x001fe20000000019 */
[----:B------:R-:W-:Y:S06]  /*6ad0*/  BRA `(.L_x_15409) ;  /* 0x0000000800e47947 */ /* 0x000fec0003800000 */
.L_x_15450:
        /* <DEDUP_REMOVED lines=9> */
.L_x_15453:
[----:B------:R-:W2:Y:S02]  /*6b70*/  LDG.E.U16 R4, desc[UR36][R4.64] ;  /* 0x0000002404047981 */ /* 0x000ea4000c1e1500 */
[----:B--2---:R-:W-:-:S06]  /*6b80*/  HADD2.F32 R0, -RZ, R4.H0_H0 ;  /* 0x20000004ff007230 */ /* 0x004fcc0000004100 */
[----:B------:R-:W0:Y:S02]  /*6b90*/  F2I.FTZ.TRUNC.NTZ R0, R0 ;  /* 0x0000000000007305 */ /* 0x000e24000021f100 */
[----:B0-----:R-:W-:Y:S01]  /*6ba0*/  PRMT R25, R0, 0x7610, R25 ;  /* 0x0000761000197816 */ /* 0x001fe20000000019 */
[----:B------:R-:W-:Y:S06]  /*6bb0*/  BRA `(.L_x_15409) ;  /* 0x0000000800ac7947 */ /* 0x000fec0003800000 */
.L_x_15452:
[----:B------:R-:W2:Y:S02]  /*6bc0*/  LDG.E.64 R4, desc[UR36][R4.64] ;  /* 0x0000002404047981 */ /* 0x000ea4000c1e1b00 */
[----:B--2---:R0:W1:Y:S01]  /*6bd0*/  F2I.F64.TRUNC R25, R4 ;  /* 0x0000000400197311 */ /* 0x004062000030d100 */
[----:B------:R-:W-:Y:S05]  /*6be0*/  BRA `(.L_x_15409) ;  /* 0x0000000800a07947 */ /* 0x000fea0003800000 */
.L_x_15443:
        /* <DEDUP_REMOVED lines=12> */
.L_x_15456:
[----:B------:R-:W2:Y:S02]  /*6cb0*/  LDG.E.64 R4, desc[UR36][R4.64] ;  /* 0x0000002404047981 */ /* 0x000ea4000c1e1b00 */
[----:B--2---:R0:W1:Y:S01]  /*6cc0*/  F2I.F64.TRUNC R25, R4 ;  /* 0x0000000400197311 */ /* 0x004062000030d100 */
[----:B------:R-:W-:Y:S05]  /*6cd0*/  BRA `(.L_x_15409) ;  /* 0x0000000800647947 */ /* 0x000fea0003800000 */
.L_x_15455:
        /* <DEDUP_REMOVED lines=27> */
.L_x_15458:
        /* <DEDUP_REMOVED lines=15> */
.L_x_15457:
[----:B------:R-:W2:Y:S02]  /*6f80*/  LDG.E.U16 R0, desc[UR36][R4.64] ;  /* 0x0000002404007981 */ /* 0x000ea4000c1e1500 */
[----:B--2---:R-:W-:-:S06]  /*6f90*/  IMAD.U32 R0, R0, 0x10000, RZ ;  /* 0x0001000000007824 */ /* 0x004fcc00078e00ff */
[----:B------:R-:W0:Y:S02]  /*6fa0*/  F2I.FTZ.TRUNC.NTZ R0, R0 ;  /* 0x0000000000007305 */ /* 0x000e24000021f100 */
[----:B0-----:R-:W-:Y:S01]  /*6fb0*/  PRMT R25, R0, 0x7610, R25 ;  /* 0x0000761000197816 */ /* 0x001fe20000000019 */
[----:B------:R-:W-:Y:S06]  /*6fc0*/  BRA `(.L_x_15409) ;  /* 0x0000000400a87947 */ /* 0x000fec0003800000 */
.L_x_15454:
        /* <DEDUP_REMOVED lines=10> */
.L_x_15461:
        /* <DEDUP_REMOVED lines=21> */
.L_x_15465:
[----:B------:R-:W-:Y:S05]  /*71c0*/  BSYNC.RECONVERGENT B1 ;  /* 0x0000000000017941 */ /* 0x000fea0003800200 */
.L_x_15464:
[----:B------:R-:W-:Y:S01]  /*71d0*/  IMAD.SHL.U32 R0, R0, 0x100000, RZ ;  /* 0x0010000000007824 */ /* 0x000fe200078e00ff */
[----:B------:R-:W-:-:S04]  /*71e0*/  LEA R3, R3, 0x3b800000, 0x17 ;  /* 0x3b80000003037811 */ /* 0x000fc800078eb8ff */
[----:B------:R-:W-:-:S07]  /*71f0*/  LOP3.LUT R0, R3, R0, R7, 0xfe, !PT ;  /* 0x0000000003007212 */ /* 0x000fce00078efe07 */
.L_x_15463:
[----:B------:R-:W-:Y:S05]  /*7200*/  BSYNC.RECONVERGENT B0 ;  /* 0x0000000000007941 */ /* 0x000fea0003800200 */
.L_x_15462:
[----:B------:R-:W0:Y:S02]  /*7210*/  F2I.FTZ.TRUNC.NTZ R0, R0 ;  /* 0x0000000000007305 */ /* 0x000e24000021f100 */
[----:B0-----:R-:W-:Y:S01]  /*7220*/  PRMT R25, R0, 0x7610, R25 ;  /* 0x0000761000197816 */ /* 0x001fe20000000019 */
[----:B------:R-:W-:Y:S06]  /*7230*/  BRA `(.L_x_15409) ;  /* 0x00000004000c7947 */ /* 0x000fec0003800000 */
.L_x_15460:
        /* <DEDUP_REMOVED lines=21> */
.L_x_15469:
[----:B------:R-:W-:Y:S05]  /*7390*/  BSYNC.RECONVERGENT B1 ;  /* 0x0000000000017941 */ /* 0x000fea0003800200 */
.L_x_15468:
[----:B------:R-:W-:Y:S01]  /*73a0*/  IMAD.SHL.U32 R0, R0, 0x200000, RZ ;  /* 0x0020000000007824 */ /* 0x000fe200078e00ff */
[----:B------:R-:W-:-:S04]  /*73b0*/  LEA R3, R3, 0x37800000, 0x17 ;  /* 0x3780000003037811 */ /* 0x000fc800078eb8ff */
[----:B------:R-:W-:-:S07]  /*73c0*/  LOP3.LUT R0, R3, R0, R7, 0xfe, !PT ;  /* 0x0000000003007212 */ /* 0x000fce00078efe07 */
.L_x_15467:
[----:B------:R-:W-:Y:S05]  /*73d0*/  BSYNC.RECONVERGENT B0 ;  /* 0x0000000000007941 */ /* 0x000fea0003800200 */
.L_x_15466:
[----:B------:R-:W0:Y:S02]  /*73e0*/  F2I.FTZ.TRUNC.NTZ R0, R0 ;  /* 0x0000000000007305 */ /* 0x000e24000021f100 */
[----:B0-----:R-:W-:Y:S01]  /*73f0*/  PRMT R25, R0, 0x7610, R25 ;  /* 0x0000761000197816 */ /* 0x001fe20000000019 */
[----:B------:R-:W-:Y:S06]  /*7400*/  BRA `(.L_x_15409) ;  /* 0x0000000000987947 */ /* 0x000fec0003800000 */
.L_x_15459:
        /* <DEDUP_REMOVED lines=14> */
.L_x_15473:
[----:B------:R-:W-:Y:S05]  /*74f0*/  BSYNC.RECONVERGENT B0 ;  /* 0x0000000000007941 */ /* 0x000fea0003800200 */
.L_x_15472:
[----:B------:R-:W0:Y:S02]  /*7500*/  F2I.FTZ.TRUNC.NTZ R0, R0 ;  /* 0x0000000000007305 */ /* 0x000e24000021f100 */
[----:B0-----:R-:W-:Y:S01]  /*7510*/  PRMT R25, R0, 0x7610, R25 ;  /* 0x0000761000197816 */ /* 0x001fe20000000019 */
[----:B------:R-:W-:Y:S06]  /*7520*/  BRA `(.L_x_15409) ;  /* 0x0000000000507947 */ /* 0x000fec0003800000 */
.L_x_15447:
        /* <DEDUP_REMOVED lines=16> */
.L_x_15474:
[----:B------:R-:W-:Y:S05]  /*7630*/  BRA `(.L_x_15409) ;  /* 0x00000000000c7947 */ /* 0x000fea0003800000 */
.L_x_15471:
[----:B------:R0:W5:Y:S01]  /*7640*/  LDG.E.U8 R25, desc[UR36][R4.64] ;  /* 0x0000002404197981 */ /* 0x000162000c1e1100 */
[----:B------:R-:W-:Y:S05]  /*7650*/  BRA `(.L_x_15409) ;  /* 0x0000000000047947 */ /* 0x000fea0003800000 */
.L_x_15470:
[----:B------:R0:W5:Y:S02]  /*7660*/  LDG.E.U8 R25, desc[UR36][R4.64] ;  /* 0x0000002404197981 */ /* 0x000164000c1e1100 */
.L_x_15409:
[----:B------:R-:W-:Y:S05]  /*7670*/  BSYNC.RECONVERGENT B6 ;  /* 0x0000000000067941 */ /* 0x000fea0003800200 */
.L_x_15408:
        /* <DEDUP_REMOVED lines=40> */
.L_x_15481:
[----:B------:R0:W-:Y:S01]  /*7900*/  STG.E.U8 desc[UR36][R8.64], R3 ;  /* 0x0000000308007986 */ /* 0x0001e2000c101124 */
[----:B------:R-:W-:Y:S05]  /*7910*/  BRA `(.L_x_15483) ;  /* 0x0000000c00887947 */ /* 0x000fea0003800000 */
.L_x_15480:
        /* <DEDUP_REMOVED lines=12> */
.L_x_15485:
[----:B------:R-:W-:-:S04]  /*79e0*/  LOP3.LUT R3, R3, 0xffff, RZ, 0xc0, !PT ;  /* 0x0000ffff03037812 */ /* 0x000fc800078ec0ff */
[----:B------:R-:W-:-:S05]  /*79f0*/  PRMT R3, R3, 0x8880, RZ ;  /* 0x0000888003037816 */ /* 0x000fca00000000ff */
[----:B------:R0:W-:Y:S01]  /*7a00*/  STG.E desc[UR36][R8.64], R3 ;  /* 0x0000000308007986 */ /* 0x0001e2000c101924 */
[----:B------:R-:W-:Y:S05]  /*7a10*/  BRA `(.L_x_15483) ;  /* 0x0000000c00487947 */ /* 0x000fea0003800000 */
.L_x_15484:
[----:B------:R-:W-:-:S04]  /*7a20*/  PRMT R3, R3, 0x8880, RZ ;  /* 0x0000888003037816 */ /* 0x000fc800000000ff */
[----:B------:R-:W-:-:S05]  /*7a30*/  PRMT R3, R3, 0x7710, RZ ;  /* 0x0000771003037816 */ /* 0x000fca00000000ff */
[----:B------:R0:W-:Y:S01]  /*7a40*/  STG.E.U16 desc[UR36][R8.64], R3 ;  /* 0x0000000308007986 */ /* 0x0001e2000c101524 */
[----:B------:R-:W-:Y:S05]  /*7a50*/  BRA `(.L_x_15483) ;  /* 0x0000000c00387947 */ /* 0x000fea0003800000 */
.L_x_15479:
        /* <DEDUP_REMOVED lines=9> */
.L_x_15487:
[----:B------:R-:W0:Y:S02]  /*7af0*/  I2F.S8 R0, R3 ;  /* 0x0000000300007306 */ /* 0x000e240000001400 */
[----:B0-----:R-:W-:-:S05]  /*7b00*/  F2FP.F16.F32.PACK_AB R0, RZ, R0 ;  /* 0x00000000ff00723e */ /* 0x001fca00000000ff */
[----:B------:R0:W-:Y:S01]  /*7b10*/  STG.E.U16 desc[UR36][R8.64], R0 ;  /* 0x0000000008007986 */ /* 0x0001e2000c101524 */
[----:B------:R-:W-:Y:S05]  /*7b20*/  BRA `(.L_x_15483) ;  /* 0x0000000c00047947 */ /* 0x000fea0003800000 */
.L_x_15486:
        /* <DEDUP_REMOVED lines=10> */
.L_x_15489:
[----:B------:R-:W0:Y:S02]  /*7bd0*/  I2F.S8 R3, R3 ;  /* 0x0000000300037306 */ /* 0x000e240000001400 */
[----:B0-----:R-:W-:-:S04]  /*7be0*/  F2FP.F16.F32.PACK_AB R3, RZ, R3 ;  /* 0x00000003ff03723e */ /* 0x001fc800000000ff */
[----:B------:R-:W-:-:S05]  /*7bf0*/  PRMT R3, R3, 0x5410, RZ ;  /* 0x0000541003037816 */ /* 0x000fca00000000ff */
[----:B------:R3:W-:Y:S01]  /*7c00*/  STG.E desc[UR36][R8.64], R3 ;  /* 0x0000000308007986 */ /* 0x0007e2000c101924 */
[----:B------:R-:W-:Y:S05]  /*7c10*/  BRA `(.L_x_15483) ;  /* 0x0000000800c87947 */ /* 0x000fea0003800000 */
.L_x_15488:
[----:B------:R-:W-:-:S04]  /*7c20*/  PRMT R4, R3, 0x8880, RZ ;  /* 0x0000888003047816 */ /* 0x000fc800000000ff */
[----:B------:R-:W-:-:S06]  /*7c30*/  PRMT R4, R4, 0x7710, RZ ;  /* 0x0000771004047816 */ /* 0x000fcc00000000ff */
[----:B------:R-:W0:Y:S02]  /*7c40*/  I2F.F64.S16 R4, R4 ;  /* 0x0000000400047312 */ /* 0x000e240000101c00 */
[----:B0-----:R4:W-:Y:S01]  /*7c50*/  STG.E.64 desc[UR36][R8.64], R4 ;  /* 0x0000000408007986 */ /* 0x0019e2000c101b24 */
[----:B------:R-:W-:Y:S05]  /*7c60*/  BRA `(.L_x_15483) ;  /* 0x0000000800b47947 */ /* 0x000fea0003800000 */
.L_x_15478:
        /* <DEDUP_REMOVED lines=12> */
.L_x_15492:
[----:B------:R-:W-:Y:S02]  /*7d30*/  PRMT R4, R3, 0x8880, RZ ;  /* 0x0000888003047816 */ /* 0x000fe400000000ff */
[----:B------:R-:W-:Y:S02]  /*7d40*/  CS2R R6, SRZ ;  /* 0x0000000000067805 */ /* 0x000fe4000001ff00 */
[----:B------:R-:W-:-:S06]  /*7d50*/  PRMT R4, R4, 0x7710, RZ ;  /* 0x0000771004047816 */ /* 0x000fcc00000000ff */
[----:B------:R-:W0:Y:S02]  /*7d60*/  I2F.F64.S16 R4, R4 ;  /* 0x0000000400047312 */ /* 0x000e240000101c00 */
[----:B0-----:R0:W-:Y:S01]  /*7d70*/  STG.E.128 desc[UR36][R8.64], R4 ;  /* 0x0000000408007986 */ /* 0x0011e2000c101d24 */
[----:B------:R-:W-:Y:S05]  /*7d80*/  BRA `(.L_x_15483) ;  /* 0x00000008006c7947 */ /* 0x000fea0003800000 */
.L_x_15491:
        /* <DEDUP_REMOVED lines=19> */
.L_x_15496:
[----:B------:R-:W-:Y:S05]  /*7ec0*/  BSYNC.RECONVERGENT B0 ;  /* 0x0000000000007941 */ /* 0x000fea0003800200 */
.L_x_15495:
[----:B------:R-:W-:-:S05]  /*7ed0*/  LOP3.LUT R5, R0, 0x80, R5, 0xf8, !PT ;  /* 0x0000008000057812 */ /* 0x000fca00078ef805 */
[----:B------:R0:W-:Y:S01]  /*7ee0*/  STG.E.U8 desc[UR36][R8.64], R5 ;  /* 0x0000000508007986 */ /* 0x0001e2000c101124 */
[----:B------:R-:W-:Y:S05]  /*7ef0*/  BRA `(.L_x_15483) ;  /* 0x0000000800107947 */ /* 0x000fea0003800000 */
.L_x_15494:
        /* <DEDUP_REMOVED lines=15> */
.L_x_15498:
[----:B------:R-:W-:Y:S05]  /*7ff0*/  BSYNC.RECONVERGENT B0 ;  /* 0x0000000000007941 */ /* 0x000fea0003800200 */
.L_x_15497:
[----:B------:R-:W-:-:S05]  /*8000*/  LOP3.LUT R5, R0, 0x80, R5, 0xf8, !PT ;  /* 0x0000008000057812 */ /* 0x000fca00078ef805 */
[----:B------:R0:W-:Y:S01]  /*8010*/  STG.E.U8 desc[UR36][R8.64], R5 ;  /* 0x0000000508007986 */ /* 0x0001e2000c101124 */
[----:B------:R-:W-:Y:S05]  /*8020*/  BRA `(.L_x_15483) ;  /* 0x0000000400c47947 */ /* 0x000fea0003800000 */
.L_x_15493:
[----:B------:R-:W0:Y:S02]  /*8030*/  I2F.S8 R0, R3 ;  /* 0x0000000300007306 */ /* 0x000e240000001400 */
[----:B0-----:R-:W-:-:S05]  /*8040*/  F2FP.BF16.F32.PACK_AB R0, RZ, R0 ;  /* 0x00000000ff00723e */ /* 0x001fca00000010ff */
[----:B------:R0:W-:Y:S01]  /*8050*/  STG.E.U16 desc[UR36][R8.64], R0 ;  /* 0x0000000008007986 */ /* 0x0001e2000c101524 */
[----:B------:R-:W-:Y:S05]  /*8060*/  BRA `(.L_x_15483) ;  /* 0x0000000400b47947 */ /* 0x000fea0003800000 */
.L_x_15490:
        /* <DEDUP_REMOVED lines=12> */
.L_x_15501:
        /* <DEDUP_REMOVED lines=13> */
.L_x_15504:
[----:B------:R-:W-:-:S04]  /*8200*/  SHF.R.U32.HI R0, RZ, 0x14, R3 ;  /* 0x00000014ff007819 */ /* 0x000fc80000011603 */
[----:B------:R-:W-:-:S04]  /*8210*/  LOP3.LUT R0, R0, 0x1, RZ, 0xc0, !PT ;  /* 0x0000000100007812 */ /* 0x000fc800078ec0ff */
[----:B------:R-:W-:-:S04]  /*8220*/  IADD3 R0, PT, PT, R3, 0x487ffff, R0 ;  /* 0x0487ffff03007810 */ /* 0x000fc80007ffe000 */
[----:B------:R-:W-:-:S04]  /*8230*/  SHF.R.U32.HI R0, RZ, 0x14, R0 ;  /* 0x00000014ff007819 */ /* 0x000fc80000011600 */
[----:B------:R-:W-:-:S07]  /*8240*/  LOP3.LUT R0, R0, 0xff, RZ, 0xc0, !PT ;  /* 0x000000ff00007812 */ /* 0x000fce00078ec0ff */
.L_x_15505:
[----:B------:R-:W-:-:S04]  /*8250*/  SHF.R.U32.HI R3, RZ, 0x18, R3 ;  /* 0x00000018ff037819 */ /* 0x000fc80000011603 */
[----:B------:R-:W-:-:S04]  /*8260*/  LOP3.LUT R0, R0, 0x80, R3, 0xf8, !PT ;  /* 0x0000008000007812 */ /* 0x000fc800078ef803 */
[----:B------:R-:W-:-:S07]  /*8270*/  PRMT R4, R0, 0x7610, R4 ;  /* 0x0000761000047816 */ /* 0x000fce0000000004 */
.L_x_15503:
[----:B------:R-:W-:Y:S05]  /*8280*/  BSYNC.RECONVERGENT B0 ;  /* 0x0000000000007941 */ /* 0x000fea0003800200 */
.L_x_15502:
[----:B------:R0:W-:Y:S01]  /*8290*/  STG.E.U8 desc[UR36][R8.64], R4 ;  /* 0x0000000408007986 */ /* 0x0001e2000c101124 */
[----:B------:R-:W-:Y:S05]  /*82a0*/  BRA `(.L_x_15483) ;  /* 0x0000000400247947 */ /* 0x000fea0003800000 */
.L_x_15500:
        /* <DEDUP_REMOVED lines=13> */
.L_x_15508:
[----:B------:R-:W-:-:S04]  /*8380*/  SHF.R.U32.HI R0, RZ, 0x15, R3 ;  /* 0x00000015ff007819 */ /* 0x000fc80000011603 */
[----:B------:R-:W-:-:S04]  /*8390*/  LOP3.LUT R0, R0, 0x1, RZ, 0xc0, !PT ;  /* 0x0000000100007812 */ /* 0x000fc800078ec0ff */
[----:B------:R-:W-:-:S04]  /*83a0*/  IADD3 R0, PT, PT, R3, 0x88fffff, R0 ;  /* 0x088fffff03007810 */ /* 0x000fc80007ffe000 */
[----:B------:R-:W-:-:S04]  /*83b0*/  SHF.R.U32.HI R0, RZ, 0x15, R0 ;  /* 0x00000015ff007819 */ /* 0x000fc80000011600 */
[----:B------:R-:W-:-:S07]  /*83c0*/  LOP3.LUT R0, R0, 0xff, RZ, 0xc0, !PT ;  /* 0x000000ff00007812 */ /* 0x000fce00078ec0ff */
.L_x_15509:
[----:B------:R-:W-:-:S04]  /*83d0*/  SHF.R.U32.HI R3, RZ, 0x18, R3 ;  /* 0x00000018ff037819 */ /* 0x000fc80000011603 */
[----:B------:R-:W-:-:S04]  /*83e0*/  LOP3.LUT R0, R0, 0x80, R3, 0xf8, !PT ;  /* 0x0000008000007812 */ /* 0x000fc800078ef803 */
[----:B------:R-:W-:-:S07]  /*83f0*/  PRMT R4, R0, 0x7610, R4 ;  /* 0x0000761000047816 */ /* 0x000fce0000000004 */
.L_x_15507:
[----:B------:R-:W-:Y:S05]  /*8400*/  BSYNC.RECONVERGENT B0 ;  /* 0x0000000000007941 */ /* 0x000fea0003800200 */
.L_x_15506:
[----:B------:R0:W-:Y:S01]  /*8410*/  STG.E.U8 desc[UR36][R8.64], R4 ;  /* 0x0000000408007986 */ /* 0x0001e2000c101124 */
[----:B------:R-:W-:Y:S05]  /*8420*/  BRA `(.L_x_15483) ;  /* 0x0000000000c47947 */ /* 0x000fea0003800000 */
.L_x_15499:
[----:B------:R-:W-:-:S13]  /*8430*/  ISETP.NE.AND P0, PT, R0, 0x1c, PT ;  /* 0x0000001c0000780c */ /* 0x000fda0003f05270 */
[----:B------:R-:W-:Y:S05]  /*8440*/  @!P0 BRA `(.L_x_15510) ;  /* 0x0000000000b08947 */ /* 0x000fea0003800000 */
[----:B------:R-:W-:-:S13]  /*8450*/  ISETP.NE.AND P0, PT, R0, 0x1d, PT ;  /* 0x0000001d0000780c */ /* 0x000fda0003f05270 */
[----:B------:R-:W-:Y:S05]  /*8460*/  @!P0 BRA `(.L_x_15511) ;  /* 0x0000000000908947 */ /* 0x000fea0003800000 */
[----:B------:R-:W-:-:S13]  /*8470*/  ISETP.NE.AND P0, PT, R0, 0x2c, PT ;  /* 0x0000002c0000780c */ /* 0x000fda0003f05270 */
[----:B------:R-:W-:Y:S05]  /*8480*/  @!P0 BRA `(.L_x_15512) ;  /* 0x0000000000448947 */ /* 0x000fea0003800000 */
.L_x_15482:
        /* <DEDUP_REMOVED lines=16> */
.L_x_15513:
[----:B------:R-:W-:Y:S05]  /*8590*/  BRA `(.L_x_15483) ;  /* 0x0000000000687947 */ /* 0x000fea0003800000 */
.L_x_15512:
        /* <DEDUP_REMOVED lines=17> */
.L_x_15511:
[----:B------:R-:W-:-:S04]  /*86b0*/  LOP3.LUT R3, R3, 0xffff, RZ, 0xc0, !PT ;  /* 0x0000ffff03037812 */ /* 0x000fc800078ec0ff */
[----:B------:R-:W-:-:S05]  /*86c0*/  PRMT R3, R3, 0x8880, RZ ;  /* 0x0000888003037816 */ /* 0x000fca00000000ff */
[----:B------:R-:W-:-:S05]  /*86d0*/  IMAD.MOV.U32 R4, RZ, RZ, R3 ;  /* 0x000000ffff047224 */ /* 0x000fca00078e0003 */
[----:B------:R-:W-:-:S05]  /*86e0*/  SHF.R.S32.HI R5, RZ, 0x1f, R4 ;  /* 0x0000001fff057819 */ /* 0x000fca0000011404 */
[----:B------:R0:W-:Y:S01]  /*86f0*/  STG.E.64 desc[UR36][R8.64], R4 ;  /* 0x0000000408007986 */ /* 0x0001e2000c101b24 */
[----:B------:R-:W-:Y:S05]  /*8700*/  BRA `(.L_x_15483) ;  /* 0x00000000000c7947 */ /* 0x000fea0003800000 */
.L_x_15510:
[----:B------:R-:W-:-:S04]  /*8710*/  LOP3.LUT R3, R3, 0xffff, RZ, 0xc0, !PT ;  /* 0x0000ffff03037812 */ /* 0x000fc800078ec0ff */
[----:B------:R-:W-:-:S05]  /*8720*/  PRMT R3, R3, 0x8880, RZ ;  /* 0x0000888003037816 */ /* 0x000fca00000000ff */
[----:B------:R0:W-:Y:S02]  /*8730*/  STG.E desc[UR36][R8.64], R3 ;  /* 0x0000000308007986 */ /* 0x0001e4000c101924 */
.L_x_15483:
        /* <DEDUP_REMOVED lines=23> */
.L_x_15518:
[----:B------:R4:W-:Y:S01]  /*88b0*/  STG.E.U8 desc[UR36][R8.64], R22 ;  /* 0x0000001608007986 */ /* 0x0009e2000c101124 */
[----:B------:R-:W-:Y:S05]  /*88c0*/  BRA `(.L_x_15520) ;  /* 0x0000000c00807947 */ /* 0x000fea0003800000 */
.L_x_15517:
        /* <DEDUP_REMOVED lines=12> */
.L_x_15522:
[----:B------:R-:W-:-:S04]  /*8990*/  LOP3.LUT R22, R22, 0xffff, RZ, 0xc0, !PT ;  /* 0x0000ffff16167812 */ /* 0x000fc800078ec0ff */
[----:B------:R-:W-:-:S05]  /*89a0*/  PRMT R3, R22, 0x8880, RZ ;  /* 0x0000888016037816 */ /* 0x000fca00000000ff */
[----:B------:R2:W-:Y:S01]  /*89b0*/  STG.E desc[UR36][R8.64], R3 ;  /* 0x0000000308007986 */ /* 0x0005e2000c101924 */
[----:B------:R-:W-:Y:S05]  /*89c0*/  BRA `(.L_x_15520) ;  /* 0x0000000c00407947 */ /* 0x000fea0003800000 */
.L_x_15521:
[----:B------:R-:W-:-:S04]  /*89d0*/  PRMT R3, R22, 0x8880, RZ ;  /* 0x0000888016037816 */ /* 0x000fc800000000ff */
[----:B------:R-:W-:-:S05]  /*89e0*/  PRMT R3, R3, 0x7710, RZ ;  /* 0x0000771003037816 */ /* 0x000fca00000000ff */
[----:B------:R0:W-:Y:S01]  /*89f0*/  STG.E.U16 desc[UR36][R8.64], R3 ;  /* 0x0000000308007986 */ /* 0x0001e2000c101524 */
[----:B------:R-:W-:Y:S05]  /*8a00*/  BRA `(.L_x_15520) ;  /* 0x0000000c00307947 */ /* 0x000fea0003800000 */
.L_x_15516:
        /* <DEDUP_REMOVED lines=9> */
.L_x_15524:
[----:B------:R-:W0:Y:S02]  /*8aa0*/  I2F.S8 R0, R22 ;  /* 0x0000001600007306 */ /* 0x000e240000001400 */
[----:B0-----:R-:W-:-:S05]  /*8ab0*/  F2FP.F16.F32.PACK_AB R0, RZ, R0 ;  /* 0x00000000ff00723e */ /* 0x001fca00000000ff */
[----:B------:R0:W-:Y:S01]  /*8ac0*/  STG.E.U16 desc[UR36][R8.64], R0 ;  /* 0x0000000008007986 */ /* 0x0001e2000c101524 */
[----:B------:R-:W-:Y:S05]  /*8ad0*/  BRA `(.L_x_15520) ;  /* 0x0000000800fc7947 */ /* 0x000fea0003800000 */
.L_x_15523:
        /* <DEDUP_REMOVED lines=10> */
.L_x_15526:
[----:B------:R-:W0:Y:S02]  /*8b80*/  I2F.S8 R22, R22 ;  /* 0x0000001600167306 */ /* 0x000e240000001400 */
[----:B0-----:R-:W-:-:S04]  /*8b90*/  F2FP.F16.F32.PACK_AB R3, RZ, R22 ;  /* 0x00000016ff03723e */ /* 0x001fc800000000ff */
[----:B------:R-:W-:-:S05]  /*8ba0*/  PRMT R3, R3, 0x5410, RZ ;  /* 0x0000541003037816 */ /* 0x000fca00000000ff */
[----:B------:R0:W-:Y:S01]  /*8bb0*/  STG.E desc[UR36][R8.64], R3 ;  /* 0x0000000308007986 */ /* 0x0001e2000c101924 */
[----:B------:R-:W-:Y:S05]  /*8bc0*/  BRA `(.L_x_15520) ;  /* 0x0000000800c07947 */ /* 0x000fea0003800000 */
.L_x_15525:
[----:B------:R-:W-:-:S04]  /*8bd0*/  PRMT R4, R22, 0x8880, RZ ;  /* 0x0000888016047816 */ /* 0x000fc800000000ff */
[----:B------:R-:W-:-:S06]  /*8be0*/  PRMT R4, R4, 0x7710, RZ ;  /* 0x0000771004047816 */ /* 0x000fcc00000000ff */
[----:B------:R-:W0:Y:S02]  /*8bf0*/  I2F.F64.S16 R4, R4 ;  /* 0x0000000400047312 */ /* 0x000e240000101c00 */
[----:B0-----:R0:W-:Y:S01]  /*8c00*/  STG.E.64 desc[UR36][R8.64], R4 ;  /* 0x0000000408007986 */ /* 0x0011e2000c101b24 */
[----:B------:R-:W-:Y:S05]  /*8c10*/  BRA `(.L_x_15520) ;  /* 0x0000000800ac7947 */ /* 0x000fea0003800000 */
.L_x_15515:
        /* <DEDUP_REMOVED lines=14> */
.L_x_15530:
        /* <DEDUP_REMOVED lines=17> */
.L_x_15533:
[----:B------:R-:W-:-:S04]  /*8e10*/  SHF.R.U32.HI R3, RZ, 0x18, R5 ;  /* 0x00000018ff037819 */ /* 0x000fc80000011605 */
[----:B------:R-:W-:-:S04]  /*8e20*/  LOP3.LUT R0, R0, 0x80, R3, 0xf8, !PT ;  /* 0x0000008000007812 */ /* 0x000fc800078ef803 */
[----:B------:R-:W-:-:S07]  /*8e30*/  PRMT R4, R0, 0x7610, R4 ;  /* 0x0000761000047816 */ /* 0x000fce0000000004 */
.L_x_15532:
[----:B------:R-:W-:Y:S05]  /*8e40*/  BSYNC.RECONVERGENT B0 ;  /* 0x0000000000007941 */ /* 0x000fea0003800200 */
.L_x_15531:
[----:B------:R0:W-:Y:S01]  /*8e50*/  STG.E.U8 desc[UR36][R8.64], R4 ;  /* 0x0000000408007986 */ /* 0x0001e2000c101124 */
[----:B------:R-:W-:Y:S05]  /*8e60*/  BRA `(.L_x_15520) ;  /* 0x0000000800187947 */ /* 0x000fea0003800000 */
.L_x_15529:
        /* <DEDUP_REMOVED lines=17> */
.L_x_15536:
[----:B------:R-:W-:-:S04]  /*8f80*/  SHF.R.U32.HI R3, RZ, 0x18, R5 ;  /* 0x00000018ff037819 */ /* 0x000fc80000011605 */
[----:B------:R-:W-:-:S04]  /*8f90*/  LOP3.LUT R0, R0, 0x80, R3, 0xf8, !PT ;  /* 0x0000008000007812 */ /* 0x000fc800078ef803 */
[----:B------:R-:W-:-:S07]  /*8fa0*/  PRMT R4, R0, 0x7610, R4 ;  /* 0x0000761000047816 */ /* 0x000fce0000000004 */
.L_x_15535:
[----:B------:R-:W-:Y:S05]  /*8fb0*/  BSYNC.RECONVERGENT B0 ;  /* 0x0000000000007941 */ /* 0x000fea0003800200 */
.L_x_15534:
[----:B------:R0:W-:Y:S01]  /*8fc0*/  STG.E.U8 desc[UR36][R8.64], R4 ;  /* 0x0000000408007986 */ /* 0x0001e2000c101124 */
[----:B------:R-:W-:Y:S05]  /*8fd0*/  BRA `(.L_x_15520) ;  /* 0x0000000400bc7947 */ /* 0x000fea0003800000 */
.L_x_15528:
        /* <DEDUP_REMOVED lines=22> */
.L_x_15538:
[----:B------:R-:W-:-:S04]  /*9140*/  LOP3.LUT R22, R22, 0xffff, RZ, 0xc0, !PT ;  /* 0x0000ffff16167812 */ /* 0x000fc800078ec0ff */
[----:B------:R-:W-:-:S05]  /*9150*/  PRMT R22, R22, 0x8880, RZ ;  /* 0x0000888016167816 */ /* 0x000fca00000000ff */
[----:B------:R-:W-:-:S05]  /*9160*/  IMAD.MOV.U32 R4, RZ, RZ, R22 ;  /* 0x000000ffff047224 */ /* 0x000fca00078e0016 */
[----:B------:R-:W-:-:S05]  /*9170*/  SHF.R.S32.HI R5, RZ, 0x1f, R4 ;  /* 0x0000001fff057819 */ /* 0x000fca0000011404 */
[----:B------:R0:W-:Y:S01]  /*9180*/  STG.E.64 desc[UR36][R8.64], R4 ;  /* 0x0000000408007986 */ /* 0x0001e2000c101b24 */
[----:B------:R-:W-:Y:S05]  /*9190*/  BRA `(.L_x_15520) ;  /* 0x00000004004c7947 */ /* 0x000fea0003800000 */
.L_x_15537:
[----:B------:R-:W-:-:S04]  /*91a0*/  LOP3.LUT R22, R22, 0xffff, RZ, 0xc0, !PT ;  /* 0x0000ffff16167812 */ /* 0x000fc800078ec0ff */
[----:B------:R-:W-:-:S05]  /*91b0*/  PRMT R3, R22, 0x8880, RZ ;  /* 0x0000888016037816 */ /* 0x000fca00000000ff */
[----:B------:R0:W-:Y:S01]  /*91c0*/  STG.E desc[UR36][R8.64], R3 ;  /* 0x0000000308007986 */ /* 0x0001e2000c101924 */
[----:B------:R-:W-:Y:S05]  /*91d0*/  BRA `(.L_x_15520) ;  /* 0x00000004003c7947 */ /* 0x000fea0003800000 */
.L_x_15527:
        /* <DEDUP_REMOVED lines=10> */
.L_x_15540:
[----:B------:R-:W-:Y:S02]  /*9280*/  PRMT R4, R22, 0x8880, RZ ;  /* 0x0000888016047816 */ /* 0x000fe400000000ff */
[----:B------:R-:W-:Y:S02]  /*9290*/  CS2R R6, SRZ ;  /* 0x0000000000067805 */ /* 0x000fe4000001ff00 */
[----:B------:R-:W-:-:S06]  /*92a0*/  PRMT R4, R4, 0x7710, RZ ;  /* 0x0000771004047816 */ /* 0x000fcc00000000ff */
[----:B------:R-:W0:Y:S02]  /*92b0*/  I2F.F64.S16 R4, R4 ;  /* 0x0000000400047312 */ /* 0x000e240000101c00 */
[----:B0-----:R0:W-:Y:S01]  /*92c0*/  STG.E.128 desc[UR36][R8.64], R4 ;  /* 0x0000000408007986 */ /* 0x0011e2000c101d24 */
[----:B------:R-:W-:Y:S05]  /*92d0*/  BRA `(.L_x_15520) ;  /* 0x0000000000fc7947 */ /* 0x000fea0003800000 */
.L_x_15539:
[----:B------:R-:W-:-:S13]  /*92e0*/  ISETP.NE.AND P0, PT, R0, 0xf, PT ;  /* 0x0000000f0000780c */ /* 0x000fda0003f05270 */
[----:B------:R-:W-:Y:S05]  /*92f0*/  @!P0 BRA `(.L_x_15541) ;  /* 0x0000000000e88947 */ /* 0x000fea0003800000 */
[----:B------:R-:W-:-:S13]  /*9300*/  ISETP.NE.AND P0, PT, R0, 0x17, PT ;  /* 0x000000170000780c */ /* 0x000fda0003f05270 */
[----:B------:R-:W-:Y:S05]  /*9310*/  @!P0 BRA `(.L_x_15542) ;  /* 0x0000000000908947 */ /* 0x000fea0003800000 */
[----:B------:R-:W-:-:S13]  /*9320*/  ISETP.NE.AND P0, PT, R0, 0x18, PT ;  /* 0x000000180000780c */ /* 0x000fda0003f05270 */
[----:B------:R-:W-:Y:S05]  /*9330*/  @!P0 BRA `(.L_x_15543) ;  /* 0x0000000000448947 */ /* 0x000fea0003800000 */
.L_x_15519:
        /* <DEDUP_REMOVED lines=16> */
.L_x_15544:
[----:B------:R-:W-:Y:S05]  /*9440*/  BRA `(.L_x_15520) ;  /* 0x0000000000a07947 */ /* 0x000fea0003800000 */
.L_x_15543:
        /* <DEDUP_REMOVED lines=13> */
.L_x_15546:
[----:B------:R-:W-:Y:S05]  /*9520*/  BSYNC.RECONVERGENT B0 ;  /* 0x0000000000007941 */ /* 0x000fea0003800200 */
.L_x_15545:
[----:B------:R-:W-:-:S05]  /*9530*/  LOP3.LUT R3, R0, 0x80, R3, 0xf8, !PT ;  /* 0x0000008000037812 */ /* 0x000fca00078ef803 */
[----:B------:R0:W-:Y:S01]  /*9540*/  STG.E.U8 desc[UR36][R8.64], R3 ;  /* 0x0000000308007986 */ /* 0x0001e2000c101124 */
[----:B------:R-:W-:Y:S05]  /*9550*/  BRA `(.L_x_15520) ;  /* 0x00000000005c7947 */ /* 0x000fea0003800000 */
.L_x_15542:
        /* <DEDUP_REMOVED lines=12> */
.L_x_15548:
[----:B------:R-:W-:Y:S01]  /*9620*/  IMAD.MOV.U32 R0, RZ, RZ, 0x7f ;  /* 0x0000007fff007424 */ /* 0x000fe200078e00ff */
[----:B------:R-:W-:-:S04]  /*9630*/  ISETP.GT.U32.AND P0, PT, R3, 0x7f800000, PT ;  /* 0x7f8000000300780c */ /* 0x000fc80003f04070 */
[----:B------:R-:W-:-:S09]  /*9640*/  SEL R0, R0, 0x7c, P0 ;  /* 0x0000007c00007807 */ /* 0x000fd20000000000 */
.L_x_15549:
[----:B------:R-:W-:Y:S05]  /*9650*/  BSYNC.RECONVERGENT B0 ;  /* 0x0000000000007941 */ /* 0x000fea0003800200 */
.L_x_15547:
[----:B------:R-:W-:-:S04]  /*9660*/  SHF.R.U32.HI R3, RZ, 0x18, R5 ;  /* 0x00000018ff037819 */ /* 0x000fc80000011605 */
[----:B------:R-:W-:-:S05]  /*9670*/  LOP3.LUT R3, R0, 0x80, R3, 0xf8, !PT ;  /* 0x0000008000037812 */ /* 0x000fca00078ef803 */
[----:B------:R0:W-:Y:S01]  /*9680*/  STG.E.U8 desc[UR36][R8.64], R3 ;  /* 0x0000000308007986 */ /* 0x0001e2000c101124 */
[----:B------:R-:W-:Y:S05]  /*9690*/  BRA `(.L_x_15520) ;  /* 0x00000000000c7947 */ /* 0x000fea0003800000 */
.L_x_15541:
[----:B------:R-:W0:Y:S02]  /*96a0*/  I2F.S8 R0, R22 ;  /* 0x0000001600007306 */ /* 0x000e240000001400 */
[----:B0-----:R-:W-:-:S05]  /*96b0*/  F2FP.BF16.F32.PACK_AB R0, RZ, R0 ;  /* 0x00000000ff00723e */ /* 0x001fca00000010ff */
[----:B------:R0:W-:Y:S02]  /*96c0*/  STG.E.U16 desc[UR36][R8.64], R0 ;  /* 0x0000000008007986 */ /* 0x0001e4000c101524 */
.L_x_15520:
[----:B------:R-:W-:-:S07]  /*96d0*/  VIADD R19, R19, 0x80 ;  /* 0x0000008013137836 */ /* 0x000fce0000000000 */
.L_x_15477:
[----:B------:R-:W-:-:S13]  /*96e0*/  ISETP.GE.AND P0, PT, R19, R28, PT ;  /* 0x0000001c1300720c */ /* 0x000fda0003f06270 */
[----:B------:R-:W-:Y:S05]  /*96f0*/  @P0 BREAK.RELIABLE B6 ;  /* 0x0000000000060942 */ /* 0x000fea0003800100 */
[----:B------:R-:W-:Y:S05]  /*9700*/  @P0 BRA `(.L_x_15514) ;  /* 0x0000000c00e00947 */ /* 0x000fea0003800000 */
[----:B------:R-:W-:Y:S05]  /*9710*/  BSYNC.RELIABLE B6 ;  /* 0x0000000000067941 */ /* 0x000fea0003800100 */
.L_x_15476:
        /* <DEDUP_REMOVED lines=20> */
.L_x_15553:
[----:B------:R0:W-:Y:S01]  /*9860*/  STG.E.U8 desc[UR36][R8.64], R18 ;  /* 0x0000001208007986 */ /* 0x0001e2000c101124 */
[----:B------:R-:W-:Y:S05]  /*9870*/  BRA `(.L_x_15555) ;  /* 0x0000000c00807947 */ /* 0x000fea0003800000 */
.L_x_15552:
        /* <DEDUP_REMOVED lines=12> */
.L_x_15557:
[----:B------:R-:W-:-:S04]  /*9940*/  LOP3.LUT R18, R18, 0xffff, RZ, 0xc0, !PT ;  /* 0x0000ffff12127812 */ /* 0x000fc800078ec0ff */
[----:B------:R-:W-:-:S05]  /*9950*/  PRMT R3, R18, 0x8880, RZ ;  /* 0x0000888012037816 */ /* 0x000fca00000000ff */
[----:B------:R0:W-:Y:S01]  /*9960*/  STG.E desc[UR36][R8.64], R3 ;  /* 0x0000000308007986 */ /* 0x0001e2000c101924 */
[----:B------:R-:W-:Y:S05]  /*9970*/  BRA `(.L_x_15555) ;  /* 0x0000000c00407947 */ /* 0x000fea0003800000 */
.L_x_15556:
[----:B------:R-:W-:-:S04]  /*9980*/  PRMT R3, R18, 0x8880, RZ ;  /* 0x0000888012037816 */ /* 0x000fc800000000ff */
[----:B------:R-:W-:-:S05]  /*9990*/  PRMT R3, R3, 0x7710, RZ ;  /* 0x0000771003037816 */ /* 0x000fca00000000ff */
[----:B------:R0:W-:Y:S01]  /*99a0*/  STG.E.U16 desc[UR36][R8.64], R3 ;  /* 0x0000000308007986 */ /* 0x0001e2000c101524 */
[----:B------:R-:W-:Y:S05]  /*99b0*/  BRA `(.L_x_15555) ;  /* 0x0000000c00307947 */ /* 0x000fea0003800000 */
.L_x_15551:
        /* <DEDUP_REMOVED lines=9> */
.L_x_15559:
[----:B------:R-:W0:Y:S02]  /*9a50*/  I2F.S8 R0, R18 ;  /* 0x0000001200007306 */ /* 0x000e240000001400 */
[----:B0-----:R-:W-:-:S05]  /*9a60*/  F2FP.F16.F32.PACK_AB R0, RZ, R0 ;  /* 0x00000000ff00723e */ /* 0x001fca00000000ff */
[----:B------:R0:W-:Y:S01]  /*9a70*/  STG.E.U16 desc[UR36][R8.64], R0 ;  /* 0x0000000008007986 */ /* 0x0001e2000c101524 */
[----:B------:R-:W-:Y:S05]  /*9a80*/  BRA `(.L_x_15555) ;  /* 0x0000000800fc7947 */ /* 0x000fea0003800000 */
.L_x_15558:
        /* <DEDUP_REMOVED lines=10> */
.L_x_15561:
[----:B------:R-:W0:Y:S02]  /*9b30*/  I2F.S8 R18, R18 ;  /* 0x0000001200127306 */ /* 0x000e240000001400 */
[----:B0-----:R-:W-:-:S04]  /*9b40*/  F2FP.F16.F32.PACK_AB R3, RZ, R18 ;  /* 0x00000012ff03723e */ /* 0x001fc800000000ff */
[----:B------:R-:W-:-:S05]  /*9b50*/  PRMT R3, R3, 0x5410, RZ ;  /* 0x0000541003037816 */ /* 0x000fca00000000ff */
[----:B------:R2:W-:Y:S01]  /*9b60*/  STG.E desc[UR36][R8.64], R3 ;  /* 0x0000000308007986 */ /* 0x0005e2000c101924 */
[----:B------:R-:W-:Y:S05]  /*9b70*/  BRA `(.L_x_15555) ;  /* 0x0000000800c07947 */ /* 0x000fea0003800000 */
.L_x_15560:
[----:B------:R-:W-:-:S04]  /*9b80*/  PRMT R4, R18, 0x8880, RZ ;  /* 0x0000888012047816 */ /* 0x000fc800000000ff */
[----:B------:R-:W-:-:S06]  /*9b90*/  PRMT R4, R4, 0x7710, RZ ;  /* 0x0000771004047816 */ /* 0x000fcc00000000ff */
[----:B------:R-:W0:Y:S02]  /*9ba0*/  I2F.F64.S16 R4, R4 ;  /* 0x0000000400047312 */ /* 0x000e240000101c00 */
[----:B0-----:R4:W-:Y:S01]  /*9bb0*/  STG.E.64 desc[UR36][R8.64], R4 ;  /* 0x0000000408007986 */ /* 0x0019e2000c101b24 */
[----:B------:R-:W-:Y:S05]  /*9bc0*/  BRA `(.L_x_15555) ;  /* 0x0000000800ac7947 */ /* 0x000fea0003800000 */
.L_x_15550:
        /* <DEDUP_REMOVED lines=14> */
.L_x_15565:
        /* <DEDUP_REMOVED lines=17> */
.L_x_15568:
[----:B------:R-:W-:-:S04]  /*9dc0*/  SHF.R.U32.HI R3, RZ, 0x18, R5 ;  /* 0x00000018ff037819 */ /* 0x000fc80000011605 */
[----:B------:R-:W-:-:S04]  /*9dd0*/  LOP3.LUT R0, R0, 0x80, R3, 0xf8, !PT ;  /* 0x0000008000007812 */ /* 0x000fc800078ef803 */
[----:B------:R-:W-:-:S07]  /*9de0*/  PRMT R4, R0, 0x7610, R4 ;  /* 0x0000761000047816 */ /* 0x000fce0000000004 */
.L_x_15567:
[----:B------:R-:W-:Y:S05]  /*9df0*/  BSYNC.RECONVERGENT B0 ;  /* 0x0000000000007941 */ /* 0x000fea0003800200 */
.L_x_15566:
[----:B------:R0:W-:Y:S01]  /*9e00*/  STG.E.U8 desc[UR36][R8.64], R4 ;  /* 0x0000000408007986 */ /* 0x0001e2000c101124 */
[----:B------:R-:W-:Y:S05]  /*9e10*/  BRA `(.L_x_15555) ;  /* 0x0000000800187947 */ /* 0x000fea0003800000 */
.L_x_15564:
        /* <DEDUP_REMOVED lines=17> */
.L_x_15571:
[----:B------:R-:W-:-:S04]  /*9f30*/  SHF.R.U32.HI R3, RZ, 0x18, R5 ;  /* 0x00000018ff037819 */ /* 0x000fc80000011605 */
[----:B------:R-:W-:-:S04]  /*9f40*/  LOP3.LUT R0, R0, 0x80, R3, 0xf8, !PT ;  /* 0x0000008000007812 */ /* 0x000fc800078ef803 */
[----:B------:R-:W-:-:S07]  /*9f50*/  PRMT R4, R0, 0x7610, R4 ;  /* 0x0000761000047816 */ /* 0x000fce0000000004 */
.L_x_15570:
[----:B------:R-:W-:Y:S05]  /*9f60*/  BSYNC.RECONVERGENT B0 ;  /* 0x0000000000007941 */ /* 0x000fea0003800200 */
.L_x_15569:
[----:B------:R0:W-:Y:S01]  /*9f70*/  STG.E.U8 desc[UR36][R8.64], R4 ;  /* 0x0000000408007986 */ /* 0x0001e2000c101124 */
[----:B------:R-:W-:Y:S05]  /*9f80*/  BRA `(.L_x_15555) ;  /* 0x0000000400bc7947 */ /* 0x000fea0003800000 */
.L_x_15563:
        /* <DEDUP_REMOVED lines=22> */
.L_x_15573:
[----:B------:R-:W-:-:S04]  /*a0f0*/  LOP3.LUT R18, R18, 0xffff, RZ, 0xc0, !PT ;  /* 0x0000ffff12127812 */ /* 0x000fc800078ec0ff */
[----:B------:R-:W-:-:S05]  /*a100*/  PRMT R18, R18, 0x8880, RZ ;  /* 0x0000888012127816 */ /* 0x000fca00000000ff */
[----:B------:R-:W-:-:S05]  /*a110*/  IMAD.MOV.U32 R4, RZ, RZ, R18 ;  /* 0x000000ffff047224 */ /* 0x000fca00078e0012 */
[----:B------:R-:W-:-:S05]  /*a120*/  SHF.R.S32.HI R5, RZ, 0x1f, R4 ;  /* 0x0000001fff057819 */ /* 0x000fca0000011404 */
[----:B------:R0:W-:Y:S01]  /*a130*/  STG.E.64 desc[UR36][R8.64], R4 ;  /* 0x0000000408007986 */ /* 0x0001e2000c101b24 */
[----:B------:R-:W-:Y:S05]  /*a140*/  BRA `(.L_x_15555) ;  /* 0x00000004004c7947 */ /* 0x000fea0003800000 */
.L_x_15572:
[----:B------:R-:W-:-:S04]  /*a150*/  LOP3.LUT R18, R18, 0xffff, RZ, 0xc0, !PT ;  /* 0x0000ffff12127812 */ /* 0x000fc800078ec0ff */
[----:B------:R-:W-:-:S05]  /*a160*/  PRMT R3, R18, 0x8880, RZ ;  /* 0x0000888012037816 */ /* 0x000fca00000000ff */
[----:B------:R0:W-:Y:S01]  /*a170*/  STG.E desc[UR36][R8.64], R3 ;  /* 0x0000000308007986 */ /* 0x0001e2000c101924 */
[----:B------:R-:W-:Y:S05]  /*a180*/  BRA `(.L_x_15555) ;  /* 0x00000004003c7947 */ /* 0x000fea0003800000 */
.L_x_15562:
        /* <DEDUP_REMOVED lines=10> */
.L_x_15575:
[----:B------:R-:W-:Y:S02]  /*a230*/  PRMT R4, R18, 0x8880, RZ ;  /* 0x0000888012047816 */ /* 0x000fe400000000ff */
[----:B------:R-:W-:Y:S02]  /*a240*/  CS2R R6, SRZ ;  /* 0x0000000000067805 */ /* 0x000fe4000001ff00 */
[----:B------:R-:W-:-:S06]  /*a250*/  PRMT R4, R4, 0x7710, RZ ;  /* 0x0000771004047816 */ /* 0x000fcc00000000ff */
[----:B------:R-:W0:Y:S02]  /*a260*/  I2F.F64.S16 R4, R4 ;  /* 0x0000000400047312 */ /* 0x000e240000101c00 */
[----:B0-----:R0:W-:Y:S01]  /*a270*/  STG.E.128 desc[UR36][R8.64], R4 ;  /* 0x0000000408007986 */ /* 0x0011e2000c101d24 */
[----:B------:R-:W-:Y:S05]  /*a280*/  BRA `(.L_x_15555) ;  /* 0x0000000000fc7947 */ /* 0x000fea0003800000 */
.L_x_15574:
[----:B------:R-:W-:-:S13]  /*a290*/  ISETP.NE.AND P0, PT, R0, 0xf, PT ;  /* 0x0000000f0000780c */ /* 0x000fda0003f05270 */
[----:B------:R-:W-:Y:S05]  /*a2a0*/  @!P0 BRA `(.L_x_15576) ;  /* 0x0000000000e88947 */ /* 0x000fea0003800000 */
[----:B------:R-:W-:-:S13]  /*a2b0*/  ISETP.NE.AND P0, PT, R0, 0x17, PT ;  /* 0x000000170000780c */ /* 0x000fda0003f05270 */
[----:B------:R-:W-:Y:S05]  /*a2c0*/  @!P0 BRA `(.L_x_15577) ;  /* 0x0000000000908947 */ /* 0x000fea0003800000 */
[----:B------:R-:W-:-:S13]  /*a2d0*/  ISETP.NE.AND P0, PT, R0, 0x18, PT ;  /* 0x000000180000780c */ /* 0x000fda0003f05270 */
[----:B------:R-:W-:Y:S05]  /*a2e0*/  @!P0 BRA `(.L_x_15578) ;  /* 0x0000000000448947 */ /* 0x000fea0003800000 */
.L_x_15554:
        /* <DEDUP_REMOVED lines=16> */
.L_x_15579:
[----:B------:R-:W-:Y:S05]  /*a3f0*/  BRA `(.L_x_15555) ;  /* 0x0000000000a07947 */ /* 0x000fea0003800000 */
.L_x_15578:
        /* <DEDUP_REMOVED lines=13> */
.L_x_15581:
[----:B------:R-:W-:Y:S05]  /*a4d0*/  BSYNC.RECONVERGENT B0 ;  /* 0x0000000000007941 */ /* 0x000fea0003800200 */
.L_x_15580:
[----:B------:R-:W-:-:S05]  /*a4e0*/  LOP3.LUT R3, R0, 0x80, R3, 0xf8, !PT ;  /* 0x0000008000037812 */ /* 0x000fca00078ef803 */
[----:B------:R0:W-:Y:S01]  /*a4f0*/  STG.E.U8 desc[UR36][R8.64], R3 ;  /* 0x0000000308007986 */ /* 0x0001e2000c101124 */
[----:B------:R-:W-:Y:S05]  /*a500*/  BRA `(.L_x_15555) ;  /* 0x00000000005c7947 */ /* 0x000fea0003800000 */
.L_x_15577:
        /* <DEDUP_REMOVED lines=12> */
.L_x_15583:
[----:B------:R-:W-:Y:S01]  /*a5d0*/  IMAD.MOV.U32 R0, RZ, RZ, 0x7f ;  /* 0x0000007fff007424 */ /* 0x000fe200078e00ff */
[----:B------:R-:W-:-:S04]  /*a5e0*/  ISETP.GT.U32.AND P0, PT, R3, 0x7f800000, PT ;  /* 0x7f8000000300780c */ /* 0x000fc80003f04070 */
[----:B------:R-:W-:-:S09]  /*a5f0*/  SEL R0, R0, 0x7c, P0 ;  /* 0x0000007c00007807 */ /* 0x000fd20000000000 */
.L_x_15584:
[----:B------:R-:W-:Y:S05]  /*a600*/  BSYNC.RECONVERGENT B0 ;  /* 0x0000000000007941 */ /* 0x000fea0003800200 */
.L_x_15582:
[----:B------:R-:W-:-:S04]  /*a610*/  SHF.R.U32.HI R3, RZ, 0x18, R5 ;  /* 0x00000018ff037819 */ /* 0x000fc80000011605 */
[----:B------:R-:W-:-:S05]  /*a620*/  LOP3.LUT R3, R0, 0x80, R3, 0xf8, !PT ;  /* 0x0000008000037812 */ /* 0x000fca00078ef803 */
[----:B------:R0:W-:Y:S01]  /*a630*/  STG.E.U8 desc[UR36][R8.64], R3 ;  /* 0x0000000308007986 */ /* 0x0001e2000c101124 */
[----:B------:R-:W-:Y:S05]  /*a640*/  BRA `(.L_x_15555) ;  /* 0x00000000000c7947 */ /* 0x000fea0003800000 */
.L_x_15576:
[----:B------:R-:W0:Y:S02]  /*a650*/  I2F.S8 R0, R18 ;  /* 0x0000001200007306 */ /* 0x000e240000001400 */
[----:B0-----:R-:W-:-:S05]  /*a660*/  F2FP.BF16.F32.PACK_AB R0, RZ, R0 ;  /* 0x00000000ff00723e */ /* 0x001fca00000010ff */
[----:B------:R0:W-:Y:S02]  /*a670*/  STG.E.U16 desc[UR36][R8.64], R0 ;  /* 0x0000000008007986 */ /* 0x0001e4000c101524 */
.L_x_15555:
[----:B------:R-:W-:-:S07]  /*a680*/  VIADD R19, R19, 0x80 ;  /* 0x0000008013137836 */ /* 0x000fce0000000000 */
.L_x_15514:
[----:B------:R-:W-:Y:S05]  /*a690*/  BSYNC.RECONVERGENT B7 ;  /* 0x0000000000077941 */ /* 0x000fea0003800200 */
.L_x_15475:
        /* <DEDUP_REMOVED lines=21> */
.L_x_15588:
[----:B------:R-:W-:Y:S01]  /*a7f0*/  STG.E.U8 desc[UR36][R2.64], R17 ;  /* 0x0000001102007986 */ /* 0x000fe2000c101124 */
[----:B------:R-:W-:Y:S05]  /*a800*/  EXIT ;  /* 0x000000000000794d */ /* 0x000fea0003800000 */
.L_x_15587:
        /* <DEDUP_REMOVED lines=12> */
.L_x_15591:
[----:B------:R-:W-:-:S04]  /*a8d0*/  LOP3.LUT R17, R17, 0xffff, RZ, 0xc0, !PT ;  /* 0x0000ffff11117812 */ /* 0x000fc800078ec0ff */
[----:B------:R-:W-:-:S05]  /*a8e0*/  PRMT R5, R17, 0x8880, RZ ;  /* 0x0000888011057816 */ /* 0x000fca00000000ff */
[----:B------:R-:W-:Y:S01]  /*a8f0*/  STG.E desc[UR36][R2.64], R5 ;  /* 0x0000000502007986 */ /* 0x000fe2000c101924 */
[----:B------:R-:W-:Y:S05]  /*a900*/  EXIT ;  /* 0x000000000000794d */ /* 0x000fea0003800000 */
.L_x_15590:
[----:B------:R-:W-:-:S04]  /*a910*/  PRMT R5, R17, 0x8880, RZ ;  /* 0x0000888011057816 */ /* 0x000fc800000000ff */
[----:B------:R-:W-:-:S05]  /*a920*/  PRMT R5, R5, 0x7710, RZ ;  /* 0x0000771005057816 */ /* 0x000fca00000000ff */
[----:B------:R-:W-:Y:S01]  /*a930*/  STG.E.U16 desc[UR36][R2.64], R5 ;  /* 0x0000000502007986 */ /* 0x000fe2000c101524 */
[----:B------:R-:W-:Y:S05]  /*a940*/  EXIT ;  /* 0x000000000000794d */ /* 0x000fea0003800000 */
.L_x_15586:
        /* <DEDUP_REMOVED lines=9> */
.L_x_15593:
[----:B------:R-:W0:Y:S02]  /*a9e0*/  I2F.S8 R0, R17 ;  /* 0x0000001100007306 */ /* 0x000e240000001400 */
[----:B0-----:R-:W-:-:S05]  /*a9f0*/  F2FP.F16.F32.PACK_AB R0, RZ, R0 ;  /* 0x00000000ff00723e */ /* 0x001fca00000000ff */
[----:B------:R-:W-:Y:S01]  /*aa00*/  STG.E.U16 desc[UR36][R2.64], R0 ;  /* 0x0000000002007986 */ /* 0x000fe2000c101524 */
[----:B------:R-:W-:Y:S05]  /*aa10*/  EXIT ;  /* 0x000000000000794d */ /* 0x000fea0003800000 */
.L_x_15592:
        /* <DEDUP_REMOVED lines=10> */
.L_x_15595:
[----:B------:R-:W0:Y:S02]  /*aac0*/  I2F.S8 R17, R17 ;  /* 0x0000001100117306 */ /* 0x000e240000001400 */
[----:B0-----:R-:W-:-:S04]  /*aad0*/  F2FP.F16.F32.PACK_AB R5, RZ, R17 ;  /* 0x00000011ff05723e */ /* 0x001fc800000000ff */
[----:B------:R-:W-:-:S05]  /*aae0*/  PRMT R5, R5, 0x5410, RZ ;  /* 0x0000541005057816 */ /* 0x000fca00000000ff */
[----:B------:R-:W-:Y:S01]  /*aaf0*/  STG.E desc[UR36][R2.64], R5 ;  /* 0x0000000502007986 */ /* 0x000fe2000c101924 */
[----:B------:R-:W-:Y:S05]  /*ab00*/  EXIT ;  /* 0x000000000000794d */ /* 0x000fea0003800000 */
.L_x_15594:
[----:B------:R-:W-:-:S04]  /*ab10*/  PRMT R4, R17, 0x8880, RZ ;  /* 0x0000888011047816 */ /* 0x000fc800000000ff */
[----:B------:R-:W-:-:S06]  /*ab20*/  PRMT R4, R4, 0x7710, RZ ;  /* 0x0000771004047816 */ /* 0x000fcc00000000ff */
[----:B------:R-:W0:Y:S02]  /*ab30*/  I2F.F64.S16 R4, R4 ;  /* 0x0000000400047312 */ /* 0x000e240000101c00 */
[----:B0-----:R-:W-:Y:S01]  /*ab40*/  STG.E.64 desc[UR36][R2.64], R4 ;  /* 0x0000000402007986 */ /* 0x001fe2000c101b24 */
[----:B------:R-:W-:Y:S05]  /*ab50*/  EXIT ;  /* 0x000000000000794d */ /* 0x000fea0003800000 */
.L_x_15585:
        /* <DEDUP_REMOVED lines=14> */
.L_x_15599:
        /* <DEDUP_REMOVED lines=18> */
.L_x_15602:
[----:B------:R-:W-:-:S04]  /*ad60*/  SHF.R.U32.HI R5, RZ, 0x18, R5 ;  /* 0x00000018ff057819 */ /* 0x000fc80000011605 */
[----:B------:R-:W-:-:S07]  /*ad70*/  LOP3.LUT R0, R0, 0x80, R5, 0xf8, !PT ;  /* 0x0000008000007812 */ /* 0x000fce00078ef805 */
.L_x_15601:
[----:B------:R-:W-:Y:S05]  /*ad80*/  BSYNC.RECONVERGENT B0 ;  /* 0x0000000000007941 */ /* 0x000fea0003800200 */
.L_x_15600:
[----:B------:R-:W-:Y:S01]  /*ad90*/  STG.E.U8 desc[UR36][R2.64], R0 ;  /* 0x0000000002007986 */ /* 0x000fe2000c101124 */
[----:B------:R-:W-:Y:S05]  /*ada0*/  EXIT ;  /* 0x000000000000794d */ /* 0x000fea0003800000 */
.L_x_15598:
        /* <DEDUP_REMOVED lines=18> */
.L_x_15605:
[----:B------:R-:W-:-:S04]  /*aed0*/  SHF.R.U32.HI R5, RZ, 0x18, R5 ;  /* 0x00000018ff057819 */ /* 0x000fc80000011605 */
[----:B------:R-:W-:-:S07]  /*aee0*/  LOP3.LUT R0, R0, 0x80, R5, 0xf8, !PT ;  /* 0x0000008000007812 */ /* 0x000fce00078ef805 */
.L_x_15604:
[----:B------:R-:W-:Y:S05]  /*aef0*/  BSYNC.RECONVERGENT B0 ;  /* 0x0000000000007941 */ /* 0x000fea0003800200 */
.L_x_15603:
[----:B------:R-:W-:Y:S01]  /*af00*/  STG.E.U8 desc[UR36][R2.64], R0 ;  /* 0x0000000002007986 */ /* 0x000fe2000c101124 */
[----:B------:R-:W-:Y:S05]  /*af10*/  EXIT ;  /* 0x000000000000794d */ /* 0x000fea0003800000 */
.L_x_15597:
        /* <DEDUP_REMOVED lines=22> */
.L_x_15607:
[----:B------:R-:W-:-:S04]  /*b080*/  LOP3.LUT R17, R17, 0xffff, RZ, 0xc0, !PT ;  /* 0x0000ffff11117812 */ /* 0x000fc800078ec0ff */
[----:B------:R-:W-:-:S05]  /*b090*/  PRMT R17, R17, 0x8880, RZ ;  /* 0x0000888011117816 */ /* 0x000fca00000000ff */
[----:B------:R-:W-:-:S05]  /*b0a0*/  IMAD.MOV.U32 R4, RZ, RZ, R17 ;  /* 0x000000ffff047224 */ /* 0x000fca00078e0011 */
[----:B------:R-:W-:-:S05]  /*b0b0*/  SHF.R.S32.HI R5, RZ, 0x1f, R4 ;  /* 0x0000001fff057819 */ /* 0x000fca0000011404 */
[----:B------:R-:W-:Y:S01]  /*b0c0*/  STG.E.64 desc[UR36][R2.64], R4 ;  /* 0x0000000402007986 */ /* 0x000fe2000c101b24 */
[----:B------:R-:W-:Y:S05]  /*b0d0*/  EXIT ;  /* 0x000000000000794d */ /* 0x000fea0003800000 */
.L_x_15606:
[----:B------:R-:W-:-:S04]  /*b0e0*/  LOP3.LUT R17, R17, 0xffff, RZ, 0xc0, !PT ;  /* 0x0000ffff11117812 */ /* 0x000fc800078ec0ff */
[----:B------:R-:W-:-:S05]  /*b0f0*/  PRMT R5, R17, 0x8880, RZ ;  /* 0x0000888011057816 */ /* 0x000fca00000000ff */
[----:B------:R-:W-:Y:S01]  /*b100*/  STG.E desc[UR36][R2.64], R5 ;  /* 0x0000000502007986 */ /* 0x000fe2000c101924 */
[----:B------:R-:W-:Y:S05]  /*b110*/  EXIT ;  /* 0x000000000000794d */ /* 0x000fea0003800000 */
.L_x_15596:
        /* <DEDUP_REMOVED lines=10> */
.L_x_15609:
[----:B------:R-:W-:Y:S02]  /*b1c0*/  PRMT R4, R17, 0x8880, RZ ;  /* 0x0000888011047816 */ /* 0x000fe400000000ff */
[----:B------:R-:W-:Y:S02]  /*b1d0*/  CS2R R6, SRZ ;  /* 0x0000000000067805 */ /* 0x000fe4000001ff00 */
[----:B------:R-:W-:-:S06]  /*b1e0*/  PRMT R4, R4, 0x7710, RZ ;  /* 0x0000771004047816 */ /* 0x000fcc00000000ff */
[----:B------:R-:W0:Y:S02]  /*b1f0*/  I2F.F64.S16 R4, R4 ;  /* 0x0000000400047312 */ /* 0x000e240000101c00 */
[----:B0-----:R-:W-:Y:S01]  /*b200*/  STG.E.128 desc[UR36][R2.64], R4 ;  /* 0x0000000402007986 */ /* 0x001fe2000c101d24 */
[----:B------:R-:W-:Y:S05]  /*b210*/  EXIT ;  /* 0x000000000000794d */ /* 0x000fea0003800000 */
.L_x_15608:
[----:B------:R-:W-:-:S13]  /*b220*/  ISETP.NE.AND P0, PT, R0, 0xf, PT ;  /* 0x0000000f0000780c */ /* 0x000fda0003f05270 */
[----:B------:R-:W-:Y:S05]  /*b230*/  @!P0 BRA `(.L_x_15610) ;  /* 0x0000000000e88947 */ /* 0x000fea0003800000 */
[----:B------:R-:W-:-:S13]  /*b240*/  ISETP.NE.AND P0, PT, R0, 0x17, PT ;  /* 0x000000170000780c */ /* 0x000fda0003f05270 */
[----:B------:R-:W-:Y:S05]  /*b250*/  @!P0 BRA `(.L_x_15611) ;  /* 0x0000000000908947 */ /* 0x000fea0003800000 */
[----:B------:R-:W-:-:S13]  /*b260*/  ISETP.NE.AND P0, PT, R0, 0x18, PT ;  /* 0x000000180000780c */ /* 0x000fda0003f05270 */
[----:B------:R-:W-:Y:S05]  /*b270*/  @!P0 BRA `(.L_x_15612) ;  /* 0x0000000000448947 */ /* 0x000fea0003800000 */
.L_x_15589:
        /* <DEDUP_REMOVED lines=16> */
.L_x_15613:
[----:B------:R-:W-:Y:S05]  /*b380*/  EXIT ;  /* 0x000000000000794d */ /* 0x000fea0003800000 */
.L_x_15612:
        /* <DEDUP_REMOVED lines=13> */
.L_x_15615:
[----:B------:R-:W-:Y:S05]  /*b460*/  BSYNC.RECONVERGENT B0 ;  /* 0x0000000000007941 */ /* 0x000fea0003800200 */
.L_x_15614:
[----:B------:R-:W-:-:S05]  /*b470*/  LOP3.LUT R5, R0, 0x80, R5, 0xf8, !PT ;  /* 0x0000008000057812 */ /* 0x000fca00078ef805 */
[----:B------:R-:W-:Y:S01]  /*b480*/  STG.E.U8 desc[UR36][R2.64], R5 ;  /* 0x0000000502007986 */ /* 0x000fe2000c101124 */
[----:B------:R-:W-:Y:S05]  /*b490*/  EXIT ;  /* 0x000000000000794d */ /* 0x000fea0003800000 */
.L_x_15611:
        /* <DEDUP_REMOVED lines=12> */
.L_x_15617:
[----:B------:R-:W-:Y:S01]  /*b560*/  IMAD.MOV.U32 R0, RZ, RZ, 0x7f ;  /* 0x0000007fff007424 */ /* 0x000fe200078e00ff */
[----:B------:R-:W-:-:S04]  /*b570*/  ISETP.GT.U32.AND P0, PT, R4, 0x7f800000, PT ;  /* 0x7f8000000400780c */ /* 0x000fc80003f04070 */
[----:B------:R-:W-:-:S09]  /*b580*/  SEL R0, R0, 0x7c, P0 ;  /* 0x0000007c00007807 */ /* 0x000fd20000000000 */
.L_x_15618:
[----:B------:R-:W-:Y:S05]  /*b590*/  BSYNC.RECONVERGENT B0 ;  /* 0x0000000000007941 */ /* 0x000fea0003800200 */
.L_x_15616:
[----:B------:R-:W-:-:S04]  /*b5a0*/  SHF.R.U32.HI R5, RZ, 0x18, R5 ;  /* 0x00000018ff057819 */ /* 0x000fc80000011605 */
[----:B------:R-:W-:-:S05]  /*b5b0*/  LOP3.LUT R5, R0, 0x80, R5, 0xf8, !PT ;  /* 0x0000008000057812 */ /* 0x000fca00078ef805 */
[----:B------:R-:W-:Y:S01]  /*b5c0*/  STG.E.U8 desc[UR36][R2.64], R5 ;  /* 0x0000000502007986 */ /* 0x000fe2000c101124 */
[----:B------:R-:W-:Y:S05]  /*b5d0*/  EXIT ;  /* 0x000000000000794d */ /* 0x000fea0003800000 */
.L_x_15610:
[----:B------:R-:W0:Y:S02]  /*b5e0*/  I2F.S8 R0, R17 ;  /* 0x0000001100007306 */ /* 0x000e240000001400 */
[----:B0-----:R-:W-:-:S05]  /*b5f0*/  F2FP.BF16.F32.PACK_AB R0, RZ, R0 ;  /* 0x00000000ff00723e */ /* 0x001fca00000010ff */
[----:B------:R-:W-:Y:S01]  /*b600*/  STG.E.U16 desc[UR36][R2.64], R0 ;  /* 0x0000000002007986 */ /* 0x000fe2000c101524 */
[----:B------:R-:W-:Y:S05]  /*b610*/  EXIT ;  /* 0x000000000000794d */ /* 0x000fea0003800000 */
.L_x_15619:
        /* <DEDUP_REMOVED lines=14> */
.L_x_17287:


//--------------------- .text._ZN2at6native18elementwise_kernelILi128ELi4EZNS0_22gpu_kernel_impl_nocastINS0_13BinaryFunctorIaaaNS0_15binary_internal10MulFunctorIaEEEEEEvRNS_18TensorIteratorBaseERKT_EUliE_EEviT1_ --------------------------
	.section	.text._ZN2at6native18elementwise_kernelILi128ELi4EZNS0_22gpu_kernel_impl_nocastINS0_13BinaryFunctorIaaaNS0_15binary_internal10MulFunctorIaEEEEEEvRNS_18TensorIteratorBaseERKT_EUliE_EEviT1_,"ax",@progbits
	.align	128
        .global         _ZN2at6native18elementwise_kernelILi128ELi4EZNS0_22gpu_kernel_impl_nocastINS0_13BinaryFunctorIaaaNS0_15binary_internal10MulFunctorIaEEEEEEvRNS_18TensorIteratorBaseERKT_EUliE_EEviT1_
        .type           _ZN2at6native18elementwise_kernelILi128ELi4EZNS0_22gpu_kernel_impl_nocastINS0_13BinaryFunctorIaaaNS0_15binary_internal10MulFunctorIaEEEEEEvRNS_18TensorIteratorBaseERKT_EUliE_EEviT1_,@function
        .size           _ZN2at6native18elementwise_kernelILi128ELi4EZNS0_22gpu_kernel_impl_nocastINS0_13BinaryFunctorIaaaNS0_15binary_internal10MulFunctorIaEEEEEEvRNS_18TensorIteratorBaseERKT_EUliE_EEviT1_,(.L_x_17288 - _ZN2at6native18elementwise_kernelILi128ELi4EZNS0_22gpu_kernel_impl_nocastINS0_13BinaryFunctorIaaaNS0_15binary_internal10MulFunctorIaEEEEEEvRNS_18TensorIteratorBaseERKT_EUliE_EEviT1_)
        .other          _ZN2at6native18elementwise_kernelILi128ELi4EZNS0_22gpu_kernel_impl_nocastINS0_13BinaryFunctorIaaaNS0_15binary_internal10MulFunctorIaEEEEEEvRNS_18TensorIteratorBaseERKT_EUliE_EEviT1_,@"STO_CUDA_ENTRY STV_DEFAULT"
_ZN2at6native18elementwise_kernelILi128ELi4EZNS0_22gpu_kernel_impl_nocastINS0_13BinaryFunctorIaaaNS0_15binary_internal10MulFunctorIaEEEEEEvRNS_18TensorIteratorBaseERKT_EUliE_EEviT1_:
.text._ZN2at6native18elementwise_kernelILi128ELi4EZNS0_22gpu_kernel_impl_nocastINS0_13BinaryFunctorIaaaNS0_15binary_internal10MulFunctorIaEEEEEEvRNS_18TensorIteratorBaseERKT_EUliE_EEviT1_:
        /* <DEDUP_REMOVED lines=17> */
[----:B-1----:R-:W2:Y:S03]  /*0110*/  LDG.E.U8 R7, desc[UR6][R6.64] ;  /* 0x0000000606077981 */ /* 0x002ea6000c1e1100 */
[----:B------:R-:W0:Y:S01]  /*0120*/  LDC.64 R8, c[0x0][0x5e8] ;  /* 0x00017a00ff087b82 */ /* 0x000e220000000a00 */
[----:B------:R-:W-:-:S04]  /*0130*/  IADD3 R3, PT, PT, R3, 0x80, RZ ;  /* 0x0000008003037810 */ /* 0x000fc80007ffe0ff */
[----:B------:R-:W-:-:S13]  /*0140*/  ISETP.GE.AND P0, PT, R3, UR4, PT ;  /* 0x0000000403007c0c */ /* 0x000fda000bf06270 */
[----:B------:R-:W-:Y:S05]  /*0150*/  @P0 BREAK.RELIABLE B1 ;  /* 0x0000000000010942 */ /* 0x000fea0003800100 */
[----:B--2---:R-:W-:-:S05]  /*0160*/  IMAD R11, R4, R7, RZ ;  /* 0x00000007040b7224 */ /* 0x004fca00078e02ff */
[----:B0-----:R0:W-:Y:S01]  /*0170*/  STG.E.U8 desc[UR6][R8.64], R11 ;  /* 0x0000000b08007986 */ /* 0x0011e2000c101106 */
[----:B------:R-:W-:Y:S05]  /*0180*/  @P0 BRA `(.L_x_15624) ;  /* 0x0000000000500947 */ /* 0x000fea0003800000 */
[----:B------:R-:W1:Y:S08]  /*0190*/  LDC.64 R4, c[0x0][0x5f0] ;  /* 0x00017c00ff047b82 */ /* 0x000e700000000a00 */
[----:B------:R-:W2:Y:S01]  /*01a0*/  LDC.64 R6, c[0x0][0x5f8] ;  /* 0x00017e00ff067b82 */ /* 0x000ea20000000a00 */
[----:B-1----:R-:W3:Y:S04]  /*01b0*/  LDG.E.U8 R4, desc[UR6][R4.64] ;  /* 0x0000000604047981 */ /* 0x002ee8000c1e1100 */
[----:B--2---:R-:W3:Y:S03]  /*01c0*/  LDG.E.U8 R7, desc[UR6][R6.64] ;  /* 0x0000000606077981 */ /* 0x004ee6000c1e1100 */
[----:B0-----:R-:W0:Y:S01]  /*01d0*/  LDC.64 R8, c[0x0][0x5e8] ;  /* 0x00017a00ff087b82 */ /* 0x001e220000000a00 */
[----:B------:R-:W-:Y:S01]  /*01e0*/  IADD3 R3, PT, PT, R3, 0x80, RZ ;  /* 0x0000008003037810 */ /* 0x000fe20007ffe0ff */
[----:B---3--:R-:W-:-:S05]  /*01f0*/  IMAD R11, R4, R7, RZ ;  /* 0x00000007040b7224 */ /* 0x008fca00078e02ff */
[----:B0-----:R0:W-:Y:S02]  /*0200*/  STG.E.U8 desc[UR6][R8.64], R11 ;  /* 0x0000000b08007986 */ /* 0x0011e4000c101106 */
.L_x_15623:
[----:B------:R-:W-:-:S13]  /*0210*/  ISETP.GE.AND P0, PT, R3, UR4, PT ;  /* 0x0000000403007c0c */ /* 0x000fda000bf06270 */
[----:B------:R-:W-:Y:S05]  /*0220*/  @P0 BREAK.RELIABLE B1 ;  /* 0x0000000000010942 */ /* 0x000fea0003800100 */
[----:B------:R-:W-:Y:S05]  /*0230*/  @P0 BRA `(.L_x_15624) ;  /* 0x0000000000240947 */ /* 0x000fea0003800000 */
[----:B------:R-:W-:Y:S05]  /*0240*/  BSYNC.RELIABLE B1 ;  /* 0x0000000000017941 */ /* 0x000fea0003800100 */
.L_x_15622:
        /* <DEDUP_REMOVED lines=8> */
.L_x_15624:
[----:B------:R-:W-:Y:S05]  /*02d0*/  BSYNC.RECONVERGENT B0 ;  /* 0x0000000000007941 */ /* 0x000fea0003800200 */
.L_x_15621:
[----:B------:R-:W-:Y:S05]  /*02e0*/  WARPSYNC.ALL ;  /* 0x0000000000007948 */ /* 0x000fea0003800000 */
[----:B------:R-:W-:-:S13]  /*02f0*/  ISETP.GE.AND P0, PT, R3, UR4, PT ;  /* 0x0000000403007c0c */ /* 0x000fda000bf06270 */
[----:B------:R-:W-:Y:S05]  /*0300*/  @P0 EXIT ;  /* 0x000000000000094d */ /* 0x000fea0003800000 */
[----:B------:R-:W2:Y:S08]  /*0310*/  LDC.64 R2, c[0x0][0x5f0] ;  /* 0x00017c00ff027b82 */ /* 0x000eb00000000a00 */
[----:B------:R-:W3:Y:S01]  /*0320*/  LDC.64 R4, c[0x0][0x5f8] ;  /* 0x00017e00ff047b82 */ /* 0x000ee20000000a00 */
[----:B--2---:R-:W0:Y:S04]  /*0330*/  LDG.E.U8 R2, desc[UR6][R2.64] ;  /* 0x0000000602027981 */ /* 0x004e28000c1e1100 */
[----:B---3--:R-:W0:Y:S03]  /*0340*/  LDG.E.U8 R5, desc[UR6][R4.64] ;  /* 0x0000000604057981 */ /* 0x008e26000c1e1100 */
[----:B------:R-:W2:Y:S01]  /*0350*/  LDC.64 R6, c[0x0][0x5e8] ;  /* 0x00017a00ff067b82 */ /* 0x000ea20000000a00 */
[----:B01----:R-:W-:-:S05]  /*0360*/  IMAD R9, R2, R5, RZ ;  /* 0x0000000502097224 */ /* 0x003fca00078e02ff */
[----:B--2---:R-:W-:Y:S01]  /*0370*/  STG.E.U8 desc[UR6][R6.64], R9 ;  /* 0x0000000906007986 */ /* 0x004fe2000c101106 */
[----:B------:R-:W-:Y:S05]  /*0380*/  EXIT ;  /* 0x000000000000794d */ /* 0x000fea0003800000 */
.L_x_15620:
        /* <DEDUP_REMOVED lines=356> */
.L_x_15628:
[----:B------:R-:W0:Y:S02]  /*19d0*/  LDCU.128 UR8, c[0x0][0x5f0] ;  /* 0x0000be00ff0877ac */ /* 0x000e240008000c00 */
[----:B0-----:R-:W-:Y:S02]  /*19e0*/  IADD3 R8, P1, PT, R4, UR10, RZ ;  /* 0x0000000a04087c10 */ /* 0x001fe4000ff3e0ff */
[----:B------:R-:W-:Y:S02]  /*19f0*/  IADD3 R6, P0, PT, R6, UR8, RZ ;  /* 0x0000000806067c10 */ /* 0x000fe4000ff1e0ff */
[----:B------:R-:W-:Y:S02]  /*1a00*/  IADD3.X R9, PT, PT, RZ, UR11, RZ, P1, !PT ;  /* 0x0000000bff097c10 */ /* 0x000fe40008ffe4ff */
[----:B------:R-:W-:Y:S01]  /*1a10*/  IADD3.X R7, PT, PT, RZ, UR9, RZ, P0, !PT ;  /* 0x00000009ff077c10 */ /* 0x000fe200087fe4ff */
[----:B------:R-:W0:Y:S03]  /*1a20*/  LDCU.64 UR8, c[0x0][0x5e8] ;  /* 0x0000bd00ff0877ac */ /* 0x000e260008000a00 */
[----:B------:R-:W2:Y:S04]  /*1a30*/  LDG.E.U8 R9, desc[UR6][R8.64] ;  /* 0x0000000608097981 */ /* 0x000ea8000c1e1100 */
[----:B------:R-:W2:Y:S01]  /*1a40*/  LDG.E.U8 R6, desc[UR6][R6.64] ;  /* 0x0000000606067981 */ /* 0x000ea2000c1e1100 */
[----:B------:R-:W-:-:S02]  /*1a50*/  IADD3 R3, PT, PT, R3, 0x80, RZ ;  /* 0x0000008003037810 */ /* 0x000fc40007ffe0ff */
[----:B0-----:R-:W-:-:S04]  /*1a60*/  IADD3 R4, P0, PT, R5, UR8, RZ ;  /* 0x0000000805047c10 */ /* 0x001fc8000ff1e0ff */
[----:B------:R-:W-:Y:S02]  /*1a70*/  IADD3.X R5, PT, PT, RZ, UR9, RZ, P0, !PT ;  /* 0x00000009ff057c10 */ /* 0x000fe400087fe4ff */
[----:B------:R-:W-:-:S13]  /*1a80*/  ISETP.GE.AND P0, PT, R3, UR4, PT ;  /* 0x0000000403007c0c */ /* 0x000fda000bf06270 */
[----:B------:R-:W-:Y:S05]  /*1a90*/  @P0 BREAK.RELIABLE B1 ;  /* 0x0000000000010942 */ /* 0x000fea0003800100 */
[----:B--2---:R-:W-:-:S05]  /*1aa0*/  IMAD R11, R6, R9, RZ ;  /* 0x00000009060b7224 */ /* 0x004fca00078e02ff */
[----:B------:R0:W-:Y:S01]  /*1ab0*/  STG.E.U8 desc[UR6][R4.64], R11 ;  /* 0x0000000b04007986 */ /* 0x0001e2000c101106 */
        /* <DEDUP_REMOVED lines=349> */
.L_x_15630:
        /* <DEDUP_REMOVED lines=8> */
[----:B0-----:R-:W-:-:S04]  /*3110*/  IADD3 R4, P0, PT, R5, UR8, RZ ;  /* 0x0000000805047c10 */ /* 0x001fc8000ff1e0ff */
[----:B------:R-:W-:Y:S02]  /*3120*/  IADD3.X R5, PT, PT, RZ, UR9, RZ, P0, !PT ;  /* 0x00000009ff057c10 */ /* 0x000fe400087fe4ff */
[----:B------:R-:W-:Y:S01]  /*3130*/  IADD3 R3, PT, PT, R3, 0x80, RZ ;  /* 0x0000008003037810 */ /* 0x000fe20007ffe0ff */
[----:B--2---:R-:W-:-:S05]  /*3140*/  IMAD R11, R6, R9, RZ ;  /* 0x00000009060b7224 */ /* 0x004fca00078e02ff */
[----:B------:R0:W-:Y:S02]  /*3150*/  STG.E.U8 desc[UR6][R4.64], R11 ;  /* 0x0000000b04007986 */ /* 0x0001e4000c101106 */
.L_x_15627:
[----:B------:R-:W-:-:S13]  /*3160*/  ISETP.GE.AND P0, PT, R3, UR4, PT ;  /* 0x0000000403007c0c */ /* 0x000fda000bf06270 */
[----:B------:R-:W-:Y:S05]  /*3170*/  @P0 BREAK.RELIABLE B1 ;  /* 0x0000000000010942 */ /* 0x000fea0003800100 */
[----:B------:R-:W-:Y:S05]  /*3180*/  @P0 BRA `(.L_x_15629) ;  /* 0x0000001400a80947 */ /* 0x000fea0003800000 */
[----:B------:R-:W-:Y:S05]  /*3190*/  BSYNC.RELIABLE B1 ;  /* 0x0000000000017941 */ /* 0x000fea0003800100 */
.L_x_15626:
        /* <DEDUP_REMOVED lines=348> */
.L_x_15631:
        /* <DEDUP_REMOVED lines=13> */
.L_x_15629:
[----:B------:R-:W-:Y:S05]  /*4830*/  BSYNC.RECONVERGENT B0 ;  /* 0x0000000000007941 */ /* 0x000fea0003800200 */
.L_x_15625:
        /* <DEDUP_REMOVED lines=351> */
.L_x_15632:
[----:B------:R-:W0:Y:S01]  /*5e30*/  LDCU.128 UR8, c[0x0][0x5f0] ;  /* 0x0000be00ff0877ac */ /* 0x000e220008000c00 */
[----:B------:R-:W1:Y:S01]  /*5e40*/  LDCU.64 UR4, c[0x0][0x5e8] ;  /* 0x0000bd00ff0477ac */ /* 0x000e620008000a00 */
[----:B0-----:R-:W-:Y:S02]  /*5e50*/  IADD3 R6, P1, PT, R2, UR10, RZ ;  /* 0x0000000a02067c10 */ /* 0x001fe4000ff3e0ff */
[----:B------:R-:W-:Y:S02]  /*5e60*/  IADD3 R4, P0, PT, R4, UR8, RZ ;  /* 0x0000000804047c10 */ /* 0x000fe4000ff1e0ff */
[----:B------:R-:W-:Y:S02]  /*5e70*/  IADD3.X R7, PT, PT, RZ, UR11, RZ, P1, !PT ;  /* 0x0000000bff077c10 */ /* 0x000fe40008ffe4ff */
[----:B------:R-:W-:-:S04]  /*5e80*/  IADD3.X R5, PT, PT, RZ, UR9, RZ, P0, !PT ;  /* 0x00000009ff057c10 */ /* 0x000fc800087fe4ff */
[----:B------:R-:W2:Y:S04]  /*5e90*/  LDG.E.U8 R7, desc[UR6][R6.64] ;  /* 0x0000000606077981 */ /* 0x000ea8000c1e1100 */
[----:B------:R-:W2:Y:S01]  /*5ea0*/  LDG.E.U8 R4, desc[UR6][R4.64] ;  /* 0x0000000604047981 */ /* 0x000ea2000c1e1100 */
[----:B-1----:R-:W-:-:S04]  /*5eb0*/  IADD3 R2, P0, PT, R3, UR4, RZ ;  /* 0x0000000403027c10 */ /* 0x002fc8000ff1e0ff */
[----:B------:R-:W-:Y:S01]  /*5ec0*/  IADD3.X R3, PT, PT, RZ, UR5, RZ, P0, !PT ;  /* 0x00000005ff037c10 */ /* 0x000fe200087fe4ff */
[----:B--2---:R-:W-:-:S05]  /*5ed0*/  IMAD R9, R4, R7, RZ ;  /* 0x0000000704097224 */ /* 0x004fca00078e02ff */
[----:B------:R-:W-:Y:S01]  /*5ee0*/  STG.E.U8 desc[UR6][R2.64], R9 ;  /* 0x0000000902007986 */ /* 0x000fe2000c101106 */
[----:B------:R-:W-:Y:S05]  /*5ef0*/  EXIT ;  /* 0x000000000000794d */ /* 0x000fea0003800000 */
.L_x_15633:
        /* <DEDUP_REMOVED lines=16> */
.L_x_17288:


//--------------------- .text._ZN2at6native27unrolled_elementwise_kernelINS0_13BinaryFunctorIaaaNS0_15binary_internal10MulFunctorIaEEEESt5arrayIPcLm3EELi4E23TrivialOffsetCalculatorILi2EjESA_ILi1EjENS0_6memory15LoadWithoutCastENSD_16StoreWithoutCastEEEviT_T0_T2_T3_T4_T5_ --------------------------
	.section	.text._ZN2at6native27unrolled_elementwise_kernelINS0_13BinaryFunctorIaaaNS0_15binary_internal10MulFunctorIaEEEESt5arrayIPcLm3EELi4E23TrivialOffsetCalculatorILi2EjESA_ILi1EjENS0_6memory15LoadWithoutCastENSD_16StoreWithoutCastEEEviT_T0_T2_T3_T4_T5_,"ax",@progbits
	.align	128
        .global         _ZN2at6native27unrolled_elementwise_kernelINS0_13BinaryFunctorIaaaNS0_15binary_internal10MulFunctorIaEEEESt5arrayIPcLm3EELi4E23TrivialOffsetCalculatorILi2EjESA_ILi1EjENS0_6memory15LoadWithoutCastENSD_16StoreWithoutCastEEEviT_T0_T2_T3_T4_T5_
        .type           _ZN2at6native27unrolled_elementwise_kernelINS0_13BinaryFunctorIaaaNS0_15binary_internal10MulFunctorIaEEEESt5arrayIPcLm3EELi4E23TrivialOffsetCalculatorILi2EjESA_ILi1EjENS0_6memory15LoadWithoutCastENSD_16StoreWithoutCastEEEviT_T0_T2_T3_T4_T5_,@function
        .size           _ZN2at6native27unrolled_elementwise_kernelINS0_13BinaryFunctorIaaaNS0_15binary_internal10MulFunctorIaEEEESt5arrayIPcLm3EELi4E23TrivialOffsetCalculatorILi2EjESA_ILi1EjENS0_6memory15LoadWithoutCastENSD_16StoreWithoutCastEEEviT_T0_T2_T3_T4_T5_,(.L_x_17289 - _ZN2at6native27unrolled_elementwise_kernelINS0_13BinaryFunctorIaaaNS0_15binary_internal10MulFunctorIaEEEESt5arrayIPcLm3EELi4E23TrivialOffsetCalculatorILi2EjESA_ILi1EjENS0_6memory15LoadWithoutCastENSD_16StoreWithoutCastEEEviT_T0_T2_T3_T4_T5_)
        .other          _ZN2at6native27unrolled_elementwise_kernelINS0_13BinaryFunctorIaaaNS0_15binary_internal10MulFunctorIaEEEESt5arrayIPcLm3EELi4E23TrivialOffsetCalculatorILi2EjESA_ILi1EjENS0_6memory15LoadWithoutCastENSD_16StoreWithoutCastEEEviT_T0_T2_T3_T4_T5_,@"STO_CUDA_ENTRY STV_DEFAULT"
_ZN2at6native27unrolled_elementwise_kernelINS0_13BinaryFunctorIaaaNS0_15binary_internal10MulFunctorIaEEEESt5arrayIPcLm3EELi4E23TrivialOffsetCalculatorILi2EjESA_ILi1EjENS0_6memory15LoadWithoutCastENSD_16StoreWithoutCastEEEviT_T0_T2_T3_T4_T5_:
.text._ZN2at6native27unrolled_elementwise_kernelINS0_13BinaryFunctorIaaaNS0_15binary_internal10MulFunctorIaEEEESt5arrayIPcLm3EELi4E23TrivialOffsetCalculatorILi2EjESA_ILi1EjENS0_6memory15LoadWithoutCastENSD_16StoreWithoutCastEEEviT_T0_T2_T3_T4_T5_:
        /* <DEDUP_REMOVED lines=18> */
[----:B---3--:R-:W-:Y:S01]  /*0120*/  @!P1 IADD3 R24, P0, PT, R13, R24, RZ ;  /* 0x000000180d189210 */ /* 0x008fe20007f1e0ff */
[----:B------:R-:W3:Y:S04]  /*0130*/  LDC.64 R10, c[0x0][0x398] ;  /* 0x0000e600ff0a7b82 */ /* 0x000ee80000000a00 */
[----:B------:R-:W-:-:S06]  /*0140*/  @!P1 IMAD.X R25, RZ, RZ, R25, P0 ;  /* 0x000000ffff199224 */ /* 0x000fcc00000e0619 */
[----:B------:R-:W-:Y:S01]  /*0150*/  @!P2 IMAD R23, R0, 0x200, R19 ;  /* 0x000002000017a824 */ /* 0x000fe200078e0213 */
[----:B--2---:R-:W-:Y:S01]  /*0160*/  @!P1 IADD3 R2, P0, PT, R13, R2, RZ ;  /* 0x000000020d029210 */ /* 0x004fe20007f1e0ff */
[----:B------:R-:W-:Y:S01]  /*0170*/  @!P2 VIADD R19, R19, 0x80 ;  /* 0x000000801313a836 */ /* 0x000fe20000000000 */
[----:B------:R-:W2:Y:S01]  /*0180*/  LDC.64 R12, c[0x0][0x390] ;  /* 0x0000e400ff0c7b82 */ /* 0x000ea20000000a00 */
[----:B------:R-:W-:Y:S01]  /*0190*/  PRMT R20, RZ, 0x7610, R20 ;  /* 0x00007610ff147816 */ /* 0x000fe20000000014 */
[----:B-1----:R1:W2:Y:S02]  /*01a0*/  @!P1 LDG.E.U8 R18, desc[UR4][R24.64] ;  /* 0x0000000418129981 */ /* 0x0022a4000c1e1100 */
[----:B------:R-:W-:Y:S01]  /*01b0*/  ISETP.GE.AND P3, PT, R19, R16, PT ;  /* 0x000000101300720c */ /* 0x000fe20003f66270 */
[----:B------:R-:W-:Y:S01]  /*01c0*/  @!P1 IMAD.X R3, RZ, RZ, R3, P0 ;  /* 0x000000ffff039224 */ /* 0x000fe200000e0603 */
[C---:B----4-:R-:W-:Y:S02]  /*01d0*/  @!P2 IADD3 R4, P4, PT, R23.reuse, R4, RZ ;  /* 0x000000041704a210 */ /* 0x050fe40007f9e0ff */
[----:B-----5:R-:W-:-:S09]  /*01e0*/  @!P2 IADD3 R6, P5, PT, R23, R6, RZ ;  /* 0x000000061706a210 */ /* 0x020fd20007fbe0ff */
[----:B------:R-:W-:Y:S01]  /*01f0*/  @!P3 IMAD R21, R0, 0x200, R19 ;  /* 0x000002000015b824 */ /* 0x000fe200078e0213 */
[----:B------:R-:W-:Y:S01]  /*0200*/  PRMT R22, RZ, 0x7610, R22 ;  /* 0x00007610ff167816 */ /* 0x000fe20000000016 */
[----:B------:R-:W-:Y:S01]  /*0210*/  @!P3 VIADD R19, R19, 0x80 ;  /* 0x000000801313b836 */ /* 0x000fe20000000000 */
[----:B------:R4:W5:Y:S04]  /*0220*/  @!P1 LDG.E.U8 R20, desc[UR4][R2.64] ;  /* 0x0000000402149981 */ /* 0x000968000c1e1100 */
[----:B------:R-:W-:Y:S01]  /*0230*/  ISETP.GE.AND P0, PT, R19, R16, PT ;  /* 0x000000101300720c */ /* 0x000fe20003f06270 */
[----:B------:R-:W-:Y:S01]  /*0240*/  @!P2 IMAD.X R5, RZ, RZ, R5, P4 ;  /* 0x000000ffff05a224 */ /* 0x000fe200020e0605 */
[----:B------:R-:W-:Y:S01]  /*0250*/  PRMT R23, RZ, 0x7610, R23 ;  /* 0x00007610ff177816 */ /* 0x000fe20000000017 */
[----:B------:R-:W-:Y:S01]  /*0260*/  @!P2 IMAD.X R7, RZ, RZ, R7, P5 ;  /* 0x000000ffff07a224 */ /* 0x000fe200028e0607 */
[----:B0-----:R-:W-:-:S02]  /*0270*/  @!P3 IADD3 R8, P1, PT, R21, R8, RZ ;  /* 0x000000081508b210 */ /* 0x001fc40007f3e0ff */
[----:B------:R0:W5:Y:S01]  /*0280*/  @!P2 LDG.E.U8 R22, desc[UR4][R4.64] ;  /* 0x000000040416a981 */ /* 0x000162000c1e1100 */
[----:B---3--:R-:W-:-:S06]  /*0290*/  @!P3 IADD3 R10, P4, PT, R21, R10, RZ ;  /* 0x0000000a150ab210 */ /* 0x008fcc0007f9e0ff */
[----:B-1----:R-:W-:Y:S01]  /*02a0*/  @!P0 IMAD R25, R0, 0x200, R19 ;  /* 0x0000020000198824 */ /* 0x002fe200078e0213 */
[----:B------:R5:W3:Y:S01]  /*02b0*/  @!P2 LDG.E.U8 R23, desc[UR4][R6.64] ;  /* 0x000000040617a981 */ /* 0x000ae2000c1e1100 */
[----:B------:R-:W-:-:S03]  /*02c0*/  @!P3 IMAD.X R9, RZ, RZ, R9, P1 ;  /* 0x000000ffff09b224 */ /* 0x000fc600008e0609 */
[C---:B------:R-:W-:Y:S02]  /*02d0*/  @!P0 IADD3 R14, P2, PT, R25.reuse, R14, RZ ;  /* 0x0000000e190e8210 */ /* 0x040fe40007f5e0ff */
[----:B--2---:R-:W-:Y:S01]  /*02e0*/  @!P0 IADD3 R12, P1, PT, R25, R12, RZ ;  /* 0x0000000c190c8210 */ /* 0x004fe20007f3e0ff */
[----:B------:R-:W-:Y:S01]  /*02f0*/  @!P3 IMAD.X R11, RZ, RZ, R11, P4 ;  /* 0x000000ffff0bb224 */ /* 0x000fe200020e060b */
[----:B------:R-:W-:Y:S01]  /*0300*/  PRMT R19, RZ, 0x7610, R19 ;  /* 0x00007610ff137816 */ /* 0x000fe20000000013 */
[----:B------:R-:W-:Y:S01]  /*0310*/  @!P0 IMAD.X R15, RZ, RZ, R15, P2 ;  /* 0x000000ffff0f8224 */ /* 0x000fe200010e060f */
[----:B----4-:R-:W-:Y:S01]  /*0320*/  PRMT R2, RZ, 0x7610, R2 ;  /* 0x00007610ff027816 */ /* 0x010fe20000000002 */
[----:B------:R-:W-:-:S03]  /*0330*/  @!P0 IMAD.X R13, RZ, RZ, R13, P1 ;  /* 0x000000ffff0d8224 */ /* 0x000fc600008e060d */
[----:B------:R1:W2:Y:S04]  /*0340*/  @!P3 LDG.E.U8 R19, desc[UR4][R8.64] ;  /* 0x000000040813b981 */ /* 0x0002a8000c1e1100 */
[----:B------:R-:W4:Y:S04]  /*0350*/  @!P3 LDG.E.U8 R2, desc[UR4][R10.64] ;  /* 0x000000040a02b981 */ /* 0x000f28000c1e1100 */
[----:B------:R-:W4:Y:S04]  /*0360*/  @!P0 LDG.E.U8 R12, desc[UR4][R12.64] ;  /* 0x000000040c0c8981 */ /* 0x000f28000c1e1100 */
[----:B------:R-:W4:Y:S01]  /*0370*/  @!P0 LDG.E.U8 R15, desc[UR4][R14.64] ;  /* 0x000000040e0f8981 */ /* 0x000f22000c1e1100 */
[----:B------:R-:W-:Y:S01]  /*0380*/  ISETP.GE.AND P1, PT, R17, R16, PT ;  /* 0x000000101100720c */ /* 0x000fe20003f26270 */
[----:B------:R-:W-:Y:S01]  /*0390*/  BSSY.RECONVERGENT B0, `(.L_x_15634) ;  /* 0x0000027000007945 */ /* 0x000fe20003800200 */
[----:B0-----:R-:W-:-:S03]  /*03a0*/  PRMT R4, RZ, 0x7610, R4 ;  /* 0x00007610ff047816 */ /* 0x001fc60000000004 */
[----:B------:R-:W-:Y:S01]  /*03b0*/  BSSY.RELIABLE B1, `(.L_x_15635) ;  /* 0x000001d000017945 */ /* 0x000fe20003800100 */
[----:B------:R-:W-:Y:S02]  /*03c0*/  PRMT R3, R18, 0x9910, RZ ;  /* 0x0000991012037816 */ /* 0x000fe400000000ff */
[----:B-----5:R-:W-:Y:S02]  /*03d0*/  PRMT R6, R20, 0x9910, RZ ;  /* 0x0000991014067816 */ /* 0x020fe400000000ff */
[----:B------:R-:W-:-:S03]  /*03e0*/  PRMT R22, R22, 0x9910, RZ ;  /* 0x0000991016167816 */ /* 0x000fc600000000ff */
[----:B-1----:R-:W-:Y:S01]  /*03f0*/  IMAD R9, R3, R6, RZ ;  /* 0x0000000603097224 */ /* 0x002fe200078e02ff */
[----:B---3--:R-:W-:Y:S02]  /*0400*/  PRMT R5, R23, 0x9910, RZ ;  /* 0x0000991017057816 */ /* 0x008fe400000000ff */
[----:B--2---:R-:W-:Y:S02]  /*0410*/  PRMT R7, R19, 0x9910, RZ ;  /* 0x0000991013077816 */ /* 0x004fe400000000ff */
[----:B----4-:R-:W-:Y:S01]  /*0420*/  PRMT R8, R2, 0x9910, RZ ;  /* 0x0000991002087816 */ /* 0x010fe200000000ff */
[----:B------:R-:W-:Y:S02]  /*0430*/  IMAD.MOV.U32 R2, RZ, RZ, R22 ;  /* 0x000000ffff027224 */ /* 0x000fe400078e0016 */
[----:B------:R-:W-:Y:S02]  /*0440*/  @!P0 IMAD R12, R12, R15, RZ ;  /* 0x0000000f0c0c8224 */ /* 0x000fe400078e02ff */
[----:B------:R-:W-:-:S02]  /*0450*/  IMAD R5, R2, R5, RZ ;  /* 0x0000000502057224 */ /* 0x000fc400078e02ff */
[----:B------:R-:W-:Y:S01]  /*0460*/  IMAD R7, R7, R8, RZ ;  /* 0x0000000807077224 */ /* 0x000fe200078e02ff */
[----:B------:R-:W-:Y:S01]  /*0470*/  @!P0 PRMT R4, R12, 0x7610, R4 ;  /* 0x000076100c048816 */ /* 0x000fe20000000004 */
[----:B------:R-:W-:Y:S06]  /*0480*/  @P1 BRA `(.L_x_15636) ;  /* 0x00000000003c1947 */ /* 0x000fec0003800000 */
        /* <DEDUP_REMOVED lines=15> */
.L_x_15636:
[----:B------:R-:W-:Y:S05]  /*0580*/  BSYNC.RELIABLE B1 ;  /* 0x0000000000017941 */ /* 0x000fea0003800100 */
.L_x_15635:
[----:B------:R-:W-:-:S13]  /*0590*/  ISETP.GE.AND P0, PT, R17, R16, PT ;  /* 0x000000101100720c */ /* 0x000fda0003f06270 */
[----:B------:R-:W1:Y:S01]  /*05a0*/  @!P0 LDC.64 R8, c[0x0][0x388] ;  /* 0x0000e200ff088b82 */ /* 0x000e620000000a00 */
[----:B0-----:R-:W-:Y:S02]  /*05b0*/  @!P0 IMAD R3, R0, 0x200, R17 ;  /* 0x0000020000038824 */ /* 0x001fe400078e0211 */
[----:B------:R-:W-:-:S03]  /*05c0*/  @!P0 VIADD R17, R17, 0x80 ;  /* 0x0000008011118836 */ /* 0x000fc60000000000 */
[----:B-1----:R-:W-:-:S05]  /*05d0*/  @!P0 IADD3 R2, P1, PT, R3, R8, RZ ;  /* 0x0000000803028210 */ /* 0x002fca0007f3e0ff */
[----:B------:R-:W-:-:S05]  /*05e0*/  @!P0 IMAD.X R3, RZ, RZ, R9, P1 ;  /* 0x000000ffff038224 */ /* 0x000fca00008e0609 */
[----:B------:R1:W-:Y:S03]  /*05f0*/  @!P0 STG.E.U8 desc[UR4][R2.64], R7 ;  /* 0x0000000702008986 */ /* 0x0003e6000c101104 */
.L_x_15637:
[----:B------:R-:W-:Y:S05]  /*0600*/  BSYNC.RECONVERGENT B0 ;  /* 0x0000000000007941 */ /* 0x000fea0003800200 */
.L_x_15634:
        /* <DEDUP_REMOVED lines=9> */
.L_x_15638:
        /* <DEDUP_REMOVED lines=14> */
.L_x_17289:


//--------------------- .text._ZN2at6native29vectorized_elementwise_kernelILi2ENS0_13BinaryFunctorIaaaNS0_15binary_internal10MulFunctorIaEEEESt5arrayIPcLm3EEEEviT0_T1_ --------------------------
	.section	.text._ZN2at6native29vectorized_elementwise_kernelILi2ENS0_13BinaryFunctorIaaaNS0_15binary_internal10MulFunctorIaEEEESt5arrayIPcLm3EEEEviT0_T1_,"ax",@progbits
	.align	128
        .global         _ZN2at6native29vectorized_elementwise_kernelILi2ENS0_13BinaryFunctorIaaaNS0_15binary_internal10MulFunctorIaEEEESt5arrayIPcLm3EEEEviT0_T1_
        .type           _ZN2at6native29vectorized_elementwise_kernelILi2ENS0_13BinaryFunctorIaaaNS0_15binary_internal10MulFunctorIaEEEESt5arrayIPcLm3EEEEviT0_T1_,@function
        .size           _ZN2at6native29vectorized_elementwise_kernelILi2ENS0_13BinaryFunctorIaaaNS0_15binary_internal10MulFunctorIaEEEESt5arrayIPcLm3EEEEviT0_T1_,(.L_x_17290 - _ZN2at6native29vectorized_elementwise_kernelILi2ENS0_13BinaryFunctorIaaaNS0_15binary_internal10MulFunctorIaEEEESt5arrayIPcLm3EEEEviT0_T1_)
        .other          _ZN2at6native29vectorized_elementwise_kernelILi2ENS0_13BinaryFunctorIaaaNS0_15binary_internal10MulFunctorIaEEEESt5arrayIPcLm3EEEEviT0_T1_,@"STO_CUDA_ENTRY STV_DEFAULT"
_ZN2at6native29vectorized_elementwise_kernelILi2ENS0_13BinaryFunctorIaaaNS0_15binary_internal10MulFunctorIaEEEESt5arrayIPcLm3EEEEviT0_T1_:
.text._ZN2at6native29vectorized_elementwise_kernelILi2ENS0_13BinaryFunctorIaaaNS0_15binary_internal10MulFunctorIaEEEESt5arrayIPcLm3EEEEviT0_T1_:
        /* <DEDUP_REMOVED lines=9> */
[----:B------:R-:W1:Y:S01]  /*0090*/  LDC.64 R14, c[0x0][0x390] ;  /* 0x0000e400ff0e7b82 */ /* 0x000e620000000a00 */
[----:B------:R-:W-:Y:S02]  /*00a0*/  PRMT R6, RZ, 0x7610, R6 ;  /* 0x00007610ff067816 */ /* 0x000fe40000000006 */
[----:B------:R-:W-:-:S05]  /*00b0*/  PRMT R24, RZ, 0x7610, R24 ;  /* 0x00007610ff187816 */ /* 0x000fca0000000018 */
        /* <DEDUP_REMOVED lines=11> */
[C---:B-1----:R-:W-:Y:S02]  /*0170*/  @!P3 IADD3 R14, P1, PT, R13.reuse, R14, RZ ;  /* 0x0000000e0d0eb210 */ /* 0x042fe40007f3e0ff */
[----:B--2---:R-:W-:-:S03]  /*0180*/  @!P3 IADD3 R12, P4, PT, R13, R10, RZ ;  /* 0x0000000a0d0cb210 */ /* 0x004fc60007f9e0ff */
[----:B------:R-:W-:Y:S02]  /*0190*/  @!P3 IMAD.X R15, RZ, RZ, R15, P1 ;  /* 0x000000ffff0fb224 */ /* 0x000fe400008e060f */
[----:B------:R-:W-:Y:S02]  /*01a0*/  @!P3 IMAD.X R13, RZ, RZ, R11, P4 ;  /* 0x000000ffff0db224 */ /* 0x000fe400020e060b */
[----:B------:R-:W1:Y:S01]  /*01b0*/  LDC.64 R10, c[0x0][0x390] ;  /* 0x0000e400ff0a7b82 */ /* 0x000e620000000a00 */
[----:B------:R2:W5:Y:S01]  /*01c0*/  @!P3 LDG.E.U8 R6, desc[UR12][R14.64] ;  /* 0x0000000c0e06b981 */ /* 0x000562000c1e1100 */
[C---:B------:R-:W-:Y:S02]  /*01d0*/  @!P2 VIADD R7, R0.reuse, UR4 ;  /* 0x000000040007ac36 */ /* 0x040fe40008000000 */
[----:B------:R-:W-:Y:S01]  /*01e0*/  @!P2 VIADD R0, R0, 0x80 ;  /* 0x000000800000a836 */ /* 0x000fe20000000000 */
[----:B------:R4:W5:Y:S02]  /*01f0*/  @!P3 LDG.E.U8 R24, desc[UR12][R12.64] ;  /* 0x0000000c0c18b981 */ /* 0x000964000c1e1100 */
[----:B---3--:R-:W-:-:S02]  /*0200*/  @!P2 IADD3 R22, P4, PT, R7, R8, RZ ;  /* 0x000000080716a210 */ /* 0x008fc40007f9e0ff */
[C---:B------:R-:W-:Y:S02]  /*0210*/  ISETP.GE.U32.AND P0, PT, R0.reuse, UR5, PT ;  /* 0x0000000500007c0c */ /* 0x040fe4000bf06070 */
[----:B------:R-:W-:Y:S01]  /*0220*/  PRMT R25, RZ, 0x7610, R25 ;  /* 0x00007610ff197816 */ /* 0x000fe20000000019 */
[----:B--2---:R-:W2:Y:S08]  /*0230*/  LDC.64 R14, c[0x0][0x398] ;  /* 0x0000e600ff0e7b82 */ /* 0x004eb00000000a00 */
[----:B----4-:R-:W3:Y:S02]  /*0240*/  LDC.64 R12, c[0x0][0x390] ;  /* 0x0000e400ff0c7b82 */ /* 0x010ee40000000a00 */
[----:B------:R-:W-:-:S02]  /*0250*/  @!P0 VIADD R21, R0, UR4 ;  /* 0x0000000400158c36 */ /* 0x000fc40008000000 */
[----:B------:R-:W-:-:S05]  /*0260*/  @!P0 VIADD R0, R0, 0x80 ;  /* 0x0000008000008836 */ /* 0x000fca0000000000 */
[----:B------:R-:W-:Y:S01]  /*0270*/  ISETP.GE.U32.AND P1, PT, R0, UR5, PT ;  /* 0x0000000500007c0c */ /* 0x000fe2000bf26070 */
[----:B------:R-:W-:Y:S01]  /*0280*/  @!P2 IMAD.X R23, RZ, RZ, R9, P4 ;  /* 0x000000ffff17a224 */ /* 0x000fe200020e0609 */
[----:B------:R-:W-:-:S11]  /*0290*/  @!P2 IADD3 R18, P3, PT, R7, R18, RZ ;  /* 0x000000120712a210 */ /* 0x000fd60007f7e0ff */
[C---:B------:R-:W-:Y:S01]  /*02a0*/  @!P1 VIADD R9, R0.reuse, UR4 ;  /* 0x0000000400099c36 */ /* 0x040fe20008000000 */
[C---:B0-----:R-:W-:Y:S01]  /*02b0*/  @!P0 IADD3 R28, P4, PT, R21.reuse, R4, RZ ;  /* 0x00000004151c8210 */ /* 0x041fe20007f9e0ff */
[----:B------:R-:W-:Y:S01]  /*02c0*/  @!P1 VIADD R0, R0, 0x80 ;  /* 0x0000008000009836 */ /* 0x000fe20000000000 */
[----:B-----5:R-:W-:Y:S01]  /*02d0*/  @!P0 IADD3 R26, P5, PT, R21, R26, RZ ;  /* 0x0000001a151a8210 */ /* 0x020fe20007fbe0ff */
[----:B------:R-:W-:Y:S01]  /*02e0*/  @!P2 IMAD.X R19, RZ, RZ, R19, P3 ;  /* 0x000000ffff13a224 */ /* 0x000fe200018e0613 */
[----:B------:R0:W4:Y:S01]  /*02f0*/  @!P2 LDG.E.U8 R25, desc[UR12][R22.64] ;  /* 0x0000000c1619a981 */ /* 0x000122000c1e1100 */
[----:B------:R-:W-:Y:S01]  /*0300*/  @!P0 IMAD.X R29, RZ, RZ, R5, P4 ;  /* 0x000000ffff1d8224 */ /* 0x000fe200020e0605 */
[----:B------:R-:W-:Y:S01]  /*0310*/  ISETP.GE.U32.AND P3, PT, R0, UR5, PT ;  /* 0x0000000500007c0c */ /* 0x000fe2000bf66070 */
[----:B------:R-:W-:Y:S01]  /*0320*/  @!P0 IMAD.X R27, RZ, RZ, R27, P5 ;  /* 0x000000ffff1b8224 */ /* 0x000fe200028e061b */
[----:B------:R-:W-:Y:S01]  /*0330*/  PRMT R5, RZ, 0x7610, R5 ;  /* 0x00007610ff057816 */ /* 0x000fe20000000005 */
[----:B------:R-:W5:Y:S01]  /*0340*/  LDC.64 R20, c[0x0][0x390] ;  /* 0x0000e400ff147b82 */ /* 0x000f620000000a00 */
[----:B------:R-:W-:-:S02]  /*0350*/  PRMT R7, RZ, 0x7610, R7 ;  /* 0x00007610ff077816 */ /* 0x000fc40000000007 */
[----:B------:R-:W-:Y:S02]  /*0360*/  PRMT R8, RZ, 0x7610, R8 ;  /* 0x00007610ff087816 */ /* 0x000fe40000000008 */
[----:B------:R-:W4:Y:S04]  /*0370*/  @!P0 LDG.E.U8 R5, desc[UR12][R28.64] ;  /* 0x0000000c1c058981 */ /* 0x000f28000c1e1100 */
[----:B------:R-:W4:Y:S01]  /*0380*/  @!P0 LDG.E.U8 R7, desc[UR12][R26.64] ;  /* 0x0000000c1a078981 */ /* 0x000f22000c1e1100 */
[C---:B0-----:R-:W-:Y:S02]  /*0390*/  @!P3 VIADD R23, R0.reuse, UR4 ;  /* 0x000000040017bc36 */ /* 0x041fe40008000000 */
[----:B------:R-:W-:Y:S01]  /*03a0*/  @!P3 VIADD R0, R0, 0x80 ;  /* 0x000000800000b836 */ /* 0x000fe20000000000 */
[----:B------:R1:W4:Y:S04]  /*03b0*/  @!P2 LDG.E.U8 R8, desc[UR12][R18.64] ;  /* 0x0000000c1208a981 */ /* 0x000328000c1e1100 */
[----:B------:R-:W-:-:S02]  /*03c0*/  ISETP.GE.U32.AND P0, PT, R0, UR5, PT ;  /* 0x0000000500007c0c */ /* 0x000fc4000bf06070 */
[C---:B------:R-:W-:Y:S02]  /*03d0*/  @!P1 IADD3 R16, P4, PT, R9.reuse, R16, RZ ;  /* 0x0000001009109210 */ /* 0x040fe40007f9e0ff */
[----:B-1----:R-:W-:-:S03]  /*03e0*/  @!P1 IADD3 R18, P2, PT, R9, R10, RZ ;  /* 0x0000000a09129210 */ /* 0x002fc60007f5e0ff */
[----:B------:R-:W-:Y:S01]  /*03f0*/  @!P1 IMAD.X R17, RZ, RZ, R17, P4 ;  /* 0x000000ffff119224 */ /* 0x000fe200020e0611 */
[----:B------:R-:W-:Y:S02]  /*0400*/  PRMT R9, RZ, 0x7610, R9 ;  /* 0x00007610ff097816 */ /* 0x000fe40000000009 */
[----:B------:R-:W-:Y:S01]  /*0410*/  PRMT R4, RZ, 0x7610, R4 ;  /* 0x00007610ff047816 */ /* 0x000fe20000000004 */
[----:B------:R-:W-:Y:S02]  /*0420*/  @!P1 IMAD.X R19, RZ, RZ, R11, P2 ;  /* 0x000000ffff139224 */ /* 0x000fe400010e060b */
[C---:B------:R-:W-:Y:S01]  /*0430*/  @!P0 VIADD R27, R0.reuse, UR4 ;  /* 0x00000004001b8c36 */ /* 0x040fe20008000000 */
[----:B------:R-:W0:Y:S01]  /*0440*/  LDC.64 R10, c[0x0][0x398] ;  /* 0x0000e600ff0a7b82 */ /* 0x000e220000000a00 */
[----:B------:R-:W-:Y:S01]  /*0450*/  @!P0 VIADD R0, R0, 0x80 ;  /* 0x0000008000008836 */ /* 0x000fe20000000000 */
[----:B------:R1:W4:Y:S04]  /*0460*/  @!P1 LDG.E.U8 R9, desc[UR12][R18.64] ;  /* 0x0000000c12099981 */ /* 0x000328000c1e1100 */
[----:B------:R3:W4:Y:S01]  /*0470*/  @!P1 LDG.E.U8 R4, desc[UR12][R16.64] ;  /* 0x0000000c10049981 */ /* 0x000722000c1e1100 */
[----:B------:R-:W-:-:S02]  /*0480*/  ISETP.GE.U32.AND P1, PT, R0, UR5, PT ;  /* 0x0000000500007c0c */ /* 0x000fc4000bf26070 */
[C---:B-----5:R-:W-:Y:S02]  /*0490*/  @!P3 IADD3 R20, P2, PT, R23.reuse, R20, RZ ;  /* 0x000000141714b210 */ /* 0x060fe40007f5e0ff */
[----:B------:R-:W-:Y:S01]  /*04a0*/  PRMT R2, RZ, 0x7610, R2 ;  /* 0x00007610ff027816 */ /* 0x000fe20000000002 */
[----:B-1----:R-:W1:Y:S02]  /*04b0*/  LDC.64 R18, c[0x0][0x398] ;  /* 0x0000e600ff127b82 */ /* 0x002e640000000a00 */
[----:B------:R-:W-:Y:S01]  /*04c0*/  @!P3 IMAD.X R21, RZ, RZ, R21, P2 ;  /* 0x000000ffff15b224 */ /* 0x000fe200010e0615 */
[----:B--2---:R-:W-:Y:S02]  /*04d0*/  @!P3 IADD3 R14, P2, PT, R23, R14, RZ ;  /* 0x0000000e170eb210 */ /* 0x004fe40007f5e0ff */
[----:B------:R-:W-:Y:S02]  /*04e0*/  PRMT R26, RZ, 0x7610, R26 ;  /* 0x00007610ff1a7816 */ /* 0x000fe4000000001a */
[----:B------:R2:W5:Y:S01]  /*04f0*/  @!P3 LDG.E.U8 R2, desc[UR12][R20.64] ;  /* 0x0000000c1402b981 */ /* 0x000562000c1e1100 */
[----:B---3--:R-:W3:Y:S01]  /*0500*/  LDC.64 R16, c[0x0][0x390] ;  /* 0x0000e400ff107b82 */ /* 0x008ee20000000a00 */
[----:B------:R-:W-:-:S02]  /*0510*/  @!P1 VIADD R29, R0, UR4 ;  /* 0x00000004001d9c36 */ /* 0x000fc40008000000 */
[----:B------:R-:W-:Y:S02]  /*0520*/  @!P1 VIADD R0, R0, 0x80 ;  /* 0x0000008000009836 */ /* 0x000fe40000000000 */
[----:B------:R-:W-:-:S03]  /*0530*/  @!P3 IMAD.X R15, RZ, RZ, R15, P2 ;  /* 0x000000ffff0fb224 */ /* 0x000fc600010e060f */
[----:B------:R-:W1:Y:S01]  /*0540*/  LDC.64 R22, c[0x0][0x398] ;  /* 0x0000e600ff167b82 */ /* 0x000e620000000a00 */
[----:B------:R-:W-:Y:S01]  /*0550*/  ISETP.GE.U32.AND P2, PT, R0, UR5, PT ;  /* 0x0000000500007c0c */ /* 0x000fe2000bf46070 */
[----:B------:R-:W5:Y:S06]  /*0560*/  @!P3 LDG.E.U8 R26, desc[UR12][R14.64] ;  /* 0x0000000c0e1ab981 */ /* 0x000f6c000c1e1100 */
[----:B--2---:R-:W2:Y:S01]  /*0570*/  LDC.64 R20, c[0x0][0x390] ;  /* 0x0000e400ff147b82 */ /* 0x004ea20000000a00 */
[C---:B------:R-:W-:Y:S02]  /*0580*/  @!P0 IADD3 R12, P4, PT, R27.reuse, R12, RZ ;  /* 0x0000000c1b0c8210 */ /* 0x040fe40007f9e0ff */
[----:B0-----:R-:W-:-:S02]  /*0590*/  @!P0 IADD3 R10, P3, PT, R27, R10, RZ ;  /* 0x0000000a1b0a8210 */ /* 0x001fc40007f7e0ff */
[----:B------:R-:W-:Y:S01]  /*05a0*/  PRMT R28, RZ, 0x7610, R28 ;  /* 0x00007610ff1c7816 */ /* 0x000fe2000000001c */
[----:B------:R-:W-:Y:S01]  /*05b0*/  @!P0 IMAD.X R13, RZ, RZ, R13, P4 ;  /* 0x000000ffff0d8224 */ /* 0x000fe200020e060d */
[----:B------:R-:W-:Y:S01]  /*05c0*/  PRMT R27, RZ, 0x7610, R27 ;  /* 0x00007610ff1b7816 */ /* 0x000fe2000000001b */
[----:B------:R-:W-:-:S03]  /*05d0*/  @!P0 IMAD.X R11, RZ, RZ, R11, P3 ;  /* 0x000000ffff0b8224 */ /* 0x000fc600018e060b */
[----:B------:R0:W5:Y:S04]  /*05e0*/  @!P0 LDG.E.U8 R28, desc[UR12][R12.64] ;  /* 0x0000000c0c1c8981 */ /* 0x000168000c1e1100 */
[----:B------:R2:W5:Y:S01]  /*05f0*/  @!P0 LDG.E.U8 R27, desc[UR12][R10.64] ;  /* 0x0000000c0a1b8981 */ /* 0x000562000c1e1100 */
[C---:B---3--:R-:W-:Y:S01]  /*0600*/  @!P1 IADD3 R16, P0, PT, R29.reuse, R16, RZ ;  /* 0x000000101d109210 */ /* 0x048fe20007f1e0ff */
[----:B0-----:R-:W-:Y:S01]  /*0610*/  @!P2 VIADD R13, R0, UR4 ;  /* 0x00000004000dac36 */ /* 0x001fe20008000000 */
[----:B-1----:R-:W-:-:S03]  /*0620*/  @!P1 IADD3 R18, P4, PT, R29, R18, RZ ;  /* 0x000000121d129210 */ /* 0x002fc60007f9e0ff */
[----:B------:R-:W-:Y:S01]  /*0630*/  @!P1 IMAD.X R17, RZ, RZ, R17, P0 ;  /* 0x000000ffff119224 */ /* 0x000fe200000e0611 */
[C---:B------:R-:W-:Y:S02]  /*0640*/  @!P2 IADD3 R22, P3, PT, R13.reuse, R22, RZ ;  /* 0x000000160d16a210 */ /* 0x040fe40007f7e0ff */
[----:B--2---:R-:W-:Y:S01]  /*0650*/  @!P2 IADD3 R20, P0, PT, R13, R20, RZ ;  /* 0x000000140d14a210 */ /* 0x004fe20007f1e0ff */
[----:B------:R-:W-:Y:S01]  /*0660*/  @!P1 IMAD.X R19, RZ, RZ, R19, P4 ;  /* 0x000000ffff139224 */ /* 0x000fe200020e0613 */
[----:B------:R-:W-:Y:S01]  /*0670*/  PRMT R0, RZ, 0x7610, R0 ;  /* 0x00007610ff007816 */ /* 0x000fe20000000000 */
[----:B------:R-:W-:Y:S01]  /*0680*/  @!P2 IMAD.X R23, RZ, RZ, R23, P3 ;  /* 0x000000ffff17a224 */ /* 0x000fe200018e0617 */
[----:B------:R-:W-:Y:S01]  /*0690*/  PRMT R12, RZ, 0x7610, R12 ;  /* 0x00007610ff0c7816 */ /* 0x000fe2000000000c */
[----:B------:R-:W-:-:S03]  /*06a0*/  @!P2 IMAD.X R21, RZ, RZ, R21, P0 ;  /* 0x000000ffff15a224 */ /* 0x000fc600000e0615 */
[----:B------:R-:W2:Y:S04]  /*06b0*/  @!P1 LDG.E.U8 R0, desc[UR12][R16.64] ;  /* 0x0000000c10009981 */ /* 0x000ea8000c1e1100 */
[----:B------:R-:W3:Y:S04]  /*06c0*/  @!P1 LDG.E.U8 R12, desc[UR12][R18.64] ;  /* 0x0000000c120c9981 */ /* 0x000ee8000c1e1100 */
[----:B------:R-:W3:Y:S04]  /*06d0*/  @!P2 LDG.E.U8 R20, desc[UR12][R20.64] ;  /* 0x0000000c1414a981 */ /* 0x000ee8000c1e1100 */
[----:B------:R-:W3:Y:S01]  /*06e0*/  @!P2 LDG.E.U8 R23, desc[UR12][R22.64] ;  /* 0x0000000c1617a981 */ /* 0x000ee2000c1e1100 */
[----:B------:R-:W-:Y:S01]  /*06f0*/  ISETP.GE.U32.AND P0, PT, R3, UR5, PT ;  /* 0x0000000503007c0c */ /* 0x000fe2000bf06070 */
[----:B------:R-:W-:Y:S04]  /*0700*/  BSSY.RECONVERGENT B0, `(.L_x_15640) ;  /* 0x0000056000007945 */ /* 0x000fe80003800200 */
[----:B------:R-:W-:Y:S01]  /*0710*/  BSSY.RELIABLE B1, `(.L_x_15641) ;  /* 0x000004d000017945 */ /* 0x000fe20003800100 */
[----:B------:R-:W-:-:S02]  /*0720*/  PRMT R6, R6, 0x9910, RZ ;  /* 0x0000991006067816 */ /* 0x000fc400000000ff */
[----:B------:R-:W-:Y:S02]  /*0730*/  PRMT R11, R24, 0x9910, RZ ;  /* 0x00009910180b7816 */ /* 0x000fe400000000ff */
[----:B----4-:R-:W-:Y:S02]  /*0740*/  PRMT R25, R25, 0x9910, RZ ;  /* 0x0000991019197816 */ /* 0x010fe400000000ff */
[----:B------:R-:W-:Y:S02]  /*0750*/  PRMT R10, R5, 0x9910, RZ ;  /* 0x00009910050a7816 */ /* 0x000fe400000000ff */
[----:B------:R-:W-:-:S03]  /*0760*/  PRMT R13, R7, 0x9910, RZ ;  /* 0x00009910070d7816 */ /* 0x000fc600000000ff */
[----:B------:R-:W-:Y:S02]  /*0770*/  IMAD.MOV.U32 R7, RZ, RZ, R10 ;  /* 0x000000ffff077224 */ /* 0x000fe400078e000a */
[----:B------:R-:W-:Y:S01]  /*0780*/  IMAD.MOV.U32 R10, RZ, RZ, R13 ;  /* 0x000000ffff0a7224 */ /* 0x000fe200078e000d */
[----:B------:R-:W-:Y:S01]  /*0790*/  PRMT R8, R8, 0x9910, RZ ;  /* 0x0000991008087816 */ /* 0x000fe200000000ff */
[----:B------:R-:W-:-:S04]  /*07a0*/  IMAD.MOV.U32 R5, RZ, RZ, R25 ;  /* 0x000000ffff057224 */ /* 0x000fc800078e0019 */
[----:B------:R-:W-:Y:S01]  /*07b0*/  IMAD R5, R5, R8, RZ ;  /* 0x0000000805057224 */ /* 0x000fe200078e02ff */
[----:B------:R-:W-:Y:S02]  /*07c0*/  PRMT R9, R9, 0x9910, RZ ;  /* 0x0000991009097816 */ /* 0x000fe400000000ff */
[----:B------:R-:W-:Y:S01]  /*07d0*/  PRMT R14, R4, 0x9910, RZ ;  /* 0x00009910040e7816 */ /* 0x000fe200000000ff */
[----:B------:R-:W-:Y:S02]  /*07e0*/  IMAD R4, R6, R11, RZ ;  /* 0x0000000b06047224 */ /* 0x000fe400078e02ff */
[----:B------:R-:W-:Y:S01]  /*07f0*/  IMAD R6, R7, R10, RZ ;  /* 0x0000000a07067224 */ /* 0x000fe200078e02ff */
[----:B-----5:R-:W-:Y:S01]  /*0800*/  PRMT R7, R2, 0x9910, RZ ;  /* 0x0000991002077816 */ /* 0x020fe200000000ff */
[----:B------:R-:W-:-:S04]  /*0810*/  IMAD R2, R9, R14, RZ ;  /* 0x0000000e09027224 */ /* 0x000fc800078e02ff */
[----:B------:R-:W-:Y:S01]  /*0820*/  IMAD.MOV.U32 R9, RZ, RZ, R7 ;  /* 0x000000ffff097224 */ /* 0x000fe200078e0007 */
[----:B------:R-:W-:-:S05]  /*0830*/  PRMT R8, R26, 0x9910, RZ ;  /* 0x000099101a087816 */ /* 0x000fca00000000ff */
[----:B------:R-:W-:Y:S01]  /*0840*/  IMAD R9, R9, R8, RZ ;  /* 0x0000000809097224 */ /* 0x000fe200078e02ff */
[----:B------:R-:W-:Y:S02]  /*0850*/  PRMT R7, R28, 0x9910, RZ ;  /* 0x000099101c077816 */ /* 0x000fe400000000ff */
[----:B------:R-:W-:-:S05]  /*0860*/  PRMT R10, R27, 0x9910, RZ ;  /* 0x000099101b0a7816 */ /* 0x000fca00000000ff */
[----:B------:R-:W-:Y:S01]  /*0870*/  IMAD R8, R7, R10, RZ ;  /* 0x0000000a07087224 */ /* 0x000fe200078e02ff */
[----:B--2---:R-:W-:Y:S02]  /*0880*/  PRMT R11, R0, 0x9910, RZ ;  /* 0x00009910000b7816 */ /* 0x004fe400000000ff */
[----:B------:R-:W-:Y:S02]  /*0890*/  PRMT R0, RZ, 0x7610, R0 ;  /* 0x00007610ff007816 */ /* 0x000fe40000000000 */
[----:B---3--:R-:W-:Y:S01]  /*08a0*/  PRMT R12, R12, 0x9910, RZ ;  /* 0x000099100c0c7816 */ /* 0x008fe200000000ff */
[----:B------:R-:W-:-:S04]  /*08b0*/  @!P2 IMAD R20, R20, R23, RZ ;  /* 0x000000171414a224 */ /* 0x000fc800078e02ff */
[----:B------:R-:W-:Y:S01]  /*08c0*/  IMAD R7, R11, R12, RZ ;  /* 0x0000000c0b077224 */ /* 0x000fe200078e02ff */
[----:B------:R-:W-:Y:S01]  /*08d0*/  @!P2 PRMT R0, R20, 0x7610, R0 ;  /* 0x000076101400a816 */ /* 0x000fe20000000000 */
        /* <DEDUP_REMOVED lines=15> */
.L_x_15642:
[----:B------:R-:W-:-:S13]  /*09d0*/  ISETP.GE.U32.AND P0, PT, R3, UR5, PT ;  /* 0x0000000503007c0c */ /* 0x000fda000bf06070 */
[----:B------:R-:W-:Y:S05]  /*09e0*/  @P0 BRA `(.L_x_15644) ;  /* 0x0000000000380947 */ /* 0x000fea0003800000 */
[----:B------:R-:W1:Y:S01]  /*09f0*/  LDCU.64 UR6, c[0x0][0x388] ;  /* 0x00007100ff0677ac */ /* 0x000e620008000a00 */
[C---:B------:R-:W-:Y:S02]  /*0a00*/  VIADD R4, R3.reuse, UR4 ;  /* 0x0000000403047c36 */ /* 0x040fe40008000000 */
[----:B------:R-:W-:-:S03]  /*0a10*/  VIADD R3, R3, 0x80 ;  /* 0x0000008003037836 */ /* 0x000fc60000000000 */
[----:B-1----:R-:W-:-:S05]  /*0a20*/  IADD3 R4, P0, PT, R4, UR6, RZ ;  /* 0x0000000604047c10 */ /* 0x002fca000ff1e0ff */
[----:B0-----:R-:W-:-:S05]  /*0a30*/  IMAD.X R5, RZ, RZ, UR7, P0 ;  /* 0x00000007ff057e24 */ /* 0x001fca00080e06ff */
[----:B------:R1:W-:Y:S03]  /*0a40*/  STG.E.U8 desc[UR12][R4.64], R6 ;  /* 0x0000000604007986 */ /* 0x0003e6000c10110c */
.L_x_15643:
        /* <DEDUP_REMOVED lines=8> */
.L_x_15644:
[----:B------:R-:W-:-:S13]  /*0ad0*/  ISETP.GE.U32.AND P0, PT, R3, UR5, PT ;  /* 0x0000000503007c0c */ /* 0x000fda000bf06070 */
[----:B------:R-:W-:Y:S05]  /*0ae0*/  @P0 BRA `(.L_x_15646) ;  /* 0x00000000003c0947 */ /* 0x000fea0003800000 */
[----:B------:R-:W2:Y:S01]  /*0af0*/  LDCU.64 UR6, c[0x0][0x388] ;  /* 0x00007100ff0677ac */ /* 0x000ea20008000a00 */
[C---:B-1----:R-:W-:Y:S02]  /*0b00*/  VIADD R4, R3.reuse, UR4 ;  /* 0x0000000403047c36 */ /* 0x042fe40008000000 */
[----:B------:R-:W-:-:S03]  /*0b10*/  VIADD R3, R3, 0x80 ;  /* 0x0000008003037836 */ /* 0x000fc60000000000 */
[----:B--2---:R-:W-:-:S05]  /*0b20*/  IADD3 R4, P0, PT, R4, UR6, RZ ;  /* 0x0000000604047c10 */ /* 0x004fca000ff1e0ff */
[----:B0-----:R-:W-:-:S05]  /*0b30*/  IMAD.X R5, RZ, RZ, UR7, P0 ;  /* 0x00000007ff057e24 */ /* 0x001fca00080e06ff */
[----:B------:R2:W-:Y:S03]  /*0b40*/  STG.E.U8 desc[UR12][R4.64], R9 ;  /* 0x0000000904007986 */ /* 0x0005e6000c10110c */
.L_x_15645:
        /* <DEDUP_REMOVED lines=9> */
.L_x_15646:
[----:B------:R-:W-:Y:S05]  /*0be0*/  BSYNC.RELIABLE B1 ;  /* 0x0000000000017941 */ /* 0x000fea0003800100 */
.L_x_15641:
[----:B------:R-:W-:-:S13]  /*0bf0*/  ISETP.GE.U32.AND P0, PT, R3, UR5, PT ;  /* 0x0000000503007c0c */ /* 0x000fda000bf06070 */
[----:B--2---:R-:W2:Y:S01]  /*0c00*/  @!P0 LDC.64 R8, c[0x0][0x388] ;  /* 0x0000e200ff088b82 */ /* 0x004ea20000000a00 */
[C---:B01----:R-:W-:Y:S02]  /*0c10*/  @!P0 VIADD R5, R3.reuse, UR4 ;  /* 0x0000000403058c36 */ /* 0x043fe40008000000 */
[----:B------:R-:W-:-:S03]  /*0c20*/  @!P0 VIADD R3, R3, 0x80 ;  /* 0x0000008003038836 */ /* 0x000fc60000000000 */
[----:B--2---:R-:W-:-:S04]  /*0c30*/  @!P0 IADD3 R4, P1, PT, R5, R8, RZ ;  /* 0x0000000805048210 */ /* 0x004fc80007f3e0ff */
[----:B------:R-:W-:-:S05]  /*0c40*/  @!P0 IADD3.X R5, PT, PT, RZ, R9, RZ, P1, !PT ;  /* 0x00000009ff058210 */ /* 0x000fca0000ffe4ff */
[----:B------:R3:W-:Y:S04]  /*0c50*/  @!P0 STG.E.U8 desc[UR12][R4.64], R7 ;  /* 0x0000000704008986 */ /* 0x0007e8000c10110c */
.L_x_15647:
[----:B------:R-:W-:Y:S05]  /*0c60*/  BSYNC.RECONVERGENT B0 ;  /* 0x0000000000007941 */ /* 0x000fea0003800200 */
.L_x_15640:
[----:B------:R-:W-:Y:S05]  /*0c70*/  WARPSYNC.ALL ;  /* 0x0000000000007948 */ /* 0x000fea0003800000 */
[----:B------:R-:W-:-:S13]  /*0c80*/  ISETP.GE.U32.AND P0, PT, R3, UR5, PT ;  /* 0x0000000503007c0c */ /* 0x000fda000bf06070 */
[----:B------:R-:W-:Y:S05]  /*0c90*/  @P0 EXIT ;  /* 0x000000000000094d */ /* 0x000fea0003800000 */
[----:B------:R-:W4:Y:S01]  /*0ca0*/  LDCU.64 UR6, c[0x0][0x388] ;  /* 0x00007100ff0677ac */ /* 0x000f220008000a00 */
[----:B------:R-:W-:-:S05]  /*0cb0*/  VIADD R3, R3, UR4 ;  /* 0x0000000403037c36 */ /* 0x000fca0008000000 */
[----:B----4-:R-:W-:-:S05]  /*0cc0*/  IADD3 R2, P0, PT, R3, UR6, RZ ;  /* 0x0000000603027c10 */ /* 0x010fca000ff1e0ff */
[----:B------:R-:W-:-:S05]  /*0cd0*/  IMAD.X R3, RZ, RZ, UR7, P0 ;  /* 0x00000007ff037e24 */ /* 0x000fca00080e06ff */
[----:B------:R-:W-:Y:S01]  /*0ce0*/  STG.E.U8 desc[UR12][R2.64], R0 ;  /* 0x0000000002007986 */ /* 0x000fe2000c10110c */
[----:B------:R-:W-:Y:S05]  /*0cf0*/  EXIT ;  /* 0x000000000000794d */ /* 0x000fea0003800000 */
.L_x_15639:
[----:B------:R-:W0:Y:S01]  /*0d00*/  LDCU.128 UR8, c[0x0][0x390] ;  /* 0x00007200ff0877ac */ /* 0x000e220008000c00 */
[----:B------:R-:W1:Y:S01]  /*0d10*/  S2R R0, SR_TID.X ;  /* 0x0000000000007919 */ /* 0x000e620000002100 */
[----:B0-----:R-:W-:Y:S02]  /*0d20*/  UIADD3 UR6, UP1, UPT, UR4, UR10, URZ ;  /* 0x0000000a04067290 */ /* 0x001fe4000ff3e0ff */
[----:B------:R-:W-:Y:S02]  /*0d30*/  UIADD3 UR8, UP0, UPT, UR4, UR8, URZ ;  /* 0x0000000804087290 */ /* 0x000fe4000ff1e0ff */
[----:B------:R-:W-:Y:S02]  /*0d40*/  UIADD3.X UR7, UPT, UPT, URZ, UR11, URZ, UP1, !UPT ;  /* 0x0000000bff077290 */ /* 0x000fe40008ffe4ff */
[----:B------:R-:W-:Y:S01]  /*0d50*/  UIADD3.X UR9, UPT, UPT, URZ, UR9, URZ, UP0, !UPT ;  /* 0x00000009ff097290 */ /* 0x000fe200087fe4ff */
[----:B------:R-:W-:Y:S02]  /*0d60*/  IMAD.U32 R10, RZ, RZ, UR6 ;  /* 0x00000006ff0a7e24 */ /* 0x000fe4000f8e00ff */
[----:B------:R-:W-:-:S02]  /*0d70*/  IMAD.U32 R8, RZ, RZ, UR8 ;  /* 0x00000008ff087e24 */ /* 0x000fc4000f8e00ff */
[----:B------:R-:W-:Y:S02]  /*0d80*/  IMAD.U32 R11, RZ, RZ, UR7 ;  /* 0x00000007ff0b7e24 */ /* 0x000fe4000f8e00ff */
[----:B------:R-:W-:Y:S02]  /*0d90*/  IMAD.U32 R9, RZ, RZ, UR9 ;  /* 0x00000009ff097e24 */ /* 0x000fe4000f8e00ff */
[C---:B-1----:R-:W-:Y:S01]  /*0da0*/  IMAD.WIDE.U32 R10, R0.reuse, 0x2, R10 ;  /* 0x00000002000a7825 */ /* 0x042fe200078e000a */
[----:B------:R-:W0:Y:S03]  /*0db0*/  LDCU.64 UR6, c[0x0][0x388] ;  /* 0x00007100ff0677ac */ /* 0x000e260008000a00 */
[----:B------:R-:W-:Y:S01]  /*0dc0*/  IMAD.WIDE.U32 R8, R0, 0x2, R8 ;  /* 0x0000000200087825 */ /* 0x000fe200078e0008 */
[----:B------:R-:W2:Y:S04]  /*0dd0*/  LDG.E.U16 R12, desc[UR12][R10.64] ;  /* 0x0000000c0a0c7981 */ /* 0x000ea8000c1e1500 */
[----:B------:R-:W3:Y:S04]  /*0de0*/  LDG.E.U16 R4, desc[UR12][R8.64+0x100] ;  /* 0x0001000c08047981 */ /* 0x000ee8000c1e1500 */
[----:B------:R-:W4:Y:S04]  /*0df0*/  LDG.E.U16 R13, desc[UR12][R10.64+0x100] ;  /* 0x0001000c0a0d7981 */ /* 0x000f28000c1e1500 */
[----:B------:R-:W5:Y:S04]  /*0e00*/  LDG.E.U16 R2, desc[UR12][R8.64] ;  /* 0x0000000c08027981 */ /* 0x000f68000c1e1500 */
[----:B------:R-:W5:Y:S04]  /*0e10*/  LDG.E.U16 R5, desc[UR12][R8.64+0x200] ;  /* 0x0002000c08057981 */ /* 0x000f68000c1e1500 */
[----:B------:R-:W5:Y:S04]  /*0e20*/  LDG.E.U16 R3, desc[UR12][R10.64+0x200] ;  /* 0x0002000c0a037981 */ /* 0x000f68000c1e1500 */
[----:B------:R-:W5:Y:S04]  /*0e30*/  LDG.E.U16 R6, desc[UR12][R8.64+0x300] ;  /* 0x0003000c08067981 */ /* 0x000f68000c1e1500 */
[----:B------:R1:W5:Y:S01]  /*0e40*/  LDG.E.U16 R7, desc[UR12][R10.64+0x300] ;  /* 0x0003000c0a077981 */ /* 0x000362000c1e1500 */
[----:B0-----:R-:W-:-:S04]  /*0e50*/  UIADD3 UR6, UP0, UPT, UR4, UR6, URZ ;  /* 0x0000000604067290 */ /* 0x001fc8000ff1e0ff */
[----:B------:R-:W-:Y:S01]  /*0e60*/  UIADD3.X UR7, UPT, UPT, URZ, UR7, URZ, UP0, !UPT ;  /* 0x00000007ff077290 */ /* 0x000fe200087fe4ff */
[C---:B--2---:R-:W-:Y:S02]  /*0e70*/  LOP3.LUT R15, R12.reuse, 0xff, RZ, 0xc0, !PT ;  /* 0x000000ff0c0f7812 */ /* 0x044fe400078ec0ff */
[----:B------:R-:W-:Y:S02]  /*0e80*/  PRMT R16, R12, 0x7771, RZ ;  /* 0x000077710c107816 */ /* 0x000fe400000000ff */
[C---:B---3--:R-:W-:Y:S02]  /*0e90*/  LOP3.LUT R12, R4.reuse, 0xff, RZ, 0xc0, !PT ;  /* 0x000000ff040c7812 */ /* 0x048fe400078ec0ff */
[----:B------:R-:W-:Y:S02]  /*0ea0*/  PRMT R4, R4, 0x7771, RZ ;  /* 0x0000777104047816 */ /* 0x000fe400000000ff */
[C---:B----4-:R-:W-:Y:S02]  /*0eb0*/  LOP3.LUT R17, R13.reuse, 0xff, RZ, 0xc0, !PT ;  /* 0x000000ff0d117812 */ /* 0x050fe400078ec0ff */
[----:B------:R-:W-:Y:S01]  /*0ec0*/  PRMT R13, R13, 0x7771, RZ ;  /* 0x000077710d0d7816 */ /* 0x000fe200000000ff */
[----:B-1----:R-:W-:Y:S01]  /*0ed0*/  IMAD.MOV.U32 R11, RZ, RZ, R4 ;  /* 0x000000ffff0b7224 */ /* 0x002fe200078e0004 */
[----:B-----5:R-:W-:-:S02]  /*0ee0*/  LOP3.LUT R14, R2, 0xff, RZ, 0xc0, !PT ;  /* 0x000000ff020e7812 */ /* 0x020fc400078ec0ff */
[----:B------:R-:W-:Y:S01]  /*0ef0*/  PRMT R2, R2, 0x7771, RZ ;  /* 0x0000777102027816 */ /* 0x000fe200000000ff */
[----:B------:R-:W-:Y:S02]  /*0f00*/  IMAD.MOV.U32 R10, RZ, RZ, R13 ;  /* 0x000000ffff0a7224 */ /* 0x000fe400078e000d */
[----:B------:R-:W-:Y:S01]  /*0f10*/  IMAD R4, R14, R15, RZ ;  /* 0x0000000f0e047224 */ /* 0x000fe200078e02ff */
[----:B------:R-:W-:Y:S01]  /*0f20*/  PRMT R14, R5, 0x7771, RZ ;  /* 0x00007771050e7816 */ /* 0x000fe200000000ff */
[----:B------:R-:W-:Y:S01]  /*0f30*/  IMAD R11, R11, R10, RZ ;  /* 0x0000000a0b0b7224 */ /* 0x000fe200078e02ff */
[----:B------:R-:W-:Y:S01]  /*0f40*/  LOP3.LUT R10, R5, 0xff, RZ, 0xc0, !PT ;  /* 0x000000ff050a7812 */ /* 0x000fe200078ec0ff */
[----:B------:R-:W-:Y:S01]  /*0f50*/  IMAD.MOV.U32 R9, RZ, RZ, R2 ;  /* 0x000000ffff097224 */ /* 0x000fe200078e0002 */
[----:B------:R-:W-:Y:S01]  /*0f60*/  LOP3.LUT R5, R3, 0xff, RZ, 0xc0, !PT ;  /* 0x000000ff03057812 */ /* 0x000fe200078ec0ff */
[----:B------:R-:W-:Y:S01]  /*0f70*/  IMAD.MOV.U32 R2, RZ, RZ, R16 ;  /* 0x000000ffff027224 */ /* 0x000fe200078e0010 */
[----:B------:R-:W-:-:S02]  /*0f80*/  PRMT R15, R6, 0x7771, RZ ;  /* 0x00007771060f7816 */ /* 0x000fc400000000ff */
[----:B------:R-:W-:Y:S01]  /*0f90*/  PRMT R3, R3, 0x7771, RZ ;  /* 0x0000777103037816 */ /* 0x000fe200000000ff */
[----:B------:R-:W-:Y:S01]  /*0fa0*/  IMAD R8, R12, R17, RZ ;  /* 0x000000110c087224 */ /* 0x000fe200078e02ff */
[C---:B------:R-:W-:Y:S02]  /*0fb0*/  PRMT R16, R7.reuse, 0x7771, RZ ;  /* 0x0000777107107816 */ /* 0x040fe400000000ff */
[----:B------:R-:W-:Y:S01]  /*0fc0*/  LOP3.LUT R12, R6, 0xff, RZ, 0xc0, !PT ;  /* 0x000000ff060c7812 */ /* 0x000fe200078ec0ff */
[----:B------:R-:W-:Y:S01]  /*0fd0*/  IMAD.MOV.U32 R6, RZ, RZ, R14 ;  /* 0x000000ffff067224 */ /* 0x000fe200078e000e */
[----:B------:R-:W-:Y:S01]  /*0fe0*/  LOP3.LUT R13, R7, 0xff, RZ, 0xc0, !PT ;  /* 0x000000ff070d7812 */ /* 0x000fe200078ec0ff */
[----:B------:R-:W-:Y:S02]  /*0ff0*/  IMAD.MOV.U32 R7, RZ, RZ, R3 ;  /* 0x000000ffff077224 */ /* 0x000fe400078e0003 */
[----:B------:R-:W-:Y:S02]  /*1000*/  IMAD.MOV.U32 R14, RZ, RZ, R15 ;  /* 0x000000ffff0e7224 */ /* 0x000fe400078e000f */
[----:B------:R-:W-:-:S02]  /*1010*/  IMAD.MOV.U32 R15, RZ, RZ, R16 ;  /* 0x000000ffff0f7224 */ /* 0x000fc400078e0010 */
[----:B------:R-:W-:Y:S02]  /*1020*/  IMAD R5, R10, R5, RZ ;  /* 0x000000050a057224 */ /* 0x000fe400078e02ff */
[----:B------:R-:W-:Y:S02]  /*1030*/  IMAD R6, R6, R7, RZ ;  /* 0x0000000706067224 */ /* 0x000fe400078e02ff */
[----:B------:R-:W-:Y:S02]  /*1040*/  IMAD R9, R9, R2, RZ ;  /* 0x0000000209097224 */ /* 0x000fe400078e02ff */
[----:B------:R-:W-:Y:S02]  /*1050*/  IMAD R7, R12, R13, RZ ;  /* 0x0000000d0c077224 */ /* 0x000fe400078e02ff */
[----:B------:R-:W-:Y:S02]  /*1060*/  IMAD R10, R14, R15, RZ ;  /* 0x0000000f0e0a7224 */ /* 0x000fe400078e02ff */
[----:B------:R-:W-:-:S02]  /*1070*/  IMAD.U32 R2, RZ, RZ, UR6 ;  /* 0x00000006ff027e24 */ /* 0x000fc4000f8e00ff */
[----:B------:R-:W-:Y:S01]  /*1080*/  IMAD.U32 R3, RZ, RZ, UR7 ;  /* 0x00000007ff037e24 */ /* 0x000fe2000f8e00ff */
[----:B------:R-:W-:Y:S02]  /*1090*/  PRMT R9, R9, 0x7604, R4 ;  /* 0x0000760409097816 */ /* 0x000fe40000000004 */
[----:B------:R-:W-:Y:S01]  /*10a0*/  PRMT R11, R11, 0x7604, R8 ;  /* 0x000076040b0b7816 */ /* 0x000fe20000000008 */
[----:B------:R-:W-:Y:S01]  /*10b0*/  IMAD.WIDE.U32 R2, R0, 0x2, R2 ;  /* 0x0000000200027825 */ /* 0x000fe200078e0002 */
[----:B------:R-:W-:Y:S02]  /*10c0*/  PRMT R5, R6, 0x7604, R5 ;  /* 0x0000760406057816 */ /* 0x000fe40000000005 */
[----:B------:R-:W-:Y:S02]  /*10d0*/  PRMT R7, R10, 0x7604, R7 ;  /* 0x000076040a077816 */ /* 0x000fe40000000007 */
[----:B------:R-:W-:Y:S04]  /*10e0*/  STG.E.U16 desc[UR12][R2.64], R9 ;  /* 0x0000000902007986 */ /* 0x000fe8000c10150c */
[----:B------:R-:W-:Y:S04]  /*10f0*/  STG.E.U16 desc[UR12][R2.64+0x100], R11 ;  /* 0x0001000b02007986 */ /* 0x000fe8000c10150c */
[----:B------:R-:W-:Y:S04]  /*1100*/  STG.E.U16 desc[UR12][R2.64+0x200], R5 ;  /* 0x0002000502007986 */ /* 0x000fe8000c10150c */
[----:B------:R-:W-:Y:S01]  /*1110*/  STG.E.U16 desc[UR12][R2.64+0x300], R7 ;  /* 0x0003000702007986 */ /* 0x000fe2000c10150c */
[----:B------:R-:W-:Y:S05]  /*1120*/  EXIT ;  /* 0x000000000000794d */ /* 0x000fea0003800000 */
.L_x_15648:
        /* <DEDUP_REMOVED lines=13> */
.L_x_17290:


//--------------------- .text._ZN2at6native29vectorized_elementwise_kernelILi4ENS0_13BinaryFunctorIaaaNS0_15binary_internal10MulFunctorIaEEEESt5arrayIPcLm3EEEEviT0_T1_ --------------------------
	.section	.text._ZN2at6native29vectorized_elementwise_kernelILi4ENS0_13BinaryFunctorIaaaNS0_15binary_internal10MulFunctorIaEEEESt5arrayIPcLm3EEEEviT0_T1_,"ax",@progbits
	.align	128
        .global         _ZN2at6native29vectorized_elementwise_kernelILi4ENS0_13BinaryFunctorIaaaNS0_15binary_internal10MulFunctorIaEEEESt5arrayIPcLm3EEEEviT0_T1_
        .type           _ZN2at6native29vectorized_elementwise_kernelILi4ENS0_13BinaryFunctorIaaaNS0_15binary_internal10MulFunctorIaEEEESt5arrayIPcLm3EEEEviT0_T1_,@function
        .size           _ZN2at6native29vectorized_elementwise_kernelILi4ENS0_13BinaryFunctorIaaaNS0_15binary_internal10MulFunctorIaEEEESt5arrayIPcLm3EEEEviT0_T1_,(.L_x_17291 - _ZN2at6native29vectorized_elementwise_kernelILi4ENS0_13BinaryFunctorIaaaNS0_15binary_internal10MulFunctorIaEEEESt5arrayIPcLm3EEEEviT0_T1_)
        .other          _ZN2at6native29vectorized_elementwise_kernelILi4ENS0_13BinaryFunctorIaaaNS0_15binary_internal10MulFunctorIaEEEESt5arrayIPcLm3EEEEviT0_T1_,@"STO_CUDA_ENTRY STV_DEFAULT"
_ZN2at6native29vectorized_elementwise_kernelILi4ENS0_13BinaryFunctorIaaaNS0_15binary_internal10MulFunctorIaEEEESt5arrayIPcLm3EEEEviT0_T1_:
.text._ZN2at6native29vectorized_elementwise_kernelILi4ENS0_13BinaryFunctorIaaaNS0_15binary_internal10MulFunctorIaEEEESt5arrayIPcLm3EEEEviT0_T1_:
        /* <DEDUP_REMOVED lines=157> */
.L_x_15652:
        /* <DEDUP_REMOVED lines=8> */
.L_x_15653:
        /* <DEDUP_REMOVED lines=8> */
.L_x_15654:
        /* <DEDUP_REMOVED lines=8> */
.L_x_15655:
        /* <DEDUP_REMOVED lines=9> */
.L_x_15656:
[----:B------:R-:W-:Y:S05]  /*0be0*/  BSYNC.RELIABLE B1 ;  /* 0x0000000000017941 */ /* 0x000fea0003800100 */
.L_x_15651:
[----:B------:R-:W-:-:S13]  /*0bf0*/  ISETP.GE.U32.AND P0, PT, R3, UR5, PT ;  /* 0x0000000503007c0c */ /* 0x000fda000bf06070 */
[----:B--2---:R-:W2:Y:S01]  /*0c00*/  @!P0 LDC.64 R8, c[0x0][0x388] ;  /* 0x0000e200ff088b82 */ /* 0x004ea20000000a00 */
[C---:B01----:R-:W-:Y:S02]  /*0c10*/  @!P0 VIADD R5, R3.reuse, UR4 ;  /* 0x0000000403058c36 */ /* 0x043fe40008000000 */
[----:B------:R-:W-:-:S03]  /*0c20*/  @!P0 VIADD R3, R3, 0x80 ;  /* 0x0000008003038836 */ /* 0x000fc60000000000 */
[----:B--2---:R-:W-:-:S05]  /*0c30*/  @!P0 IADD3 R4, P1, PT, R5, R8, RZ ;  /* 0x0000000805048210 */ /* 0x004fca0007f3e0ff */
[----:B------:R-:W-:-:S05]  /*0c40*/  @!P0 IMAD.X R5, RZ, RZ, R9, P1 ;  /* 0x000000ffff058224 */ /* 0x000fca00008e0609 */
[----:B------:R3:W-:Y:S03]  /*0c50*/  @!P0 STG.E.U8 desc[UR12][R4.64], R7 ;  /* 0x0000000704008986 */ /* 0x0007e6000c10110c */
.L_x_15657:
[----:B------:R-:W-:Y:S05]  /*0c60*/  BSYNC.RECONVERGENT B0 ;  /* 0x0000000000007941 */ /* 0x000fea0003800200 */
.L_x_15650:
        /* <DEDUP_REMOVED lines=9> */
.L_x_15649:
        /* <DEDUP_REMOVED lines=10> */
[C---:B-1----:R-:W-:Y:S02]  /*0da0*/  IMAD.WIDE.U32 R6, R5.reuse, 0x4, R6 ;  /* 0x0000000405067825 */ /* 0x042fe400078e0006 */
[----:B------:R-:W0:Y:S02]  /*0db0*/  LDCU.64 UR6, c[0x0][0x388] ;  /* 0x00007100ff0677ac */ /* 0x000e240008000a00 */
[----:B------:R-:W-:Y:S01]  /*0dc0*/  IMAD.WIDE.U32 R8, R5, 0x4, R8 ;  /* 0x0000000405087825 */ /* 0x000fe200078e0008 */
[----:B------:R-:W2:Y:S04]  /*0dd0*/  LDG.E R0, desc[UR12][R6.64] ;  /* 0x0000000c06007981 */ /* 0x000ea8000c1e1900 */
[----:B------:R-:W3:Y:S04]  /*0de0*/  LDG.E R4, desc[UR12][R8.64] ;  /* 0x0000000c08047981 */ /* 0x000ee8000c1e1900 */
[----:B------:R-:W4:Y:S04]  /*0df0*/  LDG.E R2, desc[UR12][R8.64+0x200] ;  /* 0x0002000c08027981 */ /* 0x000f28000c1e1900 */
[----:B------:R1:W5:Y:S01]  /*0e00*/  LDG.E R3, desc[UR12][R6.64+0x200] ;  /* 0x0002000c06037981 */ /* 0x000362000c1e1900 */
[----:B0-----:R-:W-:-:S04]  /*0e10*/  UIADD3 UR6, UP0, UPT, UR4, UR6, URZ ;  /* 0x0000000604067290 */ /* 0x001fc8000ff1e0ff */
[----:B------:R-:W-:Y:S01]  /*0e20*/  UIADD3.X UR7, UPT, UPT, URZ, UR7, URZ, UP0, !UPT ;  /* 0x00000007ff077290 */ /* 0x000fe200087fe4ff */
[C---:B--2---:R-:W-:Y:S02]  /*0e30*/  PRMT R12, R0.reuse, 0x7771, RZ ;  /* 0x00007771000c7816 */ /* 0x044fe400000000ff */
[----:B------:R-:W-:Y:S02]  /*0e40*/  PRMT R16, R0, 0x7773, RZ ;  /* 0x0000777300107816 */ /* 0x000fe400000000ff */
[C---:B---3--:R-:W-:Y:S02]  /*0e50*/  PRMT R13, R4.reuse, 0x7771, RZ ;  /* 0x00007771040d7816 */ /* 0x048fe400000000ff */
[C---:B------:R-:W-:Y:S02]  /*0e60*/  PRMT R15, R4.reuse, 0x7772, RZ ;  /* 0x00007772040f7816 */ /* 0x040fe400000000ff */
[C---:B------:R-:W-:Y:S02]  /*0e70*/  LOP3.LUT R11, R4.reuse, 0xff, RZ, 0xc0, !PT ;  /* 0x000000ff040b7812 */ /* 0x040fe400078ec0ff */
[----:B------:R-:W-:-:S02]  /*0e80*/  PRMT R4, R4, 0x7773, RZ ;  /* 0x0000777304047816 */ /* 0x000fc400000000ff */
[C---:B------:R-:W-:Y:S01]  /*0e90*/  PRMT R14, R0.reuse, 0x7772, RZ ;  /* 0x00007772000e7816 */ /* 0x040fe200000000ff */
[----:B-1----:R-:W-:Y:S01]  /*0ea0*/  IMAD.MOV.U32 R7, RZ, RZ, R13 ;  /* 0x000000ffff077224 */ /* 0x002fe200078e000d */
[----:B------:R-:W-:Y:S01]  /*0eb0*/  LOP3.LUT R10, R0, 0xff, RZ, 0xc0, !PT ;  /* 0x000000ff000a7812 */ /* 0x000fe200078ec0ff */
[----:B------:R-:W-:Y:S02]  /*0ec0*/  IMAD.MOV.U32 R0, RZ, RZ, R12 ;  /* 0x000000ffff007224 */ /* 0x000fe400078e000c */
[----:B------:R-:W-:Y:S02]  /*0ed0*/  IMAD.MOV.U32 R8, RZ, RZ, R16 ;  /* 0x000000ffff087224 */ /* 0x000fe400078e0010 */
[----:B------:R-:W-:Y:S02]  /*0ee0*/  IMAD.MOV.U32 R13, RZ, RZ, R4 ;  /* 0x000000ffff0d7224 */ /* 0x000fe400078e0004 */
[----:B------:R-:W-:Y:S02]  /*0ef0*/  IMAD.MOV.U32 R6, RZ, RZ, R14 ;  /* 0x000000ffff067224 */ /* 0x000fe400078e000e */
[----:B------:R-:W-:-:S02]  /*0f00*/  IMAD.MOV.U32 R9, RZ, RZ, R15 ;  /* 0x000000ffff097224 */ /* 0x000fc400078e000f */
[----:B------:R-:W-:Y:S01]  /*0f10*/  IMAD R4, R10, R11, RZ ;  /* 0x0000000b0a047224 */ /* 0x000fe200078e02ff */
[----:B----4-:R-:W-:Y:S01]  /*0f20*/  PRMT R11, R2, 0x7771, RZ ;  /* 0x00007771020b7816 */ /* 0x010fe200000000ff */
[----:B------:R-:W-:Y:S02]  /*0f30*/  IMAD R0, R0, R7, RZ ;  /* 0x0000000700007224 */ /* 0x000fe400078e02ff */
[----:B------:R-:W-:Y:S01]  /*0f40*/  IMAD R7, R8, R13, RZ ;  /* 0x0000000d08077224 */ /* 0x000fe200078e02ff */
[----:B------:R-:W-:Y:S01]  /*0f50*/  PRMT R13, R2, 0x7772, RZ ;  /* 0x00007772020d7816 */ /* 0x000fe200000000ff */
[----:B------:R-:W-:Y:S01]  /*0f60*/  IMAD R6, R6, R9, RZ ;  /* 0x0000000906067224 */ /* 0x000fe200078e02ff */
[----:B------:R-:W-:Y:S02]  /*0f70*/  PRMT R14, R2, 0x7773, RZ ;  /* 0x00007773020e7816 */ /* 0x000fe400000000ff */
[C---:B-----5:R-:W-:Y:S02]  /*0f80*/  PRMT R9, R3.reuse, 0x7771, RZ ;  /* 0x0000777103097816 */ /* 0x060fe400000000ff */
[----:B------:R-:W-:-:S02]  /*0f90*/  PRMT R10, R3, 0x7772, RZ ;  /* 0x00007772030a7816 */ /* 0x000fc400000000ff */
[C---:B------:R-:W-:Y:S02]  /*0fa0*/  LOP3.LUT R8, R3.reuse, 0xff, RZ, 0xc0, !PT ;  /* 0x000000ff03087812 */ /* 0x040fe400078ec0ff */
[----:B------:R-:W-:Y:S02]  /*0fb0*/  PRMT R12, R3, 0x7773, RZ ;  /* 0x00007773030c7816 */ /* 0x000fe400000000ff */
[----:B------:R-:W-:Y:S01]  /*0fc0*/  LOP3.LUT R3, R2, 0xff, RZ, 0xc0, !PT ;  /* 0x000000ff02037812 */ /* 0x000fe200078ec0ff */
[----:B------:R-:W-:Y:S02]  /*0fd0*/  IMAD.MOV.U32 R2, RZ, RZ, R11 ;  /* 0x000000ffff027224 */ /* 0x000fe400078e000b */
[----:B------:R-:W-:Y:S02]  /*0fe0*/  IMAD.MOV.U32 R11, RZ, RZ, R13 ;  /* 0x000000ffff0b7224 */ /* 0x000fe400078e000d */
[----:B------:R-:W-:Y:S02]  /*0ff0*/  IMAD.MOV.U32 R13, RZ, RZ, R14 ;  /* 0x000000ffff0d7224 */ /* 0x000fe400078e000e */
[----:B------:R-:W-:-:S02]  /*1000*/  IMAD R10, R10, R11, RZ ;  /* 0x0000000b0a0a7224 */ /* 0x000fc400078e02ff */
[----:B------:R-:W-:Y:S02]  /*1010*/  IMAD R8, R8, R3, RZ ;  /* 0x0000000308087224 */ /* 0x000fe400078e02ff */
[----:B------:R-:W-:Y:S02]  /*1020*/  IMAD R9, R9, R2, RZ ;  /* 0x0000000209097224 */ /* 0x000fe400078e02ff */
[----:B------:R-:W-:Y:S01]  /*1030*/  IMAD R11, R12, R13, RZ ;  /* 0x0000000d0c0b7224 */ /* 0x000fe200078e02ff */
[----:B------:R-:W-:Y:S02]  /*1040*/  LOP3.LUT R13, R4, 0xffff, RZ, 0xc0, !PT ;  /* 0x0000ffff040d7812 */ /* 0x000fe400078ec0ff */
[----:B------:R-:W-:Y:S02]  /*1050*/  LOP3.LUT R8, R8, 0xffff, RZ, 0xc0, !PT ;  /* 0x0000ffff08087812 */ /* 0x000fe400078ec0ff */
[----:B------:R-:W-:Y:S02]  /*1060*/  LOP3.LUT R7, R7, 0xffff, RZ, 0xc0, !PT ;  /* 0x0000ffff07077812 */ /* 0x000fe400078ec0ff */
[----:B------:R-:W-:-:S02]  /*1070*/  LOP3.LUT R6, R6, 0xffff, RZ, 0xc0, !PT ;  /* 0x0000ffff06067812 */ /* 0x000fc400078ec0ff */
[----:B------:R-:W-:Y:S02]  /*1080*/  LOP3.LUT R0, R0, 0xffff, RZ, 0xc0, !PT ;  /* 0x0000ffff00007812 */ /* 0x000fe400078ec0ff */
[----:B------:R-:W-:Y:S02]  /*1090*/  LOP3.LUT R11, R11, 0xffff, RZ, 0xc0, !PT ;  /* 0x0000ffff0b0b7812 */ /* 0x000fe400078ec0ff */
[----:B------:R-:W-:Y:S02]  /*10a0*/  LOP3.LUT R10, R10, 0xffff, RZ, 0xc0, !PT ;  /* 0x0000ffff0a0a7812 */ /* 0x000fe400078ec0ff */
[----:B------:R-:W-:Y:S01]  /*10b0*/  LOP3.LUT R9, R9, 0xffff, RZ, 0xc0, !PT ;  /* 0x0000ffff09097812 */ /* 0x000fe200078ec0ff */
        /* <DEDUP_REMOVED lines=12> */
.L_x_15658:
        /* <DEDUP_REMOVED lines=16> */
.L_x_17291:


//--------------------- .text._ZN2at6native29vectorized_elementwise_kernelILi8ENS0_13BinaryFunctorIaaaNS0_15binary_internal10MulFunctorIaEEEESt5arrayIPcLm3EEEEviT0_T1_ --------------------------
	.section	.text._ZN2at6native29vectorized_elementwise_kernelILi8ENS0_13BinaryFunctorIaaaNS0_15binary_internal10MulFunctorIaEEEESt5arrayIPcLm3EEEEviT0_T1_,"ax",@progbits
	.align	128
        .global         _ZN2at6native29vectorized_elementwise_kernelILi8ENS0_13BinaryFunctorIaaaNS0_15binary_internal10MulFunctorIaEEEESt5arrayIPcLm3EEEEviT0_T1_
        .type           _ZN2at6native29vectorized_elementwise_kernelILi8ENS0_13BinaryFunctorIaaaNS0_15binary_internal10MulFunctorIaEEEESt5arrayIPcLm3EEEEviT0_T1_,@function
        .size           _ZN2at6native29vectorized_elementwise_kernelILi8ENS0_13BinaryFunctorIaaaNS0_15binary_internal10MulFunctorIaEEEESt5arrayIPcLm3EEEEviT0_T1_,(.L_x_17292 - _ZN2at6native29vectorized_elementwise_kernelILi8ENS0_13BinaryFunctorIaaaNS0_15binary_internal10MulFunctorIaEEEESt5arrayIPcLm3EEEEviT0_T1_)
        .other          _ZN2at6native29vectorized_elementwise_kernelILi8ENS0_13BinaryFunctorIaaaNS0_15binary_internal10MulFunctorIaEEEESt5arrayIPcLm3EEEEviT0_T1_,@"STO_CUDA_ENTRY STV_DEFAULT"
_ZN2at6native29vectorized_elementwise_kernelILi8ENS0_13BinaryFunctorIaaaNS0_15binary_internal10MulFunctorIaEEEESt5arrayIPcLm3EEEEviT0_T1_:
.text._ZN2at6native29vectorized_elementwise_kernelILi8ENS0_13BinaryFunctorIaaaNS0_15binary_internal10MulFunctorIaEEEESt5arrayIPcLm3EEEEviT0_T1_:
        /* <DEDUP_REMOVED lines=157> */
.L_x_15662:
        /* <DEDUP_REMOVED lines=8> */
.L_x_15663:
        /* <DEDUP_REMOVED lines=8> */
.L_x_15664:
        /* <DEDUP_REMOVED lines=8> */
.L_x_15665:
        /* <DEDUP_REMOVED lines=9> */
.L_x_15666:
[----:B------:R-:W-:Y:S05]  /*0be0*/  BSYNC.RELIABLE B1 ;  /* 0x0000000000017941 */ /* 0x000fea0003800100 */
.L_x_15661:
[----:B------:R-:W-:-:S13]  /*0bf0*/  ISETP.GE.U32.AND P0, PT, R3, UR5, PT ;  /* 0x0000000503007c0c */ /* 0x000fda000bf06070 */
[----:B--2---:R-:W2:Y:S01]  /*0c00*/  @!P0 LDC.64 R8, c[0x0][0x388] ;  /* 0x0000e200ff088b82 */ /* 0x004ea20000000a00 */
[C---:B01----:R-:W-:Y:S02]  /*0c10*/  @!P0 VIADD R5, R3.reuse, UR4 ;  /* 0x0000000403058c36 */ /* 0x043fe40008000000 */
[----:B------:R-:W-:-:S03]  /*0c20*/  @!P0 VIADD R3, R3, 0x80 ;  /* 0x0000008003038836 */ /* 0x000fc60000000000 */
[----:B--2---:R-:W-:-:S05]  /*0c30*/  @!P0 IADD3 R4, P1, PT, R5, R8, RZ ;  /* 0x0000000805048210 */ /* 0x004fca0007f3e0ff */
[----:B------:R-:W-:-:S05]  /*0c40*/  @!P0 IMAD.X R5, RZ, RZ, R9, P1 ;  /* 0x000000ffff058224 */ /* 0x000fca00008e0609 */
[----:B------:R3:W-:Y:S03]  /*0c50*/  @!P0 STG.E.U8 desc[UR12][R4.64], R7 ;  /* 0x0000000704008986 */ /* 0x0007e6000c10110c */
.L_x_15667:
[----:B------:R-:W-:Y:S05]  /*0c60*/  BSYNC.RECONVERGENT B0 ;  /* 0x0000000000007941 */ /* 0x000fea0003800200 */
.L_x_15660:
        /* <DEDUP_REMOVED lines=9> */
.L_x_15659:
        /* <DEDUP_REMOVED lines=12> */
[----:B------:R-:W-:Y:S02]  /*0dc0*/  IMAD.WIDE.U32 R6, R5, 0x8, R6 ;  /* 0x0000000805067825 */ /* 0x000fe400078e0006 */
[----:B------:R-:W2:Y:S04]  /*0dd0*/  LDG.E.64 R2, desc[UR12][R2.64] ;  /* 0x0000000c02027981 */ /* 0x000ea8000c1e1b00 */
[----:B------:R-:W3:Y:S01]  /*0de0*/  LDG.E.64 R6, desc[UR12][R6.64] ;  /* 0x0000000c06067981 */ /* 0x000ee2000c1e1b00 */
[----:B0-----:R-:W-:-:S04]  /*0df0*/  UIADD3 UR6, UP0, UPT, UR4, UR6, URZ ;  /* 0x0000000604067290 */ /* 0x001fc8000ff1e0ff */
[----:B------:R-:W-:Y:S01]  /*0e00*/  UIADD3.X UR7, UPT, UPT, URZ, UR7, URZ, UP0, !UPT ;  /* 0x00000007ff077290 */ /* 0x000fe200087fe4ff */
[C---:B--2---:R-:W-:Y:S02]  /*0e10*/  LOP3.LUT R4, R2.reuse, 0xff, RZ, 0xc0, !PT ;  /* 0x000000ff02047812 */ /* 0x044fe400078ec0ff */
[----:B------:R-:W-:Y:S02]  /*0e20*/  PRMT R0, R2, 0x7771, RZ ;  /* 0x0000777102007816 */ /* 0x000fe400000000ff */
[C---:B---3--:R-:W-:Y:S02]  /*0e30*/  LOP3.LUT R9, R6.reuse, 0xff, RZ, 0xc0, !PT ;  /* 0x000000ff06097812 */ /* 0x048fe400078ec0ff */
[----:B------:R-:W-:Y:S02]  /*0e40*/  LOP3.LUT R10, R3, 0xff, RZ, 0xc0, !PT ;  /* 0x000000ff030a7812 */ /* 0x000fe400078ec0ff */
[----:B------:R-:W-:Y:S01]  /*0e50*/  PRMT R11, R6, 0x7771, RZ ;  /* 0x00007771060b7816 */ /* 0x000fe200000000ff */
[----:B------:R-:W-:Y:S01]  /*0e60*/  IMAD R4, R4, R9, RZ ;  /* 0x0000000904047224 */ /* 0x000fe200078e02ff */
[----:B------:R-:W-:-:S02]  /*0e70*/  LOP3.LUT R15, R7, 0xff, RZ, 0xc0, !PT ;  /* 0x000000ff070f7812 */ /* 0x000fc400078ec0ff */
[----:B------:R-:W-:Y:S01]  /*0e80*/  PRMT R8, R2, 0x7772, RZ ;  /* 0x0000777202087816 */ /* 0x000fe200000000ff */
[----:B------:R-:W-:Y:S01]  /*0e90*/  IMAD R0, R0, R11, RZ ;  /* 0x0000000b00007224 */ /* 0x000fe200078e02ff */
[----:B------:R-:W-:Y:S01]  /*0ea0*/  PRMT R13, R6, 0x7772, RZ ;  /* 0x00007772060d7816 */ /* 0x000fe200000000ff */
[----:B------:R-:W-:Y:S01]  /*0eb0*/  IMAD R9, R10, R15, RZ ;  /* 0x0000000f0a097224 */ /* 0x000fe200078e02ff */
[----:B------:R-:W-:Y:S02]  /*0ec0*/  PRMT R2, R2, 0x7773, RZ ;  /* 0x0000777302027816 */ /* 0x000fe400000000ff */
[----:B------:R-:W-:Y:S01]  /*0ed0*/  PRMT R10, R3, 0x7771, RZ ;  /* 0x00007771030a7816 */ /* 0x000fe200000000ff */
[----:B------:R-:W-:Y:S01]  /*0ee0*/  IMAD R8, R8, R13, RZ ;  /* 0x0000000d08087224 */ /* 0x000fe200078e02ff */
[----:B------:R-:W-:Y:S02]  /*0ef0*/  PRMT R11, R7, 0x7771, RZ ;  /* 0x00007771070b7816 */ /* 0x000fe400000000ff */
[----:B------:R-:W-:-:S02]  /*0f00*/  PRMT R12, R3, 0x7772, RZ ;  /* 0x00007772030c7816 */ /* 0x000fc400000000ff */
[----:B------:R-:W-:Y:S02]  /*0f10*/  PRMT R13, R7, 0x7772, RZ ;  /* 0x00007772070d7816 */ /* 0x000fe400000000ff */
[----:B------:R-:W-:Y:S02]  /*0f20*/  PRMT R14, R3, 0x7773, RZ ;  /* 0x00007773030e7816 */ /* 0x000fe400000000ff */
[----:B------:R-:W-:Y:S01]  /*0f30*/  PRMT R15, R7, 0x7773, RZ ;  /* 0x00007773070f7816 */ /* 0x000fe200000000ff */
[----:B------:R-:W-:Y:S01]  /*0f40*/  IMAD.MOV.U32 R7, RZ, RZ, R10 ;  /* 0x000000ffff077224 */ /* 0x000fe200078e000a */
[----:B------:R-:W-:Y:S01]  /*0f50*/  PRMT R3, R6, 0x7773, RZ ;  /* 0x0000777306037816 */ /* 0x000fe200000000ff */
[----:B------:R-:W-:Y:S01]  /*0f60*/  IMAD.MOV.U32 R6, RZ, RZ, R2 ;  /* 0x000000ffff067224 */ /* 0x000fe200078e0002 */
[----:B------:R-:W-:Y:S01]  /*0f70*/  LOP3.LUT R0, R0, 0xffff, RZ, 0xc0, !PT ;  /* 0x0000ffff00007812 */ /* 0x000fe200078ec0ff */
[----:B------:R-:W-:Y:S02]  /*0f80*/  IMAD.MOV.U32 R2, RZ, RZ, R11 ;  /* 0x000000ffff027224 */ /* 0x000fe400078e000b */
[----:B------:R-:W-:-:S02]  /*0f90*/  IMAD.MOV.U32 R10, RZ, RZ, R12 ;  /* 0x000000ffff0a7224 */ /* 0x000fc400078e000c */
[----:B------:R-:W-:Y:S02]  /*0fa0*/  IMAD.MOV.U32 R11, RZ, RZ, R13 ;  /* 0x000000ffff0b7224 */ /* 0x000fe400078e000d */
[----:B------:R-:W-:Y:S02]  /*0fb0*/  IMAD.MOV.U32 R12, RZ, RZ, R14 ;  /* 0x000000ffff0c7224 */ /* 0x000fe400078e000e */
[----:B------:R-:W-:Y:S02]  /*0fc0*/  IMAD.MOV.U32 R13, RZ, RZ, R15 ;  /* 0x000000ffff0d7224 */ /* 0x000fe400078e000f */
[----:B------:R-:W-:Y:S02]  /*0fd0*/  IMAD R10, R10, R11, RZ ;  /* 0x0000000b0a0a7224 */ /* 0x000fe400078e02ff */
[----:B------:R-:W-:Y:S02]  /*0fe0*/  IMAD R6, R6, R3, RZ ;  /* 0x0000000306067224 */ /* 0x000fe400078e02ff */
[----:B------:R-:W-:Y:S01]  /*0ff0*/  IMAD R7, R7, R2, RZ ;  /* 0x0000000207077224 */ /* 0x000fe200078e02ff */
[----:B------:R-:W-:Y:S01]  /*1000*/  LOP3.LUT R10, R10, 0xffff, RZ, 0xc0, !PT ;  /* 0x0000ffff0a0a7812 */ /* 0x000fe200078ec0ff */
[----:B------:R-:W-:Y:S01]  /*1010*/  IMAD R11, R12, R13, RZ ;  /* 0x0000000d0c0b7224 */ /* 0x000fe200078e02ff */
[----:B------:R-:W-:Y:S01]  /*1020*/  LOP3.LUT R12, R9, 0xffff, RZ, 0xc0, !PT ;  /* 0x0000ffff090c7812 */ /* 0x000fe200078ec0ff */
[----:B------:R-:W-:Y:S01]  /*1030*/  IMAD.U32 R2, RZ, RZ, UR6 ;  /* 0x00000006ff027e24 */ /* 0x000fe2000f8e00ff */
[----:B------:R-:W-:Y:S01]  /*1040*/  LOP3.LUT R13, R4, 0xffff, RZ, 0xc0, !PT ;  /* 0x0000ffff040d7812 */ /* 0x000fe200078ec0ff */
[----:B------:R-:W-:Y:S01]  /*1050*/  IMAD.U32 R3, RZ, RZ, UR7 ;  /* 0x00000007ff037e24 */ /* 0x000fe2000f8e00ff */
[----:B------:R-:W-:-:S02]  /*1060*/  LOP3.LUT R6, R6, 0xffff, RZ, 0xc0, !PT ;  /* 0x0000ffff06067812 */ /* 0x000fc400078ec0ff */
[----:B------:R-:W-:Y:S01]  /*1070*/  LOP3.LUT R11, R11, 0xffff, RZ, 0xc0, !PT ;  /* 0x0000ffff0b0b7812 */ /* 0x000fe200078ec0ff */
[----:B------:R-:W-:Y:S01]  /*1080*/  IMAD.WIDE.U32 R2, R5, 0x8, R2 ;  /* 0x0000000805027825 */ /* 0x000fe200078e0002 */
[----:B------:R-:W-:Y:S02]  /*1090*/  LOP3.LUT R7, R7, 0xffff, RZ, 0xc0, !PT ;  /* 0x0000ffff07077812 */ /* 0x000fe400078ec0ff */
[----:B------:R-:W-:Y:S02]  /*10a0*/  LOP3.LUT R9, R8, 0xffff, RZ, 0xc0, !PT ;  /* 0x0000ffff08097812 */ /* 0x000fe400078ec0ff */
[----:B------:R-:W-:Y:S02]  /*10b0*/  PRMT R10, R10, 0x3340, R11 ;  /* 0x000033400a0a7816 */ /* 0x000fe4000000000b */
[----:B------:R-:W-:Y:S02]  /*10c0*/  PRMT R7, R12, 0x3340, R7 ;  /* 0x000033400c077816 */ /* 0x000fe40000000007 */
[----:B------:R-:W-:-:S02]  /*10d0*/  PRMT R6, R9, 0x3340, R6 ;  /* 0x0000334009067816 */ /* 0x000fc40000000006 */
[----:B------:R-:W-:Y:S02]  /*10e0*/  PRMT R13, R13, 0x3340, R0 ;  /* 0x000033400d0d7816 */ /* 0x000fe40000000000 */
[----:B------:R-:W-:Y:S02]  /*10f0*/  PRMT R7, R7, 0x5410, R10 ;  /* 0x0000541007077816 */ /* 0x000fe4000000000a */
[----:B------:R-:W-:-:S05]  /*1100*/  PRMT R6, R13, 0x5410, R6 ;  /* 0x000054100d067816 */ /* 0x000fca0000000006 */
[----:B------:R-:W-:Y:S01]  /*1110*/  STG.E.64 desc[UR12][R2.64], R6 ;  /* 0x0000000602007986 */ /* 0x000fe2000c101b0c */
[----:B------:R-:W-:Y:S05]  /*1120*/  EXIT ;  /* 0x000000000000794d */ /* 0x000fea0003800000 */
.L_x_15668:
        /* <DEDUP_REMOVED lines=13> */
.L_x_17292:


//--------------------- .text._ZN2at6native18elementwise_kernelILi128ELi4EZNS0_15gpu_kernel_implINS0_13AUnaryFunctorIhhhNS0_15binary_internal10MulFunctorIhEEEEEEvRNS_18TensorIteratorBaseERKT_EUliE_EEviT1_ --------------------------
	.section	.text._ZN2at6native18elementwise_kernelILi128ELi4EZNS0_15gpu_kernel_implINS0_13AUnaryFunctorIhhhNS0_15binary_internal10MulFunctorIhEEEEEEvRNS_18TensorIteratorBaseERKT_EUliE_EEviT1_,"ax",@progbits
	.align	128
        .global         _ZN2at6native18elementwise_kernelILi128ELi4EZNS0_15gpu_kernel_implINS0_13AUnaryFunctorIhhhNS0_15binary_internal10MulFunctorIhEEEEEEvRNS_18TensorIteratorBaseERKT_EUliE_EEviT1_
        .type           _ZN2at6native18elementwise_kernelILi128ELi4EZNS0_15gpu_kernel_implINS0_13AUnaryFunctorIhhhNS0_15binary_internal10MulFunctorIhEEEEEEvRNS_18TensorIteratorBaseERKT_EUliE_EEviT1_,@function
        .size           _ZN2at6native18elementwise_kernelILi128ELi4EZNS0_15gpu_kernel_implINS0_13AUnaryFunctorIhhhNS0_15binary_internal10MulFunctorIhEEEEEEvRNS_18TensorIteratorBaseERKT_EUliE_EEviT1_,(.L_x_17293 - _ZN2at6native18elementwise_kernelILi128ELi4EZNS0_15gpu_kernel_implINS0_13AUnaryFunctorIhhhNS0_15binary_internal10MulFunctorIhEEEEEEvRNS_18TensorIteratorBaseERKT_EUliE_EEviT1_)
        .other          _ZN2at6native18elementwise_kernelILi128ELi4EZNS0_15gpu_kernel_implINS0_13AUnaryFunctorIhhhNS0_15binary_internal10MulFunctorIhEEEEEEvRNS_18TensorIteratorBaseERKT_EUliE_EEviT1_,@"STO_CUDA_ENTRY STV_DEFAULT"
_ZN2at6native18elementwise_kernelILi128ELi4EZNS0_15gpu_kernel_implINS0_13AUnaryFunctorIhhhNS0_15binary_internal10MulFunctorIhEEEEEEvRNS_18TensorIteratorBaseERKT_EUliE_EEviT1_:
.text._ZN2at6native18elementwise_kernelILi128ELi4EZNS0_15gpu_kernel_implINS0_13AUnaryFunctorIhhhNS0_15binary_internal10MulFunctorIhEEEEEEvRNS_18TensorIteratorBaseERKT_EUliE_EEviT1_:
        /* <DEDUP_REMOVED lines=320> */
.L_x_15671:
        /* <DEDUP_REMOVED lines=16> */
.L_x_15675:
[----:B------:R0:W5:Y:S01]  /*1500*/  LDG.E.U8 R0, desc[UR36][R4.64] ;  /* 0x0000002404007981 */ /* 0x000162000c1e1100 */
[----:B------:R-:W-:Y:S05]  /*1510*/  BRA `(.L_x_15677) ;  /* 0x0000000c005c7947 */ /* 0x000fea0003800000 */
.L_x_15674:
        /* <DEDUP_REMOVED lines=8> */
.L_x_15679:
[----:B------:R3:W5:Y:S01]  /*15a0*/  LDG.E.U8 R0, desc[UR36][R4.64] ;  /* 0x0000002404007981 */ /* 0x000762000c1e1100 */
[----:B------:R-:W-:Y:S05]  /*15b0*/  BRA `(.L_x_15677) ;  /* 0x0000000c00347947 */ /* 0x000fea0003800000 */
.L_x_15678:
[----:B------:R0:W5:Y:S01]  /*15c0*/  LDG.E.U16 R0, desc[UR36][R4.64] ;  /* 0x0000002404007981 */ /* 0x000162000c1e1500 */
[----:B------:R-:W-:Y:S05]  /*15d0*/  BRA `(.L_x_15677) ;  /* 0x0000000c002c7947 */ /* 0x000fea0003800000 */
.L_x_15673:
[----:B------:R-:W-:-:S09]  /*15e0*/  UISETP.GT.AND UP0, UPT, UR4, 0x6, UPT ;  /* 0x000000060400788c */ /* 0x000fd2000bf04270 */
[----:B------:R-:W-:Y:S05]  /*15f0*/  BRA.U UP0, `(.L_x_15680) ;  /* 0x0000000100347547 */ /* 0x000fea000b800000 */
[----:B------:R-:W-:-:S09]  /*1600*/  UISETP.NE.AND UP0, UPT, UR4, 0x5, UPT ;  /* 0x000000050400788c */ /* 0x000fd2000bf05270 */
[----:B------:R-:W-:Y:S05]  /*1610*/  BRA.U !UP0, `(.L_x_15681) ;  /* 0x0000000108187547 */ /* 0x000fea000b800000 */
[----:B------:R-:W-:-:S09]  /*1620*/  UISETP.NE.AND UP0, UPT, UR4, 0x6, UPT ;  /* 0x000000060400788c */ /* 0x000fd2000bf05270 */
[----:B------:R-:W-:Y:S05]  /*1630*/  BRA.U UP0, `(.L_x_15676) ;  /* 0x0000000900907547 */ /* 0x000fea000b800000 */
[----:B------:R-:W2:Y:S02]  /*1640*/  LDG.E R2, desc[UR36][R4.64] ;  /* 0x0000002404027981 */ /* 0x000ea4000c1e1900 */
[----:B--2---:R-:W0:Y:S02]  /*1650*/  F2I.S64.TRUNC R2, R2 ;  /* 0x0000000200027311 */ /* 0x004e24000020d900 */
[----:B0-----:R-:W-:Y:S01]  /*1660*/  PRMT R0, R2, 0x7610, R0 ;  /* 0x0000761002007816 */ /* 0x001fe20000000000 */
[----:B------:R-:W-:Y:S06]  /*1670*/  BRA `(.L_x_15677) ;  /* 0x0000000c00047947 */ /* 0x000fec0003800000 */
.L_x_15681:
[----:B------:R-:W2:Y:S02]  /*1680*/  LDG.E.U16 R2, desc[UR36][R4.64] ;  /* 0x0000002404027981 */ /* 0x000ea4000c1e1500 */
[----:B--2---:R-:W-:-:S06]  /*1690*/  HADD2.F32 R2, -RZ, R2.H0_H0 ;  /* 0x20000002ff027230 */ /* 0x004fcc0000004100 */
[----:B------:R-:W0:Y:S02]  /*16a0*/  F2I.S64.TRUNC R2, R2 ;  /* 0x0000000200027311 */ /* 0x000e24000020d900 */
[----:B0-----:R-:W-:Y:S01]  /*16b0*/  PRMT R0, R2, 0x7610, R0 ;  /* 0x0000761002007816 */ /* 0x001fe20000000000 */
[----:B------:R-:W-:Y:S06]  /*16c0*/  BRA `(.L_x_15677) ;  /* 0x0000000800f07947 */ /* 0x000fec0003800000 */
.L_x_15680:
[----:B------:R-:W-:-:S09]  /*16d0*/  UISETP.NE.AND UP0, UPT, UR4, 0x7, UPT ;  /* 0x000000070400788c */ /* 0x000fd2000bf05270 */
[----:B------:R-:W-:Y:S05]  /*16e0*/  BRA.U !UP0, `(.L_x_15682) ;  /* 0x0000000108347547 */ /* 0x000fea000b800000 */
        /* <DEDUP_REMOVED lines=8> */
.L_x_15683:
[----:B------:R-:W2:Y:S02]  /*1770*/  LDG.E.U16 R4, desc[UR36][R4.64] ;  /* 0x0000002404047981 */ /* 0x000ea4000c1e1500 */
[----:B--2---:R-:W-:-:S06]  /*1780*/  HADD2.F32 R2, -RZ, R4.H0_H0 ;  /* 0x20000004ff027230 */ /* 0x004fcc0000004100 */
[----:B------:R-:W0:Y:S02]  /*1790*/  F2I.S64.TRUNC R2, R2 ;  /* 0x0000000200027311 */ /* 0x000e24000020d900 */
[----:B0-----:R-:W-:Y:S01]  /*17a0*/  PRMT R0, R2, 0x7610, R0 ;  /* 0x0000761002007816 */ /* 0x001fe20000000000 */
[----:B------:R-:W-:Y:S06]  /*17b0*/  BRA `(.L_x_15677) ;  /* 0x0000000800b47947 */ /* 0x000fec0003800000 */
.L_x_15682:
[----:B------:R-:W2:Y:S02]  /*17c0*/  LDG.E.64 R2, desc[UR36][R4.64] ;  /* 0x0000002404027981 */ /* 0x000ea4000c1e1b00 */
[----:B--2---:R-:W0:Y:S02]  /*17d0*/  F2I.S64.F64.TRUNC R2, R2 ;  /* 0x0000000200027311 */ /* 0x004e24000030d900 */
[----:B0-----:R-:W-:Y:S01]  /*17e0*/  PRMT R0, R2, 0x7610, R0 ;  /* 0x0000761002007816 */ /* 0x001fe20000000000 */
[----:B------:R-:W-:Y:S06]  /*17f0*/  BRA `(.L_x_15677) ;  /* 0x0000000800a47947 */ /* 0x000fec0003800000 */
.L_x_15672:
        /* <DEDUP_REMOVED lines=12> */
.L_x_15686:
[----:B------:R-:W2:Y:S02]  /*18c0*/  LDG.E.64 R4, desc[UR36][R4.64] ;  /* 0x0000002404047981 */ /* 0x000ea4000c1e1b00 */
[----:B--2---:R-:W0:Y:S02]  /*18d0*/  F2I.S64.F64.TRUNC R2, R4 ;  /* 0x0000000400027311 */ /* 0x004e24000030d900 */
[----:B0-----:R-:W-:Y:S01]  /*18e0*/  PRMT R0, R2, 0x7610, R0 ;  /* 0x0000761002007816 */ /* 0x001fe20000000000 */
[----:B------:R-:W-:Y:S06]  /*18f0*/  BRA `(.L_x_15677) ;  /* 0x0000000800647947 */ /* 0x000fec0003800000 */
.L_x_15685:
        /* <DEDUP_REMOVED lines=24> */
[----:B------:R-:W0:Y:S02]  /*1a80*/  F2I.S64.TRUNC R2, R3 ;  /* 0x0000000300027311 */ /* 0x000e24000020d900 */
[----:B0-----:R-:W-:Y:S01]  /*1a90*/  PRMT R0, R2, 0x7610, R0 ;  /* 0x0000761002007816 */ /* 0x001fe20000000000 */
[----:B------:R-:W-:Y:S06]  /*1aa0*/  BRA `(.L_x_15677) ;  /* 0x0000000400f87947 */ /* 0x000fec0003800000 */
.L_x_15688:
        /* <DEDUP_REMOVED lines=11> */
[----:B------:R-:W0:Y:S02]  /*1b60*/  F2I.S64.TRUNC R2, R3 ;  /* 0x0000000300027311 */ /* 0x000e24000020d900 */
[----:B0-----:R-:W-:Y:S01]  /*1b70*/  PRMT R0, R2, 0x7610, R0 ;  /* 0x0000761002007816 */ /* 0x001fe20000000000 */
[----:B------:R-:W-:Y:S06]  /*1b80*/  BRA `(.L_x_15677) ;  /* 0x0000000400c07947 */ /* 0x000fec0003800000 */
.L_x_15687:
[----:B------:R-:W2:Y:S02]  /*1b90*/  LDG.E.U16 R2, desc[UR36][R4.64] ;  /* 0x0000002404027981 */ /* 0x000ea4000c1e1500 */
[----:B--2---:R-:W-:-:S06]  /*1ba0*/  IMAD.U32 R2, R2, 0x10000, RZ ;  /* 0x0001000002027824 */ /* 0x004fcc00078e00ff */
[----:B------:R-:W0:Y:S02]  /*1bb0*/  F2I.S64.TRUNC R2, R2 ;  /* 0x0000000200027311 */ /* 0x000e24000020d900 */
[----:B0-----:R-:W-:Y:S01]  /*1bc0*/  PRMT R0, R2, 0x7610, R0 ;  /* 0x0000761002007816 */ /* 0x001fe20000000000 */
[----:B------:R-:W-:Y:S06]  /*1bd0*/  BRA `(.L_x_15677) ;  /* 0x0000000400ac7947 */ /* 0x000fec0003800000 */
.L_x_15684:
        /* <DEDUP_REMOVED lines=10> */
.L_x_15691:
        /* <DEDUP_REMOVED lines=21> */
.L_x_15695:
[----:B------:R-:W-:Y:S05]  /*1dd0*/  BSYNC.RECONVERGENT B1 ;  /* 0x0000000000017941 */ /* 0x000fea0003800200 */
.L_x_15694:
[----:B------:R-:W-:Y:S02]  /*1de0*/  SHF.L.U32 R0, R0, 0x14, RZ ;  /* 0x0000001400007819 */ /* 0x000fe400000006ff */
[----:B------:R-:W-:-:S04]  /*1df0*/  LEA R2, R2, 0x3b800000, 0x17 ;  /* 0x3b80000002027811 */ /* 0x000fc800078eb8ff */
[----:B------:R-:W-:-:S07]  /*1e00*/  LOP3.LUT R2, R2, R0, R7, 0xfe, !PT ;  /* 0x0000000002027212 */ /* 0x000fce00078efe07 */
.L_x_15693:
[----:B------:R-:W-:Y:S05]  /*1e10*/  BSYNC.RECONVERGENT B0 ;  /* 0x0000000000007941 */ /* 0x000fea0003800200 */
.L_x_15692:
[----:B------:R-:W0:Y:S02]  /*1e20*/  F2I.S64.TRUNC R2, R2 ;  /* 0x0000000200027311 */ /* 0x000e24000020d900 */
[----:B0-----:R-:W-:Y:S01]  /*1e30*/  PRMT R0, R2, 0x7610, R0 ;  /* 0x0000761002007816 */ /* 0x001fe20000000000 */
[----:B------:R-:W-:Y:S06]  /*1e40*/  BRA `(.L_x_15677) ;  /* 0x0000000400107947 */ /* 0x000fec0003800000 */
.L_x_15690:
        /* <DEDUP_REMOVED lines=21> */
.L_x_15699:
[----:B------:R-:W-:Y:S05]  /*1fa0*/  BSYNC.RECONVERGENT B1 ;  /* 0x0000000000017941 */ /* 0x000fea0003800200 */
.L_x_15698:
[----:B------:R-:W-:Y:S01]  /*1fb0*/  IMAD.SHL.U32 R0, R0, 0x200000, RZ ;  /* 0x0020000000007824 */ /* 0x000fe200078e00ff */
[----:B------:R-:W-:-:S04]  /*1fc0*/  LEA R2, R2, 0x37800000, 0x17 ;  /* 0x3780000002027811 */ /* 0x000fc800078eb8ff */
[----:B------:R-:W-:-:S07]  /*1fd0*/  LOP3.LUT R2, R2, R0, R7, 0xfe, !PT ;  /* 0x0000000002027212 */ /* 0x000fce00078efe07 */
.L_x_15697:
[----:B------:R-:W-:Y:S05]  /*1fe0*/  BSYNC.RECONVERGENT B0 ;  /* 0x0000000000007941 */ /* 0x000fea0003800200 */
.L_x_15696:
[----:B------:R-:W0:Y:S02]  /*1ff0*/  F2I.S64.TRUNC R2, R2 ;  /* 0x0000000200027311 */ /* 0x000e24000020d900 */
[----:B0-----:R-:W-:Y:S01]  /*2000*/  PRMT R0, R2, 0x7610, R0 ;  /* 0x0000761002007816 */ /* 0x001fe20000000000 */
[----:B------:R-:W-:Y:S06]  /*2010*/  BRA `(.L_x_15677) ;  /* 0x00000000009c7947 */ /* 0x000fec0003800000 */
.L_x_15689:
[----:B------:R-:W-:-:S09]  /*2020*/  UISETP.NE.AND UP0, UPT, UR4, 0x1c, UPT ;  /* 0x0000001c0400788c */ /* 0x000fd2000bf05270 */
[----:B------:R-:W-:Y:S05]  /*2030*/  BRA.U !UP0, `(.L_x_15700) ;  /* 0x0000000108907547 */ /* 0x000fea000b800000 */
[----:B------:R-:W-:-:S09]  /*2040*/  UISETP.NE.AND UP0, UPT, UR4, 0x1d, UPT ;  /* 0x0000001d0400788c */ /* 0x000fd2000bf05270 */
[----:B------:R-:W-:Y:S05]  /*2050*/  BRA.U !UP0, `(.L_x_15701) ;  /* 0x0000000108807547 */ /* 0x000fea000b800000 */
[----:B------:R-:W-:-:S09]  /*2060*/  UISETP.NE.AND UP0, UPT, UR4, 0x2c, UPT ;  /* 0x0000002c0400788c */ /* 0x000fd2000bf05270 */
[----:B------:R-:W-:Y:S05]  /*2070*/  BRA.U !UP0, `(.L_x_15702) ;  /* 0x0000000108487547 */ /* 0x000fea000b800000 */
.L_x_15676:
        /* <DEDUP_REMOVED lines=16> */
.L_x_15703:
[----:B------:R-:W-:Y:S01]  /*2180*/  PRMT R0, RZ, 0x7610, R0 ;  /* 0x00007610ff007816 */ /* 0x000fe20000000000 */
[----:B------:R-:W-:Y:S06]  /*2190*/  BRA `(.L_x_15677) ;  /* 0x00000000003c7947 */ /* 0x000fec0003800000 */
.L_x_15702:
        /* <DEDUP_REMOVED lines=8> */
.L_x_15705:
[----:B------:R-:W-:Y:S05]  /*2220*/  BSYNC.RECONVERGENT B0 ;  /* 0x0000000000007941 */ /* 0x000fea0003800200 */
.L_x_15704:
[----:B------:R-:W0:Y:S02]  /*2230*/  F2I.S64.TRUNC R2, R2 ;  /* 0x0000000200027311 */ /* 0x000e24000020d900 */
[----:B0-----:R-:W-:Y:S01]  /*2240*/  PRMT R0, R2, 0x7610, R0 ;  /* 0x0000761002007816 */ /* 0x001fe20000000000 */
[----:B------:R-:W-:Y:S06]  /*2250*/  BRA `(.L_x_15677) ;  /* 0x00000000000c7947 */ /* 0x000fec0003800000 */
.L_x_15701:
[----:B------:R2:W5:Y:S01]  /*2260*/  LDG.E.U8 R0, desc[UR36][R4.64] ;  /* 0x0000002404007981 */ /* 0x000562000c1e1100 */
[----:B------:R-:W-:Y:S05]  /*2270*/  BRA `(.L_x_15677) ;  /* 0x0000000000047947 */ /* 0x000fea0003800000 */
.L_x_15700:
[----:B------:R1:W5:Y:S02]  /*2280*/  LDG.E.U8 R0, desc[UR36][R4.64] ;  /* 0x0000002404007981 */ /* 0x000364000c1e1100 */
.L_x_15677:
[----:B------:R-:W0:Y:S01]  /*2290*/  LDCU.64 UR6, c[0x0][0x580] ;  /* 0x0000b000ff0677ac */ /* 0x000e220008000a00 */
[----:B-----5:R-:W-:Y:S01]  /*22a0*/  PRMT R0, R0, 0x9910, RZ ;  /* 0x0000991000007816 */ /* 0x020fe200000000ff */
[----:B------:R-:W-:Y:S01]  /*22b0*/  BSSY.RECONVERGENT B6, `(.L_x_15706) ;  /* 0x00000e9000067945 */ /* 0x000fe20003800200 */
[----:B------:R-:W-:Y:S02]  /*22c0*/  UPRMT UR5, UR39, 0x9910, URZ ;  /* 0x0000991027057896 */ /* 0x000fe400080000ff */
[----:B------:R-:W-:Y:S02]  /*22d0*/  UPRMT UR4, UR43, 0x9910, URZ ;  /* 0x000099102b047896 */ /* 0x000fe400080000ff */
[----:B------:R-:W-:-:S04]  /*22e0*/  UISETP.GT.AND UP0, UPT, UR5, 0x9, UPT ;  /* 0x000000090500788c */ /* 0x000fc8000bf04270 */
[----:B01234-:R-:W-:Y:S01]  /*22f0*/  IMAD R5, R0, UR4, RZ ;  /* 0x0000000400057c24 */ /* 0x01ffe2000f8e02ff */
        /* <DEDUP_REMOVED lines=13> */
.L_x_15710:
[----:B------:R3:W-:Y:S01]  /*23d0*/  STG.E.U8 desc[UR36][R2.64], R5 ;  /* 0x0000000502007986 */ /* 0x0007e2000c101124 */
[----:B------:R-:W-:Y:S05]  /*23e0*/  BRA `(.L_x_15712) ;  /* 0x0000000c00547947 */ /* 0x000fea0003800000 */
.L_x_15709:
[----:B------:R-:W-:-:S09]  /*23f0*/  UISETP.NE.AND UP0, UPT, UR5, 0x2, UPT ;  /* 0x000000020500788c */ /* 0x000fd2000bf05270 */
[----:B------:R-:W-:Y:S05]  /*2400*/  BRA.U !UP0, `(.L_x_15713) ;  /* 0x00000001082c7547 */ /* 0x000fea000b800000 */
[----:B------:R-:W-:-:S09]  /*2410*/  UISETP.NE.AND UP0, UPT, UR5, 0x3, UPT ;  /* 0x000000030500788c */ /* 0x000fd2000bf05270 */
[----:B------:R-:W-:Y:S05]  /*2420*/  BRA.U !UP0, `(.L_x_15714) ;  /* 0x0000000108187547 */ /* 0x000fea000b800000 */
[----:B------:R-:W-:-:S09]  /*2430*/  UISETP.NE.AND UP0, UPT, UR5, 0x4, UPT ;  /* 0x000000040500788c */ /* 0x000fd2000bf05270 */
[----:B------:R-:W-:Y:S05]  /*2440*/  BRA.U UP0, `(.L_x_15711) ;  /* 0x00000009009c7547 */ /* 0x000fea000b800000 */
[----:B------:R-:W-:Y:S01]  /*2450*/  LOP3.LUT R4, R5, 0xff, RZ, 0xc0, !PT ;  /* 0x000000ff05047812 */ /* 0x000fe200078ec0ff */
[----:B------:R-:W-:-:S05]  /*2460*/  IMAD.MOV.U32 R5, RZ, RZ, RZ ;  /* 0x000000ffff057224 */ /* 0x000fca00078e00ff */
[----:B------:R0:W-:Y:S01]  /*2470*/  STG.E.64 desc[UR36][R2.64], R4 ;  /* 0x0000000402007986 */ /* 0x0001e2000c101b24 */
[----:B------:R-:W-:Y:S05]  /*2480*/  BRA `(.L_x_15712) ;  /* 0x0000000c002c7947 */ /* 0x000fea0003800000 */
.L_x_15714:
[----:B------:R-:W-:-:S05]  /*2490*/  LOP3.LUT R5, R5, 0xff, RZ, 0xc0, !PT ;  /* 0x000000ff05057812 */ /* 0x000fca00078ec0ff */
[----:B------:R1:W-:Y:S01]  /*24a0*/  STG.E desc[UR36][R2.64], R5 ;  /* 0x0000000502007986 */ /* 0x0003e2000c101924 */
[----:B------:R-:W-:Y:S05]  /*24b0*/  BRA `(.L_x_15712) ;  /* 0x0000000c00207947 */ /* 0x000fea0003800000 */
.L_x_15713:
[----:B------:R-:W-:-:S05]  /*24c0*/  LOP3.LUT R5, R5, 0xff, RZ, 0xc0, !PT ;  /* 0x000000ff05057812 */ /* 0x000fca00078ec0ff */
[----:B------:R2:W-:Y:S01]  /*24d0*/  STG.E.U16 desc[UR36][R2.64], R5 ;  /* 0x0000000502007986 */ /* 0x0005e2000c101524 */
[----:B------:R-:W-:Y:S05]  /*24e0*/  BRA `(.L_x_15712) ;  /* 0x0000000c00147947 */ /* 0x000fea0003800000 */
.L_x_15708:
[----:B------:R-:W-:-:S09]  /*24f0*/  UISETP.GT.AND UP0, UPT, UR5, 0x6, UPT ;  /* 0x000000060500788c */ /* 0x000fd2000bf04270 */
[----:B------:R-:W-:Y:S05]  /*2500*/  BRA.U UP0, `(.L_x_15715) ;  /* 0x0000000100347547 */ /* 0x000fea000b800000 */
[----:B------:R-:W-:-:S09]  /*2510*/  UISETP.NE.AND UP0, UPT, UR5, 0x5, UPT ;  /* 0x000000050500788c */ /* 0x000fd2000bf05270 */
[----:B------:R-:W-:Y:S05]  /*2520*/  BRA.U !UP0, `(.L_x_15716) ;  /* 0x0000000108187547 */ /* 0x000fea000b800000 */
[----:B------:R-:W-:-:S09]  /*2530*/  UISETP.NE.AND UP0, UPT, UR5, 0x6, UPT ;  /* 0x000000060500788c */ /* 0x000fd2000bf05270 */
[----:B------:R-:W-:Y:S05]  /*2540*/  BRA.U UP0, `(.L_x_15711) ;  /* 0x00000009005c7547 */ /* 0x000fea000b800000 */
[----:B------:R-:W-:-:S06]  /*2550*/  LOP3.LUT R5, R5, 0xff, RZ, 0xc0, !PT ;  /* 0x000000ff05057812 */ /* 0x000fcc00078ec0ff */
[----:B------:R-:W0:Y:S02]  /*2560*/  I2F.U16 R5, R5 ;  /* 0x0000000500057306 */ /* 0x000e240000101000 */
[----:B0-----:R0:W-:Y:S01]  /*2570*/  STG.E desc[UR36][R2.64], R5 ;  /* 0x0000000502007986 */ /* 0x0011e2000c101924 */
[----:B------:R-:W-:Y:S05]  /*2580*/  BRA `(.L_x_15712) ;  /* 0x0000000800ec7947 */ /* 0x000fea0003800000 */
.L_x_15716:
[----:B------:R-:W-:-:S04]  /*2590*/  LOP3.LUT R5, R5, 0xff, RZ, 0xc0, !PT ;  /* 0x000000ff05057812 */ /* 0x000fc800078ec0ff */
[----:B------:R-:W0:Y:S02]  /*25a0*/  I2F.U16 R0, R5 ;  /* 0x0000000500007306 */ /* 0x000e240000101000 */
[----:B0-----:R-:W-:-:S05]  /*25b0*/  F2FP.F16.F32.PACK_AB R0, RZ, R0 ;  /* 0x00000000ff00723e */ /* 0x001fca00000000ff */
[----:B------:R0:W-:Y:S01]  /*25c0*/  STG.E.U16 desc[UR36][R2.64], R0 ;  /* 0x0000000002007986 */ /* 0x0001e2000c101524 */
[----:B------:R-:W-:Y:S05]  /*25d0*/  BRA `(.L_x_15712) ;  /* 0x0000000800d87947 */ /* 0x000fea0003800000 */
.L_x_15715:
[----:B------:R-:W-:-:S09]  /*25e0*/  UISETP.NE.AND UP0, UPT, UR5, 0x7, UPT ;  /* 0x000000070500788c */ /* 0x000fd2000bf05270 */
[----:B------:R-:W-:Y:S05]  /*25f0*/  BRA.U !UP0, `(.L_x_15717) ;  /* 0x00000001083c7547 */ /* 0x000fea000b800000 */
[----:B------:R-:W-:-:S09]  /*2600*/  UISETP.NE.AND UP0, UPT, UR5, 0x8, UPT ;  /* 0x000000080500788c */ /* 0x000fd2000bf05270 */
[----:B------:R-:W-:Y:S05]  /*2610*/  BRA.U !UP0, `(.L_x_15718) ;  /* 0x00000001081c7547 */ /* 0x000fea000b800000 */
[----:B------:R-:W-:-:S09]  /*2620*/  UISETP.NE.AND UP0, UPT, UR5, 0x9, UPT ;  /* 0x000000090500788c */ /* 0x000fd2000bf05270 */
[----:B------:R-:W-:Y:S05]  /*2630*/  BRA.U UP0, `(.L_x_15711) ;  /* 0x0000000900207547 */ /* 0x000fea000b800000 */
[----:B------:R-:W-:Y:S01]  /*2640*/  LOP3.LUT R5, R5, 0xff, RZ, 0xc0, !PT ;  /* 0x000000ff05057812 */ /* 0x000fe200078ec0ff */
[----:B------:R-:W-:-:S03]  /*2650*/  HFMA2 R7, -RZ, RZ, 0, 0 ;  /* 0x00000000ff077431 */ /* 0x000fc600000001ff */
[----:B------:R-:W0:Y:S02]  /*2660*/  I2F.U16 R6, R5 ;  /* 0x0000000500067306 */ /* 0x000e240000101000 */
[----:B0-----:R0:W-:Y:S01]  /*2670*/  STG.E.64 desc[UR36][R2.64], R6 ;  /* 0x0000000602007986 */ /* 0x0011e2000c101b24 */
[----:B------:R-:W-:Y:S05]  /*2680*/  BRA `(.L_x_15712) ;  /* 0x0000000800ac7947 */ /* 0x000fea0003800000 */
.L_x_15718:
[----:B------:R-:W-:-:S06]  /*2690*/  LOP3.LUT R5, R5, 0xff, RZ, 0xc0, !PT ;  /* 0x000000ff05057812 */ /* 0x000fcc00078ec0ff */
[----:B------:R-:W0:Y:S02]  /*26a0*/  I2F.U16 R5, R5 ;  /* 0x0000000500057306 */ /* 0x000e240000101000 */
[----:B0-----:R-:W-:-:S04]  /*26b0*/  F2FP.F16.F32.PACK_AB R5, RZ, R5 ;  /* 0x00000005ff05723e */ /* 0x001fc800000000ff */
[----:B------:R-:W-:-:S05]  /*26c0*/  PRMT R5, R5, 0x5410, RZ ;  /* 0x0000541005057816 */ /* 0x000fca00000000ff */
[----:B------:R0:W-:Y:S01]  /*26d0*/  STG.E desc[UR36][R2.64], R5 ;  /* 0x0000000502007986 */ /* 0x0001e2000c101924 */
[----:B------:R-:W-:Y:S05]  /*26e0*/  BRA `(.L_x_15712) ;  /* 0x0000000800947947 */ /* 0x000fea0003800000 */
.L_x_15717:
[----:B------:R-:W-:-:S06]  /*26f0*/  LOP3.LUT R5, R5, 0xff, RZ, 0xc0, !PT ;  /* 0x000000ff05057812 */ /* 0x000fcc00078ec0ff */
[----:B------:R-:W0:Y:S02]  /*2700*/  I2F.F64.U16 R4, R5 ;  /* 0x0000000500047312 */ /* 0x000e240000101800 */
[----:B0-----:R0:W-:Y:S01]  /*2710*/  STG.E.64 desc[UR36][R2.64], R4 ;  /* 0x0000000402007986 */ /* 0x0011e2000c101b24 */
[----:B------:R-:W-:Y:S05]  /*2720*/  BRA `(.L_x_15712) ;  /* 0x0000000800847947 */ /* 0x000fea0003800000 */
.L_x_15707:
        /* <DEDUP_REMOVED lines=12> */
.L_x_15721:
[----:B------:R-:W-:Y:S02]  /*27f0*/  LOP3.LUT R5, R5, 0xff, RZ, 0xc0, !PT ;  /* 0x000000ff05057812 */ /* 0x000fe400078ec0ff */
[----:B------:R-:W-:-:S04]  /*2800*/  CS2R R6, SRZ ;  /* 0x0000000000067805 */ /* 0x000fc8000001ff00 */
[----:B------:R-:W0:Y:S02]  /*2810*/  I2F.F64.U16 R4, R5 ;  /* 0x0000000500047312 */ /* 0x000e240000101800 */
[----:B0-----:R0:W-:Y:S01]  /*2820*/  STG.E.128 desc[UR36][R2.64], R4 ;  /* 0x0000000402007986 */ /* 0x0011e2000c101d24 */
[----:B------:R-:W-:Y:S05]  /*2830*/  BRA `(.L_x_15712) ;  /* 0x0000000800407947 */ /* 0x000fea0003800000 */
.L_x_15720:
        /* <DEDUP_REMOVED lines=8> */
[----:B------:R-:W-:Y:S02]  /*28c0*/  IMAD.MOV.U32 R5, RZ, RZ, 0x7f ;  /* 0x0000007fff057424 */ /* 0x000fe400078e00ff */
[----:B------:R-:W0:Y:S02]  /*28d0*/  I2F.U16 R7, R0 ;  /* 0x0000000000077306 */ /* 0x000e240000101000 */
        /* <DEDUP_REMOVED lines=8> */
.L_x_15725:
[----:B------:R-:W-:Y:S05]  /*2960*/  BSYNC.RECONVERGENT B0 ;  /* 0x0000000000007941 */ /* 0x000fea0003800200 */
.L_x_15724:
[----:B------:R0:W-:Y:S01]  /*2970*/  STG.E.U8 desc[UR36][R2.64], R5 ;  /* 0x0000000502007986 */ /* 0x0001e2000c101124 */
[----:B------:R-:W-:Y:S05]  /*2980*/  BRA `(.L_x_15712) ;  /* 0x0000000400ec7947 */ /* 0x000fea0003800000 */
.L_x_15723:
[----:B------:R-:W-:-:S04]  /*2990*/  LOP3.LUT R0, R5, 0xff, RZ, 0xc0, !PT ;  /* 0x000000ff05007812 */ /* 0x000fc800078ec0ff */
[----:B------:R-:W0:Y:S02]  /*29a0*/  I2F.U16 R7, R0 ;  /* 0x0000000000077306 */ /* 0x000e240000101000 */
        /* <DEDUP_REMOVED lines=15> */
.L_x_15722:
[----:B------:R-:W-:-:S04]  /*2aa0*/  LOP3.LUT R5, R5, 0xff, RZ, 0xc0, !PT ;  /* 0x000000ff05057812 */ /* 0x000fc800078ec0ff */
[----:B------:R-:W0:Y:S02]  /*2ab0*/  I2F.U16 R0, R5 ;  /* 0x0000000500007306 */ /* 0x000e240000101000 */
[----:B0-----:R-:W-:-:S05]  /*2ac0*/  F2FP.BF16.F32.PACK_AB R0, RZ, R0 ;  /* 0x00000000ff00723e */ /* 0x001fca00000010ff */
[----:B------:R0:W-:Y:S01]  /*2ad0*/  STG.E.U16 desc[UR36][R2.64], R0 ;  /* 0x0000000002007986 */ /* 0x0001e2000c101524 */
[----:B------:R-:W-:Y:S05]  /*2ae0*/  BRA `(.L_x_15712) ;  /* 0x0000000400947947 */ /* 0x000fea0003800000 */
.L_x_15719:
        /* <DEDUP_REMOVED lines=8> */
[----:B------:R-:W-:-:S05]  /*2b70*/  LOP3.LUT R5, R5, 0xff, RZ, 0xc0, !PT ;  /* 0x000000ff05057812 */ /* 0x000fca00078ec0ff */
[----:B------:R0:W-:Y:S01]  /*2b80*/  STG.E.U16 desc[UR36][R2.64], R5 ;  /* 0x0000000502007986 */ /* 0x0001e2000c101524 */
[----:B------:R-:W-:Y:S05]  /*2b90*/  BRA `(.L_x_15712) ;  /* 0x0000000400687947 */ /* 0x000fea0003800000 */
.L_x_15728:
[----:B------:R-:W-:Y:S01]  /*2ba0*/  LOP3.LUT R5, R5, 0xff, RZ, 0xc0, !PT ;  /* 0x000000ff05057812 */ /* 0x000fe200078ec0ff */
[----:B------:R-:W-:Y:S01]  /*2bb0*/  BSSY.RECONVERGENT B0, `(.L_x_15729) ;  /* 0x0000012000007945 */ /* 0x000fe20003800200 */
[----:B------:R-:W-:-:S04]  /*2bc0*/  IMAD.MOV.U32 R0, RZ, RZ, 0x80 ;  /* 0x00000080ff007424 */ /* 0x000fc800078e00ff */
[----:B------:R-:W0:Y:S02]  /*2bd0*/  I2F.U16 R5, R5 ;  /* 0x0000000500057306 */ /* 0x000e240000101000 */
[----:B0-----:R-:W-:-:S13]  /*2be0*/  ISETP.GT.U32.AND P0, PT, R5, 0x437fffff, PT ;  /* 0x437fffff0500780c */ /* 0x001fda0003f04070 */
        /* <DEDUP_REMOVED lines=8> */
.L_x_15731:
[----:B------:R-:W-:-:S04]  /*2c70*/  SHF.R.U32.HI R0, RZ, 0x14, R5 ;  /* 0x00000014ff007819 */ /* 0x000fc80000011605 */
[----:B------:R-:W-:-:S04]  /*2c80*/  LOP3.LUT R0, R0, 0x1, RZ, 0xc0, !PT ;  /* 0x0000000100007812 */ /* 0x000fc800078ec0ff */
[----:B------:R-:W-:-:S04]  /*2c90*/  IADD3 R0, PT, PT, R5, 0x487ffff, R0 ;  /* 0x0487ffff05007810 */ /* 0x000fc80007ffe000 */
[----:B------:R-:W-:-:S04]  /*2ca0*/  SHF.R.U32.HI R0, RZ, 0x14, R0 ;  /* 0x00000014ff007819 */ /* 0x000fc80000011600 */
[----:B------:R-:W-:-:S07]  /*2cb0*/  LOP3.LUT R4, R0, 0xff, RZ, 0xc0, !PT ;  /* 0x000000ff00047812 */ /* 0x000fce00078ec0ff */
.L_x_15732:
[----:B------:R-:W-:-:S07]  /*2cc0*/  PRMT R0, R4, 0x7610, R0 ;  /* 0x0000761004007816 */ /* 0x000fce0000000000 */
.L_x_15730:
[----:B------:R-:W-:Y:S05]  /*2cd0*/  BSYNC.RECONVERGENT B0 ;  /* 0x0000000000007941 */ /* 0x000fea0003800200 */
.L_x_15729:
[----:B------:R0:W-:Y:S01]  /*2ce0*/  STG.E.U8 desc[UR36][R2.64], R0 ;  /* 0x0000000002007986 */ /* 0x0001e2000c101124 */
[----:B------:R-:W-:Y:S05]  /*2cf0*/  BRA `(.L_x_15712) ;  /* 0x0000000400107947 */ /* 0x000fea0003800000 */
.L_x_15727:
[----:B------:R-:W-:Y:S01]  /*2d00*/  LOP3.LUT R5, R5, 0xff, RZ, 0xc0, !PT ;  /* 0x000000ff05057812 */ /* 0x000fe200078ec0ff */
[----:B------:R-:W-:Y:S01]  /*2d10*/  BSSY.RECONVERGENT B0, `(.L_x_15733) ;  /* 0x0000012000007945 */ /* 0x000fe20003800200 */
[----:B------:R-:W-:-:S04]  /*2d20*/  MOV R0, 0x80 ;  /* 0x0000008000007802 */ /* 0x000fc80000000f00 */
        /* <DEDUP_REMOVED lines=10> */
.L_x_15735:
[----:B------:R-:W-:-:S04]  /*2dd0*/  SHF.R.U32.HI R0, RZ, 0x15, R5 ;  /* 0x00000015ff007819 */ /* 0x000fc80000011605 */
[----:B------:R-:W-:-:S04]  /*2de0*/  LOP3.LUT R0, R0, 0x1, RZ, 0xc0, !PT ;  /* 0x0000000100007812 */ /* 0x000fc800078ec0ff */
[----:B------:R-:W-:-:S04]  /*2df0*/  IADD3 R0, PT, PT, R5, 0x88fffff, R0 ;  /* 0x088fffff05007810 */ /* 0x000fc80007ffe000 */
[----:B------:R-:W-:-:S04]  /*2e00*/  SHF.R.U32.HI R0, RZ, 0x15, R0 ;  /* 0x00000015ff007819 */ /* 0x000fc80000011600 */
[----:B------:R-:W-:-:S07]  /*2e10*/  LOP3.LUT R4, R0, 0xff, RZ, 0xc0, !PT ;  /* 0x000000ff00047812 */ /* 0x000fce00078ec0ff */
.L_x_15736:
[----:B------:R-:W-:-:S07]  /*2e20*/  PRMT R0, R4, 0x7610, R0 ;  /* 0x0000761004007816 */ /* 0x000fce0000000000 */
.L_x_15734:
[----:B------:R-:W-:Y:S05]  /*2e30*/  BSYNC.RECONVERGENT B0 ;  /* 0x0000000000007941 */ /* 0x000fea0003800200 */
.L_x_15733:
[----:B------:R0:W-:Y:S01]  /*2e40*/  STG.E.U8 desc[UR36][R2.64], R0 ;  /* 0x0000000002007986 */ /* 0x0001e2000c101124 */
[----:B------:R-:W-:Y:S05]  /*2e50*/  BRA `(.L_x_15712) ;  /* 0x0000000000b87947 */ /* 0x000fea0003800000 */
.L_x_15726:
[----:B------:R-:W-:-:S09]  /*2e60*/  UISETP.NE.AND UP0, UPT, UR5, 0x1c, UPT ;  /* 0x0000001c0500788c */ /* 0x000fd2000bf05270 */
[----:B------:R-:W-:Y:S05]  /*2e70*/  BRA.U !UP0, `(.L_x_15737) ;  /* 0x0000000108a87547 */ /* 0x000fea000b800000 */
[----:B------:R-:W-:-:S09]  /*2e80*/  UISETP.NE.AND UP0, UPT, UR5, 0x1d, UPT ;  /* 0x0000001d0500788c */ /* 0x000fd2000bf05270 */
[----:B------:R-:W-:Y:S05]  /*2e90*/  BRA.U !UP0, `(.L_x_15738) ;  /* 0x0000000108907547 */ /* 0x000fea000b800000 */
[----:B------:R-:W-:-:S09]  /*2ea0*/  UISETP.NE.AND UP0, UPT, UR5, 0x2c, UPT ;  /* 0x0000002c0500788c */ /* 0x000fd2000bf05270 */
[----:B------:R-:W-:Y:S05]  /*2eb0*/  BRA.U !UP0, `(.L_x_15739) ;  /* 0x0000000108447547 */ /* 0x000fea000b800000 */
.L_x_15711:
        /* <DEDUP_REMOVED lines=16> */
.L_x_15740:
[----:B------:R-:W-:Y:S05]  /*2fc0*/  BRA `(.L_x_15712) ;  /* 0x00000000005c7947 */ /* 0x000fea0003800000 */
.L_x_15739:
[----:B------:R-:W-:Y:S01]  /*2fd0*/  LOP3.LUT R5, R5, 0xff, RZ, 0xc0, !PT ;  /* 0x000000ff05057812 */ /* 0x000fe200078ec0ff */
[----:B------:R-:W-:-:S05]  /*2fe0*/  IMAD.MOV.U32 R6, RZ, RZ, 0xff ;  /* 0x000000ffff067424 */ /* 0x000fca00078e00ff */
[----:B------:R-:W0:Y:S02]  /*2ff0*/  I2F.U16 R5, R5 ;  /* 0x0000000500057306 */ /* 0x000e240000101000 */
[----:B0-----:R-:W-:-:S04]  /*3000*/  SHF.R.U32.HI R4, RZ, 0x17, R5 ;  /* 0x00000017ff047819 */ /* 0x001fc80000011605 */
[----:B------:R-:W-:-:S13]  /*3010*/  ISETP.NE.AND P1, PT, R4, 0xff, PT ;  /* 0x000000ff0400780c */ /* 0x000fda0003f25270 */
[--C-:B------:R-:W-:Y:S02]  /*3020*/  @P1 SHF.R.U32.HI R0, RZ, 0x16, R5.reuse ;  /* 0x00000016ff001819 */ /* 0x100fe40000011605 */
[--C-:B------:R-:W-:Y:S02]  /*3030*/  @P1 LOP3.LUT P0, RZ, R4, 0x3fffff, R5.reuse, 0xf8, !PT ;  /* 0x003fffff04ff1812 */ /* 0x100fe4000780f805 */
[----:B------:R-:W-:Y:S02]  /*3040*/  @P1 LOP3.LUT R0, R0, 0x1, RZ, 0xc0, !PT ;  /* 0x0000000100001812 */ /* 0x000fe400078ec0ff */
[----:B------:R-:W-:Y:S02]  /*3050*/  PRMT R5, R6, 0x7610, R5 ;  /* 0x0000761006057816 */ /* 0x000fe40000000005 */
[----:B------:R-:W-:Y:S01]  /*3060*/  @P1 ISETP.EQ.U32.AND P2, PT, R0, 0x1, P0 ;  /* 0x000000010000180c */ /* 0x000fe20000742070 */
[----:B------:R-:W-:Y:S01]  /*3070*/  @P1 VIADD R0, R4, 0x1 ;  /* 0x0000000104001836 */ /* 0x000fe20000000000 */
[----:B------:R-:W-:-:S02]  /*3080*/  PLOP3.LUT P0, PT, PT, PT, PT, 0x80, 0x8 ;  /* 0x000000000008781c */ /* 0x000fc40003f0f070 */
[----:B------:R-:W-:-:S13]  /*3090*/  @P1 PLOP3.LUT P0, PT, P2, PT, PT, 0x80, 0x8 ;  /* 0x000000000008181c */ /* 0x000fda000170f070 */
[----:B------:R-:W-:-:S05]  /*30a0*/  @!P0 IADD3 R0, PT, PT, R4, RZ, RZ ;  /* 0x000000ff04008210 */ /* 0x000fca0007ffe0ff */
[----:B------:R-:W-:-:S05]  /*30b0*/  @P1 IMAD.MOV.U32 R5, RZ, RZ, R0 ;  /* 0x000000ffff051224 */ /* 0x000fca00078e0000 */
[----:B------:R0:W-:Y:S01]  /*30c0*/  STG.E.U8 desc[UR36][R2.64], R5 ;  /* 0x0000000502007986 */ /* 0x0001e2000c101124 */
[----:B------:R-:W-:Y:S05]  /*30d0*/  BRA `(.L_x_15712) ;  /* 0x0000000000187947 */ /* 0x000fea0003800000 */
.L_x_15738:
[----:B------:R-:W-:Y:S01]  /*30e0*/  LOP3.LUT R4, R5, 0xff, RZ, 0xc0, !PT ;  /* 0x000000ff05047812 */ /* 0x000fe200078ec0ff */
[----:B------:R-:W-:-:S05]  /*30f0*/  IMAD.MOV.U32 R5, RZ, RZ, RZ ;  /* 0x000000ffff057224 */ /* 0x000fca00078e00ff */
[----:B------:R0:W-:Y:S01]  /*3100*/  STG.E.64 desc[UR36][R2.64], R4 ;  /* 0x0000000402007986 */ /* 0x0001e2000c101b24 */
[----:B------:R-:W-:Y:S05]  /*3110*/  BRA `(.L_x_15712) ;  /* 0x0000000000087947 */ /* 0x000fea0003800000 */
.L_x_15737:
[----:B------:R-:W-:-:S05]  /*3120*/  LOP3.LUT R5, R5, 0xff, RZ, 0xc0, !PT ;  /* 0x000000ff05057812 */ /* 0x000fca00078ec0ff */
[----:B------:R0:W-:Y:S02]  /*3130*/  STG.E desc[UR36][R2.64], R5 ;  /* 0x0000000502007986 */ /* 0x0001e4000c101924 */
.L_x_15712:
[----:B------:R-:W-:Y:S05]  /*3140*/  BSYNC.RECONVERGENT B6 ;  /* 0x0000000000067941 */ /* 0x000fea0003800200 */
.L_x_15706:
[----:B------:R-:W-:-:S07]  /*3150*/  VIADD R17, R17, 0x80 ;  /* 0x0000008011117836 */ /* 0x000fce0000000000 */
.L_x_15670:
[----:B------:R-:W-:Y:S05]  /*3160*/  BSYNC.RECONVERGENT B7 ;  /* 0x0000000000077941 */ /* 0x000fea0003800200 */
.L_x_15669:
        /* <DEDUP_REMOVED lines=307> */
.L_x_15743:
[----:B------:R-:W0:Y:S01]  /*44a0*/  LDCU.64 UR6, c[0x0][0x588] ;  /* 0x0000b100ff0677ac */ /* 0x000e220008000a00 */
[----:B------:R-:W-:-:S04]  /*44b0*/  UPRMT UR4, UR42, 0x9910, URZ ;  /* 0x000099102a047896 */ /* 0x000fc800080000ff */
[----:B------:R-:W-:Y:S01]  /*44c0*/  UISETP.GT.AND UP0, UPT, UR4, 0x9, UPT ;  /* 0x000000090400788c */ /* 0x000fe2000bf04270 */
[----:B0-----:R-:W-:-:S04]  /*44d0*/  IADD3 R4, P0, PT, R0, UR6, RZ ;  /* 0x0000000600047c10 */ /* 0x001fc8000ff1e0ff */
[----:B-1234-:R-:W-:-:S04]  /*44e0*/  IADD3.X R5, PT, PT, RZ, UR7, RZ, P0, !PT ;  /* 0x00000007ff057c10 */ /* 0x01efc800087fe4ff */
        /* <DEDUP_REMOVED lines=11> */
.L_x_15747:
[----:B------:R4:W5:Y:S01]  /*45a0*/  LDG.E.U8 R0, desc[UR36][R4.64] ;  /* 0x0000002404007981 */ /* 0x000962000c1e1100 */
[----:B------:R-:W-:Y:S05]  /*45b0*/  BRA `(.L_x_15749) ;  /* 0x0000000c005c7947 */ /* 0x000fea0003800000 */
.L_x_15746:
        /* <DEDUP_REMOVED lines=8> */
.L_x_15751:
[----:B------:R0:W5:Y:S01]  /*4640*/  LDG.E.U8 R0, desc[UR36][R4.64] ;  /* 0x0000002404007981 */ /* 0x000162000c1e1100 */
[----:B------:R-:W-:Y:S05]  /*4650*/  BRA `(.L_x_15749) ;  /* 0x0000000c00347947 */ /* 0x000fea0003800000 */
.L_x_15750:
[----:B------:R0:W5:Y:S01]  /*4660*/  LDG.E.U16 R0, desc[UR36][R4.64] ;  /* 0x0000002404007981 */ /* 0x000162000c1e1500 */
[----:B------:R-:W-:Y:S05]  /*4670*/  BRA `(.L_x_15749) ;  /* 0x0000000c002c7947 */ /* 0x000fea0003800000 */
.L_x_15745:
        /* <DEDUP_REMOVED lines=10> */
.L_x_15753:
[----:B------:R-:W2:Y:S02]  /*4720*/  LDG.E.U16 R2, desc[UR36][R4.64] ;  /* 0x0000002404027981 */ /* 0x000ea4000c1e1500 */
[----:B--2---:R-:W-:-:S06]  /*4730*/  HADD2.F32 R2, -RZ, R2.H0_H0 ;  /* 0x20000002ff027230 */ /* 0x004fcc0000004100 */
[----:B------:R-:W0:Y:S02]  /*4740*/  F2I.S64.TRUNC R2, R2 ;  /* 0x0000000200027311 */ /* 0x000e24000020d900 */
[----:B0-----:R-:W-:Y:S01]  /*4750*/  PRMT R0, R2, 0x7610, R0 ;  /* 0x0000761002007816 */ /* 0x001fe20000000000 */
[----:B------:R-:W-:Y:S06]  /*4760*/  BRA `(.L_x_15749) ;  /* 0x0000000800f07947 */ /* 0x000fec0003800000 */
.L_x_15752:
        /* <DEDUP_REMOVED lines=10> */
.L_x_15755:
[----:B------:R-:W2:Y:S02]  /*4810*/  LDG.E.U16 R4, desc[UR36][R4.64] ;  /* 0x0000002404047981 */ /* 0x000ea4000c1e1500 */
[----:B--2---:R-:W-:-:S06]  /*4820*/  HADD2.F32 R2, -RZ, R4.H0_H0 ;  /* 0x20000004ff027230 */ /* 0x004fcc0000004100 */
[----:B------:R-:W0:Y:S02]  /*4830*/  F2I.S64.TRUNC R2, R2 ;  /* 0x0000000200027311 */ /* 0x000e24000020d900 */
[----:B0-----:R-:W-:Y:S01]  /*4840*/  PRMT R0, R2, 0x7610, R0 ;  /* 0x0000761002007816 */ /* 0x001fe20000000000 */
[----:B------:R-:W-:Y:S06]  /*4850*/  BRA `(.L_x_15749) ;  /* 0x0000000800b47947 */ /* 0x000fec0003800000 */
.L_x_15754:
[----:B------:R-:W2:Y:S02]  /*4860*/  LDG.E.64 R2, desc[UR36][R4.64] ;  /* 0x0000002404027981 */ /* 0x000ea4000c1e1b00 */
[----:B--2---:R-:W0:Y:S02]  /*4870*/  F2I.S64.F64.TRUNC R2, R2 ;  /* 0x0000000200027311 */ /* 0x004e24000030d900 */
[----:B0-----:R-:W-:Y:S01]  /*4880*/  PRMT R0, R2, 0x7610, R0 ;  /* 0x0000761002007816 */ /* 0x001fe20000000000 */
[----:B------:R-:W-:Y:S06]  /*4890*/  BRA `(.L_x_15749) ;  /* 0x0000000800a47947 */ /* 0x000fec0003800000 */
.L_x_15744:
        /* <DEDUP_REMOVED lines=12> */
.L_x_15758:
[----:B------:R-:W2:Y:S02]  /*4960*/  LDG.E.64 R4, desc[UR36][R4.64] ;  /* 0x0000002404047981 */ /* 0x000ea4000c1e1b00 */
[----:B--2---:R-:W0:Y:S02]  /*4970*/  F2I.S64.F64.TRUNC R2, R4 ;  /* 0x0000000400027311 */ /* 0x004e24000030d900 */
[----:B0-----:R-:W-:Y:S01]  /*4980*/  PRMT R0, R2, 0x7610, R0 ;  /* 0x0000761002007816 */ /* 0x001fe20000000000 */
[----:B------:R-:W-:Y:S06]  /*4990*/  BRA `(.L_x_15749) ;  /* 0x0000000800647947 */ /* 0x000fec0003800000 */
.L_x_15757:
        /* <DEDUP_REMOVED lines=24> */
[----:B------:R-:W0:Y:S02]  /*4b20*/  F2I.S64.TRUNC R2, R3 ;  /* 0x0000000300027311 */ /* 0x000e24000020d900 */
[----:B0-----:R-:W-:Y:S01]  /*4b30*/  PRMT R0, R2, 0x7610, R0 ;  /* 0x0000761002007816 */ /* 0x001fe20000000000 */
[----:B------:R-:W-:Y:S06]  /*4b40*/  BRA `(.L_x_15749) ;  /* 0x0000000400f87947 */ /* 0x000fec0003800000 */
.L_x_15760:
        /* <DEDUP_REMOVED lines=11> */
[----:B------:R-:W0:Y:S02]  /*4c00*/  F2I.S64.TRUNC R2, R3 ;  /* 0x0000000300027311 */ /* 0x000e24000020d900 */
[----:B0-----:R-:W-:Y:S01]  /*4c10*/  PRMT R0, R2, 0x7610, R0 ;  /* 0x0000761002007816 */ /* 0x001fe20000000000 */
[----:B------:R-:W-:Y:S06]  /*4c20*/  BRA `(.L_x_15749) ;  /* 0x0000000400c07947 */ /* 0x000fec0003800000 */
.L_x_15759:
[----:B------:R-:W2:Y:S02]  /*4c30*/  LDG.E.U16 R2, desc[UR36][R4.64] ;  /* 0x0000002404027981 */ /* 0x000ea4000c1e1500 */
[----:B--2---:R-:W-:-:S06]  /*4c40*/  IMAD.U32 R2, R2, 0x10000, RZ ;  /* 0x0001000002027824 */ /* 0x004fcc00078e00ff */
[----:B------:R-:W0:Y:S02]  /*4c50*/  F2I.S64.TRUNC R2, R2 ;  /* 0x0000000200027311 */ /* 0x000e24000020d900 */
[----:B0-----:R-:W-:Y:S01]  /*4c60*/  PRMT R0, R2, 0x7610, R0 ;  /* 0x0000761002007816 */ /* 0x001fe20000000000 */
[----:B------:R-:W-:Y:S06]  /*4c70*/  BRA `(.L_x_15749) ;  /* 0x0000000400ac7947 */ /* 0x000fec0003800000 */
.L_x_15756:
        /* <DEDUP_REMOVED lines=10> */
.L_x_15763:
        /* <DEDUP_REMOVED lines=21> */
.L_x_15767:
[----:B------:R-:W-:Y:S05]  /*4e70*/  BSYNC.RECONVERGENT B1 ;  /* 0x0000000000017941 */ /* 0x000fea0003800200 */
.L_x_15766:
[----:B------:R-:W-:Y:S01]  /*4e80*/  IMAD.SHL.U32 R0, R0, 0x100000, RZ ;  /* 0x0010000000007824 */ /* 0x000fe200078e00ff */
[----:B------:R-:W-:-:S04]  /*4e90*/  LEA R2, R2, 0x3b800000, 0x17 ;  /* 0x3b80000002027811 */ /* 0x000fc800078eb8ff */
[----:B------:R-:W-:-:S07]  /*4ea0*/  LOP3.LUT R2, R2, R0, R7, 0xfe, !PT ;  /* 0x0000000002027212 */ /* 0x000fce00078efe07 */
.L_x_15765:
[----:B------:R-:W-:Y:S05]  /*4eb0*/  BSYNC.RECONVERGENT B0 ;  /* 0x0000000000007941 */ /* 0x000fea0003800200 */
.L_x_15764:
[----:B------:R-:W0:Y:S02]  /*4ec0*/  F2I.S64.TRUNC R2, R2 ;  /* 0x0000000200027311 */ /* 0x000e24000020d900 */
[----:B0-----:R-:W-:Y:S01]  /*4ed0*/  PRMT R0, R2, 0x7610, R0 ;  /* 0x0000761002007816 */ /* 0x001fe20000000000 */
[----:B------:R-:W-:Y:S06]  /*4ee0*/  BRA `(.L_x_15749) ;  /* 0x0000000400107947 */ /* 0x000fec0003800000 */
.L_x_15762:
        /* <DEDUP_REMOVED lines=21> */
.L_x_15771:
[----:B------:R-:W-:Y:S05]  /*5040*/  BSYNC.RECONVERGENT B1 ;  /* 0x0000000000017941 */ /* 0x000fea0003800200 */
.L_x_15770:
[----:B------:R-:W-:Y:S02]  /*5050*/  SHF.L.U32 R0, R0, 0x15, RZ ;  /* 0x0000001500007819 */ /* 0x000fe400000006ff */
[----:B------:R-:W-:-:S04]  /*5060*/  LEA R2, R2, 0x37800000, 0x17 ;  /* 0x3780000002027811 */ /* 0x000fc800078eb8ff */
[----:B------:R-:W-:-:S07]  /*5070*/  LOP3.LUT R2, R2, R0, R7, 0xfe, !PT ;  /* 0x0000000002027212 */ /* 0x000fce00078efe07 */
.L_x_15769:
[----:B------:R-:W-:Y:S05]  /*5080*/  BSYNC.RECONVERGENT B0 ;  /* 0x0000000000007941 */ /* 0x000fea0003800200 */
.L_x_15768:
[----:B------:R-:W0:Y:S02]  /*5090*/  F2I.S64.TRUNC R2, R2 ;  /* 0x0000000200027311 */ /* 0x000e24000020d900 */
[----:B0-----:R-:W-:Y:S01]  /*50a0*/  PRMT R0, R2, 0x7610, R0 ;  /* 0x0000761002007816 */ /* 0x001fe20000000000 */
[----:B------:R-:W-:Y:S06]  /*50b0*/  BRA `(.L_x_15749) ;  /* 0x00000000009c7947 */ /* 0x000fec0003800000 */
.L_x_15761:
        /* <DEDUP_REMOVED lines=14> */
.L_x_15775:
[----:B------:R-:W-:Y:S05]  /*51a0*/  BSYNC.RECONVERGENT B0 ;  /* 0x0000000000007941 */ /* 0x000fea0003800200 */
.L_x_15774:
[----:B------:R-:W0:Y:S02]  /*51b0*/  F2I.S64.TRUNC R2, R2 ;  /* 0x0000000200027311 */ /* 0x000e24000020d900 */
[----:B0-----:R-:W-:Y:S01]  /*51c0*/  PRMT R0, R2, 0x7610, R0 ;  /* 0x0000761002007816 */ /* 0x001fe20000000000 */
[----:B------:R-:W-:Y:S06]  /*51d0*/  BRA `(.L_x_15749) ;  /* 0x0000000000547947 */ /* 0x000fec0003800000 */
.L_x_15748:
        /* <DEDUP_REMOVED lines=16> */
.L_x_15776:
[----:B------:R-:W-:Y:S01]  /*52e0*/  PRMT R0, RZ, 0x7610, R0 ;  /* 0x00007610ff007816 */ /* 0x000fe20000000000 */
[----:B------:R-:W-:Y:S06]  /*52f0*/  BRA `(.L_x_15749) ;  /* 0x00000000000c7947 */ /* 0x000fec0003800000 */
.L_x_15773:
[----:B------:R1:W5:Y:S01]  /*5300*/  LDG.E.U8 R0, desc[UR36][R4.64] ;  /* 0x0000002404007981 */ /* 0x000362000c1e1100 */
[----:B------:R-:W-:Y:S05]  /*5310*/  BRA `(.L_x_15749) ;  /* 0x0000000000047947 */ /* 0x000fea0003800000 */
.L_x_15772:
[----:B------:R2:W5:Y:S02]  /*5320*/  LDG.E.U8 R0, desc[UR36][R4.64] ;  /* 0x0000002404007981 */ /* 0x000564000c1e1100 */
.L_x_15749:
        /* <DEDUP_REMOVED lines=20> */
.L_x_15781:
[----:B------:R0:W-:Y:S01]  /*5470*/  STG.E.U8 desc[UR36][R2.64], R5 ;  /* 0x0000000502007986 */ /* 0x0001e2000c101124 */
[----:B------:R-:W-:Y:S05]  /*5480*/  BRA `(.L_x_15783) ;  /* 0x0000000c00507947 */ /* 0x000fea0003800000 */
.L_x_15780:
        /* <DEDUP_REMOVED lines=10> */
.L_x_15785:
[----:B------:R-:W-:-:S05]  /*5530*/  LOP3.LUT R5, R5, 0xff, RZ, 0xc0, !PT ;  /* 0x000000ff05057812 */ /* 0x000fca00078ec0ff */
[----:B------:R0:W-:Y:S01]  /*5540*/  STG.E desc[UR36][R2.64], R5 ;  /* 0x0000000502007986 */ /* 0x0001e2000c101924 */
[----:B------:R-:W-:Y:S05]  /*5550*/  BRA `(.L_x_15783) ;  /* 0x0000000c001c7947 */ /* 0x000fea0003800000 */
.L_x_15784:
[----:B------:R-:W-:-:S05]  /*5560*/  LOP3.LUT R5, R5, 0xff, RZ, 0xc0, !PT ;  /* 0x000000ff05057812 */ /* 0x000fca00078ec0ff */
[----:B------:R0:W-:Y:S01]  /*5570*/  STG.E.U16 desc[UR36][R2.64], R5 ;  /* 0x0000000502007986 */ /* 0x0001e2000c101524 */
[----:B------:R-:W-:Y:S05]  /*5580*/  BRA `(.L_x_15783) ;  /* 0x0000000c00107947 */ /* 0x000fea0003800000 */
.L_x_15779:
        /* <DEDUP_REMOVED lines=10> */
.L_x_15787:
[----:B------:R-:W-:-:S04]  /*5630*/  LOP3.LUT R5, R5, 0xff, RZ, 0xc0, !PT ;  /* 0x000000ff05057812 */ /* 0x000fc800078ec0ff */
[----:B------:R-:W0:Y:S02]  /*5640*/  I2F.U16 R0, R5 ;  /* 0x0000000500007306 */ /* 0x000e240000101000 */
[----:B0-----:R-:W-:-:S05]  /*5650*/  F2FP.F16.F32.PACK_AB R0, RZ, R0 ;  /* 0x00000000ff00723e */ /* 0x001fca00000000ff */
[----:B------:R0:W-:Y:S01]  /*5660*/  STG.E.U16 desc[UR36][R2.64], R0 ;  /* 0x0000000002007986 */ /* 0x0001e2000c101524 */
[----:B------:R-:W-:Y:S05]  /*5670*/  BRA `(.L_x_15783) ;  /* 0x0000000800d47947 */ /* 0x000fea0003800000 */
.L_x_15786:
[----:B------:R-:W-:-:S09]  /*5680*/  UISETP.NE.AND UP0, UPT, UR5, 0x7, UPT ;  /* 0x000000070500788c */ /* 0x000fd2000bf05270 */
[----:B------:R-:W-:Y:S05]  /*5690*/  BRA.U !UP0, `(.L_x_15788) ;  /* 0x00000001083c7547 */ /* 0x000fea000b800000 */
[----:B------:R-:W-:-:S09]  /*56a0*/  UISETP.NE.AND UP0, UPT, UR5, 0x8, UPT ;  /* 0x000000080500788c */ /* 0x000fd2000bf05270 */
[----:B------:R-:W-:Y:S05]  /*56b0*/  BRA.U !UP0, `(.L_x_15789) ;  /* 0x00000001081c7547 */ /* 0x000fea000b800000 */
[----:B------:R-:W-:-:S09]  /*56c0*/  UISETP.NE.AND UP0, UPT, UR5, 0x9, UPT ;  /* 0x000000090500788c */ /* 0x000fd2000bf05270 */
[----:B------:R-:W-:Y:S05]  /*56d0*/  BRA.U UP0, `(.L_x_15782) ;  /* 0x0000000500e47547 */ /* 0x000fea000b800000 */
[----:B------:R-:W-:Y:S01]  /*56e0*/  LOP3.LUT R5, R5, 0xff, RZ, 0xc0, !PT ;  /* 0x000000ff05057812 */ /* 0x000fe200078ec0ff */
[----:B------:R-:W-:-:S03]  /*56f0*/  IMAD.MOV.U32 R7, RZ, RZ, RZ ;  /* 0x000000ffff077224 */ /* 0x000fc600078e00ff */
[----:B------:R-:W0:Y:S02]  /*5700*/  I2F.U16 R6, R5 ;  /* 0x0000000500067306 */ /* 0x000e240000101000 */
[----:B0-----:R0:W-:Y:S01]  /*5710*/  STG.E.64 desc[UR36][R2.64], R6 ;  /* 0x0000000602007986 */ /* 0x0011e2000c101b24 */
[----:B------:R-:W-:Y:S05]  /*5720*/  BRA `(.L_x_15783) ;  /* 0x0000000800a87947 */ /* 0x000fea0003800000 */
.L_x_15789:
[----:B------:R-:W-:-:S06]  /*5730*/  LOP3.LUT R5, R5, 0xff, RZ, 0xc0, !PT ;  /* 0x000000ff05057812 */ /* 0x000fcc00078ec0ff */
[----:B------:R-:W0:Y:S02]  /*5740*/  I2F.U16 R5, R5 ;  /* 0x0000000500057306 */ /* 0x000e240000101000 */
[----:B0-----:R-:W-:-:S04]  /*5750*/  F2FP.F16.F32.PACK_AB R5, RZ, R5 ;  /* 0x00000005ff05723e */ /* 0x001fc800000000ff */
[----:B------:R-:W-:-:S05]  /*5760*/  PRMT R5, R5, 0x5410, RZ ;  /* 0x0000541005057816 */ /* 0x000fca00000000ff */
[----:B------:R0:W-:Y:S01]  /*5770*/  STG.E desc[UR36][R2.64], R5 ;  /* 0x0000000502007986 */ /* 0x0001e2000c101924 */
[----:B------:R-:W-:Y:S05]  /*5780*/  BRA `(.L_x_15783) ;  /* 0x0000000800907947 */ /* 0x000fea0003800000 */
.L_x_15788:
[----:B------:R-:W-:-:S06]  /*5790*/  LOP3.LUT R5, R5, 0xff, RZ, 0xc0, !PT ;  /* 0x000000ff05057812 */ /* 0x000fcc00078ec0ff */
[----:B------:R-:W0:Y:S02]  /*57a0*/  I2F.F64.U16 R4, R5 ;  /* 0x0000000500047312 */ /* 0x000e240000101800 */
[----:B0-----:R0:W-:Y:S01]  /*57b0*/  STG.E.64 desc[UR36][R2.64], R4 ;  /* 0x0000000402007986 */ /* 0x0011e2000c101b24 */
[----:B------:R-:W-:Y:S05]  /*57c0*/  BRA `(.L_x_15783) ;  /* 0x0000000800807947 */ /* 0x000fea0003800000 */
.L_x_15778:
        /* <DEDUP_REMOVED lines=13> */
.L_x_15793:
[----:B------:R-:W-:Y:S01]  /*58a0*/  LOP3.LUT R5, R5, 0xff, RZ, 0xc0, !PT ;  /* 0x000000ff05057812 */ /* 0x000fe200078ec0ff */
[----:B------:R-:W-:Y:S01]  /*58b0*/  BSSY.RECONVERGENT B0, `(.L_x_15794) ;  /* 0x0000011000007945 */ /* 0x000fe20003800200 */
[----:B------:R-:W-:-:S04]  /*58c0*/  MOV R0, 0x80 ;  /* 0x0000008000007802 */ /* 0x000fc80000000f00 */
[----:B------:R-:W0:Y:S02]  /*58d0*/  I2F.U16 R5, R5 ;  /* 0x0000000500057306 */ /* 0x000e240000101000 */
        /* <DEDUP_REMOVED lines=14> */
.L_x_15795:
[----:B------:R-:W-:Y:S05]  /*59c0*/  BSYNC.RECONVERGENT B0 ;  /* 0x0000000000007941 */ /* 0x000fea0003800200 */
.L_x_15794:
[----:B------:R0:W-:Y:S01]  /*59d0*/  STG.E.U8 desc[UR36][R2.64], R0 ;  /* 0x0000000002007986 */ /* 0x0001e2000c101124 */
[----:B------:R-:W-:Y:S05]  /*59e0*/  BRA `(.L_x_15783) ;  /* 0x0000000400f87947 */ /* 0x000fea0003800000 */
.L_x_15792:
[----:B------:R-:W-:Y:S01]  /*59f0*/  LOP3.LUT R5, R5, 0xff, RZ, 0xc0, !PT ;  /* 0x000000ff05057812 */ /* 0x000fe200078ec0ff */
[----:B------:R-:W-:Y:S01]  /*5a00*/  BSSY.RECONVERGENT B0, `(.L_x_15796) ;  /* 0x0000011000007945 */ /* 0x000fe20003800200 */
[----:B------:R-:W-:-:S04]  /*5a10*/  IMAD.MOV.U32 R0, RZ, RZ, 0x80 ;  /* 0x00000080ff007424 */ /* 0x000fc800078e00ff */
        /* <DEDUP_REMOVED lines=15> */
.L_x_15797:
[----:B------:R-:W-:Y:S05]  /*5b10*/  BSYNC.RECONVERGENT B0 ;  /* 0x0000000000007941 */ /* 0x000fea0003800200 */
.L_x_15796:
[----:B------:R0:W-:Y:S01]  /*5b20*/  STG.E.U8 desc[UR36][R2.64], R0 ;  /* 0x0000000002007986 */ /* 0x0001e2000c101124 */
[----:B------:R-:W-:Y:S05]  /*5b30*/  BRA `(.L_x_15783) ;  /* 0x0000000400a47947 */ /* 0x000fea0003800000 */
.L_x_15791:
[----:B------:R-:W-:-:S09]  /*5b40*/  UISETP.NE.AND UP0, UPT, UR5, 0x1c, UPT ;  /* 0x0000001c0500788c */ /* 0x000fd2000bf05270 */
[----:B------:R-:W-:Y:S05]  /*5b50*/  BRA.U !UP0, `(.L_x_15798) ;  /* 0x0000000108647547 */ /* 0x000fea000b800000 */
[----:B------:R-:W-:-:S09]  /*5b60*/  UISETP.NE.AND UP0, UPT, UR5, 0x1d, UPT ;  /* 0x0000001d0500788c */ /* 0x000fd2000bf05270 */
[----:B------:R-:W-:Y:S05]  /*5b70*/  BRA.U !UP0, `(.L_x_15799) ;  /* 0x00000001084c7547 */ /* 0x000fea000b800000 */
[----:B------:R-:W-:-:S09]  /*5b80*/  UISETP.NE.AND UP0, UPT, UR5, 0x2c, UPT ;  /* 0x0000002c0500788c */ /* 0x000fd2000bf05270 */
[----:B------:R-:W-:Y:S05]  /*5b90*/  BRA.U UP0, `(.L_x_15782) ;  /* 0x0000000100b47547 */ /* 0x000fea000b800000 */
[----:B------:R-:W-:Y:S01]  /*5ba0*/  LOP3.LUT R5, R5, 0xff, RZ, 0xc0, !PT ;  /* 0x000000ff05057812 */ /* 0x000fe200078ec0ff */
[----:B------:R-:W-:-:S05]  /*5bb0*/  HFMA2 R6, -RZ, RZ, 0, 1.5199184417724609375e-05 ;  /* 0x000000ffff067431 */ /* 0x000fca00000001ff */
        /* <DEDUP_REMOVED lines=11> */
[----:B------:R-:W-:-:S04]  /*5c70*/  @!P0 IMAD.MOV R0, RZ, RZ, R4 ;  /* 0x000000ffff008224 */ /* 0x000fc800078e0204 */
[----:B------:R-:W-:-:S05]  /*5c80*/  @P1 IMAD.MOV.U32 R5, RZ, RZ, R0 ;  /* 0x000000ffff051224 */ /* 0x000fca00078e0000 */
[----:B------:R0:W-:Y:S01]  /*5c90*/  STG.E.U8 desc[UR36][R2.64], R5 ;  /* 0x0000000502007986 */ /* 0x0001e2000c101124 */
[----:B------:R-:W-:Y:S05]  /*5ca0*/  BRA `(.L_x_15783) ;  /* 0x0000000400487947 */ /* 0x000fea0003800000 */
.L_x_15799:
[----:B------:R-:W-:Y:S02]  /*5cb0*/  LOP3.LUT R4, R5, 0xff, RZ, 0xc0, !PT ;  /* 0x000000ff05047812 */ /* 0x000fe400078ec0ff */
[----:B------:R-:W-:-:S05]  /*5cc0*/  MOV R5, RZ ;  /* 0x000000ff00057202 */ /* 0x000fca0000000f00 */
[----:B------:R0:W-:Y:S01]  /*5cd0*/  STG.E.64 desc[UR36][R2.64], R4 ;  /* 0x0000000402007986 */ /* 0x0001e2000c101b24 */
[----:B------:R-:W-:Y:S05]  /*5ce0*/  BRA `(.L_x_15783) ;  /* 0x0000000400387947 */ /* 0x000fea0003800000 */
.L_x_15798:
[----:B------:R-:W-:-:S05]  /*5cf0*/  LOP3.LUT R5, R5, 0xff, RZ, 0xc0, !PT ;  /* 0x000000ff05057812 */ /* 0x000fca00078ec0ff */
[----:B------:R0:W-:Y:S01]  /*5d00*/  STG.E desc[UR36][R2.64], R5 ;  /* 0x0000000502007986 */ /* 0x0001e2000c101924 */
[----:B------:R-:W-:Y:S05]  /*5d10*/  BRA `(.L_x_15783) ;  /* 0x00000004002c7947 */ /* 0x000fea0003800000 */
.L_x_15790:
        /* <DEDUP_REMOVED lines=10> */
.L_x_15801:
[----:B------:R-:W-:Y:S02]  /*5dc0*/  LOP3.LUT R5, R5, 0xff, RZ, 0xc0, !PT ;  /* 0x000000ff05057812 */ /* 0x000fe400078ec0ff */
[----:B------:R-:W-:-:S04]  /*5dd0*/  CS2R R6, SRZ ;  /* 0x0000000000067805 */ /* 0x000fc8000001ff00 */
[----:B------:R-:W0:Y:S02]  /*5de0*/  I2F.F64.U16 R4, R5 ;  /* 0x0000000500047312 */ /* 0x000e240000101800 */
[----:B0-----:R4:W-:Y:S01]  /*5df0*/  STG.E.128 desc[UR36][R2.64], R4 ;  /* 0x0000000402007986 */ /* 0x0019e2000c101d24 */
[----:B------:R-:W-:Y:S05]  /*5e00*/  BRA `(.L_x_15783) ;  /* 0x0000000000f07947 */ /* 0x000fea0003800000 */
.L_x_15800:
[----:B------:R-:W-:-:S09]  /*5e10*/  UISETP.NE.AND UP0, UPT, UR5, 0xf, UPT ;  /* 0x0000000f0500788c */ /* 0x000fd2000bf05270 */
[----:B------:R-:W-:Y:S05]  /*5e20*/  BRA.U !UP0, `(.L_x_15802) ;  /* 0x0000000108d87547 */ /* 0x000fea000b800000 */
[----:B------:R-:W-:-:S09]  /*5e30*/  UISETP.NE.AND UP0, UPT, UR5, 0x17, UPT ;  /* 0x000000170500788c */ /* 0x000fd2000bf05270 */
[----:B------:R-:W-:Y:S05]  /*5e40*/  BRA.U !UP0, `(.L_x_15803) ;  /* 0x0000000108887547 */ /* 0x000fea000b800000 */
[----:B------:R-:W-:-:S09]  /*5e50*/  UISETP.NE.AND UP0, UPT, UR5, 0x18, UPT ;  /* 0x000000180500788c */ /* 0x000fd2000bf05270 */
[----:B------:R-:W-:Y:S05]  /*5e60*/  BRA.U !UP0, `(.L_x_15804) ;  /* 0x0000000108447547 */ /* 0x000fea000b800000 */
.L_x_15782:
        /* <DEDUP_REMOVED lines=16> */
.L_x_15805:
[----:B------:R-:W-:Y:S05]  /*5f70*/  BRA `(.L_x_15783) ;  /* 0x0000000000947947 */ /* 0x000fea0003800000 */
.L_x_15804:
[----:B------:R-:W-:Y:S01]  /*5f80*/  LOP3.LUT R0, R5, 0xff, RZ, 0xc0, !PT ;  /* 0x000000ff05007812 */ /* 0x000fe200078ec0ff */
[----:B------:R-:W-:Y:S01]  /*5f90*/  BSSY.RECONVERGENT B0, `(.L_x_15806) ;  /* 0x000000b000007945 */ /* 0x000fe20003800200 */
[----:B------:R-:W-:Y:S02]  /*5fa0*/  IMAD.MOV.U32 R5, RZ, RZ, 0x7f ;  /* 0x0000007fff057424 */ /* 0x000fe400078e00ff */
[----:B------:R-:W0:Y:S02]  /*5fb0*/  I2F.U16 R7, R0 ;  /* 0x0000000000077306 */ /* 0x000e240000101000 */
        /* <DEDUP_REMOVED lines=8> */
.L_x_15807:
[----:B------:R-:W-:Y:S05]  /*6040*/  BSYNC.RECONVERGENT B0 ;  /* 0x0000000000007941 */ /* 0x000fea0003800200 */
.L_x_15806:
[----:B------:R3:W-:Y:S01]  /*6050*/  STG.E.U8 desc[UR36][R2.64], R5 ;  /* 0x0000000502007986 */ /* 0x0007e2000c101124 */
[----:B------:R-:W-:Y:S05]  /*6060*/  BRA `(.L_x_15783) ;  /* 0x0000000000587947 */ /* 0x000fea0003800000 */
.L_x_15803:
[----:B------:R-:W-:-:S04]  /*6070*/  LOP3.LUT R5, R5, 0xff, RZ, 0xc0, !PT ;  /* 0x000000ff05057812 */ /* 0x000fc800078ec0ff */
[----:B------:R-:W0:Y:S02]  /*6080*/  I2F.U16 R7, R5 ;  /* 0x0000000500077306 */ /* 0x000e240000101000 */
        /* <DEDUP_REMOVED lines=11> */
.L_x_15808:
[----:B------:R-:W-:Y:S01]  /*6140*/  IMAD.MOV.U32 R5, RZ, RZ, 0x7f ;  /* 0x0000007fff057424 */ /* 0x000fe200078e00ff */
[----:B------:R-:W-:-:S04]  /*6150*/  ISETP.GT.U32.AND P0, PT, R7, 0x7f800000, PT ;  /* 0x7f8000000700780c */ /* 0x000fc80003f04070 */
[----:B------:R-:W-:-:S05]  /*6160*/  SEL R5, R5, 0x7c, P0 ;  /* 0x0000007c05057807 */ /* 0x000fca0000000000 */
[----:B------:R2:W-:Y:S01]  /*6170*/  STG.E.U8 desc[UR36][R2.64], R5 ;  /* 0x0000000502007986 */ /* 0x0005e2000c101124 */
[----:B------:R-:W-:Y:S05]  /*6180*/  BRA `(.L_x_15783) ;  /* 0x0000000000107947 */ /* 0x000fea0003800000 */
.L_x_15802:
[----:B------:R-:W-:-:S04]  /*6190*/  LOP3.LUT R5, R5, 0xff, RZ, 0xc0, !PT ;  /* 0x000000ff05057812 */ /* 0x000fc800078ec0ff */
[----:B------:R-:W0:Y:S02]  /*61a0*/  I2F.U16 R0, R5 ;  /* 0x0000000500007306 */ /* 0x000e240000101000 */
[----:B0-----:R-:W-:-:S05]  /*61b0*/  F2FP.BF16.F32.PACK_AB R0, RZ, R0 ;  /* 0x00000000ff00723e */ /* 0x001fca00000010ff */
[----:B------:R0:W-:Y:S02]  /*61c0*/  STG.E.U16 desc[UR36][R2.64], R0 ;  /* 0x0000000002007986 */ /* 0x0001e4000c101524 */
.L_x_15783:
[----:B------:R-:W-:Y:S05]  /*61d0*/  BSYNC.RECONVERGENT B6 ;  /* 0x0000000000067941 */ /* 0x000fea0003800200 */
.L_x_15777:
[----:B------:R-:W-:-:S07]  /*61e0*/  IADD3 R17, PT, PT, R17, 0x80, RZ ;  /* 0x0000008011117810 */ /* 0x000fce0007ffe0ff */
.L_x_15742:
[----:B------:R-:W-:Y:S05]  /*61f0*/  BSYNC.RECONVERGENT B7 ;  /* 0x0000000000077941 */ /* 0x000fea0003800200 */
.L_x_15741:
        /* <DEDUP_REMOVED lines=307> */
.L_x_15811:
[----:B------:R-:W4:Y:S01]  /*7530*/  LDCU.64 UR6, c[0x0][0x588] ;  /* 0x0000b100ff0677ac */ /* 0x000f220008000a00 */
[----:B------:R-:W-:-:S04]  /*7540*/  UPRMT UR4, UR42, 0x9910, URZ ;  /* 0x000099102a047896 */ /* 0x000fc800080000ff */
[----:B------:R-:W-:Y:S01]  /*7550*/  UISETP.GT.AND UP0, UPT, UR4, 0x9, UPT ;  /* 0x000000090400788c */ /* 0x000fe2000bf04270 */
[----:B----4-:R-:W-:-:S05]  /*7560*/  IADD3 R4, P0, PT, R0, UR6, RZ ;  /* 0x0000000600047c10 */ /* 0x010fca000ff1e0ff */
[----:B-123--:R-:W-:-:S03]  /*7570*/  IMAD.X R5, RZ, RZ, UR7, P0 ;  /* 0x00000007ff057e24 */ /* 0x00efc600080e06ff */
        /* <DEDUP_REMOVED lines=11> */
.L_x_15815:
[----:B------:R0:W5:Y:S01]  /*7630*/  LDG.E.U8 R0, desc[UR36][R4.64] ;  /* 0x0000002404007981 */ /* 0x000162000c1e1100 */
[----:B------:R-:W-:Y:S05]  /*7640*/  BRA `(.L_x_15817) ;  /* 0x0000000c005c7947 */ /* 0x000fea0003800000 */
.L_x_15814:
        /* <DEDUP_REMOVED lines=8> */
.L_x_15819:
[----:B------:R3:W5:Y:S01]  /*76d0*/  LDG.E.U8 R0, desc[UR36][R4.64] ;  /* 0x0000002404007981 */ /* 0x000762000c1e1100 */
[----:B------:R-:W-:Y:S05]  /*76e0*/  BRA `(.L_x_15817) ;  /* 0x0000000c00347947 */ /* 0x000fea0003800000 */
.L_x_15818:
[----:B------:R2:W5:Y:S01]  /*76f0*/  LDG.E.U16 R0, desc[UR36][R4.64] ;  /* 0x0000002404007981 */ /* 0x000562000c1e1500 */
[----:B------:R-:W-:Y:S05]  /*7700*/  BRA `(.L_x_15817) ;  /* 0x0000000c002c7947 */ /* 0x000fea0003800000 */
.L_x_15813:
        /* <DEDUP_REMOVED lines=10> */
.L_x_15821:
[----:B------:R-:W2:Y:S02]  /*77b0*/  LDG.E.U16 R2, desc[UR36][R4.64] ;  /* 0x0000002404027981 */ /* 0x000ea4000c1e1500 */
[----:B--2---:R-:W-:-:S06]  /*77c0*/  HADD2.F32 R2, -RZ, R2.H0_H0 ;  /* 0x20000002ff027230 */ /* 0x004fcc0000004100 */
[----:B------:R-:W0:Y:S02]  /*77d0*/  F2I.S64.TRUNC R2, R2 ;  /* 0x0000000200027311 */ /* 0x000e24000020d900 */
[----:B0-----:R-:W-:Y:S01]  /*77e0*/  PRMT R0, R2, 0x7610, R0 ;  /* 0x0000761002007816 */ /* 0x001fe20000000000 */
[----:B------:R-:W-:Y:S06]  /*77f0*/  BRA `(.L_x_15817) ;  /* 0x0000000800f07947 */ /* 0x000fec0003800000 */
.L_x_15820:
        /* <DEDUP_REMOVED lines=10> */
.L_x_15823:
[----:B------:R-:W2:Y:S02]  /*78a0*/  LDG.E.U16 R4, desc[UR36][R4.64] ;  /* 0x0000002404047981 */ /* 0x000ea4000c1e1500 */
[----:B--2---:R-:W-:-:S06]  /*78b0*/  HADD2.F32 R2, -RZ, R4.H0_H0 ;  /* 0x20000004ff027230 */ /* 0x004fcc0000004100 */
[----:B------:R-:W0:Y:S02]  /*78c0*/  F2I.S64.TRUNC R2, R2 ;  /* 0x0000000200027311 */ /* 0x000e24000020d900 */
[----:B0-----:R-:W-:Y:S01]  /*78d0*/  PRMT R0, R2, 0x7610, R0 ;  /* 0x0000761002007816 */ /* 0x001fe20000000000 */
[----:B------:R-:W-:Y:S06]  /*78e0*/  BRA `(.L_x_15817) ;  /* 0x0000000800b47947 */ /* 0x000fec0003800000 */
.L_x_15822:
[----:B------:R-:W2:Y:S02]  /*78f0*/  LDG.E.64 R2, desc[UR36][R4.64] ;  /* 0x0000002404027981 */ /* 0x000ea4000c1e1b00 */
[----:B--2---:R-:W0:Y:S02]  /*7900*/  F2I.S64.F64.TRUNC R2, R2 ;  /* 0x0000000200027311 */ /* 0x004e24000030d900 */
[----:B0-----:R-:W-:Y:S01]  /*7910*/  PRMT R0, R2, 0x7610, R0 ;  /* 0x0000761002007816 */ /* 0x001fe20000000000 */
[----:B------:R-:W-:Y:S06]  /*7920*/  BRA `(.L_x_15817) ;  /* 0x0000000800a47947 */ /* 0x000fec0003800000 */
.L_x_15812:
        /* <DEDUP_REMOVED lines=12> */
.L_x_15826:
[----:B------:R-:W2:Y:S02]  /*79f0*/  LDG.E.64 R4, desc[UR36][R4.64] ;  /* 0x0000002404047981 */ /* 0x000ea4000c1e1b00 */
[----:B--2---:R-:W0:Y:S02]  /*7a00*/  F2I.S64.F64.TRUNC R2, R4 ;  /* 0x0000000400027311 */ /* 0x004e24000030d900 */
[----:B0-----:R-:W-:Y:S01]  /*7a10*/  PRMT R0, R2, 0x7610, R0 ;  /* 0x0000761002007816 */ /* 0x001fe20000000000 */
[----:B------:R-:W-:Y:S06]  /*7a20*/  BRA `(.L_x_15817) ;  /* 0x0000000800647947 */ /* 0x000fec0003800000 */
.L_x_15825:
        /* <DEDUP_REMOVED lines=27> */
.L_x_15828:
        /* <DEDUP_REMOVED lines=14> */
.L_x_15827:
[----:B------:R-:W2:Y:S02]  /*7cc0*/  LDG.E.U16 R2, desc[UR36][R4.64] ;  /* 0x0000002404027981 */ /* 0x000ea4000c1e1500 */
[----:B--2---:R-:W-:-:S06]  /*7cd0*/  IMAD.U32 R2, R2, 0x10000, RZ ;  /* 0x0001000002027824 */ /* 0x004fcc00078e00ff */
[----:B------:R-:W0:Y:S02]  /*7ce0*/  F2I.S64.TRUNC R2, R2 ;  /* 0x0000000200027311 */ /* 0x000e24000020d900 */
[----:B0-----:R-:W-:Y:S01]  /*7cf0*/  PRMT R0, R2, 0x7610, R0 ;  /* 0x0000761002007816 */ /* 0x001fe20000000000 */
[----:B------:R-:W-:Y:S06]  /*7d00*/  BRA `(.L_x_15817) ;  /* 0x0000000400ac7947 */ /* 0x000fec0003800000 */
.L_x_15824:
        /* <DEDUP_REMOVED lines=10> */
.L_x_15831:
        /* <DEDUP_REMOVED lines=21> */
.L_x_15835:
[----:B------:R-:W-:Y:S05]  /*7f00*/  BSYNC.RECONVERGENT B1 ;  /* 0x0000000000017941 */ /* 0x000fea0003800200 */
.L_x_15834:
[----:B------:R-:W-:Y:S01]  /*7f10*/  IMAD.SHL.U32 R0, R0, 0x100000, RZ ;  /* 0x0010000000007824 */ /* 0x000fe200078e00ff */
[----:B------:R-:W-:-:S04]  /*7f20*/  LEA R2, R2, 0x3b800000, 0x17 ;  /* 0x3b80000002027811 */ /* 0x000fc800078eb8ff */
[----:B------:R-:W-:-:S07]  /*7f30*/  LOP3.LUT R2, R2, R0, R7, 0xfe, !PT ;  /* 0x0000000002027212 */ /* 0x000fce00078efe07 */
.L_x_15833:
[----:B------:R-:W-:Y:S05]  /*7f40*/  BSYNC.RECONVERGENT B0 ;  /* 0x0000000000007941 */ /* 0x000fea0003800200 */
.L_x_15832:
[----:B------:R-:W0:Y:S02]  /*7f50*/  F2I.S64.TRUNC R2, R2 ;  /* 0x0000000200027311 */ /* 0x000e24000020d900 */
[----:B0-----:R-:W-:Y:S01]  /*7f60*/  PRMT R0, R2, 0x7610, R0 ;  /* 0x0000761002007816 */ /* 0x001fe20000000000 */
[----:B------:R-:W-:Y:S06]  /*7f70*/  BRA `(.L_x_15817) ;  /* 0x0000000400107947 */ /* 0x000fec0003800000 */
.L_x_15830:
        /* <DEDUP_REMOVED lines=21> */
.L_x_15839:
[----:B------:R-:W-:Y:S05]  /*80d0*/  BSYNC.RECONVERGENT B1 ;  /* 0x0000000000017941 */ /* 0x000fea0003800200 */
.L_x_15838:
[----:B------:R-:W-:Y:S02]  /*80e0*/  SHF.L.U32 R0, R0, 0x15, RZ ;  /* 0x0000001500007819 */ /* 0x000fe400000006ff */
[----:B------:R-:W-:-:S04]  /*80f0*/  LEA R2, R2, 0x37800000, 0x17 ;  /* 0x3780000002027811 */ /* 0x000fc800078eb8ff */
[----:B------:R-:W-:-:S07]  /*8100*/  LOP3.LUT R2, R2, R0, R7, 0xfe, !PT ;  /* 0x0000000002027212 */ /* 0x000fce00078efe07 */
.L_x_15837:
[----:B------:R-:W-:Y:S05]  /*8110*/  BSYNC.RECONVERGENT B0 ;  /* 0x0000000000007941 */ /* 0x000fea0003800200 */
.L_x_15836:
[----:B------:R-:W0:Y:S02]  /*8120*/  F2I.S64.TRUNC R2, R2 ;  /* 0x0000000200027311 */ /* 0x000e24000020d900 */
[----:B0-----:R-:W-:Y:S01]  /*8130*/  PRMT R0, R2, 0x7610, R0 ;  /* 0x0000761002007816 */ /* 0x001fe20000000000 */
[----:B------:R-:W-:Y:S06]  /*8140*/  BRA `(.L_x_15817) ;  /* 0x00000000009c7947 */ /* 0x000fec0003800000 */
.L_x_15829:
        /* <DEDUP_REMOVED lines=14> */
.L_x_15843:
[----:B------:R-:W-:Y:S05]  /*8230*/  BSYNC.RECONVERGENT B0 ;  /* 0x0000000000007941 */ /* 0x000fea0003800200 */
.L_x_15842:
[----:B------:R-:W0:Y:S02]  /*8240*/  F2I.S64.TRUNC R2, R2 ;  /* 0x0000000200027311 */ /* 0x000e24000020d900 */
[----:B0-----:R-:W-:Y:S01]  /*8250*/  PRMT R0, R2, 0x7610, R0 ;  /* 0x0000761002007816 */ /* 0x001fe20000000000 */
[----:B------:R-:W-:Y:S06]  /*8260*/  BRA `(.L_x_15817) ;  /* 0x0000000000547947 */ /* 0x000fec0003800000 */
.L_x_15816:
        /* <DEDUP_REMOVED lines=16> */
.L_x_15844:
[----:B------:R-:W-:Y:S01]  /*8370*/  PRMT R0, RZ, 0x7610, R0 ;  /* 0x00007610ff007816 */ /* 0x000fe20000000000 */
[----:B------:R-:W-:Y:S06]  /*8380*/  BRA `(.L_x_15817) ;  /* 0x00000000000c7947 */ /* 0x000fec0003800000 */
.L_x_15841:
[----:B------:R0:W5:Y:S01]  /*8390*/  LDG.E.U8 R0, desc[UR36][R4.64] ;  /* 0x0000002404007981 */ /* 0x000162000c1e1100 */
[----:B------:R-:W-:Y:S05]  /*83a0*/  BRA `(.L_x_15817) ;  /* 0x0000000000047947 */ /* 0x000fea0003800000 */
.L_x_15840:
[----:B------:R0:W5:Y:S02]  /*83b0*/  LDG.E.U8 R0, desc[UR36][R4.64] ;  /* 0x0000002404007981 */ /* 0x000164000c1e1100 */
.L_x_15817:
        /* <DEDUP_REMOVED lines=20> */
.L_x_15849:
[----:B------:R0:W-:Y:S01]  /*8500*/  STG.E.U8 desc[UR36][R2.64], R5 ;  /* 0x0000000502007986 */ /* 0x0001e2000c101124 */
[----:B------:R-:W-:Y:S05]  /*8510*/  BRA `(.L_x_15851) ;  /* 0x0000000c00507947 */ /* 0x000fea0003800000 */
.L_x_15848:
        /* <DEDUP_REMOVED lines=10> */
.L_x_15853:
[----:B------:R-:W-:-:S05]  /*85c0*/  LOP3.LUT R5, R5, 0xff, RZ, 0xc0, !PT ;  /* 0x000000ff05057812 */ /* 0x000fca00078ec0ff */
[----:B------:R0:W-:Y:S01]  /*85d0*/  STG.E desc[UR36][R2.64], R5 ;  /* 0x0000000502007986 */ /* 0x0001e2000c101924 */
[----:B------:R-:W-:Y:S05]  /*85e0*/  BRA `(.L_x_15851) ;  /* 0x0000000c001c7947 */ /* 0x000fea0003800000 */
.L_x_15852:
[----:B------:R-:W-:-:S05]  /*85f0*/  LOP3.LUT R5, R5, 0xff, RZ, 0xc0, !PT ;  /* 0x000000ff05057812 */ /* 0x000fca00078ec0ff */
[----:B------:R0:W-:Y:S01]  /*8600*/  STG.E.U16 desc[UR36][R2.64], R5 ;  /* 0x0000000502007986 */ /* 0x0001e2000c101524 */
[----:B------:R-:W-:Y:S05]  /*8610*/  BRA `(.L_x_15851) ;  /* 0x0000000c00107947 */ /* 0x000fea0003800000 */
.L_x_15847:
        /* <DEDUP_REMOVED lines=10> */
.L_x_15855:
[----:B------:R-:W-:-:S04]  /*86c0*/  LOP3.LUT R5, R5, 0xff, RZ, 0xc0, !PT ;  /* 0x000000ff05057812 */ /* 0x000fc800078ec0ff */
[----:B------:R-:W0:Y:S02]  /*86d0*/  I2F.U16 R0, R5 ;  /* 0x0000000500007306 */ /* 0x000e240000101000 */
[----:B0-----:R-:W-:-:S05]  /*86e0*/  F2FP.F16.F32.PACK_AB R0, RZ, R0 ;  /* 0x00000000ff00723e */ /* 0x001fca00000000ff */
[----:B------:R0:W-:Y:S01]  /*86f0*/  STG.E.U16 desc[UR36][R2.64], R0 ;  /* 0x0000000002007986 */ /* 0x0001e2000c101524 */
[----:B------:R-:W-:Y:S05]  /*8700*/  BRA `(.L_x_15851) ;  /* 0x0000000800d47947 */ /* 0x000fea0003800000 */
.L_x_15854:
[----:B------:R-:W-:-:S09]  /*8710*/  UISETP.NE.AND UP0, UPT, UR5, 0x7, UPT ;  /* 0x000000070500788c */ /* 0x000fd2000bf05270 */
[----:B------:R-:W-:Y:S05]  /*8720*/  BRA.U !UP0, `(.L_x_15856) ;  /* 0x00000001083c7547 */ /* 0x000fea000b800000 */
[----:B------:R-:W-:-:S09]  /*8730*/  UISETP.NE.AND UP0, UPT, UR5, 0x8, UPT ;  /* 0x000000080500788c */ /* 0x000fd2000bf05270 */
[----:B------:R-:W-:Y:S05]  /*8740*/  BRA.U !UP0, `(.L_x_15857) ;  /* 0x00000001081c7547 */ /* 0x000fea000b800000 */
[----:B------:R-:W-:-:S09]  /*8750*/  UISETP.NE.AND UP0, UPT, UR5, 0x9, UPT ;  /* 0x000000090500788c */ /* 0x000fd2000bf05270 */
[----:B------:R-:W-:Y:S05]  /*8760*/  BRA.U UP0, `(.L_x_15850) ;  /* 0x0000000500e47547 */ /* 0x000fea000b800000 */
[----:B------:R-:W-:Y:S02]  /*8770*/  LOP3.LUT R5, R5, 0xff, RZ, 0xc0, !PT ;  /* 0x000000ff05057812 */ /* 0x000fe400078ec0ff */
[----:B------:R-:W-:Y:S02]  /*8780*/  MOV R7, RZ ;  /* 0x000000ff00077202 */ /* 0x000fe40000000f00 */
[----:B------:R-:W0:Y:S03]  /*8790*/  I2F.U16 R6, R5 ;  /* 0x0000000500067306 */ /* 0x000e260000101000 */
[----:B0-----:R0:W-:Y:S01]  /*87a0*/  STG.E.64 desc[UR36][R2.64], R6 ;  /* 0x0000000602007986 */ /* 0x0011e2000c101b24 */
[----:B------:R-:W-:Y:S05]  /*87b0*/  BRA `(.L_x_15851) ;  /* 0x0000000800a87947 */ /* 0x000fea0003800000 */
.L_x_15857:
[----:B------:R-:W-:-:S06]  /*87c0*/  LOP3.LUT R5, R5, 0xff, RZ, 0xc0, !PT ;  /* 0x000000ff05057812 */ /* 0x000fcc00078ec0ff */
[----:B------:R-:W0:Y:S02]  /*87d0*/  I2F.U16 R5, R5 ;  /* 0x0000000500057306 */ /* 0x000e240000101000 */
[----:B0-----:R-:W-:-:S04]  /*87e0*/  F2FP.F16.F32.PACK_AB R5, RZ, R5 ;  /* 0x00000005ff05723e */ /* 0x001fc800000000ff */
[----:B------:R-:W-:-:S05]  /*87f0*/  PRMT R5, R5, 0x5410, RZ ;  /* 0x0000541005057816 */ /* 0x000fca00000000ff */
[----:B------:R0:W-:Y:S01]  /*8800*/  STG.E desc[UR36][R2.64], R5 ;  /* 0x0000000502007986 */ /* 0x0001e2000c101924 */
[----:B------:R-:W-:Y:S05]  /*8810*/  BRA `(.L_x_15851) ;  /* 0x0000000800907947 */ /* 0x000fea0003800000 */
.L_x_15856:
[----:B------:R-:W-:-:S06]  /*8820*/  LOP3.LUT R5, R5, 0xff, RZ, 0xc0, !PT ;  /* 0x000000ff05057812 */ /* 0x000fcc00078ec0ff */
[----:B------:R-:W0:Y:S02]  /*8830*/  I2F.F64.U16 R4, R5 ;  /* 0x0000000500047312 */ /* 0x000e240000101800 */
[----:B0-----:R0:W-:Y:S01]  /*8840*/  STG.E.64 desc[UR36][R2.64], R4 ;  /* 0x0000000402007986 */ /* 0x0011e2000c101b24 */
[----:B------:R-:W-:Y:S05]  /*8850*/  BRA `(.L_x_15851) ;  /* 0x0000000800807947 */ /* 0x000fea0003800000 */
.L_x_15846:
        /* <DEDUP_REMOVED lines=13> */
.L_x_15861:
        /* <DEDUP_REMOVED lines=18> */
.L_x_15863:
[----:B------:R-:W-:Y:S05]  /*8a50*/  BSYNC.RECONVERGENT B0 ;  /* 0x0000000000007941 */ /* 0x000fea0003800200 */
.L_x_15862:
[----:B------:R0:W-:Y:S01]  /*8a60*/  STG.E.U8 desc[UR36][R2.64], R0 ;  /* 0x0000000002007986 */ /* 0x0001e2000c101124 */
[----:B------:R-:W-:Y:S05]  /*8a70*/  BRA `(.L_x_15851) ;  /* 0x0000000400f87947 */ /* 0x000fea0003800000 */
.L_x_15860:
[----:B------:R-:W-:Y:S01]  /*8a80*/  LOP3.LUT R5, R5, 0xff, RZ, 0xc0, !PT ;  /* 0x000000ff05057812 */ /* 0x000fe200078ec0ff */
[----:B------:R-:W-:Y:S01]  /*8a90*/  BSSY.RECONVERGENT B0, `(.L_x_15864) ;  /* 0x0000011000007945 */ /* 0x000fe20003800200 */
[----:B------:R-:W-:-:S04]  /*8aa0*/  HFMA2 R0, -RZ, RZ, 0, 7.62939453125e-06 ;  /* 0x00000080ff007431 */ /* 0x000fc800000001ff */
        /* <DEDUP_REMOVED lines=15> */
.L_x_15865:
[----:B------:R-:W-:Y:S05]  /*8ba0*/  BSYNC.RECONVERGENT B0 ;  /* 0x0000000000007941 */ /* 0x000fea0003800200 */
.L_x_15864:
[----:B------:R0:W-:Y:S01]  /*8bb0*/  STG.E.U8 desc[UR36][R2.64], R0 ;  /* 0x0000000002007986 */ /* 0x0001e2000c101124 */
[----:B------:R-:W-:Y:S05]  /*8bc0*/  BRA `(.L_x_15851) ;  /* 0x0000000400a47947 */ /* 0x000fea0003800000 */
.L_x_15859:
[----:B------:R-:W-:-:S09]  /*8bd0*/  UISETP.NE.AND UP0, UPT, UR5, 0x1c, UPT ;  /* 0x0000001c0500788c */ /* 0x000fd2000bf05270 */
[----:B------:R-:W-:Y:S05]  /*8be0*/  BRA.U !UP0, `(.L_x_15866) ;  /* 0x0000000108647547 */ /* 0x000fea000b800000 */
[----:B------:R-:W-:-:S09]  /*8bf0*/  UISETP.NE.AND UP0, UPT, UR5, 0x1d, UPT ;  /* 0x0000001d0500788c */ /* 0x000fd2000bf05270 */
[----:B------:R-:W-:Y:S05]  /*8c00*/  BRA.U !UP0, `(.L_x_15867) ;  /* 0x00000001084c7547 */ /* 0x000fea000b800000 */
[----:B------:R-:W-:-:S09]  /*8c10*/  UISETP.NE.AND UP0, UPT, UR5, 0x2c, UPT ;  /* 0x0000002c0500788c */ /* 0x000fd2000bf05270 */
[----:B------:R-:W-:Y:S05]  /*8c20*/  BRA.U UP0, `(.L_x_15850) ;  /* 0x0000000100b47547 */ /* 0x000fea000b800000 */
        /* <DEDUP_REMOVED lines=9> */
[----:B------:R-:W-:Y:S02]  /*8cc0*/  @P1 ISETP.EQ.U32.AND P2, PT, R0, 0x1, P0 ;  /* 0x000000010000180c */ /* 0x000fe40000742070 */
[----:B------:R-:W-:-:S02]  /*8cd0*/  PLOP3.LUT P0, PT, PT, PT, PT, 0x80, 0x8 ;  /* 0x000000000008781c */ /* 0x000fc40003f0f070 */
[----:B------:R-:W-:Y:S02]  /*8ce0*/  @P1 PLOP3.LUT P0, PT, P2, PT, PT, 0x80, 0x8 ;  /* 0x000000000008181c */ /* 0x000fe4000170f070 */
[----:B------:R-:W-:-:S11]  /*8cf0*/  @P1 IADD3 R0, PT, PT, R4, 0x1, RZ ;  /* 0x0000000104001810 */ /* 0x000fd60007ffe0ff */
[----:B------:R-:W-:-:S04]  /*8d00*/  @!P0 IMAD.MOV R0, RZ, RZ, R4 ;  /* 0x000000ffff008224 */ /* 0x000fc800078e0204 */
[----:B------:R-:W-:-:S05]  /*8d10*/  @P1 IMAD.MOV.U32 R5, RZ, RZ, R0 ;  /* 0x000000ffff051224 */ /* 0x000fca00078e0000 */
[----:B------:R0:W-:Y:S01]  /*8d20*/  STG.E.U8 desc[UR36][R2.64], R5 ;  /* 0x0000000502007986 */ /* 0x0001e2000c101124 */
[----:B------:R-:W-:Y:S05]  /*8d30*/  BRA `(.L_x_15851) ;  /* 0x0000000400487947 */ /* 0x000fea0003800000 */
.L_x_15867:
[----:B------:R-:W-:Y:S01]  /*8d40*/  LOP3.LUT R4, R5, 0xff, RZ, 0xc0, !PT ;  /* 0x000000ff05047812 */ /* 0x000fe200078ec0ff */
[----:B------:R-:W-:-:S05]  /*8d50*/  HFMA2 R5, -RZ, RZ, 0, 0 ;  /* 0x00000000ff057431 */ /* 0x000fca00000001ff */
[----:B------:R0:W-:Y:S01]  /*8d60*/  STG.E.64 desc[UR36][R2.64], R4 ;  /* 0x0000000402007986 */ /* 0x0001e2000c101b24 */
[----:B------:R-:W-:Y:S05]  /*8d70*/  BRA `(.L_x_15851) ;  /* 0x0000000400387947 */ /* 0x000fea0003800000 */
.L_x_15866:
[----:B------:R-:W-:-:S05]  /*8d80*/  LOP3.LUT R5, R5, 0xff, RZ, 0xc0, !PT ;  /* 0x000000ff05057812 */ /* 0x000fca00078ec0ff */
[----:B------:R0:W-:Y:S01]  /*8d90*/  STG.E desc[UR36][R2.64], R5 ;  /* 0x0000000502007986 */ /* 0x0001e2000c101924 */
[----:B------:R-:W-:Y:S05]  /*8da0*/  BRA `(.L_x_15851) ;  /* 0x00000004002c7947 */ /* 0x000fea0003800000 */
.L_x_15858:
        /* <DEDUP_REMOVED lines=10> */
.L_x_15869:
[----:B------:R-:W-:Y:S02]  /*8e50*/  LOP3.LUT R5, R5, 0xff, RZ, 0xc0, !PT ;  /* 0x000000ff05057812 */ /* 0x000fe400078ec0ff */
[----:B------:R-:W-:-:S04]  /*8e60*/  CS2R R6, SRZ ;  /* 0x0000000000067805 */ /* 0x000fc8000001ff00 */
[----:B------:R-:W0:Y:S02]  /*8e70*/  I2F.F64.U16 R4, R5 ;  /* 0x0000000500047312 */ /* 0x000e240000101800 */
[----:B0-----:R4:W-:Y:S01]  /*8e80*/  STG.E.128 desc[UR36][R2.64], R4 ;  /* 0x0000000402007986 */ /* 0x0019e2000c101d24 */
[----:B------:R-:W-:Y:S05]  /*8e90*/  BRA `(.L_x_15851) ;  /* 0x0000000000f07947 */ /* 0x000fea0003800000 */
.L_x_15868:
[----:B------:R-:W-:-:S09]  /*8ea0*/  UISETP.NE.AND UP0, UPT, UR5, 0xf, UPT ;  /* 0x0000000f0500788c */ /* 0x000fd2000bf05270 */
[----:B------:R-:W-:Y:S05]  /*8eb0*/  BRA.U !UP0, `(.L_x_15870) ;  /* 0x0000000108d87547 */ /* 0x000fea000b800000 */
[----:B------:R-:W-:-:S09]  /*8ec0*/  UISETP.NE.AND UP0, UPT, UR5, 0x17, UPT ;  /* 0x000000170500788c */ /* 0x000fd2000bf05270 */
[----:B------:R-:W-:Y:S05]  /*8ed0*/  BRA.U !UP0, `(.L_x_15871) ;  /* 0x0000000108887547 */ /* 0x000fea000b800000 */
[----:B------:R-:W-:-:S09]  /*8ee0*/  UISETP.NE.AND UP0, UPT, UR5, 0x18, UPT ;  /* 0x000000180500788c */ /* 0x000fd2000bf05270 */
[----:B------:R-:W-:Y:S05]  /*8ef0*/  BRA.U !UP0, `(.L_x_15872) ;  /* 0x0000000108447547 */ /* 0x000fea000b800000 */
.L_x_15850:
        /* <DEDUP_REMOVED lines=16> */
.L_x_15873:
[----:B------:R-:W-:Y:S05]  /*9000*/  BRA `(.L_x_15851) ;  /* 0x0000000000947947 */ /* 0x000fea0003800000 */
.L_x_15872:
        /* <DEDUP_REMOVED lines=12> */
.L_x_15875:
[----:B------:R-:W-:Y:S05]  /*90d0*/  BSYNC.RECONVERGENT B0 ;  /* 0x0000000000007941 */ /* 0x000fea0003800200 */
.L_x_15874:
[----:B------:R3:W-:Y:S01]  /*90e0*/  STG.E.U8 desc[UR36][R2.64], R5 ;  /* 0x0000000502007986 */ /* 0x0007e2000c101124 */
[----:B------:R-:W-:Y:S05]  /*90f0*/  BRA `(.L_x_15851) ;  /* 0x0000000000587947 */ /* 0x000fea0003800000 */
.L_x_15871:
        /* <DEDUP_REMOVED lines=13> */
.L_x_15876:
[----:B------:R-:W-:Y:S01]  /*91d0*/  IMAD.MOV.U32 R5, RZ, RZ, 0x7f ;  /* 0x0000007fff057424 */ /* 0x000fe200078e00ff */
[----:B------:R-:W-:-:S04]  /*91e0*/  ISETP.GT.U32.AND P0, PT, R7, 0x7f800000, PT ;  /* 0x7f8000000700780c */ /* 0x000fc80003f04070 */
[----:B------:R-:W-:-:S05]  /*91f0*/  SEL R5, R5, 0x7c, P0 ;  /* 0x0000007c05057807 */ /* 0x000fca0000000000 */
[----:B------:R2:W-:Y:S01]  /*9200*/  STG.E.U8 desc[UR36][R2.64], R5 ;  /* 0x0000000502007986 */ /* 0x0005e2000c101124 */
[----:B------:R-:W-:Y:S05]  /*9210*/  BRA `(.L_x_15851) ;  /* 0x0000000000107947 */ /* 0x000fea0003800000 */
.L_x_15870:
[----:B------:R-:W-:-:S04]  /*9220*/  LOP3.LUT R5, R5, 0xff, RZ, 0xc0, !PT ;  /* 0x000000ff05057812 */ /* 0x000fc800078ec0ff */
[----:B------:R-:W0:Y:S02]  /*9230*/  I2F.U16 R0, R5 ;  /* 0x0000000500007306 */ /* 0x000e240000101000 */
[----:B0-----:R-:W-:-:S05]  /*9240*/  F2FP.BF16.F32.PACK_AB R0, RZ, R0 ;  /* 0x00000000ff00723e */ /* 0x001fca00000010ff */
[----:B------:R0:W-:Y:S02]  /*9250*/  STG.E.U16 desc[UR36][R2.64], R0 ;  /* 0x0000000002007986 */ /* 0x0001e4000c101524 */
.L_x_15851:
[----:B------:R-:W-:Y:S05]  /*9260*/  BSYNC.RECONVERGENT B6 ;  /* 0x0000000000067941 */ /* 0x000fea0003800200 */
.L_x_15845:
[----:B------:R-:W-:-:S07]  /*9270*/  IADD3 R17, PT, PT, R17, 0x80, RZ ;  /* 0x0000008011117810 */ /* 0x000fce0007ffe0ff */
.L_x_15810:
[----:B------:R-:W-:Y:S05]  /*9280*/  BSYNC.RECONVERGENT B7 ;  /* 0x0000000000077941 */ /* 0x000fea0003800200 */
.L_x_15809:
        /* <DEDUP_REMOVED lines=306> */
.L_x_15877:
[----:B------:R-:W0:Y:S01]  /*a5b0*/  LDCU.128 UR8, c[0x0][0x580] ;  /* 0x0000b000ff0877ac */ /* 0x000e220008000c00 */
[----:B------:R-:W-:-:S04]  /*a5c0*/  UPRMT UR4, UR42, 0x9910, URZ ;  /* 0x000099102a047896 */ /* 0x000fc800080000ff */
[----:B------:R-:W-:Y:S01]  /*a5d0*/  UISETP.GT.AND UP0, UPT, UR4, 0x9, UPT ;  /* 0x000000090400788c */ /* 0x000fe2000bf04270 */
[----:B0-----:R-:W-:Y:S02]  /*a5e0*/  IADD3 R16, P0, PT, R16, UR8, RZ ;  /* 0x0000000810107c10 */ /* 0x001fe4000ff1e0ff */
[----:B----4-:R-:W-:-:S03]  /*a5f0*/  IADD3 R4, P1, PT, R0, UR10, RZ ;  /* 0x0000000a00047c10 */ /* 0x010fc6000ff3e0ff */
[----:B------:R-:W-:Y:S01]  /*a600*/  IMAD.X R17, RZ, RZ, UR9, P0 ;  /* 0x00000009ff117e24 */ /* 0x000fe200080e06ff */
[----:B-123--:R-:W-:Y:S02]  /*a610*/  IADD3.X R5, PT, PT, RZ, UR11, RZ, P1, !PT ;  /* 0x0000000bff057c10 */ /* 0x00efe40008ffe4ff */
        /* <DEDUP_REMOVED lines=11> */
.L_x_15881:
[----:B------:R4:W5:Y:S01]  /*a6d0*/  LDG.E.U8 R0, desc[UR36][R4.64] ;  /* 0x0000002404007981 */ /* 0x000962000c1e1100 */
[----:B------:R-:W-:Y:S05]  /*a6e0*/  BRA `(.L_x_15883) ;  /* 0x0000000c005c7947 */ /* 0x000fea0003800000 */
.L_x_15880:
        /* <DEDUP_REMOVED lines=8> */
.L_x_15885:
[----:B------:R2:W5:Y:S01]  /*a770*/  LDG.E.U8 R0, desc[UR36][R4.64] ;  /* 0x0000002404007981 */ /* 0x000562000c1e1100 */
[----:B------:R-:W-:Y:S05]  /*a780*/  BRA `(.L_x_15883) ;  /* 0x0000000c00347947 */ /* 0x000fea0003800000 */
.L_x_15884:
[----:B------:R0:W5:Y:S01]  /*a790*/  LDG.E.U16 R0, desc[UR36][R4.64] ;  /* 0x0000002404007981 */ /* 0x000162000c1e1500 */
[----:B------:R-:W-:Y:S05]  /*a7a0*/  BRA `(.L_x_15883) ;  /* 0x0000000c002c7947 */ /* 0x000fea0003800000 */
.L_x_15879:
        /* <DEDUP_REMOVED lines=10> */
.L_x_15887:
[----:B------:R-:W2:Y:S02]  /*a850*/  LDG.E.U16 R2, desc[UR36][R4.64] ;  /* 0x0000002404027981 */ /* 0x000ea4000c1e1500 */
[----:B--2---:R-:W-:-:S06]  /*a860*/  HADD2.F32 R2, -RZ, R2.H0_H0 ;  /* 0x20000002ff027230 */ /* 0x004fcc0000004100 */
[----:B------:R-:W0:Y:S02]  /*a870*/  F2I.S64.TRUNC R2, R2 ;  /* 0x0000000200027311 */ /* 0x000e24000020d900 */
[----:B0-----:R-:W-:Y:S01]  /*a880*/  PRMT R0, R2, 0x7610, R0 ;  /* 0x0000761002007816 */ /* 0x001fe20000000000 */
[----:B------:R-:W-:Y:S06]  /*a890*/  BRA `(.L_x_15883) ;  /* 0x0000000800f07947 */ /* 0x000fec0003800000 */
.L_x_15886:
        /* <DEDUP_REMOVED lines=10> */
.L_x_15889:
[----:B------:R-:W2:Y:S02]  /*a940*/  LDG.E.U16 R4, desc[UR36][R4.64] ;  /* 0x0000002404047981 */ /* 0x000ea4000c1e1500 */
[----:B--2---:R-:W-:-:S06]  /*a950*/  HADD2.F32 R2, -RZ, R4.H0_H0 ;  /* 0x20000004ff027230 */ /* 0x004fcc0000004100 */
[----:B------:R-:W0:Y:S02]  /*a960*/  F2I.S64.TRUNC R2, R2 ;  /* 0x0000000200027311 */ /* 0x000e24000020d900 */
[----:B0-----:R-:W-:Y:S01]  /*a970*/  PRMT R0, R2, 0x7610, R0 ;  /* 0x0000761002007816 */ /* 0x001fe20000000000 */
[----:B------:R-:W-:Y:S06]  /*a980*/  BRA `(.L_x_15883) ;  /* 0x0000000800b47947 */ /* 0x000fec0003800000 */
.L_x_15888:
[----:B------:R-:W2:Y:S02]  /*a990*/  LDG.E.64 R2, desc[UR36][R4.64] ;  /* 0x0000002404027981 */ /* 0x000ea4000c1e1b00 */
[----:B--2---:R-:W0:Y:S02]  /*a9a0*/  F2I.S64.F64.TRUNC R2, R2 ;  /* 0x0000000200027311 */ /* 0x004e24000030d900 */
[----:B0-----:R-:W-:Y:S01]  /*a9b0*/  PRMT R0, R2, 0x7610, R0 ;  /* 0x0000761002007816 */ /* 0x001fe20000000000 */
[----:B------:R-:W-:Y:S06]  /*a9c0*/  BRA `(.L_x_15883) ;  /* 0x0000000800a47947 */ /* 0x000fec0003800000 */
.L_x_15878:
        /* <DEDUP_REMOVED lines=12> */
.L_x_15892:
[----:B------:R-:W2:Y:S02]  /*aa90*/  LDG.E.64 R4, desc[UR36][R4.64] ;  /* 0x0000002404047981 */ /* 0x000ea4000c1e1b00 */
[----:B--2---:R-:W0:Y:S02]  /*aaa0*/  F2I.S64.F64.TRUNC R2, R4 ;  /* 0x0000000400027311 */ /* 0x004e24000030d900 */
[----:B0-----:R-:W-:Y:S01]  /*aab0*/  PRMT R0, R2, 0x7610, R0 ;  /* 0x0000761002007816 */ /* 0x001fe20000000000 */
[----:B------:R-:W-:Y:S06]  /*aac0*/  BRA `(.L_x_15883) ;  /* 0x0000000800647947 */ /* 0x000fec0003800000 */
.L_x_15891:
        /* <DEDUP_REMOVED lines=27> */
.L_x_15894:
        /* <DEDUP_REMOVED lines=14> */
.L_x_15893:
[----:B------:R-:W2:Y:S02]  /*ad60*/  LDG.E.U16 R2, desc[UR36][R4.64] ;  /* 0x0000002404027981 */ /* 0x000ea4000c1e1500 */
[----:B--2---:R-:W-:-:S06]  /*ad70*/  IMAD.U32 R2, R2, 0x10000, RZ ;  /* 0x0001000002027824 */ /* 0x004fcc00078e00ff */
[----:B------:R-:W0:Y:S02]  /*ad80*/  F2I.S64.TRUNC R2, R2 ;  /* 0x0000000200027311 */ /* 0x000e24000020d900 */
[----:B0-----:R-:W-:Y:S01]  /*ad90*/  PRMT R0, R2, 0x7610, R0 ;  /* 0x0000761002007816 */ /* 0x001fe20000000000 */
[----:B------:R-:W-:Y:S06]  /*ada0*/  BRA `(.L_x_15883) ;  /* 0x0000000400ac7947 */ /* 0x000fec0003800000 */
.L_x_15890:
        /* <DEDUP_REMOVED lines=10> */
.L_x_15897:
        /* <DEDUP_REMOVED lines=21> */
.L_x_15901:
[----:B------:R-:W-:Y:S05]  /*afa0*/  BSYNC.RECONVERGENT B1 ;  /* 0x0000000000017941 */ /* 0x000fea0003800200 */
.L_x_15900:
[----:B------:R-:W-:Y:S02]  /*afb0*/  SHF.L.U32 R0, R0, 0x14, RZ ;  /* 0x0000001400007819 */ /* 0x000fe400000006ff */
[----:B------:R-:W-:-:S04]  /*afc0*/  LEA R2, R2, 0x3b800000, 0x17 ;  /* 0x3b80000002027811 */ /* 0x000fc800078eb8ff */
[----:B------:R-:W-:-:S07]  /*afd0*/  LOP3.LUT R2, R2, R0, R7, 0xfe, !PT ;  /* 0x0000000002027212 */ /* 0x000fce00078efe07 */
.L_x_15899:
[----:B------:R-:W-:Y:S05]  /*afe0*/  BSYNC.RECONVERGENT B0 ;  /* 0x0000000000007941 */ /* 0x000fea0003800200 */
.L_x_15898:
[----:B------:R-:W0:Y:S02]  /*aff0*/  F2I.S64.TRUNC R2, R2 ;  /* 0x0000000200027311 */ /* 0x000e24000020d900 */
[----:B0-----:R-:W-:Y:S01]  /*b000*/  PRMT R0, R2, 0x7610, R0 ;  /* 0x0000761002007816 */ /* 0x001fe20000000000 */
[----:B------:R-:W-:Y:S06]  /*b010*/  BRA `(.L_x_15883) ;  /* 0x0000000400107947 */ /* 0x000fec0003800000 */
.L_x_15896:
        /* <DEDUP_REMOVED lines=21> */
.L_x_15905:
[----:B------:R-:W-:Y:S05]  /*b170*/  BSYNC.RECONVERGENT B1 ;  /* 0x0000000000017941 */ /* 0x000fea0003800200 */
.L_x_15904:
[----:B------:R-:W-:Y:S01]  /*b180*/  IMAD.SHL.U32 R0, R0, 0x200000, RZ ;  /* 0x0020000000007824 */ /* 0x000fe200078e00ff */
[----:B------:R-:W-:-:S04]  /*b190*/  LEA R2, R2, 0x37800000, 0x17 ;  /* 0x3780000002027811 */ /* 0x000fc800078eb8ff */
[----:B------:R-:W-:-:S07]  /*b1a0*/  LOP3.LUT R2, R2, R0, R7, 0xfe, !PT ;  /* 0x0000000002027212 */ /* 0x000fce00078efe07 */
.L_x_15903:
[----:B------:R-:W-:Y:S05]  /*b1b0*/  BSYNC.RECONVERGENT B0 ;  /* 0x0000000000007941 */ /* 0x000fea0003800200 */
.L_x_15902:
[----:B------:R-:W0:Y:S02]  /*b1c0*/  F2I.S64.TRUNC R2, R2 ;  /* 0x0000000200027311 */ /* 0x000e24000020d900 */
[----:B0-----:R-:W-:Y:S01]  /*b1d0*/  PRMT R0, R2, 0x7610, R0 ;  /* 0x0000761002007816 */ /* 0x001fe20000000000 */
[----:B------:R-:W-:Y:S06]  /*b1e0*/  BRA `(.L_x_15883) ;  /* 0x00000000009c7947 */ /* 0x000fec0003800000 */
.L_x_15895:
        /* <DEDUP_REMOVED lines=14> */
.L_x_15909:
[----:B------:R-:W-:Y:S05]  /*b2d0*/  BSYNC.RECONVERGENT B0 ;  /* 0x0000000000007941 */ /* 0x000fea0003800200 */
.L_x_15908:
[----:B------:R-:W0:Y:S02]  /*b2e0*/  F2I.S64.TRUNC R2, R2 ;  /* 0x0000000200027311 */ /* 0x000e24000020d900 */
[----:B0-----:R-:W-:Y:S01]  /*b2f0*/  PRMT R0, R2, 0x7610, R0 ;  /* 0x0000761002007816 */ /* 0x001fe20000000000 */
[----:B------:R-:W-:Y:S06]  /*b300*/  BRA `(.L_x_15883) ;  /* 0x0000000000547947 */ /* 0x000fec0003800000 */
.L_x_15882:
        /* <DEDUP_REMOVED lines=16> */
.L_x_15910:
[----:B------:R-:W-:Y:S01]  /*b410*/  PRMT R0, RZ, 0x7610, R0 ;  /* 0x00007610ff007816 */ /* 0x000fe20000000000 */
[----:B------:R-:W-:Y:S06]  /*b420*/  BRA `(.L_x_15883) ;  /* 0x00000000000c7947 */ /* 0x000fec0003800000 */
.L_x_15907:
[----:B------:R0:W5:Y:S01]  /*b430*/  LDG.E.U8 R0, desc[UR36][R4.64] ;  /* 0x0000002404007981 */ /* 0x000162000c1e1100 */
[----:B------:R-:W-:Y:S05]  /*b440*/  BRA `(.L_x_15883) ;  /* 0x0000000000047947 */ /* 0x000fea0003800000 */
.L_x_15906:
[----:B------:R0:W5:Y:S02]  /*b450*/  LDG.E.U8 R0, desc[UR36][R4.64] ;  /* 0x0000002404007981 */ /* 0x000164000c1e1100 */
.L_x_15883:
[----:B------:R-:W-:Y:S01]  /*b460*/  UPRMT UR5, UR39, 0x9910, URZ ;  /* 0x0000991027057896 */ /* 0x000fe200080000ff */
[----:B-----5:R-:W-:Y:S01]  /*b470*/  PRMT R0, R0, 0x9910, RZ ;  /* 0x0000991000007816 */ /* 0x020fe200000000ff */
        /* <DEDUP_REMOVED lines=14> */
.L_x_15914:
[----:B------:R-:W-:Y:S01]  /*b560*/  STG.E.U8 desc[UR36][R16.64], R3 ;  /* 0x0000000310007986 */ /* 0x000fe2000c101124 */
[----:B------:R-:W-:Y:S05]  /*b570*/  EXIT ;  /* 0x000000000000794d */ /* 0x000fea0003800000 */
.L_x_15913:
[----:B------:R-:W-:-:S09]  /*b580*/  UISETP.NE.AND UP0, UPT, UR5, 0x2, UPT ;  /* 0x000000020500788c */ /* 0x000fd2000bf05270 */
[----:B------:R-:W-:Y:S05]  /*b590*/  BRA.U !UP0, `(.L_x_15916) ;  /* 0x00000001082c7547 */ /* 0x000fea000b800000 */
[----:B------:R-:W-:-:S09]  /*b5a0*/  UISETP.NE.AND UP0, UPT, UR5, 0x3, UPT ;  /* 0x000000030500788c */ /* 0x000fd2000bf05270 */
[----:B------:R-:W-:Y:S05]  /*b5b0*/  BRA.U !UP0, `(.L_x_15917) ;  /* 0x0000000108187547 */ /* 0x000fea000b800000 */
[----:B------:R-:W-:-:S09]  /*b5c0*/  UISETP.NE.AND UP0, UPT, UR5, 0x4, UPT ;  /* 0x000000040500788c */ /* 0x000fd2000bf05270 */
[----:B------:R-:W-:Y:S05]  /*b5d0*/  BRA.U UP0, `(.L_x_15915) ;  /* 0x0000000900607547 */ /* 0x000fea000b800000 */
[----:B------:R-:W-:Y:S02]  /*b5e0*/  LOP3.LUT R2, R3, 0xff, RZ, 0xc0, !PT ;  /* 0x000000ff03027812 */ /* 0x000fe400078ec0ff */
[----:B------:R-:W-:-:S05]  /*b5f0*/  MOV R3, RZ ;  /* 0x000000ff00037202 */ /* 0x000fca0000000f00 */
[----:B------:R-:W-:Y:S01]  /*b600*/  STG.E.64 desc[UR36][R16.64], R2 ;  /* 0x0000000210007986 */ /* 0x000fe2000c101b24 */
[----:B------:R-:W-:Y:S05]  /*b610*/  EXIT ;  /* 0x000000000000794d */ /* 0x000fea0003800000 */
.L_x_15917:
[----:B------:R-:W-:-:S05]  /*b620*/  LOP3.LUT R3, R3, 0xff, RZ, 0xc0, !PT ;  /* 0x000000ff03037812 */ /* 0x000fca00078ec0ff */
[----:B------:R-:W-:Y:S01]  /*b630*/  STG.E desc[UR36][R16.64], R3 ;  /* 0x0000000310007986 */ /* 0x000fe2000c101924 */
[----:B------:R-:W-:Y:S05]  /*b640*/  EXIT ;  /* 0x000000000000794d */ /* 0x000fea0003800000 */
.L_x_15916:
[----:B------:R-:W-:-:S05]  /*b650*/  LOP3.LUT R3, R3, 0xff, RZ, 0xc0, !PT ;  /* 0x000000ff03037812 */ /* 0x000fca00078ec0ff */
[----:B------:R-:W-:Y:S01]  /*b660*/  STG.E.U16 desc[UR36][R16.64], R3 ;  /* 0x0000000310007986 */ /* 0x000fe2000c101524 */
[----:B------:R-:W-:Y:S05]  /*b670*/  EXIT ;  /* 0x000000000000794d */ /* 0x000fea0003800000 */
.L_x_15912:
[----:B------:R-:W-:-:S09]  /*b680*/  UISETP.GT.AND UP0, UPT, UR5, 0x6, UPT ;  /* 0x000000060500788c */ /* 0x000fd2000bf04270 */
[----:B------:R-:W-:Y:S05]  /*b690*/  BRA.U UP0, `(.L_x_15918) ;  /* 0x0000000100347547 */ /* 0x000fea000b800000 */
[----:B------:R-:W-:-:S09]  /*b6a0*/  UISETP.NE.AND UP0, UPT, UR5, 0x5, UPT ;  /* 0x000000050500788c */ /* 0x000fd2000bf05270 */
[----:B------:R-:W-:Y:S05]  /*b6b0*/  BRA.U !UP0, `(.L_x_15919) ;  /* 0x0000000108187547 */ /* 0x000fea000b800000 */
[----:B------:R-:W-:-:S09]  /*b6c0*/  UISETP.NE.AND UP0, UPT, UR5, 0x6, UPT ;  /* 0x000000060500788c */ /* 0x000fd2000bf05270 */
[----:B------:R-:W-:Y:S05]  /*b6d0*/  BRA.U UP0, `(.L_x_15915) ;  /* 0x0000000900207547 */ /* 0x000fea000b800000 */
[----:B------:R-:W-:-:S06]  /*b6e0*/  LOP3.LUT R3, R3, 0xff, RZ, 0xc0, !PT ;  /* 0x000000ff03037812 */ /* 0x000fcc00078ec0ff */
[----:B------:R-:W5:Y:S02]  /*b6f0*/  I2F.U16 R3, R3 ;  /* 0x0000000300037306 */ /* 0x000f640000101000 */
[----:B-----5:R-:W-:Y:S01]  /*b700*/  STG.E desc[UR36][R16.64], R3 ;  /* 0x0000000310007986 */ /* 0x020fe2000c101924 */
[----:B------:R-:W-:Y:S05]  /*b710*/  EXIT ;  /* 0x000000000000794d */ /* 0x000fea0003800000 */
.L_x_15919:
[----:B------:R-:W-:-:S04]  /*b720*/  LOP3.LUT R3, R3, 0xff, RZ, 0xc0, !PT ;  /* 0x000000ff03037812 */ /* 0x000fc800078ec0ff */
[----:B------:R-:W5:Y:S02]  /*b730*/  I2F.U16 R0, R3 ;  /* 0x0000000300007306 */ /* 0x000f640000101000 */
[----:B-----5:R-:W-:-:S05]  /*b740*/  F2FP.F16.F32.PACK_AB R0, RZ, R0 ;  /* 0x00000000ff00723e */ /* 0x020fca00000000ff */
[----:B------:R-:W-:Y:S01]  /*b750*/  STG.E.U16 desc[UR36][R16.64], R0 ;  /* 0x0000000010007986 */ /* 0x000fe2000c101524 */
[----:B------:R-:W-:Y:S05]  /*b760*/  EXIT ;  /* 0x000000000000794d */ /* 0x000fea0003800000 */
.L_x_15918:
[----:B------:R-:W-:-:S09]  /*b770*/  UISETP.NE.AND UP0, UPT, UR5, 0x7, UPT ;  /* 0x000000070500788c */ /* 0x000fd2000bf05270 */
[----:B------:R-:W-:Y:S05]  /*b780*/  BRA.U !UP0, `(.L_x_15920) ;  /* 0x00000001083c7547 */ /* 0x000fea000b800000 */
[----:B------:R-:W-:-:S09]  /*b790*/  UISETP.NE.AND UP0, UPT, UR5, 0x8, UPT ;  /* 0x000000080500788c */ /* 0x000fd2000bf05270 */
[----:B------:R-:W-:Y:S05]  /*b7a0*/  BRA.U !UP0, `(.L_x_15921) ;  /* 0x00000001081c7547 */ /* 0x000fea000b800000 */
[----:B------:R-:W-:-:S09]  /*b7b0*/  UISETP.NE.AND UP0, UPT, UR5, 0x9, UPT ;  /* 0x000000090500788c */ /* 0x000fd2000bf05270 */
[----:B------:R-:W-:Y:S05]  /*b7c0*/  BRA.U UP0, `(.L_x_15915) ;  /* 0x0000000500e47547 */ /* 0x000fea000b800000 */
[----:B------:R-:W-:Y:S01]  /*b7d0*/  LOP3.LUT R3, R3, 0xff, RZ, 0xc0, !PT ;  /* 0x000000ff03037812 */ /* 0x000fe200078ec0ff */
[----:B01234-:R-:W-:-:S03]  /*b7e0*/  IMAD.MOV.U32 R5, RZ, RZ, RZ ;  /* 0x000000ffff057224 */ /* 0x01ffc600078e00ff */
[----:B------:R-:W0:Y:S02]  /*b7f0*/  I2F.U16 R4, R3 ;  /* 0x0000000300047306 */ /* 0x000e240000101000 */
[----:B0-----:R-:W-:Y:S01]  /*b800*/  STG.E.64 desc[UR36][R16.64], R4 ;  /* 0x0000000410007986 */ /* 0x001fe2000c101b24 */
[----:B------:R-:W-:Y:S05]  /*b810*/  EXIT ;  /* 0x000000000000794d */ /* 0x000fea0003800000 */
.L_x_15921:
[----:B------:R-:W-:-:S06]  /*b820*/  LOP3.LUT R3, R3, 0xff, RZ, 0xc0, !PT ;  /* 0x000000ff03037812 */ /* 0x000fcc00078ec0ff */
[----:B------:R-:W5:Y:S02]  /*b830*/  I2F.U16 R3, R3 ;  /* 0x0000000300037306 */ /* 0x000f640000101000 */
[----:B-----5:R-:W-:-:S04]  /*b840*/  F2FP.F16.F32.PACK_AB R3, RZ, R3 ;  /* 0x00000003ff03723e */ /* 0x020fc800000000ff */
[----:B------:R-:W-:-:S05]  /*b850*/  PRMT R3, R3, 0x5410, RZ ;  /* 0x0000541003037816 */ /* 0x000fca00000000ff */
[----:B------:R-:W-:Y:S01]  /*b860*/  STG.E desc[UR36][R16.64], R3 ;  /* 0x0000000310007986 */ /* 0x000fe2000c101924 */
[----:B------:R-:W-:Y:S05]  /*b870*/  EXIT ;  /* 0x000000000000794d */ /* 0x000fea0003800000 */
.L_x_15920:
[----:B------:R-:W-:-:S06]  /*b880*/  LOP3.LUT R3, R3, 0xff, RZ, 0xc0, !PT ;  /* 0x000000ff03037812 */ /* 0x000fcc00078ec0ff */
[----:B------:R-:W5:Y:S02]  /*b890*/  I2F.F64.U16 R2, R3 ;  /* 0x0000000300027312 */ /* 0x000f640000101800 */
[----:B-----5:R-:W-:Y:S01]  /*b8a0*/  STG.E.64 desc[UR36][R16.64], R2 ;  /* 0x0000000210007986 */ /* 0x020fe2000c101b24 */
[----:B------:R-:W-:Y:S05]  /*b8b0*/  EXIT ;  /* 0x000000000000794d */ /* 0x000fea0003800000 */
.L_x_15911:
        /* <DEDUP_REMOVED lines=11> */
[----:B------:R-:W-:Y:S01]  /*b970*/  STG.E.U16 desc[UR36][R16.64], R3 ;  /* 0x0000000310007986 */ /* 0x000fe2000c101524 */
[----:B------:R-:W-:Y:S05]  /*b980*/  EXIT ;  /* 0x000000000000794d */ /* 0x000fea0003800000 */
.L_x_15925:
[----:B------:R-:W-:Y:S01]  /*b990*/  LOP3.LUT R3, R3, 0xff, RZ, 0xc0, !PT ;  /* 0x000000ff03037812 */ /* 0x000fe200078ec0ff */
[----:B------:R-:W-:Y:S01]  /*b9a0*/  BSSY.RECONVERGENT B0, `(.L_x_15926) ;  /* 0x0000011000007945 */ /* 0x000fe20003800200 */
[----:B------:R-:W-:-:S04]  /*b9b0*/  IMAD.MOV.U32 R8, RZ, RZ, 0x80 ;  /* 0x00000080ff087424 */ /* 0x000fc800078e00ff */
[----:B------:R-:W5:Y:S02]  /*b9c0*/  I2F.U16 R3, R3 ;  /* 0x0000000300037306 */ /* 0x000f640000101000 */
[----:B-----5:R-:W-:-:S13]  /*b9d0*/  ISETP.GT.U32.AND P0, PT, R3, 0x437fffff, PT ;  /* 0x437fffff0300780c */ /* 0x020fda0003f04070 */
        /* <DEDUP_REMOVED lines=12> */
.L_x_15928:
[----:B------:R-:W-:-:S07]  /*baa0*/  PRMT R8, R0, 0x7610, R8 ;  /* 0x0000761000087816 */ /* 0x000fce0000000008 */
.L_x_15927:
[----:B------:R-:W-:Y:S05]  /*bab0*/  BSYNC.RECONVERGENT B0 ;  /* 0x0000000000007941 */ /* 0x000fea0003800200 */
.L_x_15926:
[----:B------:R-:W-:Y:S01]  /*bac0*/  STG.E.U8 desc[UR36][R16.64], R8 ;  /* 0x0000000810007986 */ /* 0x000fe2000c101124 */
[----:B------:R-:W-:Y:S05]  /*bad0*/  EXIT ;  /* 0x000000000000794d */ /* 0x000fea0003800000 */
.L_x_15924:
[----:B------:R-:W-:Y:S01]  /*bae0*/  LOP3.LUT R3, R3, 0xff, RZ, 0xc0, !PT ;  /* 0x000000ff03037812 */ /* 0x000fe200078ec0ff */
[----:B------:R-:W-:Y:S01]  /*baf0*/  BSSY.RECONVERGENT B0, `(.L_x_15929) ;  /* 0x0000011000007945 */ /* 0x000fe20003800200 */
[----:B------:R-:W-:-:S04]  /*bb00*/  HFMA2 R8, -RZ, RZ, 0, 7.62939453125e-06 ;  /* 0x00000080ff087431 */ /* 0x000fc800000001ff */
        /* <DEDUP_REMOVED lines=14> */
.L_x_15931:
[----:B------:R-:W-:-:S07]  /*bbf0*/  PRMT R8, R0, 0x7610, R8 ;  /* 0x0000761000087816 */ /* 0x000fce0000000008 */
.L_x_15930:
[----:B------:R-:W-:Y:S05]  /*bc00*/  BSYNC.RECONVERGENT B0 ;  /* 0x0000000000007941 */ /* 0x000fea0003800200 */
.L_x_15929:
[----:B------:R-:W-:Y:S01]  /*bc10*/  STG.E.U8 desc[UR36][R16.64], R8 ;  /* 0x0000000810007986 */ /* 0x000fe2000c101124 */
[----:B------:R-:W-:Y:S05]  /*bc20*/  EXIT ;  /* 0x000000000000794d */ /* 0x000fea0003800000 */
.L_x_15923:
[----:B------:R-:W-:-:S09]  /*bc30*/  UISETP.NE.AND UP0, UPT, UR5, 0x1c, UPT ;  /* 0x0000001c0500788c */ /* 0x000fd2000bf05270 */
[----:B------:R-:W-:Y:S05]  /*bc40*/  BRA.U !UP0, `(.L_x_15932) ;  /* 0x0000000108647547 */ /* 0x000fea000b800000 */
[----:B------:R-:W-:-:S09]  /*bc50*/  UISETP.NE.AND UP0, UPT, UR5, 0x1d, UPT ;  /* 0x0000001d0500788c */ /* 0x000fd2000bf05270 */
[----:B------:R-:W-:Y:S05]  /*bc60*/  BRA.U !UP0, `(.L_x_15933) ;  /* 0x00000001084c7547 */ /* 0x000fea000b800000 */
[----:B------:R-:W-:-:S09]  /*bc70*/  UISETP.NE.AND UP0, UPT, UR5, 0x2c, UPT ;  /* 0x0000002c0500788c */ /* 0x000fd2000bf05270 */
[----:B------:R-:W-:Y:S05]  /*bc80*/  BRA.U UP0, `(.L_x_15915) ;  /* 0x0000000100b47547 */ /* 0x000fea000b800000 */
[----:B------:R-:W-:Y:S01]  /*bc90*/  LOP3.LUT R3, R3, 0xff, RZ, 0xc0, !PT ;  /* 0x000000ff03037812 */ /* 0x000fe200078ec0ff */
[----:B01234-:R-:W-:-:S05]  /*bca0*/  IMAD.MOV.U32 R4, RZ, RZ, 0xff ;  /* 0x000000ffff047424 */ /* 0x01ffca00078e00ff */
        /* <DEDUP_REMOVED lines=13> */
[----:B------:R-:W-:Y:S01]  /*bd80*/  STG.E.U8 desc[UR36][R16.64], R3 ;  /* 0x0000000310007986 */ /* 0x000fe2000c101124 */
[----:B------:R-:W-:Y:S05]  /*bd90*/  EXIT ;  /* 0x000000000000794d */ /* 0x000fea0003800000 */
.L_x_15933:
[----:B------:R-:W-:Y:S01]  /*bda0*/  LOP3.LUT R2, R3, 0xff, RZ, 0xc0, !PT ;  /* 0x000000ff03027812 */ /* 0x000fe200078ec0ff */
[----:B------:R-:W-:-:S05]  /*bdb0*/  IMAD.MOV.U32 R3, RZ, RZ, RZ ;  /* 0x000000ffff037224 */ /* 0x000fca00078e00ff */
[----:B------:R-:W-:Y:S01]  /*bdc0*/  STG.E.64 desc[UR36][R16.64], R2 ;  /* 0x0000000210007986 */ /* 0x000fe2000c101b24 */
[----:B------:R-:W-:Y:S05]  /*bdd0*/  EXIT ;  /* 0x000000000000794d */ /* 0x000fea0003800000 */
.L_x_15932:
[----:B------:R-:W-:-:S05]  /*bde0*/  LOP3.LUT R3, R3, 0xff, RZ, 0xc0, !PT ;  /* 0x000000ff03037812 */ /* 0x000fca00078ec0ff */
[----:B------:R-:W-:Y:S01]  /*bdf0*/  STG.E desc[UR36][R16.64], R3 ;  /* 0x0000000310007986 */ /* 0x000fe2000c101924 */
[----:B------:R-:W-:Y:S05]  /*be00*/  EXIT ;  /* 0x000000000000794d */ /* 0x000fea0003800000 */
.L_x_15922:
        /* <DEDUP_REMOVED lines=10> */
.L_x_15935:
[----:B01234-:R-:W-:Y:S02]  /*beb0*/  LOP3.LUT R4, R3, 0xff, RZ, 0xc0, !PT ;  /* 0x000000ff03047812 */ /* 0x01ffe400078ec0ff */
[----:B------:R-:W-:-:S04]  /*bec0*/  CS2R R6, SRZ ;  /* 0x0000000000067805 */ /* 0x000fc8000001ff00 */
[----:B------:R-:W0:Y:S02]  /*bed0*/  I2F.F64.U16 R4, R4 ;  /* 0x0000000400047312 */ /* 0x000e240000101800 */
[----:B0-----:R-:W-:Y:S01]  /*bee0*/  STG.E.128 desc[UR36][R16.64], R4 ;  /* 0x0000000410007986 */ /* 0x001fe2000c101d24 */
[----:B------:R-:W-:Y:S05]  /*bef0*/  EXIT ;  /* 0x000000000000794d */ /* 0x000fea0003800000 */
.L_x_15934:
[----:B------:R-:W-:-:S09]  /*bf00*/  UISETP.NE.AND UP0, UPT, UR5, 0xf, UPT ;  /* 0x0000000f0500788c */ /* 0x000fd2000bf05270 */
[----:B------:R-:W-:Y:S05]  /*bf10*/  BRA.U !UP0, `(.L_x_15936) ;  /* 0x0000000108dc7547 */ /* 0x000fea000b800000 */
[----:B------:R-:W-:-:S09]  /*bf20*/  UISETP.NE.AND UP0, UPT, UR5, 0x17, UPT ;  /* 0x000000170500788c */ /* 0x000fd2000bf05270 */
[----:B------:R-:W-:Y:S05]  /*bf30*/  BRA.U !UP0, `(.L_x_15937) ;  /* 0x0000000108887547 */ /* 0x000fea000b800000 */
[----:B------:R-:W-:-:S09]  /*bf40*/  UISETP.NE.AND UP0, UPT, UR5, 0x18, UPT ;  /* 0x000000180500788c */ /* 0x000fd2000bf05270 */
[----:B------:R-:W-:Y:S05]  /*bf50*/  BRA.U !UP0, `(.L_x_15938) ;  /* 0x0000000108447547 */ /* 0x000fea000b800000 */
.L_x_15915:
[----:B------:R-:W-:Y:S01]  /*bf60*/  MOV R0, 0x0 ;  /* 0x0000000000007802 */ /* 0x000fe20000000f00 */
[----:B------:R-:W0:Y:S01]  /*bf70*/  LDCU.64 UR4, c[0x4][0x1a8] ;  /* 0x01003500ff0477ac */ /* 0x000e220008000a00 */
[----:B------:R-:W-:Y:S02]  /*bf80*/  HFMA2 R8, -RZ, RZ, 0, 6.020069122314453125e-06 ;  /* 0x00000065ff087431 */ /* 0x000fe400000001ff */
[----:B------:R-:W-:Y:S01]  /*bf90*/  IMAD.MOV.U32 R12, RZ, RZ, 0x1 ;  /* 0x00000001ff0c7424 */ /* 0x000fe200078e00ff */
[----:B------:R0:W0:Y:S01]  /*bfa0*/  LDC.64 R2, c[0x4][R0] ;  /* 0x0100000000027b82 */ /* 0x0000220000000a00 */
[----:B------:R-:W5:Y:S01]  /*bfb0*/  LDCU.64 UR6, c[0x4][0x1b0] ;  /* 0x01003600ff0677ac */ /* 0x000f620008000a00 */
[----:B------:R-:W-:Y:S01]  /*bfc0*/  IMAD.MOV.U32 R13, RZ, RZ, RZ ;  /* 0x000000ffff0d7224 */ /* 0x000fe200078e00ff */
[----:B------:R-:W5:Y:S01]  /*bfd0*/  LDCU.64 UR8, c[0x4][0x18] ;  /* 0x01000300ff0877ac */ /* 0x000f620008000a00 */
[----:B01234-:R-:W-:Y:S01]  /*bfe0*/  MOV R4, UR4 ;  /* 0x0000000400047c02 */ /* 0x01ffe20008000f00 */
[----:B------:R-:W-:-:S02]  /*bff0*/  IMAD.U32 R5, RZ, RZ, UR5 ;  /* 0x00000005ff057e24 */ /* 0x000fc4000f8e00ff */
[----:B-----5:R-:W-:Y:S01]  /*c000*/  IMAD.U32 R6, RZ, RZ, UR6 ;  /* 0x00000006ff067e24 */ /* 0x020fe2000f8e00ff */
[----:B------:R-:W-:Y:S01]  /*c010*/  MOV R7, UR7 ;  /* 0x0000000700077c02 */ /* 0x000fe20008000f00 */
[----:B------:R-:W-:Y:S02]  /*c020*/  IMAD.U32 R10, RZ, RZ, UR8 ;  /* 0x00000008ff0a7e24 */ /* 0x000fe4000f8e00ff */
[----:B------:R-:W-:-:S07]  /*c030*/  IMAD.U32 R11, RZ, RZ, UR9 ;  /* 0x00000009ff0b7e24 */ /* 0x000fce000f8e00ff */
[----:B------:R-:W-:-:S07]  /*c040*/  LEPC R20, `(.L_x_15939) ;  /* 0x000000001014794e */ /* 0x000fce0000000000 */
[----:B------:R-:W-:Y:S05]  /*c050*/  CALL.ABS.NOINC R2 ;  /* 0x0000000002007343 */ /* 0x000fea0003c00000 */
.L_x_15939:
[----:B------:R-:W-:Y:S05]  /*c060*/  EXIT ;  /* 0x000000000000794d */ /* 0x000fea0003800000 */
.L_x_15938:
[----:B------:R-:W-:Y:S01]  /*c070*/  LOP3.LUT R0, R3, 0xff, RZ, 0xc0, !PT ;  /* 0x000000ff03007812 */ /* 0x000fe200078ec0ff */
[----:B------:R-:W-:Y:S01]  /*c080*/  BSSY.RECONVERGENT B0, `(.L_x_15940) ;  /* 0x000000b000007945 */ /* 0x000fe20003800200 */
[----:B------:R-:W-:Y:S02]  /*c090*/  MOV R3, 0x7f ;  /* 0x0000007f00037802 */ /* 0x000fe40000000f00 */
[----:B01234-:R-:W0:Y:S02]  /*c0a0*/  I2F.U16 R5, R0 ;  /* 0x0000000000057306 */ /* 0x01fe240000101000 */
        /* <DEDUP_REMOVED lines=8> */
.L_x_15941:
[----:B------:R-:W-:Y:S05]  /*c130*/  BSYNC.RECONVERGENT B0 ;  /* 0x0000000000007941 */ /* 0x000fea0003800200 */
.L_x_15940:
[----:B------:R-:W-:Y:S01]  /*c140*/  STG.E.U8 desc[UR36][R16.64], R3 ;  /* 0x0000000310007986 */ /* 0x000fe2000c101124 */
[----:B------:R-:W-:Y:S05]  /*c150*/  EXIT ;  /* 0x000000000000794d */ /* 0x000fea0003800000 */
.L_x_15937:
[----:B------:R-:W-:-:S04]  /*c160*/  LOP3.LUT R3, R3, 0xff, RZ, 0xc0, !PT ;  /* 0x000000ff03037812 */ /* 0x000fc800078ec0ff */
[----:B01234-:R-:W0:Y:S02]  /*c170*/  I2F.U16 R5, R3 ;  /* 0x0000000300057306 */ /* 0x01fe240000101000 */
        /* <DEDUP_REMOVED lines=12> */
.L_x_15942:
[----:B------:R-:W-:Y:S01]  /*c240*/  IMAD.MOV.U32 R3, RZ, RZ, 0x7f ;  /* 0x0000007fff037424 */ /* 0x000fe200078e00ff */
[----:B------:R-:W-:-:S04]  /*c250*/  ISETP.GT.U32.AND P0, PT, R5, 0x7f800000, PT ;  /* 0x7f8000000500780c */ /* 0x000fc80003f04070 */
[----:B------:R-:W-:-:S05]  /*c260*/  SEL R3, R3, 0x7c, P0 ;  /* 0x0000007c03037807 */ /* 0x000fca0000000000 */
[----:B------:R-:W-:Y:S01]  /*c270*/  STG.E.U8 desc[UR36][R16.64], R3 ;  /* 0x0000000310007986 */ /* 0x000fe2000c101124 */
[----:B------:R-:W-:Y:S05]  /*c280*/  EXIT ;  /* 0x000000000000794d */ /* 0x000fea0003800000 */
.L_x_15936:
[----:B------:R-:W-:-:S04]  /*c290*/  LOP3.LUT R3, R3, 0xff, RZ, 0xc0, !PT ;  /* 0x000000ff03037812 */ /* 0x000fc800078ec0ff */
[----:B------:R-:W5:Y:S02]  /*c2a0*/  I2F.U16 R0, R3 ;  /* 0x0000000300007306 */ /* 0x000f640000101000 */
[----:B-----5:R-:W-:-:S05]  /*c2b0*/  F2FP.BF16.F32.PACK_AB R0, RZ, R0 ;  /* 0x00000000ff00723e */ /* 0x020fca00000010ff */
[----:B------:R-:W-:Y:S01]  /*c2c0*/  STG.E.U16 desc[UR36][R16.64], R0 ;  /* 0x0000000010007986 */ /* 0x000fe2000c101524 */
[----:B------:R-:W-:Y:S05]  /*c2d0*/  EXIT ;  /* 0x000000000000794d */ /* 0x000fea0003800000 */
.L_x_15943:
        /* <DEDUP_REMOVED lines=10> */
.L_x_17293:


//--------------------- .text._ZN2at6native27unrolled_elementwise_kernelINS0_13AUnaryFunctorIhhhNS0_15binary_internal10MulFunctorIhEEEESt5arrayIPcLm2EELi4E23TrivialOffsetCalculatorILi1EjESB_NS0_6memory12LoadWithCastILi1EEENSC_13StoreWithCastILi1EEEEEviT_T0_T2_T3_T4_T5_ --------------------------
	.section	.text._ZN2at6native27unrolled_elementwise_kernelINS0_13AUnaryFunctorIhhhNS0_15binary_internal10MulFunctorIhEEEESt5arrayIPcLm2EELi4E23TrivialOffsetCalculatorILi1EjESB_NS0_6memory12LoadWithCastILi1EEENSC_13StoreWithCastILi1EEEEEviT_T0_T2_T3_T4_T5_,"ax",@progbits
	.align	128
        .global         _ZN2at6native27unrolled_elementwise_kernelINS0_13AUnaryFunctorIhhhNS0_15binary_internal10MulFunctorIhEEEESt5arrayIPcLm2EELi4E23TrivialOffsetCalculatorILi1EjESB_NS0_6memory12LoadWithCastILi1EEENSC_13StoreWithCastILi1EEEEEviT_T0_T2_T3_T4_T5_
        .type           _ZN2at6native27unrolled_elementwise_kernelINS0_13AUnaryFunctorIhhhNS0_15binary_internal10MulFunctorIhEEEESt5arrayIPcLm2EELi4E23TrivialOffsetCalculatorILi1EjESB_NS0_6memory12LoadWithCastILi1EEENSC_13StoreWithCastILi1EEEEEviT_T0_T2_T3_T4_T5_,@function
        .size           _ZN2at6native27unrolled_elementwise_kernelINS0_13AUnaryFunctorIhhhNS0_15binary_internal10MulFunctorIhEEEESt5arrayIPcLm2EELi4E23TrivialOffsetCalculatorILi1EjESB_NS0_6memory12LoadWithCastILi1EEENSC_13StoreWithCastILi1EEEEEviT_T0_T2_T3_T4_T5_,(.L_x_17294 - _ZN2at6native27unrolled_elementwise_kernelINS0_13AUnaryFunctorIhhhNS0_15binary_internal10MulFunctorIhEEEESt5arrayIPcLm2EELi4E23TrivialOffsetCalculatorILi1EjESB_NS0_6memory12LoadWithCastILi1EEENSC_13StoreWithCastILi1EEEEEviT_T0_T2_T3_T4_T5_)
        .other          _ZN2at6native27unrolled_elementwise_kernelINS0_13AUnaryFunctorIhhhNS0_15binary_internal10MulFunctorIhEEEESt5arrayIPcLm2EELi4E23TrivialOffsetCalculatorILi1EjESB_NS0_6memory12LoadWithCastILi1EEENSC_13StoreWithCastILi1EEEEEviT_T0_T2_T3_T4_T5_,@"STO_CUDA_ENTRY STV_DEFAULT"
_ZN2at6native27unrolled_elementwise_kernelINS0_13AUnaryFunctorIhhhNS0_15binary_internal10MulFunctorIhEEEESt5arrayIPcLm2EELi4E23TrivialOffsetCalculatorILi1EjESB_NS0_6memory12LoadWithCastILi1EEENSC_13StoreWithCastILi1EEEEEviT_T0_T2_T3_T4_T5_:
.text._ZN2at6native27unrolled_elementwise_kernelINS0_13AUnaryFunctorIhhhNS0_15binary_internal10MulFunctorIhEEEESt5arrayIPcLm2EELi4E23TrivialOffsetCalculatorILi1EjESB_NS0_6memory12LoadWithCastILi1EEENSC_13StoreWithCastILi1EEEEEviT_T0_T2_T3_T4_T5_:
        /* <DEDUP_REMOVED lines=31> */
.L_x_15949:
[----:B------:R3:W5:Y:S01]  /*01f0*/  LDG.E.U8 R16, desc[UR36][R6.64] ;  /* 0x0000002406107981 */ /* 0x000762000c1e1100 */
[----:B------:R-:W-:Y:S05]  /*0200*/  BRA `(.L_x_15951) ;  /* 0x0000000c00607947 */ /* 0x000fea0003800000 */
.L_x_15948:
        /* <DEDUP_REMOVED lines=8> */
.L_x_15953:
[----:B------:R1:W5:Y:S01]  /*0290*/  LDG.E.U8 R16, desc[UR36][R6.64] ;  /* 0x0000002406107981 */ /* 0x000362000c1e1100 */
[----:B------:R-:W-:Y:S05]  /*02a0*/  BRA `(.L_x_15951) ;  /* 0x0000000c00387947 */ /* 0x000fea0003800000 */
.L_x_15952:
[----:B------:R2:W5:Y:S01]  /*02b0*/  LDG.E.U16 R16, desc[UR36][R6.64] ;  /* 0x0000002406107981 */ /* 0x000562000c1e1500 */
[----:B------:R-:W-:Y:S05]  /*02c0*/  BRA `(.L_x_15951) ;  /* 0x0000000c00307947 */ /* 0x000fea0003800000 */
.L_x_15947:
        /* <DEDUP_REMOVED lines=10> */
.L_x_15955:
[----:B------:R-:W2:Y:S02]  /*0370*/  LDG.E.U16 R4, desc[UR36][R6.64] ;  /* 0x0000002406047981 */ /* 0x000ea4000c1e1500 */
[----:B--2---:R-:W-:-:S06]  /*0380*/  HADD2.F32 R4, -RZ, R4.H0_H0 ;  /* 0x20000004ff047230 */ /* 0x004fcc0000004100 */
[----:B------:R-:W0:Y:S02]  /*0390*/  F2I.S64.TRUNC R4, R4 ;  /* 0x0000000400047311 */ /* 0x000e24000020d900 */
[----:B0-----:R-:W-:Y:S01]  /*03a0*/  PRMT R16, R4, 0x7610, R16 ;  /* 0x0000761004107816 */ /* 0x001fe20000000010 */
[----:B------:R-:W-:Y:S06]  /*03b0*/  BRA `(.L_x_15951) ;  /* 0x0000000800f47947 */ /* 0x000fec0003800000 */
.L_x_15954:
        /* <DEDUP_REMOVED lines=10> */
.L_x_15957:
[----:B------:R-:W2:Y:S02]  /*0460*/  LDG.E.U16 R6, desc[UR36][R6.64] ;  /* 0x0000002406067981 */ /* 0x000ea4000c1e1500 */
[----:B--2---:R-:W-:-:S06]  /*0470*/  HADD2.F32 R4, -RZ, R6.H0_H0 ;  /* 0x20000006ff047230 */ /* 0x004fcc0000004100 */
[----:B------:R-:W0:Y:S02]  /*0480*/  F2I.S64.TRUNC R4, R4 ;  /* 0x0000000400047311 */ /* 0x000e24000020d900 */
[----:B0-----:R-:W-:Y:S01]  /*0490*/  PRMT R16, R4, 0x7610, R16 ;  /* 0x0000761004107816 */ /* 0x001fe20000000010 */
[----:B------:R-:W-:Y:S06]  /*04a0*/  BRA `(.L_x_15951) ;  /* 0x0000000800b87947 */ /* 0x000fec0003800000 */
.L_x_15956:
[----:B------:R-:W2:Y:S02]  /*04b0*/  LDG.E.64 R4, desc[UR36][R6.64] ;  /* 0x0000002406047981 */ /* 0x000ea4000c1e1b00 */
[----:B--2---:R-:W0:Y:S02]  /*04c0*/  F2I.S64.F64.TRUNC R4, R4 ;  /* 0x0000000400047311 */ /* 0x004e24000030d900 */
[----:B0-----:R-:W-:Y:S01]  /*04d0*/  PRMT R16, R4, 0x7610, R16 ;  /* 0x0000761004107816 */ /* 0x001fe20000000010 */
[----:B------:R-:W-:Y:S06]  /*04e0*/  BRA `(.L_x_15951) ;  /* 0x0000000800a87947 */ /* 0x000fec0003800000 */
.L_x_15946:
        /* <DEDUP_REMOVED lines=12> */
.L_x_15960:
[----:B------:R-:W2:Y:S02]  /*05b0*/  LDG.E.64 R6, desc[UR36][R6.64] ;  /* 0x0000002406067981 */ /* 0x000ea4000c1e1b00 */
[----:B--2---:R-:W0:Y:S02]  /*05c0*/  F2I.S64.F64.TRUNC R4, R6 ;  /* 0x0000000600047311 */ /* 0x004e24000030d900 */
[----:B0-----:R-:W-:Y:S01]  /*05d0*/  PRMT R16, R4, 0x7610, R16 ;  /* 0x0000761004107816 */ /* 0x001fe20000000010 */
[----:B------:R-:W-:Y:S06]  /*05e0*/  BRA `(.L_x_15951) ;  /* 0x0000000800687947 */ /* 0x000fec0003800000 */
.L_x_15959:
        /* <DEDUP_REMOVED lines=24> */
[----:B------:R-:W0:Y:S02]  /*0770*/  F2I.S64.TRUNC R4, R3 ;  /* 0x0000000300047311 */ /* 0x000e24000020d900 */
[----:B0-----:R-:W-:Y:S01]  /*0780*/  PRMT R16, R4, 0x7610, R16 ;  /* 0x0000761004107816 */ /* 0x001fe20000000010 */
[----:B------:R-:W-:Y:S06]  /*0790*/  BRA `(.L_x_15951) ;  /* 0x0000000400fc7947 */ /* 0x000fec0003800000 */
.L_x_15962:
        /* <DEDUP_REMOVED lines=12> */
[----:B------:R-:W0:Y:S02]  /*0860*/  F2I.S64.TRUNC R4, R0 ;  /* 0x0000000000047311 */ /* 0x000e24000020d900 */
[----:B0-----:R-:W-:Y:S01]  /*0870*/  PRMT R16, R4, 0x7610, R16 ;  /* 0x0000761004107816 */ /* 0x001fe20000000010 */
[----:B------:R-:W-:Y:S06]  /*0880*/  BRA `(.L_x_15951) ;  /* 0x0000000400c07947 */ /* 0x000fec0003800000 */
.L_x_15961:
[----:B------:R-:W2:Y:S02]  /*0890*/  LDG.E.U16 R4, desc[UR36][R6.64] ;  /* 0x0000002406047981 */ /* 0x000ea4000c1e1500 */
[----:B--2---:R-:W-:-:S06]  /*08a0*/  IMAD.U32 R4, R4, 0x10000, RZ ;  /* 0x0001000004047824 */ /* 0x004fcc00078e00ff */
[----:B------:R-:W0:Y:S02]  /*08b0*/  F2I.S64.TRUNC R4, R4 ;  /* 0x0000000400047311 */ /* 0x000e24000020d900 */
[----:B0-----:R-:W-:Y:S01]  /*08c0*/  PRMT R16, R4, 0x7610, R16 ;  /* 0x0000761004107816 */ /* 0x001fe20000000010 */
[----:B------:R-:W-:Y:S06]  /*08d0*/  BRA `(.L_x_15951) ;  /* 0x0000000400ac7947 */ /* 0x000fec0003800000 */
.L_x_15958:
        /* <DEDUP_REMOVED lines=10> */
.L_x_15965:
        /* <DEDUP_REMOVED lines=21> */
.L_x_15969:
[----:B------:R-:W-:Y:S05]  /*0ad0*/  BSYNC.RECONVERGENT B1 ;  /* 0x0000000000017941 */ /* 0x000fea0003800200 */
.L_x_15968:
[----:B------:R-:W-:Y:S01]  /*0ae0*/  IMAD.SHL.U32 R0, R0, 0x100000, RZ ;  /* 0x0010000000007824 */ /* 0x000fe200078e00ff */
[----:B------:R-:W-:-:S04]  /*0af0*/  LEA R3, R3, 0x3b800000, 0x17 ;  /* 0x3b80000003037811 */ /* 0x000fc800078eb8ff */
[----:B------:R-:W-:-:S07]  /*0b00*/  LOP3.LUT R4, R3, R0, R7, 0xfe, !PT ;  /* 0x0000000003047212 */ /* 0x000fce00078efe07 */
.L_x_15967:
[----:B------:R-:W-:Y:S05]  /*0b10*/  BSYNC.RECONVERGENT B0 ;  /* 0x0000000000007941 */ /* 0x000fea0003800200 */
.L_x_15966:
[----:B------:R-:W0:Y:S02]  /*0b20*/  F2I.S64.TRUNC R4, R4 ;  /* 0x0000000400047311 */ /* 0x000e24000020d900 */
[----:B0-----:R-:W-:Y:S01]  /*0b30*/  PRMT R16, R4, 0x7610, R16 ;  /* 0x0000761004107816 */ /* 0x001fe20000000010 */
[----:B------:R-:W-:Y:S06]  /*0b40*/  BRA `(.L_x_15951) ;  /* 0x0000000400107947 */ /* 0x000fec0003800000 */
.L_x_15964:
        /* <DEDUP_REMOVED lines=21> */
.L_x_15973:
[----:B------:R-:W-:Y:S05]  /*0ca0*/  BSYNC.RECONVERGENT B1 ;  /* 0x0000000000017941 */ /* 0x000fea0003800200 */
.L_x_15972:
[----:B------:R-:W-:Y:S01]  /*0cb0*/  IMAD.SHL.U32 R0, R0, 0x200000, RZ ;  /* 0x0020000000007824 */ /* 0x000fe200078e00ff */
[----:B------:R-:W-:-:S04]  /*0cc0*/  LEA R3, R3, 0x37800000, 0x17 ;  /* 0x3780000003037811 */ /* 0x000fc800078eb8ff */
[----:B------:R-:W-:-:S07]  /*0cd0*/  LOP3.LUT R4, R3, R0, R7, 0xfe, !PT ;  /* 0x0000000003047212 */ /* 0x000fce00078efe07 */
.L_x_15971:
[----:B------:R-:W-:Y:S05]  /*0ce0*/  BSYNC.RECONVERGENT B0 ;  /* 0x0000000000007941 */ /* 0x000fea0003800200 */
.L_x_15970:
[----:B------:R-:W0:Y:S02]  /*0cf0*/  F2I.S64.TRUNC R4, R4 ;  /* 0x0000000400047311 */ /* 0x000e24000020d900 */
[----:B0-----:R-:W-:Y:S01]  /*0d00*/  PRMT R16, R4, 0x7610, R16 ;  /* 0x0000761004107816 */ /* 0x001fe20000000010 */
[----:B------:R-:W-:Y:S06]  /*0d10*/  BRA `(.L_x_15951) ;  /* 0x00000000009c7947 */ /* 0x000fec0003800000 */
.L_x_15963:
[----:B------:R-:W-:-:S09]  /*0d20*/  UISETP.NE.AND UP0, UPT, UR4, 0x1c, UPT ;  /* 0x0000001c0400788c */ /* 0x000fd2000bf05270 */
[----:B------:R-:W-:Y:S05]  /*0d30*/  BRA.U !UP0, `(.L_x_15974) ;  /* 0x0000000108907547 */ /* 0x000fea000b800000 */
[----:B------:R-:W-:-:S09]  /*0d40*/  UISETP.NE.AND UP0, UPT, UR4, 0x1d, UPT ;  /* 0x0000001d0400788c */ /* 0x000fd2000bf05270 */
[----:B------:R-:W-:Y:S05]  /*0d50*/  BRA.U !UP0, `(.L_x_15975) ;  /* 0x0000000108807547 */ /* 0x000fea000b800000 */
[----:B------:R-:W-:-:S09]  /*0d60*/  UISETP.NE.AND UP0, UPT, UR4, 0x2c, UPT ;  /* 0x0000002c0400788c */ /* 0x000fd2000bf05270 */
[----:B------:R-:W-:Y:S05]  /*0d70*/  BRA.U !UP0, `(.L_x_15976) ;  /* 0x0000000108487547 */ /* 0x000fea000b800000 */
.L_x_15950:
        /* <DEDUP_REMOVED lines=16> */
.L_x_15977:
[----:B------:R-:W-:Y:S01]  /*0e80*/  PRMT R16, RZ, 0x7610, R16 ;  /* 0x00007610ff107816 */ /* 0x000fe20000000010 */
[----:B------:R-:W-:Y:S06]  /*0e90*/  BRA `(.L_x_15951) ;  /* 0x00000000003c7947 */ /* 0x000fec0003800000 */
.L_x_15976:
        /* <DEDUP_REMOVED lines=8> */
.L_x_15979:
[----:B------:R-:W-:Y:S05]  /*0f20*/  BSYNC.RECONVERGENT B0 ;  /* 0x0000000000007941 */ /* 0x000fea0003800200 */
.L_x_15978:
[----:B------:R-:W0:Y:S02]  /*0f30*/  F2I.S64.TRUNC R4, R4 ;  /* 0x0000000400047311 */ /* 0x000e24000020d900 */
[----:B0-----:R-:W-:Y:S01]  /*0f40*/  PRMT R16, R4, 0x7610, R16 ;  /* 0x0000761004107816 */ /* 0x001fe20000000010 */
[----:B------:R-:W-:Y:S06]  /*0f50*/  BRA `(.L_x_15951) ;  /* 0x00000000000c7947 */ /* 0x000fec0003800000 */
.L_x_15975:
[----:B------:R0:W5:Y:S01]  /*0f60*/  LDG.E.U8 R16, desc[UR36][R6.64] ;  /* 0x0000002406107981 */ /* 0x000162000c1e1100 */
[----:B------:R-:W-:Y:S05]  /*0f70*/  BRA `(.L_x_15951) ;  /* 0x0000000000047947 */ /* 0x000fea0003800000 */
.L_x_15974:
[----:B------:R0:W5:Y:S02]  /*0f80*/  LDG.E.U8 R16, desc[UR36][R6.64] ;  /* 0x0000002406107981 */ /* 0x000164000c1e1100 */
.L_x_15951:
[----:B------:R-:W-:-:S07]  /*0f90*/  VIADD R19, R2, 0x80 ;  /* 0x0000008002137836 */ /* 0x000fce0000000000 */
.L_x_15945:
[----:B------:R-:W-:Y:S05]  /*0fa0*/  BSYNC.RECONVERGENT B6 ;  /* 0x0000000000067941 */ /* 0x000fea0003800200 */
.L_x_15944:
        /* <DEDUP_REMOVED lines=23> */
.L_x_15985:
[----:B------:R0:W5:Y:S01]  /*1120*/  LDG.E.U8 R17, desc[UR36][R6.64] ;  /* 0x0000002406117981 */ /* 0x000162000c1e1100 */
[----:B------:R-:W-:Y:S05]  /*1130*/  BRA `(.L_x_15987) ;  /* 0x0000000c00607947 */ /* 0x000fea0003800000 */
.L_x_15984:
        /* <DEDUP_REMOVED lines=8> */
.L_x_15989:
[----:B------:R4:W5:Y:S01]  /*11c0*/  LDG.E.U8 R17, desc[UR36][R6.64] ;  /* 0x0000002406117981 */ /* 0x000962000c1e1100 */
[----:B------:R-:W-:Y:S05]  /*11d0*/  BRA `(.L_x_15987) ;  /* 0x0000000c00387947 */ /* 0x000fea0003800000 */
.L_x_15988:
[----:B------:R0:W5:Y:S01]  /*11e0*/  LDG.E.U16 R17, desc[UR36][R6.64] ;  /* 0x0000002406117981 */ /* 0x000162000c1e1500 */
[----:B------:R-:W-:Y:S05]  /*11f0*/  BRA `(.L_x_15987) ;  /* 0x0000000c00307947 */ /* 0x000fea0003800000 */
.L_x_15983:
        /* <DEDUP_REMOVED lines=10> */
.L_x_15991:
[----:B------:R-:W2:Y:S02]  /*12a0*/  LDG.E.U16 R4, desc[UR36][R6.64] ;  /* 0x0000002406047981 */ /* 0x000ea4000c1e1500 */
[----:B--2---:R-:W-:-:S06]  /*12b0*/  HADD2.F32 R4, -RZ, R4.H0_H0 ;  /* 0x20000004ff047230 */ /* 0x004fcc0000004100 */
[----:B------:R-:W0:Y:S02]  /*12c0*/  F2I.S64.TRUNC R4, R4 ;  /* 0x0000000400047311 */ /* 0x000e24000020d900 */
[----:B0-----:R-:W-:Y:S01]  /*12d0*/  PRMT R17, R4, 0x7610, R17 ;  /* 0x0000761004117816 */ /* 0x001fe20000000011 */
[----:B------:R-:W-:Y:S06]  /*12e0*/  BRA `(.L_x_15987) ;  /* 0x0000000800f47947 */ /* 0x000fec0003800000 */
.L_x_15990:
        /* <DEDUP_REMOVED lines=10> */
.L_x_15993:
[----:B------:R-:W2:Y:S02]  /*1390*/  LDG.E.U16 R6, desc[UR36][R6.64] ;  /* 0x0000002406067981 */ /* 0x000ea4000c1e1500 */
[----:B--2---:R-:W-:-:S06]  /*13a0*/  HADD2.F32 R4, -RZ, R6.H0_H0 ;  /* 0x20000006ff047230 */ /* 0x004fcc0000004100 */
[----:B------:R-:W0:Y:S02]  /*13b0*/  F2I.S64.TRUNC R4, R4 ;  /* 0x0000000400047311 */ /* 0x000e24000020d900 */
[----:B0-----:R-:W-:Y:S01]  /*13c0*/  PRMT R17, R4, 0x7610, R17 ;  /* 0x0000761004117816 */ /* 0x001fe20000000011 */
[----:B------:R-:W-:Y:S06]  /*13d0*/  BRA `(.L_x_15987) ;  /* 0x0000000800b87947 */ /* 0x000fec0003800000 */
.L_x_15992:
[----:B------:R-:W2:Y:S02]  /*13e0*/  LDG.E.64 R4, desc[UR36][R6.64] ;  /* 0x0000002406047981 */ /* 0x000ea4000c1e1b00 */
[----:B--2---:R-:W0:Y:S02]  /*13f0*/  F2I.S64.F64.TRUNC R4, R4 ;  /* 0x0000000400047311 */ /* 0x004e24000030d900 */
[----:B0-----:R-:W-:Y:S01]  /*1400*/  PRMT R17, R4, 0x7610, R17 ;  /* 0x0000761004117816 */ /* 0x001fe20000000011 */
[----:B------:R-:W-:Y:S06]  /*1410*/  BRA `(.L_x_15987) ;  /* 0x0000000800a87947 */ /* 0x000fec0003800000 */
.L_x_15982:
        /* <DEDUP_REMOVED lines=12> */
.L_x_15996:
[----:B------:R-:W2:Y:S02]  /*14e0*/  LDG.E.64 R6, desc[UR36][R6.64] ;  /* 0x0000002406067981 */ /* 0x000ea4000c1e1b00 */
[----:B--2---:R-:W0:Y:S02]  /*14f0*/  F2I.S64.F64.TRUNC R4, R6 ;  /* 0x0000000600047311 */ /* 0x004e24000030d900 */
[----:B0-----:R-:W-:Y:S01]  /*1500*/  PRMT R17, R4, 0x7610, R17 ;  /* 0x0000761004117816 */ /* 0x001fe20000000011 */
[----:B------:R-:W-:Y:S06]  /*1510*/  BRA `(.L_x_15987) ;  /* 0x0000000800687947 */ /* 0x000fec0003800000 */
.L_x_15995:
        /* <DEDUP_REMOVED lines=27> */
.L_x_15998:
        /* <DEDUP_REMOVED lines=12> */
[----:B------:R-:W0:Y:S02]  /*1790*/  F2I.S64.TRUNC R4, R0 ;  /* 0x0000000000047311 */ /* 0x000e24000020d900 */
[----:B0-----:R-:W-:Y:S01]  /*17a0*/  PRMT R17, R4, 0x7610, R17 ;  /* 0x0000761004117816 */ /* 0x001fe20000000011 */
[----:B------:R-:W-:Y:S06]  /*17b0*/  BRA `(.L_x_15987) ;  /* 0x0000000400c07947 */ /* 0x000fec0003800000 */
.L_x_15997:
[----:B------:R-:W2:Y:S02]  /*17c0*/  LDG.E.U16 R4, desc[UR36][R6.64] ;  /* 0x0000002406047981 */ /* 0x000ea4000c1e1500 */
[----:B--2---:R-:W-:-:S06]  /*17d0*/  IMAD.U32 R4, R4, 0x10000, RZ ;  /* 0x0001000004047824 */ /* 0x004fcc00078e00ff */
[----:B------:R-:W0:Y:S02]  /*17e0*/  F2I.S64.TRUNC R4, R4 ;  /* 0x0000000400047311 */ /* 0x000e24000020d900 */
[----:B0-----:R-:W-:Y:S01]  /*17f0*/  PRMT R17, R4, 0x7610, R17 ;  /* 0x0000761004117816 */ /* 0x001fe20000000011 */
[----:B------:R-:W-:Y:S06]  /*1800*/  BRA `(.L_x_15987) ;  /* 0x0000000400ac7947 */ /* 0x000fec0003800000 */
.L_x_15994:
        /* <DEDUP_REMOVED lines=10> */
.L_x_16001:
        /* <DEDUP_REMOVED lines=21> */
.L_x_16005:
[----:B------:R-:W-:Y:S05]  /*1a00*/  BSYNC.RECONVERGENT B1 ;  /* 0x0000000000017941 */ /* 0x000fea0003800200 */
.L_x_16004:
[----:B------:R-:W-:Y:S01]  /*1a10*/  IMAD.SHL.U32 R0, R0, 0x100000, RZ ;  /* 0x0010000000007824 */ /* 0x000fe200078e00ff */
[----:B------:R-:W-:-:S04]  /*1a20*/  LEA R3, R3, 0x3b800000, 0x17 ;  /* 0x3b80000003037811 */ /* 0x000fc800078eb8ff */
[----:B------:R-:W-:-:S07]  /*1a30*/  LOP3.LUT R4, R3, R0, R7, 0xfe, !PT ;  /* 0x0000000003047212 */ /* 0x000fce00078efe07 */
.L_x_16003:
[----:B------:R-:W-:Y:S05]  /*1a40*/  BSYNC.RECONVERGENT B0 ;  /* 0x0000000000007941 */ /* 0x000fea0003800200 */
.L_x_16002:
[----:B------:R-:W0:Y:S02]  /*1a50*/  F2I.S64.TRUNC R4, R4 ;  /* 0x0000000400047311 */ /* 0x000e24000020d900 */
[----:B0-----:R-:W-:Y:S01]  /*1a60*/  PRMT R17, R4, 0x7610, R17 ;  /* 0x0000761004117816 */ /* 0x001fe20000000011 */
[----:B------:R-:W-:Y:S06]  /*1a70*/  BRA `(.L_x_15987) ;  /* 0x0000000400107947 */ /* 0x000fec0003800000 */
.L_x_16000:
        /* <DEDUP_REMOVED lines=21> */
.L_x_16009:
[----:B------:R-:W-:Y:S05]  /*1bd0*/  BSYNC.RECONVERGENT B1 ;  /* 0x0000000000017941 */ /* 0x000fea0003800200 */
.L_x_16008:
[----:B------:R-:W-:Y:S01]  /*1be0*/  IMAD.SHL.U32 R0, R0, 0x200000, RZ ;  /* 0x0020000000007824 */ /* 0x000fe200078e00ff */
[----:B------:R-:W-:-:S04]  /*1bf0*/  LEA R3, R3, 0x37800000, 0x17 ;  /* 0x3780000003037811 */ /* 0x000fc800078eb8ff */
[----:B------:R-:W-:-:S07]  /*1c00*/  LOP3.LUT R4, R3, R0, R7, 0xfe, !PT ;  /* 0x0000000003047212 */ /* 0x000fce00078efe07 */
.L_x_16007:
[----:B------:R-:W-:Y:S05]  /*1c10*/  BSYNC.RECONVERGENT B0 ;  /* 0x0000000000007941 */ /* 0x000fea0003800200 */
.L_x_16006:
[----:B------:R-:W0:Y:S02]  /*1c20*/  F2I.S64.TRUNC R4, R4 ;  /* 0x0000000400047311 */ /* 0x000e24000020d900 */
[----:B0-----:R-:W-:Y:S01]  /*1c30*/  PRMT R17, R4, 0x7610, R17 ;  /* 0x0000761004117816 */ /* 0x001fe20000000011 */
[----:B------:R-:W-:Y:S06]  /*1c40*/  BRA `(.L_x_15987) ;  /* 0x00000000009c7947 */ /* 0x000fec0003800000 */
.L_x_15999:
        /* <DEDUP_REMOVED lines=14> */
.L_x_16013:
[----:B------:R-:W-:Y:S05]  /*1d30*/  BSYNC.RECONVERGENT B0 ;  /* 0x0000000000007941 */ /* 0x000fea0003800200 */
.L_x_16012:
[----:B------:R-:W0:Y:S02]  /*1d40*/  F2I.S64.TRUNC R4, R4 ;  /* 0x0000000400047311 */ /* 0x000e24000020d900 */
[----:B0-----:R-:W-:Y:S01]  /*1d50*/  PRMT R17, R4, 0x7610, R17 ;  /* 0x0000761004117816 */ /* 0x001fe20000000011 */
[----:B------:R-:W-:Y:S06]  /*1d60*/  BRA `(.L_x_15987) ;  /* 0x0000000000547947 */ /* 0x000fec0003800000 */
.L_x_15986:
        /* <DEDUP_REMOVED lines=16> */
.L_x_16014:
[----:B------:R-:W-:Y:S01]  /*1e70*/  PRMT R17, RZ, 0x7610, R17 ;  /* 0x00007610ff117816 */ /* 0x000fe20000000011 */
[----:B------:R-:W-:Y:S06]  /*1e80*/  BRA `(.L_x_15987) ;  /* 0x00000000000c7947 */ /* 0x000fec0003800000 */
.L_x_16011:
[----:B------:R1:W5:Y:S01]  /*1e90*/  LDG.E.U8 R17, desc[UR36][R6.64] ;  /* 0x0000002406117981 */ /* 0x000362000c1e1100 */
[----:B------:R-:W-:Y:S05]  /*1ea0*/  BRA `(.L_x_15987) ;  /* 0x0000000000047947 */ /* 0x000fea0003800000 */
.L_x_16010:
[----:B------:R0:W5:Y:S02]  /*1eb0*/  LDG.E.U8 R17, desc[UR36][R6.64] ;  /* 0x0000002406117981 */ /* 0x000164000c1e1100 */
.L_x_15987:
[----:B------:R-:W-:-:S07]  /*1ec0*/  VIADD R19, R19, 0x80 ;  /* 0x0000008013137836 */ /* 0x000fce0000000000 */
.L_x_15981:
[----:B------:R-:W-:Y:S05]  /*1ed0*/  BSYNC.RECONVERGENT B6 ;  /* 0x0000000000067941 */ /* 0x000fea0003800200 */
.L_x_15980:
        /* <DEDUP_REMOVED lines=23> */
.L_x_16020:
[----:B------:R0:W5:Y:S01]  /*2050*/  LDG.E.U8 R18, desc[UR36][R6.64] ;  /* 0x0000002406127981 */ /* 0x000162000c1e1100 */
[----:B------:R-:W-:Y:S05]  /*2060*/  BRA `(.L_x_16022) ;  /* 0x0000000c00607947 */ /* 0x000fea0003800000 */
.L_x_16019:
        /* <DEDUP_REMOVED lines=8> */
.L_x_16024:
[----:B------:R3:W5:Y:S01]  /*20f0*/  LDG.E.U8 R18, desc[UR36][R6.64] ;  /* 0x0000002406127981 */ /* 0x000762000c1e1100 */
[----:B------:R-:W-:Y:S05]  /*2100*/  BRA `(.L_x_16022) ;  /* 0x0000000c00387947 */ /* 0x000fea0003800000 */
.L_x_16023:
[----:B------:R0:W5:Y:S01]  /*2110*/  LDG.E.U16 R18, desc[UR36][R6.64] ;  /* 0x0000002406127981 */ /* 0x000162000c1e1500 */
[----:B------:R-:W-:Y:S05]  /*2120*/  BRA `(.L_x_16022) ;  /* 0x0000000c00307947 */ /* 0x000fea0003800000 */
.L_x_16018:
        /* <DEDUP_REMOVED lines=10> */
.L_x_16026:
[----:B------:R-:W2:Y:S02]  /*21d0*/  LDG.E.U16 R4, desc[UR36][R6.64] ;  /* 0x0000002406047981 */ /* 0x000ea4000c1e1500 */
[----:B--2---:R-:W-:-:S06]  /*21e0*/  HADD2.F32 R4, -RZ, R4.H0_H0 ;  /* 0x20000004ff047230 */ /* 0x004fcc0000004100 */
[----:B------:R-:W0:Y:S02]  /*21f0*/  F2I.S64.TRUNC R4, R4 ;  /* 0x0000000400047311 */ /* 0x000e24000020d900 */
[----:B0-----:R-:W-:Y:S01]  /*2200*/  PRMT R18, R4, 0x7610, R18 ;  /* 0x0000761004127816 */ /* 0x001fe20000000012 */
[----:B------:R-:W-:Y:S06]  /*2210*/  BRA `(.L_x_16022) ;  /* 0x0000000800f47947 */ /* 0x000fec0003800000 */
.L_x_16025:
        /* <DEDUP_REMOVED lines=10> */
.L_x_16028:
[----:B------:R-:W2:Y:S02]  /*22c0*/  LDG.E.U16 R6, desc[UR36][R6.64] ;  /* 0x0000002406067981 */ /* 0x000ea4000c1e1500 */
[----:B--2---:R-:W-:-:S06]  /*22d0*/  HADD2.F32 R4, -RZ, R6.H0_H0 ;  /* 0x20000006ff047230 */ /* 0x004fcc0000004100 */
[----:B------:R-:W0:Y:S02]  /*22e0*/  F2I.S64.TRUNC R4, R4 ;  /* 0x0000000400047311 */ /* 0x000e24000020d900 */
[----:B0-----:R-:W-:Y:S01]  /*22f0*/  PRMT R18, R4, 0x7610, R18 ;  /* 0x0000761004127816 */ /* 0x001fe20000000012 */
[----:B------:R-:W-:Y:S06]  /*2300*/  BRA `(.L_x_16022) ;  /* 0x0000000800b87947 */ /* 0x000fec0003800000 */
.L_x_16027:
[----:B------:R-:W2:Y:S02]  /*2310*/  LDG.E.64 R4, desc[UR36][R6.64] ;  /* 0x0000002406047981 */ /* 0x000ea4000c1e1b00 */
[----:B--2---:R-:W0:Y:S02]  /*2320*/  F2I.S64.F64.TRUNC R4, R4 ;  /* 0x0000000400047311 */ /* 0x004e24000030d900 */
[----:B0-----:R-:W-:Y:S01]  /*2330*/  PRMT R18, R4, 0x7610, R18 ;  /* 0x0000761004127816 */ /* 0x001fe20000000012 */
[----:B------:R-:W-:Y:S06]  /*2340*/  BRA `(.L_x_16022) ;  /* 0x0000000800a87947 */ /* 0x000fec0003800000 */
.L_x_16017:
        /* <DEDUP_REMOVED lines=12> */
.L_x_16031:
[----:B------:R-:W2:Y:S02]  /*2410*/  LDG.E.64 R6, desc[UR36][R6.64] ;  /* 0x0000002406067981 */ /* 0x000ea4000c1e1b00 */
[----:B--2---:R-:W0:Y:S02]  /*2420*/  F2I.S64.F64.TRUNC R4, R6 ;  /* 0x0000000600047311 */ /* 0x004e24000030d900 */
[----:B0-----:R-:W-:Y:S01]  /*2430*/  PRMT R18, R4, 0x7610, R18 ;  /* 0x0000761004127816 */ /* 0x001fe20000000012 */
[----:B------:R-:W-:Y:S06]  /*2440*/  BRA `(.L_x_16022) ;  /* 0x0000000800687947 */ /* 0x000fec0003800000 */
.L_x_16030:
        /* <DEDUP_REMOVED lines=27> */
.L_x_16033:
        /* <DEDUP_REMOVED lines=15> */
.L_x_16032:
[----:B------:R-:W2:Y:S02]  /*26f0*/  LDG.E.U16 R4, desc[UR36][R6.64] ;  /* 0x0000002406047981 */ /* 0x000ea4000c1e1500 */
[----:B--2---:R-:W-:-:S06]  /*2700*/  IMAD.U32 R4, R4, 0x10000, RZ ;  /* 0x0001000004047824 */ /* 0x004fcc00078e00ff */
[----:B------:R-:W0:Y:S02]  /*2710*/  F2I.S64.TRUNC R4, R4 ;  /* 0x0000000400047311 */ /* 0x000e24000020d900 */
[----:B0-----:R-:W-:Y:S01]  /*2720*/  PRMT R18, R4, 0x7610, R18 ;  /* 0x0000761004127816 */ /* 0x001fe20000000012 */
[----:B------:R-:W-:Y:S06]  /*2730*/  BRA `(.L_x_16022) ;  /* 0x0000000400ac7947 */ /* 0x000fec0003800000 */
.L_x_16029:
        /* <DEDUP_REMOVED lines=10> */
.L_x_16036:
        /* <DEDUP_REMOVED lines=21> */
.L_x_16040:
[----:B------:R-:W-:Y:S05]  /*2930*/  BSYNC.RECONVERGENT B1 ;  /* 0x0000000000017941 */ /* 0x000fea0003800200 */
.L_x_16039:
[----:B------:R-:W-:Y:S01]  /*2940*/  IMAD.SHL.U32 R0, R0, 0x100000, RZ ;  /* 0x0010000000007824 */ /* 0x000fe200078e00ff */
[----:B------:R-:W-:-:S04]  /*2950*/  LEA R3, R3, 0x3b800000, 0x17 ;  /* 0x3b80000003037811 */ /* 0x000fc800078eb8ff */
[----:B------:R-:W-:-:S07]  /*2960*/  LOP3.LUT R4, R3, R0, R7, 0xfe, !PT ;  /* 0x0000000003047212 */ /* 0x000fce00078efe07 */
.L_x_16038:
[----:B------:R-:W-:Y:S05]  /*2970*/  BSYNC.RECONVERGENT B0 ;  /* 0x0000000000007941 */ /* 0x000fea0003800200 */
.L_x_16037:
[----:B------:R-:W0:Y:S02]  /*2980*/  F2I.S64.TRUNC R4, R4 ;  /* 0x0000000400047311 */ /* 0x000e24000020d900 */
[----:B0-----:R-:W-:Y:S01]  /*2990*/  PRMT R18, R4, 0x7610, R18 ;  /* 0x0000761004127816 */ /* 0x001fe20000000012 */
[----:B------:R-:W-:Y:S06]  /*29a0*/  BRA `(.L_x_16022) ;  /* 0x0000000400107947 */ /* 0x000fec0003800000 */
.L_x_16035:
        /* <DEDUP_REMOVED lines=21> */
.L_x_16044:
[----:B------:R-:W-:Y:S05]  /*2b00*/  BSYNC.RECONVERGENT B1 ;  /* 0x0000000000017941 */ /* 0x000fea0003800200 */
.L_x_16043:
[----:B------:R-:W-:Y:S01]  /*2b10*/  IMAD.SHL.U32 R0, R0, 0x200000, RZ ;  /* 0x0020000000007824 */ /* 0x000fe200078e00ff */
[----:B------:R-:W-:-:S04]  /*2b20*/  LEA R3, R3, 0x37800000, 0x17 ;  /* 0x3780000003037811 */ /* 0x000fc800078eb8ff */
[----:B------:R-:W-:-:S07]  /*2b30*/  LOP3.LUT R4, R3, R0, R7, 0xfe, !PT ;  /* 0x0000000003047212 */ /* 0x000fce00078efe07 */
.L_x_16042:
[----:B------:R-:W-:Y:S05]  /*2b40*/  BSYNC.RECONVERGENT B0 ;  /* 0x0000000000007941 */ /* 0x000fea0003800200 */
.L_x_16041:
[----:B------:R-:W0:Y:S02]  /*2b50*/  F2I.S64.TRUNC R4, R4 ;  /* 0x0000000400047311 */ /* 0x000e24000020d900 */
[----:B0-----:R-:W-:Y:S01]  /*2b60*/  PRMT R18, R4, 0x7610, R18 ;  /* 0x0000761004127816 */ /* 0x001fe20000000012 */
[----:B------:R-:W-:Y:S06]  /*2b70*/  BRA `(.L_x_16022) ;  /* 0x00000000009c7947 */ /* 0x000fec0003800000 */
.L_x_16034:
        /* <DEDUP_REMOVED lines=14> */
.L_x_16048:
[----:B------:R-:W-:Y:S05]  /*2c60*/  BSYNC.RECONVERGENT B0 ;  /* 0x0000000000007941 */ /* 0x000fea0003800200 */
.L_x_16047:
[----:B------:R-:W0:Y:S02]  /*2c70*/  F2I.S64.TRUNC R4, R4 ;  /* 0x0000000400047311 */ /* 0x000e24000020d900 */
[----:B0-----:R-:W-:Y:S01]  /*2c80*/  PRMT R18, R4, 0x7610, R18 ;  /* 0x0000761004127816 */ /* 0x001fe20000000012 */
[----:B------:R-:W-:Y:S06]  /*2c90*/  BRA `(.L_x_16022) ;  /* 0x0000000000547947 */ /* 0x000fec0003800000 */
.L_x_16021:
        /* <DEDUP_REMOVED lines=16> */
.L_x_16049:
[----:B------:R-:W-:Y:S01]  /*2da0*/  PRMT R18, RZ, 0x7610, R18 ;  /* 0x00007610ff127816 */ /* 0x000fe20000000012 */
[----:B------:R-:W-:Y:S06]  /*2db0*/  BRA `(.L_x_16022) ;  /* 0x00000000000c7947 */ /* 0x000fec0003800000 */
.L_x_16046:
[----:B------:R2:W5:Y:S01]  /*2dc0*/  LDG.E.U8 R18, desc[UR36][R6.64] ;  /* 0x0000002406127981 */ /* 0x000562000c1e1100 */
[----:B------:R-:W-:Y:S05]  /*2dd0*/  BRA `(.L_x_16022) ;  /* 0x0000000000047947 */ /* 0x000fea0003800000 */
.L_x_16045:
[----:B------:R1:W5:Y:S02]  /*2de0*/  LDG.E.U8 R18, desc[UR36][R6.64] ;  /* 0x0000002406127981 */ /* 0x000364000c1e1100 */
.L_x_16022:
[----:B------:R-:W-:-:S07]  /*2df0*/  VIADD R19, R19, 0x80 ;  /* 0x0000008013137836 */ /* 0x000fce0000000000 */
.L_x_16016:
[----:B------:R-:W-:Y:S05]  /*2e00*/  BSYNC.RECONVERGENT B6 ;  /* 0x0000000000067941 */ /* 0x000fea0003800200 */
.L_x_16015:
        /* <DEDUP_REMOVED lines=23> */
.L_x_16055:
[----:B------:R0:W5:Y:S01]  /*2f80*/  LDG.E.U8 R24, desc[UR36][R6.64] ;  /* 0x0000002406187981 */ /* 0x000162000c1e1100 */
[----:B------:R-:W-:Y:S05]  /*2f90*/  BRA `(.L_x_16051) ;  /* 0x0000000c005c7947 */ /* 0x000fea0003800000 */
.L_x_16054:
        /* <DEDUP_REMOVED lines=8> */
.L_x_16058:
[----:B------:R0:W5:Y:S01]  /*3020*/  LDG.E.U8 R24, desc[UR36][R6.64] ;  /* 0x0000002406187981 */ /* 0x000162000c1e1100 */
[----:B------:R-:W-:Y:S05]  /*3030*/  BRA `(.L_x_16051) ;  /* 0x0000000c00347947 */ /* 0x000fea0003800000 */
.L_x_16057:
[----:B------:R0:W5:Y:S01]  /*3040*/  LDG.E.U16 R24, desc[UR36][R6.64] ;  /* 0x0000002406187981 */ /* 0x000162000c1e1500 */
[----:B------:R-:W-:Y:S05]  /*3050*/  BRA `(.L_x_16051) ;  /* 0x0000000c002c7947 */ /* 0x000fea0003800000 */
.L_x_16053:
        /* <DEDUP_REMOVED lines=10> */
.L_x_16060:
[----:B------:R-:W2:Y:S02]  /*3100*/  LDG.E.U16 R4, desc[UR36][R6.64] ;  /* 0x0000002406047981 */ /* 0x000ea4000c1e1500 */
[----:B--2---:R-:W-:-:S06]  /*3110*/  HADD2.F32 R4, -RZ, R4.H0_H0 ;  /* 0x20000004ff047230 */ /* 0x004fcc0000004100 */
[----:B------:R-:W0:Y:S02]  /*3120*/  F2I.S64.TRUNC R4, R4 ;  /* 0x0000000400047311 */ /* 0x000e24000020d900 */
[----:B0-----:R-:W-:Y:S01]  /*3130*/  PRMT R24, R4, 0x7610, R24 ;  /* 0x0000761004187816 */ /* 0x001fe20000000018 */
[----:B------:R-:W-:Y:S06]  /*3140*/  BRA `(.L_x_16051) ;  /* 0x0000000800f07947 */ /* 0x000fec0003800000 */
.L_x_16059:
        /* <DEDUP_REMOVED lines=10> */
.L_x_16062:
[----:B------:R-:W2:Y:S02]  /*31f0*/  LDG.E.U16 R6, desc[UR36][R6.64] ;  /* 0x0000002406067981 */ /* 0x000ea4000c1e1500 */
[----:B--2---:R-:W-:-:S06]  /*3200*/  HADD2.F32 R4, -RZ, R6.H0_H0 ;  /* 0x20000006ff047230 */ /* 0x004fcc0000004100 */
[----:B------:R-:W0:Y:S02]  /*3210*/  F2I.S64.TRUNC R4, R4 ;  /* 0x0000000400047311 */ /* 0x000e24000020d900 */
[----:B0-----:R-:W-:Y:S01]  /*3220*/  PRMT R24, R4, 0x7610, R24 ;  /* 0x0000761004187816 */ /* 0x001fe20000000018 */
[----:B------:R-:W-:Y:S06]  /*3230*/  BRA `(.L_x_16051) ;  /* 0x0000000800b47947 */ /* 0x000fec0003800000 */
.L_x_16061:
[----:B------:R-:W2:Y:S02]  /*3240*/  LDG.E.64 R4, desc[UR36][R6.64] ;  /* 0x0000002406047981 */ /* 0x000ea4000c1e1b00 */
[----:B--2---:R-:W0:Y:S02]  /*3250*/  F2I.S64.F64.TRUNC R4, R4 ;  /* 0x0000000400047311 */ /* 0x004e24000030d900 */
[----:B0-----:R-:W-:Y:S01]  /*3260*/  PRMT R24, R4, 0x7610, R24 ;  /* 0x0000761004187816 */ /* 0x001fe20000000018 */
[----:B------:R-:W-:Y:S06]  /*3270*/  BRA `(.L_x_16051) ;  /* 0x0000000800a47947 */ /* 0x000fec0003800000 */
.L_x_16052:
        /* <DEDUP_REMOVED lines=12> */
.L_x_16065:
[----:B------:R-:W2:Y:S02]  /*3340*/  LDG.E.64 R6, desc[UR36][R6.64] ;  /* 0x0000002406067981 */ /* 0x000ea4000c1e1b00 */
[----:B--2---:R-:W0:Y:S02]  /*3350*/  F2I.S64.F64.TRUNC R4, R6 ;  /* 0x0000000600047311 */ /* 0x004e24000030d900 */
[----:B0-----:R-:W-:Y:S01]  /*3360*/  PRMT R24, R4, 0x7610, R24 ;  /* 0x0000761004187816 */ /* 0x001fe20000000018 */
[----:B------:R-:W-:Y:S06]  /*3370*/  BRA `(.L_x_16051) ;  /* 0x0000000800647947 */ /* 0x000fec0003800000 */
.L_x_16064:
        /* <DEDUP_REMOVED lines=27> */
.L_x_16067:
        /* <DEDUP_REMOVED lines=15> */
.L_x_16066:
[----:B------:R-:W2:Y:S02]  /*3620*/  LDG.E.U16 R4, desc[UR36][R6.64] ;  /* 0x0000002406047981 */ /* 0x000ea4000c1e1500 */
[----:B--2---:R-:W-:-:S06]  /*3630*/  IMAD.U32 R4, R4, 0x10000, RZ ;  /* 0x0001000004047824 */ /* 0x004fcc00078e00ff */
[----:B------:R-:W0:Y:S02]  /*3640*/  F2I.S64.TRUNC R4, R4 ;  /* 0x0000000400047311 */ /* 0x000e24000020d900 */
[----:B0-----:R-:W-:Y:S01]  /*3650*/  PRMT R24, R4, 0x7610, R24 ;  /* 0x0000761004187816 */ /* 0x001fe20000000018 */
[----:B------:R-:W-:Y:S06]  /*3660*/  BRA `(.L_x_16051) ;  /* 0x0000000400a87947 */ /* 0x000fec0003800000 */
.L_x_16063:
        /* <DEDUP_REMOVED lines=10> */
.L_x_16070:
        /* <DEDUP_REMOVED lines=21> */
.L_x_16074:
[----:B------:R-:W-:Y:S05]  /*3860*/  BSYNC.RECONVERGENT B1 ;  /* 0x0000000000017941 */ /* 0x000fea0003800200 */
.L_x_16073:
[----:B------:R-:W-:Y:S01]  /*3870*/  IMAD.SHL.U32 R0, R0, 0x100000, RZ ;  /* 0x0010000000007824 */ /* 0x000fe200078e00ff */
[----:B------:R-:W-:-:S04]  /*3880*/  LEA R3, R3, 0x3b800000, 0x17 ;  /* 0x3b80000003037811 */ /* 0x000fc800078eb8ff */
[----:B------:R-:W-:-:S07]  /*3890*/  LOP3.LUT R4, R3, R0, R7, 0xfe, !PT ;  /* 0x0000000003047212 */ /* 0x000fce00078efe07 */
.L_x_16072:
[----:B------:R-:W-:Y:S05]  /*38a0*/  BSYNC.RECONVERGENT B0 ;  /* 0x0000000000007941 */ /* 0x000fea0003800200 */
.L_x_16071:
[----:B------:R-:W0:Y:S02]  /*38b0*/  F2I.S64.TRUNC R4, R4 ;  /* 0x0000000400047311 */ /* 0x000e24000020d900 */
[----:B0-----:R-:W-:Y:S01]  /*38c0*/  PRMT R24, R4, 0x7610, R24 ;  /* 0x0000761004187816 */ /* 0x001fe20000000018 */
[----:B------:R-:W-:Y:S06]  /*38d0*/  BRA `(.L_x_16051) ;  /* 0x00000004000c7947 */ /* 0x000fec0003800000 */
.L_x_16069:
        /* <DEDUP_REMOVED lines=21> */
.L_x_16078:
[----:B------:R-:W-:Y:S05]  /*3a30*/  BSYNC.RECONVERGENT B1 ;  /* 0x0000000000017941 */ /* 0x000fea0003800200 */
.L_x_16077:
[----:B------:R-:W-:Y:S01]  /*3a40*/  IMAD.SHL.U32 R0, R0, 0x200000, RZ ;  /* 0x0020000000007824 */ /* 0x000fe200078e00ff */
[----:B------:R-:W-:-:S04]  /*3a50*/  LEA R3, R3, 0x37800000, 0x17 ;  /* 0x3780000003037811 */ /* 0x000fc800078eb8ff */
[----:B------:R-:W-:-:S07]  /*3a60*/  LOP3.LUT R4, R3, R0, R7, 0xfe, !PT ;  /* 0x0000000003047212 */ /* 0x000fce00078efe07 */
.L_x_16076:
[----:B------:R-:W-:Y:S05]  /*3a70*/  BSYNC.RECONVERGENT B0 ;  /* 0x0000000000007941 */ /* 0x000fea0003800200 */
.L_x_16075:
[----:B------:R-:W0:Y:S02]  /*3a80*/  F2I.S64.TRUNC R4, R4 ;  /* 0x0000000400047311 */ /* 0x000e24000020d900 */
[----:B0-----:R-:W-:Y:S01]  /*3a90*/  PRMT R24, R4, 0x7610, R24 ;  /* 0x0000761004187816 */ /* 0x001fe20000000018 */
[----:B------:R-:W-:Y:S06]  /*3aa0*/  BRA `(.L_x_16051) ;  /* 0x0000000000987947 */ /* 0x000fec0003800000 */
.L_x_16068:
        /* <DEDUP_REMOVED lines=14> */
.L_x_16082:
[----:B------:R-:W-:Y:S05]  /*3b90*/  BSYNC.RECONVERGENT B0 ;  /* 0x0000000000007941 */ /* 0x000fea0003800200 */
.L_x_16081:
[----:B------:R-:W0:Y:S02]  /*3ba0*/  F2I.S64.TRUNC R4, R4 ;  /* 0x0000000400047311 */ /* 0x000e24000020d900 */
[----:B0-----:R-:W-:Y:S01]  /*3bb0*/  PRMT R24, R4, 0x7610, R24 ;  /* 0x0000761004187816 */ /* 0x001fe20000000018 */
[----:B------:R-:W-:Y:S06]  /*3bc0*/  BRA `(.L_x_16051) ;  /* 0x0000000000507947 */ /* 0x000fec0003800000 */
.L_x_16056:
        /* <DEDUP_REMOVED lines=16> */
.L_x_16083:
[----:B------:R-:W-:Y:S05]  /*3cd0*/  BRA `(.L_x_16051) ;  /* 0x00000000000c7947 */ /* 0x000fea0003800000 */
.L_x_16080:
[----:B------:R0:W5:Y:S01]  /*3ce0*/  LDG.E.U8 R24, desc[UR36][R6.64] ;  /* 0x0000002406187981 */ /* 0x000162000c1e1100 */
[----:B------:R-:W-:Y:S05]  /*3cf0*/  BRA `(.L_x_16051) ;  /* 0x0000000000047947 */ /* 0x000fea0003800000 */
.L_x_16079:
[----:B------:R0:W5:Y:S02]  /*3d00*/  LDG.E.U8 R24, desc[UR36][R6.64] ;  /* 0x0000002406187981 */ /* 0x000164000c1e1100 */
.L_x_16051:
[----:B------:R-:W-:Y:S05]  /*3d10*/  BSYNC.RECONVERGENT B6 ;  /* 0x0000000000067941 */ /* 0x000fea0003800200 */
.L_x_16050:
[----:B------:R-:W1:Y:S01]  /*3d20*/  LDCU.U8 UR4, c[0x0][0x385] ;  /* 0x000070a0ff0477ac */ /* 0x000e620008000000 */
[----:B------:R-:W0:Y:S01]  /*3d30*/  LDC.U8 R19, c[0x0][0x3a4] ;  /* 0x0000e900ff137b82 */ /* 0x000e220000000000 */
[----:B------:R-:W-:Y:S01]  /*3d40*/  ISETP.GE.AND P0, PT, R2, R22, PT ;  /* 0x000000160200720c */ /* 0x000fe20003f06270 */
[----:B------:R-:W-:Y:S01]  /*3d50*/  BSSY.RECONVERGENT B8, `(.L_x_16084) ;  /* 0x00002da000087945 */ /* 0x000fe20003800200 */
[----:B-----5:R-:W-:-:S03]  /*3d60*/  PRMT R17, R17, 0x9910, RZ ;  /* 0x0000991011117816 */ /* 0x020fc600000000ff */
[----:B------:R-:W-:Y:S01]  /*3d70*/  BSSY.RELIABLE B7, `(.L_x_16085) ;  /* 0x00001eb000077945 */ /* 0x000fe20003800100 */
[----:B------:R-:W-:Y:S02]  /*3d80*/  PRMT R3, R18, 0x9910, RZ ;  /* 0x0000991012037816 */ /* 0x000fe400000000ff */
[----:B------:R-:W-:Y:S01]  /*3d90*/  PRMT R0, R16, 0x9910, RZ ;  /* 0x0000991010007816 */ /* 0x000fe200000000ff */
[----:B------:R-:W-:Y:S01]  /*3da0*/  IMAD.MOV.U32 R18, RZ, RZ, R17 ;  /* 0x000000ffff127224 */ /* 0x000fe200078e0011 */
[----:B------:R-:W-:Y:S01]  /*3db0*/  PRMT R16, R24, 0x9910, RZ ;  /* 0x0000991018107816 */ /* 0x000fe200000000ff */
[----:B------:R-:W-:Y:S01]  /*3dc0*/  IMAD.MOV.U32 R17, RZ, RZ, R3 ;  /* 0x000000ffff117224 */ /* 0x000fe200078e0003 */
[----:B-1----:R-:W-:-:S06]  /*3dd0*/  UPRMT UR4, UR4, 0x9910, URZ ;  /* 0x0000991004047896 */ /* 0x002fcc00080000ff */
[----:B------:R-:W-:Y:S02]  /*3de0*/  IMAD R5, R0, UR4, RZ ;  /* 0x0000000400057c24 */ /* 0x000fe4000f8e02ff */
[----:B------:R-:W-:Y:S02]  /*3df0*/  IMAD R18, R18, UR4, RZ ;  /* 0x0000000412127c24 */ /* 0x000fe4000f8e02ff */
[----:B------:R-:W-:Y:S02]  /*3e00*/  IMAD R17, R17, UR4, RZ ;  /* 0x0000000411117c24 */ /* 0x000fe4000f8e02ff */
[----:B------:R-:W-:Y:S01]  /*3e10*/  IMAD R16, R16, UR4, RZ ;  /* 0x0000000410107c24 */ /* 0x000fe2000f8e02ff */
[----:B------:R-:W-:Y:S06]  /*3e20*/  @P0 BRA `(.L_x_16086) ;  /* 0x0000001c00700947 */ /* 0x000fec0003800000 */
[----:B------:R-:W1:Y:S01]  /*3e30*/  LDCU UR4, c[0x0][0x3a8] ;  /* 0x00007500ff0477ac */ /* 0x000e620008000800 */
[----:B------:R-:W5:Y:S01]  /*3e40*/  LDC.64 R8, c[0x0][0x388] ;  /* 0x0000e200ff087b82 */ /* 0x000f620000000a00 */
[----:B------:R-:W-:Y:S01]  /*3e50*/  IMAD R0, R23, 0x200, R2 ;  /* 0x0000020017007824 */ /* 0x000fe200078e0202 */
[----:B0-----:R-:W-:Y:S01]  /*3e60*/  PRMT R4, R19, 0x9910, RZ ;  /* 0x0000991013047816 */ /* 0x001fe200000000ff */
[----:B------:R-:W-:Y:S01]  /*3e70*/  BSSY.RECONVERGENT B6, `(.L_x_16087) ;  /* 0x00000e8000067945 */ /* 0x000fe20003800200 */
[----:B------:R-:W-:Y:S02]  /*3e80*/  VIADD R2, R2, 0x80 ;  /* 0x0000008002027836 */ /* 0x000fe40000000000 */
[----:B-1----:R-:W-:Y:S02]  /*3e90*/  IMAD R3, R0, UR4, RZ ;  /* 0x0000000400037c24 */ /* 0x002fe4000f8e02ff */
        /* <DEDUP_REMOVED lines=15> */
.L_x_16091:
[----:B------:R0:W-:Y:S01]  /*3f90*/  STG.E.U8 desc[UR36][R8.64], R5 ;  /* 0x0000000508007986 */ /* 0x0001e2000c101124 */
[----:B------:R-:W-:Y:S05]  /*3fa0*/  BRA `(.L_x_16093) ;  /* 0x0000000c00507947 */ /* 0x000fea0003800000 */
.L_x_16090:
[----:B------:R-:W-:-:S13]  /*3fb0*/  ISETP.NE.AND P0, PT, R0, 0x2, PT ;  /* 0x000000020000780c */ /* 0x000fda0003f05270 */
[----:B------:R-:W-:Y:S05]  /*3fc0*/  @!P0 BRA `(.L_x_16094) ;  /* 0x00000000002c8947 */ /* 0x000fea0003800000 */
[----:B------:R-:W-:-:S13]  /*3fd0*/  ISETP.NE.AND P0, PT, R0, 0x3, PT ;  /* 0x000000030000780c */ /* 0x000fda0003f05270 */
[----:B------:R-:W-:Y:S05]  /*3fe0*/  @!P0 BRA `(.L_x_16095) ;  /* 0x0000000000188947 */ /* 0x000fea0003800000 */
[----:B------:R-:W-:-:S13]  /*3ff0*/  ISETP.NE.AND P0, PT, R0, 0x4, PT ;  /* 0x000000040000780c */ /* 0x000fda0003f05270 */
[----:B------:R-:W-:Y:S05]  /*4000*/  @P0 BRA `(.L_x_16092) ;  /* 0x00000008009c0947 */ /* 0x000fea0003800000 */
[----:B------:R-:W-:Y:S01]  /*4010*/  LOP3.LUT R4, R5, 0xff, RZ, 0xc0, !PT ;  /* 0x000000ff05047812 */ /* 0x000fe200078ec0ff */
[----:B------:R-:W-:-:S05]  /*4020*/  IMAD.MOV.U32 R5, RZ, RZ, RZ ;  /* 0x000000ffff057224 */ /* 0x000fca00078e00ff */
[----:B------:R0:W-:Y:S01]  /*4030*/  STG.E.64 desc[UR36][R8.64], R4 ;  /* 0x0000000408007986 */ /* 0x0001e2000c101b24 */
[----:B------:R-:W-:Y:S05]  /*4040*/  BRA `(.L_x_16093) ;  /* 0x0000000c00287947 */ /* 0x000fea0003800000 */
.L_x_16095:
[----:B------:R-:W-:-:S05]  /*4050*/  LOP3.LUT R5, R5, 0xff, RZ, 0xc0, !PT ;  /* 0x000000ff05057812 */ /* 0x000fca00078ec0ff */
[----:B------:R0:W-:Y:S01]  /*4060*/  STG.E desc[UR36][R8.64], R5 ;  /* 0x0000000508007986 */ /* 0x0001e2000c101924 */
[----:B------:R-:W-:Y:S05]  /*4070*/  BRA `(.L_x_16093) ;  /* 0x0000000c001c7947 */ /* 0x000fea0003800000 */
.L_x_16094:
[----:B------:R-:W-:-:S05]  /*4080*/  LOP3.LUT R3, R5, 0xff, RZ, 0xc0, !PT ;  /* 0x000000ff05037812 */ /* 0x000fca00078ec0ff */
[----:B------:R0:W-:Y:S01]  /*4090*/  STG.E.U16 desc[UR36][R8.64], R3 ;  /* 0x0000000308007986 */ /* 0x0001e2000c101524 */
[----:B------:R-:W-:Y:S05]  /*40a0*/  BRA `(.L_x_16093) ;  /* 0x0000000c00107947 */ /* 0x000fea0003800000 */
.L_x_16089:
[----:B------:R-:W-:-:S13]  /*40b0*/  ISETP.GT.AND P0, PT, R0, 0x6, PT ;  /* 0x000000060000780c */ /* 0x000fda0003f04270 */
[----:B------:R-:W-:Y:S05]  /*40c0*/  @P0 BRA `(.L_x_16096) ;  /* 0x0000000000340947 */ /* 0x000fea0003800000 */
[----:B------:R-:W-:-:S13]  /*40d0*/  ISETP.NE.AND P0, PT, R0, 0x5, PT ;  /* 0x000000050000780c */ /* 0x000fda0003f05270 */
[----:B------:R-:W-:Y:S05]  /*40e0*/  @!P0 BRA `(.L_x_16097) ;  /* 0x0000000000188947 */ /* 0x000fea0003800000 */
[----:B------:R-:W-:-:S13]  /*40f0*/  ISETP.NE.AND P0, PT, R0, 0x6, PT ;  /* 0x000000060000780c */ /* 0x000fda0003f05270 */
[----:B------:R-:W-:Y:S05]  /*4100*/  @P0 BRA `(.L_x_16092) ;  /* 0x00000008005c0947 */ /* 0x000fea0003800000 */
[----:B------:R-:W-:-:S06]  /*4110*/  LOP3.LUT R3, R5, 0xff, RZ, 0xc0, !PT ;  /* 0x000000ff05037812 */ /* 0x000fcc00078ec0ff */
[----:B------:R-:W0:Y:S02]  /*4120*/  I2F.U16 R3, R3 ;  /* 0x0000000300037306 */ /* 0x000e240000101000 */
[----:B0-----:R0:W-:Y:S01]  /*4130*/  STG.E desc[UR36][R8.64], R3 ;  /* 0x0000000308007986 */ /* 0x0011e2000c101924 */
[----:B------:R-:W-:Y:S05]  /*4140*/  BRA `(.L_x_16093) ;  /* 0x0000000800e87947 */ /* 0x000fea0003800000 */
.L_x_16097:
[----:B------:R-:W-:-:S04]  /*4150*/  LOP3.LUT R5, R5, 0xff, RZ, 0xc0, !PT ;  /* 0x000000ff05057812 */ /* 0x000fc800078ec0ff */
[----:B------:R-:W0:Y:S02]  /*4160*/  I2F.U16 R0, R5 ;  /* 0x0000000500007306 */ /* 0x000e240000101000 */
[----:B0-----:R-:W-:-:S05]  /*4170*/  F2FP.F16.F32.PACK_AB R0, RZ, R0 ;  /* 0x00000000ff00723e */ /* 0x001fca00000000ff */
[----:B------:R0:W-:Y:S01]  /*4180*/  STG.E.U16 desc[UR36][R8.64], R0 ;  /* 0x0000000008007986 */ /* 0x0001e2000c101524 */
[----:B------:R-:W-:Y:S05]  /*4190*/  BRA `(.L_x_16093) ;  /* 0x0000000800d47947 */ /* 0x000fea0003800000 */
.L_x_16096:
[----:B------:R-:W-:-:S13]  /*41a0*/  ISETP.NE.AND P0, PT, R0, 0x7, PT ;  /* 0x000000070000780c */ /* 0x000fda0003f05270 */
[----:B------:R-:W-:Y:S05]  /*41b0*/  @!P0 BRA `(.L_x_16098) ;  /* 0x00000000003c8947 */ /* 0x000fea0003800000 */
[----:B------:R-:W-:-:S13]  /*41c0*/  ISETP.NE.AND P0, PT, R0, 0x8, PT ;  /* 0x000000080000780c */ /* 0x000fda0003f05270 */
[----:B------:R-:W-:Y:S05]  /*41d0*/  @!P0 BRA `(.L_x_16099) ;  /* 0x00000000001c8947 */ /* 0x000fea0003800000 */
[----:B------:R-:W-:-:S13]  /*41e0*/  ISETP.NE.AND P0, PT, R0, 0x9, PT ;  /* 0x000000090000780c */ /* 0x000fda0003f05270 */
[----:B------:R-:W-:Y:S05]  /*41f0*/  @P0 BRA `(.L_x_16092) ;  /* 0x0000000800200947 */ /* 0x000fea0003800000 */
[----:B------:R-:W-:Y:S01]  /*4200*/  LOP3.LUT R5, R5, 0xff, RZ, 0xc0, !PT ;  /* 0x000000ff05057812 */ /* 0x000fe200078ec0ff */
[----:B--234-:R-:W-:-:S03]  /*4210*/  IMAD.MOV.U32 R7, RZ, RZ, RZ ;  /* 0x000000ffff077224 */ /* 0x01cfc600078e00ff */
[----:B------:R-:W0:Y:S02]  /*4220*/  I2F.U16 R6, R5 ;  /* 0x0000000500067306 */ /* 0x000e240000101000 */
[----:B0-----:R0:W-:Y:S01]  /*4230*/  STG.E.64 desc[UR36][R8.64], R6 ;  /* 0x0000000608007986 */ /* 0x0011e2000c101b24 */
[----:B------:R-:W-:Y:S05]  /*4240*/  BRA `(.L_x_16093) ;  /* 0x0000000800a87947 */ /* 0x000fea0003800000 */
.L_x_16099:
[----:B------:R-:W-:-:S06]  /*4250*/  LOP3.LUT R5, R5, 0xff, RZ, 0xc0, !PT ;  /* 0x000000ff05057812 */ /* 0x000fcc00078ec0ff */
[----:B------:R-:W0:Y:S02]  /*4260*/  I2F.U16 R5, R5 ;  /* 0x0000000500057306 */ /* 0x000e240000101000 */
[----:B0-----:R-:W-:-:S04]  /*4270*/  F2FP.F16.F32.PACK_AB R3, RZ, R5 ;  /* 0x00000005ff03723e */ /* 0x001fc800000000ff */
[----:B------:R-:W-:-:S05]  /*4280*/  PRMT R3, R3, 0x5410, RZ ;  /* 0x0000541003037816 */ /* 0x000fca00000000ff */
[----:B------:R0:W-:Y:S01]  /*4290*/  STG.E desc[UR36][R8.64], R3 ;  /* 0x0000000308007986 */ /* 0x0001e2000c101924 */
[----:B------:R-:W-:Y:S05]  /*42a0*/  BRA `(.L_x_16093) ;  /* 0x0000000800907947 */ /* 0x000fea0003800000 */
.L_x_16098:
[----:B------:R-:W-:-:S06]  /*42b0*/  LOP3.LUT R5, R5, 0xff, RZ, 0xc0, !PT ;  /* 0x000000ff05057812 */ /* 0x000fcc00078ec0ff */
[----:B------:R-:W0:Y:S02]  /*42c0*/  I2F.F64.U16 R4, R5 ;  /* 0x0000000500047312 */ /* 0x000e240000101800 */
[----:B0-----:R0:W-:Y:S01]  /*42d0*/  STG.E.64 desc[UR36][R8.64], R4 ;  /* 0x0000000408007986 */ /* 0x0011e2000c101b24 */
[----:B------:R-:W-:Y:S05]  /*42e0*/  BRA `(.L_x_16093) ;  /* 0x0000000800807947 */ /* 0x000fea0003800000 */
.L_x_16088:
        /* <DEDUP_REMOVED lines=12> */
.L_x_16102:
[----:B------:R-:W-:Y:S02]  /*43b0*/  LOP3.LUT R5, R5, 0xff, RZ, 0xc0, !PT ;  /* 0x000000ff05057812 */ /* 0x000fe400078ec0ff */
[----:B--234-:R-:W-:-:S04]  /*43c0*/  CS2R R6, SRZ ;  /* 0x0000000000067805 */ /* 0x01cfc8000001ff00 */
[----:B------:R-:W0:Y:S02]  /*43d0*/  I2F.F64.U16 R4, R5 ;  /* 0x0000000500047312 */ /* 0x000e240000101800 */
[----:B0-----:R0:W-:Y:S01]  /*43e0*/  STG.E.128 desc[UR36][R8.64], R4 ;  /* 0x0000000408007986 */ /* 0x0011e2000c101d24 */
[----:B------:R-:W-:Y:S05]  /*43f0*/  BRA `(.L_x_16093) ;  /* 0x00000008003c7947 */ /* 0x000fea0003800000 */
.L_x_16101:
        /* <DEDUP_REMOVED lines=8> */
[----:B------:R-:W-:-:S04]  /*4480*/  IMAD.MOV.U32 R3, RZ, RZ, 0x7f ;  /* 0x0000007fff037424 */ /* 0x000fc800078e00ff */
        /* <DEDUP_REMOVED lines=9> */
.L_x_16106:
[----:B------:R-:W-:Y:S05]  /*4520*/  BSYNC.RECONVERGENT B0 ;  /* 0x0000000000007941 */ /* 0x000fea0003800200 */
.L_x_16105:
[----:B------:R0:W-:Y:S01]  /*4530*/  STG.E.U8 desc[UR36][R8.64], R3 ;  /* 0x0000000308007986 */ /* 0x0001e2000c101124 */
[----:B------:R-:W-:Y:S05]  /*4540*/  BRA `(.L_x_16093) ;  /* 0x0000000400e87947 */ /* 0x000fea0003800000 */
.L_x_16104:
[----:B------:R-:W-:-:S06]  /*4550*/  LOP3.LUT R5, R5, 0xff, RZ, 0xc0, !PT ;  /* 0x000000ff05057812 */ /* 0x000fcc00078ec0ff */
        /* <DEDUP_REMOVED lines=16> */
.L_x_16103:
[----:B------:R-:W-:-:S04]  /*4660*/  LOP3.LUT R5, R5, 0xff, RZ, 0xc0, !PT ;  /* 0x000000ff05057812 */ /* 0x000fc800078ec0ff */
[----:B------:R-:W0:Y:S02]  /*4670*/  I2F.U16 R0, R5 ;  /* 0x0000000500007306 */ /* 0x000e240000101000 */
[----:B0-----:R-:W-:-:S05]  /*4680*/  F2FP.BF16.F32.PACK_AB R0, RZ, R0 ;  /* 0x00000000ff00723e */ /* 0x001fca00000010ff */
[----:B------:R0:W-:Y:S01]  /*4690*/  STG.E.U16 desc[UR36][R8.64], R0 ;  /* 0x0000000008007986 */ /* 0x0001e2000c101524 */
[----:B------:R-:W-:Y:S05]  /*46a0*/  BRA `(.L_x_16093) ;  /* 0x0000000400907947 */ /* 0x000fea0003800000 */
.L_x_16100:
        /* <DEDUP_REMOVED lines=8> */
[----:B------:R-:W-:-:S05]  /*4730*/  LOP3.LUT R5, R5, 0xff, RZ, 0xc0, !PT ;  /* 0x000000ff05057812 */ /* 0x000fca00078ec0ff */
[----:B------:R0:W-:Y:S01]  /*4740*/  STG.E.U16 desc[UR36][R8.64], R5 ;  /* 0x0000000508007986 */ /* 0x0001e2000c101524 */
[----:B------:R-:W-:Y:S05]  /*4750*/  BRA `(.L_x_16093) ;  /* 0x0000000400647947 */ /* 0x000fea0003800000 */
.L_x_16109:
        /* <DEDUP_REMOVED lines=13> */
.L_x_16112:
[----:B------:R-:W-:-:S04]  /*4830*/  SHF.R.U32.HI R0, RZ, 0x14, R5 ;  /* 0x00000014ff007819 */ /* 0x000fc80000011605 */
[----:B------:R-:W-:-:S04]  /*4840*/  LOP3.LUT R0, R0, 0x1, RZ, 0xc0, !PT ;  /* 0x0000000100007812 */ /* 0x000fc800078ec0ff */
[----:B------:R-:W-:-:S04]  /*4850*/  IADD3 R0, PT, PT, R5, 0x487ffff, R0 ;  /* 0x0487ffff05007810 */ /* 0x000fc80007ffe000 */
[----:B------:R-:W-:-:S04]  /*4860*/  SHF.R.U32.HI R0, RZ, 0x14, R0 ;  /* 0x00000014ff007819 */ /* 0x000fc80000011600 */
[----:B------:R-:W-:-:S07]  /*4870*/  LOP3.LUT R0, R0, 0xff, RZ, 0xc0, !PT ;  /* 0x000000ff00007812 */ /* 0x000fce00078ec0ff */
.L_x_16113:
[----:B------:R-:W-:-:S07]  /*4880*/  PRMT R4, R0, 0x7610, R4 ;  /* 0x0000761000047816 */ /* 0x000fce0000000004 */
.L_x_16111:
[----:B------:R-:W-:Y:S05]  /*4890*/  BSYNC.RECONVERGENT B0 ;  /* 0x0000000000007941 */ /* 0x000fea0003800200 */
.L_x_16110:
[----:B------:R0:W-:Y:S01]  /*48a0*/  STG.E.U8 desc[UR36][R8.64], R4 ;  /* 0x0000000408007986 */ /* 0x0001e2000c101124 */
[----:B------:R-:W-:Y:S05]  /*48b0*/  BRA `(.L_x_16093) ;  /* 0x00000004000c7947 */ /* 0x000fea0003800000 */
.L_x_16108:
        /* <DEDUP_REMOVED lines=13> */
.L_x_16116:
[----:B------:R-:W-:-:S04]  /*4990*/  SHF.R.U32.HI R0, RZ, 0x15, R5 ;  /* 0x00000015ff007819 */ /* 0x000fc80000011605 */
[----:B------:R-:W-:-:S04]  /*49a0*/  LOP3.LUT R0, R0, 0x1, RZ, 0xc0, !PT ;  /* 0x0000000100007812 */ /* 0x000fc800078ec0ff */
[----:B------:R-:W-:-:S04]  /*49b0*/  IADD3 R0, PT, PT, R5, 0x88fffff, R0 ;  /* 0x088fffff05007810 */ /* 0x000fc80007ffe000 */
[----:B------:R-:W-:-:S04]  /*49c0*/  SHF.R.U32.HI R0, RZ, 0x15, R0 ;  /* 0x00000015ff007819 */ /* 0x000fc80000011600 */
[----:B------:R-:W-:-:S07]  /*49d0*/  LOP3.LUT R0, R0, 0xff, RZ, 0xc0, !PT ;  /* 0x000000ff00007812 */ /* 0x000fce00078ec0ff */
.L_x_16117:
[----:B------:R-:W-:-:S07]  /*49e0*/  PRMT R4, R0, 0x7610, R4 ;  /* 0x0000761000047816 */ /* 0x000fce0000000004 */
.L_x_16115:
[----:B------:R-:W-:Y:S05]  /*49f0*/  BSYNC.RECONVERGENT B0 ;  /* 0x0000000000007941 */ /* 0x000fea0003800200 */
.L_x_16114:
[----:B------:R0:W-:Y:S01]  /*4a00*/  STG.E.U8 desc[UR36][R8.64], R4 ;  /* 0x0000000408007986 */ /* 0x0001e2000c101124 */
[----:B------:R-:W-:Y:S05]  /*4a10*/  BRA `(.L_x_16093) ;  /* 0x0000000000b47947 */ /* 0x000fea0003800000 */
.L_x_16107:
[----:B------:R-:W-:-:S13]  /*4a20*/  ISETP.NE.AND P0, PT, R0, 0x1c, PT ;  /* 0x0000001c0000780c */ /* 0x000fda0003f05270 */
[----:B------:R-:W-:Y:S05]  /*4a30*/  @!P0 BRA `(.L_x_16118) ;  /* 0x0000000000a48947 */ /* 0x000fea0003800000 */
[----:B------:R-:W-:-:S13]  /*4a40*/  ISETP.NE.AND P0, PT, R0, 0x1d, PT ;  /* 0x0000001d0000780c */ /* 0x000fda0003f05270 */
[----:B------:R-:W-:Y:S05]  /*4a50*/  @!P0 BRA `(.L_x_16119) ;  /* 0x00000000008c8947 */ /* 0x000fea0003800000 */
[----:B------:R-:W-:-:S13]  /*4a60*/  ISETP.NE.AND P0, PT, R0, 0x2c, PT ;  /* 0x0000002c0000780c */ /* 0x000fda0003f05270 */
[----:B------:R-:W-:Y:S05]  /*4a70*/  @!P0 BRA `(.L_x_16120) ;  /* 0x0000000000448947 */ /* 0x000fea0003800000 */
.L_x_16092:
[----:B------:R-:W-:Y:S01]  /*4a80*/  MOV R14, 0x0 ;  /* 0x00000000000e7802 */ /* 0x000fe20000000f00 */
[----:B------:R-:W0:Y:S01]  /*4a90*/  LDCU.64 UR6, c[0x4][0x1a8] ;  /* 0x01003500ff0677ac */ /* 0x000e220008000a00 */
[----:B------:R-:W-:Y:S02]  /*4aa0*/  IMAD.MOV.U32 R8, RZ, RZ, 0x65 ;  /* 0x00000065ff087424 */ /* 0x000fe400078e00ff */
[----:B------:R-:W-:Y:S01]  /*4ab0*/  IMAD.MOV.U32 R12, RZ, RZ, 0x1 ;  /* 0x00000001ff0c7424 */ /* 0x000fe200078e00ff */
[----:B------:R-:W2:Y:S01]  /*4ac0*/  LDCU.64 UR8, c[0x4][0x1b0] ;  /* 0x01003600ff0877ac */ /* 0x000ea20008000a00 */
[----:B------:R-:W1:Y:S01]  /*4ad0*/  LDC.64 R14, c[0x4][R14] ;  /* 0x010000000e0e7b82 */ /* 0x000e620000000a00 */
[----:B------:R-:W-:Y:S01]  /*4ae0*/  IMAD.MOV.U32 R13, RZ, RZ, RZ ;  /* 0x000000ffff0d7224 */ /* 0x000fe200078e00ff */
[----:B------:R-:W5:Y:S01]  /*4af0*/  LDCU.64 UR4, c[0x4][0x18] ;  /* 0x01000300ff0477ac */ /* 0x000f620008000a00 */
[----:B0-----:R-:W-:Y:S02]  /*4b00*/  IMAD.U32 R4, RZ, RZ, UR6 ;  /* 0x00000006ff047e24 */ /* 0x001fe4000f8e00ff */
[----:B------:R-:W-:-:S02]  /*4b10*/  IMAD.U32 R5, RZ, RZ, UR7 ;  /* 0x00000007ff057e24 */ /* 0x000fc4000f8e00ff */
[----:B--234-:R-:W-:Y:S02]  /*4b20*/  IMAD.U32 R6, RZ, RZ, UR8 ;  /* 0x00000008ff067e24 */ /* 0x01cfe4000f8e00ff */
[----:B------:R-:W-:Y:S02]  /*4b30*/  IMAD.U32 R7, RZ, RZ, UR9 ;  /* 0x00000009ff077e24 */ /* 0x000fe4000f8e00ff */
[----:B-----5:R-:W-:Y:S02]  /*4b40*/  IMAD.U32 R10, RZ, RZ, UR4 ;  /* 0x00000004ff0a7e24 */ /* 0x020fe4000f8e00ff */
[----:B------:R-:W-:-:S07]  /*4b50*/  IMAD.U32 R11, RZ, RZ, UR5 ;  /* 0x00000005ff0b7e24 */ /* 0x000fce000f8e00ff */
[----:B------:R-:W-:-:S07]  /*4b60*/  LEPC R20, `(.L_x_16121) ;  /* 0x000000001014794e */ /* 0x000fce0000000000 */
[----:B-1----:R-:W-:Y:S05]  /*4b70*/  CALL.ABS.NOINC R14 ;  /* 0x000000000e007343 */ /* 0x002fea0003c00000 */
.L_x_16121:
[----:B------:R-:W-:Y:S05]  /*4b80*/  BRA `(.L_x_16093) ;  /* 0x0000000000587947 */ /* 0x000fea0003800000 */
.L_x_16120:
[----:B------:R-:W-:Y:S01]  /*4b90*/  LOP3.LUT R5, R5, 0xff, RZ, 0xc0, !PT ;  /* 0x000000ff05057812 */ /* 0x000fe200078ec0ff */
[----:B------:R-:W-:-:S05]  /*4ba0*/  IMAD.MOV.U32 R3, RZ, RZ, 0xff ;  /* 0x000000ffff037424 */ /* 0x000fca00078e00ff */
[----:B------:R-:W0:Y:S02]  /*4bb0*/  I2F.U16 R5, R5 ;  /* 0x0000000500057306 */ /* 0x000e240000101000 */
        /* <DEDUP_REMOVED lines=13> */
.L_x_16119:
[----:B------:R-:W-:Y:S01]  /*4c90*/  LOP3.LUT R4, R5, 0xff, RZ, 0xc0, !PT ;  /* 0x000000ff05047812 */ /* 0x000fe200078ec0ff */
[----:B------:R-:W-:-:S05]  /*4ca0*/  IMAD.MOV.U32 R5, RZ, RZ, RZ ;  /* 0x000000ffff057224 */ /* 0x000fca00078e00ff */
[----:B------:R1:W-:Y:S01]  /*4cb0*/  STG.E.64 desc[UR36][R8.64], R4 ;  /* 0x0000000408007986 */ /* 0x0003e2000c101b24 */
[----:B------:R-:W-:Y:S05]  /*4cc0*/  BRA `(.L_x_16093) ;  /* 0x0000000000087947 */ /* 0x000fea0003800000 */
.L_x_16118:
[----:B------:R-:W-:-:S05]  /*4cd0*/  LOP3.LUT R5, R5, 0xff, RZ, 0xc0, !PT ;  /* 0x000000ff05057812 */ /* 0x000fca00078ec0ff */
[----:B------:R0:W-:Y:S02]  /*4ce0*/  STG.E desc[UR36][R8.64], R5 ;  /* 0x0000000508007986 */ /* 0x0001e4000c101924 */
.L_x_16093:
[----:B------:R-:W-:Y:S05]  /*4cf0*/  BSYNC.RECONVERGENT B6 ;  /* 0x0000000000067941 */ /* 0x000fea0003800200 */
.L_x_16087:
[----:B------:R-:W-:-:S13]  /*4d00*/  ISETP.GE.AND P0, PT, R2, R22, PT ;  /* 0x000000160200720c */ /* 0x000fda0003f06270 */
[----:B------:R-:W-:Y:S05]  /*4d10*/  @P0 BREAK.RELIABLE B7 ;  /* 0x0000000000070942 */ /* 0x000fea0003800100 */
[----:B------:R-:W-:Y:S05]  /*4d20*/  @P0 BRA `(.L_x_16122) ;  /* 0x0000001c00700947 */ /* 0x000fea0003800000 */
[----:B------:R-:W5:Y:S01]  /*4d30*/  LDCU UR4, c[0x0][0x3a8] ;  /* 0x00007500ff0477ac */ /* 0x000f620008000800 */
[----:B01----:R-:W0:Y:S01]  /*4d40*/  LDC.64 R8, c[0x0][0x388] ;  /* 0x0000e200ff087b82 */ /* 0x003e220000000a00 */
        /* <DEDUP_REMOVED lines=19> */
.L_x_16127:
[----:B------:R0:W-:Y:S01]  /*4e80*/  STG.E.U8 desc[UR36][R8.64], R18 ;  /* 0x0000001208007986 */ /* 0x0001e2000c101124 */
[----:B------:R-:W-:Y:S05]  /*4e90*/  BRA `(.L_x_16129) ;  /* 0x0000000c004c7947 */ /* 0x000fea0003800000 */
.L_x_16126:
        /* <DEDUP_REMOVED lines=10> */
.L_x_16131:
[----:B------:R-:W-:-:S05]  /*4f40*/  LOP3.LUT R3, R18, 0xff, RZ, 0xc0, !PT ;  /* 0x000000ff12037812 */ /* 0x000fca00078ec0ff */
[----:B------:R0:W-:Y:S01]  /*4f50*/  STG.E desc[UR36][R8.64], R3 ;  /* 0x0000000308007986 */ /* 0x0001e2000c101924 */
[----:B------:R-:W-:Y:S05]  /*4f60*/  BRA `(.L_x_16129) ;  /* 0x0000000c00187947 */ /* 0x000fea0003800000 */
.L_x_16130:
[----:B------:R-:W-:-:S05]  /*4f70*/  LOP3.LUT R3, R18, 0xff, RZ, 0xc0, !PT ;  /* 0x000000ff12037812 */ /* 0x000fca00078ec0ff */
[----:B------:R0:W-:Y:S01]  /*4f80*/  STG.E.U16 desc[UR36][R8.64], R3 ;  /* 0x0000000308007986 */ /* 0x0001e2000c101524 */
[----:B------:R-:W-:Y:S05]  /*4f90*/  BRA `(.L_x_16129) ;  /* 0x0000000c000c7947 */ /* 0x000fea0003800000 */
.L_x_16125:
        /* <DEDUP_REMOVED lines=10> */
.L_x_16133:
[----:B------:R-:W-:-:S04]  /*5040*/  LOP3.LUT R18, R18, 0xff, RZ, 0xc0, !PT ;  /* 0x000000ff12127812 */ /* 0x000fc800078ec0ff */
[----:B------:R-:W0:Y:S02]  /*5050*/  I2F.U16 R0, R18 ;  /* 0x0000001200007306 */ /* 0x000e240000101000 */
[----:B0-----:R-:W-:-:S05]  /*5060*/  F2FP.F16.F32.PACK_AB R0, RZ, R0 ;  /* 0x00000000ff00723e */ /* 0x001fca00000000ff */
[----:B------:R0:W-:Y:S01]  /*5070*/  STG.E.U16 desc[UR36][R8.64], R0 ;  /* 0x0000000008007986 */ /* 0x0001e2000c101524 */
[----:B------:R-:W-:Y:S05]  /*5080*/  BRA `(.L_x_16129) ;  /* 0x0000000800d07947 */ /* 0x000fea0003800000 */
.L_x_16132:
[----:B------:R-:W-:-:S13]  /*5090*/  ISETP.NE.AND P0, PT, R0, 0x7, PT ;  /* 0x000000070000780c */ /* 0x000fda0003f05270 */
[----:B------:R-:W-:Y:S05]  /*50a0*/  @!P0 BRA `(.L_x_16134) ;  /* 0x00000000003c8947 */ /* 0x000fea0003800000 */
[----:B------:R-:W-:-:S13]  /*50b0*/  ISETP.NE.AND P0, PT, R0, 0x8, PT ;  /* 0x000000080000780c */ /* 0x000fda0003f05270 */
[----:B------:R-:W-:Y:S05]  /*50c0*/  @!P0 BRA `(.L_x_16135) ;  /* 0x00000000001c8947 */ /* 0x000fea0003800000 */
[----:B------:R-:W-:-:S13]  /*50d0*/  ISETP.NE.AND P0, PT, R0, 0x9, PT ;  /* 0x000000090000780c */ /* 0x000fda0003f05270 */
[----:B------:R-:W-:Y:S05]  /*50e0*/  @P0 BRA `(.L_x_16128) ;  /* 0x0000000400e00947 */ /* 0x000fea0003800000 */
[----:B------:R-:W-:Y:S01]  /*50f0*/  LOP3.LUT R18, R18, 0xff, RZ, 0xc0, !PT ;  /* 0x000000ff12127812 */ /* 0x000fe200078ec0ff */
[----:B------:R-:W-:-:S03]  /*5100*/  IMAD.MOV.U32 R5, RZ, RZ, RZ ;  /* 0x000000ffff057224 */ /* 0x000fc600078e00ff */
[----:B------:R-:W0:Y:S02]  /*5110*/  I2F.U16 R4, R18 ;  /* 0x0000001200047306 */ /* 0x000e240000101000 */
[----:B0-----:R0:W-:Y:S01]  /*5120*/  STG.E.64 desc[UR36][R8.64], R4 ;  /* 0x0000000408007986 */ /* 0x0011e2000c101b24 */
[----:B------:R-:W-:Y:S05]  /*5130*/  BRA `(.L_x_16129) ;  /* 0x0000000800a47947 */ /* 0x000fea0003800000 */
.L_x_16135:
[----:B------:R-:W-:-:S06]  /*5140*/  LOP3.LUT R18, R18, 0xff, RZ, 0xc0, !PT ;  /* 0x000000ff12127812 */ /* 0x000fcc00078ec0ff */
[----:B------:R-:W0:Y:S02]  /*5150*/  I2F.U16 R18, R18 ;  /* 0x0000001200127306 */ /* 0x000e240000101000 */
[----:B0-----:R-:W-:-:S04]  /*5160*/  F2FP.F16.F32.PACK_AB R3, RZ, R18 ;  /* 0x00000012ff03723e */ /* 0x001fc800000000ff */
[----:B------:R-:W-:-:S05]  /*5170*/  PRMT R3, R3, 0x5410, RZ ;  /* 0x0000541003037816 */ /* 0x000fca00000000ff */
[----:B------:R0:W-:Y:S01]  /*5180*/  STG.E desc[UR36][R8.64], R3 ;  /* 0x0000000308007986 */ /* 0x0001e2000c101924 */
[----:B------:R-:W-:Y:S05]  /*5190*/  BRA `(.L_x_16129) ;  /* 0x00000008008c7947 */ /* 0x000fea0003800000 */
.L_x_16134:
[----:B------:R-:W-:-:S06]  /*51a0*/  LOP3.LUT R4, R18, 0xff, RZ, 0xc0, !PT ;  /* 0x000000ff12047812 */ /* 0x000fcc00078ec0ff */
[----:B------:R-:W0:Y:S02]  /*51b0*/  I2F.F64.U16 R4, R4 ;  /* 0x0000000400047312 */ /* 0x000e240000101800 */
[----:B0-----:R0:W-:Y:S01]  /*51c0*/  STG.E.64 desc[UR36][R8.64], R4 ;  /* 0x0000000408007986 */ /* 0x0011e2000c101b24 */
[----:B------:R-:W-:Y:S05]  /*51d0*/  BRA `(.L_x_16129) ;  /* 0x00000008007c7947 */ /* 0x000fea0003800000 */
.L_x_16124:
        /* <DEDUP_REMOVED lines=13> */
.L_x_16139:
        /* <DEDUP_REMOVED lines=17> */
.L_x_16142:
[----:B------:R-:W-:-:S07]  /*53c0*/  PRMT R4, R0, 0x7610, R4 ;  /* 0x0000761000047816 */ /* 0x000fce0000000004 */
.L_x_16141:
[----:B------:R-:W-:Y:S05]  /*53d0*/  BSYNC.RECONVERGENT B0 ;  /* 0x0000000000007941 */ /* 0x000fea0003800200 */
.L_x_16140:
[----:B------:R0:W-:Y:S01]  /*53e0*/  STG.E.U8 desc[UR36][R8.64], R4 ;  /* 0x0000000408007986 */ /* 0x0001e2000c101124 */
[----:B------:R-:W-:Y:S05]  /*53f0*/  BRA `(.L_x_16129) ;  /* 0x0000000400f47947 */ /* 0x000fea0003800000 */
.L_x_16138:
        /* <DEDUP_REMOVED lines=17> */
.L_x_16145:
[----:B------:R-:W-:-:S07]  /*5510*/  PRMT R4, R0, 0x7610, R4 ;  /* 0x0000761000047816 */ /* 0x000fce0000000004 */
.L_x_16144:
[----:B------:R-:W-:Y:S05]  /*5520*/  BSYNC.RECONVERGENT B0 ;  /* 0x0000000000007941 */ /* 0x000fea0003800200 */
.L_x_16143:
[----:B------:R0:W-:Y:S01]  /*5530*/  STG.E.U8 desc[UR36][R8.64], R4 ;  /* 0x0000000408007986 */ /* 0x0001e2000c101124 */
[----:B------:R-:W-:Y:S05]  /*5540*/  BRA `(.L_x_16129) ;  /* 0x0000000400a07947 */ /* 0x000fea0003800000 */
.L_x_16137:
[----:B------:R-:W-:-:S13]  /*5550*/  ISETP.NE.AND P0, PT, R0, 0x1c, PT ;  /* 0x0000001c0000780c */ /* 0x000fda0003f05270 */
[----:B------:R-:W-:Y:S05]  /*5560*/  @!P0 BRA `(.L_x_16146) ;  /* 0x0000000000608947 */ /* 0x000fea0003800000 */
[----:B------:R-:W-:-:S13]  /*5570*/  ISETP.NE.AND P0, PT, R0, 0x1d, PT ;  /* 0x0000001d0000780c */ /* 0x000fda0003f05270 */
[----:B------:R-:W-:Y:S05]  /*5580*/  @!P0 BRA `(.L_x_16147) ;  /* 0x0000000000488947 */ /* 0x000fea0003800000 */
[----:B------:R-:W-:-:S13]  /*5590*/  ISETP.NE.AND P0, PT, R0, 0x2c, PT ;  /* 0x0000002c0000780c */ /* 0x000fda0003f05270 */
[----:B------:R-:W-:Y:S05]  /*55a0*/  @P0 BRA `(.L_x_16128) ;  /* 0x0000000000b00947 */ /* 0x000fea0003800000 */
[----:B------:R-:W-:-:S04]  /*55b0*/  LOP3.LUT R18, R18, 0xff, RZ, 0xc0, !PT ;  /* 0x000000ff12127812 */ /* 0x000fc800078ec0ff */
[----:B------:R-:W0:Y:S02]  /*55c0*/  I2F.U16 R3, R18 ;  /* 0x0000001200037306 */ /* 0x000e240000101000 */
        /* <DEDUP_REMOVED lines=14> */
.L_x_16147:
[----:B------:R-:W-:Y:S01]  /*56b0*/  LOP3.LUT R4, R18, 0xff, RZ, 0xc0, !PT ;  /* 0x000000ff12047812 */ /* 0x000fe200078ec0ff */
[----:B------:R-:W-:-:S05]  /*56c0*/  IMAD.MOV.U32 R5, RZ, RZ, RZ ;  /* 0x000000ffff057224 */ /* 0x000fca00078e00ff */
[----:B------:R0:W-:Y:S01]  /*56d0*/  STG.E.64 desc[UR36][R8.64], R4 ;  /* 0x0000000408007986 */ /* 0x0001e2000c101b24 */
[----:B------:R-:W-:Y:S05]  /*56e0*/  BRA `(.L_x_16129) ;  /* 0x0000000400387947 */ /* 0x000fea0003800000 */
.L_x_16146:
[----:B------:R-:W-:-:S05]  /*56f0*/  LOP3.LUT R3, R18, 0xff, RZ, 0xc0, !PT ;  /* 0x000000ff12037812 */ /* 0x000fca00078ec0ff */
[----:B------:R0:W-:Y:S01]  /*5700*/  STG.E desc[UR36][R8.64], R3 ;  /* 0x0000000308007986 */ /* 0x0001e2000c101924 */
[----:B------:R-:W-:Y:S05]  /*5710*/  BRA `(.L_x_16129) ;  /* 0x00000004002c7947 */ /* 0x000fea0003800000 */
.L_x_16136:
        /* <DEDUP_REMOVED lines=10> */
.L_x_16149:
[----:B------:R-:W-:Y:S02]  /*57c0*/  LOP3.LUT R4, R18, 0xff, RZ, 0xc0, !PT ;  /* 0x000000ff12047812 */ /* 0x000fe400078ec0ff */
[----:B--234-:R-:W-:-:S04]  /*57d0*/  CS2R R6, SRZ ;  /* 0x0000000000067805 */ /* 0x01cfc8000001ff00 */
[----:B------:R-:W0:Y:S02]  /*57e0*/  I2F.F64.U16 R4, R4 ;  /* 0x0000000400047312 */ /* 0x000e240000101800 */
[----:B0-----:R0:W-:Y:S01]  /*57f0*/  STG.E.128 desc[UR36][R8.64], R4 ;  /* 0x0000000408007986 */ /* 0x0011e2000c101d24 */
[----:B------:R-:W-:Y:S05]  /*5800*/  BRA `(.L_x_16129) ;  /* 0x0000000000f07947 */ /* 0x000fea0003800000 */
.L_x_16148:
[----:B------:R-:W-:-:S13]  /*5810*/  ISETP.NE.AND P0, PT, R0, 0xf, PT ;  /* 0x0000000f0000780c */ /* 0x000fda0003f05270 */
[----:B------:R-:W-:Y:S05]  /*5820*/  @!P0 BRA `(.L_x_16150) ;  /* 0x0000000000d88947 */ /* 0x000fea0003800000 */
[----:B------:R-:W-:-:S13]  /*5830*/  ISETP.NE.AND P0, PT, R0, 0x17, PT ;  /* 0x000000170000780c */ /* 0x000fda0003f05270 */
[----:B------:R-:W-:Y:S05]  /*5840*/  @!P0 BRA `(.L_x_16151) ;  /* 0x0000000000888947 */ /* 0x000fea0003800000 */
[----:B------:R-:W-:-:S13]  /*5850*/  ISETP.NE.AND P0, PT, R0, 0x18, PT ;  /* 0x000000180000780c */ /* 0x000fda0003f05270 */
[----:B------:R-:W-:Y:S05]  /*5860*/  @!P0 BRA `(.L_x_16152) ;  /* 0x0000000000448947 */ /* 0x000fea0003800000 */
.L_x_16128:
        /* <DEDUP_REMOVED lines=16> */
.L_x_16153:
[----:B------:R-:W-:Y:S05]  /*5970*/  BRA `(.L_x_16129) ;  /* 0x0000000000947947 */ /* 0x000fea0003800000 */
.L_x_16152:
        /* <DEDUP_REMOVED lines=12> */
.L_x_16155:
[----:B------:R-:W-:Y:S05]  /*5a40*/  BSYNC.RECONVERGENT B0 ;  /* 0x0000000000007941 */ /* 0x000fea0003800200 */
.L_x_16154:
[----:B------:R1:W-:Y:S01]  /*5a50*/  STG.E.U8 desc[UR36][R8.64], R3 ;  /* 0x0000000308007986 */ /* 0x0003e2000c101124 */
[----:B------:R-:W-:Y:S05]  /*5a60*/  BRA `(.L_x_16129) ;  /* 0x0000000000587947 */ /* 0x000fea0003800000 */
.L_x_16151:
        /* <DEDUP_REMOVED lines=13> */
.L_x_16156:
[----:B------:R-:W-:Y:S01]  /*5b40*/  IMAD.MOV.U32 R3, RZ, RZ, 0x7f ;  /* 0x0000007fff037424 */ /* 0x000fe200078e00ff */
[----:B------:R-:W-:-:S04]  /*5b50*/  ISETP.GT.U32.AND P0, PT, R5, 0x7f800000, PT ;  /* 0x7f8000000500780c */ /* 0x000fc80003f04070 */
[----:B------:R-:W-:-:S05]  /*5b60*/  SEL R3, R3, 0x7c, P0 ;  /* 0x0000007c03037807 */ /* 0x000fca0000000000 */
[----:B------:R0:W-:Y:S01]  /*5b70*/  STG.E.U8 desc[UR36][R8.64], R3 ;  /* 0x0000000308007986 */ /* 0x0001e2000c101124 */
[----:B------:R-:W-:Y:S05]  /*5b80*/  BRA `(.L_x_16129) ;  /* 0x0000000000107947 */ /* 0x000fea0003800000 */
.L_x_16150:
[----:B------:R-:W-:-:S04]  /*5b90*/  LOP3.LUT R18, R18, 0xff, RZ, 0xc0, !PT ;  /* 0x000000ff12127812 */ /* 0x000fc800078ec0ff */
[----:B------:R-:W0:Y:S02]  /*5ba0*/  I2F.U16 R0, R18 ;  /* 0x0000001200007306 */ /* 0x000e240000101000 */
[----:B0-----:R-:W-:-:S05]  /*5bb0*/  F2FP.BF16.F32.PACK_AB R0, RZ, R0 ;  /* 0x00000000ff00723e */ /* 0x001fca00000010ff */
[----:B------:R0:W-:Y:S02]  /*5bc0*/  STG.E.U16 desc[UR36][R8.64], R0 ;  /* 0x0000000008007986 */ /* 0x0001e4000c101524 */
.L_x_16129:
[----:B------:R-:W-:Y:S05]  /*5bd0*/  BSYNC.RECONVERGENT B6 ;  /* 0x0000000000067941 */ /* 0x000fea0003800200 */
.L_x_16123:
[----:B------:R-:W-:-:S07]  /*5be0*/  VIADD R2, R2, 0x80 ;  /* 0x0000008002027836 */ /* 0x000fce0000000000 */
.L_x_16086:
[----:B------:R-:W-:-:S13]  /*5bf0*/  ISETP.GE.AND P0, PT, R2, R22, PT ;  /* 0x000000160200720c */ /* 0x000fda0003f06270 */
[----:B------:R-:W-:Y:S05]  /*5c00*/  @P0 BREAK.RELIABLE B7 ;  /* 0x0000000000070942 */ /* 0x000fea0003800100 */
[----:B------:R-:W-:Y:S05]  /*5c10*/  @P0 BRA `(.L_x_16122) ;  /* 0x0000000c00b40947 */ /* 0x000fea0003800000 */
[----:B------:R-:W-:Y:S05]  /*5c20*/  BSYNC.RELIABLE B7 ;  /* 0x0000000000077941 */ /* 0x000fea0003800100 */
.L_x_16085:
        /* <DEDUP_REMOVED lines=21> */
.L_x_16161:
[----:B------:R0:W-:Y:S01]  /*5d80*/  STG.E.U8 desc[UR36][R8.64], R17 ;  /* 0x0000001108007986 */ /* 0x0001e2000c101124 */
[----:B------:R-:W-:Y:S05]  /*5d90*/  BRA `(.L_x_16163) ;  /* 0x0000000c004c7947 */ /* 0x000fea0003800000 */
.L_x_16160:
        /* <DEDUP_REMOVED lines=10> */
.L_x_16165:
[----:B------:R-:W-:-:S05]  /*5e40*/  LOP3.LUT R17, R17, 0xff, RZ, 0xc0, !PT ;  /* 0x000000ff11117812 */ /* 0x000fca00078ec0ff */
[----:B------:R0:W-:Y:S01]  /*5e50*/  STG.E desc[UR36][R8.64], R17 ;  /* 0x0000001108007986 */ /* 0x0001e2000c101924 */
[----:B------:R-:W-:Y:S05]  /*5e60*/  BRA `(.L_x_16163) ;  /* 0x0000000c00187947 */ /* 0x000fea0003800000 */
.L_x_16164:
[----:B------:R-:W-:-:S05]  /*5e70*/  LOP3.LUT R17, R17, 0xff, RZ, 0xc0, !PT ;  /* 0x000000ff11117812 */ /* 0x000fca00078ec0ff */
[----:B------:R0:W-:Y:S01]  /*5e80*/  STG.E.U16 desc[UR36][R8.64], R17 ;  /* 0x0000001108007986 */ /* 0x0001e2000c101524 */
[----:B------:R-:W-:Y:S05]  /*5e90*/  BRA `(.L_x_16163) ;  /* 0x0000000c000c7947 */ /* 0x000fea0003800000 */
.L_x_16159:
        /* <DEDUP_REMOVED lines=10> */
.L_x_16167:
[----:B------:R-:W-:-:S04]  /*5f40*/  LOP3.LUT R17, R17, 0xff, RZ, 0xc0, !PT ;  /* 0x000000ff11117812 */ /* 0x000fc800078ec0ff */
[----:B------:R-:W0:Y:S02]  /*5f50*/  I2F.U16 R0, R17 ;  /* 0x0000001100007306 */ /* 0x000e240000101000 */
[----:B0-----:R-:W-:-:S05]  /*5f60*/  F2FP.F16.F32.PACK_AB R0, RZ, R0 ;  /* 0x00000000ff00723e */ /* 0x001fca00000000ff */
[----:B------:R0:W-:Y:S01]  /*5f70*/  STG.E.U16 desc[UR36][R8.64], R0 ;  /* 0x0000000008007986 */ /* 0x0001e2000c101524 */
[----:B------:R-:W-:Y:S05]  /*5f80*/  BRA `(.L_x_16163) ;  /* 0x0000000800d07947 */ /* 0x000fea0003800000 */
.L_x_16166:
        /* <DEDUP_REMOVED lines=11> */
.L_x_16169:
[----:B------:R-:W-:-:S06]  /*6040*/  LOP3.LUT R17, R17, 0xff, RZ, 0xc0, !PT ;  /* 0x000000ff11117812 */ /* 0x000fcc00078ec0ff */
[----:B------:R-:W0:Y:S02]  /*6050*/  I2F.U16 R17, R17 ;  /* 0x0000001100117306 */ /* 0x000e240000101000 */
[----:B0-----:R-:W-:-:S04]  /*6060*/  F2FP.F16.F32.PACK_AB R3, RZ, R17 ;  /* 0x00000011ff03723e */ /* 0x001fc800000000ff */
[----:B------:R-:W-:-:S05]  /*6070*/  PRMT R3, R3, 0x5410, RZ ;  /* 0x0000541003037816 */ /* 0x000fca00000000ff */
[----:B------:R0:W-:Y:S01]  /*6080*/  STG.E desc[UR36][R8.64], R3 ;  /* 0x0000000308007986 */ /* 0x0001e2000c101924 */
[----:B------:R-:W-:Y:S05]  /*6090*/  BRA `(.L_x_16163) ;  /* 0x00000008008c7947 */ /* 0x000fea0003800000 */
.L_x_16168:
[----:B------:R-:W-:-:S06]  /*60a0*/  LOP3.LUT R4, R17, 0xff, RZ, 0xc0, !PT ;  /* 0x000000ff11047812 */ /* 0x000fcc00078ec0ff */
[----:B------:R-:W0:Y:S02]  /*60b0*/  I2F.F64.U16 R4, R4 ;  /* 0x0000000400047312 */ /* 0x000e240000101800 */
[----:B0-----:R0:W-:Y:S01]  /*60c0*/  STG.E.64 desc[UR36][R8.64], R4 ;  /* 0x0000000408007986 */ /* 0x0011e2000c101b24 */
[----:B------:R-:W-:Y:S05]  /*60d0*/  BRA `(.L_x_16163) ;  /* 0x00000008007c7947 */ /* 0x000fea0003800000 */
.L_x_16158:
        /* <DEDUP_REMOVED lines=13> */
.L_x_16173:
        /* <DEDUP_REMOVED lines=17> */
.L_x_16176:
[----:B------:R-:W-:-:S07]  /*62c0*/  PRMT R4, R0, 0x7610, R4 ;  /* 0x0000761000047816 */ /* 0x000fce0000000004 */
.L_x_16175:
[----:B------:R-:W-:Y:S05]  /*62d0*/  BSYNC.RECONVERGENT B0 ;  /* 0x0000000000007941 */ /* 0x000fea0003800200 */
.L_x_16174:
[----:B------:R0:W-:Y:S01]  /*62e0*/  STG.E.U8 desc[UR36][R8.64], R4 ;  /* 0x0000000408007986 */ /* 0x0001e2000c101124 */
[----:B------:R-:W-:Y:S05]  /*62f0*/  BRA `(.L_x_16163) ;  /* 0x0000000400f47947 */ /* 0x000fea0003800000 */
.L_x_16172:
        /* <DEDUP_REMOVED lines=17> */
.L_x_16179:
[----:B------:R-:W-:-:S07]  /*6410*/  PRMT R4, R0, 0x7610, R4 ;  /* 0x0000761000047816 */ /* 0x000fce0000000004 */
.L_x_16178:
[----:B------:R-:W-:Y:S05]  /*6420*/  BSYNC.RECONVERGENT B0 ;  /* 0x0000000000007941 */ /* 0x000fea0003800200 */
.L_x_16177:
[----:B------:R0:W-:Y:S01]  /*6430*/  STG.E.U8 desc[UR36][R8.64], R4 ;  /* 0x0000000408007986 */ /* 0x0001e2000c101124 */
[----:B------:R-:W-:Y:S05]  /*6440*/  BRA `(.L_x_16163) ;  /* 0x0000000400a07947 */ /* 0x000fea0003800000 */
.L_x_16171:
[----:B------:R-:W-:-:S13]  /*6450*/  ISETP.NE.AND P0, PT, R0, 0x1c, PT ;  /* 0x0000001c0000780c */ /* 0x000fda0003f05270 */
[----:B------:R-:W-:Y:S05]  /*6460*/  @!P0 BRA `(.L_x_16180) ;  /* 0x0000000000608947 */ /* 0x000fea0003800000 */
[----:B------:R-:W-:-:S13]  /*6470*/  ISETP.NE.AND P0, PT, R0, 0x1d, PT ;  /* 0x0000001d0000780c */ /* 0x000fda0003f05270 */
[----:B------:R-:W-:Y:S05]  /*6480*/  @!P0 BRA `(.L_x_16181) ;  /* 0x0000000000488947 */ /* 0x000fea0003800000 */
[----:B------:R-:W-:-:S13]  /*6490*/  ISETP.NE.AND P0, PT, R0, 0x2c, PT ;  /* 0x0000002c0000780c */ /* 0x000fda0003f05270 */
[----:B------:R-:W-:Y:S05]  /*64a0*/  @P0 BRA `(.L_x_16162) ;  /* 0x0000000000b00947 */ /* 0x000fea0003800000 */
        /* <DEDUP_REMOVED lines=16> */
.L_x_16181:
[----:B------:R-:W-:Y:S01]  /*65b0*/  LOP3.LUT R4, R17, 0xff, RZ, 0xc0, !PT ;  /* 0x000000ff11047812 */ /* 0x000fe200078ec0ff */
[----:B------:R-:W-:-:S05]  /*65c0*/  IMAD.MOV.U32 R5, RZ, RZ, RZ ;  /* 0x000000ffff057224 */ /* 0x000fca00078e00ff */
[----:B------:R0:W-:Y:S01]  /*65d0*/  STG.E.64 desc[UR36][R8.64], R4 ;  /* 0x0000000408007986 */ /* 0x0001e2000c101b24 */
[----:B------:R-:W-:Y:S05]  /*65e0*/  BRA `(.L_x_16163) ;  /* 0x0000000400387947 */ /* 0x000fea0003800000 */
.L_x_16180:
[----:B------:R-:W-:-:S05]  /*65f0*/  LOP3.LUT R17, R17, 0xff, RZ, 0xc0, !PT ;  /* 0x000000ff11117812 */ /* 0x000fca00078ec0ff */
[----:B------:R0:W-:Y:S01]  /*6600*/  STG.E desc[UR36][R8.64], R17 ;  /* 0x0000001108007986 */ /* 0x0001e2000c101924 */
[----:B------:R-:W-:Y:S05]  /*6610*/  BRA `(.L_x_16163) ;  /* 0x00000004002c7947 */ /* 0x000fea0003800000 */
.L_x_16170:
        /* <DEDUP_REMOVED lines=10> */
.L_x_16183:
[----:B------:R-:W-:Y:S02]  /*66c0*/  LOP3.LUT R4, R17, 0xff, RZ, 0xc0, !PT ;  /* 0x000000ff11047812 */ /* 0x000fe400078ec0ff */
[----:B--234-:R-:W-:-:S04]  /*66d0*/  CS2R R6, SRZ ;  /* 0x0000000000067805 */ /* 0x01cfc8000001ff00 */
[----:B------:R-:W0:Y:S02]  /*66e0*/  I2F.F64.U16 R4, R4 ;  /* 0x0000000400047312 */ /* 0x000e240000101800 */
[----:B0-----:R0:W-:Y:S01]  /*66f0*/  STG.E.128 desc[UR36][R8.64], R4 ;  /* 0x0000000408007986 */ /* 0x0011e2000c101d24 */
[----:B------:R-:W-:Y:S05]  /*6700*/  BRA `(.L_x_16163) ;  /* 0x0000000000f07947 */ /* 0x000fea0003800000 */
.L_x_16182:
[----:B------:R-:W-:-:S13]  /*6710*/  ISETP.NE.AND P0, PT, R0, 0xf, PT ;  /* 0x0000000f0000780c */ /* 0x000fda0003f05270 */
[----:B------:R-:W-:Y:S05]  /*6720*/  @!P0 BRA `(.L_x_16184) ;  /* 0x0000000000d88947 */ /* 0x000fea0003800000 */
[----:B------:R-:W-:-:S13]  /*6730*/  ISETP.NE.AND P0, PT, R0, 0x17, PT ;  /* 0x000000170000780c */ /* 0x000fda0003f05270 */
[----:B------:R-:W-:Y:S05]  /*6740*/  @!P0 BRA `(.L_x_16185) ;  /* 0x0000000000888947 */ /* 0x000fea0003800000 */
[----:B------:R-:W-:-:S13]  /*6750*/  ISETP.NE.AND P0, PT, R0, 0x18, PT ;  /* 0x000000180000780c */ /* 0x000fda0003f05270 */
[----:B------:R-:W-:Y:S05]  /*6760*/  @!P0 BRA `(.L_x_16186) ;  /* 0x0000000000448947 */ /* 0x000fea0003800000 */
.L_x_16162:
        /* <DEDUP_REMOVED lines=16> */
.L_x_16187:
[----:B------:R-:W-:Y:S05]  /*6870*/  BRA `(.L_x_16163) ;  /* 0x0000000000947947 */ /* 0x000fea0003800000 */
.L_x_16186:
        /* <DEDUP_REMOVED lines=12> */
.L_x_16189:
[----:B------:R-:W-:Y:S05]  /*6940*/  BSYNC.RECONVERGENT B0 ;  /* 0x0000000000007941 */ /* 0x000fea0003800200 */
.L_x_16188:
[----:B------:R1:W-:Y:S01]  /*6950*/  STG.E.U8 desc[UR36][R8.64], R3 ;  /* 0x0000000308007986 */ /* 0x0003e2000c101124 */
[----:B------:R-:W-:Y:S05]  /*6960*/  BRA `(.L_x_16163) ;  /* 0x0000000000587947 */ /* 0x000fea0003800000 */
.L_x_16185:
[----:B------:R-:W-:-:S06]  /*6970*/  LOP3.LUT R17, R17, 0xff, RZ, 0xc0, !PT ;  /* 0x000000ff11117812 */ /* 0x000fcc00078ec0ff */
[----:B------:R-:W0:Y:S02]  /*6980*/  I2F.U16 R17, R17 ;  /* 0x0000001100117306 */ /* 0x000e240000101000 */
[----:B0-----:R-:W-:-:S13]  /*6990*/  ISETP.GT.U32.AND P0, PT, R17, 0x477fffff, PT ;  /* 0x477fffff1100780c */ /* 0x001fda0003f04070 */
[----:B------:R-:W-:Y:S05]  /*69a0*/  @P0 BRA `(.L_x_16190) ;  /* 0x0000000000240947 */ /* 0x000fea0003800000 */
[----:B------:R-:W-:-:S13]  /*69b0*/  ISETP.GE.U32.AND P0, PT, R17, 0x38800000, PT ;  /* 0x388000001100780c */ /* 0x000fda0003f06070 */
[----:B------:R-:W-:Y:S01]  /*69c0*/  @P0 SHF.R.U32.HI R0, RZ, 0x15, R17 ;  /* 0x00000015ff000819 */ /* 0x000fe20000011611 */
[----:B------:R-:W-:-:S03]  /*69d0*/  @!P0 FADD.FTZ R5, R17, 128 ;  /* 0x4300000011058421 */ /* 0x000fc60000010000 */
[----:B------:R-:W-:-:S04]  /*69e0*/  @P0 LOP3.LUT R0, R0, 0x1, RZ, 0xc0, !PT ;  /* 0x0000000100000812 */ /* 0x000fc800078ec0ff */
[----:B------:R-:W-:-:S04]  /*69f0*/  @P0 IADD3 R0, PT, PT, R17, 0x80fffff, R0 ;  /* 0x080fffff11000810 */ /* 0x000fc80007ffe000 */
[----:B------:R-:W-:-:S05]  /*6a00*/  @P0 SHF.R.U32.HI R3, RZ, 0x15, R0 ;  /* 0x00000015ff030819 */ /* 0x000fca0000011600 */
[----:B------:R0:W-:Y:S04]  /*6a10*/  @P0 STG.E.U8 desc[UR36][R8.64], R3 ;  /* 0x0000000308000986 */ /* 0x0001e8000c101124 */
[----:B------:R0:W-:Y:S01]  /*6a20*/  @!P0 STG.E.U8 desc[UR36][R8.64], R5 ;  /* 0x0000000508008986 */ /* 0x0001e2000c101124 */
[----:B------:R-:W-:Y:S05]  /*6a30*/  BRA `(.L_x_16163) ;  /* 0x0000000000247947 */ /* 0x000fea0003800000 */
.L_x_16190:
[----:B------:R-:W-:Y:S01]  /*6a40*/  IMAD.MOV.U32 R3, RZ, RZ, 0x7f ;  /* 0x0000007fff037424 */ /* 0x000fe200078e00ff */
[----:B------:R-:W-:-:S04]  /*6a50*/  ISETP.GT.U32.AND P0, PT, R17, 0x7f800000, PT ;  /* 0x7f8000001100780c */ /* 0x000fc80003f04070 */
[----:B------:R-:W-:-:S05]  /*6a60*/  SEL R3, R3, 0x7c, P0 ;  /* 0x0000007c03037807 */ /* 0x000fca0000000000 */
[----:B------:R0:W-:Y:S01]  /*6a70*/  STG.E.U8 desc[UR36][R8.64], R3 ;  /* 0x0000000308007986 */ /* 0x0001e2000c101124 */
[----:B------:R-:W-:Y:S05]  /*6a80*/  BRA `(.L_x_16163) ;  /* 0x0000000000107947 */ /* 0x000fea0003800000 */
.L_x_16184:
[----:B------:R-:W-:-:S04]  /*6a90*/  LOP3.LUT R17, R17, 0xff, RZ, 0xc0, !PT ;  /* 0x000000ff11117812 */ /* 0x000fc800078ec0ff */
[----:B------:R-:W0:Y:S02]  /*6aa0*/  I2F.U16 R0, R17 ;  /* 0x0000001100007306 */ /* 0x000e240000101000 */
[----:B0-----:R-:W-:-:S05]  /*6ab0*/  F2FP.BF16.F32.PACK_AB R0, RZ, R0 ;  /* 0x00000000ff00723e */ /* 0x001fca00000010ff */
[----:B------:R0:W-:Y:S02]  /*6ac0*/  STG.E.U16 desc[UR36][R8.64], R0 ;  /* 0x0000000008007986 */ /* 0x0001e4000c101524 */
.L_x_16163:
[----:B------:R-:W-:Y:S05]  /*6ad0*/  BSYNC.RECONVERGENT B6 ;  /* 0x0000000000067941 */ /* 0x000fea0003800200 */
.L_x_16157:
[----:B------:R-:W-:-:S07]  /*6ae0*/  VIADD R2, R2, 0x80 ;  /* 0x0000008002027836 */ /* 0x000fce0000000000 */
.L_x_16122:
[----:B------:R-:W-:Y:S05]  /*6af0*/  BSYNC.RECONVERGENT B8 ;  /* 0x0000000000087941 */ /* 0x000fea0003800200 */
.L_x_16084:
[----:B------:R-:W-:-:S13]  /*6b00*/  ISETP.GE.AND P0, PT, R2, R22, PT ;  /* 0x000000160200720c */ /* 0x000fda0003f06270 */
[----:B------:R-:W-:Y:S05]  /*6b10*/  @P0 EXIT ;  /* 0x000000000000094d */ /* 0x000fea0003800000 */
[----:B01----:R-:W0:Y:S01]  /*6b20*/  LDC.64 R4, c[0x0][0x388] ;  /* 0x0000e200ff047b82 */ /* 0x003e220000000a00 */
        /* <DEDUP_REMOVED lines=18> */
.L_x_16194:
[----:B------:R-:W-:Y:S01]  /*6c50*/  STG.E.U8 desc[UR36][R2.64], R16 ;  /* 0x0000001002007986 */ /* 0x000fe2000c101124 */
[----:B------:R-:W-:Y:S05]  /*6c60*/  EXIT ;  /* 0x000000000000794d */ /* 0x000fea0003800000 */
.L_x_16193:
        /* <DEDUP_REMOVED lines=8> */
[----:B------:R-:W-:Y:S01]  /*6cf0*/  STG.E.64 desc[UR36][R2.64], R16 ;  /* 0x0000001002007986 */ /* 0x000fe2000c101b24 */
[----:B------:R-:W-:Y:S05]  /*6d00*/  EXIT ;  /* 0x000000000000794d */ /* 0x000fea0003800000 */
.L_x_16197:
[----:B------:R-:W-:-:S05]  /*6d10*/  LOP3.LUT R5, R16, 0xff, RZ, 0xc0, !PT ;  /* 0x000000ff10057812 */ /* 0x000fca00078ec0ff */
[----:B------:R-:W-:Y:S01]  /*6d20*/  STG.E desc[UR36][R2.64], R5 ;  /* 0x0000000502007986 */ /* 0x000fe2000c101924 */
[----:B------:R-:W-:Y:S05]  /*6d30*/  EXIT ;  /* 0x000000000000794d */ /* 0x000fea0003800000 */
.L_x_16196:
[----:B------:R-:W-:-:S05]  /*6d40*/  LOP3.LUT R5, R16, 0xff, RZ, 0xc0, !PT ;  /* 0x000000ff10057812 */ /* 0x000fca00078ec0ff */
[----:B------:R-:W-:Y:S01]  /*6d50*/  STG.E.U16 desc[UR36][R2.64], R5 ;  /* 0x0000000502007986 */ /* 0x000fe2000c101524 */
[----:B------:R-:W-:Y:S05]  /*6d60*/  EXIT ;  /* 0x000000000000794d */ /* 0x000fea0003800000 */
.L_x_16192:
        /* <DEDUP_REMOVED lines=8> */
[----:B0-----:R-:W-:Y:S01]  /*6df0*/  STG.E desc[UR36][R2.64], R5 ;  /* 0x0000000502007986 */ /* 0x001fe2000c101924 */
[----:B------:R-:W-:Y:S05]  /*6e00*/  EXIT ;  /* 0x000000000000794d */ /* 0x000fea0003800000 */
.L_x_16199:
[----:B------:R-:W-:-:S04]  /*6e10*/  LOP3.LUT R16, R16, 0xff, RZ, 0xc0, !PT ;  /* 0x000000ff10107812 */ /* 0x000fc800078ec0ff */
[----:B------:R-:W0:Y:S02]  /*6e20*/  I2F.U16 R0, R16 ;  /* 0x0000001000007306 */ /* 0x000e240000101000 */
[----:B0-----:R-:W-:-:S05]  /*6e30*/  F2FP.F16.F32.PACK_AB R0, RZ, R0 ;  /* 0x00000000ff00723e */ /* 0x001fca00000000ff */
[----:B------:R-:W-:Y:S01]  /*6e40*/  STG.E.U16 desc[UR36][R2.64], R0 ;  /* 0x0000000002007986 */ /* 0x000fe2000c101524 */
[----:B------:R-:W-:Y:S05]  /*6e50*/  EXIT ;  /* 0x000000000000794d */ /* 0x000fea0003800000 */
.L_x_16198:
        /* <DEDUP_REMOVED lines=8> */
[----:B------:R-:W0:Y:S02]  /*6ee0*/  I2F.U16 R16, R16 ;  /* 0x0000001000107306 */ /* 0x000e240000101000 */
[----:B0-----:R-:W-:Y:S01]  /*6ef0*/  STG.E.64 desc[UR36][R2.64], R16 ;  /* 0x0000001002007986 */ /* 0x001fe2000c101b24 */
[----:B------:R-:W-:Y:S05]  /*6f00*/  EXIT ;  /* 0x000000000000794d */ /* 0x000fea0003800000 */
.L_x_16201:
[----:B------:R-:W-:-:S06]  /*6f10*/  LOP3.LUT R16, R16, 0xff, RZ, 0xc0, !PT ;  /* 0x000000ff10107812 */ /* 0x000fcc00078ec0ff */
[----:B------:R-:W0:Y:S02]  /*6f20*/  I2F.U16 R16, R16 ;  /* 0x0000001000107306 */ /* 0x000e240000101000 */
[----:B0-----:R-:W-:-:S04]  /*6f30*/  F2FP.F16.F32.PACK_AB R5, RZ, R16 ;  /* 0x00000010ff05723e */ /* 0x001fc800000000ff */
[----:B------:R-:W-:-:S05]  /*6f40*/  PRMT R5, R5, 0x5410, RZ ;  /* 0x0000541005057816 */ /* 0x000fca00000000ff */
[----:B------:R-:W-:Y:S01]  /*6f50*/  STG.E desc[UR36][R2.64], R5 ;  /* 0x0000000502007986 */ /* 0x000fe2000c101924 */
[----:B------:R-:W-:Y:S05]  /*6f60*/  EXIT ;  /* 0x000000000000794d */ /* 0x000fea0003800000 */
.L_x_16200:
[----:B------:R-:W-:-:S06]  /*6f70*/  LOP3.LUT R4, R16, 0xff, RZ, 0xc0, !PT ;  /* 0x000000ff10047812 */ /* 0x000fcc00078ec0ff */
[----:B------:R-:W0:Y:S02]  /*6f80*/  I2F.F64.U16 R4, R4 ;  /* 0x0000000400047312 */ /* 0x000e240000101800 */
[----:B0-----:R-:W-:Y:S01]  /*6f90*/  STG.E.64 desc[UR36][R2.64], R4 ;  /* 0x0000000402007986 */ /* 0x001fe2000c101b24 */
[----:B------:R-:W-:Y:S05]  /*6fa0*/  EXIT ;  /* 0x000000000000794d */ /* 0x000fea0003800000 */
.L_x_16191:
        /* <DEDUP_REMOVED lines=11> */
[----:B------:R-:W-:Y:S01]  /*7060*/  STG.E.U16 desc[UR36][R2.64], R5 ;  /* 0x0000000502007986 */ /* 0x000fe2000c101524 */
[----:B------:R-:W-:Y:S05]  /*7070*/  EXIT ;  /* 0x000000000000794d */ /* 0x000fea0003800000 */
.L_x_16205:
        /* <DEDUP_REMOVED lines=18> */
.L_x_16207:
[----:B------:R-:W-:Y:S05]  /*71a0*/  BSYNC.RECONVERGENT B0 ;  /* 0x0000000000007941 */ /* 0x000fea0003800200 */
.L_x_16206:
[----:B------:R-:W-:Y:S01]  /*71b0*/  STG.E.U8 desc[UR36][R2.64], R0 ;  /* 0x0000000002007986 */ /* 0x000fe2000c101124 */
[----:B------:R-:W-:Y:S05]  /*71c0*/  EXIT ;  /* 0x000000000000794d */ /* 0x000fea0003800000 */
.L_x_16204:
        /* <DEDUP_REMOVED lines=18> */
.L_x_16209:
[----:B------:R-:W-:Y:S05]  /*72f0*/  BSYNC.RECONVERGENT B0 ;  /* 0x0000000000007941 */ /* 0x000fea0003800200 */
.L_x_16208:
[----:B------:R-:W-:Y:S01]  /*7300*/  STG.E.U8 desc[UR36][R2.64], R0 ;  /* 0x0000000002007986 */ /* 0x000fe2000c101124 */
[----:B------:R-:W-:Y:S05]  /*7310*/  EXIT ;  /* 0x000000000000794d */ /* 0x000fea0003800000 */
.L_x_16203:
        /* <DEDUP_REMOVED lines=22> */
.L_x_16211:
[----:B------:R-:W-:Y:S01]  /*7480*/  LOP3.LUT R16, R16, 0xff, RZ, 0xc0, !PT ;  /* 0x000000ff10107812 */ /* 0x000fe200078ec0ff */
[----:B------:R-:W-:-:S05]  /*7490*/  IMAD.MOV.U32 R17, RZ, RZ, RZ ;  /* 0x000000ffff117224 */ /* 0x000fca00078e00ff */
[----:B------:R-:W-:Y:S01]  /*74a0*/  STG.E.64 desc[UR36][R2.64], R16 ;  /* 0x0000001002007986 */ /* 0x000fe2000c101b24 */
[----:B------:R-:W-:Y:S05]  /*74b0*/  EXIT ;  /* 0x000000000000794d */ /* 0x000fea0003800000 */
.L_x_16210:
[----:B------:R-:W-:-:S05]  /*74c0*/  LOP3.LUT R5, R16, 0xff, RZ, 0xc0, !PT ;  /* 0x000000ff10057812 */ /* 0x000fca00078ec0ff */
[----:B------:R-:W-:Y:S01]  /*74d0*/  STG.E desc[UR36][R2.64], R5 ;  /* 0x0000000502007986 */ /* 0x000fe2000c101924 */
[----:B------:R-:W-:Y:S05]  /*74e0*/  EXIT ;  /* 0x000000000000794d */ /* 0x000fea0003800000 */
.L_x_16202:
        /* <DEDUP_REMOVED lines=10> */
.L_x_16213:
[----:B------:R-:W-:Y:S02]  /*7590*/  LOP3.LUT R4, R16, 0xff, RZ, 0xc0, !PT ;  /* 0x000000ff10047812 */ /* 0x000fe400078ec0ff */
[----:B--234-:R-:W-:-:S04]  /*75a0*/  CS2R R6, SRZ ;  /* 0x0000000000067805 */ /* 0x01cfc8000001ff00 */
[----:B------:R-:W0:Y:S02]  /*75b0*/  I2F.F64.U16 R4, R4 ;  /* 0x0000000400047312 */ /* 0x000e240000101800 */
[----:B0-----:R-:W-:Y:S01]  /*75c0*/  STG.E.128 desc[UR36][R2.64], R4 ;  /* 0x0000000402007986 */ /* 0x001fe2000c101d24 */
[----:B------:R-:W-:Y:S05]  /*75d0*/  EXIT ;  /* 0x000000000000794d */ /* 0x000fea0003800000 */
.L_x_16212:
[----:B------:R-:W-:-:S13]  /*75e0*/  ISETP.NE.AND P0, PT, R0, 0xf, PT ;  /* 0x0000000f0000780c */ /* 0x000fda0003f05270 */
[----:B------:R-:W-:Y:S05]  /*75f0*/  @!P0 BRA `(.L_x_16214) ;  /* 0x0000000000dc8947 */ /* 0x000fea0003800000 */
[----:B------:R-:W-:-:S13]  /*7600*/  ISETP.NE.AND P0, PT, R0, 0x17, PT ;  /* 0x000000170000780c */ /* 0x000fda0003f05270 */
[----:B------:R-:W-:Y:S05]  /*7610*/  @!P0 BRA `(.L_x_16215) ;  /* 0x0000000000888947 */ /* 0x000fea0003800000 */
[----:B------:R-:W-:-:S13]  /*7620*/  ISETP.NE.AND P0, PT, R0, 0x18, PT ;  /* 0x000000180000780c */ /* 0x000fda0003f05270 */
[----:B------:R-:W-:Y:S05]  /*7630*/  @!P0 BRA `(.L_x_16216) ;  /* 0x0000000000448947 */ /* 0x000fea0003800000 */
.L_x_16195:
[----:B------:R-:W-:Y:S01]  /*7640*/  MOV R0, 0x0 ;  /* 0x0000000000007802 */ /* 0x000fe20000000f00 */
[----:B------:R-:W0:Y:S01]  /*7650*/  LDCU.64 UR4, c[0x4][0x1a8] ;  /* 0x01003500ff0477ac */ /* 0x000e220008000a00 */
[----:B------:R-:W-:Y:S02]  /*7660*/  IMAD.MOV.U32 R8, RZ, RZ, 0x65 ;  /* 0x00000065ff087424 */ /* 0x000fe400078e00ff */
[----:B------:R1:W1:Y:S01]  /*7670*/  LDC.64 R2, c[0x4][R0] ;  /* 0x0100000000027b82 */ /* 0x0002620000000a00 */
[----:B------:R-:W2:Y:S01]  /*7680*/  LDCU.64 UR6, c[0x4][0x1b0] ;  /* 0x01003600ff0677ac */ /* 0x000ea20008000a00 */
[----:B------:R-:W-:Y:S02]  /*7690*/  IMAD.MOV.U32 R12, RZ, RZ, 0x1 ;  /* 0x00000001ff0c7424 */ /* 0x000fe400078e00ff */
[----:B------:R-:W-:Y:S01]  /*76a0*/  IMAD.MOV.U32 R13, RZ, RZ, RZ ;  /* 0x000000ffff0d7224 */ /* 0x000fe200078e00ff */
[----:B------:R-:W5:Y:S01]  /*76b0*/  LDCU.64 UR8, c[0x4][0x18] ;  /* 0x01000300ff0877ac */ /* 0x000f620008000a00 */
[----:B0-----:R-:W-:-:S02]  /*76c0*/  IMAD.U32 R4, RZ, RZ, UR4 ;  /* 0x00000004ff047e24 */ /* 0x001fc4000f8e00ff */
[----:B------:R-:W-:Y:S02]  /*76d0*/  IMAD.U32 R5, RZ, RZ, UR5 ;  /* 0x00000005ff057e24 */ /* 0x000fe4000f8e00ff */
[----:B--234-:R-:W-:Y:S02]  /*76e0*/  IMAD.U32 R6, RZ, RZ, UR6 ;  /* 0x00000006ff067e24 */ /* 0x01cfe4000f8e00ff */
[----:B------:R-:W-:Y:S02]  /*76f0*/  IMAD.U32 R7, RZ, RZ, UR7 ;  /* 0x00000007ff077e24 */ /* 0x000fe4000f8e00ff */
[----:B-----5:R-:W-:Y:S02]  /*7700*/  IMAD.U32 R10, RZ, RZ, UR8 ;  /* 0x00000008ff0a7e24 */ /* 0x020fe4000f8e00ff */
[----:B------:R-:W-:-:S07]  /*7710*/  IMAD.U32 R11, RZ, RZ, UR9 ;  /* 0x00000009ff0b7e24 */ /* 0x000fce000f8e00ff */
[----:B------:R-:W-:-:S07]  /*7720*/  LEPC R20, `(.L_x_16217) ;  /* 0x000000001014794e */ /* 0x000fce0000000000 */
[----:B-1----:R-:W-:Y:S05]  /*7730*/  CALL.ABS.NOINC R2 ;  /* 0x0000000002007343 */ /* 0x002fea0003c00000 */
.L_x_16217:
[----:B------:R-:W-:Y:S05]  /*7740*/  EXIT ;  /* 0x000000000000794d */ /* 0x000fea0003800000 */
.L_x_16216:
[----:B------:R-:W-:Y:S01]  /*7750*/  LOP3.LUT R16, R16, 0xff, RZ, 0xc0, !PT ;  /* 0x000000ff10107812 */ /* 0x000fe200078ec0ff */
[----:B------:R-:W-:Y:S01]  /*7760*/  BSSY.RECONVERGENT B0, `(.L_x_16218) ;  /* 0x000000b000007945 */ /* 0x000fe20003800200 */
[----:B------:R-:W-:Y:S02]  /*7770*/  IMAD.MOV.U32 R5, RZ, RZ, 0x7f ;  /* 0x0000007fff057424 */ /* 0x000fe400078e00ff */
[----:B--234-:R-:W0:Y:S02]  /*7780*/  I2F.U16 R7, R16 ;  /* 0x0000001000077306 */ /* 0x01ce240000101000 */
        /* <DEDUP_REMOVED lines=8> */
.L_x_16219:
[----:B------:R-:W-:Y:S05]  /*7810*/  BSYNC.RECONVERGENT B0 ;  /* 0x0000000000007941 */ /* 0x000fea0003800200 */
.L_x_16218:
[----:B------:R-:W-:Y:S01]  /*7820*/  STG.E.U8 desc[UR36][R2.64], R5 ;  /* 0x0000000502007986 */ /* 0x000fe2000c101124 */
[----:B------:R-:W-:Y:S05]  /*7830*/  EXIT ;  /* 0x000000000000794d */ /* 0x000fea0003800000 */
.L_x_16215:
[----:B------:R-:W-:-:S04]  /*7840*/  LOP3.LUT R16, R16, 0xff, RZ, 0xc0, !PT ;  /* 0x000000ff10107812 */ /* 0x000fc800078ec0ff */
[----:B--234-:R-:W0:Y:S02]  /*7850*/  I2F.U16 R7, R16 ;  /* 0x0000001000077306 */ /* 0x01ce240000101000 */
        /* <DEDUP_REMOVED lines=12> */
.L_x_16220:
[----:B------:R-:W-:Y:S01]  /*7920*/  IMAD.MOV.U32 R5, RZ, RZ, 0x7f ;  /* 0x0000007fff057424 */ /* 0x000fe200078e00ff */
[----:B------:R-:W-:-:S04]  /*7930*/  ISETP.GT.U32.AND P0, PT, R7, 0x7f800000, PT ;  /* 0x7f8000000700780c */ /* 0x000fc80003f04070 */
[----:B------:R-:W-:-:S05]  /*7940*/  SEL R5, R5, 0x7c, P0 ;  /* 0x0000007c05057807 */ /* 0x000fca0000000000 */
[----:B------:R-:W-:Y:S01]  /*7950*/  STG.E.U8 desc[UR36][R2.64], R5 ;  /* 0x0000000502007986 */ /* 0x000fe2000c101124 */
[----:B------:R-:W-:Y:S05]  /*7960*/  EXIT ;  /* 0x000000000000794d */ /* 0x000fea0003800000 */
.L_x_16214:
[----:B------:R-:W-:-:S04]  /*7970*/  LOP3.LUT R16, R16, 0xff, RZ, 0xc0, !PT ;  /* 0x000000ff10107812 */ /* 0x000fc800078ec0ff */
[----:B------:R-:W0:Y:S02]  /*7980*/  I2F.U16 R0, R16 ;  /* 0x0000001000007306 */ /* 0x000e240000101000 */
[----:B0-----:R-:W-:-:S05]  /*7990*/  F2FP.BF16.F32.PACK_AB R0, RZ, R0 ;  /* 0x00000000ff00723e */ /* 0x001fca00000010ff */
[----:B------:R-:W-:Y:S01]  /*79a0*/  STG.E.U16 desc[UR36][R2.64], R0 ;  /* 0x0000000002007986 */ /* 0x000fe2000c101524 */
[----:B------:R-:W-:Y:S05]  /*79b0*/  EXIT ;  /* 0x000000000000794d */ /* 0x000fea0003800000 */
.L_x_16221:
        /* <DEDUP_REMOVED lines=12> */
.L_x_17294:


//--------------------- .text._ZN2at6native18elementwise_kernelILi128ELi4EZNS0_22gpu_kernel_impl_nocastINS0_13AUnaryFunctorIhhhNS0_15binary_internal10MulFunctorIhEEEEEEvRNS_18TensorIteratorBaseERKT_EUliE_EEviT1_ --------------------------
	.section	.text._ZN2at6native18elementwise_kernelILi128ELi4EZNS0_22gpu_kernel_impl_nocastINS0_13AUnaryFunctorIhhhNS0_15binary_internal10MulFunctorIhEEEEEEvRNS_18TensorIteratorBaseERKT_EUliE_EEviT1_,"ax",@progbits
	.align	128
        .global         _ZN2at6native18elementwise_kernelILi128ELi4EZNS0_22gpu_kernel_impl_nocastINS0_13AUnaryFunctorIhhhNS0_15binary_internal10MulFunctorIhEEEEEEvRNS_18TensorIteratorBaseERKT_EUliE_EEviT1_
        .type           _ZN2at6native18elementwise_kernelILi128ELi4EZNS0_22gpu_kernel_impl_nocastINS0_13AUnaryFunctorIhhhNS0_15binary_internal10MulFunctorIhEEEEEEvRNS_18TensorIteratorBaseERKT_EUliE_EEviT1_,@function
        .size           _ZN2at6native18elementwise_kernelILi128ELi4EZNS0_22gpu_kernel_impl_nocastINS0_13AUnaryFunctorIhhhNS0_15binary_internal10MulFunctorIhEEEEEEvRNS_18TensorIteratorBaseERKT_EUliE_EEviT1_,(.L_x_17295 - _ZN2at6native18elementwise_kernelILi128ELi4EZNS0_22gpu_kernel_impl_nocastINS0_13AUnaryFunctorIhhhNS0_15binary_internal10MulFunctorIhEEEEEEvRNS_18TensorIteratorBaseERKT_EUliE_EEviT1_)
        .other          _ZN2at6native18elementwise_kernelILi128ELi4EZNS0_22gpu_kernel_impl_nocastINS0_13AUnaryFunctorIhhhNS0_15binary_internal10MulFunctorIhEEEEEEvRNS_18TensorIteratorBaseERKT_EUliE_EEviT1_,@"STO_CUDA_ENTRY STV_DEFAULT"
_ZN2at6native18elementwise_kernelILi128ELi4EZNS0_22gpu_kernel_impl_nocastINS0_13AUnaryFunctorIhhhNS0_15binary_internal10MulFunctorIhEEEEEEvRNS_18TensorIteratorBaseERKT_EUliE_EEviT1_:
.text._ZN2at6native18elementwise_kernelILi128ELi4EZNS0_22gpu_kernel_impl_nocastINS0_13AUnaryFunctorIhhhNS0_15binary_internal10MulFunctorIhEEEEEEvRNS_18TensorIteratorBaseERKT_EUliE_EEviT1_:
        /* <DEDUP_REMOVED lines=32> */
.L_x_16225:
[----:B------:R-:W-:-:S13]  /*0200*/  ISETP.GE.AND P0, PT, R3, UR8, PT ;  /* 0x0000000803007c0c */ /* 0x000fda000bf06270 */
[----:B------:R-:W-:Y:S05]  /*0210*/  @P0 BREAK.RELIABLE B1 ;  /* 0x0000000000010942 */ /* 0x000fea0003800100 */
[----:B------:R-:W-:Y:S05]  /*0220*/  @P0 BRA `(.L_x_16226) ;  /* 0x0000000000200947 */ /* 0x000fea0003800000 */
[----:B------:R-:W-:Y:S05]  /*0230*/  BSYNC.RELIABLE B1 ;  /* 0x0000000000017941 */ /* 0x000fea0003800100 */
.L_x_16224:
[----:B------:R-:W1:Y:S02]  /*0240*/  LDC.64 R4, c[0x0][0x588] ;  /* 0x00016200ff047b82 */ /* 0x000e640000000a00 */
[----:B-1----:R-:W2:Y:S06]  /*0250*/  LDG.E.U8 R4, desc[UR6][R4.64] ;  /* 0x0000000604047981 */ /* 0x002eac000c1e1100 */
[----:B0-----:R-:W0:Y:S01]  /*0260*/  LDC.64 R6, c[0x0][0x580] ;  /* 0x00016000ff067b82 */ /* 0x001e220000000a00 */
[----:B------:R-:W-:Y:S01]  /*0270*/  UPRMT UR4, UR5, 0x9910, URZ ;  /* 0x0000991005047896 */ /* 0x000fe200080000ff */
[----:B------:R-:W-:-:S05]  /*0280*/  IADD3 R3, PT, PT, R3, 0x80, RZ ;  /* 0x0000008003037810 */ /* 0x000fca0007ffe0ff */
[----:B--2---:R-:W-:-:S05]  /*0290*/  IMAD R9, R4, UR4, RZ ;  /* 0x0000000404097c24 */ /* 0x004fca000f8e02ff */
[----:B0-----:R1:W-:Y:S02]  /*02a0*/  STG.E.U8 desc[UR6][R6.64], R9 ;  /* 0x0000000906007986 */ /* 0x0013e4000c101106 */
.L_x_16226:
[----:B------:R-:W-:Y:S05]  /*02b0*/  BSYNC.RECONVERGENT B0 ;  /* 0x0000000000007941 */ /* 0x000fea0003800200 */
.L_x_16223:
        /* <DEDUP_REMOVED lines=10> */
.L_x_16222:
        /* <DEDUP_REMOVED lines=306> */
.L_x_16230:
        /* <DEDUP_REMOVED lines=311> */
.L_x_16232:
        /* <DEDUP_REMOVED lines=10> */
.L_x_16229:
[----:B------:R-:W-:-:S13]  /*2a90*/  ISETP.GE.AND P0, PT, R3, UR8, PT ;  /* 0x0000000803007c0c */ /* 0x000fda000bf06270 */
[----:B------:R-:W-:Y:S05]  /*2aa0*/  @P0 BREAK.RELIABLE B1 ;  /* 0x0000000000010942 */ /* 0x000fea0003800100 */
[----:B------:R-:W-:Y:S05]  /*2ab0*/  @P0 BRA `(.L_x_16231) ;  /* 0x0000001000d40947 */ /* 0x000fea0003800000 */
[----:B------:R-:W-:Y:S05]  /*2ac0*/  BSYNC.RELIABLE B1 ;  /* 0x0000000000017941 */ /* 0x000fea0003800100 */
.L_x_16228:
        /* <DEDUP_REMOVED lines=298> */
.L_x_16233:
        /* <DEDUP_REMOVED lines=10> */
.L_x_16231:
[----:B------:R-:W-:Y:S05]  /*3e10*/  BSYNC.RECONVERGENT B0 ;  /* 0x0000000000007941 */ /* 0x000fea0003800200 */
.L_x_16227:
        /* <DEDUP_REMOVED lines=301> */
.L_x_16234:
        /* <DEDUP_REMOVED lines=10> */
.L_x_16235:
        /* <DEDUP_REMOVED lines=15> */
.L_x_17295:


//--------------------- .text._ZN2at6native27unrolled_elementwise_kernelINS0_13AUnaryFunctorIhhhNS0_15binary_internal10MulFunctorIhEEEESt5arrayIPcLm2EELi4E23TrivialOffsetCalculatorILi1EjESB_NS0_6memory15LoadWithoutCastENSC_16StoreWithoutCastEEEviT_T0_T2_T3_T4_T5_ --------------------------
	.section	.text._ZN2at6native27unrolled_elementwise_kernelINS0_13AUnaryFunctorIhhhNS0_15binary_internal10MulFunctorIhEEEESt5arrayIPcLm2EELi4E23TrivialOffsetCalculatorILi1EjESB_NS0_6memory15LoadWithoutCastENSC_16StoreWithoutCastEEEviT_T0_T2_T3_T4_T5_,"ax",@progbits
	.align	128
        .global         _ZN2at6native27unrolled_elementwise_kernelINS0_13AUnaryFunctorIhhhNS0_15binary_internal10MulFunctorIhEEEESt5arrayIPcLm2EELi4E23TrivialOffsetCalculatorILi1EjESB_NS0_6memory15LoadWithoutCastENSC_16StoreWithoutCastEEEviT_T0_T2_T3_T4_T5_
        .type           _ZN2at6native27unrolled_elementwise_kernelINS0_13AUnaryFunctorIhhhNS0_15binary_internal10MulFunctorIhEEEESt5arrayIPcLm2EELi4E23TrivialOffsetCalculatorILi1EjESB_NS0_6memory15LoadWithoutCastENSC_16StoreWithoutCastEEEviT_T0_T2_T3_T4_T5_,@function
        .size           _ZN2at6native27unrolled_elementwise_kernelINS0_13AUnaryFunctorIhhhNS0_15binary_internal10MulFunctorIhEEEESt5arrayIPcLm2EELi4E23TrivialOffsetCalculatorILi1EjESB_NS0_6memory15LoadWithoutCastENSC_16StoreWithoutCastEEEviT_T0_T2_T3_T4_T5_,(.L_x_17296 - _ZN2at6native27unrolled_elementwise_kernelINS0_13AUnaryFunctorIhhhNS0_15binary_internal10MulFunctorIhEEEESt5arrayIPcLm2EELi4E23TrivialOffsetCalculatorILi1EjESB_NS0_6memory15LoadWithoutCastENSC_16StoreWithoutCastEEEviT_T0_T2_T3_T4_T5_)
        .other          _ZN2at6native27unrolled_elementwise_kernelINS0_13AUnaryFunctorIhhhNS0_15binary_internal10MulFunctorIhEEEESt5arrayIPcLm2EELi4E23TrivialOffsetCalculatorILi1EjESB_NS0_6memory15LoadWithoutCastENSC_16StoreWithoutCastEEEviT_T0_T2_T3_T4_T5_,@"STO_CUDA_ENTRY STV_DEFAULT"
_ZN2at6native27unrolled_elementwise_kernelINS0_13AUnaryFunctorIhhhNS0_15binary_internal10MulFunctorIhEEEESt5arrayIPcLm2EELi4E23TrivialOffsetCalculatorILi1EjESB_NS0_6memory15LoadWithoutCastENSC_16StoreWithoutCastEEEviT_T0_T2_T3_T4_T5_:
.text._ZN2at6native27unrolled_elementwise_kernelINS0_13AUnaryFunctorIhhhNS0_15binary_internal10MulFunctorIhEEEESt5arrayIPcLm2EELi4E23TrivialOffsetCalculatorILi1EjESB_NS0_6memory15LoadWithoutCastENSC_16StoreWithoutCastEEEviT_T0_T2_T3_T4_T5_:
        /* <DEDUP_REMOVED lines=67> */
.L_x_16238:
[----:B------:R-:W-:Y:S05]  /*0430*/  BSYNC.RELIABLE B1 ;  /* 0x0000000000017941 */ /* 0x000fea0003800100 */
.L_x_16237:
[----:B------:R-:W-:-:S13]  /*0440*/  ISETP.GE.AND P0, PT, R5, R4, PT ;  /* 0x000000040500720c */ /* 0x000fda0003f06270 */
[----:B0-----:R-:W0:Y:S01]  /*0450*/  @!P0 LDC.64 R6, c[0x0][0x388] ;  /* 0x0000e200ff068b82 */ /* 0x001e220000000a00 */
[----:B------:R-:W-:Y:S02]  /*0460*/  @!P0 IMAD R3, R0, 0x200, R5 ;  /* 0x0000020000038824 */ /* 0x000fe400078e0205 */
[----:B------:R-:W-:-:S03]  /*0470*/  @!P0 VIADD R5, R5, 0x80 ;  /* 0x0000008005058836 */ /* 0x000fc60000000000 */
[----:B0-----:R-:W-:-:S04]  /*0480*/  @!P0 IADD3 R2, P1, PT, R3, R6, RZ ;  /* 0x0000000603028210 */ /* 0x001fc80007f3e0ff */
[----:B------:R-:W-:-:S05]  /*0490*/  @!P0 IADD3.X R3, PT, PT, RZ, R7, RZ, P1, !PT ;  /* 0x00000007ff038210 */ /* 0x000fca0000ffe4ff */
[----:B------:R1:W-:Y:S04]  /*04a0*/  @!P0 STG.E.U8 desc[UR6][R2.64], R11 ;  /* 0x0000000b02008986 */ /* 0x0003e8000c101106 */
.L_x_16239:
[----:B------:R-:W-:Y:S05]  /*04b0*/  BSYNC.RECONVERGENT B0 ;  /* 0x0000000000007941 */ /* 0x000fea0003800200 */
.L_x_16236:
        /* <DEDUP_REMOVED lines=9> */
.L_x_16240:
        /* <DEDUP_REMOVED lines=11> */
.L_x_17296:


//--------------------- .text._ZN2at6native29vectorized_elementwise_kernelILi2ENS0_13AUnaryFunctorIhhhNS0_15binary_internal10MulFunctorIhEEEESt5arrayIPcLm2EEEEviT0_T1_ --------------------------
	.section	.text._ZN2at6native29vectorized_elementwise_kernelILi2ENS0_13AUnaryFunctorIhhhNS0_15binary_internal10MulFunctorIhEEEESt5arrayIPcLm2EEEEviT0_T1_,"ax",@progbits
	.align	128
        .global         _ZN2at6native29vectorized_elementwise_kernelILi2ENS0_13AUnaryFunctorIhhhNS0_15binary_internal10MulFunctorIhEEEESt5arrayIPcLm2EEEEviT0_T1_
        .type           _ZN2at6native29vectorized_elementwise_kernelILi2ENS0_13AUnaryFunctorIhhhNS0_15binary_internal10MulFunctorIhEEEESt5arrayIPcLm2EEEEviT0_T1_,@function
        .size           _ZN2at6native29vectorized_elementwise_kernelILi2ENS0_13AUnaryFunctorIhhhNS0_15binary_internal10MulFunctorIhEEEESt5arrayIPcLm2EEEEviT0_T1_,(.L_x_17297 - _ZN2at6native29vectorized_elementwise_kernelILi2ENS0_13AUnaryFunctorIhhhNS0_15binary_internal10MulFunctorIhEEEESt5arrayIPcLm2EEEEviT0_T1_)
        .other          _ZN2at6native29vectorized_elementwise_kernelILi2ENS0_13AUnaryFunctorIhhhNS0_15binary_internal10MulFunctorIhEEEESt5arrayIPcLm2EEEEviT0_T1_,@"STO_CUDA_ENTRY STV_DEFAULT"
_ZN2at6native29vectorized_elementwise_kernelILi2ENS0_13AUnaryFunctorIhhhNS0_15binary_internal10MulFunctorIhEEEESt5arrayIPcLm2EEEEviT0_T1_:
.text._ZN2at6native29vectorized_elementwise_kernelILi2ENS0_13AUnaryFunctorIhhhNS0_15binary_internal10MulFunctorIhEEEESt5arrayIPcLm2EEEEviT0_T1_:
        /* <DEDUP_REMOVED lines=110> */
.L_x_16244:
        /* <DEDUP_REMOVED lines=8> */
.L_x_16245:
        /* <DEDUP_REMOVED lines=8> */
.L_x_16246:
        /* <DEDUP_REMOVED lines=8> */
.L_x_16247:
        /* <DEDUP_REMOVED lines=9> */
.L_x_16248:
[----:B------:R-:W-:Y:S05]  /*08f0*/  BSYNC.RELIABLE B1 ;  /* 0x0000000000017941 */ /* 0x000fea0003800100 */
.L_x_16243:
[----:B------:R-:W-:-:S13]  /*0900*/  ISETP.GE.U32.AND P0, PT, R0, UR5, PT ;  /* 0x0000000500007c0c */ /* 0x000fda000bf06070 */
[----:B012---:R-:W0:Y:S01]  /*0910*/  @!P0 LDC.64 R6, c[0x0][0x388] ;  /* 0x0000e200ff068b82 */ /* 0x007e220000000a00 */
[C---:B------:R-:W-:Y:S01]  /*0920*/  @!P0 VIADD R5, R0.reuse, UR4 ;  /* 0x0000000400058c36 */ /* 0x040fe20008000000 */
[----:B------:R-:W-:-:S04]  /*0930*/  @!P0 IADD3 R0, PT, PT, R0, 0x80, RZ ;  /* 0x0000008000008810 */ /* 0x000fc80007ffe0ff */
[----:B0-----:R-:W-:-:S05]  /*0940*/  @!P0 IADD3 R4, P1, PT, R5, R6, RZ ;  /* 0x0000000605048210 */ /* 0x001fca0007f3e0ff */
[----:B------:R-:W-:-:S05]  /*0950*/  @!P0 IMAD.X R5, RZ, RZ, R7, P1 ;  /* 0x000000ffff058224 */ /* 0x000fca00008e0607 */
[----:B------:R3:W-:Y:S03]  /*0960*/  @!P0 STG.E.U8 desc[UR10][R4.64], R3 ;  /* 0x0000000304008986 */ /* 0x0007e6000c10110a */
.L_x_16249:
[----:B------:R-:W-:Y:S05]  /*0970*/  BSYNC.RECONVERGENT B0 ;  /* 0x0000000000007941 */ /* 0x000fea0003800200 */
.L_x_16242:
        /* <DEDUP_REMOVED lines=9> */
.L_x_16241:
        /* <DEDUP_REMOVED lines=48> */
.L_x_16250:
        /* <DEDUP_REMOVED lines=15> */
.L_x_17297:


//--------------------- .text._ZN2at6native29vectorized_elementwise_kernelILi4ENS0_13AUnaryFunctorIhhhNS0_15binary_internal10MulFunctorIhEEEESt5arrayIPcLm2EEEEviT0_T1_ --------------------------
	.section	.text._ZN2at6native29vectorized_elementwise_kernelILi4ENS0_13AUnaryFunctorIhhhNS0_15binary_internal10MulFunctorIhEEEESt5arrayIPcLm2EEEEviT0_T1_,"ax",@progbits
	.align	128
        .global         _ZN2at6native29vectorized_elementwise_kernelILi4ENS0_13AUnaryFunctorIhhhNS0_15binary_internal10MulFunctorIhEEEESt5arrayIPcLm2EEEEviT0_T1_
        .type           _ZN2at6native29vectorized_elementwise_kernelILi4ENS0_13AUnaryFunctorIhhhNS0_15binary_internal10MulFunctorIhEEEESt5arrayIPcLm2EEEEviT0_T1_,@function
        .size           _ZN2at6native29vectorized_elementwise_kernelILi4ENS0_13AUnaryFunctorIhhhNS0_15binary_internal10MulFunctorIhEEEESt5arrayIPcLm2EEEEviT0_T1_,(.L_x_17298 - _ZN2at6native29vectorized_elementwise_kernelILi4ENS0_13AUnaryFunctorIhhhNS0_15binary_internal10MulFunctorIhEEEESt5arrayIPcLm2EEEEviT0_T1_)
        .other          _ZN2at6native29vectorized_elementwise_kernelILi4ENS0_13AUnaryFunctorIhhhNS0_15binary_internal10MulFunctorIhEEEESt5arrayIPcLm2EEEEviT0_T1_,@"STO_CUDA_ENTRY STV_DEFAULT"
_ZN2at6native29vectorized_elementwise_kernelILi4ENS0_13AUnaryFunctorIhhhNS0_15binary_internal10MulFunctorIhEEEESt5arrayIPcLm2EEEEviT0_T1_:
.text._ZN2at6native29vectorized_elementwise_kernelILi4ENS0_13AUnaryFunctorIhhhNS0_15binary_internal10MulFunctorIhEEEESt5arrayIPcLm2EEEEviT0_T1_:
        /* <DEDUP_REMOVED lines=110> */
.L_x_16254:
        /* <DEDUP_REMOVED lines=8> */
.L_x_16255:
        /* <DEDUP_REMOVED lines=8> */
.L_x_16256:
        /* <DEDUP_REMOVED lines=8> */
.L_x_16257:
        /* <DEDUP_REMOVED lines=9> */
.L_x_16258:
[----:B------:R-:W-:Y:S05]  /*08f0*/  BSYNC.RELIABLE B1 ;  /* 0x0000000000017941 */ /* 0x000fea0003800100 */
.L_x_16253:
[----:B------:R-:W-:-:S13]  /*0900*/  ISETP.GE.U32.AND P0, PT, R0, UR5, PT ;  /* 0x0000000500007c0c */ /* 0x000fda000bf06070 */
[----:B012---:R-:W0:Y:S01]  /*0910*/  @!P0 LDC.64 R6, c[0x0][0x388] ;  /* 0x0000e200ff068b82 */ /* 0x007e220000000a00 */
[C---:B------:R-:W-:Y:S02]  /*0920*/  @!P0 VIADD R5, R0.reuse, UR4 ;  /* 0x0000000400058c36 */ /* 0x040fe40008000000 */
[----:B------:R-:W-:-:S03]  /*0930*/  @!P0 VIADD R0, R0, 0x80 ;  /* 0x0000008000008836 */ /* 0x000fc60000000000 */
[----:B0-----:R-:W-:-:S05]  /*0940*/  @!P0 IADD3 R4, P1, PT, R5, R6, RZ ;  /* 0x0000000605048210 */ /* 0x001fca0007f3e0ff */
[----:B------:R-:W-:-:S05]  /*0950*/  @!P0 IMAD.X R5, RZ, RZ, R7, P1 ;  /* 0x000000ffff058224 */ /* 0x000fca00008e0607 */
[----:B------:R3:W-:Y:S03]  /*0960*/  @!P0 STG.E.U8 desc[UR10][R4.64], R3 ;  /* 0x0000000304008986 */ /* 0x0007e6000c10110a */
.L_x_16259:
[----:B------:R-:W-:Y:S05]  /*0970*/  BSYNC.RECONVERGENT B0 ;  /* 0x0000000000007941 */ /* 0x000fea0003800200 */
.L_x_16252:
        /* <DEDUP_REMOVED lines=9> */
.L_x_16251:
        /* <DEDUP_REMOVED lines=54> */
.L_x_16260:
        /* <DEDUP_REMOVED lines=9> */
.L_x_17298:


//--------------------- .text._ZN2at6native29vectorized_elementwise_kernelILi8ENS0_13AUnaryFunctorIhhhNS0_15binary_internal10MulFunctorIhEEEESt5arrayIPcLm2EEEEviT0_T1_ --------------------------
	.section	.text._ZN2at6native29vectorized_elementwise_kernelILi8ENS0_13AUnaryFunctorIhhhNS0_15binary_internal10MulFunctorIhEEEESt5arrayIPcLm2EEEEviT0_T1_,"ax",@progbits
	.align	128
        .global         _ZN2at6native29vectorized_elementwise_kernelILi8ENS0_13AUnaryFunctorIhhhNS0_15binary_internal10MulFunctorIhEEEESt5arrayIPcLm2EEEEviT0_T1_
        .type           _ZN2at6native29vectorized_elementwise_kernelILi8ENS0_13AUnaryFunctorIhhhNS0_15binary_internal10MulFunctorIhEEEESt5arrayIPcLm2EEEEviT0_T1_,@function
        .size           _ZN2at6native29vectorized_elementwise_kernelILi8ENS0_13AUnaryFunctorIhhhNS0_15binary_internal10MulFunctorIhEEEESt5arrayIPcLm2EEEEviT0_T1_,(.L_x_17299 - _ZN2at6native29vectorized_elementwise_kernelILi8ENS0_13AUnaryFunctorIhhhNS0_15binary_internal10MulFunctorIhEEEESt5arrayIPcLm2EEEEviT0_T1_)
        .other          _ZN2at6native29vectorized_elementwise_kernelILi8ENS0_13AUnaryFunctorIhhhNS0_15binary_internal10MulFunctorIhEEEESt5arrayIPcLm2EEEEviT0_T1_,@"STO_CUDA_ENTRY STV_DEFAULT"
_ZN2at6native29vectorized_elementwise_kernelILi8ENS0_13AUnaryFunctorIhhhNS0_15binary_internal10MulFunctorIhEEEESt5arrayIPcLm2EEEEviT0_T1_:
.text._ZN2at6native29vectorized_elementwise_kernelILi8ENS0_13AUnaryFunctorIhhhNS0_15binary_internal10MulFunctorIhEEEESt5arrayIPcLm2EEEEviT0_T1_:
        /* <DEDUP_REMOVED lines=110> */
.L_x_16264:
        /* <DEDUP_REMOVED lines=8> */
.L_x_16265:
        /* <DEDUP_REMOVED lines=8> */
.L_x_16266:
        /* <DEDUP_REMOVED lines=8> */
.L_x_16267:
        /* <DEDUP_REMOVED lines=9> */
.L_x_16268:
[----:B------:R-:W-:Y:S05]  /*08f0*/  BSYNC.RELIABLE B1 ;  /* 0x0000000000017941 */ /* 0x000fea0003800100 */
.L_x_16263:
[----:B------:R-:W-:-:S13]  /*0900*/  ISETP.GE.U32.AND P0, PT, R0, UR5, PT ;  /* 0x0000000500007c0c */ /* 0x000fda000bf06070 */
[----:B012---:R-:W0:Y:S01]  /*0910*/  @!P0 LDC.64 R6, c[0x0][0x388] ;  /* 0x0000e200ff068b82 */ /* 0x007e220000000a00 */
[C---:B------:R-:W-:Y:S02]  /*0920*/  @!P0 VIADD R5, R0.reuse, UR4 ;  /* 0x0000000400058c36 */ /* 0x040fe40008000000 */
[----:B------:R-:W-:-:S03]  /*0930*/  @!P0 VIADD R0, R0, 0x80 ;  /* 0x0000008000008836 */ /* 0x000fc60000000000 */
[----:B0-----:R-:W-:-:S05]  /*0940*/  @!P0 IADD3 R4, P1, PT, R5, R6, RZ ;  /* 0x0000000605048210 */ /* 0x001fca0007f3e0ff */
[----:B------:R-:W-:-:S05]  /*0950*/  @!P0 IMAD.X R5, RZ, RZ, R7, P1 ;  /* 0x000000ffff058224 */ /* 0x000fca00008e0607 */
[----:B------:R3:W-:Y:S03]  /*0960*/  @!P0 STG.E.U8 desc[UR10][R4.64], R3 ;  /* 0x0000000304008986 */ /* 0x0007e6000c10110a */
.L_x_16269:
[----:B------:R-:W-:Y:S05]  /*0970*/  BSYNC.RECONVERGENT B0 ;  /* 0x0000000000007941 */ /* 0x000fea0003800200 */
.L_x_16262:
        /* <DEDUP_REMOVED lines=9> */
.L_x_16261:
        /* <DEDUP_REMOVED lines=47> */
.L_x_16270:
        /* <DEDUP_REMOVED lines=16> */
.L_x_17299:


//--------------------- .text._ZN2at6native18elementwise_kernelILi128ELi4EZNS0_15gpu_kernel_implINS0_13BinaryFunctorIhhhNS0_15binary_internal10MulFunctorIhEEEEEEvRNS_18TensorIteratorBaseERKT_EUliE_EEviT1_ --------------------------
	.section	.text._ZN2at6native18elementwise_kernelILi128ELi4EZNS0_15gpu_kernel_implINS0_13BinaryFunctorIhhhNS0_15binary_internal10MulFunctorIhEEEEEEvRNS_18TensorIteratorBaseERKT_EUliE_EEviT1_,"ax",@progbits
	.align	128
        .global         _ZN2at6native18elementwise_kernelILi128ELi4EZNS0_15gpu_kernel_implINS0_13BinaryFunctorIhhhNS0_15binary_internal10MulFunctorIhEEEEEEvRNS_18TensorIteratorBaseERKT_EUliE_EEviT1_
        .type           _ZN2at6native18elementwise_kernelILi128ELi4EZNS0_15gpu_kernel_implINS0_13BinaryFunctorIhhhNS0_15binary_internal10MulFunctorIhEEEEEEvRNS_18TensorIteratorBaseERKT_EUliE_EEviT1_,@function
        .size           _ZN2at6native18elementwise_kernelILi128ELi4EZNS0_15gpu_kernel_implINS0_13BinaryFunctorIhhhNS0_15binary_internal10MulFunctorIhEEEEEEvRNS_18TensorIteratorBaseERKT_EUliE_EEviT1_,(.L_x_17300 - _ZN2at6native18elementwise_kernelILi128ELi4EZNS0_15gpu_kernel_implINS0_13BinaryFunctorIhhhNS0_15binary_internal10MulFunctorIhEEEEEEvRNS_18TensorIteratorBaseERKT_EUliE_EEviT1_)
        .other          _ZN2at6native18elementwise_kernelILi128ELi4EZNS0_15gpu_kernel_implINS0_13BinaryFunctorIhhhNS0_15binary_internal10MulFunctorIhEEEEEEvRNS_18TensorIteratorBaseERKT_EUliE_EEviT1_,@"STO_CUDA_ENTRY STV_DEFAULT"
_ZN2at6native18elementwise_kernelILi128ELi4EZNS0_15gpu_kernel_implINS0_13BinaryFunctorIhhhNS0_15binary_internal10MulFunctorIhEEEEEEvRNS_18TensorIteratorBaseERKT_EUliE_EEviT1_:
.text._ZN2at6native18elementwise_kernelILi128ELi4EZNS0_15gpu_kernel_implINS0_13BinaryFunctorIhhhNS0_15binary_internal10MulFunctorIhEEEEEEvRNS_18TensorIteratorBaseERKT_EUliE_EEviT1_:
        /* <DEDUP_REMOVED lines=371> */
.L_x_16273:
        /* <DEDUP_REMOVED lines=16> */
.L_x_16277:
[----:B------:R0:W5:Y:S01]  /*1830*/  LDG.E.U8 R19, desc[UR36][R4.64] ;  /* 0x0000002404137981 */ /* 0x000162000c1e1100 */
[----:B------:R-:W-:Y:S05]  /*1840*/  BRA `(.L_x_16279) ;  /* 0x0000000c005c7947 */ /* 0x000fea0003800000 */
.L_x_16276:
        /* <DEDUP_REMOVED lines=8> */
.L_x_16281:
[----:B------:R3:W5:Y:S01]  /*18d0*/  LDG.E.U8 R19, desc[UR36][R4.64] ;  /* 0x0000002404137981 */ /* 0x000762000c1e1100 */
[----:B------:R-:W-:Y:S05]  /*18e0*/  BRA `(.L_x_16279) ;  /* 0x0000000c00347947 */ /* 0x000fea0003800000 */
.L_x_16280:
[----:B------:R0:W5:Y:S01]  /*18f0*/  LDG.E.U16 R19, desc[UR36][R4.64] ;  /* 0x0000002404137981 */ /* 0x000162000c1e1500 */
[----:B------:R-:W-:Y:S05]  /*1900*/  BRA `(.L_x_16279) ;  /* 0x0000000c002c7947 */ /* 0x000fea0003800000 */
.L_x_16275:
        /* <DEDUP_REMOVED lines=10> */
.L_x_16283:
[----:B------:R-:W2:Y:S02]  /*19b0*/  LDG.E.U16 R2, desc[UR36][R4.64] ;  /* 0x0000002404027981 */ /* 0x000ea4000c1e1500 */
[----:B--2---:R-:W-:-:S06]  /*19c0*/  HADD2.F32 R2, -RZ, R2.H0_H0 ;  /* 0x20000002ff027230 */ /* 0x004fcc0000004100 */
[----:B------:R-:W0:Y:S02]  /*19d0*/  F2I.S64.TRUNC R2, R2 ;  /* 0x0000000200027311 */ /* 0x000e24000020d900 */
[----:B0-----:R-:W-:Y:S01]  /*19e0*/  PRMT R19, R2, 0x7610, R19 ;  /* 0x0000761002137816 */ /* 0x001fe20000000013 */
[----:B------:R-:W-:Y:S06]  /*19f0*/  BRA `(.L_x_16279) ;  /* 0x0000000800f07947 */ /* 0x000fec0003800000 */
.L_x_16282:
        /* <DEDUP_REMOVED lines=10> */
.L_x_16285:
[----:B------:R-:W2:Y:S02]  /*1aa0*/  LDG.E.U16 R4, desc[UR36][R4.64] ;  /* 0x0000002404047981 */ /* 0x000ea4000c1e1500 */
[----:B--2---:R-:W-:-:S06]  /*1ab0*/  HADD2.F32 R2, -RZ, R4.H0_H0 ;  /* 0x20000004ff027230 */ /* 0x004fcc0000004100 */
[----:B------:R-:W0:Y:S02]  /*1ac0*/  F2I.S64.TRUNC R2, R2 ;  /* 0x0000000200027311 */ /* 0x000e24000020d900 */
[----:B0-----:R-:W-:Y:S01]  /*1ad0*/  PRMT R19, R2, 0x7610, R19 ;  /* 0x0000761002137816 */ /* 0x001fe20000000013 */
[----:B------:R-:W-:Y:S06]  /*1ae0*/  BRA `(.L_x_16279) ;  /* 0x0000000800b47947 */ /* 0x000fec0003800000 */
.L_x_16284:
[----:B------:R-:W2:Y:S02]  /*1af0*/  LDG.E.64 R2, desc[UR36][R4.64] ;  /* 0x0000002404027981 */ /* 0x000ea4000c1e1b00 */
[----:B--2---:R-:W0:Y:S02]  /*1b00*/  F2I.S64.F64.TRUNC R2, R2 ;  /* 0x0000000200027311 */ /* 0x004e24000030d900 */
[----:B0-----:R-:W-:Y:S01]  /*1b10*/  PRMT R19, R2, 0x7610, R19 ;  /* 0x0000761002137816 */ /* 0x001fe20000000013 */
[----:B------:R-:W-:Y:S06]  /*1b20*/  BRA `(.L_x_16279) ;  /* 0x0000000800a47947 */ /* 0x000fec0003800000 */
.L_x_16274:
        /* <DEDUP_REMOVED lines=12> */
.L_x_16288:
[----:B------:R-:W2:Y:S02]  /*1bf0*/  LDG.E.64 R4, desc[UR36][R4.64] ;  /* 0x0000002404047981 */ /* 0x000ea4000c1e1b00 */
[----:B--2---:R-:W0:Y:S02]  /*1c00*/  F2I.S64.F64.TRUNC R2, R4 ;  /* 0x0000000400027311 */ /* 0x004e24000030d900 */
[----:B0-----:R-:W-:Y:S01]  /*1c10*/  PRMT R19, R2, 0x7610, R19 ;  /* 0x0000761002137816 */ /* 0x001fe20000000013 */
[----:B------:R-:W-:Y:S06]  /*1c20*/  BRA `(.L_x_16279) ;  /* 0x0000000800647947 */ /* 0x000fec0003800000 */
.L_x_16287:
        /* <DEDUP_REMOVED lines=27> */
.L_x_16290:
        /* <DEDUP_REMOVED lines=14> */
.L_x_16289:
[----:B------:R-:W2:Y:S02]  /*1ec0*/  LDG.E.U16 R2, desc[UR36][R4.64] ;  /* 0x0000002404027981 */ /* 0x000ea4000c1e1500 */
[----:B--2---:R-:W-:-:S06]  /*1ed0*/  IMAD.U32 R2, R2, 0x10000, RZ ;  /* 0x0001000002027824 */ /* 0x004fcc00078e00ff */
[----:B------:R-:W0:Y:S02]  /*1ee0*/  F2I.S64.TRUNC R2, R2 ;  /* 0x0000000200027311 */ /* 0x000e24000020d900 */
[----:B0-----:R-:W-:Y:S01]  /*1ef0*/  PRMT R19, R2, 0x7610, R19 ;  /* 0x0000761002137816 */ /* 0x001fe20000000013 */
[----:B------:R-:W-:Y:S06]  /*1f00*/  BRA `(.L_x_16279) ;  /* 0x0000000400ac7947 */ /* 0x000fec0003800000 */
.L_x_16286:
        /* <DEDUP_REMOVED lines=10> */
.L_x_16293:
        /* <DEDUP_REMOVED lines=21> */
.L_x_16297:
[----:B------:R-:W-:Y:S05]  /*2100*/  BSYNC.RECONVERGENT B1 ;  /* 0x0000000000017941 */ /* 0x000fea0003800200 */
.L_x_16296:
[----:B------:R-:W-:Y:S01]  /*2110*/  IMAD.SHL.U32 R0, R0, 0x100000, RZ ;  /* 0x0010000000007824 */ /* 0x000fe200078e00ff */
[----:B------:R-:W-:-:S04]  /*2120*/  LEA R2, R2, 0x3b800000, 0x17 ;  /* 0x3b80000002027811 */ /* 0x000fc800078eb8ff */
[----:B------:R-:W-:-:S07]  /*2130*/  LOP3.LUT R2, R2, R0, R7, 0xfe, !PT ;  /* 0x0000000002027212 */ /* 0x000fce00078efe07 */
.L_x_16295:
[----:B------:R-:W-:Y:S05]  /*2140*/  BSYNC.RECONVERGENT B0 ;  /* 0x0000000000007941 */ /* 0x000fea0003800200 */
.L_x_16294:
[----:B------:R-:W0:Y:S02]  /*2150*/  F2I.S64.TRUNC R2, R2 ;  /* 0x0000000200027311 */ /* 0x000e24000020d900 */
[----:B0-----:R-:W-:Y:S01]  /*2160*/  PRMT R19, R2, 0x7610, R19 ;  /* 0x0000761002137816 */ /* 0x001fe20000000013 */
[----:B------:R-:W-:Y:S06]  /*2170*/  BRA `(.L_x_16279) ;  /* 0x0000000400107947 */ /* 0x000fec0003800000 */
.L_x_16292:
        /* <DEDUP_REMOVED lines=21> */
.L_x_16301:
[----:B------:R-:W-:Y:S05]  /*22d0*/  BSYNC.RECONVERGENT B1 ;  /* 0x0000000000017941 */ /* 0x000fea0003800200 */
.L_x_16300:
[----:B------:R-:W-:Y:S01]  /*22e0*/  IMAD.SHL.U32 R0, R0, 0x200000, RZ ;  /* 0x0020000000007824 */ /* 0x000fe200078e00ff */
[----:B------:R-:W-:-:S04]  /*22f0*/  LEA R2, R2, 0x37800000, 0x17 ;  /* 0x3780000002027811 */ /* 0x000fc800078eb8ff */
[----:B------:R-:W-:-:S07]  /*2300*/  LOP3.LUT R2, R2, R0, R7, 0xfe, !PT ;  /* 0x0000000002027212 */ /* 0x000fce00078efe07 */
.L_x_16299:
[----:B------:R-:W-:Y:S05]  /*2310*/  BSYNC.RECONVERGENT B0 ;  /* 0x0000000000007941 */ /* 0x000fea0003800200 */
.L_x_16298:
[----:B------:R-:W0:Y:S02]  /*2320*/  F2I.S64.TRUNC R2, R2 ;  /* 0x0000000200027311 */ /* 0x000e24000020d900 */
[----:B0-----:R-:W-:Y:S01]  /*2330*/  PRMT R19, R2, 0x7610, R19 ;  /* 0x0000761002137816 */ /* 0x001fe20000000013 */
[----:B------:R-:W-:Y:S06]  /*2340*/  BRA `(.L_x_16279) ;  /* 0x00000000009c7947 */ /* 0x000fec0003800000 */
.L_x_16291:
[----:B------:R-:W-:-:S09]  /*2350*/  UISETP.NE.AND UP0, UPT, UR4, 0x1c, UPT ;  /* 0x0000001c0400788c */ /* 0x000fd2000bf05270 */
[----:B------:R-:W-:Y:S05]  /*2360*/  BRA.U !UP0, `(.L_x_16302) ;  /* 0x0000000108907547 */ /* 0x000fea000b800000 */
[----:B------:R-:W-:-:S09]  /*2370*/  UISETP.NE.AND UP0, UPT, UR4, 0x1d, UPT ;  /* 0x0000001d0400788c */ /* 0x000fd2000bf05270 */
[----:B------:R-:W-:Y:S05]  /*2380*/  BRA.U !UP0, `(.L_x_16303) ;  /* 0x0000000108807547 */ /* 0x000fea000b800000 */
[----:B------:R-:W-:-:S09]  /*2390*/  UISETP.NE.AND UP0, UPT, UR4, 0x2c, UPT ;  /* 0x0000002c0400788c */ /* 0x000fd2000bf05270 */
[----:B------:R-:W-:Y:S05]  /*23a0*/  BRA.U !UP0, `(.L_x_16304) ;  /* 0x0000000108487547 */ /* 0x000fea000b800000 */
.L_x_16278:
        /* <DEDUP_REMOVED lines=16> */
.L_x_16305:
[----:B------:R-:W-:Y:S01]  /*24b0*/  PRMT R19, RZ, 0x7610, R19 ;  /* 0x00007610ff137816 */ /* 0x000fe20000000013 */
[----:B------:R-:W-:Y:S06]  /*24c0*/  BRA `(.L_x_16279) ;  /* 0x00000000003c7947 */ /* 0x000fec0003800000 */
.L_x_16304:
        /* <DEDUP_REMOVED lines=8> */
.L_x_16307:
[----:B------:R-:W-:Y:S05]  /*2550*/  BSYNC.RECONVERGENT B0 ;  /* 0x0000000000007941 */ /* 0x000fea0003800200 */
.L_x_16306:
[----:B------:R-:W0:Y:S02]  /*2560*/  F2I.S64.TRUNC R2, R2 ;  /* 0x0000000200027311 */ /* 0x000e24000020d900 */
[----:B0-----:R-:W-:Y:S01]  /*2570*/  PRMT R19, R2, 0x7610, R19 ;  /* 0x0000761002137816 */ /* 0x001fe20000000013 */
[----:B------:R-:W-:Y:S06]  /*2580*/  BRA `(.L_x_16279) ;  /* 0x00000000000c7947 */ /* 0x000fec0003800000 */
.L_x_16303:
[----:B------:R2:W5:Y:S01]  /*2590*/  LDG.E.U8 R19, desc[UR36][R4.64] ;  /* 0x0000002404137981 */ /* 0x000562000c1e1100 */
[----:B------:R-:W-:Y:S05]  /*25a0*/  BRA `(.L_x_16279) ;  /* 0x0000000000047947 */ /* 0x000fea0003800000 */
.L_x_16302:
[----:B------:R1:W5:Y:S02]  /*25b0*/  LDG.E.U8 R19, desc[UR36][R4.64] ;  /* 0x0000002404137981 */ /* 0x000364000c1e1100 */
.L_x_16279:
        /* <DEDUP_REMOVED lines=16> */
.L_x_16311:
[----:B------:R3:W5:Y:S01]  /*26c0*/  LDG.E.U8 R0, desc[UR36][R4.64] ;  /* 0x0000002404007981 */ /* 0x000762000c1e1100 */
[----:B------:R-:W-:Y:S05]  /*26d0*/  BRA `(.L_x_16313) ;  /* 0x0000000c005c7947 */ /* 0x000fea0003800000 */
.L_x_16310:
        /* <DEDUP_REMOVED lines=8> */
.L_x_16315:
[----:B------:R1:W5:Y:S01]  /*2760*/  LDG.E.U8 R0, desc[UR36][R4.64] ;  /* 0x0000002404007981 */ /* 0x000362000c1e1100 */
[----:B------:R-:W-:Y:S05]  /*2770*/  BRA `(.L_x_16313) ;  /* 0x0000000c00347947 */ /* 0x000fea0003800000 */
.L_x_16314:
[----:B------:R2:W5:Y:S01]  /*2780*/  LDG.E.U16 R0, desc[UR36][R4.64] ;  /* 0x0000002404007981 */ /* 0x000562000c1e1500 */
[----:B------:R-:W-:Y:S05]  /*2790*/  BRA `(.L_x_16313) ;  /* 0x0000000c002c7947 */ /* 0x000fea0003800000 */
.L_x_16309:
        /* <DEDUP_REMOVED lines=10> */
.L_x_16317:
[----:B------:R-:W2:Y:S02]  /*2840*/  LDG.E.U16 R2, desc[UR36][R4.64] ;  /* 0x0000002404027981 */ /* 0x000ea4000c1e1500 */
[----:B--2---:R-:W-:-:S06]  /*2850*/  HADD2.F32 R2, -RZ, R2.H0_H0 ;  /* 0x20000002ff027230 */ /* 0x004fcc0000004100 */
[----:B------:R-:W0:Y:S02]  /*2860*/  F2I.S64.TRUNC R2, R2 ;  /* 0x0000000200027311 */ /* 0x000e24000020d900 */
[----:B0-----:R-:W-:Y:S01]  /*2870*/  PRMT R0, R2, 0x7610, R0 ;  /* 0x0000761002007816 */ /* 0x001fe20000000000 */
[----:B------:R-:W-:Y:S06]  /*2880*/  BRA `(.L_x_16313) ;  /* 0x0000000800f07947 */ /* 0x000fec0003800000 */
.L_x_16316:
        /* <DEDUP_REMOVED lines=10> */
.L_x_16319:
[----:B------:R-:W2:Y:S02]  /*2930*/  LDG.E.U16 R4, desc[UR36][R4.64] ;  /* 0x0000002404047981 */ /* 0x000ea4000c1e1500 */
[----:B--2---:R-:W-:-:S06]  /*2940*/  HADD2.F32 R2, -RZ, R4.H0_H0 ;  /* 0x20000004ff027230 */ /* 0x004fcc0000004100 */
[----:B------:R-:W0:Y:S02]  /*2950*/  F2I.S64.TRUNC R2, R2 ;  /* 0x0000000200027311 */ /* 0x000e24000020d900 */
[----:B0-----:R-:W-:Y:S01]  /*2960*/  PRMT R0, R2, 0x7610, R0 ;  /* 0x0000761002007816 */ /* 0x001fe20000000000 */
[----:B------:R-:W-:Y:S06]  /*2970*/  BRA `(.L_x_16313) ;  /* 0x0000000800b47947 */ /* 0x000fec0003800000 */
.L_x_16318:
[----:B------:R-:W2:Y:S02]  /*2980*/  LDG.E.64 R2, desc[UR36][R4.64] ;  /* 0x0000002404027981 */ /* 0x000ea4000c1e1b00 */
[----:B--2---:R-:W0:Y:S02]  /*2990*/  F2I.S64.F64.TRUNC R2, R2 ;  /* 0x0000000200027311 */ /* 0x004e24000030d900 */
[----:B0-----:R-:W-:Y:S01]  /*29a0*/  PRMT R0, R2, 0x7610, R0 ;  /* 0x0000761002007816 */ /* 0x001fe20000000000 */
[----:B------:R-:W-:Y:S06]  /*29b0*/  BRA `(.L_x_16313) ;  /* 0x0000000800a47947 */ /* 0x000fec0003800000 */
.L_x_16308:
        /* <DEDUP_REMOVED lines=12> */
.L_x_16322:
[----:B------:R-:W2:Y:S02]  /*2a80*/  LDG.E.64 R4, desc[UR36][R4.64] ;  /* 0x0000002404047981 */ /* 0x000ea4000c1e1b00 */
[----:B--2---:R-:W0:Y:S02]  /*2a90*/  F2I.S64.F64.TRUNC R2, R4 ;  /* 0x0000000400027311 */ /* 0x004e24000030d900 */
[----:B0-----:R-:W-:Y:S01]  /*2aa0*/  PRMT R0, R2, 0x7610, R0 ;  /* 0x0000761002007816 */ /* 0x001fe20000000000 */
[----:B------:R-:W-:Y:S06]  /*2ab0*/  BRA `(.L_x_16313) ;  /* 0x0000000800647947 */ /* 0x000fec0003800000 */
.L_x_16321:
        /* <DEDUP_REMOVED lines=27> */
.L_x_16324:
        /* <DEDUP_REMOVED lines=14> */
.L_x_16323:
[----:B------:R-:W2:Y:S02]  /*2d50*/  LDG.E.U16 R2, desc[UR36][R4.64] ;  /* 0x0000002404027981 */ /* 0x000ea4000c1e1500 */
[----:B--2---:R-:W-:-:S06]  /*2d60*/  IMAD.U32 R2, R2, 0x10000, RZ ;  /* 0x0001000002027824 */ /* 0x004fcc00078e00ff */
[----:B------:R-:W0:Y:S02]  /*2d70*/  F2I.S64.TRUNC R2, R2 ;  /* 0x0000000200027311 */ /* 0x000e24000020d900 */
[----:B0-----:R-:W-:Y:S01]  /*2d80*/  PRMT R0, R2, 0x7610, R0 ;  /* 0x0000761002007816 */ /* 0x001fe20000000000 */
[----:B------:R-:W-:Y:S06]  /*2d90*/  BRA `(.L_x_16313) ;  /* 0x0000000400ac7947 */ /* 0x000fec0003800000 */
.L_x_16320:
        /* <DEDUP_REMOVED lines=10> */
.L_x_16327:
        /* <DEDUP_REMOVED lines=21> */
.L_x_16331:
[----:B------:R-:W-:Y:S05]  /*2f90*/  BSYNC.RECONVERGENT B1 ;  /* 0x0000000000017941 */ /* 0x000fea0003800200 */
.L_x_16330:
[----:B------:R-:W-:Y:S01]  /*2fa0*/  IMAD.SHL.U32 R0, R0, 0x100000, RZ ;  /* 0x0010000000007824 */ /* 0x000fe200078e00ff */
[----:B------:R-:W-:-:S04]  /*2fb0*/  LEA R2, R2, 0x3b800000, 0x17 ;  /* 0x3b80000002027811 */ /* 0x000fc800078eb8ff */
[----:B------:R-:W-:-:S07]  /*2fc0*/  LOP3.LUT R2, R2, R0, R7, 0xfe, !PT ;  /* 0x0000000002027212 */ /* 0x000fce00078efe07 */
.L_x_16329:
[----:B------:R-:W-:Y:S05]  /*2fd0*/  BSYNC.RECONVERGENT B0 ;  /* 0x0000000000007941 */ /* 0x000fea0003800200 */
.L_x_16328:
[----:B------:R-:W0:Y:S02]  /*2fe0*/  F2I.S64.TRUNC R2, R2 ;  /* 0x0000000200027311 */ /* 0x000e24000020d900 */
[----:B0-----:R-:W-:Y:S01]  /*2ff0*/  PRMT R0, R2, 0x7610, R0 ;  /* 0x0000761002007816 */ /* 0x001fe20000000000 */
[----:B------:R-:W-:Y:S06]  /*3000*/  BRA `(.L_x_16313) ;  /* 0x0000000400107947 */ /* 0x000fec0003800000 */
.L_x_16326:
        /* <DEDUP_REMOVED lines=21> */
.L_x_16335:
[----:B------:R-:W-:Y:S05]  /*3160*/  BSYNC.RECONVERGENT B1 ;  /* 0x0000000000017941 */ /* 0x000fea0003800200 */
.L_x_16334:
[----:B------:R-:W-:Y:S01]  /*3170*/  IMAD.SHL.U32 R0, R0, 0x200000, RZ ;  /* 0x0020000000007824 */ /* 0x000fe200078e00ff */
[----:B------:R-:W-:-:S04]  /*3180*/  LEA R2, R2, 0x37800000, 0x17 ;  /* 0x3780000002027811 */ /* 0x000fc800078eb8ff */
[----:B------:R-:W-:-:S07]  /*3190*/  LOP3.LUT R2, R2, R0, R7, 0xfe, !PT ;  /* 0x0000000002027212 */ /* 0x000fce00078efe07 */
.L_x_16333:
[----:B------:R-:W-:Y:S05]  /*31a0*/  BSYNC.RECONVERGENT B0 ;  /* 0x0000000000007941 */ /* 0x000fea0003800200 */
.L_x_16332:
[----:B------:R-:W0:Y:S02]  /*31b0*/  F2I.S64.TRUNC R2, R2 ;  /* 0x0000000200027311 */ /* 0x000e24000020d900 */
[----:B0-----:R-:W-:Y:S01]  /*31c0*/  PRMT R0, R2, 0x7610, R0 ;  /* 0x0000761002007816 */ /* 0x001fe20000000000 */
[----:B------:R-:W-:Y:S06]  /*31d0*/  BRA `(.L_x_16313) ;  /* 0x00000000009c7947 */ /* 0x000fec0003800000 */
.L_x_16325:
[----:B------:R-:W-:-:S09]  /*31e0*/  UISETP.NE.AND UP0, UPT, UR4, 0x1c, UPT ;  /* 0x0000001c0400788c */ /* 0x000fd2000bf05270 */
[----:B------:R-:W-:Y:S05]  /*31f0*/  BRA.U !UP0, `(.L_x_16336) ;  /* 0x0000000108907547 */ /* 0x000fea000b800000 */
[----:B------:R-:W-:-:S09]  /*3200*/  UISETP.NE.AND UP0, UPT, UR4, 0x1d, UPT ;  /* 0x0000001d0400788c */ /* 0x000fd2000bf05270 */
[----:B------:R-:W-:Y:S05]  /*3210*/  BRA.U !UP0, `(.L_x_16337) ;  /* 0x0000000108807547 */ /* 0x000fea000b800000 */
[----:B------:R-:W-:-:S09]  /*3220*/  UISETP.NE.AND UP0, UPT, UR4, 0x2c, UPT ;  /* 0x0000002c0400788c */ /* 0x000fd2000bf05270 */
[----:B------:R-:W-:Y:S05]  /*3230*/  BRA.U !UP0, `(.L_x_16338) ;  /* 0x0000000108487547 */ /* 0x000fea000b800000 */
.L_x_16312:
        /* <DEDUP_REMOVED lines=16> */
.L_x_16339:
[----:B------:R-:W-:Y:S01]  /*3340*/  PRMT R0, RZ, 0x7610, R0 ;  /* 0x00007610ff007816 */ /* 0x000fe20000000000 */
[----:B------:R-:W-:Y:S06]  /*3350*/  BRA `(.L_x_16313) ;  /* 0x00000000003c7947 */ /* 0x000fec0003800000 */
.L_x_16338:
        /* <DEDUP_REMOVED lines=8> */
.L_x_16341:
[----:B------:R-:W-:Y:S05]  /*33e0*/  BSYNC.RECONVERGENT B0 ;  /* 0x0000000000007941 */ /* 0x000fea0003800200 */
.L_x_16340:
[----:B------:R-:W0:Y:S02]  /*33f0*/  F2I.S64.TRUNC R2, R2 ;  /* 0x0000000200027311 */ /* 0x000e24000020d900 */
[----:B0-----:R-:W-:Y:S01]  /*3400*/  PRMT R0, R2, 0x7610, R0 ;  /* 0x0000761002007816 */ /* 0x001fe20000000000 */
[----:B------:R-:W-:Y:S06]  /*3410*/  BRA `(.L_x_16313) ;  /* 0x00000000000c7947 */ /* 0x000fec0003800000 */
.L_x_16337:
[----:B------:R0:W5:Y:S01]  /*3420*/  LDG.E.U8 R0, desc[UR36][R4.64] ;  /* 0x0000002404007981 */ /* 0x000162000c1e1100 */
[----:B------:R-:W-:Y:S05]  /*3430*/  BRA `(.L_x_16313) ;  /* 0x0000000000047947 */ /* 0x000fea0003800000 */
.L_x_16336:
[----:B------:R0:W5:Y:S02]  /*3440*/  LDG.E.U8 R0, desc[UR36][R4.64] ;  /* 0x0000002404007981 */ /* 0x000164000c1e1100 */
.L_x_16313:
[----:B------:R-:W0:Y:S01]  /*3450*/  LDCU.64 UR6, c[0x0][0x5e8] ;  /* 0x0000bd00ff0677ac */ /* 0x000e220008000a00 */
[----:B-----5:R-:W-:Y:S01]  /*3460*/  PRMT R19, R19, 0x9910, RZ ;  /* 0x0000991013137816 */ /* 0x020fe200000000ff */
[----:B------:R-:W-:Y:S01]  /*3470*/  BSSY.RECONVERGENT B6, `(.L_x_16342) ;  /* 0x00000ea000067945 */ /* 0x000fe20003800200 */
[----:B01234-:R-:W-:Y:S01]  /*3480*/  PRMT R5, R0, 0x9910, RZ ;  /* 0x0000991000057816 */ /* 0x01ffe200000000ff */
[----:B------:R-:W-:Y:S01]  /*3490*/  UPRMT UR4, UR43, 0x9910, URZ ;  /* 0x000099102b047896 */ /* 0x000fe200080000ff */
[----:B------:R-:W-:-:S03]  /*34a0*/  MOV R0, R19 ;  /* 0x0000001300007202 */ /* 0x000fc60000000f00 */
[----:B------:R-:W-:Y:S02]  /*34b0*/  UISETP.GT.AND UP0, UPT, UR4, 0x9, UPT ;  /* 0x000000090400788c */ /* 0x000fe4000bf04270 */
[----:B------:R-:W-:Y:S01]  /*34c0*/  IMAD R5, R0, R5, RZ ;  /* 0x0000000500057224 */ /* 0x000fe200078e02ff */
        /* <DEDUP_REMOVED lines=13> */
.L_x_16346:
[----:B------:R1:W-:Y:S01]  /*35a0*/  STG.E.U8 desc[UR36][R2.64], R5 ;  /* 0x0000000502007986 */ /* 0x0003e2000c101124 */
[----:B------:R-:W-:Y:S05]  /*35b0*/  BRA `(.L_x_16348) ;  /* 0x0000000c00547947 */ /* 0x000fea0003800000 */
.L_x_16345:
        /* <DEDUP_REMOVED lines=10> */
.L_x_16350:
[----:B------:R-:W-:-:S05]  /*3660*/  LOP3.LUT R5, R5, 0xff, RZ, 0xc0, !PT ;  /* 0x000000ff05057812 */ /* 0x000fca00078ec0ff */
[----:B------:R3:W-:Y:S01]  /*3670*/  STG.E desc[UR36][R2.64], R5 ;  /* 0x0000000502007986 */ /* 0x0007e2000c101924 */
[----:B------:R-:W-:Y:S05]  /*3680*/  BRA `(.L_x_16348) ;  /* 0x0000000c00207947 */ /* 0x000fea0003800000 */
.L_x_16349:
[----:B------:R-:W-:-:S05]  /*3690*/  LOP3.LUT R5, R5, 0xff, RZ, 0xc0, !PT ;  /* 0x000000ff05057812 */ /* 0x000fca00078ec0ff */
[----:B------:R2:W-:Y:S01]  /*36a0*/  STG.E.U16 desc[UR36][R2.64], R5 ;  /* 0x0000000502007986 */ /* 0x0005e2000c101524 */
[----:B------:R-:W-:Y:S05]  /*36b0*/  BRA `(.L_x_16348) ;  /* 0x0000000c00147947 */ /* 0x000fea0003800000 */
.L_x_16344:
        /* <DEDUP_REMOVED lines=10> */
.L_x_16352:
[----:B------:R-:W-:-:S04]  /*3760*/  LOP3.LUT R5, R5, 0xff, RZ, 0xc0, !PT ;  /* 0x000000ff05057812 */ /* 0x000fc800078ec0ff */
[----:B------:R-:W0:Y:S02]  /*3770*/  I2F.U16 R0, R5 ;  /* 0x0000000500007306 */ /* 0x000e240000101000 */
[----:B0-----:R-:W-:-:S05]  /*3780*/  F2FP.F16.F32.PACK_AB R0, RZ, R0 ;  /* 0x00000000ff00723e */ /* 0x001fca00000000ff */
[----:B------:R0:W-:Y:S01]  /*3790*/  STG.E.U16 desc[UR36][R2.64], R0 ;  /* 0x0000000002007986 */ /* 0x0001e2000c101524 */
[----:B------:R-:W-:Y:S05]  /*37a0*/  BRA `(.L_x_16348) ;  /* 0x0000000800d87947 */ /* 0x000fea0003800000 */
.L_x_16351:
        /* <DEDUP_REMOVED lines=11> */
.L_x_16354:
[----:B------:R-:W-:-:S06]  /*3860*/  LOP3.LUT R5, R5, 0xff, RZ, 0xc0, !PT ;  /* 0x000000ff05057812 */ /* 0x000fcc00078ec0ff */
[----:B------:R-:W0:Y:S02]  /*3870*/  I2F.U16 R5, R5 ;  /* 0x0000000500057306 */ /* 0x000e240000101000 */
[----:B0-----:R-:W-:-:S04]  /*3880*/  F2FP.F16.F32.PACK_AB R5, RZ, R5 ;  /* 0x00000005ff05723e */ /* 0x001fc800000000ff */
[----:B------:R-:W-:-:S05]  /*3890*/  PRMT R5, R5, 0x5410, RZ ;  /* 0x0000541005057816 */ /* 0x000fca00000000ff */
[----:B------:R0:W-:Y:S01]  /*38a0*/  STG.E desc[UR36][R2.64], R5 ;  /* 0x0000000502007986 */ /* 0x0001e2000c101924 */
[----:B------:R-:W-:Y:S05]  /*38b0*/  BRA `(.L_x_16348) ;  /* 0x0000000800947947 */ /* 0x000fea0003800000 */
.L_x_16353:
[----:B------:R-:W-:-:S06]  /*38c0*/  LOP3.LUT R5, R5, 0xff, RZ, 0xc0, !PT ;  /* 0x000000ff05057812 */ /* 0x000fcc00078ec0ff */
[----:B------:R-:W0:Y:S02]  /*38d0*/  I2F.F64.U16 R4, R5 ;  /* 0x0000000500047312 */ /* 0x000e240000101800 */
[----:B0-----:R0:W-:Y:S01]  /*38e0*/  STG.E.64 desc[UR36][R2.64], R4 ;  /* 0x0000000402007986 */ /* 0x0011e2000c101b24 */
[----:B------:R-:W-:Y:S05]  /*38f0*/  BRA `(.L_x_16348) ;  /* 0x0000000800847947 */ /* 0x000fea0003800000 */
.L_x_16343:
        /* <DEDUP_REMOVED lines=12> */
.L_x_16357:
[----:B------:R-:W-:Y:S02]  /*39c0*/  LOP3.LUT R5, R5, 0xff, RZ, 0xc0, !PT ;  /* 0x000000ff05057812 */ /* 0x000fe400078ec0ff */
[----:B------:R-:W-:-:S04]  /*39d0*/  CS2R R6, SRZ ;  /* 0x0000000000067805 */ /* 0x000fc8000001ff00 */
[----:B------:R-:W0:Y:S02]  /*39e0*/  I2F.F64.U16 R4, R5 ;  /* 0x0000000500047312 */ /* 0x000e240000101800 */
[----:B0-----:R0:W-:Y:S01]  /*39f0*/  STG.E.128 desc[UR36][R2.64], R4 ;  /* 0x0000000402007986 */ /* 0x0011e2000c101d24 */
[----:B------:R-:W-:Y:S05]  /*3a00*/  BRA `(.L_x_16348) ;  /* 0x0000000800407947 */ /* 0x000fea0003800000 */
.L_x_16356:
        /* <DEDUP_REMOVED lines=18> */
.L_x_16361:
[----:B------:R-:W-:Y:S05]  /*3b30*/  BSYNC.RECONVERGENT B0 ;  /* 0x0000000000007941 */ /* 0x000fea0003800200 */
.L_x_16360:
[----:B------:R0:W-:Y:S01]  /*3b40*/  STG.E.U8 desc[UR36][R2.64], R5 ;  /* 0x0000000502007986 */ /* 0x0001e2000c101124 */
[----:B------:R-:W-:Y:S05]  /*3b50*/  BRA `(.L_x_16348) ;  /* 0x0000000400ec7947 */ /* 0x000fea0003800000 */
.L_x_16359:
[----:B------:R-:W-:-:S04]  /*3b60*/  LOP3.LUT R0, R5, 0xff, RZ, 0xc0, !PT ;  /* 0x000000ff05007812 */ /* 0x000fc800078ec0ff */
[----:B------:R-:W0:Y:S02]  /*3b70*/  I2F.U16 R7, R0 ;  /* 0x0000000000077306 */ /* 0x000e240000101000 */
[----:B0-----:R-:W-:-:S13]  /*3b80*/  ISETP.GE.U32.AND P1, PT, R7, 0x47800000, PT ;  /* 0x478000000700780c */ /* 0x001fda0003f26070 */
        /* <DEDUP_REMOVED lines=14> */
.L_x_16358:
[----:B------:R-:W-:-:S04]  /*3c70*/  LOP3.LUT R5, R5, 0xff, RZ, 0xc0, !PT ;  /* 0x000000ff05057812 */ /* 0x000fc800078ec0ff */
[----:B------:R-:W0:Y:S02]  /*3c80*/  I2F.U16 R0, R5 ;  /* 0x0000000500007306 */ /* 0x000e240000101000 */
[----:B0-----:R-:W-:-:S05]  /*3c90*/  F2FP.BF16.F32.PACK_AB R0, RZ, R0 ;  /* 0x00000000ff00723e */ /* 0x001fca00000010ff */
[----:B------:R0:W-:Y:S01]  /*3ca0*/  STG.E.U16 desc[UR36][R2.64], R0 ;  /* 0x0000000002007986 */ /* 0x0001e2000c101524 */
[----:B------:R-:W-:Y:S05]  /*3cb0*/  BRA `(.L_x_16348) ;  /* 0x0000000400947947 */ /* 0x000fea0003800000 */
.L_x_16355:
        /* <DEDUP_REMOVED lines=11> */
.L_x_16364:
        /* <DEDUP_REMOVED lines=13> */
.L_x_16367:
[----:B------:R-:W-:-:S04]  /*3e40*/  SHF.R.U32.HI R0, RZ, 0x14, R5 ;  /* 0x00000014ff007819 */ /* 0x000fc80000011605 */
[----:B------:R-:W-:-:S04]  /*3e50*/  LOP3.LUT R0, R0, 0x1, RZ, 0xc0, !PT ;  /* 0x0000000100007812 */ /* 0x000fc800078ec0ff */
[----:B------:R-:W-:-:S04]  /*3e60*/  IADD3 R0, PT, PT, R5, 0x487ffff, R0 ;  /* 0x0487ffff05007810 */ /* 0x000fc80007ffe000 */
[----:B------:R-:W-:-:S04]  /*3e70*/  SHF.R.U32.HI R0, RZ, 0x14, R0 ;  /* 0x00000014ff007819 */ /* 0x000fc80000011600 */
[----:B------:R-:W-:-:S07]  /*3e80*/  LOP3.LUT R4, R0, 0xff, RZ, 0xc0, !PT ;  /* 0x000000ff00047812 */ /* 0x000fce00078ec0ff */
.L_x_16368:
[----:B------:R-:W-:-:S07]  /*3e90*/  PRMT R0, R4, 0x7610, R0 ;  /* 0x0000761004007816 */ /* 0x000fce0000000000 */
.L_x_16366:
[----:B------:R-:W-:Y:S05]  /*3ea0*/  BSYNC.RECONVERGENT B0 ;  /* 0x0000000000007941 */ /* 0x000fea0003800200 */
.L_x_16365:
[----:B------:R0:W-:Y:S01]  /*3eb0*/  STG.E.U8 desc[UR36][R2.64], R0 ;  /* 0x0000000002007986 */ /* 0x0001e2000c101124 */
[----:B------:R-:W-:Y:S05]  /*3ec0*/  BRA `(.L_x_16348) ;  /* 0x0000000400107947 */ /* 0x000fea0003800000 */
.L_x_16363:
        /* <DEDUP_REMOVED lines=13> */
.L_x_16371:
[----:B------:R-:W-:-:S04]  /*3fa0*/  SHF.R.U32.HI R0, RZ, 0x15, R5 ;  /* 0x00000015ff007819 */ /* 0x000fc80000011605 */
[----:B------:R-:W-:-:S04]  /*3fb0*/  LOP3.LUT R0, R0, 0x1, RZ, 0xc0, !PT ;  /* 0x0000000100007812 */ /* 0x000fc800078ec0ff */
[----:B------:R-:W-:-:S04]  /*3fc0*/  IADD3 R0, PT, PT, R5, 0x88fffff, R0 ;  /* 0x088fffff05007810 */ /* 0x000fc80007ffe000 */
[----:B------:R-:W-:-:S04]  /*3fd0*/  SHF.R.U32.HI R0, RZ, 0x15, R0 ;  /* 0x00000015ff007819 */ /* 0x000fc80000011600 */
[----:B------:R-:W-:-:S07]  /*3fe0*/  LOP3.LUT R4, R0, 0xff, RZ, 0xc0, !PT ;  /* 0x000000ff00047812 */ /* 0x000fce00078ec0ff */
.L_x_16372:
[----:B------:R-:W-:-:S07]  /*3ff0*/  PRMT R0, R4, 0x7610, R0 ;  /* 0x0000761004007816 */ /* 0x000fce0000000000 */
.L_x_16370:
[----:B------:R-:W-:Y:S05]  /*4000*/  BSYNC.RECONVERGENT B0 ;  /* 0x0000000000007941 */ /* 0x000fea0003800200 */
.L_x_16369:
[----:B------:R0:W-:Y:S01]  /*4010*/  STG.E.U8 desc[UR36][R2.64], R0 ;  /* 0x0000000002007986 */ /* 0x0001e2000c101124 */
[----:B------:R-:W-:Y:S05]  /*4020*/  BRA `(.L_x_16348) ;  /* 0x0000000000b87947 */ /* 0x000fea0003800000 */
.L_x_16362:
[----:B------:R-:W-:-:S09]  /*4030*/  UISETP.NE.AND UP0, UPT, UR4, 0x1c, UPT ;  /* 0x0000001c0400788c */ /* 0x000fd2000bf05270 */
[----:B------:R-:W-:Y:S05]  /*4040*/  BRA.U !UP0, `(.L_x_16373) ;  /* 0x0000000108a87547 */ /* 0x000fea000b800000 */
[----:B------:R-:W-:-:S09]  /*4050*/  UISETP.NE.AND UP0, UPT, UR4, 0x1d, UPT ;  /* 0x0000001d0400788c */ /* 0x000fd2000bf05270 */
[----:B------:R-:W-:Y:S05]  /*4060*/  BRA.U !UP0, `(.L_x_16374) ;  /* 0x0000000108907547 */ /* 0x000fea000b800000 */
[----:B------:R-:W-:-:S09]  /*4070*/  UISETP.NE.AND UP0, UPT, UR4, 0x2c, UPT ;  /* 0x0000002c0400788c */ /* 0x000fd2000bf05270 */
[----:B------:R-:W-:Y:S05]  /*4080*/  BRA.U !UP0, `(.L_x_16375) ;  /* 0x0000000108447547 */ /* 0x000fea000b800000 */
.L_x_16347:
        /* <DEDUP_REMOVED lines=16> */
.L_x_16376:
[----:B------:R-:W-:Y:S05]  /*4190*/  BRA `(.L_x_16348) ;  /* 0x00000000005c7947 */ /* 0x000fea0003800000 */
.L_x_16375:
        /* <DEDUP_REMOVED lines=13> */
[----:B------:R-:W-:-:S05]  /*4270*/  @!P0 IMAD.MOV R0, RZ, RZ, R4 ;  /* 0x000000ffff008224 */ /* 0x000fca00078e0204 */
[----:B------:R-:W-:-:S05]  /*4280*/  @P1 MOV R5, R0 ;  /* 0x0000000000051202 */ /* 0x000fca0000000f00 */
[----:B------:R0:W-:Y:S01]  /*4290*/  STG.E.U8 desc[UR36][R2.64], R5 ;  /* 0x0000000502007986 */ /* 0x0001e2000c101124 */
[----:B------:R-:W-:Y:S05]  /*42a0*/  BRA `(.L_x_16348) ;  /* 0x0000000000187947 */ /* 0x000fea0003800000 */
.L_x_16374:
[----:B------:R-:W-:Y:S01]  /*42b0*/  LOP3.LUT R4, R5, 0xff, RZ, 0xc0, !PT ;  /* 0x000000ff05047812 */ /* 0x000fe200078ec0ff */
[----:B------:R-:W-:-:S05]  /*42c0*/  IMAD.MOV.U32 R5, RZ, RZ, RZ ;  /* 0x000000ffff057224 */ /* 0x000fca00078e00ff */
[----:B------:R0:W-:Y:S01]  /*42d0*/  STG.E.64 desc[UR36][R2.64], R4 ;  /* 0x0000000402007986 */ /* 0x0001e2000c101b24 */
[----:B------:R-:W-:Y:S05]  /*42e0*/  BRA `(.L_x_16348) ;  /* 0x0000000000087947 */ /* 0x000fea0003800000 */
.L_x_16373:
[----:B------:R-:W-:-:S05]  /*42f0*/  LOP3.LUT R5, R5, 0xff, RZ, 0xc0, !PT ;  /* 0x000000ff05057812 */ /* 0x000fca00078ec0ff */
[----:B------:R0:W-:Y:S02]  /*4300*/  STG.E desc[UR36][R2.64], R5 ;  /* 0x0000000502007986 */ /* 0x0001e4000c101924 */
.L_x_16348:
[----:B------:R-:W-:Y:S05]  /*4310*/  BSYNC.RECONVERGENT B6 ;  /* 0x0000000000067941 */ /* 0x000fea0003800200 */
.L_x_16342:
[----:B------:R-:W-:-:S07]  /*4320*/  VIADD R17, R17, 0x80 ;  /* 0x0000008011117836 */ /* 0x000fce0000000000 */
.L_x_16272:
[----:B------:R-:W-:Y:S05]  /*4330*/  BSYNC.RECONVERGENT B7 ;  /* 0x0000000000077941 */ /* 0x000fea0003800200 */
.L_x_16271:
        /* <DEDUP_REMOVED lines=358> */
.L_x_16379:
        /* <DEDUP_REMOVED lines=16> */
.L_x_16383:
[----:B------:R3:W5:Y:S01]  /*5aa0*/  LDG.E.U8 R19, desc[UR36][R4.64] ;  /* 0x0000002404137981 */ /* 0x000762000c1e1100 */
[----:B------:R-:W-:Y:S05]  /*5ab0*/  BRA `(.L_x_16385) ;  /* 0x0000000c005c7947 */ /* 0x000fea0003800000 */
.L_x_16382:
        /* <DEDUP_REMOVED lines=8> */
.L_x_16387:
[----:B------:R0:W5:Y:S01]  /*5b40*/  LDG.E.U8 R19, desc[UR36][R4.64] ;  /* 0x0000002404137981 */ /* 0x000162000c1e1100 */
[----:B------:R-:W-:Y:S05]  /*5b50*/  BRA `(.L_x_16385) ;  /* 0x0000000c00347947 */ /* 0x000fea0003800000 */
.L_x_16386:
[----:B------:R0:W5:Y:S01]  /*5b60*/  LDG.E.U16 R19, desc[UR36][R4.64] ;  /* 0x0000002404137981 */ /* 0x000162000c1e1500 */
[----:B------:R-:W-:Y:S05]  /*5b70*/  BRA `(.L_x_16385) ;  /* 0x0000000c002c7947 */ /* 0x000fea0003800000 */
.L_x_16381:
        /* <DEDUP_REMOVED lines=10> */
.L_x_16389:
[----:B------:R-:W2:Y:S02]  /*5c20*/  LDG.E.U16 R2, desc[UR36][R4.64] ;  /* 0x0000002404027981 */ /* 0x000ea4000c1e1500 */
[----:B--2---:R-:W-:-:S06]  /*5c30*/  HADD2.F32 R2, -RZ, R2.H0_H0 ;  /* 0x20000002ff027230 */ /* 0x004fcc0000004100 */
[----:B------:R-:W0:Y:S02]  /*5c40*/  F2I.S64.TRUNC R2, R2 ;  /* 0x0000000200027311 */ /* 0x000e24000020d900 */
[----:B0-----:R-:W-:Y:S01]  /*5c50*/  PRMT R19, R2, 0x7610, R19 ;  /* 0x0000761002137816 */ /* 0x001fe20000000013 */
[----:B------:R-:W-:Y:S06]  /*5c60*/  BRA `(.L_x_16385) ;  /* 0x0000000800f07947 */ /* 0x000fec0003800000 */
.L_x_16388:
        /* <DEDUP_REMOVED lines=10> */
.L_x_16391:
[----:B------:R-:W2:Y:S02]  /*5d10*/  LDG.E.U16 R4, desc[UR36][R4.64] ;  /* 0x0000002404047981 */ /* 0x000ea4000c1e1500 */
[----:B--2---:R-:W-:-:S06]  /*5d20*/  HADD2.F32 R2, -RZ, R4.H0_H0 ;  /* 0x20000004ff027230 */ /* 0x004fcc0000004100 */
[----:B------:R-:W0:Y:S02]  /*5d30*/  F2I.S64.TRUNC R2, R2 ;  /* 0x0000000200027311 */ /* 0x000e24000020d900 */
[----:B0-----:R-:W-:Y:S01]  /*5d40*/  PRMT R19, R2, 0x7610, R19 ;  /* 0x0000761002137816 */ /* 0x001fe20000000013 */
[----:B------:R-:W-:Y:S06]  /*5d50*/  BRA `(.L_x_16385) ;  /* 0x0000000800b47947 */ /* 0x000fec0003800000 */
.L_x_16390:
[----:B------:R-:W2:Y:S02]  /*5d60*/  LDG.E.64 R2, desc[UR36][R4.64] ;  /* 0x0000002404027981 */ /* 0x000ea4000c1e1b00 */
[----:B--2---:R-:W0:Y:S02]  /*5d70*/  F2I.S64.F64.TRUNC R2, R2 ;  /* 0x0000000200027311 */ /* 0x004e24000030d900 */
[----:B0-----:R-:W-:Y:S01]  /*5d80*/  PRMT R19, R2, 0x7610, R19 ;  /* 0x0000761002137816 */ /* 0x001fe20000000013 */
[----:B------:R-:W-:Y:S06]  /*5d90*/  BRA `(.L_x_16385) ;  /* 0x0000000800a47947 */ /* 0x000fec0003800000 */
.L_x_16380:
        /* <DEDUP_REMOVED lines=12> */
.L_x_16394:
[----:B------:R-:W2:Y:S02]  /*5e60*/  LDG.E.64 R4, desc[UR36][R4.64] ;  /* 0x0000002404047981 */ /* 0x000ea4000c1e1b00 */
[----:B--2---:R-:W0:Y:S02]  /*5e70*/  F2I.S64.F64.TRUNC R2, R4 ;  /* 0x0000000400027311 */ /* 0x004e24000030d900 */
[----:B0-----:R-:W-:Y:S01]  /*5e80*/  PRMT R19, R2, 0x7610, R19 ;  /* 0x0000761002137816 */ /* 0x001fe20000000013 */
[----:B------:R-:W-:Y:S06]  /*5e90*/  BRA `(.L_x_16385) ;  /* 0x0000000800647947 */ /* 0x000fec0003800000 */
.L_x_16393:
        /* <DEDUP_REMOVED lines=27> */
.L_x_16396:
        /* <DEDUP_REMOVED lines=14> */
.L_x_16395:
[----:B------:R-:W2:Y:S02]  /*6130*/  LDG.E.U16 R2, desc[UR36][R4.64] ;  /* 0x0000002404027981 */ /* 0x000ea4000c1e1500 */
[----:B--2---:R-:W-:-:S06]  /*6140*/  IMAD.U32 R2, R2, 0x10000, RZ ;  /* 0x0001000002027824 */ /* 0x004fcc00078e00ff */
[----:B------:R-:W0:Y:S02]  /*6150*/  F2I.S64.TRUNC R2, R2 ;  /* 0x0000000200027311 */ /* 0x000e24000020d900 */
[----:B0-----:R-:W-:Y:S01]  /*6160*/  PRMT R19, R2, 0x7610, R19 ;  /* 0x0000761002137816 */ /* 0x001fe20000000013 */
[----:B------:R-:W-:Y:S06]  /*6170*/  BRA `(.L_x_16385) ;  /* 0x0000000400ac7947 */ /* 0x000fec0003800000 */
.L_x_16392:
        /* <DEDUP_REMOVED lines=10> */
.L_x_16399:
        /* <DEDUP_REMOVED lines=21> */
.L_x_16403:
[----:B------:R-:W-:Y:S05]  /*6370*/  BSYNC.RECONVERGENT B1 ;  /* 0x0000000000017941 */ /* 0x000fea0003800200 */
.L_x_16402:
[----:B------:R-:W-:Y:S01]  /*6380*/  IMAD.SHL.U32 R0, R0, 0x100000, RZ ;  /* 0x0010000000007824 */ /* 0x000fe200078e00ff */
[----:B------:R-:W-:-:S04]  /*6390*/  LEA R2, R2, 0x3b800000, 0x17 ;  /* 0x3b80000002027811 */ /* 0x000fc800078eb8ff */
[----:B------:R-:W-:-:S07]  /*63a0*/  LOP3.LUT R2, R2, R0, R7, 0xfe, !PT ;  /* 0x0000000002027212 */ /* 0x000fce00078efe07 */
.L_x_16401:
[----:B------:R-:W-:Y:S05]  /*63b0*/  BSYNC.RECONVERGENT B0 ;  /* 0x0000000000007941 */ /* 0x000fea0003800200 */
.L_x_16400:
[----:B------:R-:W0:Y:S02]  /*63c0*/  F2I.S64.TRUNC R2, R2 ;  /* 0x0000000200027311 */ /* 0x000e24000020d900 */
[----:B0-----:R-:W-:Y:S01]  /*63d0*/  PRMT R19, R2, 0x7610, R19 ;  /* 0x0000761002137816 */ /* 0x001fe20000000013 */
[----:B------:R-:W-:Y:S06]  /*63e0*/  BRA `(.L_x_16385) ;  /* 0x0000000400107947 */ /* 0x000fec0003800000 */
.L_x_16398:
        /* <DEDUP_REMOVED lines=21> */
.L_x_16407:
[----:B------:R-:W-:Y:S05]  /*6540*/  BSYNC.RECONVERGENT B1 ;  /* 0x0000000000017941 */ /* 0x000fea0003800200 */
.L_x_16406:
[----:B------:R-:W-:Y:S01]  /*6550*/  IMAD.SHL.U32 R0, R0, 0x200000, RZ ;  /* 0x0020000000007824 */ /* 0x000fe200078e00ff */
[----:B------:R-:W-:-:S04]  /*6560*/  LEA R2, R2, 0x37800000, 0x17 ;  /* 0x3780000002027811 */ /* 0x000fc800078eb8ff */
[----:B------:R-:W-:-:S07]  /*6570*/  LOP3.LUT R2, R2, R0, R7, 0xfe, !PT ;  /* 0x0000000002027212 */ /* 0x000fce00078efe07 */
.L_x_16405:
[----:B------:R-:W-:Y:S05]  /*6580*/  BSYNC.RECONVERGENT B0 ;  /* 0x0000000000007941 */ /* 0x000fea0003800200 */
.L_x_16404:
[----:B------:R-:W0:Y:S02]  /*6590*/  F2I.S64.TRUNC R2, R2 ;  /* 0x0000000200027311 */ /* 0x000e24000020d900 */
[----:B0-----:R-:W-:Y:S01]  /*65a0*/  PRMT R19, R2, 0x7610, R19 ;  /* 0x0000761002137816 */ /* 0x001fe20000000013 */
[----:B------:R-:W-:Y:S06]  /*65b0*/  BRA `(.L_x_16385) ;  /* 0x00000000009c7947 */ /* 0x000fec0003800000 */
.L_x_16397:
        /* <DEDUP_REMOVED lines=14> */
.L_x_16411:
[----:B------:R-:W-:Y:S05]  /*66a0*/  BSYNC.RECONVERGENT B0 ;  /* 0x0000000000007941 */ /* 0x000fea0003800200 */
.L_x_16410:
[----:B------:R-:W0:Y:S02]  /*66b0*/  F2I.S64.TRUNC R2, R2 ;  /* 0x0000000200027311 */ /* 0x000e24000020d900 */
[----:B0-----:R-:W-:Y:S01]  /*66c0*/  PRMT R19, R2, 0x7610, R19 ;  /* 0x0000761002137816 */ /* 0x001fe20000000013 */
[----:B------:R-:W-:Y:S06]  /*66d0*/  BRA `(.L_x_16385) ;  /* 0x0000000000547947 */ /* 0x000fec0003800000 */
.L_x_16384:
        /* <DEDUP_REMOVED lines=16> */
.L_x_16412:
[----:B------:R-:W-:Y:S01]  /*67e0*/  PRMT R19, RZ, 0x7610, R19 ;  /* 0x00007610ff137816 */ /* 0x000fe20000000013 */
[----:B------:R-:W-:Y:S06]  /*67f0*/  BRA `(.L_x_16385) ;  /* 0x00000000000c7947 */ /* 0x000fec0003800000 */
.L_x_16409:
[----:B------:R2:W5:Y:S01]  /*6800*/  LDG.E.U8 R19, desc[UR36][R4.64] ;  /* 0x0000002404137981 */ /* 0x000562000c1e1100 */
[----:B------:R-:W-:Y:S05]  /*6810*/  BRA `(.L_x_16385) ;  /* 0x0000000000047947 */ /* 0x000fea0003800000 */
.L_x_16408:
[----:B------:R1:W5:Y:S02]  /*6820*/  LDG.E.U8 R19, desc[UR36][R4.64] ;  /* 0x0000002404137981 */ /* 0x000364000c1e1100 */
.L_x_16385:
        /* <DEDUP_REMOVED lines=16> */
.L_x_16416:
[----:B------:R0:W5:Y:S01]  /*6930*/  LDG.E.U8 R0, desc[UR36][R4.64] ;  /* 0x0000002404007981 */ /* 0x000162000c1e1100 */
[----:B------:R-:W-:Y:S05]  /*6940*/  BRA `(.L_x_16418) ;  /* 0x0000000c005c7947 */ /* 0x000fea0003800000 */
.L_x_16415:
        /* <DEDUP_REMOVED lines=8> */
.L_x_16420:
[----:B------:R3:W5:Y:S01]  /*69d0*/  LDG.E.U8 R0, desc[UR36][R4.64] ;  /* 0x0000002404007981 */ /* 0x000762000c1e1100 */
[----:B------:R-:W-:Y:S05]  /*69e0*/  BRA `(.L_x_16418) ;  /* 0x0000000c00347947 */ /* 0x000fea0003800000 */
.L_x_16419:
[----:B------:R0:W5:Y:S01]  /*69f0*/  LDG.E.U16 R0, desc[UR36][R4.64] ;  /* 0x0000002404007981 */ /* 0x000162000c1e1500 */
[----:B------:R-:W-:Y:S05]  /*6a00*/  BRA `(.L_x_16418) ;  /* 0x0000000c002c7947 */ /* 0x000fea0003800000 */
.L_x_16414:
        /* <DEDUP_REMOVED lines=10> */
.L_x_16422:
[----:B------:R-:W2:Y:S02]  /*6ab0*/  LDG.E.U16 R2, desc[UR36][R4.64] ;  /* 0x0000002404027981 */ /* 0x000ea4000c1e1500 */
[----:B--2---:R-:W-:-:S06]  /*6ac0*/  HADD2.F32 R2, -RZ, R2.H0_H0 ;  /* 0x20000002ff027230 */ /* 0x004fcc0000004100 */
[----:B------:R-:W0:Y:S02]  /*6ad0*/  F2I.S64.TRUNC R2, R2 ;  /* 0x0000000200027311 */ /* 0x000e24000020d900 */
[----:B0-----:R-:W-:Y:S01]  /*6ae0*/  PRMT R0, R2, 0x7610, R0 ;  /* 0x0000761002007816 */ /* 0x001fe20000000000 */
[----:B------:R-:W-:Y:S06]  /*6af0*/  BRA `(.L_x_16418) ;  /* 0x0000000800f07947 */ /* 0x000fec0003800000 */
.L_x_16421:
        /* <DEDUP_REMOVED lines=10> */
.L_x_16424:
[----:B------:R-:W2:Y:S02]  /*6ba0*/  LDG.E.U16 R4, desc[UR36][R4.64] ;  /* 0x0000002404047981 */ /* 0x000ea4000c1e1500 */
[----:B--2---:R-:W-:-:S06]  /*6bb0*/  HADD2.F32 R2, -RZ, R4.H0_H0 ;  /* 0x20000004ff027230 */ /* 0x004fcc0000004100 */
[----:B------:R-:W0:Y:S02]  /*6bc0*/  F2I.S64.TRUNC R2, R2 ;  /* 0x0000000200027311 */ /* 0x000e24000020d900 */
[----:B0-----:R-:W-:Y:S01]  /*6bd0*/  PRMT R0, R2, 0x7610, R0 ;  /* 0x0000761002007816 */ /* 0x001fe20000000000 */
[----:B------:R-:W-:Y:S06]  /*6be0*/  BRA `(.L_x_16418) ;  /* 0x0000000800b47947 */ /* 0x000fec0003800000 */
.L_x_16423:
[----:B------:R-:W2:Y:S02]  /*6bf0*/  LDG.E.64 R2, desc[UR36][R4.64] ;  /* 0x0000002404027981 */ /* 0x000ea4000c1e1b00 */
[----:B--2---:R-:W0:Y:S02]  /*6c00*/  F2I.S64.F64.TRUNC R2, R2 ;  /* 0x0000000200027311 */ /* 0x004e24000030d900 */
[----:B0-----:R-:W-:Y:S01]  /*6c10*/  PRMT R0, R2, 0x7610, R0 ;  /* 0x0000761002007816 */ /* 0x001fe20000000000 */
[----:B------:R-:W-:Y:S06]  /*6c20*/  BRA `(.L_x_16418) ;  /* 0x0000000800a47947 */ /* 0x000fec0003800000 */
.L_x_16413:
        /* <DEDUP_REMOVED lines=12> */
.L_x_16427:
[----:B------:R-:W2:Y:S02]  /*6cf0*/  LDG.E.64 R4, desc[UR36][R4.64] ;  /* 0x0000002404047981 */ /* 0x000ea4000c1e1b00 */
[----:B--2---:R-:W0:Y:S02]  /*6d00*/  F2I.S64.F64.TRUNC R2, R4 ;  /* 0x0000000400027311 */ /* 0x004e24000030d900 */
[----:B0-----:R-:W-:Y:S01]  /*6d10*/  PRMT R0, R2, 0x7610, R0 ;  /* 0x0000761002007816 */ /* 0x001fe20000000000 */
[----:B------:R-:W-:Y:S06]  /*6d20*/  BRA `(.L_x_16418) ;  /* 0x0000000800647947 */ /* 0x000fec0003800000 */
.L_x_16426:
        /* <DEDUP_REMOVED lines=27> */
.L_x_16429:
        /* <DEDUP_REMOVED lines=14> */
.L_x_16428:
[----:B------:R-:W2:Y:S02]  /*6fc0*/  LDG.E.U16 R2, desc[UR36][R4.64] ;  /* 0x0000002404027981 */ /* 0x000ea4000c1e1500 */
[----:B--2---:R-:W-:-:S06]  /*6fd0*/  IMAD.U32 R2, R2, 0x10000, RZ ;  /* 0x0001000002027824 */ /* 0x004fcc00078e00ff */
[----:B------:R-:W0:Y:S02]  /*6fe0*/  F2I.S64.TRUNC R2, R2 ;  /* 0x0000000200027311 */ /* 0x000e24000020d900 */
[----:B0-----:R-:W-:Y:S01]  /*6ff0*/  PRMT R0, R2, 0x7610, R0 ;  /* 0x0000761002007816 */ /* 0x001fe20000000000 */
[----:B------:R-:W-:Y:S06]  /*7000*/  BRA `(.L_x_16418) ;  /* 0x0000000400ac7947 */ /* 0x000fec0003800000 */
.L_x_16425:
        /* <DEDUP_REMOVED lines=10> */
.L_x_16432:
        /* <DEDUP_REMOVED lines=21> */
.L_x_16436:
[----:B------:R-:W-:Y:S05]  /*7200*/  BSYNC.RECONVERGENT B1 ;  /* 0x0000000000017941 */ /* 0x000fea0003800200 */
.L_x_16435:
[----:B------:R-:W-:Y:S01]  /*7210*/  IMAD.SHL.U32 R0, R0, 0x100000, RZ ;  /* 0x0010000000007824 */ /* 0x000fe200078e00ff */
[----:B------:R-:W-:-:S04]  /*7220*/  LEA R2, R2, 0x3b800000, 0x17 ;  /* 0x3b80000002027811 */ /* 0x000fc800078eb8ff */
[----:B------:R-:W-:-:S07]  /*7230*/  LOP3.LUT R2, R2, R0, R7, 0xfe, !PT ;  /* 0x0000000002027212 */ /* 0x000fce00078efe07 */
.L_x_16434:
[----:B------:R-:W-:Y:S05]  /*7240*/  BSYNC.RECONVERGENT B0 ;  /* 0x0000000000007941 */ /* 0x000fea0003800200 */
.L_x_16433:
[----:B------:R-:W0:Y:S02]  /*7250*/  F2I.S64.TRUNC R2, R2 ;  /* 0x0000000200027311 */ /* 0x000e24000020d900 */
[----:B0-----:R-:W-:Y:S01]  /*7260*/  PRMT R0, R2, 0x7610, R0 ;  /* 0x0000761002007816 */ /* 0x001fe20000000000 */
[----:B------:R-:W-:Y:S06]  /*7270*/  BRA `(.L_x_16418) ;  /* 0x0000000400107947 */ /* 0x000fec0003800000 */
.L_x_16431:
        /* <DEDUP_REMOVED lines=21> */
.L_x_16440:
[----:B------:R-:W-:Y:S05]  /*73d0*/  BSYNC.RECONVERGENT B1 ;  /* 0x0000000000017941 */ /* 0x000fea0003800200 */
.L_x_16439:
[----:B------:R-:W-:Y:S02]  /*73e0*/  SHF.L.U32 R0, R0, 0x15, RZ ;  /* 0x0000001500007819 */ /* 0x000fe400000006ff */
[----:B------:R-:W-:-:S04]  /*73f0*/  LEA R2, R2, 0x37800000, 0x17 ;  /* 0x3780000002027811 */ /* 0x000fc800078eb8ff */
[----:B------:R-:W-:-:S07]  /*7400*/  LOP3.LUT R2, R2, R0, R7, 0xfe, !PT ;  /* 0x0000000002027212 */ /* 0x000fce00078efe07 */
.L_x_16438:
[----:B------:R-:W-:Y:S05]  /*7410*/  BSYNC.RECONVERGENT B0 ;  /* 0x0000000000007941 */ /* 0x000fea0003800200 */
.L_x_16437:
[----:B------:R-:W0:Y:S02]  /*7420*/  F2I.S64.TRUNC R2, R2 ;  /* 0x0000000200027311 */ /* 0x000e24000020d900 */
[----:B0-----:R-:W-:Y:S01]  /*7430*/  PRMT R0, R2, 0x7610, R0 ;  /* 0x0000761002007816 */ /* 0x001fe20000000000 */
[----:B------:R-:W-:Y:S06]  /*7440*/  BRA `(.L_x_16418) ;  /* 0x00000000009c7947 */ /* 0x000fec0003800000 */
.L_x_16430:
        /* <DEDUP_REMOVED lines=14> */
.L_x_16444:
[----:B------:R-:W-:Y:S05]  /*7530*/  BSYNC.RECONVERGENT B0 ;  /* 0x0000000000007941 */ /* 0x000fea0003800200 */
.L_x_16443:
[----:B------:R-:W0:Y:S02]  /*7540*/  F2I.S64.TRUNC R2, R2 ;  /* 0x0000000200027311 */ /* 0x000e24000020d900 */
[----:B0-----:R-:W-:Y:S01]  /*7550*/  PRMT R0, R2, 0x7610, R0 ;  /* 0x0000761002007816 */ /* 0x001fe20000000000 */
[----:B------:R-:W-:Y:S06]  /*7560*/  BRA `(.L_x_16418) ;  /* 0x0000000000547947 */ /* 0x000fec0003800000 */
.L_x_16417:
        /* <DEDUP_REMOVED lines=16> */
.L_x_16445:
[----:B------:R-:W-:Y:S01]  /*7670*/  PRMT R0, RZ, 0x7610, R0 ;  /* 0x00007610ff007816 */ /* 0x000fe20000000000 */
[----:B------:R-:W-:Y:S06]  /*7680*/  BRA `(.L_x_16418) ;  /* 0x00000000000c7947 */ /* 0x000fec0003800000 */
.L_x_16442:
[----:B------:R1:W5:Y:S01]  /*7690*/  LDG.E.U8 R0, desc[UR36][R4.64] ;  /* 0x0000002404007981 */ /* 0x000362000c1e1100 */
[----:B------:R-:W-:Y:S05]  /*76a0*/  BRA `(.L_x_16418) ;  /* 0x0000000000047947 */ /* 0x000fea0003800000 */
.L_x_16441:
[----:B------:R2:W5:Y:S02]  /*76b0*/  LDG.E.U8 R0, desc[UR36][R4.64] ;  /* 0x0000002404007981 */ /* 0x000564000c1e1100 */
.L_x_16418:
[----:B------:R-:W0:Y:S01]  /*76c0*/  LDCU.64 UR6, c[0x0][0x5e8] ;  /* 0x0000bd00ff0677ac */ /* 0x000e220008000a00 */
[----:B-----5:R-:W-:Y:S01]  /*76d0*/  PRMT R19, R19, 0x9910, RZ ;  /* 0x0000991013137816 */ /* 0x020fe200000000ff */
[----:B------:R-:W-:Y:S01]  /*76e0*/  BSSY.RECONVERGENT B6, `(.L_x_16446) ;  /* 0x00000e9000067945 */ /* 0x000fe20003800200 */
[----:B01234-:R-:W-:Y:S01]  /*76f0*/  PRMT R5, R0, 0x9910, RZ ;  /* 0x0000991000057816 */ /* 0x01ffe200000000ff */
[----:B------:R-:W-:Y:S02]  /*7700*/  UPRMT UR4, UR43, 0x9910, URZ ;  /* 0x000099102b047896 */ /* 0x000fe400080000ff */
[----:B------:R-:W-:Y:S02]  /*7710*/  IMAD.MOV.U32 R0, RZ, RZ, R19 ;  /* 0x000000ffff007224 */ /* 0x000fe400078e0013 */
        /* <DEDUP_REMOVED lines=15> */
.L_x_16450:
[----:B------:R4:W-:Y:S01]  /*7810*/  STG.E.U8 desc[UR36][R2.64], R5 ;  /* 0x0000000502007986 */ /* 0x0009e2000c101124 */
[----:B------:R-:W-:Y:S05]  /*7820*/  BRA `(.L_x_16452) ;  /* 0x0000000c00507947 */ /* 0x000fea0003800000 */
.L_x_16449:
        /* <DEDUP_REMOVED lines=10> */
.L_x_16454:
[----:B------:R-:W-:-:S05]  /*78d0*/  LOP3.LUT R5, R5, 0xff, RZ, 0xc0, !PT ;  /* 0x000000ff05057812 */ /* 0x000fca00078ec0ff */
[----:B------:R2:W-:Y:S01]  /*78e0*/  STG.E desc[UR36][R2.64], R5 ;  /* 0x0000000502007986 */ /* 0x0005e2000c101924 */
[----:B------:R-:W-:Y:S05]  /*78f0*/  BRA `(.L_x_16452) ;  /* 0x0000000c001c7947 */ /* 0x000fea0003800000 */
.L_x_16453:
[----:B------:R-:W-:-:S05]  /*7900*/  LOP3.LUT R5, R5, 0xff, RZ, 0xc0, !PT ;  /* 0x000000ff05057812 */ /* 0x000fca00078ec0ff */
[----:B------:R0:W-:Y:S01]  /*7910*/  STG.E.U16 desc[UR36][R2.64], R5 ;  /* 0x0000000502007986 */ /* 0x0001e2000c101524 */
[----:B------:R-:W-:Y:S05]  /*7920*/  BRA `(.L_x_16452) ;  /* 0x0000000c00107947 */ /* 0x000fea0003800000 */
.L_x_16448:
        /* <DEDUP_REMOVED lines=10> */
.L_x_16456:
[----:B------:R-:W-:-:S04]  /*79d0*/  LOP3.LUT R5, R5, 0xff, RZ, 0xc0, !PT ;  /* 0x000000ff05057812 */ /* 0x000fc800078ec0ff */
[----:B------:R-:W0:Y:S02]  /*79e0*/  I2F.U16 R0, R5 ;  /* 0x0000000500007306 */ /* 0x000e240000101000 */
[----:B0-----:R-:W-:-:S05]  /*79f0*/  F2FP.F16.F32.PACK_AB R0, RZ, R0 ;  /* 0x00000000ff00723e */ /* 0x001fca00000000ff */
[----:B------:R0:W-:Y:S01]  /*7a00*/  STG.E.U16 desc[UR36][R2.64], R0 ;  /* 0x0000000002007986 */ /* 0x0001e2000c101524 */
[----:B------:R-:W-:Y:S05]  /*7a10*/  BRA `(.L_x_16452) ;  /* 0x0000000800d47947 */ /* 0x000fea0003800000 */
.L_x_16455:
        /* <DEDUP_REMOVED lines=11> */
.L_x_16458:
[----:B------:R-:W-:-:S06]  /*7ad0*/  LOP3.LUT R5, R5, 0xff, RZ, 0xc0, !PT ;  /* 0x000000ff05057812 */ /* 0x000fcc00078ec0ff */
[----:B------:R-:W0:Y:S02]  /*7ae0*/  I2F.U16 R5, R5 ;  /* 0x0000000500057306 */ /* 0x000e240000101000 */
[----:B0-----:R-:W-:-:S04]  /*7af0*/  F2FP.F16.F32.PACK_AB R5, RZ, R5 ;  /* 0x00000005ff05723e */ /* 0x001fc800000000ff */
[----:B------:R-:W-:-:S05]  /*7b00*/  PRMT R5, R5, 0x5410, RZ ;  /* 0x0000541005057816 */ /* 0x000fca00000000ff */
[----:B------:R0:W-:Y:S01]  /*7b10*/  STG.E desc[UR36][R2.64], R5 ;  /* 0x0000000502007986 */ /* 0x0001e2000c101924 */
[----:B------:R-:W-:Y:S05]  /*7b20*/  BRA `(.L_x_16452) ;  /* 0x0000000800907947 */ /* 0x000fea0003800000 */
.L_x_16457:
[----:B------:R-:W-:-:S06]  /*7b30*/  LOP3.LUT R5, R5, 0xff, RZ, 0xc0, !PT ;  /* 0x000000ff05057812 */ /* 0x000fcc00078ec0ff */
[----:B------:R-:W0:Y:S02]  /*7b40*/  I2F.F64.U16 R4, R5 ;  /* 0x0000000500047312 */ /* 0x000e240000101800 */
[----:B0-----:R0:W-:Y:S01]  /*7b50*/  STG.E.64 desc[UR36][R2.64], R4 ;  /* 0x0000000402007986 */ /* 0x0011e2000c101b24 */
[----:B------:R-:W-:Y:S05]  /*7b60*/  BRA `(.L_x_16452) ;  /* 0x0000000800807947 */ /* 0x000fea0003800000 */
.L_x_16447:
        /* <DEDUP_REMOVED lines=13> */
.L_x_16462:
        /* <DEDUP_REMOVED lines=18> */
.L_x_16464:
[----:B------:R-:W-:Y:S05]  /*7d60*/  BSYNC.RECONVERGENT B0 ;  /* 0x0000000000007941 */ /* 0x000fea0003800200 */
.L_x_16463:
[----:B------:R0:W-:Y:S01]  /*7d70*/  STG.E.U8 desc[UR36][R2.64], R0 ;  /* 0x0000000002007986 */ /* 0x0001e2000c101124 */
[----:B------:R-:W-:Y:S05]  /*7d80*/  BRA `(.L_x_16452) ;  /* 0x0000000400f87947 */ /* 0x000fea0003800000 */
.L_x_16461:
        /* <DEDUP_REMOVED lines=18> */
.L_x_16466:
[----:B------:R-:W-:Y:S05]  /*7eb0*/  BSYNC.RECONVERGENT B0 ;  /* 0x0000000000007941 */ /* 0x000fea0003800200 */
.L_x_16465:
[----:B------:R0:W-:Y:S01]  /*7ec0*/  STG.E.U8 desc[UR36][R2.64], R0 ;  /* 0x0000000002007986 */ /* 0x0001e2000c101124 */
[----:B------:R-:W-:Y:S05]  /*7ed0*/  BRA `(.L_x_16452) ;  /* 0x0000000400a47947 */ /* 0x000fea0003800000 */
.L_x_16460:
        /* <DEDUP_REMOVED lines=23> */
.L_x_16468:
[----:B------:R-:W-:Y:S01]  /*8050*/  LOP3.LUT R4, R5, 0xff, RZ, 0xc0, !PT ;  /* 0x000000ff05047812 */ /* 0x000fe200078ec0ff */
[----:B------:R-:W-:-:S05]  /*8060*/  IMAD.MOV.U32 R5, RZ, RZ, RZ ;  /* 0x000000ffff057224 */ /* 0x000fca00078e00ff */
[----:B------:R0:W-:Y:S01]  /*8070*/  STG.E.64 desc[UR36][R2.64], R4 ;  /* 0x0000000402007986 */ /* 0x0001e2000c101b24 */
[----:B------:R-:W-:Y:S05]  /*8080*/  BRA `(.L_x_16452) ;  /* 0x0000000400387947 */ /* 0x000fea0003800000 */
.L_x_16467:
[----:B------:R-:W-:-:S05]  /*8090*/  LOP3.LUT R5, R5, 0xff, RZ, 0xc0, !PT ;  /* 0x000000ff05057812 */ /* 0x000fca00078ec0ff */
[----:B------:R0:W-:Y:S01]  /*80a0*/  STG.E desc[UR36][R2.64], R5 ;  /* 0x0000000502007986 */ /* 0x0001e2000c101924 */
[----:B------:R-:W-:Y:S05]  /*80b0*/  BRA `(.L_x_16452) ;  /* 0x00000004002c7947 */ /* 0x000fea0003800000 */
.L_x_16459:
        /* <DEDUP_REMOVED lines=10> */
.L_x_16470:
[----:B------:R-:W-:Y:S02]  /*8160*/  LOP3.LUT R5, R5, 0xff, RZ, 0xc0, !PT ;  /* 0x000000ff05057812 */ /* 0x000fe400078ec0ff */
[----:B------:R-:W-:-:S04]  /*8170*/  CS2R R6, SRZ ;  /* 0x0000000000067805 */ /* 0x000fc8000001ff00 */
[----:B------:R-:W0:Y:S02]  /*8180*/  I2F.F64.U16 R4, R5 ;  /* 0x0000000500047312 */ /* 0x000e240000101800 */
[----:B0-----:R0:W-:Y:S01]  /*8190*/  STG.E.128 desc[UR36][R2.64], R4 ;  /* 0x0000000402007986 */ /* 0x0011e2000c101d24 */
[----:B------:R-:W-:Y:S05]  /*81a0*/  BRA `(.L_x_16452) ;  /* 0x0000000000f07947 */ /* 0x000fea0003800000 */
.L_x_16469:
[----:B------:R-:W-:-:S09]  /*81b0*/  UISETP.NE.AND UP0, UPT, UR4, 0xf, UPT ;  /* 0x0000000f0400788c */ /* 0x000fd2000bf05270 */
[----:B------:R-:W-:Y:S05]  /*81c0*/  BRA.U !UP0, `(.L_x_16471) ;  /* 0x0000000108d87547 */ /* 0x000fea000b800000 */
[----:B------:R-:W-:-:S09]  /*81d0*/  UISETP.NE.AND UP0, UPT, UR4, 0x17, UPT ;  /* 0x000000170400788c */ /* 0x000fd2000bf05270 */
[----:B------:R-:W-:Y:S05]  /*81e0*/  BRA.U !UP0, `(.L_x_16472) ;  /* 0x0000000108887547 */ /* 0x000fea000b800000 */
[----:B------:R-:W-:-:S09]  /*81f0*/  UISETP.NE.AND UP0, UPT, UR4, 0x18, UPT ;  /* 0x000000180400788c */ /* 0x000fd2000bf05270 */
[----:B------:R-:W-:Y:S05]  /*8200*/  BRA.U !UP0, `(.L_x_16473) ;  /* 0x0000000108447547 */ /* 0x000fea000b800000 */
.L_x_16451:
        /* <DEDUP_REMOVED lines=16> */
.L_x_16474:
[----:B------:R-:W-:Y:S05]  /*8310*/  BRA `(.L_x_16452) ;  /* 0x0000000000947947 */ /* 0x000fea0003800000 */
.L_x_16473:
        /* <DEDUP_REMOVED lines=12> */
.L_x_16476:
[----:B------:R-:W-:Y:S05]  /*83e0*/  BSYNC.RECONVERGENT B0 ;  /* 0x0000000000007941 */ /* 0x000fea0003800200 */
.L_x_16475:
[----:B------:R0:W-:Y:S01]  /*83f0*/  STG.E.U8 desc[UR36][R2.64], R5 ;  /* 0x0000000502007986 */ /* 0x0001e2000c101124 */
[----:B------:R-:W-:Y:S05]  /*8400*/  BRA `(.L_x_16452) ;  /* 0x0000000000587947 */ /* 0x000fea0003800000 */
.L_x_16472:
        /* <DEDUP_REMOVED lines=13> */
.L_x_16477:
[----:B------:R-:W-:Y:S02]  /*84e0*/  ISETP.GT.U32.AND P0, PT, R7, 0x7f800000, PT ;  /* 0x7f8000000700780c */ /* 0x000fe40003f04070 */
[----:B------:R-:W-:-:S04]  /*84f0*/  MOV R5, 0x7f ;  /* 0x0000007f00057802 */ /* 0x000fc80000000f00 */
[----:B------:R-:W-:-:S05]  /*8500*/  SEL R5, R5, 0x7c, P0 ;  /* 0x0000007c05057807 */ /* 0x000fca0000000000 */
[----:B------:R0:W-:Y:S01]  /*8510*/  STG.E.U8 desc[UR36][R2.64], R5 ;  /* 0x0000000502007986 */ /* 0x0001e2000c101124 */
[----:B------:R-:W-:Y:S05]  /*8520*/  BRA `(.L_x_16452) ;  /* 0x0000000000107947 */ /* 0x000fea0003800000 */
.L_x_16471:
[----:B------:R-:W-:-:S04]  /*8530*/  LOP3.LUT R5, R5, 0xff, RZ, 0xc0, !PT ;  /* 0x000000ff05057812 */ /* 0x000fc800078ec0ff */
[----:B------:R-:W0:Y:S02]  /*8540*/  I2F.U16 R0, R5 ;  /* 0x0000000500007306 */ /* 0x000e240000101000 */
[----:B0-----:R-:W-:-:S05]  /*8550*/  F2FP.BF16.F32.PACK_AB R0, RZ, R0 ;  /* 0x00000000ff00723e */ /* 0x001fca00000010ff */
[----:B------:R0:W-:Y:S02]  /*8560*/  STG.E.U16 desc[UR36][R2.64], R0 ;  /* 0x0000000002007986 */ /* 0x0001e4000c101524 */
.L_x_16452:
[----:B------:R-:W-:Y:S05]  /*8570*/  BSYNC.RECONVERGENT B6 ;  /* 0x0000000000067941 */ /* 0x000fea0003800200 */
.L_x_16446:
[----:B------:R-:W-:-:S07]  /*8580*/  VIADD R17, R17, 0x80 ;  /* 0x0000008011117836 */ /* 0x000fce0000000000 */
.L_x_16378:
[----:B------:R-:W-:Y:S05]  /*8590*/  BSYNC.RECONVERGENT B7 ;  /* 0x0000000000077941 */ /* 0x000fea0003800200 */
.L_x_16377:
        /* <DEDUP_REMOVED lines=358> */
.L_x_16480:
[----:B------:R-:W1:Y:S01]  /*9c00*/  LDCU.64 UR6, c[0x0][0x5f0] ;  /* 0x0000be00ff0677ac */ /* 0x000e620008000a00 */
[----:B------:R-:W-:-:S04]  /*9c10*/  UPRMT UR4, UR39, 0x9910, URZ ;  /* 0x0000991027047896 */ /* 0x000fc800080000ff */
[----:B------:R-:W-:Y:S01]  /*9c20*/  UISETP.GT.AND UP0, UPT, UR4, 0x9, UPT ;  /* 0x000000090400788c */ /* 0x000fe2000bf04270 */
[----:B-1--4-:R-:W-:-:S05]  /*9c30*/  IADD3 R4, P0, PT, R0, UR6, RZ ;  /* 0x0000000600047c10 */ /* 0x012fca000ff1e0ff */
[----:B--23--:R-:W-:-:S03]  /*9c40*/  IMAD.X R5, RZ, RZ, UR7, P0 ;  /* 0x00000007ff057e24 */ /* 0x00cfc600080e06ff */
        /* <DEDUP_REMOVED lines=11> */
.L_x_16484:
[----:B------:R3:W5:Y:S01]  /*9d00*/  LDG.E.U8 R19, desc[UR36][R4.64] ;  /* 0x0000002404137981 */ /* 0x000762000c1e1100 */
[----:B------:R-:W-:Y:S05]  /*9d10*/  BRA `(.L_x_16486) ;  /* 0x0000000c005c7947 */ /* 0x000fea0003800000 */
.L_x_16483:
        /* <DEDUP_REMOVED lines=8> */
.L_x_16488:
[----:B------:R0:W5:Y:S01]  /*9da0*/  LDG.E.U8 R19, desc[UR36][R4.64] ;  /* 0x0000002404137981 */ /* 0x000162000c1e1100 */
[----:B------:R-:W-:Y:S05]  /*9db0*/  BRA `(.L_x_16486) ;  /* 0x0000000c00347947 */ /* 0x000fea0003800000 */
.L_x_16487:
[----:B------:R0:W5:Y:S01]  /*9dc0*/  LDG.E.U16 R19, desc[UR36][R4.64] ;  /* 0x0000002404137981 */ /* 0x000162000c1e1500 */
[----:B------:R-:W-:Y:S05]  /*9dd0*/  BRA `(.L_x_16486) ;  /* 0x0000000c002c7947 */ /* 0x000fea0003800000 */
.L_x_16482:
        /* <DEDUP_REMOVED lines=10> */
.L_x_16490:
[----:B------:R-:W2:Y:S02]  /*9e80*/  LDG.E.U16 R2, desc[UR36][R4.64] ;  /* 0x0000002404027981 */ /* 0x000ea4000c1e1500 */
[----:B--2---:R-:W-:-:S06]  /*9e90*/  HADD2.F32 R2, -RZ, R2.H0_H0 ;  /* 0x20000002ff027230 */ /* 0x004fcc0000004100 */
[----:B------:R-:W0:Y:S02]  /*9ea0*/  F2I.S64.TRUNC R2, R2 ;  /* 0x0000000200027311 */ /* 0x000e24000020d900 */
[----:B0-----:R-:W-:Y:S01]  /*9eb0*/  PRMT R19, R2, 0x7610, R19 ;  /* 0x0000761002137816 */ /* 0x001fe20000000013 */
[----:B------:R-:W-:Y:S06]  /*9ec0*/  BRA `(.L_x_16486) ;  /* 0x0000000800f07947 */ /* 0x000fec0003800000 */
.L_x_16489:
        /* <DEDUP_REMOVED lines=10> */
.L_x_16492:
[----:B------:R-:W2:Y:S02]  /*9f70*/  LDG.E.U16 R4, desc[UR36][R4.64] ;  /* 0x0000002404047981 */ /* 0x000ea4000c1e1500 */
[----:B--2---:R-:W-:-:S06]  /*9f80*/  HADD2.F32 R2, -RZ, R4.H0_H0 ;  /* 0x20000004ff027230 */ /* 0x004fcc0000004100 */
[----:B------:R-:W0:Y:S02]  /*9f90*/  F2I.S64.TRUNC R2, R2 ;  /* 0x0000000200027311 */ /* 0x000e24000020d900 */
[----:B0-----:R-:W-:Y:S01]  /*9fa0*/  PRMT R19, R2, 0x7610, R19 ;  /* 0x0000761002137816 */ /* 0x001fe20000000013 */
[----:B------:R-:W-:Y:S06]  /*9fb0*/  BRA `(.L_x_16486) ;  /* 0x0000000800b47947 */ /* 0x000fec0003800000 */
.L_x_16491:
[----:B------:R-:W2:Y:S02]  /*9fc0*/  LDG.E.64 R2, desc[UR36][R4.64] ;  /* 0x0000002404027981 */ /* 0x000ea4000c1e1b00 */
[----:B--2---:R-:W0:Y:S02]  /*9fd0*/  F2I.S64.F64.TRUNC R2, R2 ;  /* 0x0000000200027311 */ /* 0x004e24000030d900 */
[----:B0-----:R-:W-:Y:S01]  /*9fe0*/  PRMT R19, R2, 0x7610, R19 ;  /* 0x0000761002137816 */ /* 0x001fe20000000013 */
[----:B------:R-:W-:Y:S06]  /*9ff0*/  BRA `(.L_x_16486) ;  /* 0x0000000800a47947 */ /* 0x000fec0003800000 */
.L_x_16481:
        /* <DEDUP_REMOVED lines=12> */
.L_x_16495:
[----:B------:R-:W2:Y:S02]  /*a0c0*/  LDG.E.64 R4, desc[UR36][R4.64] ;  /* 0x0000002404047981 */ /* 0x000ea4000c1e1b00 */
[----:B--2---:R-:W0:Y:S02]  /*a0d0*/  F2I.S64.F64.TRUNC R2, R4 ;  /* 0x0000000400027311 */ /* 0x004e24000030d900 */
[----:B0-----:R-:W-:Y:S01]  /*a0e0*/  PRMT R19, R2, 0x7610, R19 ;  /* 0x0000761002137816 */ /* 0x001fe20000000013 */
[----:B------:R-:W-:Y:S06]  /*a0f0*/  BRA `(.L_x_16486) ;  /* 0x0000000800647947 */ /* 0x000fec0003800000 */
.L_x_16494:
        /* <DEDUP_REMOVED lines=27> */
.L_x_16497:
        /* <DEDUP_REMOVED lines=14> */
.L_x_16496:
[----:B------:R-:W2:Y:S02]  /*a390*/  LDG.E.U16 R2, desc[UR36][R4.64] ;  /* 0x0000002404027981 */ /* 0x000ea4000c1e1500 */
[----:B--2---:R-:W-:-:S06]  /*a3a0*/  IMAD.U32 R2, R2, 0x10000, RZ ;  /* 0x0001000002027824 */ /* 0x004fcc00078e00ff */
[----:B------:R-:W0:Y:S02]  /*a3b0*/  F2I.S64.TRUNC R2, R2 ;  /* 0x0000000200027311 */ /* 0x000e24000020d900 */
[----:B0-----:R-:W-:Y:S01]  /*a3c0*/  PRMT R19, R2, 0x7610, R19 ;  /* 0x0000761002137816 */ /* 0x001fe20000000013 */
[----:B------:R-:W-:Y:S06]  /*a3d0*/  BRA `(.L_x_16486) ;  /* 0x0000000400ac7947 */ /* 0x000fec0003800000 */
.L_x_16493:
        /* <DEDUP_REMOVED lines=10> */
.L_x_16500:
        /* <DEDUP_REMOVED lines=21> */
.L_x_16504:
[----:B------:R-:W-:Y:S05]  /*a5d0*/  BSYNC.RECONVERGENT B1 ;  /* 0x0000000000017941 */ /* 0x000fea0003800200 */
.L_x_16503:
[----:B------:R-:W-:Y:S01]  /*a5e0*/  IMAD.SHL.U32 R0, R0, 0x100000, RZ ;  /* 0x0010000000007824 */ /* 0x000fe200078e00ff */
[----:B------:R-:W-:-:S04]  /*a5f0*/  LEA R2, R2, 0x3b800000, 0x17 ;  /* 0x3b80000002027811 */ /* 0x000fc800078eb8ff */
[----:B------:R-:W-:-:S07]  /*a600*/  LOP3.LUT R2, R2, R0, R7, 0xfe, !PT ;  /* 0x0000000002027212 */ /* 0x000fce00078efe07 */
.L_x_16502:
[----:B------:R-:W-:Y:S05]  /*a610*/  BSYNC.RECONVERGENT B0 ;  /* 0x0000000000007941 */ /* 0x000fea0003800200 */
.L_x_16501:
[----:B------:R-:W0:Y:S02]  /*a620*/  F2I.S64.TRUNC R2, R2 ;  /* 0x0000000200027311 */ /* 0x000e24000020d900 */
[----:B0-----:R-:W-:Y:S01]  /*a630*/  PRMT R19, R2, 0x7610, R19 ;  /* 0x0000761002137816 */ /* 0x001fe20000000013 */
[----:B------:R-:W-:Y:S06]  /*a640*/  BRA `(.L_x_16486) ;  /* 0x0000000400107947 */ /* 0x000fec0003800000 */
.L_x_16499:
        /* <DEDUP_REMOVED lines=21> */
.L_x_16508:
[----:B------:R-:W-:Y:S05]  /*a7a0*/  BSYNC.RECONVERGENT B1 ;  /* 0x0000000000017941 */ /* 0x000fea0003800200 */
.L_x_16507:
[----:B------:R-:W-:Y:S01]  /*a7b0*/  IMAD.SHL.U32 R0, R0, 0x200000, RZ ;  /* 0x0020000000007824 */ /* 0x000fe200078e00ff */
[----:B------:R-:W-:-:S04]  /*a7c0*/  LEA R2, R2, 0x37800000, 0x17 ;  /* 0x3780000002027811 */ /* 0x000fc800078eb8ff */
[----:B------:R-:W-:-:S07]  /*a7d0*/  LOP3.LUT R2, R2, R0, R7, 0xfe, !PT ;  /* 0x0000000002027212 */ /* 0x000fce00078efe07 */
.L_x_16506:
[----:B------:R-:W-:Y:S05]  /*a7e0*/  BSYNC.RECONVERGENT B0 ;  /* 0x0000000000007941 */ /* 0x000fea0003800200 */
.L_x_16505:
[----:B------:R-:W0:Y:S02]  /*a7f0*/  F2I.S64.TRUNC R2, R2 ;  /* 0x0000000200027311 */ /* 0x000e24000020d900 */
[----:B0-----:R-:W-:Y:S01]  /*a800*/  PRMT R19, R2, 0x7610, R19 ;  /* 0x0000761002137816 */ /* 0x001fe20000000013 */
[----:B------:R-:W-:Y:S06]  /*a810*/  BRA `(.L_x_16486) ;  /* 0x00000000009c7947 */ /* 0x000fec0003800000 */
.L_x_16498:
        /* <DEDUP_REMOVED lines=14> */
.L_x_16512:
[----:B------:R-:W-:Y:S05]  /*a900*/  BSYNC.RECONVERGENT B0 ;  /* 0x0000000000007941 */ /* 0x000fea0003800200 */
.L_x_16511:
[----:B------:R-:W0:Y:S02]  /*a910*/  F2I.S64.TRUNC R2, R2 ;  /* 0x0000000200027311 */ /* 0x000e24000020d900 */
[----:B0-----:R-:W-:Y:S01]  /*a920*/  PRMT R19, R2, 0x7610, R19 ;  /* 0x0000761002137816 */ /* 0x001fe20000000013 */
[----:B------:R-:W-:Y:S06]  /*a930*/  BRA `(.L_x_16486) ;  /* 0x0000000000547947 */ /* 0x000fec0003800000 */
.L_x_16485:
        /* <DEDUP_REMOVED lines=16> */
.L_x_16513:
[----:B------:R-:W-:Y:S01]  /*aa40*/  PRMT R19, RZ, 0x7610, R19 ;  /* 0x00007610ff137816 */ /* 0x000fe20000000013 */
[----:B------:R-:W-:Y:S06]  /*aa50*/  BRA `(.L_x_16486) ;  /* 0x00000000000c7947 */ /* 0x000fec0003800000 */
.L_x_16510:
[----:B------:R2:W5:Y:S01]  /*aa60*/  LDG.E.U8 R19, desc[UR36][R4.64] ;  /* 0x0000002404137981 */ /* 0x000562000c1e1100 */
[----:B------:R-:W-:Y:S05]  /*aa70*/  BRA `(.L_x_16486) ;  /* 0x0000000000047947 */ /* 0x000fea0003800000 */
.L_x_16509:
[----:B------:R1:W5:Y:S02]  /*aa80*/  LDG.E.U8 R19, desc[UR36][R4.64] ;  /* 0x0000002404137981 */ /* 0x000364000c1e1100 */
.L_x_16486:
        /* <DEDUP_REMOVED lines=16> */
.L_x_16517:
[----:B------:R0:W5:Y:S01]  /*ab90*/  LDG.E.U8 R0, desc[UR36][R4.64] ;  /* 0x0000002404007981 */ /* 0x000162000c1e1100 */
[----:B------:R-:W-:Y:S05]  /*aba0*/  BRA `(.L_x_16519) ;  /* 0x0000000c005c7947 */ /* 0x000fea0003800000 */
.L_x_16516:
        /* <DEDUP_REMOVED lines=8> */
.L_x_16521:
[----:B------:R4:W5:Y:S01]  /*ac30*/  LDG.E.U8 R0, desc[UR36][R4.64] ;  /* 0x0000002404007981 */ /* 0x000962000c1e1100 */
[----:B------:R-:W-:Y:S05]  /*ac40*/  BRA `(.L_x_16519) ;  /* 0x0000000c00347947 */ /* 0x000fea0003800000 */
.L_x_16520:
[----:B------:R0:W5:Y:S01]  /*ac50*/  LDG.E.U16 R0, desc[UR36][R4.64] ;  /* 0x0000002404007981 */ /* 0x000162000c1e1500 */
[----:B------:R-:W-:Y:S05]  /*ac60*/  BRA `(.L_x_16519) ;  /* 0x0000000c002c7947 */ /* 0x000fea0003800000 */
.L_x_16515:
        /* <DEDUP_REMOVED lines=10> */
.L_x_16523:
[----:B------:R-:W2:Y:S02]  /*ad10*/  LDG.E.U16 R2, desc[UR36][R4.64] ;  /* 0x0000002404027981 */ /* 0x000ea4000c1e1500 */
[----:B--2---:R-:W-:-:S06]  /*ad20*/  HADD2.F32 R2, -RZ, R2.H0_H0 ;  /* 0x20000002ff027230 */ /* 0x004fcc0000004100 */
[----:B------:R-:W0:Y:S02]  /*ad30*/  F2I.S64.TRUNC R2, R2 ;  /* 0x0000000200027311 */ /* 0x000e24000020d900 */
[----:B0-----:R-:W-:Y:S01]  /*ad40*/  PRMT R0, R2, 0x7610, R0 ;  /* 0x0000761002007816 */ /* 0x001fe20000000000 */
[----:B------:R-:W-:Y:S06]  /*ad50*/  BRA `(.L_x_16519) ;  /* 0x0000000800f07947 */ /* 0x000fec0003800000 */
.L_x_16522:
        /* <DEDUP_REMOVED lines=10> */
.L_x_16525:
[----:B------:R-:W2:Y:S02]  /*ae00*/  LDG.E.U16 R4, desc[UR36][R4.64] ;  /* 0x0000002404047981 */ /* 0x000ea4000c1e1500 */
[----:B--2---:R-:W-:-:S06]  /*ae10*/  HADD2.F32 R2, -RZ, R4.H0_H0 ;  /* 0x20000004ff027230 */ /* 0x004fcc0000004100 */
[----:B------:R-:W0:Y:S02]  /*ae20*/  F2I.S64.TRUNC R2, R2 ;  /* 0x0000000200027311 */ /* 0x000e24000020d900 */
[----:B0-----:R-:W-:Y:S01]  /*ae30*/  PRMT R0, R2, 0x7610, R0 ;  /* 0x0000761002007816 */ /* 0x001fe20000000000 */
[----:B------:R-:W-:Y:S06]  /*ae40*/  BRA `(.L_x_16519) ;  /* 0x0000000800b47947 */ /* 0x000fec0003800000 */
.L_x_16524:
[----:B------:R-:W2:Y:S02]  /*ae50*/  LDG.E.64 R2, desc[UR36][R4.64] ;  /* 0x0000002404027981 */ /* 0x000ea4000c1e1b00 */
[----:B--2---:R-:W0:Y:S02]  /*ae60*/  F2I.S64.F64.TRUNC R2, R2 ;  /* 0x0000000200027311 */ /* 0x004e24000030d900 */
[----:B0-----:R-:W-:Y:S01]  /*ae70*/  PRMT R0, R2, 0x7610, R0 ;  /* 0x0000761002007816 */ /* 0x001fe20000000000 */
[----:B------:R-:W-:Y:S06]  /*ae80*/  BRA `(.L_x_16519) ;  /* 0x0000000800a47947 */ /* 0x000fec0003800000 */
.L_x_16514:
        /* <DEDUP_REMOVED lines=12> */
.L_x_16528:
[----:B------:R-:W2:Y:S02]  /*af50*/  LDG.E.64 R4, desc[UR36][R4.64] ;  /* 0x0000002404047981 */ /* 0x000ea4000c1e1b00 */
[----:B--2---:R-:W0:Y:S02]  /*af60*/  F2I.S64.F64.TRUNC R2, R4 ;  /* 0x0000000400027311 */ /* 0x004e24000030d900 */
[----:B0-----:R-:W-:Y:S01]  /*af70*/  PRMT R0, R2, 0x7610, R0 ;  /* 0x0000761002007816 */ /* 0x001fe20000000000 */
[----:B------:R-:W-:Y:S06]  /*af80*/  BRA `(.L_x_16519) ;  /* 0x0000000800647947 */ /* 0x000fec0003800000 */
.L_x_16527:
        /* <DEDUP_REMOVED lines=27> */
.L_x_16530:
        /* <DEDUP_REMOVED lines=14> */
.L_x_16529:
[----:B------:R-:W2:Y:S02]  /*b220*/  LDG.E.U16 R2, desc[UR36][R4.64] ;  /* 0x0000002404027981 */ /* 0x000ea4000c1e1500 */
[----:B--2---:R-:W-:-:S06]  /*b230*/  IMAD.U32 R2, R2, 0x10000, RZ ;  /* 0x0001000002027824 */ /* 0x004fcc00078e00ff */
[----:B------:R-:W0:Y:S02]  /*b240*/  F2I.S64.TRUNC R2, R2 ;  /* 0x0000000200027311 */ /* 0x000e24000020d900 */
[----:B0-----:R-:W-:Y:S01]  /*b250*/  PRMT R0, R2, 0x7610, R0 ;  /* 0x0000761002007816 */ /* 0x001fe20000000000 */
[----:B------:R-:W-:Y:S06]  /*b260*/  BRA `(.L_x_16519) ;  /* 0x0000000400ac7947 */ /* 0x000fec0003800000 */
.L_x_16526:
        /* <DEDUP_REMOVED lines=10> */
.L_x_16533:
        /* <DEDUP_REMOVED lines=21> */
.L_x_16537:
[----:B------:R-:W-:Y:S05]  /*b460*/  BSYNC.RECONVERGENT B1 ;  /* 0x0000000000017941 */ /* 0x000fea0003800200 */
.L_x_16536:
[----:B------:R-:W-:Y:S01]  /*b470*/  IMAD.SHL.U32 R0, R0, 0x100000, RZ ;  /* 0x0010000000007824 */ /* 0x000fe200078e00ff */
[----:B------:R-:W-:-:S04]  /*b480*/  LEA R2, R2, 0x3b800000, 0x17 ;  /* 0x3b80000002027811 */ /* 0x000fc800078eb8ff */
[----:B------:R-:W-:-:S07]  /*b490*/  LOP3.LUT R2, R2, R0, R7, 0xfe, !PT ;  /* 0x0000000002027212 */ /* 0x000fce00078efe07 */
.L_x_16535:
[----:B------:R-:W-:Y:S05]  /*b4a0*/  BSYNC.RECONVERGENT B0 ;  /* 0x0000000000007941 */ /* 0x000fea0003800200 */
.L_x_16534:
[----:B------:R-:W0:Y:S02]  /*b4b0*/  F2I.S64.TRUNC R2, R2 ;  /* 0x0000000200027311 */ /* 0x000e24000020d900 */
[----:B0-----:R-:W-:Y:S01]  /*b4c0*/  PRMT R0, R2, 0x7610, R0 ;  /* 0x0000761002007816 */ /* 0x001fe20000000000 */
[----:B------:R-:W-:Y:S06]  /*b4d0*/  BRA `(.L_x_16519) ;  /* 0x0000000400107947 */ /* 0x000fec0003800000 */
.L_x_16532:
        /* <DEDUP_REMOVED lines=21> */
.L_x_16541:
[----:B------:R-:W-:Y:S05]  /*b630*/  BSYNC.RECONVERGENT B1 ;  /* 0x0000000000017941 */ /* 0x000fea0003800200 */
.L_x_16540:
[----:B------:R-:W-:Y:S02]  /*b640*/  SHF.L.U32 R0, R0, 0x15, RZ ;  /* 0x0000001500007819 */ /* 0x000fe400000006ff */
[----:B------:R-:W-:-:S04]  /*b650*/  LEA R2, R2, 0x37800000, 0x17 ;  /* 0x3780000002027811 */ /* 0x000fc800078eb8ff */
[----:B------:R-:W-:-:S07]  /*b660*/  LOP3.LUT R2, R2, R0, R7, 0xfe, !PT ;  /* 0x0000000002027212 */ /* 0x000fce00078efe07 */
.L_x_16539:
[----:B------:R-:W-:Y:S05]  /*b670*/  BSYNC.RECONVERGENT B0 ;  /* 0x0000000000007941 */ /* 0x000fea0003800200 */
.L_x_16538:
[----:B------:R-:W0:Y:S02]  /*b680*/  F2I.S64.TRUNC R2, R2 ;  /* 0x0000000200027311 */ /* 0x000e24000020d900 */
[----:B0-----:R-:W-:Y:S01]  /*b690*/  PRMT R0, R2, 0x7610, R0 ;  /* 0x0000761002007816 */ /* 0x001fe20000000000 */
[----:B------:R-:W-:Y:S06]  /*b6a0*/  BRA `(.L_x_16519) ;  /* 0x00000000009c7947 */ /* 0x000fec0003800000 */
.L_x_16531:
        /* <DEDUP_REMOVED lines=14> */
.L_x_16545:
[----:B------:R-:W-:Y:S05]  /*b790*/  BSYNC.RECONVERGENT B0 ;  /* 0x0000000000007941 */ /* 0x000fea0003800200 */
.L_x_16544:
[----:B------:R-:W0:Y:S02]  /*b7a0*/  F2I.S64.TRUNC R2, R2 ;  /* 0x0000000200027311 */ /* 0x000e24000020d900 */
[----:B0-----:R-:W-:Y:S01]  /*b7b0*/  PRMT R0, R2, 0x7610, R0 ;  /* 0x0000761002007816 */ /* 0x001fe20000000000 */
[----:B------:R-:W-:Y:S06]  /*b7c0*/  BRA `(.L_x_16519) ;  /* 0x0000000000547947 */ /* 0x000fec0003800000 */
.L_x_16518:
        /* <DEDUP_REMOVED lines=16> */
.L_x_16546:
[----:B------:R-:W-:Y:S01]  /*b8d0*/  PRMT R0, RZ, 0x7610, R0 ;  /* 0x00007610ff007816 */ /* 0x000fe20000000000 */
[----:B------:R-:W-:Y:S06]  /*b8e0*/  BRA `(.L_x_16519) ;  /* 0x00000000000c7947 */ /* 0x000fec0003800000 */
.L_x_16543:
[----:B------:R2:W5:Y:S01]  /*b8f0*/  LDG.E.U8 R0, desc[UR36][R4.64] ;  /* 0x0000002404007981 */ /* 0x000562000c1e1100 */
[----:B------:R-:W-:Y:S05]  /*b900*/  BRA `(.L_x_16519) ;  /* 0x0000000000047947 */ /* 0x000fea0003800000 */
.L_x_16542:
[----:B------:R1:W5:Y:S02]  /*b910*/  LDG.E.U8 R0, desc[UR36][R4.64] ;  /* 0x0000002404007981 */ /* 0x000364000c1e1100 */
.L_x_16519:
        /* <DEDUP_REMOVED lines=21> */
.L_x_16551:
[----:B------:R4:W-:Y:S01]  /*ba70*/  STG.E.U8 desc[UR36][R2.64], R5 ;  /* 0x0000000502007986 */ /* 0x0009e2000c101124 */
[----:B------:R-:W-:Y:S05]  /*ba80*/  BRA `(.L_x_16553) ;  /* 0x0000000c00507947 */ /* 0x000fea0003800000 */
.L_x_16550:
        /* <DEDUP_REMOVED lines=10> */
.L_x_16555:
[----:B------:R-:W-:-:S05]  /*bb30*/  LOP3.LUT R5, R5, 0xff, RZ, 0xc0, !PT ;  /* 0x000000ff05057812 */ /* 0x000fca00078ec0ff */
[----:B------:R2:W-:Y:S01]  /*bb40*/  STG.E desc[UR36][R2.64], R5 ;  /* 0x0000000502007986 */ /* 0x0005e2000c101924 */
[----:B------:R-:W-:Y:S05]  /*bb50*/  BRA `(.L_x_16553) ;  /* 0x0000000c001c7947 */ /* 0x000fea0003800000 */
.L_x_16554:
[----:B------:R-:W-:-:S05]  /*bb60*/  LOP3.LUT R5, R5, 0xff, RZ, 0xc0, !PT ;  /* 0x000000ff05057812 */ /* 0x000fca00078ec0ff */
[----:B------:R0:W-:Y:S01]  /*bb70*/  STG.E.U16 desc[UR36][R2.64], R5 ;  /* 0x0000000502007986 */ /* 0x0001e2000c101524 */
[----:B------:R-:W-:Y:S05]  /*bb80*/  BRA `(.L_x_16553) ;  /* 0x0000000c00107947 */ /* 0x000fea0003800000 */
.L_x_16549:
        /* <DEDUP_REMOVED lines=10> */
.L_x_16557:
[----:B------:R-:W-:-:S04]  /*bc30*/  LOP3.LUT R5, R5, 0xff, RZ, 0xc0, !PT ;  /* 0x000000ff05057812 */ /* 0x000fc800078ec0ff */
[----:B------:R-:W0:Y:S02]  /*bc40*/  I2F.U16 R0, R5 ;  /* 0x0000000500007306 */ /* 0x000e240000101000 */
[----:B0-----:R-:W-:-:S05]  /*bc50*/  F2FP.F16.F32.PACK_AB R0, RZ, R0 ;  /* 0x00000000ff00723e */ /* 0x001fca00000000ff */
[----:B------:R0:W-:Y:S01]  /*bc60*/  STG.E.U16 desc[UR36][R2.64], R0 ;  /* 0x0000000002007986 */ /* 0x0001e2000c101524 */
[----:B------:R-:W-:Y:S05]  /*bc70*/  BRA `(.L_x_16553) ;  /* 0x0000000800d47947 */ /* 0x000fea0003800000 */
.L_x_16556:
        /* <DEDUP_REMOVED lines=11> */
.L_x_16559:
[----:B------:R-:W-:-:S06]  /*bd30*/  LOP3.LUT R5, R5, 0xff, RZ, 0xc0, !PT ;  /* 0x000000ff05057812 */ /* 0x000fcc00078ec0ff */
[----:B------:R-:W0:Y:S02]  /*bd40*/  I2F.U16 R5, R5 ;  /* 0x0000000500057306 */ /* 0x000e240000101000 */
[----:B0-----:R-:W-:-:S04]  /*bd50*/  F2FP.F16.F32.PACK_AB R5, RZ, R5 ;  /* 0x00000005ff05723e */ /* 0x001fc800000000ff */
[----:B------:R-:W-:-:S05]  /*bd60*/  PRMT R5, R5, 0x5410, RZ ;  /* 0x0000541005057816 */ /* 0x000fca00000000ff */
[----:B------:R0:W-:Y:S01]  /*bd70*/  STG.E desc[UR36][R2.64], R5 ;  /* 0x0000000502007986 */ /* 0x0001e2000c101924 */
[----:B------:R-:W-:Y:S05]  /*bd80*/  BRA `(.L_x_16553) ;  /* 0x0000000800907947 */ /* 0x000fea0003800000 */
.L_x_16558:
[----:B------:R-:W-:-:S06]  /*bd90*/  LOP3.LUT R5, R5, 0xff, RZ, 0xc0, !PT ;  /* 0x000000ff05057812 */ /* 0x000fcc00078ec0ff */
[----:B------:R-:W0:Y:S02]  /*bda0*/  I2F.F64.U16 R4, R5 ;  /* 0x0000000500047312 */ /* 0x000e240000101800 */
[----:B0-----:R0:W-:Y:S01]  /*bdb0*/  STG.E.64 desc[UR36][R2.64], R4 ;  /* 0x0000000402007986 */ /* 0x0011e2000c101b24 */
[----:B------:R-:W-:Y:S05]  /*bdc0*/  BRA `(.L_x_16553) ;  /* 0x0000000800807947 */ /* 0x000fea0003800000 */
.L_x_16548:
        /* <DEDUP_REMOVED lines=13> */
.L_x_16563:
        /* <DEDUP_REMOVED lines=18> */
.L_x_16565:
[----:B------:R-:W-:Y:S05]  /*bfc0*/  BSYNC.RECONVERGENT B0 ;  /* 0x0000000000007941 */ /* 0x000fea0003800200 */
.L_x_16564:
[----:B------:R0:W-:Y:S01]  /*bfd0*/  STG.E.U8 desc[UR36][R2.64], R0 ;  /* 0x0000000002007986 */ /* 0x0001e2000c101124 */
[----:B------:R-:W-:Y:S05]  /*bfe0*/  BRA `(.L_x_16553) ;  /* 0x0000000400f87947 */ /* 0x000fea0003800000 */
.L_x_16562:
        /* <DEDUP_REMOVED lines=18> */
.L_x_16567:
[----:B------:R-:W-:Y:S05]  /*c110*/  BSYNC.RECONVERGENT B0 ;  /* 0x0000000000007941 */ /* 0x000fea0003800200 */
.L_x_16566:
[----:B------:R0:W-:Y:S01]  /*c120*/  STG.E.U8 desc[UR36][R2.64], R0 ;  /* 0x0000000002007986 */ /* 0x0001e2000c101124 */
[----:B------:R-:W-:Y:S05]  /*c130*/  BRA `(.L_x_16553) ;  /* 0x0000000400a47947 */ /* 0x000fea0003800000 */
.L_x_16561:
        /* <DEDUP_REMOVED lines=23> */
.L_x_16569:
[----:B------:R-:W-:Y:S01]  /*c2b0*/  LOP3.LUT R4, R5, 0xff, RZ, 0xc0, !PT ;  /* 0x000000ff05047812 */ /* 0x000fe200078ec0ff */
[----:B------:R-:W-:-:S05]  /*c2c0*/  IMAD.MOV.U32 R5, RZ, RZ, RZ ;  /* 0x000000ffff057224 */ /* 0x000fca00078e00ff */
[----:B------:R0:W-:Y:S01]  /*c2d0*/  STG.E.64 desc[UR36][R2.64], R4 ;  /* 0x0000000402007986 */ /* 0x0001e2000c101b24 */
[----:B------:R-:W-:Y:S05]  /*c2e0*/  BRA `(.L_x_16553) ;  /* 0x0000000400387947 */ /* 0x000fea0003800000 */
.L_x_16568:
[----:B------:R-:W-:-:S05]  /*c2f0*/  LOP3.LUT R5, R5, 0xff, RZ, 0xc0, !PT ;  /* 0x000000ff05057812 */ /* 0x000fca00078ec0ff */
[----:B------:R0:W-:Y:S01]  /*c300*/  STG.E desc[UR36][R2.64], R5 ;  /* 0x0000000502007986 */ /* 0x0001e2000c101924 */
[----:B------:R-:W-:Y:S05]  /*c310*/  BRA `(.L_x_16553) ;  /* 0x00000004002c7947 */ /* 0x000fea0003800000 */
.L_x_16560:
        /* <DEDUP_REMOVED lines=10> */
.L_x_16571:
[----:B------:R-:W-:Y:S02]  /*c3c0*/  LOP3.LUT R5, R5, 0xff, RZ, 0xc0, !PT ;  /* 0x000000ff05057812 */ /* 0x000fe400078ec0ff */
[----:B------:R-:W-:-:S04]  /*c3d0*/  CS2R R6, SRZ ;  /* 0x0000000000067805 */ /* 0x000fc8000001ff00 */
[----:B------:R-:W0:Y:S02]  /*c3e0*/  I2F.F64.U16 R4, R5 ;  /* 0x0000000500047312 */ /* 0x000e240000101800 */
[----:B0-----:R0:W-:Y:S01]  /*c3f0*/  STG.E.128 desc[UR36][R2.64], R4 ;  /* 0x0000000402007986 */ /* 0x0011e2000c101d24 */
[----:B------:R-:W-:Y:S05]  /*c400*/  BRA `(.L_x_16553) ;  /* 0x0000000000f07947 */ /* 0x000fea0003800000 */
.L_x_16570:
[----:B------:R-:W-:-:S09]  /*c410*/  UISETP.NE.AND UP0, UPT, UR4, 0xf, UPT ;  /* 0x0000000f0400788c */ /* 0x000fd2000bf05270 */
[----:B------:R-:W-:Y:S05]  /*c420*/  BRA.U !UP0, `(.L_x_16572) ;  /* 0x0000000108d87547 */ /* 0x000fea000b800000 */
[----:B------:R-:W-:-:S09]  /*c430*/  UISETP.NE.AND UP0, UPT, UR4, 0x17, UPT ;  /* 0x000000170400788c */ /* 0x000fd2000bf05270 */
[----:B------:R-:W-:Y:S05]  /*c440*/  BRA.U !UP0, `(.L_x_16573) ;  /* 0x0000000108887547 */ /* 0x000fea000b800000 */
[----:B------:R-:W-:-:S09]  /*c450*/  UISETP.NE.AND UP0, UPT, UR4, 0x18, UPT ;  /* 0x000000180400788c */ /* 0x000fd2000bf05270 */
[----:B------:R-:W-:Y:S05]  /*c460*/  BRA.U !UP0, `(.L_x_16574) ;  /* 0x0000000108447547 */ /* 0x000fea000b800000 */
.L_x_16552:
        /* <DEDUP_REMOVED lines=16> */
.L_x_16575:
[----:B------:R-:W-:Y:S05]  /*c570*/  BRA `(.L_x_16553) ;  /* 0x0000000000947947 */ /* 0x000fea0003800000 */
.L_x_16574:
        /* <DEDUP_REMOVED lines=12> */
.L_x_16577:
[----:B------:R-:W-:Y:S05]  /*c640*/  BSYNC.RECONVERGENT B0 ;  /* 0x0000000000007941 */ /* 0x000fea0003800200 */
.L_x_16576:
[----:B------:R0:W-:Y:S01]  /*c650*/  STG.E.U8 desc[UR36][R2.64], R5 ;  /* 0x0000000502007986 */ /* 0x0001e2000c101124 */
[----:B------:R-:W-:Y:S05]  /*c660*/  BRA `(.L_x_16553) ;  /* 0x0000000000587947 */ /* 0x000fea0003800000 */
.L_x_16573:
        /* <DEDUP_REMOVED lines=13> */
.L_x_16578:
[----:B------:R-:W-:Y:S02]  /*c740*/  ISETP.GT.U32.AND P0, PT, R7, 0x7f800000, PT ;  /* 0x7f8000000700780c */ /* 0x000fe40003f04070 */
[----:B------:R-:W-:-:S04]  /*c750*/  MOV R5, 0x7f ;  /* 0x0000007f00057802 */ /* 0x000fc80000000f00 */
[----:B------:R-:W-:-:S05]  /*c760*/  SEL R5, R5, 0x7c, P0 ;  /* 0x0000007c05057807 */ /* 0x000fca0000000000 */
[----:B------:R0:W-:Y:S01]  /*c770*/  STG.E.U8 desc[UR36][R2.64], R5 ;  /* 0x0000000502007986 */ /* 0x0001e2000c101124 */
[----:B------:R-:W-:Y:S05]  /*c780*/  BRA `(.L_x_16553) ;  /* 0x0000000000107947 */ /* 0x000fea0003800000 */
.L_x_16572:
[----:B------:R-:W-:-:S04]  /*c790*/  LOP3.LUT R5, R5, 0xff, RZ, 0xc0, !PT ;  /* 0x000000ff05057812 */ /* 0x000fc800078ec0ff */
[----:B------:R-:W0:Y:S02]  /*c7a0*/  I2F.U16 R0, R5 ;  /* 0x0000000500007306 */ /* 0x000e240000101000 */
[----:B0-----:R-:W-:-:S05]  /*c7b0*/  F2FP.BF16.F32.PACK_AB R0, RZ, R0 ;  /* 0x00000000ff00723e */ /* 0x001fca00000010ff */
[----:B------:R0:W-:Y:S02]  /*c7c0*/  STG.E.U16 desc[UR36][R2.64], R0 ;  /* 0x0000000002007986 */ /* 0x0001e4000c101524 */
.L_x_16553:
[----:B------:R-:W-:Y:S05]  /*c7d0*/  BSYNC.RECONVERGENT B6 ;  /* 0x0000000000067941 */ /* 0x000fea0003800200 */
.L_x_16547:
[----:B------:R-:W-:-:S07]  /*c7e0*/  VIADD R17, R17, 0x80 ;  /* 0x0000008011117836 */ /* 0x000fce0000000000 */
.L_x_16479:
[----:B------:R-:W-:Y:S05]  /*c7f0*/  BSYNC.RECONVERGENT B7 ;  /* 0x0000000000077941 */ /* 0x000fea0003800200 */
.L_x_16478:
[----:B------:R-:W5:Y:S02]  /*c800*/  LDCU UR4, c[0x0][0x380] ;  /* 0x00007000ff0477ac */ /* 0x000f640008000800 */
[----:B-----5:R-:W-:-:S13]  /*c810*/  ISETP.GE.AND P0, PT, R17, UR4, PT ;  /* 0x0000000411007c0c */ /* 0x020fda000bf06270 */
[----:B------:R-:W-:Y:S05]  /*c820*/  @P0 EXIT ;  /* 0x000000000000094d */ /* 0x000fea0003800000 */
        /* <DEDUP_REMOVED lines=354> */
.L_x_16579:
[----:B------:R-:W0:Y:S01]  /*de50*/  LDCU.64 UR6, c[0x0][0x5e8] ;  /* 0x0000bd00ff0677ac */ /* 0x000e220008000a00 */
[----:B------:R-:W1:Y:S01]  /*de60*/  LDCU.64 UR8, c[0x0][0x5f0] ;  /* 0x0000be00ff0877ac */ /* 0x000e620008000a00 */
[----:B------:R-:W-:-:S04]  /*de70*/  UPRMT UR4, UR39, 0x9910, URZ ;  /* 0x0000991027047896 */ /* 0x000fc800080000ff */
[----:B------:R-:W-:Y:S01]  /*de80*/  UISETP.GT.AND UP0, UPT, UR4, 0x9, UPT ;  /* 0x000000090400788c */ /* 0x000fe2000bf04270 */
[----:B0-----:R-:W-:Y:S02]  /*de90*/  IADD3 R16, P0, PT, R16, UR6, RZ ;  /* 0x0000000610107c10 */ /* 0x001fe4000ff1e0ff */
[----:B-1--4-:R-:W-:-:S03]  /*dea0*/  IADD3 R4, P1, PT, R0, UR8, RZ ;  /* 0x0000000800047c10 */ /* 0x012fc6000ff3e0ff */
[----:B------:R-:W-:Y:S01]  /*deb0*/  IMAD.X R17, RZ, RZ, UR7, P0 ;  /* 0x00000007ff117e24 */ /* 0x000fe200080e06ff */
[----:B--23--:R-:W-:Y:S02]  /*dec0*/  IADD3.X R5, PT, PT, RZ, UR9, RZ, P1, !PT ;  /* 0x00000009ff057c10 */ /* 0x00cfe40008ffe4ff */
        /* <DEDUP_REMOVED lines=11> */
.L_x_16583:
[----:B------:R0:W5:Y:S01]  /*df80*/  LDG.E.U8 R19, desc[UR36][R4.64] ;  /* 0x0000002404137981 */ /* 0x000162000c1e1100 */
[----:B------:R-:W-:Y:S05]  /*df90*/  BRA `(.L_x_16585) ;  /* 0x0000000c005c7947 */ /* 0x000fea0003800000 */
.L_x_16582:
        /* <DEDUP_REMOVED lines=8> */
.L_x_16587:
[----:B------:R4:W5:Y:S01]  /*e020*/  LDG.E.U8 R19, desc[UR36][R4.64] ;  /* 0x0000002404137981 */ /* 0x000962000c1e1100 */
[----:B------:R-:W-:Y:S05]  /*e030*/  BRA `(.L_x_16585) ;  /* 0x0000000c00347947 */ /* 0x000fea0003800000 */
.L_x_16586:
[----:B------:R0:W5:Y:S01]  /*e040*/  LDG.E.U16 R19, desc[UR36][R4.64] ;  /* 0x0000002404137981 */ /* 0x000162000c1e1500 */
[----:B------:R-:W-:Y:S05]  /*e050*/  BRA `(.L_x_16585) ;  /* 0x0000000c002c7947 */ /* 0x000fea0003800000 */
.L_x_16581:
        /* <DEDUP_REMOVED lines=10> */
.L_x_16589:
[----:B------:R-:W2:Y:S02]  /*e100*/  LDG.E.U16 R2, desc[UR36][R4.64] ;  /* 0x0000002404027981 */ /* 0x000ea4000c1e1500 */
[----:B--2---:R-:W-:-:S06]  /*e110*/  HADD2.F32 R2, -RZ, R2.H0_H0 ;  /* 0x20000002ff027230 */ /* 0x004fcc0000004100 */
[----:B------:R-:W0:Y:S02]  /*e120*/  F2I.S64.TRUNC R2, R2 ;  /* 0x0000000200027311 */ /* 0x000e24000020d900 */
[----:B0-----:R-:W-:Y:S01]  /*e130*/  PRMT R19, R2, 0x7610, R19 ;  /* 0x0000761002137816 */ /* 0x001fe20000000013 */
[----:B------:R-:W-:Y:S06]  /*e140*/  BRA `(.L_x_16585) ;  /* 0x0000000800f07947 */ /* 0x000fec0003800000 */
.L_x_16588:
        /* <DEDUP_REMOVED lines=10> */
.L_x_16591:
[----:B------:R-:W2:Y:S02]  /*e1f0*/  LDG.E.U16 R4, desc[UR36][R4.64] ;  /* 0x0000002404047981 */ /* 0x000ea4000c1e1500 */
[----:B--2---:R-:W-:-:S06]  /*e200*/  HADD2.F32 R2, -RZ, R4.H0_H0 ;  /* 0x20000004ff027230 */ /* 0x004fcc0000004100 */
[----:B------:R-:W0:Y:S02]  /*e210*/  F2I.S64.TRUNC R2, R2 ;  /* 0x0000000200027311 */ /* 0x000e24000020d900 */
[----:B0-----:R-:W-:Y:S01]  /*e220*/  PRMT R19, R2, 0x7610, R19 ;  /* 0x0000761002137816 */ /* 0x001fe20000000013 */
[----:B------:R-:W-:Y:S06]  /*e230*/  BRA `(.L_x_16585) ;  /* 0x0000000800b47947 */ /* 0x000fec0003800000 */
.L_x_16590:
[----:B------:R-:W2:Y:S02]  /*e240*/  LDG.E.64 R2, desc[UR36][R4.64] ;  /* 0x0000002404027981 */ /* 0x000ea4000c1e1b00 */
[----:B--2---:R-:W0:Y:S02]  /*e250*/  F2I.S64.F64.TRUNC R2, R2 ;  /* 0x0000000200027311 */ /* 0x004e24000030d900 */
[----:B0-----:R-:W-:Y:S01]  /*e260*/  PRMT R19, R2, 0x7610, R19 ;  /* 0x0000761002137816 */ /* 0x001fe20000000013 */
[----:B------:R-:W-:Y:S06]  /*e270*/  BRA `(.L_x_16585) ;  /* 0x0000000800a47947 */ /* 0x000fec0003800000 */
.L_x_16580:
        /* <DEDUP_REMOVED lines=12> */
.L_x_16594:
[----:B------:R-:W2:Y:S02]  /*e340*/  LDG.E.64 R4, desc[UR36][R4.64] ;  /* 0x0000002404047981 */ /* 0x000ea4000c1e1b00 */
[----:B--2---:R-:W0:Y:S02]  /*e350*/  F2I.S64.F64.TRUNC R2, R4 ;  /* 0x0000000400027311 */ /* 0x004e24000030d900 */
[----:B0-----:R-:W-:Y:S01]  /*e360*/  PRMT R19, R2, 0x7610, R19 ;  /* 0x0000761002137816 */ /* 0x001fe20000000013 */
[----:B------:R-:W-:Y:S06]  /*e370*/  BRA `(.L_x_16585) ;  /* 0x0000000800647947 */ /* 0x000fec0003800000 */
.L_x_16593:
        /* <DEDUP_REMOVED lines=27> */
.L_x_16596:
        /* <DEDUP_REMOVED lines=14> */
.L_x_16595:
[----:B------:R-:W2:Y:S02]  /*e610*/  LDG.E.U16 R2, desc[UR36][R4.64] ;  /* 0x0000002404027981 */ /* 0x000ea4000c1e1500 */
[----:B--2---:R-:W-:-:S06]  /*e620*/  IMAD.U32 R2, R2, 0x10000, RZ ;  /* 0x0001000002027824 */ /* 0x004fcc00078e00ff */
[----:B------:R-:W0:Y:S02]  /*e630*/  F2I.S64.TRUNC R2, R2 ;  /* 0x0000000200027311 */ /* 0x000e24000020d900 */
[----:B0-----:R-:W-:Y:S01]  /*e640*/  PRMT R19, R2, 0x7610, R19 ;  /* 0x0000761002137816 */ /* 0x001fe20000000013 */
[----:B------:R-:W-:Y:S06]  /*e650*/  BRA `(.L_x_16585) ;  /* 0x0000000400ac7947 */ /* 0x000fec0003800000 */
.L_x_16592:
        /* <DEDUP_REMOVED lines=10> */
.L_x_16599:
        /* <DEDUP_REMOVED lines=21> */
.L_x_16603:
[----:B------:R-:W-:Y:S05]  /*e850*/  BSYNC.RECONVERGENT B1 ;  /* 0x0000000000017941 */ /* 0x000fea0003800200 */
.L_x_16602:
[----:B------:R-:W-:Y:S01]  /*e860*/  IMAD.SHL.U32 R0, R0, 0x100000, RZ ;  /* 0x0010000000007824 */ /* 0x000fe200078e00ff */
[----:B------:R-:W-:-:S04]  /*e870*/  LEA R2, R2, 0x3b800000, 0x17 ;  /* 0x3b80000002027811 */ /* 0x000fc800078eb8ff */
[----:B------:R-:W-:-:S07]  /*e880*/  LOP3.LUT R2, R2, R0, R7, 0xfe, !PT ;  /* 0x0000000002027212 */ /* 0x000fce00078efe07 */
.L_x_16601:
[----:B------:R-:W-:Y:S05]  /*e890*/  BSYNC.RECONVERGENT B0 ;  /* 0x0000000000007941 */ /* 0x000fea0003800200 */
.L_x_16600:
[----:B------:R-:W0:Y:S02]  /*e8a0*/  F2I.S64.TRUNC R2, R2 ;  /* 0x0000000200027311 */ /* 0x000e24000020d900 */
[----:B0-----:R-:W-:Y:S01]  /*e8b0*/  PRMT R19, R2, 0x7610, R19 ;  /* 0x0000761002137816 */ /* 0x001fe20000000013 */
[----:B------:R-:W-:Y:S06]  /*e8c0*/  BRA `(.L_x_16585) ;  /* 0x0000000400107947 */ /* 0x000fec0003800000 */
.L_x_16598:
        /* <DEDUP_REMOVED lines=21> */
.L_x_16607:
[----:B------:R-:W-:Y:S05]  /*ea20*/  BSYNC.RECONVERGENT B1 ;  /* 0x0000000000017941 */ /* 0x000fea0003800200 */
.L_x_16606:
[----:B------:R-:W-:Y:S02]  /*ea30*/  SHF.L.U32 R0, R0, 0x15, RZ ;  /* 0x0000001500007819 */ /* 0x000fe400000006ff */
[----:B------:R-:W-:-:S04]  /*ea40*/  LEA R2, R2, 0x37800000, 0x17 ;  /* 0x3780000002027811 */ /* 0x000fc800078eb8ff */
[----:B------:R-:W-:-:S07]  /*ea50*/  LOP3.LUT R2, R2, R0, R7, 0xfe, !PT ;  /* 0x0000000002027212 */ /* 0x000fce00078efe07 */
.L_x_16605:
[----:B------:R-:W-:Y:S05]  /*ea60*/  BSYNC.RECONVERGENT B0 ;  /* 0x0000000000007941 */ /* 0x000fea0003800200 */
.L_x_16604:
[----:B------:R-:W0:Y:S02]  /*ea70*/  F2I.S64.TRUNC R2, R2 ;  /* 0x0000000200027311 */ /* 0x000e24000020d900 */
[----:B0-----:R-:W-:Y:S01]  /*ea80*/  PRMT R19, R2, 0x7610, R19 ;  /* 0x0000761002137816 */ /* 0x001fe20000000013 */
[----:B------:R-:W-:Y:S06]  /*ea90*/  BRA `(.L_x_16585) ;  /* 0x00000000009c7947 */ /* 0x000fec0003800000 */
.L_x_16597:
        /* <DEDUP_REMOVED lines=14> */
.L_x_16611:
[----:B------:R-:W-:Y:S05]  /*eb80*/  BSYNC.RECONVERGENT B0 ;  /* 0x0000000000007941 */ /* 0x000fea0003800200 */
.L_x_16610:
[----:B------:R-:W0:Y:S02]  /*eb90*/  F2I.S64.TRUNC R2, R2 ;  /* 0x0000000200027311 */ /* 0x000e24000020d900 */
[----:B0-----:R-:W-:Y:S01]  /*eba0*/  PRMT R19, R2, 0x7610, R19 ;  /* 0x0000761002137816 */ /* 0x001fe20000000013 */
[----:B------:R-:W-:Y:S06]  /*ebb0*/  BRA `(.L_x_16585) ;  /* 0x0000000000547947 */ /* 0x000fec0003800000 */
.L_x_16584:
        /* <DEDUP_REMOVED lines=16> */
.L_x_16612:
[----:B------:R-:W-:Y:S01]  /*ecc0*/  PRMT R19, RZ, 0x7610, R19 ;  /* 0x00007610ff137816 */ /* 0x000fe20000000013 */
[----:B------:R-:W-:Y:S06]  /*ecd0*/  BRA `(.L_x_16585) ;  /* 0x00000000000c7947 */ /* 0x000fec0003800000 */
.L_x_16609:
[----:B------:R0:W5:Y:S01]  /*ece0*/  LDG.E.U8 R19, desc[UR36][R4.64] ;  /* 0x0000002404137981 */ /* 0x000162000c1e1100 */
[----:B------:R-:W-:Y:S05]  /*ecf0*/  BRA `(.L_x_16585) ;  /* 0x0000000000047947 */ /* 0x000fea0003800000 */
.L_x_16608:
[----:B------:R1:W5:Y:S02]  /*ed00*/  LDG.E.U8 R19, desc[UR36][R4.64] ;  /* 0x0000002404137981 */ /* 0x000364000c1e1100 */
.L_x_16585:
        /* <DEDUP_REMOVED lines=16> */
.L_x_16616:
[----:B------:R1:W5:Y:S01]  /*ee10*/  LDG.E.U8 R0, desc[UR36][R4.64] ;  /* 0x0000002404007981 */ /* 0x000362000c1e1100 */
[----:B------:R-:W-:Y:S05]  /*ee20*/  BRA `(.L_x_16618) ;  /* 0x0000000c005c7947 */ /* 0x000fea0003800000 */
.L_x_16615:
        /* <DEDUP_REMOVED lines=8> */
.L_x_16620:
[----:B------:R3:W5:Y:S01]  /*eeb0*/  LDG.E.U8 R0, desc[UR36][R4.64] ;  /* 0x0000002404007981 */ /* 0x000762000c1e1100 */
[----:B------:R-:W-:Y:S05]  /*eec0*/  BRA `(.L_x_16618) ;  /* 0x0000000c00347947 */ /* 0x000fea0003800000 */
.L_x_16619:
[----:B------:R4:W5:Y:S01]  /*eed0*/  LDG.E.U16 R0, desc[UR36][R4.64] ;  /* 0x0000002404007981 */ /* 0x000962000c1e1500 */
[----:B------:R-:W-:Y:S05]  /*eee0*/  BRA `(.L_x_16618) ;  /* 0x0000000c002c7947 */ /* 0x000fea0003800000 */
.L_x_16614:
        /* <DEDUP_REMOVED lines=10> */
.L_x_16622:
[----:B------:R-:W2:Y:S02]  /*ef90*/  LDG.E.U16 R2, desc[UR36][R4.64] ;  /* 0x0000002404027981 */ /* 0x000ea4000c1e1500 */
[----:B--2---:R-:W-:-:S06]  /*efa0*/  HADD2.F32 R2, -RZ, R2.H0_H0 ;  /* 0x20000002ff027230 */ /* 0x004fcc0000004100 */
[----:B------:R-:W0:Y:S02]  /*efb0*/  F2I.S64.TRUNC R2, R2 ;  /* 0x0000000200027311 */ /* 0x000e24000020d900 */
[----:B0-----:R-:W-:Y:S01]  /*efc0*/  PRMT R0, R2, 0x7610, R0 ;  /* 0x0000761002007816 */ /* 0x001fe20000000000 */
[----:B------:R-:W-:Y:S06]  /*efd0*/  BRA `(.L_x_16618) ;  /* 0x0000000800f07947 */ /* 0x000fec0003800000 */
.L_x_16621:
        /* <DEDUP_REMOVED lines=10> */
.L_x_16624:
[----:B------:R-:W2:Y:S02]  /*f080*/  LDG.E.U16 R4, desc[UR36][R4.64] ;  /* 0x0000002404047981 */ /* 0x000ea4000c1e1500 */
[----:B--2---:R-:W-:-:S06]  /*f090*/  HADD2.F32 R2, -RZ, R4.H0_H0 ;  /* 0x20000004ff027230 */ /* 0x004fcc0000004100 */
[----:B------:R-:W0:Y:S02]  /*f0a0*/  F2I.S64.TRUNC R2, R2 ;  /* 0x0000000200027311 */ /* 0x000e24000020d900 */
[----:B0-----:R-:W-:Y:S01]  /*f0b0*/  PRMT R0, R2, 0x7610, R0 ;  /* 0x0000761002007816 */ /* 0x001fe20000000000 */
[----:B------:R-:W-:Y:S06]  /*f0c0*/  BRA `(.L_x_16618) ;  /* 0x0000000800b47947 */ /* 0x000fec0003800000 */
.L_x_16623:
[----:B------:R-:W2:Y:S02]  /*f0d0*/  LDG.E.64 R2, desc[UR36][R4.64] ;  /* 0x0000002404027981 */ /* 0x000ea4000c1e1b00 */
[----:B--2---:R-:W0:Y:S02]  /*f0e0*/  F2I.S64.F64.TRUNC R2, R2 ;  /* 0x0000000200027311 */ /* 0x004e24000030d900 */
[----:B0-----:R-:W-:Y:S01]  /*f0f0*/  PRMT R0, R2, 0x7610, R0 ;  /* 0x0000761002007816 */ /* 0x001fe20000000000 */
[----:B------:R-:W-:Y:S06]  /*f100*/  BRA `(.L_x_16618) ;  /* 0x0000000800a47947 */ /* 0x000fec0003800000 */
.L_x_16613:
        /* <DEDUP_REMOVED lines=12> */
.L_x_16627:
[----:B------:R-:W2:Y:S02]  /*f1d0*/  LDG.E.64 R4, desc[UR36][R4.64] ;  /* 0x0000002404047981 */ /* 0x000ea4000c1e1b00 */
[----:B--2---:R-:W0:Y:S02]  /*f1e0*/  F2I.S64.F64.TRUNC R2, R4 ;  /* 0x0000000400027311 */ /* 0x004e24000030d900 */
[----:B0-----:R-:W-:Y:S01]  /*f1f0*/  PRMT R0, R2, 0x7610, R0 ;  /* 0x0000761002007816 */ /* 0x001fe20000000000 */
[----:B------:R-:W-:Y:S06]  /*f200*/  BRA `(.L_x_16618) ;  /* 0x0000000800647947 */ /* 0x000fec0003800000 */
.L_x_16626:
        /* <DEDUP_REMOVED lines=27> */
.L_x_16629:
        /* <DEDUP_REMOVED lines=14> */
.L_x_16628:
[----:B------:R-:W2:Y:S02]  /*f4a0*/  LDG.E.U16 R2, desc[UR36][R4.64] ;  /* 0x0000002404027981 */ /* 0x000ea4000c1e1500 */
[----:B--2---:R-:W-:-:S06]  /*f4b0*/  IMAD.U32 R2, R2, 0x10000, RZ ;  /* 0x0001000002027824 */ /* 0x004fcc00078e00ff */
[----:B------:R-:W0:Y:S02]  /*f4c0*/  F2I.S64.TRUNC R2, R2 ;  /* 0x0000000200027311 */ /* 0x000e24000020d900 */
[----:B0-----:R-:W-:Y:S01]  /*f4d0*/  PRMT R0, R2, 0x7610, R0 ;  /* 0x0000761002007816 */ /* 0x001fe20000000000 */
[----:B------:R-:W-:Y:S06]  /*f4e0*/  BRA `(.L_x_16618) ;  /* 0x0000000400ac7947 */ /* 0x000fec0003800000 */
.L_x_16625:
        /* <DEDUP_REMOVED lines=10> */
.L_x_16632:
        /* <DEDUP_REMOVED lines=21> */
.L_x_16636:
[----:B------:R-:W-:Y:S05]  /*f6e0*/  BSYNC.RECONVERGENT B1 ;  /* 0x0000000000017941 */ /* 0x000fea0003800200 */
.L_x_16635:
[----:B------:R-:W-:Y:S02]  /*f6f0*/  SHF.L.U32 R0, R0, 0x14, RZ ;  /* 0x0000001400007819 */ /* 0x000fe400000006ff */
[----:B------:R-:W-:-:S04]  /*f700*/  LEA R2, R2, 0x3b800000, 0x17 ;  /* 0x3b80000002027811 */ /* 0x000fc800078eb8ff */
[----:B------:R-:W-:-:S07]  /*f710*/  LOP3.LUT R2, R2, R0, R7, 0xfe, !PT ;  /* 0x0000000002027212 */ /* 0x000fce00078efe07 */
.L_x_16634:
[----:B------:R-:W-:Y:S05]  /*f720*/  BSYNC.RECONVERGENT B0 ;  /* 0x0000000000007941 */ /* 0x000fea0003800200 */
.L_x_16633:
[----:B------:R-:W0:Y:S02]  /*f730*/  F2I.S64.TRUNC R2, R2 ;  /* 0x0000000200027311 */ /* 0x000e24000020d900 */
[----:B0-----:R-:W-:Y:S01]  /*f740*/  PRMT R0, R2, 0x7610, R0 ;  /* 0x0000761002007816 */ /* 0x001fe20000000000 */
[----:B------:R-:W-:Y:S06]  /*f750*/  BRA `(.L_x_16618) ;  /* 0x0000000400107947 */ /* 0x000fec0003800000 */
.L_x_16631:
        /* <DEDUP_REMOVED lines=21> */
.L_x_16640:
[----:B------:R-:W-:Y:S05]  /*f8b0*/  BSYNC.RECONVERGENT B1 ;  /* 0x0000000000017941 */ /* 0x000fea0003800200 */
.L_x_16639:
[----:B------:R-:W-:Y:S01]  /*f8c0*/  IMAD.SHL.U32 R0, R0, 0x200000, RZ ;  /* 0x0020000000007824 */ /* 0x000fe200078e00ff */
[----:B------:R-:W-:-:S04]  /*f8d0*/  LEA R2, R2, 0x37800000, 0x17 ;  /* 0x3780000002027811 */ /* 0x000fc800078eb8ff */
[----:B------:R-:W-:-:S07]  /*f8e0*/  LOP3.LUT R2, R2, R0, R7, 0xfe, !PT ;  /* 0x0000000002027212 */ /* 0x000fce00078efe07 */
.L_x_16638:
[----:B------:R-:W-:Y:S05]  /*f8f0*/  BSYNC.RECONVERGENT B0 ;  /* 0x0000000000007941 */ /* 0x000fea0003800200 */
.L_x_16637:
[----:B------:R-:W0:Y:S02]  /*f900*/  F2I.S64.TRUNC R2, R2 ;  /* 0x0000000200027311 */ /* 0x000e24000020d900 */
[----:B0-----:R-:W-:Y:S01]  /*f910*/  PRMT R0, R2, 0x7610, R0 ;  /* 0x0000761002007816 */ /* 0x001fe20000000000 */
[----:B------:R-:W-:Y:S06]  /*f920*/  BRA `(.L_x_16618) ;  /* 0x00000000009c7947 */ /* 0x000fec0003800000 */
.L_x_16630:
        /* <DEDUP_REMOVED lines=14> */
.L_x_16644:
[----:B------:R-:W-:Y:S05]  /*fa10*/  BSYNC.RECONVERGENT B0 ;  /* 0x0000000000007941 */ /* 0x000fea0003800200 */
.L_x_16643:
[----:B------:R-:W0:Y:S02]  /*fa20*/  F2I.S64.TRUNC R2, R2 ;  /* 0x0000000200027311 */ /* 0x000e24000020d900 */
[----:B0-----:R-:W-:Y:S01]  /*fa30*/  PRMT R0, R2, 0x7610, R0 ;  /* 0x0000761002007816 */ /* 0x001fe20000000000 */
[----:B------:R-:W-:Y:S06]  /*fa40*/  BRA `(.L_x_16618) ;  /* 0x0000000000547947 */ /* 0x000fec0003800000 */
.L_x_16617:
        /* <DEDUP_REMOVED lines=16> */
.L_x_16645:
[----:B------:R-:W-:Y:S01]  /*fb50*/  PRMT R0, RZ, 0x7610, R0 ;  /* 0x00007610ff007816 */ /* 0x000fe20000000000 */
[----:B------:R-:W-:Y:S06]  /*fb60*/  BRA `(.L_x_16618) ;  /* 0x00000000000c7947 */ /* 0x000fec0003800000 */
.L_x_16642:
[----:B------:R0:W5:Y:S01]  /*fb70*/  LDG.E.U8 R0, desc[UR36][R4.64] ;  /* 0x0000002404007981 */ /* 0x000162000c1e1100 */
[----:B------:R-:W-:Y:S05]  /*fb80*/  BRA `(.L_x_16618) ;  /* 0x0000000000047947 */ /* 0x000fea0003800000 */
.L_x_16641:
[----:B------:R0:W5:Y:S02]  /*fb90*/  LDG.E.U8 R0, desc[UR36][R4.64] ;  /* 0x0000002404007981 */ /* 0x000164000c1e1100 */
.L_x_16618:
[----:B------:R-:W-:Y:S01]  /*fba0*/  UPRMT UR4, UR43, 0x9910, URZ ;  /* 0x000099102b047896 */ /* 0x000fe200080000ff */
[----:B-----5:R-:W-:Y:S02]  /*fbb0*/  PRMT R19, R19, 0x9910, RZ ;  /* 0x0000991013137816 */ /* 0x020fe400000000ff */
[----:B------:R-:W-:Y:S01]  /*fbc0*/  PRMT R3, R0, 0x9910, RZ ;  /* 0x0000991000037816 */ /* 0x000fe200000000ff */
        /* <DEDUP_REMOVED lines=14> */
.L_x_16649:
[----:B------:R-:W-:Y:S01]  /*fcb0*/  STG.E.U8 desc[UR36][R16.64], R3 ;  /* 0x0000000310007986 */ /* 0x000fe2000c101124 */
[----:B------:R-:W-:Y:S05]  /*fcc0*/  EXIT ;  /* 0x000000000000794d */ /* 0x000fea0003800000 */
.L_x_16648:
        /* <DEDUP_REMOVED lines=8> */
[----:B------:R-:W-:Y:S01]  /*fd50*/  STG.E.64 desc[UR36][R16.64], R2 ;  /* 0x0000000210007986 */ /* 0x000fe2000c101b24 */
[----:B------:R-:W-:Y:S05]  /*fd60*/  EXIT ;  /* 0x000000000000794d */ /* 0x000fea0003800000 */
.L_x_16652:
[----:B------:R-:W-:-:S05]  /*fd70*/  LOP3.LUT R3, R3, 0xff, RZ, 0xc0, !PT ;  /* 0x000000ff03037812 */ /* 0x000fca00078ec0ff */
[----:B------:R-:W-:Y:S01]  /*fd80*/  STG.E desc[UR36][R16.64], R3 ;  /* 0x0000000310007986 */ /* 0x000fe2000c101924 */
[----:B------:R-:W-:Y:S05]  /*fd90*/  EXIT ;  /* 0x000000000000794d */ /* 0x000fea0003800000 */
.L_x_16651:
[----:B------:R-:W-:-:S05]  /*fda0*/  LOP3.LUT R3, R3, 0xff, RZ, 0xc0, !PT ;  /* 0x000000ff03037812 */ /* 0x000fca00078ec0ff */
[----:B------:R-:W-:Y:S01]  /*fdb0*/  STG.E.U16 desc[UR36][R16.64], R3 ;  /* 0x0000000310007986 */ /* 0x000fe2000c101524 */
[----:B------:R-:W-:Y:S05]  /*fdc0*/  EXIT ;  /* 0x000000000000794d */ /* 0x000fea0003800000 */
.L_x_16647:
        /* <DEDUP_REMOVED lines=10> */
.L_x_16654:
[----:B------:R-:W-:-:S04]  /*fe70*/  LOP3.LUT R3, R3, 0xff, RZ, 0xc0, !PT ;  /* 0x000000ff03037812 */ /* 0x000fc800078ec0ff */
[----:B------:R-:W5:Y:S02]  /*fe80*/  I2F.U16 R0, R3 ;  /* 0x0000000300007306 */ /* 0x000f640000101000 */
[----:B-----5:R-:W-:-:S05]  /*fe90*/  F2FP.F16.F32.PACK_AB R0, RZ, R0 ;  /* 0x00000000ff00723e */ /* 0x020fca00000000ff */
[----:B------:R-:W-:Y:S01]  /*fea0*/  STG.E.U16 desc[UR36][R16.64], R0 ;  /* 0x0000000010007986 */ /* 0x000fe2000c101524 */
[----:B------:R-:W-:Y:S05]  /*feb0*/  EXIT ;  /* 0x000000000000794d */ /* 0x000fea0003800000 */
.L_x_16653:
[----:B------:R-:W-:-:S09]  /*fec0*/  UISETP.NE.AND UP0, UPT, UR4, 0x7, UPT ;  /* 0x000000070400788c */ /* 0x000fd2000bf05270 */
[----:B------:R-:W-:Y:S05]  /*fed0*/  BRA.U !UP0, `(.L_x_16655) ;  /* 0x00000001083c7547 */ /* 0x000fea000b800000 */
[----:B------:R-:W-:-:S09]  /*fee0*/  UISETP.NE.AND UP0, UPT, UR4, 0x8, UPT ;  /* 0x000000080400788c */ /* 0x000fd2000bf05270 */
[----:B------:R-:W-:Y:S05]  /*fef0*/  BRA.U !UP0, `(.L_x_16656) ;  /* 0x00000001081c7547 */ /* 0x000fea000b800000 */
[----:B------:R-:W-:-:S09]  /*ff00*/  UISETP.NE.AND UP0, UPT, UR4, 0x9, UPT ;  /* 0x000000090400788c */ /* 0x000fd2000bf05270 */
[----:B------:R-:W-:Y:S05]  /*ff10*/  BRA.U UP0, `(.L_x_16650) ;  /* 0x0000000500e47547 */ /* 0x000fea000b800000 */
[----:B------:R-:W-:Y:S02]  /*ff20*/  LOP3.LUT R3, R3, 0xff, RZ, 0xc0, !PT ;  /* 0x000000ff03037812 */ /* 0x000fe400078ec0ff */
[----:B01234-:R-:W-:Y:S02]  /*ff30*/  MOV R5, RZ ;  /* 0x000000ff00057202 */ /* 0x01ffe40000000f00 */
[----:B------:R-:W0:Y:S03]  /*ff40*/  I2F.U16 R4, R3 ;  /* 0x0000000300047306 */ /* 0x000e260000101000 */
[----:B0-----:R-:W-:Y:S01]  /*ff50*/  STG.E.64 desc[UR36][R16.64], R4 ;  /* 0x0000000410007986 */ /* 0x001fe2000c101b24 */
[----:B------:R-:W-:Y:S05]  /*ff60*/  EXIT ;  /* 0x000000000000794d */ /* 0x000fea0003800000 */
.L_x_16656:
[----:B------:R-:W-:-:S06]  /*ff70*/  LOP3.LUT R3, R3, 0xff, RZ, 0xc0, !PT ;  /* 0x000000ff03037812 */ /* 0x000fcc00078ec0ff */
[----:B------:R-:W5:Y:S02]  /*ff80*/  I2F.U16 R3, R3 ;  /* 0x0000000300037306 */ /* 0x000f640000101000 */
[----:B-----5:R-:W-:-:S04]  /*ff90*/  F2FP.F16.F32.PACK_AB R3, RZ, R3 ;  /* 0x00000003ff03723e */ /* 0x020fc800000000ff */
[----:B------:R-:W-:-:S05]  /*ffa0*/  PRMT R3, R3, 0x5410, RZ ;  /* 0x0000541003037816 */ /* 0x000fca00000000ff */
[----:B------:R-:W-:Y:S01]  /*ffb0*/  STG.E desc[UR36][R16.64], R3 ;  /* 0x0000000310007986 */ /* 0x000fe2000c101924 */
[----:B------:R-:W-:Y:S05]  /*ffc0*/  EXIT ;  /* 0x000000000000794d */ /* 0x000fea0003800000 */
.L_x_16655:
[----:B------:R-:W-:-:S06]  /*ffd0*/  LOP3.LUT R3, R3, 0xff, RZ, 0xc0, !PT ;  /* 0x000000ff03037812 */ /* 0x000fcc00078ec0ff */
[----:B------:R-:W5:Y:S02]  /*ffe0*/  I2F.F64.U16 R2, R3 ;  /* 0x0000000300027312 */ /* 0x000f640000101800 */
[----:B-----5:R-:W-:Y:S01]  /*fff0*/  STG.E.64 desc[UR36][R16.64], R2 ;  /* 0x0000000210007986 */ /* 0x020fe2000c101b24 */
[----:B------:R-:W-:Y:S05]  /*10000*/  EXIT ;  /* 0x000000000000794d */ /* 0x000fea0003800000 */
.L_x_16646:
        /* <DEDUP_REMOVED lines=13> */
.L_x_16660:
        /* <DEDUP_REMOVED lines=17> */
.L_x_16663:
[----:B------:R-:W-:-:S07]  /*101f0*/  PRMT R8, R0, 0x7610, R8 ;  /* 0x0000761000087816 */ /* 0x000fce0000000008 */
.L_x_16662:
[----:B------:R-:W-:Y:S05]  /*10200*/  BSYNC.RECONVERGENT B0 ;  /* 0x0000000000007941 */ /* 0x000fea0003800200 */
.L_x_16661:
[----:B------:R-:W-:Y:S01]  /*10210*/  STG.E.U8 desc[UR36][R16.64], R8 ;  /* 0x0000000810007986 */ /* 0x000fe2000c101124 */
[----:B------:R-:W-:Y:S05]  /*10220*/  EXIT ;  /* 0x000000000000794d */ /* 0x000fea0003800000 */
.L_x_16659:
        /* <DEDUP_REMOVED lines=17> */
.L_x_16666:
[----:B------:R-:W-:-:S07]  /*10340*/  PRMT R8, R0, 0x7610, R8 ;  /* 0x0000761000087816 */ /* 0x000fce0000000008 */
.L_x_16665:
[----:B------:R-:W-:Y:S05]  /*10350*/  BSYNC.RECONVERGENT B0 ;  /* 0x0000000000007941 */ /* 0x000fea0003800200 */
.L_x_16664:
[----:B------:R-:W-:Y:S01]  /*10360*/  STG.E.U8 desc[UR36][R16.64], R8 ;  /* 0x0000000810007986 */ /* 0x000fe2000c101124 */
[----:B------:R-:W-:Y:S05]  /*10370*/  EXIT ;  /* 0x000000000000794d */ /* 0x000fea0003800000 */
.L_x_16658:
        /* <DEDUP_REMOVED lines=21> */
[----:B------:R-:W-:Y:S01]  /*104d0*/  STG.E.U8 desc[UR36][R16.64], R3 ;  /* 0x0000000310007986 */ /* 0x000fe2000c101124 */
[----:B------:R-:W-:Y:S05]  /*104e0*/  EXIT ;  /* 0x000000000000794d */ /* 0x000fea0003800000 */
.L_x_16668:
[----:B------:R-:W-:Y:S01]  /*104f0*/  LOP3.LUT R2, R3, 0xff, RZ, 0xc0, !PT ;  /* 0x000000ff03027812 */ /* 0x000fe200078ec0ff */
[----:B------:R-:W-:-:S05]  /*10500*/  IMAD.MOV.U32 R3, RZ, RZ, RZ ;  /* 0x000000ffff037224 */ /* 0x000fca00078e00ff */
[----:B------:R-:W-:Y:S01]  /*10510*/  STG.E.64 desc[UR36][R16.64], R2 ;  /* 0x0000000210007986 */ /* 0x000fe2000c101b24 */
[----:B------:R-:W-:Y:S05]  /*10520*/  EXIT ;  /* 0x000000000000794d */ /* 0x000fea0003800000 */
.L_x_16667:
[----:B------:R-:W-:-:S05]  /*10530*/  LOP3.LUT R3, R3, 0xff, RZ, 0xc0, !PT ;  /* 0x000000ff03037812 */ /* 0x000fca00078ec0ff */
[----:B------:R-:W-:Y:S01]  /*10540*/  STG.E desc[UR36][R16.64], R3 ;  /* 0x0000000310007986 */ /* 0x000fe2000c101924 */
[----:B------:R-:W-:Y:S05]  /*10550*/  EXIT ;  /* 0x000000000000794d */ /* 0x000fea0003800000 */
.L_x_16657:
        /* <DEDUP_REMOVED lines=10> */
.L_x_16670:
[----:B01234-:R-:W-:Y:S02]  /*10600*/  LOP3.LUT R4, R3, 0xff, RZ, 0xc0, !PT ;  /* 0x000000ff03047812 */ /* 0x01ffe400078ec0ff */
[----:B------:R-:W-:-:S04]  /*10610*/  CS2R R6, SRZ ;  /* 0x0000000000067805 */ /* 0x000fc8000001ff00 */
[----:B------:R-:W0:Y:S02]  /*10620*/  I2F.F64.U16 R4, R4 ;  /* 0x0000000400047312 */ /* 0x000e240000101800 */
[----:B0-----:R-:W-:Y:S01]  /*10630*/  STG.E.128 desc[UR36][R16.64], R4 ;  /* 0x0000000410007986 */ /* 0x001fe2000c101d24 */
[----:B------:R-:W-:Y:S05]  /*10640*/  EXIT ;  /* 0x000000000000794d */ /* 0x000fea0003800000 */
.L_x_16669:
[----:B------:R-:W-:-:S09]  /*10650*/  UISETP.NE.AND UP0, UPT, UR4, 0xf, UPT ;  /* 0x0000000f0400788c */ /* 0x000fd2000bf05270 */
[----:B------:R-:W-:Y:S05]  /*10660*/  BRA.U !UP0, `(.L_x_16671) ;  /* 0x0000000108dc7547 */ /* 0x000fea000b800000 */
[----:B------:R-:W-:-:S09]  /*10670*/  UISETP.NE.AND UP0, UPT, UR4, 0x17, UPT ;  /* 0x000000170400788c */ /* 0x000fd2000bf05270 */
[----:B------:R-:W-:Y:S05]  /*10680*/  BRA.U !UP0, `(.L_x_16672) ;  /* 0x0000000108887547 */ /* 0x000fea000b800000 */
[----:B------:R-:W-:-:S09]  /*10690*/  UISETP.NE.AND UP0, UPT, UR4, 0x18, UPT ;  /* 0x000000180400788c */ /* 0x000fd2000bf05270 */
[----:B------:R-:W-:Y:S05]  /*106a0*/  BRA.U !UP0, `(.L_x_16673) ;  /* 0x0000000108447547 */ /* 0x000fea000b800000 */
.L_x_16650:
[----:B------:R-:W-:Y:S01]  /*106b0*/  MOV R0, 0x0 ;  /* 0x0000000000007802 */ /* 0x000fe20000000f00 */
[----:B------:R-:W0:Y:S01]  /*106c0*/  LDCU.64 UR4, c[0x4][0x1a8] ;  /* 0x01003500ff0477ac */ /* 0x000e220008000a00 */
[----:B------:R-:W-:Y:S02]  /*106d0*/  HFMA2 R13, -RZ, RZ, 0, 0 ;  /* 0x00000000ff0d7431 */ /* 0x000fe400000001ff */
[----:B------:R-:W-:Y:S01]  /*106e0*/  IMAD.MOV.U32 R8, RZ, RZ, 0x65 ;  /* 0x00000065ff087424 */ /* 0x000fe200078e00ff */
[----:B------:R0:W0:Y:S01]  /*106f0*/  LDC.64 R2, c[0x4][R0] ;  /* 0x0100000000027b82 */ /* 0x0000220000000a00 */
[----:B------:R-:W5:Y:S01]  /*10700*/  LDCU.64 UR6, c[0x4][0x1b0] ;  /* 0x01003600ff0677ac */ /* 0x000f620008000a00 */
[----:B------:R-:W-:Y:S01]  /*10710*/  IMAD.MOV.U32 R12, RZ, RZ, 0x1 ;  /* 0x00000001ff0c7424 */ /* 0x000fe200078e00ff */
[----:B------:R-:W5:Y:S01]  /*10720*/  LDCU.64 UR8, c[0x4][0x18] ;  /* 0x01000300ff0877ac */ /* 0x000f620008000a00 */
[----:B01234-:R-:W-:Y:S01]  /*10730*/  MOV R4, UR4 ;  /* 0x0000000400047c02 */ /* 0x01ffe20008000f00 */
[----:B------:R-:W-:-:S02]  /*10740*/  IMAD.U32 R5, RZ, RZ, UR5 ;  /* 0x00000005ff057e24 */ /* 0x000fc4000f8e00ff */
[----:B-----5:R-:W-:Y:S02]  /*10750*/  IMAD.U32 R6, RZ, RZ, UR6 ;  /* 0x00000006ff067e24 */ /* 0x020fe4000f8e00ff */
[----:B------:R-:W-:Y:S01]  /*10760*/  IMAD.U32 R7, RZ, RZ, UR7 ;  /* 0x00000007ff077e24 */ /* 0x000fe2000f8e00ff */
[----:B------:R-:W-:Y:S01]  /*10770*/  MOV R10, UR8 ;  /* 0x00000008000a7c02 */ /* 0x000fe20008000f00 */
[----:B------:R-:W-:-:S07]  /*10780*/  IMAD.U32 R11, RZ, RZ, UR9 ;  /* 0x00000009ff0b7e24 */ /* 0x000fce000f8e00ff */
[----:B------:R-:W-:-:S07]  /*10790*/  LEPC R20, `(.L_x_16674) ;  /* 0x000000001014794e */ /* 0x000fce0000000000 */
[----:B------:R-:W-:Y:S05]  /*107a0*/  CALL.ABS.NOINC R2 ;  /* 0x0000000002007343 */ /* 0x000fea0003c00000 */
.L_x_16674:
[----:B------:R-:W-:Y:S05]  /*107b0*/  EXIT ;  /* 0x000000000000794d */ /* 0x000fea0003800000 */
.L_x_16673:
[----:B------:R-:W-:Y:S01]  /*107c0*/  LOP3.LUT R0, R3, 0xff, RZ, 0xc0, !PT ;  /* 0x000000ff03007812 */ /* 0x000fe200078ec0ff */
[----:B------:R-:W-:Y:S01]  /*107d0*/  BSSY.RECONVERGENT B0, `(.L_x_16675) ;  /* 0x000000b000007945 */ /* 0x000fe20003800200 */
[----:B------:R-:W-:Y:S02]  /*107e0*/  IMAD.MOV.U32 R3, RZ, RZ, 0x7f ;  /* 0x0000007fff037424 */ /* 0x000fe400078e00ff */
        /* <DEDUP_REMOVED lines=9> */
.L_x_16676:
[----:B------:R-:W-:Y:S05]  /*10880*/  BSYNC.RECONVERGENT B0 ;  /* 0x0000000000007941 */ /* 0x000fea0003800200 */
.L_x_16675:
[----:B------:R-:W-:Y:S01]  /*10890*/  STG.E.U8 desc[UR36][R16.64], R3 ;  /* 0x0000000310007986 */ /* 0x000fe2000c101124 */
[----:B------:R-:W-:Y:S05]  /*108a0*/  EXIT ;  /* 0x000000000000794d */ /* 0x000fea0003800000 */
.L_x_16672:
        /* <DEDUP_REMOVED lines=14> */
.L_x_16677:
[----:B------:R-:W-:Y:S01]  /*10990*/  IMAD.MOV.U32 R3, RZ, RZ, 0x7f ;  /* 0x0000007fff037424 */ /* 0x000fe200078e00ff */
[----:B------:R-:W-:-:S04]  /*109a0*/  ISETP.GT.U32.AND P0, PT, R5, 0x7f800000, PT ;  /* 0x7f8000000500780c */ /* 0x000fc80003f04070 */
[----:B------:R-:W-:-:S05]  /*109b0*/  SEL R3, R3, 0x7c, P0 ;  /* 0x0000007c03037807 */ /* 0x000fca0000000000 */
[----:B------:R-:W-:Y:S01]  /*109c0*/  STG.E.U8 desc[UR36][R16.64], R3 ;  /* 0x0000000310007986 */ /* 0x000fe2000c101124 */
[----:B------:R-:W-:Y:S05]  /*109d0*/  EXIT ;  /* 0x000000000000794d */ /* 0x000fea0003800000 */
.L_x_16671:
[----:B------:R-:W-:-:S04]  /*109e0*/  LOP3.LUT R3, R3, 0xff, RZ, 0xc0, !PT ;  /* 0x000000ff03037812 */ /* 0x000fc800078ec0ff */
[----:B------:R-:W5:Y:S02]  /*109f0*/  I2F.U16 R0, R3 ;  /* 0x0000000300007306 */ /* 0x000f640000101000 */
[----:B-----5:R-:W-:-:S05]  /*10a00*/  F2FP.BF16.F32.PACK_AB R0, RZ, R0 ;  /* 0x00000000ff00723e */ /* 0x020fca00000010ff */
[----:B------:R-:W-:Y:S01]  /*10a10*/  STG.E.U16 desc[UR36][R16.64], R0 ;  /* 0x0000000010007986 */ /* 0x000fe2000c101524 */
[----:B------:R-:W-:Y:S05]  /*10a20*/  EXIT ;  /* 0x000000000000794d */ /* 0x000fea0003800000 */
.L_x_16678:
        /* <DEDUP_REMOVED lines=13> */
.L_x_17300:


//--------------------- .text._ZN2at6native27unrolled_elementwise_kernelINS0_13BinaryFunctorIhhhNS0_15binary_internal10MulFunctorIhEEEESt5arrayIPcLm3EELi4E23TrivialOffsetCalculatorILi2EjESA_ILi1EjENS0_6memory12LoadWithCastILi2EEENSD_13StoreWithCastILi1EEEEEviT_T0_T2_T3_T4_T5_ --------------------------
	.section	.text._ZN2at6native27unrolled_elementwise_kernelINS0_13BinaryFunctorIhhhNS0_15binary_internal10MulFunctorIhEEEESt5arrayIPcLm3EELi4E23TrivialOffsetCalculatorILi2EjESA_ILi1EjENS0_6memory12LoadWithCastILi2EEENSD_13StoreWithCastILi1EEEEEviT_T0_T2_T3_T4_T5_,"ax",@progbits
	.align	128
        .global         _ZN2at6native27unrolled_elementwise_kernelINS0_13BinaryFunctorIhhhNS0_15binary_internal10MulFunctorIhEEEESt5arrayIPcLm3EELi4E23TrivialOffsetCalculatorILi2EjESA_ILi1EjENS0_6memory12LoadWithCastILi2EEENSD_13StoreWithCastILi1EEEEEviT_T0_T2_T3_T4_T5_
        .type           _ZN2at6native27unrolled_elementwise_kernelINS0_13BinaryFunctorIhhhNS0_15binary_internal10MulFunctorIhEEEESt5arrayIPcLm3EELi4E23TrivialOffsetCalculatorILi2EjESA_ILi1EjENS0_6memory12LoadWithCastILi2EEENSD_13StoreWithCastILi1EEEEEviT_T0_T2_T3_T4_T5_,@function
        .size           _ZN2at6native27unrolled_elementwise_kernelINS0_13BinaryFunctorIhhhNS0_15binary_internal10MulFunctorIhEEEESt5arrayIPcLm3EELi4E23TrivialOffsetCalculatorILi2EjESA_ILi1EjENS0_6memory12LoadWithCastILi2EEENSD_13StoreWithCastILi1EEEEEviT_T0_T2_T3_T4_T5_,(.L_x_17301 - _ZN2at6native27unrolled_elementwise_kernelINS0_13BinaryFunctorIhhhNS0_15binary_internal10MulFunctorIhEEEESt5arrayIPcLm3EELi4E23TrivialOffsetCalculatorILi2EjESA_ILi1EjENS0_6memory12LoadWithCastILi2EEENSD_13StoreWithCastILi1EEEEEviT_T0_T2_T3_T4_T5_)
        .other          _ZN2at6native27unrolled_elementwise_kernelINS0_13BinaryFunctorIhhhNS0_15binary_internal10MulFunctorIhEEEESt5arrayIPcLm3EELi4E23TrivialOffsetCalculatorILi2EjESA_ILi1EjENS0_6memory12LoadWithCastILi2EEENSD_13StoreWithCastILi1EEEEEviT_T0_T2_T3_T4_T5_,@"STO_CUDA_ENTRY STV_DEFAULT"
_ZN2at6native27unrolled_elementwise_kernelINS0_13BinaryFunctorIhhhNS0_15binary_internal10MulFunctorIhEEEESt5arrayIPcLm3EELi4E23TrivialOffsetCalculatorILi2EjESA_ILi1EjENS0_6memory12LoadWithCastILi2EEENSD_13StoreWithCastILi1EEEEEviT_T0_T2_T3_T4_T5_:
.text._ZN2at6native27unrolled_elementwise_kernelINS0_13BinaryFunctorIhhhNS0_15binary_internal10MulFunctorIhEEEESt5arrayIPcLm3EELi4E23TrivialOffsetCalculatorILi2EjESA_ILi1EjENS0_6memory12LoadWithCastILi2EEENSD_13StoreWithCastILi1EEEEEviT_T0_T2_T3_T4_T5_:
        /* <DEDUP_REMOVED lines=33> */
.L_x_16684:
[----:B------:R3:W5:Y:S01]  /*0210*/  LDG.E.U8 R16, desc[UR36][R6.64] ;  /* 0x0000002406107981 */ /* 0x000762000c1e1100 */
[----:B------:R-:W-:Y:S05]  /*0220*/  BRA `(.L_x_16686) ;  /* 0x0000000c00607947 */ /* 0x000fea0003800000 */
.L_x_16683:
        /* <DEDUP_REMOVED lines=8> */
.L_x_16688:
[----:B------:R1:W5:Y:S01]  /*02b0*/  LDG.E.U8 R16, desc[UR36][R6.64] ;  /* 0x0000002406107981 */ /* 0x000362000c1e1100 */
[----:B------:R-:W-:Y:S05]  /*02c0*/  BRA `(.L_x_16686) ;  /* 0x0000000c00387947 */ /* 0x000fea0003800000 */
.L_x_16687:
[----:B------:R2:W5:Y:S01]  /*02d0*/  LDG.E.U16 R16, desc[UR36][R6.64] ;  /* 0x0000002406107981 */ /* 0x000562000c1e1500 */
[----:B------:R-:W-:Y:S05]  /*02e0*/  BRA `(.L_x_16686) ;  /* 0x0000000c00307947 */ /* 0x000fea0003800000 */
.L_x_16682:
        /* <DEDUP_REMOVED lines=10> */
.L_x_16690:
[----:B------:R-:W2:Y:S02]  /*0390*/  LDG.E.U16 R4, desc[UR36][R6.64] ;  /* 0x0000002406047981 */ /* 0x000ea4000c1e1500 */
[----:B--2---:R-:W-:-:S06]  /*03a0*/  HADD2.F32 R4, -RZ, R4.H0_H0 ;  /* 0x20000004ff047230 */ /* 0x004fcc0000004100 */
[----:B------:R-:W0:Y:S02]  /*03b0*/  F2I.S64.TRUNC R4, R4 ;  /* 0x0000000400047311 */ /* 0x000e24000020d900 */
[----:B0-----:R-:W-:Y:S01]  /*03c0*/  PRMT R16, R4, 0x7610, R16 ;  /* 0x0000761004107816 */ /* 0x001fe20000000010 */
[----:B------:R-:W-:Y:S06]  /*03d0*/  BRA `(.L_x_16686) ;  /* 0x0000000800f47947 */ /* 0x000fec0003800000 */
.L_x_16689:
        /* <DEDUP_REMOVED lines=10> */
.L_x_16692:
[----:B------:R-:W2:Y:S02]  /*0480*/  LDG.E.U16 R6, desc[UR36][R6.64] ;  /* 0x0000002406067981 */ /* 0x000ea4000c1e1500 */
[----:B--2---:R-:W-:-:S06]  /*0490*/  HADD2.F32 R4, -RZ, R6.H0_H0 ;  /* 0x20000006ff047230 */ /* 0x004fcc0000004100 */
[----:B------:R-:W0:Y:S02]  /*04a0*/  F2I.S64.TRUNC R4, R4 ;  /* 0x0000000400047311 */ /* 0x000e24000020d900 */
[----:B0-----:R-:W-:Y:S01]  /*04b0*/  PRMT R16, R4, 0x7610, R16 ;  /* 0x0000761004107816 */ /* 0x001fe20000000010 */
[----:B------:R-:W-:Y:S06]  /*04c0*/  BRA `(.L_x_16686) ;  /* 0x0000000800b87947 */ /* 0x000fec0003800000 */
.L_x_16691:
[----:B------:R-:W2:Y:S02]  /*04d0*/  LDG.E.64 R4, desc[UR36][R6.64] ;  /* 0x0000002406047981 */ /* 0x000ea4000c1e1b00 */
[----:B--2---:R-:W0:Y:S02]  /*04e0*/  F2I.S64.F64.TRUNC R4, R4 ;  /* 0x0000000400047311 */ /* 0x004e24000030d900 */
[----:B0-----:R-:W-:Y:S01]  /*04f0*/  PRMT R16, R4, 0x7610, R16 ;  /* 0x0000761004107816 */ /* 0x001fe20000000010 */
[----:B------:R-:W-:Y:S06]  /*0500*/  BRA `(.L_x_16686) ;  /* 0x0000000800a87947 */ /* 0x000fec0003800000 */
.L_x_16681:
        /* <DEDUP_REMOVED lines=12> */
.L_x_16695:
[----:B------:R-:W2:Y:S02]  /*05d0*/  LDG.E.64 R6, desc[UR36][R6.64] ;  /* 0x0000002406067981 */ /* 0x000ea4000c1e1b00 */
[----:B--2---:R-:W0:Y:S02]  /*05e0*/  F2I.S64.F64.TRUNC R4, R6 ;  /* 0x0000000600047311 */ /* 0x004e24000030d900 */
[----:B0-----:R-:W-:Y:S01]  /*05f0*/  PRMT R16, R4, 0x7610, R16 ;  /* 0x0000761004107816 */ /* 0x001fe20000000010 */
[----:B------:R-:W-:Y:S06]  /*0600*/  BRA `(.L_x_16686) ;  /* 0x0000000800687947 */ /* 0x000fec0003800000 */
.L_x_16694:
        /* <DEDUP_REMOVED lines=27> */
.L_x_16697:
        /* <DEDUP_REMOVED lines=15> */
.L_x_16696:
[----:B------:R-:W2:Y:S02]  /*08b0*/  LDG.E.U16 R4, desc[UR36][R6.64] ;  /* 0x0000002406047981 */ /* 0x000ea4000c1e1500 */
[----:B--2---:R-:W-:-:S06]  /*08c0*/  IMAD.U32 R4, R4, 0x10000, RZ ;  /* 0x0001000004047824 */ /* 0x004fcc00078e00ff */
[----:B------:R-:W0:Y:S02]  /*08d0*/  F2I.S64.TRUNC R4, R4 ;  /* 0x0000000400047311 */ /* 0x000e24000020d900 */
[----:B0-----:R-:W-:Y:S01]  /*08e0*/  PRMT R16, R4, 0x7610, R16 ;  /* 0x0000761004107816 */ /* 0x001fe20000000010 */
[----:B------:R-:W-:Y:S06]  /*08f0*/  BRA `(.L_x_16686) ;  /* 0x0000000400ac7947 */ /* 0x000fec0003800000 */
.L_x_16693:
        /* <DEDUP_REMOVED lines=10> */
.L_x_16700:
        /* <DEDUP_REMOVED lines=21> */
.L_x_16704:
[----:B------:R-:W-:Y:S05]  /*0af0*/  BSYNC.RECONVERGENT B1 ;  /* 0x0000000000017941 */ /* 0x000fea0003800200 */
.L_x_16703:
[----:B------:R-:W-:Y:S01]  /*0b00*/  IMAD.SHL.U32 R0, R0, 0x100000, RZ ;  /* 0x0010000000007824 */ /* 0x000fe200078e00ff */
[----:B------:R-:W-:-:S04]  /*0b10*/  LEA R3, R3, 0x3b800000, 0x17 ;  /* 0x3b80000003037811 */ /* 0x000fc800078eb8ff */
[----:B------:R-:W-:-:S07]  /*0b20*/  LOP3.LUT R4, R3, R0, R7, 0xfe, !PT ;  /* 0x0000000003047212 */ /* 0x000fce00078efe07 */
.L_x_16702:
[----:B------:R-:W-:Y:S05]  /*0b30*/  BSYNC.RECONVERGENT B0 ;  /* 0x0000000000007941 */ /* 0x000fea0003800200 */
.L_x_16701:
[----:B------:R-:W0:Y:S02]  /*0b40*/  F2I.S64.TRUNC R4, R4 ;  /* 0x0000000400047311 */ /* 0x000e24000020d900 */
[----:B0-----:R-:W-:Y:S01]  /*0b50*/  PRMT R16, R4, 0x7610, R16 ;  /* 0x0000761004107816 */ /* 0x001fe20000000010 */
[----:B------:R-:W-:Y:S06]  /*0b60*/  BRA `(.L_x_16686) ;  /* 0x0000000400107947 */ /* 0x000fec0003800000 */
.L_x_16699:
        /* <DEDUP_REMOVED lines=21> */
.L_x_16708:
[----:B------:R-:W-:Y:S05]  /*0cc0*/  BSYNC.RECONVERGENT B1 ;  /* 0x0000000000017941 */ /* 0x000fea0003800200 */
.L_x_16707:
[----:B------:R-:W-:Y:S01]  /*0cd0*/  IMAD.SHL.U32 R0, R0, 0x200000, RZ ;  /* 0x0020000000007824 */ /* 0x000fe200078e00ff */
[----:B------:R-:W-:-:S04]  /*0ce0*/  LEA R3, R3, 0x37800000, 0x17 ;  /* 0x3780000003037811 */ /* 0x000fc800078eb8ff */
[----:B------:R-:W-:-:S07]  /*0cf0*/  LOP3.LUT R4, R3, R0, R7, 0xfe, !PT ;  /* 0x0000000003047212 */ /* 0x000fce00078efe07 */
.L_x_16706:
[----:B------:R-:W-:Y:S05]  /*0d00*/  BSYNC.RECONVERGENT B0 ;  /* 0x0000000000007941 */ /* 0x000fea0003800200 */
.L_x_16705:
[----:B------:R-:W0:Y:S02]  /*0d10*/  F2I.S64.TRUNC R4, R4 ;  /* 0x0000000400047311 */ /* 0x000e24000020d900 */
[----:B0-----:R-:W-:Y:S01]  /*0d20*/  PRMT R16, R4, 0x7610, R16 ;  /* 0x0000761004107816 */ /* 0x001fe20000000010 */
[----:B------:R-:W-:Y:S06]  /*0d30*/  BRA `(.L_x_16686) ;  /* 0x00000000009c7947 */ /* 0x000fec0003800000 */
.L_x_16698:
[----:B------:R-:W-:-:S09]  /*0d40*/  UISETP.NE.AND UP0, UPT, UR4, 0x1c, UPT ;  /* 0x0000001c0400788c */ /* 0x000fd2000bf05270 */
[----:B------:R-:W-:Y:S05]  /*0d50*/  BRA.U !UP0, `(.L_x_16709) ;  /* 0x0000000108907547 */ /* 0x000fea000b800000 */
[----:B------:R-:W-:-:S09]  /*0d60*/  UISETP.NE.AND UP0, UPT, UR4, 0x1d, UPT ;  /* 0x0000001d0400788c */ /* 0x000fd2000bf05270 */
[----:B------:R-:W-:Y:S05]  /*0d70*/  BRA.U !UP0, `(.L_x_16710) ;  /* 0x0000000108807547 */ /* 0x000fea000b800000 */
[----:B------:R-:W-:-:S09]  /*0d80*/  UISETP.NE.AND UP0, UPT, UR4, 0x2c, UPT ;  /* 0x0000002c0400788c */ /* 0x000fd2000bf05270 */
[----:B------:R-:W-:Y:S05]  /*0d90*/  BRA.U !UP0, `(.L_x_16711) ;  /* 0x0000000108487547 */ /* 0x000fea000b800000 */
.L_x_16685:
        /* <DEDUP_REMOVED lines=16> */
.L_x_16712:
[----:B------:R-:W-:Y:S01]  /*0ea0*/  PRMT R16, RZ, 0x7610, R16 ;  /* 0x00007610ff107816 */ /* 0x000fe20000000010 */
[----:B------:R-:W-:Y:S06]  /*0eb0*/  BRA `(.L_x_16686) ;  /* 0x00000000003c7947 */ /* 0x000fec0003800000 */
.L_x_16711:
        /* <DEDUP_REMOVED lines=8> */
.L_x_16714:
[----:B------:R-:W-:Y:S05]  /*0f40*/  BSYNC.RECONVERGENT B0 ;  /* 0x0000000000007941 */ /* 0x000fea0003800200 */
.L_x_16713:
[----:B------:R-:W0:Y:S02]  /*0f50*/  F2I.S64.TRUNC R4, R4 ;  /* 0x0000000400047311 */ /* 0x000e24000020d900 */
[----:B0-----:R-:W-:Y:S01]  /*0f60*/  PRMT R16, R4, 0x7610, R16 ;  /* 0x0000761004107816 */ /* 0x001fe20000000010 */
[----:B------:R-:W-:Y:S06]  /*0f70*/  BRA `(.L_x_16686) ;  /* 0x00000000000c7947 */ /* 0x000fec0003800000 */
.L_x_16710:
[----:B------:R0:W5:Y:S01]  /*0f80*/  LDG.E.U8 R16, desc[UR36][R6.64] ;  /* 0x0000002406107981 */ /* 0x000162000c1e1100 */
[----:B------:R-:W-:Y:S05]  /*0f90*/  BRA `(.L_x_16686) ;  /* 0x0000000000047947 */ /* 0x000fea0003800000 */
.L_x_16709:
[----:B------:R0:W5:Y:S02]  /*0fa0*/  LDG.E.U8 R16, desc[UR36][R6.64] ;  /* 0x0000002406107981 */ /* 0x000164000c1e1100 */
.L_x_16686:
        /* <DEDUP_REMOVED lines=18> */
.L_x_16718:
[----:B------:R1:W5:Y:S01]  /*10d0*/  LDG.E.U8 R17, desc[UR36][R6.64] ;  /* 0x0000002406117981 */ /* 0x000362000c1e1100 */
[----:B------:R-:W-:Y:S05]  /*10e0*/  BRA `(.L_x_16720) ;  /* 0x0000000c00607947 */ /* 0x000fea0003800000 */
.L_x_16717:
        /* <DEDUP_REMOVED lines=8> */
.L_x_16722:
[----:B------:R3:W5:Y:S01]  /*1170*/  LDG.E.U8 R17, desc[UR36][R6.64] ;  /* 0x0000002406117981 */ /* 0x000762000c1e1100 */
[----:B------:R-:W-:Y:S05]  /*1180*/  BRA `(.L_x_16720) ;  /* 0x0000000c00387947 */ /* 0x000fea0003800000 */
.L_x_16721:
[----:B------:R2:W5:Y:S01]  /*1190*/  LDG.E.U16 R17, desc[UR36][R6.64] ;  /* 0x0000002406117981 */ /* 0x000562000c1e1500 */
[----:B------:R-:W-:Y:S05]  /*11a0*/  BRA `(.L_x_16720) ;  /* 0x0000000c00307947 */ /* 0x000fea0003800000 */
.L_x_16716:
        /* <DEDUP_REMOVED lines=10> */
.L_x_16724:
[----:B------:R-:W2:Y:S02]  /*1250*/  LDG.E.U16 R4, desc[UR36][R6.64] ;  /* 0x0000002406047981 */ /* 0x000ea4000c1e1500 */
[----:B--2---:R-:W-:-:S06]  /*1260*/  HADD2.F32 R4, -RZ, R4.H0_H0 ;  /* 0x20000004ff047230 */ /* 0x004fcc0000004100 */
[----:B------:R-:W0:Y:S02]  /*1270*/  F2I.S64.TRUNC R4, R4 ;  /* 0x0000000400047311 */ /* 0x000e24000020d900 */
[----:B0-----:R-:W-:Y:S01]  /*1280*/  PRMT R17, R4, 0x7610, R17 ;  /* 0x0000761004117816 */ /* 0x001fe20000000011 */
[----:B------:R-:W-:Y:S06]  /*1290*/  BRA `(.L_x_16720) ;  /* 0x0000000800f47947 */ /* 0x000fec0003800000 */
.L_x_16723:
        /* <DEDUP_REMOVED lines=10> */
.L_x_16726:
[----:B------:R-:W2:Y:S02]  /*1340*/  LDG.E.U16 R6, desc[UR36][R6.64] ;  /* 0x0000002406067981 */ /* 0x000ea4000c1e1500 */
[----:B--2---:R-:W-:-:S06]  /*1350*/  HADD2.F32 R4, -RZ, R6.H0_H0 ;  /* 0x20000006ff047230 */ /* 0x004fcc0000004100 */
[----:B------:R-:W0:Y:S02]  /*1360*/  F2I.S64.TRUNC R4, R4 ;  /* 0x0000000400047311 */ /* 0x000e24000020d900 */
[----:B0-----:R-:W-:Y:S01]  /*1370*/  PRMT R17, R4, 0x7610, R17 ;  /* 0x0000761004117816 */ /* 0x001fe20000000011 */
[----:B------:R-:W-:Y:S06]  /*1380*/  BRA `(.L_x_16720) ;  /* 0x0000000800b87947 */ /* 0x000fec0003800000 */
.L_x_16725:
[----:B------:R-:W2:Y:S02]  /*1390*/  LDG.E.64 R4, desc[UR36][R6.64] ;  /* 0x0000002406047981 */ /* 0x000ea4000c1e1b00 */
[----:B--2---:R-:W0:Y:S02]  /*13a0*/  F2I.S64.F64.TRUNC R4, R4 ;  /* 0x0000000400047311 */ /* 0x004e24000030d900 */
[----:B0-----:R-:W-:Y:S01]  /*13b0*/  PRMT R17, R4, 0x7610, R17 ;  /* 0x0000761004117816 */ /* 0x001fe20000000011 */
[----:B------:R-:W-:Y:S06]  /*13c0*/  BRA `(.L_x_16720) ;  /* 0x0000000800a87947 */ /* 0x000fec0003800000 */
.L_x_16715:
        /* <DEDUP_REMOVED lines=12> */
.L_x_16729:
[----:B------:R-:W2:Y:S02]  /*1490*/  LDG.E.64 R6, desc[UR36][R6.64] ;  /* 0x0000002406067981 */ /* 0x000ea4000c1e1b00 */
[----:B--2---:R-:W0:Y:S02]  /*14a0*/  F2I.S64.F64.TRUNC R4, R6 ;  /* 0x0000000600047311 */ /* 0x004e24000030d900 */
[----:B0-----:R-:W-:Y:S01]  /*14b0*/  PRMT R17, R4, 0x7610, R17 ;  /* 0x0000761004117816 */ /* 0x001fe20000000011 */
[----:B------:R-:W-:Y:S06]  /*14c0*/  BRA `(.L_x_16720) ;  /* 0x0000000800687947 */ /* 0x000fec0003800000 */
.L_x_16728:
        /* <DEDUP_REMOVED lines=27> */
.L_x_16731:
        /* <DEDUP_REMOVED lines=15> */
.L_x_16730:
[----:B------:R-:W2:Y:S02]  /*1770*/  LDG.E.U16 R4, desc[UR36][R6.64] ;  /* 0x0000002406047981 */ /* 0x000ea4000c1e1500 */
[----:B--2---:R-:W-:-:S06]  /*1780*/  IMAD.U32 R4, R4, 0x10000, RZ ;  /* 0x0001000004047824 */ /* 0x004fcc00078e00ff */
[----:B------:R-:W0:Y:S02]  /*1790*/  F2I.S64.TRUNC R4, R4 ;  /* 0x0000000400047311 */ /* 0x000e24000020d900 */
[----:B0-----:R-:W-:Y:S01]  /*17a0*/  PRMT R17, R4, 0x7610, R17 ;  /* 0x0000761004117816 */ /* 0x001fe20000000011 */
[----:B------:R-:W-:Y:S06]  /*17b0*/  BRA `(.L_x_16720) ;  /* 0x0000000400ac7947 */ /* 0x000fec0003800000 */
.L_x_16727:
        /* <DEDUP_REMOVED lines=10> */
.L_x_16734:
        /* <DEDUP_REMOVED lines=21> */
.L_x_16738:
[----:B------:R-:W-:Y:S05]  /*19b0*/  BSYNC.RECONVERGENT B1 ;  /* 0x0000000000017941 */ /* 0x000fea0003800200 */
.L_x_16737:
[----:B------:R-:W-:Y:S01]  /*19c0*/  IMAD.SHL.U32 R0, R0, 0x100000, RZ ;  /* 0x0010000000007824 */ /* 0x000fe200078e00ff */
[----:B------:R-:W-:-:S04]  /*19d0*/  LEA R3, R3, 0x3b800000, 0x17 ;  /* 0x3b80000003037811 */ /* 0x000fc800078eb8ff */
[----:B------:R-:W-:-:S07]  /*19e0*/  LOP3.LUT R4, R3, R0, R7, 0xfe, !PT ;  /* 0x0000000003047212 */ /* 0x000fce00078efe07 */
.L_x_16736:
[----:B------:R-:W-:Y:S05]  /*19f0*/  BSYNC.RECONVERGENT B0 ;  /* 0x0000000000007941 */ /* 0x000fea0003800200 */
.L_x_16735:
[----:B------:R-:W0:Y:S02]  /*1a00*/  F2I.S64.TRUNC R4, R4 ;  /* 0x0000000400047311 */ /* 0x000e24000020d900 */
[----:B0-----:R-:W-:Y:S01]  /*1a10*/  PRMT R17, R4, 0x7610, R17 ;  /* 0x0000761004117816 */ /* 0x001fe20000000011 */
[----:B------:R-:W-:Y:S06]  /*1a20*/  BRA `(.L_x_16720) ;  /* 0x0000000400107947 */ /* 0x000fec0003800000 */
.L_x_16733:
        /* <DEDUP_REMOVED lines=21> */
.L_x_16742:
[----:B------:R-:W-:Y:S05]  /*1b80*/  BSYNC.RECONVERGENT B1 ;  /* 0x0000000000017941 */ /* 0x000fea0003800200 */
.L_x_16741:
[----:B------:R-:W-:Y:S01]  /*1b90*/  IMAD.SHL.U32 R0, R0, 0x200000, RZ ;  /* 0x0020000000007824 */ /* 0x000fe200078e00ff */
[----:B------:R-:W-:-:S04]  /*1ba0*/  LEA R3, R3, 0x37800000, 0x17 ;  /* 0x3780000003037811 */ /* 0x000fc800078eb8ff */
[----:B------:R-:W-:-:S07]  /*1bb0*/  LOP3.LUT R4, R3, R0, R7, 0xfe, !PT ;  /* 0x0000000003047212 */ /* 0x000fce00078efe07 */
.L_x_16740:
[----:B------:R-:W-:Y:S05]  /*1bc0*/  BSYNC.RECONVERGENT B0 ;  /* 0x0000000000007941 */ /* 0x000fea0003800200 */
.L_x_16739:
[----:B------:R-:W0:Y:S02]  /*1bd0*/  F2I.S64.TRUNC R4, R4 ;  /* 0x0000000400047311 */ /* 0x000e24000020d900 */
[----:B0-----:R-:W-:Y:S01]  /*1be0*/  PRMT R17, R4, 0x7610, R17 ;  /* 0x0000761004117816 */ /* 0x001fe20000000011 */
[----:B------:R-:W-:Y:S06]  /*1bf0*/  BRA `(.L_x_16720) ;  /* 0x00000000009c7947 */ /* 0x000fec0003800000 */
.L_x_16732:
[----:B------:R-:W-:-:S09]  /*1c00*/  UISETP.NE.AND UP0, UPT, UR4, 0x1c, UPT ;  /* 0x0000001c0400788c */ /* 0x000fd2000bf05270 */
[----:B------:R-:W-:Y:S05]  /*1c10*/  BRA.U !UP0, `(.L_x_16743) ;  /* 0x0000000108907547 */ /* 0x000fea000b800000 */
[----:B------:R-:W-:-:S09]  /*1c20*/  UISETP.NE.AND UP0, UPT, UR4, 0x1d, UPT ;  /* 0x0000001d0400788c */ /* 0x000fd2000bf05270 */
[----:B------:R-:W-:Y:S05]  /*1c30*/  BRA.U !UP0, `(.L_x_16744) ;  /* 0x0000000108807547 */ /* 0x000fea000b800000 */
[----:B------:R-:W-:-:S09]  /*1c40*/  UISETP.NE.AND UP0, UPT, UR4, 0x2c, UPT ;  /* 0x0000002c0400788c */ /* 0x000fd2000bf05270 */
[----:B------:R-:W-:Y:S05]  /*1c50*/  BRA.U !UP0, `(.L_x_16745) ;  /* 0x0000000108487547 */ /* 0x000fea000b800000 */
.L_x_16719:
        /* <DEDUP_REMOVED lines=16> */
.L_x_16746:
[----:B------:R-:W-:Y:S01]  /*1d60*/  PRMT R17, RZ, 0x7610, R17 ;  /* 0x00007610ff117816 */ /* 0x000fe20000000011 */
[----:B------:R-:W-:Y:S06]  /*1d70*/  BRA `(.L_x_16720) ;  /* 0x00000000003c7947 */ /* 0x000fec0003800000 */
.L_x_16745:
        /* <DEDUP_REMOVED lines=8> */
.L_x_16748:
[----:B------:R-:W-:Y:S05]  /*1e00*/  BSYNC.RECONVERGENT B0 ;  /* 0x0000000000007941 */ /* 0x000fea0003800200 */
.L_x_16747:
[----:B------:R-:W0:Y:S02]  /*1e10*/  F2I.S64.TRUNC R4, R4 ;  /* 0x0000000400047311 */ /* 0x000e24000020d900 */
[----:B0-----:R-:W-:Y:S01]  /*1e20*/  PRMT R17, R4, 0x7610, R17 ;  /* 0x0000761004117816 */ /* 0x001fe20000000011 */
[----:B------:R-:W-:Y:S06]  /*1e30*/  BRA `(.L_x_16720) ;  /* 0x00000000000c7947 */ /* 0x000fec0003800000 */
.L_x_16744:
[----:B------:R0:W5:Y:S01]  /*1e40*/  LDG.E.U8 R17, desc[UR36][R6.64] ;  /* 0x0000002406117981 */ /* 0x000162000c1e1100 */
[----:B------:R-:W-:Y:S05]  /*1e50*/  BRA `(.L_x_16720) ;  /* 0x0000000000047947 */ /* 0x000fea0003800000 */
.L_x_16743:
[----:B------:R0:W5:Y:S02]  /*1e60*/  LDG.E.U8 R17, desc[UR36][R6.64] ;  /* 0x0000002406117981 */ /* 0x000164000c1e1100 */
.L_x_16720:
[----:B------:R-:W-:-:S07]  /*1e70*/  VIADD R27, R19, 0x80 ;  /* 0x00000080131b7836 */ /* 0x000fce0000000000 */
.L_x_16680:
[----:B------:R-:W-:Y:S05]  /*1e80*/  BSYNC.RECONVERGENT B6 ;  /* 0x0000000000067941 */ /* 0x000fea0003800200 */
.L_x_16679:
        /* <DEDUP_REMOVED lines=24> */
.L_x_16754:
[----:B------:R3:W5:Y:S01]  /*2010*/  LDG.E.U8 R18, desc[UR36][R6.64] ;  /* 0x0000002406127981 */ /* 0x000762000c1e1100 */
[----:B------:R-:W-:Y:S05]  /*2020*/  BRA `(.L_x_16756) ;  /* 0x0000000c00607947 */ /* 0x000fea0003800000 */
.L_x_16753:
        /* <DEDUP_REMOVED lines=8> */
.L_x_16758:
[----:B------:R0:W5:Y:S01]  /*20b0*/  LDG.E.U8 R18, desc[UR36][R6.64] ;  /* 0x0000002406127981 */ /* 0x000162000c1e1100 */
[----:B------:R-:W-:Y:S05]  /*20c0*/  BRA `(.L_x_16756) ;  /* 0x0000000c00387947 */ /* 0x000fea0003800000 */
.L_x_16757:
[----:B------:R0:W5:Y:S01]  /*20d0*/  LDG.E.U16 R18, desc[UR36][R6.64] ;  /* 0x0000002406127981 */ /* 0x000162000c1e1500 */
[----:B------:R-:W-:Y:S05]  /*20e0*/  BRA `(.L_x_16756) ;  /* 0x0000000c00307947 */ /* 0x000fea0003800000 */
.L_x_16752:
        /* <DEDUP_REMOVED lines=10> */
.L_x_16760:
[----:B------:R-:W2:Y:S02]  /*2190*/  LDG.E.U16 R4, desc[UR36][R6.64] ;  /* 0x0000002406047981 */ /* 0x000ea4000c1e1500 */
[----:B--2---:R-:W-:-:S06]  /*21a0*/  HADD2.F32 R4, -RZ, R4.H0_H0 ;  /* 0x20000004ff047230 */ /* 0x004fcc0000004100 */
[----:B------:R-:W0:Y:S02]  /*21b0*/  F2I.S64.TRUNC R4, R4 ;  /* 0x0000000400047311 */ /* 0x000e24000020d900 */
[----:B0-----:R-:W-:Y:S01]  /*21c0*/  PRMT R18, R4, 0x7610, R18 ;  /* 0x0000761004127816 */ /* 0x001fe20000000012 */
[----:B------:R-:W-:Y:S06]  /*21d0*/  BRA `(.L_x_16756) ;  /* 0x0000000800f47947 */ /* 0x000fec0003800000 */
.L_x_16759:
        /* <DEDUP_REMOVED lines=10> */
.L_x_16762:
[----:B------:R-:W2:Y:S02]  /*2280*/  LDG.E.U16 R6, desc[UR36][R6.64] ;  /* 0x0000002406067981 */ /* 0x000ea4000c1e1500 */
[----:B--2---:R-:W-:-:S06]  /*2290*/  HADD2.F32 R4, -RZ, R6.H0_H0 ;  /* 0x20000006ff047230 */ /* 0x004fcc0000004100 */
[----:B------:R-:W0:Y:S02]  /*22a0*/  F2I.S64.TRUNC R4, R4 ;  /* 0x0000000400047311 */ /* 0x000e24000020d900 */
[----:B0-----:R-:W-:Y:S01]  /*22b0*/  PRMT R18, R4, 0x7610, R18 ;  /* 0x0000761004127816 */ /* 0x001fe20000000012 */
[----:B------:R-:W-:Y:S06]  /*22c0*/  BRA `(.L_x_16756) ;  /* 0x0000000800b87947 */ /* 0x000fec0003800000 */
.L_x_16761:
[----:B------:R-:W2:Y:S02]  /*22d0*/  LDG.E.64 R4, desc[UR36][R6.64] ;  /* 0x0000002406047981 */ /* 0x000ea4000c1e1b00 */
[----:B--2---:R-:W0:Y:S02]  /*22e0*/  F2I.S64.F64.TRUNC R4, R4 ;  /* 0x0000000400047311 */ /* 0x004e24000030d900 */
[----:B0-----:R-:W-:Y:S01]  /*22f0*/  PRMT R18, R4, 0x7610, R18 ;  /* 0x0000761004127816 */ /* 0x001fe20000000012 */
[----:B------:R-:W-:Y:S06]  /*2300*/  BRA `(.L_x_16756) ;  /* 0x0000000800a87947 */ /* 0x000fec0003800000 */
.L_x_16751:
        /* <DEDUP_REMOVED lines=12> */
.L_x_16765:
[----:B------:R-:W2:Y:S02]  /*23d0*/  LDG.E.64 R6, desc[UR36][R6.64] ;  /* 0x0000002406067981 */ /* 0x000ea4000c1e1b00 */
[----:B--2---:R-:W0:Y:S02]  /*23e0*/  F2I.S64.F64.TRUNC R4, R6 ;  /* 0x0000000600047311 */ /* 0x004e24000030d900 */
[----:B0-----:R-:W-:Y:S01]  /*23f0*/  PRMT R18, R4, 0x7610, R18 ;  /* 0x0000761004127816 */ /* 0x001fe20000000012 */
[----:B------:R-:W-:Y:S06]  /*2400*/  BRA `(.L_x_16756) ;  /* 0x0000000800687947 */ /* 0x000fec0003800000 */
.L_x_16764:
        /* <DEDUP_REMOVED lines=27> */
.L_x_16767:
        /* <DEDUP_REMOVED lines=15> */
.L_x_16766:
[----:B------:R-:W2:Y:S02]  /*26b0*/  LDG.E.U16 R4, desc[UR36][R6.64] ;  /* 0x0000002406047981 */ /* 0x000ea4000c1e1500 */
[----:B--2---:R-:W-:-:S06]  /*26c0*/  IMAD.U32 R4, R4, 0x10000, RZ ;  /* 0x0001000004047824 */ /* 0x004fcc00078e00ff */
[----:B------:R-:W0:Y:S02]  /*26d0*/  F2I.S64.TRUNC R4, R4 ;  /* 0x0000000400047311 */ /* 0x000e24000020d900 */
[----:B0-----:R-:W-:Y:S01]  /*26e0*/  PRMT R18, R4, 0x7610, R18 ;  /* 0x0000761004127816 */ /* 0x001fe20000000012 */
[----:B------:R-:W-:Y:S06]  /*26f0*/  BRA `(.L_x_16756) ;  /* 0x0000000400ac7947 */ /* 0x000fec0003800000 */
.L_x_16763:
        /* <DEDUP_REMOVED lines=10> */
.L_x_16770:
        /* <DEDUP_REMOVED lines=21> */
.L_x_16774:
[----:B------:R-:W-:Y:S05]  /*28f0*/  BSYNC.RECONVERGENT B1 ;  /* 0x0000000000017941 */ /* 0x000fea0003800200 */
.L_x_16773:
[----:B------:R-:W-:Y:S01]  /*2900*/  IMAD.SHL.U32 R0, R0, 0x100000, RZ ;  /* 0x0010000000007824 */ /* 0x000fe200078e00ff */
[----:B------:R-:W-:-:S04]  /*2910*/  LEA R3, R3, 0x3b800000, 0x17 ;  /* 0x3b80000003037811 */ /* 0x000fc800078eb8ff */
[----:B------:R-:W-:-:S07]  /*2920*/  LOP3.LUT R4, R3, R0, R7, 0xfe, !PT ;  /* 0x0000000003047212 */ /* 0x000fce00078efe07 */
.L_x_16772:
[----:B------:R-:W-:Y:S05]  /*2930*/  BSYNC.RECONVERGENT B0 ;  /* 0x0000000000007941 */ /* 0x000fea0003800200 */
.L_x_16771:
[----:B------:R-:W0:Y:S02]  /*2940*/  F2I.S64.TRUNC R4, R4 ;  /* 0x0000000400047311 */ /* 0x000e24000020d900 */
[----:B0-----:R-:W-:Y:S01]  /*2950*/  PRMT R18, R4, 0x7610, R18 ;  /* 0x0000761004127816 */ /* 0x001fe20000000012 */
[----:B------:R-:W-:Y:S06]  /*2960*/  BRA `(.L_x_16756) ;  /* 0x0000000400107947 */ /* 0x000fec0003800000 */
.L_x_16769:
        /* <DEDUP_REMOVED lines=21> */
.L_x_16778:
[----:B------:R-:W-:Y:S05]  /*2ac0*/  BSYNC.RECONVERGENT B1 ;  /* 0x0000000000017941 */ /* 0x000fea0003800200 */
.L_x_16777:
[----:B------:R-:W-:Y:S01]  /*2ad0*/  IMAD.SHL.U32 R0, R0, 0x200000, RZ ;  /* 0x0020000000007824 */ /* 0x000fe200078e00ff */
[----:B------:R-:W-:-:S04]  /*2ae0*/  LEA R3, R3, 0x37800000, 0x17 ;  /* 0x3780000003037811 */ /* 0x000fc800078eb8ff */
[----:B------:R-:W-:-:S07]  /*2af0*/  LOP3.LUT R4, R3, R0, R7, 0xfe, !PT ;  /* 0x0000000003047212 */ /* 0x000fce00078efe07 */
.L_x_16776:
[----:B------:R-:W-:Y:S05]  /*2b00*/  BSYNC.RECONVERGENT B0 ;  /* 0x0000000000007941 */ /* 0x000fea0003800200 */
.L_x_16775:
[----:B------:R-:W0:Y:S02]  /*2b10*/  F2I.S64.TRUNC R4, R4 ;  /* 0x0000000400047311 */ /* 0x000e24000020d900 */
[----:B0-----:R-:W-:Y:S01]  /*2b20*/  PRMT R18, R4, 0x7610, R18 ;  /* 0x0000761004127816 */ /* 0x001fe20000000012 */
[----:B------:R-:W-:Y:S06]  /*2b30*/  BRA `(.L_x_16756) ;  /* 0x00000000009c7947 */ /* 0x000fec0003800000 */
.L_x_16768:
        /* <DEDUP_REMOVED lines=14> */
.L_x_16782:
[----:B------:R-:W-:Y:S05]  /*2c20*/  BSYNC.RECONVERGENT B0 ;  /* 0x0000000000007941 */ /* 0x000fea0003800200 */
.L_x_16781:
[----:B------:R-:W0:Y:S02]  /*2c30*/  F2I.S64.TRUNC R4, R4 ;  /* 0x0000000400047311 */ /* 0x000e24000020d900 */
[----:B0-----:R-:W-:Y:S01]  /*2c40*/  PRMT R18, R4, 0x7610, R18 ;  /* 0x0000761004127816 */ /* 0x001fe20000000012 */
[----:B------:R-:W-:Y:S06]  /*2c50*/  BRA `(.L_x_16756) ;  /* 0x0000000000547947 */ /* 0x000fec0003800000 */
.L_x_16755:
        /* <DEDUP_REMOVED lines=16> */
.L_x_16783:
[----:B------:R-:W-:Y:S01]  /*2d60*/  PRMT R18, RZ, 0x7610, R18 ;  /* 0x00007610ff127816 */ /* 0x000fe20000000012 */
[----:B------:R-:W-:Y:S06]  /*2d70*/  BRA `(.L_x_16756) ;  /* 0x00000000000c7947 */ /* 0x000fec0003800000 */
.L_x_16780:
[----:B------:R0:W5:Y:S01]  /*2d80*/  LDG.E.U8 R18, desc[UR36][R6.64] ;  /* 0x0000002406127981 */ /* 0x000162000c1e1100 */
[----:B------:R-:W-:Y:S05]  /*2d90*/  BRA `(.L_x_16756) ;  /* 0x0000000000047947 */ /* 0x000fea0003800000 */
.L_x_16779:
[----:B------:R1:W5:Y:S02]  /*2da0*/  LDG.E.U8 R18, desc[UR36][R6.64] ;  /* 0x0000002406127981 */ /* 0x000364000c1e1100 */
.L_x_16756:
        /* <DEDUP_REMOVED lines=18> */
.L_x_16787:
[----:B------:R4:W5:Y:S01]  /*2ed0*/  LDG.E.U8 R22, desc[UR36][R6.64] ;  /* 0x0000002406167981 */ /* 0x000962000c1e1100 */
[----:B------:R-:W-:Y:S05]  /*2ee0*/  BRA `(.L_x_16789) ;  /* 0x0000000c00607947 */ /* 0x000fea0003800000 */
.L_x_16786:
        /* <DEDUP_REMOVED lines=8> */
.L_x_16791:
[----:B------:R0:W5:Y:S01]  /*2f70*/  LDG.E.U8 R22, desc[UR36][R6.64] ;  /* 0x0000002406167981 */ /* 0x000162000c1e1100 */
[----:B------:R-:W-:Y:S05]  /*2f80*/  BRA `(.L_x_16789) ;  /* 0x0000000c00387947 */ /* 0x000fea0003800000 */
.L_x_16790:
[----:B------:R0:W5:Y:S01]  /*2f90*/  LDG.E.U16 R22, desc[UR36][R6.64] ;  /* 0x0000002406167981 */ /* 0x000162000c1e1500 */
[----:B------:R-:W-:Y:S05]  /*2fa0*/  BRA `(.L_x_16789) ;  /* 0x0000000c00307947 */ /* 0x000fea0003800000 */
.L_x_16785:
        /* <DEDUP_REMOVED lines=10> */
.L_x_16793:
[----:B------:R-:W2:Y:S02]  /*3050*/  LDG.E.U16 R4, desc[UR36][R6.64] ;  /* 0x0000002406047981 */ /* 0x000ea4000c1e1500 */
[----:B--2---:R-:W-:-:S06]  /*3060*/  HADD2.F32 R4, -RZ, R4.H0_H0 ;  /* 0x20000004ff047230 */ /* 0x004fcc0000004100 */
[----:B------:R-:W0:Y:S02]  /*3070*/  F2I.S64.TRUNC R4, R4 ;  /* 0x0000000400047311 */ /* 0x000e24000020d900 */
[----:B0-----:R-:W-:Y:S01]  /*3080*/  PRMT R22, R4, 0x7610, R22 ;  /* 0x0000761004167816 */ /* 0x001fe20000000016 */
[----:B------:R-:W-:Y:S06]  /*3090*/  BRA `(.L_x_16789) ;  /* 0x0000000800f47947 */ /* 0x000fec0003800000 */
.L_x_16792:
        /* <DEDUP_REMOVED lines=10> */
.L_x_16795:
[----:B------:R-:W2:Y:S02]  /*3140*/  LDG.E.U16 R6, desc[UR36][R6.64] ;  /* 0x0000002406067981 */ /* 0x000ea4000c1e1500 */
[----:B--2---:R-:W-:-:S06]  /*3150*/  HADD2.F32 R4, -RZ, R6.H0_H0 ;  /* 0x20000006ff047230 */ /* 0x004fcc0000004100 */
[----:B------:R-:W0:Y:S02]  /*3160*/  F2I.S64.TRUNC R4, R4 ;  /* 0x0000000400047311 */ /* 0x000e24000020d900 */
[----:B0-----:R-:W-:Y:S01]  /*3170*/  PRMT R22, R4, 0x7610, R22 ;  /* 0x0000761004167816 */ /* 0x001fe20000000016 */
[----:B------:R-:W-:Y:S06]  /*3180*/  BRA `(.L_x_16789) ;  /* 0x0000000800b87947 */ /* 0x000fec0003800000 */
.L_x_16794:
[----:B------:R-:W2:Y:S02]  /*3190*/  LDG.E.64 R4, desc[UR36][R6.64] ;  /* 0x0000002406047981 */ /* 0x000ea4000c1e1b00 */
[----:B--2---:R-:W0:Y:S02]  /*31a0*/  F2I.S64.F64.TRUNC R4, R4 ;  /* 0x0000000400047311 */ /* 0x004e24000030d900 */
[----:B0-----:R-:W-:Y:S01]  /*31b0*/  PRMT R22, R4, 0x7610, R22 ;  /* 0x0000761004167816 */ /* 0x001fe20000000016 */
[----:B------:R-:W-:Y:S06]  /*31c0*/  BRA `(.L_x_16789) ;  /* 0x0000000800a87947 */ /* 0x000fec0003800000 */
.L_x_16784:
        /* <DEDUP_REMOVED lines=12> */
.L_x_16798:
[----:B------:R-:W2:Y:S02]  /*3290*/  LDG.E.64 R6, desc[UR36][R6.64] ;  /* 0x0000002406067981 */ /* 0x000ea4000c1e1b00 */
[----:B--2---:R-:W0:Y:S02]  /*32a0*/  F2I.S64.F64.TRUNC R4, R6 ;  /* 0x0000000600047311 */ /* 0x004e24000030d900 */
[----:B0-----:R-:W-:Y:S01]  /*32b0*/  PRMT R22, R4, 0x7610, R22 ;  /* 0x0000761004167816 */ /* 0x001fe20000000016 */
[----:B------:R-:W-:Y:S06]  /*32c0*/  BRA `(.L_x_16789) ;  /* 0x0000000800687947 */ /* 0x000fec0003800000 */
.L_x_16797:
        /* <DEDUP_REMOVED lines=27> */
.L_x_16800:
        /* <DEDUP_REMOVED lines=15> */
.L_x_16799:
[----:B------:R-:W2:Y:S02]  /*3570*/  LDG.E.U16 R4, desc[UR36][R6.64] ;  /* 0x0000002406047981 */ /* 0x000ea4000c1e1500 */
[----:B--2---:R-:W-:-:S06]  /*3580*/  IMAD.U32 R4, R4, 0x10000, RZ ;  /* 0x0001000004047824 */ /* 0x004fcc00078e00ff */
[----:B------:R-:W0:Y:S02]  /*3590*/  F2I.S64.TRUNC R4, R4 ;  /* 0x0000000400047311 */ /* 0x000e24000020d900 */
[----:B0-----:R-:W-:Y:S01]  /*35a0*/  PRMT R22, R4, 0x7610, R22 ;  /* 0x0000761004167816 */ /* 0x001fe20000000016 */
[----:B------:R-:W-:Y:S06]  /*35b0*/  BRA `(.L_x_16789) ;  /* 0x0000000400ac7947 */ /* 0x000fec0003800000 */
.L_x_16796:
        /* <DEDUP_REMOVED lines=10> */
.L_x_16803:
        /* <DEDUP_REMOVED lines=21> */
.L_x_16807:
[----:B------:R-:W-:Y:S05]  /*37b0*/  BSYNC.RECONVERGENT B1 ;  /* 0x0000000000017941 */ /* 0x000fea0003800200 */
.L_x_16806:
[----:B------:R-:W-:Y:S01]  /*37c0*/  IMAD.SHL.U32 R0, R0, 0x100000, RZ ;  /* 0x0010000000007824 */ /* 0x000fe200078e00ff */
[----:B------:R-:W-:-:S04]  /*37d0*/  LEA R3, R3, 0x3b800000, 0x17 ;  /* 0x3b80000003037811 */ /* 0x000fc800078eb8ff */
[----:B------:R-:W-:-:S07]  /*37e0*/  LOP3.LUT R4, R3, R0, R7, 0xfe, !PT ;  /* 0x0000000003047212 */ /* 0x000fce00078efe07 */
.L_x_16805:
[----:B------:R-:W-:Y:S05]  /*37f0*/  BSYNC.RECONVERGENT B0 ;  /* 0x0000000000007941 */ /* 0x000fea0003800200 */
.L_x_16804:
[----:B------:R-:W0:Y:S02]  /*3800*/  F2I.S64.TRUNC R4, R4 ;  /* 0x0000000400047311 */ /* 0x000e24000020d900 */
[----:B0-----:R-:W-:Y:S01]  /*3810*/  PRMT R22, R4, 0x7610, R22 ;  /* 0x0000761004167816 */ /* 0x001fe20000000016 */
[----:B------:R-:W-:Y:S06]  /*3820*/  BRA `(.L_x_16789) ;  /* 0x0000000400107947 */ /* 0x000fec0003800000 */
.L_x_16802:
        /* <DEDUP_REMOVED lines=21> */
.L_x_16811:
[----:B------:R-:W-:Y:S05]  /*3980*/  BSYNC.RECONVERGENT B1 ;  /* 0x0000000000017941 */ /* 0x000fea0003800200 */
.L_x_16810:
[----:B------:R-:W-:Y:S01]  /*3990*/  IMAD.SHL.U32 R0, R0, 0x200000, RZ ;  /* 0x0020000000007824 */ /* 0x000fe200078e00ff */
[----:B------:R-:W-:-:S04]  /*39a0*/  LEA R3, R3, 0x37800000, 0x17 ;  /* 0x3780000003037811 */ /* 0x000fc800078eb8ff */
[----:B------:R-:W-:-:S07]  /*39b0*/  LOP3.LUT R4, R3, R0, R7, 0xfe, !PT ;  /* 0x0000000003047212 */ /* 0x000fce00078efe07 */
.L_x_16809:
[----:B------:R-:W-:Y:S05]  /*39c0*/  BSYNC.RECONVERGENT B0 ;  /* 0x0000000000007941 */ /* 0x000fea0003800200 */
.L_x_16808:
[----:B------:R-:W0:Y:S02]  /*39d0*/  F2I.S64.TRUNC R4, R4 ;  /* 0x0000000400047311 */ /* 0x000e24000020d900 */
[----:B0-----:R-:W-:Y:S01]  /*39e0*/  PRMT R22, R4, 0x7610, R22 ;  /* 0x0000761004167816 */ /* 0x001fe20000000016 */
[----:B------:R-:W-:Y:S06]  /*39f0*/  BRA `(.L_x_16789) ;  /* 0x00000000009c7947 */ /* 0x000fec0003800000 */
.L_x_16801:
        /* <DEDUP_REMOVED lines=14> */
.L_x_16815:
[----:B------:R-:W-:Y:S05]  /*3ae0*/  BSYNC.RECONVERGENT B0 ;  /* 0x0000000000007941 */ /* 0x000fea0003800200 */
.L_x_16814:
[----:B------:R-:W0:Y:S02]  /*3af0*/  F2I.S64.TRUNC R4, R4 ;  /* 0x0000000400047311 */ /* 0x000e24000020d900 */
[----:B0-----:R-:W-:Y:S01]  /*3b00*/  PRMT R22, R4, 0x7610, R22 ;  /* 0x0000761004167816 */ /* 0x001fe20000000016 */
[----:B------:R-:W-:Y:S06]  /*3b10*/  BRA `(.L_x_16789) ;  /* 0x0000000000547947 */ /* 0x000fec0003800000 */
.L_x_16788:
        /* <DEDUP_REMOVED lines=16> */
.L_x_16816:
[----:B------:R-:W-:Y:S01]  /*3c20*/  PRMT R22, RZ, 0x7610, R22 ;  /* 0x00007610ff167816 */ /* 0x000fe20000000016 */
[----:B------:R-:W-:Y:S06]  /*3c30*/  BRA `(.L_x_16789) ;  /* 0x00000000000c7947 */ /* 0x000fec0003800000 */
.L_x_16813:
[----:B------:R1:W5:Y:S01]  /*3c40*/  LDG.E.U8 R22, desc[UR36][R6.64] ;  /* 0x0000002406167981 */ /* 0x000362000c1e1100 */
[----:B------:R-:W-:Y:S05]  /*3c50*/  BRA `(.L_x_16789) ;  /* 0x0000000000047947 */ /* 0x000fea0003800000 */
.L_x_16812:
[----:B------:R2:W5:Y:S02]  /*3c60*/  LDG.E.U8 R22, desc[UR36][R6.64] ;  /* 0x0000002406167981 */ /* 0x000564000c1e1100 */
.L_x_16789:
[----:B------:R-:W-:-:S07]  /*3c70*/  VIADD R27, R27, 0x80 ;  /* 0x000000801b1b7836 */ /* 0x000fce0000000000 */
.L_x_16750:
[----:B------:R-:W-:Y:S05]  /*3c80*/  BSYNC.RECONVERGENT B6 ;  /* 0x0000000000067941 */ /* 0x000fea0003800200 */
.L_x_16749:
        /* <DEDUP_REMOVED lines=24> */
.L_x_16822:
[----:B------:R3:W5:Y:S01]  /*3e10*/  LDG.E.U8 R23, desc[UR36][R6.64] ;  /* 0x0000002406177981 */ /* 0x000762000c1e1100 */
[----:B------:R-:W-:Y:S05]  /*3e20*/  BRA `(.L_x_16824) ;  /* 0x0000000c00607947 */ /* 0x000fea0003800000 */
.L_x_16821:
        /* <DEDUP_REMOVED lines=8> */
.L_x_16826:
[----:B------:R0:W5:Y:S01]  /*3eb0*/  LDG.E.U8 R23, desc[UR36][R6.64] ;  /* 0x0000002406177981 */ /* 0x000162000c1e1100 */
[----:B------:R-:W-:Y:S05]  /*3ec0*/  BRA `(.L_x_16824) ;  /* 0x0000000c00387947 */ /* 0x000fea0003800000 */
.L_x_16825:
[----:B------:R0:W5:Y:S01]  /*3ed0*/  LDG.E.U16 R23, desc[UR36][R6.64] ;  /* 0x0000002406177981 */ /* 0x000162000c1e1500 */
[----:B------:R-:W-:Y:S05]  /*3ee0*/  BRA `(.L_x_16824) ;  /* 0x0000000c00307947 */ /* 0x000fea0003800000 */
.L_x_16820:
        /* <DEDUP_REMOVED lines=10> */
.L_x_16828:
[----:B------:R-:W2:Y:S02]  /*3f90*/  LDG.E.U16 R4, desc[UR36][R6.64] ;  /* 0x0000002406047981 */ /* 0x000ea4000c1e1500 */
[----:B--2---:R-:W-:-:S06]  /*3fa0*/  HADD2.F32 R4, -RZ, R4.H0_H0 ;  /* 0x20000004ff047230 */ /* 0x004fcc0000004100 */
[----:B------:R-:W0:Y:S02]  /*3fb0*/  F2I.S64.TRUNC R4, R4 ;  /* 0x0000000400047311 */ /* 0x000e24000020d900 */
[----:B0-----:R-:W-:Y:S01]  /*3fc0*/  PRMT R23, R4, 0x7610, R23 ;  /* 0x0000761004177816 */ /* 0x001fe20000000017 */
[----:B------:R-:W-:Y:S06]  /*3fd0*/  BRA `(.L_x_16824) ;  /* 0x0000000800f47947 */ /* 0x000fec0003800000 */
.L_x_16827:
        /* <DEDUP_REMOVED lines=10> */
.L_x_16830:
[----:B------:R-:W2:Y:S02]  /*4080*/  LDG.E.U16 R6, desc[UR36][R6.64] ;  /* 0x0000002406067981 */ /* 0x000ea4000c1e1500 */
[----:B--2---:R-:W-:-:S06]  /*4090*/  HADD2.F32 R4, -RZ, R6.H0_H0 ;  /* 0x20000006ff047230 */ /* 0x004fcc0000004100 */
[----:B------:R-:W0:Y:S02]  /*40a0*/  F2I.S64.TRUNC R4, R4 ;  /* 0x0000000400047311 */ /* 0x000e24000020d900 */
[----:B0-----:R-:W-:Y:S01]  /*40b0*/  PRMT R23, R4, 0x7610, R23 ;  /* 0x0000761004177816 */ /* 0x001fe20000000017 */
[----:B------:R-:W-:Y:S06]  /*40c0*/  BRA `(.L_x_16824) ;  /* 0x0000000800b87947 */ /* 0x000fec0003800000 */
.L_x_16829:
[----:B------:R-:W2:Y:S02]  /*40d0*/  LDG.E.64 R4, desc[UR36][R6.64] ;  /* 0x0000002406047981 */ /* 0x000ea4000c1e1b00 */
[----:B--2---:R-:W0:Y:S02]  /*40e0*/  F2I.S64.F64.TRUNC R4, R4 ;  /* 0x0000000400047311 */ /* 0x004e24000030d900 */
[----:B0-----:R-:W-:Y:S01]  /*40f0*/  PRMT R23, R4, 0x7610, R23 ;  /* 0x0000761004177816 */ /* 0x001fe20000000017 */
[----:B------:R-:W-:Y:S06]  /*4100*/  BRA `(.L_x_16824) ;  /* 0x0000000800a87947 */ /* 0x000fec0003800000 */
.L_x_16819:
        /* <DEDUP_REMOVED lines=12> */
.L_x_16833:
[----:B------:R-:W2:Y:S02]  /*41d0*/  LDG.E.64 R6, desc[UR36][R6.64] ;  /* 0x0000002406067981 */ /* 0x000ea4000c1e1b00 */
[----:B--2---:R-:W0:Y:S02]  /*41e0*/  F2I.S64.F64.TRUNC R4, R6 ;  /* 0x0000000600047311 */ /* 0x004e24000030d900 */
[----:B0-----:R-:W-:Y:S01]  /*41f0*/  PRMT R23, R4, 0x7610, R23 ;  /* 0x0000761004177816 */ /* 0x001fe20000000017 */
[----:B------:R-:W-:Y:S06]  /*4200*/  BRA `(.L_x_16824) ;  /* 0x0000000800687947 */ /* 0x000fec0003800000 */
.L_x_16832:
        /* <DEDUP_REMOVED lines=27> */
.L_x_16835:
        /* <DEDUP_REMOVED lines=15> */
.L_x_16834:
[----:B------:R-:W2:Y:S02]  /*44b0*/  LDG.E.U16 R4, desc[UR36][R6.64] ;  /* 0x0000002406047981 */ /* 0x000ea4000c1e1500 */
[----:B--2---:R-:W-:-:S06]  /*44c0*/  IMAD.U32 R4, R4, 0x10000, RZ ;  /* 0x0001000004047824 */ /* 0x004fcc00078e00ff */
[----:B------:R-:W0:Y:S02]  /*44d0*/  F2I.S64.TRUNC R4, R4 ;  /* 0x0000000400047311 */ /* 0x000e24000020d900 */
[----:B0-----:R-:W-:Y:S01]  /*44e0*/  PRMT R23, R4, 0x7610, R23 ;  /* 0x0000761004177816 */ /* 0x001fe20000000017 */
[----:B------:R-:W-:Y:S06]  /*44f0*/  BRA `(.L_x_16824) ;  /* 0x0000000400ac7947 */ /* 0x000fec0003800000 */
.L_x_16831:
        /* <DEDUP_REMOVED lines=10> */
.L_x_16838:
        /* <DEDUP_REMOVED lines=21> */
.L_x_16842:
[----:B------:R-:W-:Y:S05]  /*46f0*/  BSYNC.RECONVERGENT B1 ;  /* 0x0000000000017941 */ /* 0x000fea0003800200 */
.L_x_16841:
[----:B------:R-:W-:Y:S01]  /*4700*/  IMAD.SHL.U32 R0, R0, 0x100000, RZ ;  /* 0x0010000000007824 */ /* 0x000fe200078e00ff */
[----:B------:R-:W-:-:S04]  /*4710*/  LEA R3, R3, 0x3b800000, 0x17 ;  /* 0x3b80000003037811 */ /* 0x000fc800078eb8ff */
[----:B------:R-:W-:-:S07]  /*4720*/  LOP3.LUT R4, R3, R0, R7, 0xfe, !PT ;  /* 0x0000000003047212 */ /* 0x000fce00078efe07 */
.L_x_16840:
[----:B------:R-:W-:Y:S05]  /*4730*/  BSYNC.RECONVERGENT B0 ;  /* 0x0000000000007941 */ /* 0x000fea0003800200 */
.L_x_16839:
[----:B------:R-:W0:Y:S02]  /*4740*/  F2I.S64.TRUNC R4, R4 ;  /* 0x0000000400047311 */ /* 0x000e24000020d900 */
[----:B0-----:R-:W-:Y:S01]  /*4750*/  PRMT R23, R4, 0x7610, R23 ;  /* 0x0000761004177816 */ /* 0x001fe20000000017 */
[----:B------:R-:W-:Y:S06]  /*4760*/  BRA `(.L_x_16824) ;  /* 0x0000000400107947 */ /* 0x000fec0003800000 */
.L_x_16837:
        /* <DEDUP_REMOVED lines=21> */
.L_x_16846:
[----:B------:R-:W-:Y:S05]  /*48c0*/  BSYNC.RECONVERGENT B1 ;  /* 0x0000000000017941 */ /* 0x000fea0003800200 */
.L_x_16845:
[----:B------:R-:W-:Y:S01]  /*48d0*/  IMAD.SHL.U32 R0, R0, 0x200000, RZ ;  /* 0x0020000000007824 */ /* 0x000fe200078e00ff */
[----:B------:R-:W-:-:S04]  /*48e0*/  LEA R3, R3, 0x37800000, 0x17 ;  /* 0x3780000003037811 */ /* 0x000fc800078eb8ff */
[----:B------:R-:W-:-:S07]  /*48f0*/  LOP3.LUT R4, R3, R0, R7, 0xfe, !PT ;  /* 0x0000000003047212 */ /* 0x000fce00078efe07 */
.L_x_16844:
[----:B------:R-:W-:Y:S05]  /*4900*/  BSYNC.RECONVERGENT B0 ;  /* 0x0000000000007941 */ /* 0x000fea0003800200 */
.L_x_16843:
[----:B------:R-:W0:Y:S02]  /*4910*/  F2I.S64.TRUNC R4, R4 ;  /* 0x0000000400047311 */ /* 0x000e24000020d900 */
[----:B0-----:R-:W-:Y:S01]  /*4920*/  PRMT R23, R4, 0x7610, R23 ;  /* 0x0000761004177816 */ /* 0x001fe20000000017 */
[----:B------:R-:W-:Y:S06]  /*4930*/  BRA `(.L_x_16824) ;  /* 0x00000000009c7947 */ /* 0x000fec0003800000 */
.L_x_16836:
        /* <DEDUP_REMOVED lines=14> */
.L_x_16850:
[----:B------:R-:W-:Y:S05]  /*4a20*/  BSYNC.RECONVERGENT B0 ;  /* 0x0000000000007941 */ /* 0x000fea0003800200 */
.L_x_16849:
[----:B------:R-:W0:Y:S02]  /*4a30*/  F2I.S64.TRUNC R4, R4 ;  /* 0x0000000400047311 */ /* 0x000e24000020d900 */
[----:B0-----:R-:W-:Y:S01]  /*4a40*/  PRMT R23, R4, 0x7610, R23 ;  /* 0x0000761004177816 */ /* 0x001fe20000000017 */
[----:B------:R-:W-:Y:S06]  /*4a50*/  BRA `(.L_x_16824) ;  /* 0x0000000000547947 */ /* 0x000fec0003800000 */
.L_x_16823:
        /* <DEDUP_REMOVED lines=16> */
.L_x_16851:
[----:B------:R-:W-:Y:S01]  /*4b60*/  PRMT R23, RZ, 0x7610, R23 ;  /* 0x00007610ff177816 */ /* 0x000fe20000000017 */
[----:B------:R-:W-:Y:S06]  /*4b70*/  BRA `(.L_x_16824) ;  /* 0x00000000000c7947 */ /* 0x000fec0003800000 */
.L_x_16848:
[----:B------:R1:W5:Y:S01]  /*4b80*/  LDG.E.U8 R23, desc[UR36][R6.64] ;  /* 0x0000002406177981 */ /* 0x000362000c1e1100 */
[----:B------:R-:W-:Y:S05]  /*4b90*/  BRA `(.L_x_16824) ;  /* 0x0000000000047947 */ /* 0x000fea0003800000 */
.L_x_16847:
[----:B------:R2:W5:Y:S02]  /*4ba0*/  LDG.E.U8 R23, desc[UR36][R6.64] ;  /* 0x0000002406177981 */ /* 0x000564000c1e1100 */
.L_x_16824:
        /* <DEDUP_REMOVED lines=18> */
.L_x_16855:
[----:B------:R0:W5:Y:S01]  /*4cd0*/  LDG.E.U8 R24, desc[UR36][R6.64] ;  /* 0x0000002406187981 */ /* 0x000162000c1e1100 */
[----:B------:R-:W-:Y:S05]  /*4ce0*/  BRA `(.L_x_16857) ;  /* 0x0000000c00607947 */ /* 0x000fea0003800000 */
.L_x_16854:
        /* <DEDUP_REMOVED lines=8> */
.L_x_16859:
[----:B------:R4:W5:Y:S01]  /*4d70*/  LDG.E.U8 R24, desc[UR36][R6.64] ;  /* 0x0000002406187981 */ /* 0x000962000c1e1100 */
[----:B------:R-:W-:Y:S05]  /*4d80*/  BRA `(.L_x_16857) ;  /* 0x0000000c00387947 */ /* 0x000fea0003800000 */
.L_x_16858:
[----:B------:R3:W5:Y:S01]  /*4d90*/  LDG.E.U16 R24, desc[UR36][R6.64] ;  /* 0x0000002406187981 */ /* 0x000762000c1e1500 */
[----:B------:R-:W-:Y:S05]  /*4da0*/  BRA `(.L_x_16857) ;  /* 0x0000000c00307947 */ /* 0x000fea0003800000 */
.L_x_16853:
        /* <DEDUP_REMOVED lines=10> */
.L_x_16861:
[----:B------:R-:W2:Y:S02]  /*4e50*/  LDG.E.U16 R4, desc[UR36][R6.64] ;  /* 0x0000002406047981 */ /* 0x000ea4000c1e1500 */
[----:B--2---:R-:W-:-:S06]  /*4e60*/  HADD2.F32 R4, -RZ, R4.H0_H0 ;  /* 0x20000004ff047230 */ /* 0x004fcc0000004100 */
[----:B------:R-:W0:Y:S02]  /*4e70*/  F2I.S64.TRUNC R4, R4 ;  /* 0x0000000400047311 */ /* 0x000e24000020d900 */
[----:B0-----:R-:W-:Y:S01]  /*4e80*/  PRMT R24, R4, 0x7610, R24 ;  /* 0x0000761004187816 */ /* 0x001fe20000000018 */
[----:B------:R-:W-:Y:S06]  /*4e90*/  BRA `(.L_x_16857) ;  /* 0x0000000800f47947 */ /* 0x000fec0003800000 */
.L_x_16860:
        /* <DEDUP_REMOVED lines=10> */
.L_x_16863:
[----:B------:R-:W2:Y:S02]  /*4f40*/  LDG.E.U16 R6, desc[UR36][R6.64] ;  /* 0x0000002406067981 */ /* 0x000ea4000c1e1500 */
[----:B--2---:R-:W-:-:S06]  /*4f50*/  HADD2.F32 R4, -RZ, R6.H0_H0 ;  /* 0x20000006ff047230 */ /* 0x004fcc0000004100 */
[----:B------:R-:W0:Y:S02]  /*4f60*/  F2I.S64.TRUNC R4, R4 ;  /* 0x0000000400047311 */ /* 0x000e24000020d900 */
[----:B0-----:R-:W-:Y:S01]  /*4f70*/  PRMT R24, R4, 0x7610, R24 ;  /* 0x0000761004187816 */ /* 0x001fe20000000018 */
[----:B------:R-:W-:Y:S06]  /*4f80*/  BRA `(.L_x_16857) ;  /* 0x0000000800b87947 */ /* 0x000fec0003800000 */
.L_x_16862:
[----:B------:R-:W2:Y:S02]  /*4f90*/  LDG.E.64 R4, desc[UR36][R6.64] ;  /* 0x0000002406047981 */ /* 0x000ea4000c1e1b00 */
[----:B--2---:R-:W0:Y:S02]  /*4fa0*/  F2I.S64.F64.TRUNC R4, R4 ;  /* 0x0000000400047311 */ /* 0x004e24000030d900 */
[----:B0-----:R-:W-:Y:S01]  /*4fb0*/  PRMT R24, R4, 0x7610, R24 ;  /* 0x0000761004187816 */ /* 0x001fe20000000018 */
[----:B------:R-:W-:Y:S06]  /*4fc0*/  BRA `(.L_x_16857) ;  /* 0x0000000800a87947 */ /* 0x000fec0003800000 */
.L_x_16852:
        /* <DEDUP_REMOVED lines=12> */
.L_x_16866:
[----:B------:R-:W2:Y:S02]  /*5090*/  LDG.E.64 R6, desc[UR36][R6.64] ;  /* 0x0000002406067981 */ /* 0x000ea4000c1e1b00 */
[----:B--2---:R-:W0:Y:S02]  /*50a0*/  F2I.S64.F64.TRUNC R4, R6 ;  /* 0x0000000600047311 */ /* 0x004e24000030d900 */
[----:B0-----:R-:W-:Y:S01]  /*50b0*/  PRMT R24, R4, 0x7610, R24 ;  /* 0x0000761004187816 */ /* 0x001fe20000000018 */
[----:B------:R-:W-:Y:S06]  /*50c0*/  BRA `(.L_x_16857) ;  /* 0x0000000800687947 */ /* 0x000fec0003800000 */
.L_x_16865:
        /* <DEDUP_REMOVED lines=27> */
.L_x_16868:
        /* <DEDUP_REMOVED lines=15> */
.L_x_16867:
[----:B------:R-:W2:Y:S02]  /*5370*/  LDG.E.U16 R4, desc[UR36][R6.64] ;  /* 0x0000002406047981 */ /* 0x000ea4000c1e1500 */
[----:B--2---:R-:W-:-:S06]  /*5380*/  IMAD.U32 R4, R4, 0x10000, RZ ;  /* 0x0001000004047824 */ /* 0x004fcc00078e00ff */
[----:B------:R-:W0:Y:S02]  /*5390*/  F2I.S64.TRUNC R4, R4 ;  /* 0x0000000400047311 */ /* 0x000e24000020d900 */
[----:B0-----:R-:W-:Y:S01]  /*53a0*/  PRMT R24, R4, 0x7610, R24 ;  /* 0x0000761004187816 */ /* 0x001fe20000000018 */
[----:B------:R-:W-:Y:S06]  /*53b0*/  BRA `(.L_x_16857) ;  /* 0x0000000400ac7947 */ /* 0x000fec0003800000 */
.L_x_16864:
        /* <DEDUP_REMOVED lines=10> */
.L_x_16871:
        /* <DEDUP_REMOVED lines=21> */
.L_x_16875:
[----:B------:R-:W-:Y:S05]  /*55b0*/  BSYNC.RECONVERGENT B1 ;  /* 0x0000000000017941 */ /* 0x000fea0003800200 */
.L_x_16874:
[----:B------:R-:W-:Y:S01]  /*55c0*/  IMAD.SHL.U32 R0, R0, 0x100000, RZ ;  /* 0x0010000000007824 */ /* 0x000fe200078e00ff */
[----:B------:R-:W-:-:S04]  /*55d0*/  LEA R3, R3, 0x3b800000, 0x17 ;  /* 0x3b80000003037811 */ /* 0x000fc800078eb8ff */
[----:B------:R-:W-:-:S07]  /*55e0*/  LOP3.LUT R4, R3, R0, R7, 0xfe, !PT ;  /* 0x0000000003047212 */ /* 0x000fce00078efe07 */
.L_x_16873:
[----:B------:R-:W-:Y:S05]  /*55f0*/  BSYNC.RECONVERGENT B0 ;  /* 0x0000000000007941 */ /* 0x000fea0003800200 */
.L_x_16872:
[----:B------:R-:W0:Y:S02]  /*5600*/  F2I.S64.TRUNC R4, R4 ;  /* 0x0000000400047311 */ /* 0x000e24000020d900 */
[----:B0-----:R-:W-:Y:S01]  /*5610*/  PRMT R24, R4, 0x7610, R24 ;  /* 0x0000761004187816 */ /* 0x001fe20000000018 */
[----:B------:R-:W-:Y:S06]  /*5620*/  BRA `(.L_x_16857) ;  /* 0x0000000400107947 */ /* 0x000fec0003800000 */
.L_x_16870:
        /* <DEDUP_REMOVED lines=21> */
.L_x_16879:
[----:B------:R-:W-:Y:S05]  /*5780*/  BSYNC.RECONVERGENT B1 ;  /* 0x0000000000017941 */ /* 0x000fea0003800200 */
.L_x_16878:
[----:B------:R-:W-:Y:S01]  /*5790*/  IMAD.SHL.U32 R0, R0, 0x200000, RZ ;  /* 0x0020000000007824 */ /* 0x000fe200078e00ff */
[----:B------:R-:W-:-:S04]  /*57a0*/  LEA R3, R3, 0x37800000, 0x17 ;  /* 0x3780000003037811 */ /* 0x000fc800078eb8ff */
[----:B------:R-:W-:-:S07]  /*57b0*/  LOP3.LUT R4, R3, R0, R7, 0xfe, !PT ;  /* 0x0000000003047212 */ /* 0x000fce00078efe07 */
.L_x_16877:
[----:B------:R-:W-:Y:S05]  /*57c0*/  BSYNC.RECONVERGENT B0 ;  /* 0x0000000000007941 */ /* 0x000fea0003800200 */
.L_x_16876:
[----:B------:R-:W0:Y:S02]  /*57d0*/  F2I.S64.TRUNC R4, R4 ;  /* 0x0000000400047311 */ /* 0x000e24000020d900 */
[----:B0-----:R-:W-:Y:S01]  /*57e0*/  PRMT R24, R4, 0x7610, R24 ;  /* 0x0000761004187816 */ /* 0x001fe20000000018 */
[----:B------:R-:W-:Y:S06]  /*57f0*/  BRA `(.L_x_16857) ;  /* 0x00000000009c7947 */ /* 0x000fec0003800000 */
.L_x_16869:
        /* <DEDUP_REMOVED lines=14> */
.L_x_16883:
[----:B------:R-:W-:Y:S05]  /*58e0*/  BSYNC.RECONVERGENT B0 ;  /* 0x0000000000007941 */ /* 0x000fea0003800200 */
.L_x_16882:
[----:B------:R-:W0:Y:S02]  /*58f0*/  F2I.S64.TRUNC R4, R4 ;  /* 0x0000000400047311 */ /* 0x000e24000020d900 */
[----:B0-----:R-:W-:Y:S01]  /*5900*/  PRMT R24, R4, 0x7610, R24 ;  /* 0x0000761004187816 */ /* 0x001fe20000000018 */
[----:B------:R-:W-:Y:S06]  /*5910*/  BRA `(.L_x_16857) ;  /* 0x0000000000547947 */ /* 0x000fec0003800000 */
.L_x_16856:
        /* <DEDUP_REMOVED lines=16> */
.L_x_16884:
[----:B------:R-:W-:Y:S01]  /*5a20*/  PRMT R24, RZ, 0x7610, R24 ;  /* 0x00007610ff187816 */ /* 0x000fe20000000018 */
[----:B------:R-:W-:Y:S06]  /*5a30*/  BRA `(.L_x_16857) ;  /* 0x00000000000c7947 */ /* 0x000fec0003800000 */
.L_x_16881:
[----:B------:R1:W5:Y:S01]  /*5a40*/  LDG.E.U8 R24, desc[UR36][R6.64] ;  /* 0x0000002406187981 */ /* 0x000362000c1e1100 */
[----:B------:R-:W-:Y:S05]  /*5a50*/  BRA `(.L_x_16857) ;  /* 0x0000000000047947 */ /* 0x000fea0003800000 */
.L_x_16880:
[----:B------:R2:W5:Y:S02]  /*5a60*/  LDG.E.U8 R24, desc[UR36][R6.64] ;  /* 0x0000002406187981 */ /* 0x000564000c1e1100 */
.L_x_16857:
[----:B------:R-:W-:-:S07]  /*5a70*/  VIADD R27, R27, 0x80 ;  /* 0x000000801b1b7836 */ /* 0x000fce0000000000 */
.L_x_16818:
[----:B------:R-:W-:Y:S05]  /*5a80*/  BSYNC.RECONVERGENT B6 ;  /* 0x0000000000067941 */ /* 0x000fea0003800200 */
.L_x_16817:
[----:B------:R-:W-:Y:S01]  /*5a90*/  ISETP.GE.AND P0, PT, R27, R28, PT ;  /* 0x0000001c1b00720c */ /* 0x000fe20003f06270 */
[----:B------:R-:W-:Y:S01]  /*5aa0*/  BSSY.RECONVERGENT B6, `(.L_x_16885) ;  /* 0x00001dd000067945 */ /* 0x000fe20003800200 */
[----:B------:R-:W-:Y:S02]  /*5ab0*/  PRMT R25, RZ, 0x7610, R25 ;  /* 0x00007610ff197816 */ /* 0x000fe40000000019 */
[----:B------:R-:W-:-:S09]  /*5ac0*/  PRMT R26, RZ, 0x7610, R26 ;  /* 0x00007610ff1a7816 */ /* 0x000fd2000000001a */
[----:B------:R-:W-:Y:S05]  /*5ad0*/  @P0 BRA `(.L_x_16886) ;  /* 0x0000001c00640947 */ /* 0x000fea0003800000 */
[----:B------:R-:W0:Y:S01]  /*5ae0*/  LDC.64 R4, c[0x0][0x390] ;  /* 0x0000e400ff047b82 */ /* 0x000e220000000a00 */
[----:B------:R-:W0:Y:S01]  /*5af0*/  LDCU UR5, c[0x0][0x3a8] ;  /* 0x00007500ff0577ac */ /* 0x000e220008000800 */
[----:B------:R-:W-:Y:S01]  /*5b00*/  IMAD R27, R2, 0x200, R27 ;  /* 0x00000200021b7824 */ /* 0x000fe200078e021b */
[----:B------:R-:W-:-:S04]  /*5b10*/  UPRMT UR4, UR38, 0x9910, URZ ;  /* 0x0000991026047896 */ /* 0x000fc800080000ff */
[----:B------:R-:W-:Y:S01]  /*5b20*/  UISETP.GT.AND UP0, UPT, UR4, 0x9, UPT ;  /* 0x000000090400788c */ /* 0x000fe2000bf04270 */
[----:B01234-:R-:W-:-:S05]  /*5b30*/  IMAD R7, R27, UR5, RZ ;  /* 0x000000051b077c24 */ /* 0x01ffca000f8e02ff */
[----:B------:R-:W-:-:S05]  /*5b40*/  IADD3 R6, P0, PT, R7, R4, RZ ;  /* 0x0000000407067210 */ /* 0x000fca0007f1e0ff */
        /* <DEDUP_REMOVED lines=12> */
.L_x_16890:
[----:B------:R0:W5:Y:S01]  /*5c10*/  LDG.E.U8 R26, desc[UR36][R6.64] ;  /* 0x00000024061a7981 */ /* 0x000162000c1e1100 */
[----:B------:R-:W-:Y:S05]  /*5c20*/  BRA `(.L_x_16892) ;  /* 0x0000000c00607947 */ /* 0x000fea0003800000 */
.L_x_16889:
        /* <DEDUP_REMOVED lines=8> */
.L_x_16894:
[----:B------:R3:W5:Y:S01]  /*5cb0*/  LDG.E.U8 R26, desc[UR36][R6.64] ;  /* 0x00000024061a7981 */ /* 0x000762000c1e1100 */
[----:B------:R-:W-:Y:S05]  /*5cc0*/  BRA `(.L_x_16892) ;  /* 0x0000000c00387947 */ /* 0x000fea0003800000 */
.L_x_16893:
[----:B------:R2:W5:Y:S01]  /*5cd0*/  LDG.E.U16 R26, desc[UR36][R6.64] ;  /* 0x00000024061a7981 */ /* 0x000562000c1e1500 */
[----:B------:R-:W-:Y:S05]  /*5ce0*/  BRA `(.L_x_16892) ;  /* 0x0000000c00307947 */ /* 0x000fea0003800000 */
.L_x_16888:
        /* <DEDUP_REMOVED lines=10> */
.L_x_16896:
[----:B------:R-:W2:Y:S02]  /*5d90*/  LDG.E.U16 R4, desc[UR36][R6.64] ;  /* 0x0000002406047981 */ /* 0x000ea4000c1e1500 */
[----:B--2---:R-:W-:-:S06]  /*5da0*/  HADD2.F32 R4, -RZ, R4.H0_H0 ;  /* 0x20000004ff047230 */ /* 0x004fcc0000004100 */
[----:B------:R-:W0:Y:S02]  /*5db0*/  F2I.S64.TRUNC R4, R4 ;  /* 0x0000000400047311 */ /* 0x000e24000020d900 */
[----:B0-----:R-:W-:Y:S01]  /*5dc0*/  PRMT R26, R4, 0x7610, R26 ;  /* 0x00007610041a7816 */ /* 0x001fe2000000001a */
[----:B------:R-:W-:Y:S06]  /*5dd0*/  BRA `(.L_x_16892) ;  /* 0x0000000800f47947 */ /* 0x000fec0003800000 */
.L_x_16895:
        /* <DEDUP_REMOVED lines=10> */
.L_x_16898:
[----:B------:R-:W2:Y:S02]  /*5e80*/  LDG.E.U16 R6, desc[UR36][R6.64] ;  /* 0x0000002406067981 */ /* 0x000ea4000c1e1500 */
[----:B--2---:R-:W-:-:S06]  /*5e90*/  HADD2.F32 R4, -RZ, R6.H0_H0 ;  /* 0x20000006ff047230 */ /* 0x004fcc0000004100 */
[----:B------:R-:W0:Y:S02]  /*5ea0*/  F2I.S64.TRUNC R4, R4 ;  /* 0x0000000400047311 */ /* 0x000e24000020d900 */
[----:B0-----:R-:W-:Y:S01]  /*5eb0*/  PRMT R26, R4, 0x7610, R26 ;  /* 0x00007610041a7816 */ /* 0x001fe2000000001a */
[----:B------:R-:W-:Y:S06]  /*5ec0*/  BRA `(.L_x_16892) ;  /* 0x0000000800b87947 */ /* 0x000fec0003800000 */
.L_x_16897:
[----:B------:R-:W2:Y:S02]  /*5ed0*/  LDG.E.64 R4, desc[UR36][R6.64] ;  /* 0x0000002406047981 */ /* 0x000ea4000c1e1b00 */
[----:B--2---:R-:W0:Y:S02]  /*5ee0*/  F2I.S64.F64.TRUNC R4, R4 ;  /* 0x0000000400047311 */ /* 0x004e24000030d900 */
[----:B0-----:R-:W-:Y:S01]  /*5ef0*/  PRMT R26, R4, 0x7610, R26 ;  /* 0x00007610041a7816 */ /* 0x001fe2000000001a */
[----:B------:R-:W-:Y:S06]  /*5f00*/  BRA `(.L_x_16892) ;  /* 0x0000000800a87947 */ /* 0x000fec0003800000 */
.L_x_16887:
        /* <DEDUP_REMOVED lines=12> */
.L_x_16901:
[----:B------:R-:W2:Y:S02]  /*5fd0*/  LDG.E.64 R6, desc[UR36][R6.64] ;  /* 0x0000002406067981 */ /* 0x000ea4000c1e1b00 */
[----:B--2---:R-:W0:Y:S02]  /*5fe0*/  F2I.S64.F64.TRUNC R4, R6 ;  /* 0x0000000600047311 */ /* 0x004e24000030d900 */
[----:B0-----:R-:W-:Y:S01]  /*5ff0*/  PRMT R26, R4, 0x7610, R26 ;  /* 0x00007610041a7816 */ /* 0x001fe2000000001a */
[----:B------:R-:W-:Y:S06]  /*6000*/  BRA `(.L_x_16892) ;  /* 0x0000000800687947 */ /* 0x000fec0003800000 */
.L_x_16900:
        /* <DEDUP_REMOVED lines=27> */
.L_x_16903:
        /* <DEDUP_REMOVED lines=15> */
.L_x_16902:
[----:B------:R-:W2:Y:S02]  /*62b0*/  LDG.E.U16 R4, desc[UR36][R6.64] ;  /* 0x0000002406047981 */ /* 0x000ea4000c1e1500 */
[----:B--2---:R-:W-:-:S06]  /*62c0*/  IMAD.U32 R4, R4, 0x10000, RZ ;  /* 0x0001000004047824 */ /* 0x004fcc00078e00ff */
[----:B------:R-:W0:Y:S02]  /*62d0*/  F2I.S64.TRUNC R4, R4 ;  /* 0x0000000400047311 */ /* 0x000e24000020d900 */
[----:B0-----:R-:W-:Y:S01]  /*62e0*/  PRMT R26, R4, 0x7610, R26 ;  /* 0x00007610041a7816 */ /* 0x001fe2000000001a */
[----:B------:R-:W-:Y:S06]  /*62f0*/  BRA `(.L_x_16892) ;  /* 0x0000000400ac7947 */ /* 0x000fec0003800000 */
.L_x_16899:
        /* <DEDUP_REMOVED lines=10> */
.L_x_16906:
        /* <DEDUP_REMOVED lines=21> */
.L_x_16910:
[----:B------:R-:W-:Y:S05]  /*64f0*/  BSYNC.RECONVERGENT B1 ;  /* 0x0000000000017941 */ /* 0x000fea0003800200 */
.L_x_16909:
[----:B------:R-:W-:Y:S01]  /*6500*/  IMAD.SHL.U32 R0, R0, 0x100000, RZ ;  /* 0x0010000000007824 */ /* 0x000fe200078e00ff */
[----:B------:R-:W-:-:S04]  /*6510*/  LEA R3, R3, 0x3b800000, 0x17 ;  /* 0x3b80000003037811 */ /* 0x000fc800078eb8ff */
[----:B------:R-:W-:-:S07]  /*6520*/  LOP3.LUT R4, R3, R0, R7, 0xfe, !PT ;  /* 0x0000000003047212 */ /* 0x000fce00078efe07 */
.L_x_16908:
[----:B------:R-:W-:Y:S05]  /*6530*/  BSYNC.RECONVERGENT B0 ;  /* 0x0000000000007941 */ /* 0x000fea0003800200 */
.L_x_16907:
[----:B------:R-:W0:Y:S02]  /*6540*/  F2I.S64.TRUNC R4, R4 ;  /* 0x0000000400047311 */ /* 0x000e24000020d900 */
[----:B0-----:R-:W-:Y:S01]  /*6550*/  PRMT R26, R4, 0x7610, R26 ;  /* 0x00007610041a7816 */ /* 0x001fe2000000001a */
[----:B------:R-:W-:Y:S06]  /*6560*/  BRA `(.L_x_16892) ;  /* 0x0000000400107947 */ /* 0x000fec0003800000 */
.L_x_16905:
        /* <DEDUP_REMOVED lines=21> */
.L_x_16914:
[----:B------:R-:W-:Y:S05]  /*66c0*/  BSYNC.RECONVERGENT B1 ;  /* 0x0000000000017941 */ /* 0x000fea0003800200 */
.L_x_16913:
[----:B------:R-:W-:Y:S01]  /*66d0*/  IMAD.SHL.U32 R0, R0, 0x200000, RZ ;  /* 0x0020000000007824 */ /* 0x000fe200078e00ff */
[----:B------:R-:W-:-:S04]  /*66e0*/  LEA R3, R3, 0x37800000, 0x17 ;  /* 0x3780000003037811 */ /* 0x000fc800078eb8ff */
[----:B------:R-:W-:-:S07]  /*66f0*/  LOP3.LUT R4, R3, R0, R7, 0xfe, !PT ;  /* 0x0000000003047212 */ /* 0x000fce00078efe07 */
.L_x_16912:
[----:B------:R-:W-:Y:S05]  /*6700*/  BSYNC.RECONVERGENT B0 ;  /* 0x0000000000007941 */ /* 0x000fea0003800200 */
.L_x_16911:
[----:B------:R-:W0:Y:S02]  /*6710*/  F2I.S64.TRUNC R4, R4 ;  /* 0x0000000400047311 */ /* 0x000e24000020d900 */
[----:B0-----:R-:W-:Y:S01]  /*6720*/  PRMT R26, R4, 0x7610, R26 ;  /* 0x00007610041a7816 */ /* 0x001fe2000000001a */
[----:B------:R-:W-:Y:S06]  /*6730*/  BRA `(.L_x_16892) ;  /* 0x00000000009c7947 */ /* 0x000fec0003800000 */
.L_x_16904:
        /* <DEDUP_REMOVED lines=14> */
.L_x_16918:
[----:B------:R-:W-:Y:S05]  /*6820*/  BSYNC.RECONVERGENT B0 ;  /* 0x0000000000007941 */ /* 0x000fea0003800200 */
.L_x_16917:
[----:B------:R-:W0:Y:S02]  /*6830*/  F2I.S64.TRUNC R4, R4 ;  /* 0x0000000400047311 */ /* 0x000e24000020d900 */
[----:B0-----:R-:W-:Y:S01]  /*6840*/  PRMT R26, R4, 0x7610, R26 ;  /* 0x00007610041a7816 */ /* 0x001fe2000000001a */
[----:B------:R-:W-:Y:S06]  /*6850*/  BRA `(.L_x_16892) ;  /* 0x0000000000547947 */ /* 0x000fec0003800000 */
.L_x_16891:
        /* <DEDUP_REMOVED lines=16> */
.L_x_16919:
[----:B------:R-:W-:Y:S01]  /*6960*/  PRMT R26, RZ, 0x7610, R26 ;  /* 0x00007610ff1a7816 */ /* 0x000fe2000000001a */
[----:B------:R-:W-:Y:S06]  /*6970*/  BRA `(.L_x_16892) ;  /* 0x00000000000c7947 */ /* 0x000fec0003800000 */
.L_x_16916:
[----:B------:R0:W5:Y:S01]  /*6980*/  LDG.E.U8 R26, desc[UR36][R6.64] ;  /* 0x00000024061a7981 */ /* 0x000162000c1e1100 */
[----:B------:R-:W-:Y:S05]  /*6990*/  BRA `(.L_x_16892) ;  /* 0x0000000000047947 */ /* 0x000fea0003800000 */
.L_x_16915:
[----:B------:R0:W5:Y:S02]  /*69a0*/  LDG.E.U8 R26, desc[UR36][R6.64] ;  /* 0x00000024061a7981 */ /* 0x000164000c1e1100 */
.L_x_16892:
[----:B------:R-:W1:Y:S01]  /*69b0*/  LDCU.U8 UR6, c[0x0][0x3a5] ;  /* 0x000074a0ff0677ac */ /* 0x000e620008000000 */
[----:B------:R-:W0:Y:S01]  /*69c0*/  LDC.64 R4, c[0x0][0x398] ;  /* 0x0000e600ff047b82 */ /* 0x000e220000000a00 */
[----:B------:R-:W0:Y:S01]  /*69d0*/  LDCU UR5, c[0x0][0x3ac] ;  /* 0x00007580ff0577ac */ /* 0x000e220008000800 */
[----:B-1----:R-:W-:-:S04]  /*69e0*/  UPRMT UR4, UR6, 0x9910, URZ ;  /* 0x0000991006047896 */ /* 0x002fc800080000ff */
[----:B------:R-:W-:Y:S01]  /*69f0*/  UISETP.GT.AND UP0, UPT, UR4, 0x9, UPT ;  /* 0x000000090400788c */ /* 0x000fe2000bf04270 */
[----:B0-234-:R-:W-:-:S05]  /*6a00*/  IMAD R7, R27, UR5, RZ ;  /* 0x000000051b077c24 */ /* 0x01dfca000f8e02ff */
        /* <DEDUP_REMOVED lines=13> */
.L_x_16923:
[----:B------:R0:W5:Y:S01]  /*6ae0*/  LDG.E.U8 R25, desc[UR36][R6.64] ;  /* 0x0000002406197981 */ /* 0x000162000c1e1100 */
[----:B------:R-:W-:Y:S05]  /*6af0*/  BRA `(.L_x_16886) ;  /* 0x0000000c005c7947 */ /* 0x000fea0003800000 */
.L_x_16922:
        /* <DEDUP_REMOVED lines=8> */
.L_x_16926:
[----:B------:R0:W5:Y:S01]  /*6b80*/  LDG.E.U8 R25, desc[UR36][R6.64] ;  /* 0x0000002406197981 */ /* 0x000162000c1e1100 */
[----:B------:R-:W-:Y:S05]  /*6b90*/  BRA `(.L_x_16886) ;  /* 0x0000000c00347947 */ /* 0x000fea0003800000 */
.L_x_16925:
[----:B------:R0:W5:Y:S01]  /*6ba0*/  LDG.E.U16 R25, desc[UR36][R6.64] ;  /* 0x0000002406197981 */ /* 0x000162000c1e1500 */
[----:B------:R-:W-:Y:S05]  /*6bb0*/  BRA `(.L_x_16886) ;  /* 0x0000000c002c7947 */ /* 0x000fea0003800000 */
.L_x_16921:
        /* <DEDUP_REMOVED lines=10> */
.L_x_16928:
[----:B------:R-:W2:Y:S02]  /*6c60*/  LDG.E.U16 R4, desc[UR36][R6.64] ;  /* 0x0000002406047981 */ /* 0x000ea4000c1e1500 */
[----:B--2---:R-:W-:-:S06]  /*6c70*/  HADD2.F32 R4, -RZ, R4.H0_H0 ;  /* 0x20000004ff047230 */ /* 0x004fcc0000004100 */
[----:B------:R-:W0:Y:S02]  /*6c80*/  F2I.S64.TRUNC R4, R4 ;  /* 0x0000000400047311 */ /* 0x000e24000020d900 */
[----:B0-----:R-:W-:Y:S01]  /*6c90*/  PRMT R25, R4, 0x7610, R25 ;  /* 0x0000761004197816 */ /* 0x001fe20000000019 */
[----:B------:R-:W-:Y:S06]  /*6ca0*/  BRA `(.L_x_16886) ;  /* 0x0000000800f07947 */ /* 0x000fec0003800000 */
.L_x_16927:
        /* <DEDUP_REMOVED lines=10> */
.L_x_16930:
[----:B------:R-:W2:Y:S02]  /*6d50*/  LDG.E.U16 R6, desc[UR36][R6.64] ;  /* 0x0000002406067981 */ /* 0x000ea4000c1e1500 */
[----:B--2---:R-:W-:-:S06]  /*6d60*/  HADD2.F32 R4, -RZ, R6.H0_H0 ;  /* 0x20000006ff047230 */ /* 0x004fcc0000004100 */
[----:B------:R-:W0:Y:S02]  /*6d70*/  F2I.S64.TRUNC R4, R4 ;  /* 0x0000000400047311 */ /* 0x000e24000020d900 */
[----:B0-----:R-:W-:Y:S01]  /*6d80*/  PRMT R25, R4, 0x7610, R25 ;  /* 0x0000761004197816 */ /* 0x001fe20000000019 */
[----:B------:R-:W-:Y:S06]  /*6d90*/  BRA `(.L_x_16886) ;  /* 0x0000000800b47947 */ /* 0x000fec0003800000 */
.L_x_16929:
[----:B------:R-:W2:Y:S02]  /*6da0*/  LDG.E.64 R4, desc[UR36][R6.64] ;  /* 0x0000002406047981 */ /* 0x000ea4000c1e1b00 */
[----:B--2---:R-:W0:Y:S02]  /*6db0*/  F2I.S64.F64.TRUNC R4, R4 ;  /* 0x0000000400047311 */ /* 0x004e24000030d900 */
[----:B0-----:R-:W-:Y:S01]  /*6dc0*/  PRMT R25, R4, 0x7610, R25 ;  /* 0x0000761004197816 */ /* 0x001fe20000000019 */
[----:B------:R-:W-:Y:S06]  /*6dd0*/  BRA `(.L_x_16886) ;  /* 0x0000000800a47947 */ /* 0x000fec0003800000 */
.L_x_16920:
        /* <DEDUP_REMOVED lines=12> */
.L_x_16933:
[----:B------:R-:W2:Y:S02]  /*6ea0*/  LDG.E.64 R6, desc[UR36][R6.64] ;  /* 0x0000002406067981 */ /* 0x000ea4000c1e1b00 */
[----:B--2---:R-:W0:Y:S02]  /*6eb0*/  F2I.S64.F64.TRUNC R4, R6 ;  /* 0x0000000600047311 */ /* 0x004e24000030d900 */
[----:B0-----:R-:W-:Y:S01]  /*6ec0*/  PRMT R25, R4, 0x7610, R25 ;  /* 0x0000761004197816 */ /* 0x001fe20000000019 */
[----:B------:R-:W-:Y:S06]  /*6ed0*/  BRA `(.L_x_16886) ;  /* 0x0000000800647947 */ /* 0x000fec0003800000 */
.L_x_16932:
        /* <DEDUP_REMOVED lines=27> */
.L_x_16935:
        /* <DEDUP_REMOVED lines=15> */
.L_x_16934:
[----:B------:R-:W2:Y:S02]  /*7180*/  LDG.E.U16 R4, desc[UR36][R6.64] ;  /* 0x0000002406047981 */ /* 0x000ea4000c1e1500 */
[----:B--2---:R-:W-:-:S06]  /*7190*/  IMAD.U32 R4, R4, 0x10000, RZ ;  /* 0x0001000004047824 */ /* 0x004fcc00078e00ff */
[----:B------:R-:W0:Y:S02]  /*71a0*/  F2I.S64.TRUNC R4, R4 ;  /* 0x0000000400047311 */ /* 0x000e24000020d900 */
[----:B0-----:R-:W-:Y:S01]  /*71b0*/  PRMT R25, R4, 0x7610, R25 ;  /* 0x0000761004197816 */ /* 0x001fe20000000019 */
[----:B------:R-:W-:Y:S06]  /*71c0*/  BRA `(.L_x_16886) ;  /* 0x0000000400a87947 */ /* 0x000fec0003800000 */
.L_x_16931:
        /* <DEDUP_REMOVED lines=10> */
.L_x_16938:
        /* <DEDUP_REMOVED lines=21> */
.L_x_16942:
[----:B------:R-:W-:Y:S05]  /*73c0*/  BSYNC.RECONVERGENT B1 ;  /* 0x0000000000017941 */ /* 0x000fea0003800200 */
.L_x_16941:
[----:B------:R-:W-:Y:S01]  /*73d0*/  IMAD.SHL.U32 R0, R0, 0x100000, RZ ;  /* 0x0010000000007824 */ /* 0x000fe200078e00ff */
[----:B------:R-:W-:-:S04]  /*73e0*/  LEA R3, R3, 0x3b800000, 0x17 ;  /* 0x3b80000003037811 */ /* 0x000fc800078eb8ff */
[----:B------:R-:W-:-:S07]  /*73f0*/  LOP3.LUT R4, R3, R0, R7, 0xfe, !PT ;  /* 0x0000000003047212 */ /* 0x000fce00078efe07 */
.L_x_16940:
[----:B------:R-:W-:Y:S05]  /*7400*/  BSYNC.RECONVERGENT B0 ;  /* 0x0000000000007941 */ /* 0x000fea0003800200 */
.L_x_16939:
[----:B------:R-:W0:Y:S02]  /*7410*/  F2I.S64.TRUNC R4, R4 ;  /* 0x0000000400047311 */ /* 0x000e24000020d900 */
[----:B0-----:R-:W-:Y:S01]  /*7420*/  PRMT R25, R4, 0x7610, R25 ;  /* 0x0000761004197816 */ /* 0x001fe20000000019 */
[----:B------:R-:W-:Y:S06]  /*7430*/  BRA `(.L_x_16886) ;  /* 0x00000004000c7947 */ /* 0x000fec0003800000 */
.L_x_16937:
        /* <DEDUP_REMOVED lines=21> */
.L_x_16946:
[----:B------:R-:W-:Y:S05]  /*7590*/  BSYNC.RECONVERGENT B1 ;  /* 0x0000000000017941 */ /* 0x000fea0003800200 */
.L_x_16945:
[----:B------:R-:W-:Y:S01]  /*75a0*/  IMAD.SHL.U32 R0, R0, 0x200000, RZ ;  /* 0x0020000000007824 */ /* 0x000fe200078e00ff */
[----:B------:R-:W-:-:S04]  /*75b0*/  LEA R3, R3, 0x37800000, 0x17 ;  /* 0x3780000003037811 */ /* 0x000fc800078eb8ff */
[----:B------:R-:W-:-:S07]  /*75c0*/  LOP3.LUT R4, R3, R0, R7, 0xfe, !PT ;  /* 0x0000000003047212 */ /* 0x000fce00078efe07 */
.L_x_16944:
[----:B------:R-:W-:Y:S05]  /*75d0*/  BSYNC.RECONVERGENT B0 ;  /* 0x0000000000007941 */ /* 0x000fea0003800200 */
.L_x_16943:
[----:B------:R-:W0:Y:S02]  /*75e0*/  F2I.S64.TRUNC R4, R4 ;  /* 0x0000000400047311 */ /* 0x000e24000020d900 */
[----:B0-----:R-:W-:Y:S01]  /*75f0*/  PRMT R25, R4, 0x7610, R25 ;  /* 0x0000761004197816 */ /* 0x001fe20000000019 */
[----:B------:R-:W-:Y:S06]  /*7600*/  BRA `(.L_x_16886) ;  /* 0x0000000000987947 */ /* 0x000fec0003800000 */
.L_x_16936:
        /* <DEDUP_REMOVED lines=14> */
.L_x_16950:
[----:B------:R-:W-:Y:S05]  /*76f0*/  BSYNC.RECONVERGENT B0 ;  /* 0x0000000000007941 */ /* 0x000fea0003800200 */
.L_x_16949:
[----:B------:R-:W0:Y:S02]  /*7700*/  F2I.S64.TRUNC R4, R4 ;  /* 0x0000000400047311 */ /* 0x000e24000020d900 */
[----:B0-----:R-:W-:Y:S01]  /*7710*/  PRMT R25, R4, 0x7610, R25 ;  /* 0x0000761004197816 */ /* 0x001fe20000000019 */
[----:B------:R-:W-:Y:S06]  /*7720*/  BRA `(.L_x_16886) ;  /* 0x0000000000507947 */ /* 0x000fec0003800000 */
.L_x_16924:
        /* <DEDUP_REMOVED lines=16> */
.L_x_16951:
[----:B------:R-:W-:Y:S05]  /*7830*/  BRA `(.L_x_16886) ;  /* 0x00000000000c7947 */ /* 0x000fea0003800000 */
.L_x_16948:
[----:B------:R0:W5:Y:S01]  /*7840*/  LDG.E.U8 R25, desc[UR36][R6.64] ;  /* 0x0000002406197981 */ /* 0x000162000c1e1100 */
[----:B------:R-:W-:Y:S05]  /*7850*/  BRA `(.L_x_16886) ;  /* 0x0000000000047947 */ /* 0x000fea0003800000 */
.L_x_16947:
[----:B------:R0:W5:Y:S02]  /*7860*/  LDG.E.U8 R25, desc[UR36][R6.64] ;  /* 0x0000002406197981 */ /* 0x000164000c1e1100 */
.L_x_16886:
[----:B------:R-:W-:Y:S05]  /*7870*/  BSYNC.RECONVERGENT B6 ;  /* 0x0000000000067941 */ /* 0x000fea0003800200 */
.L_x_16885:
[----:B-----5:R-:W-:Y:S01]  /*7880*/  PRMT R0, R16, 0x9910, RZ ;  /* 0x0000991010007816 */ /* 0x020fe200000000ff */
[----:B------:R-:W-:Y:S01]  /*7890*/  BSSY.RECONVERGENT B8, `(.L_x_16952) ;  /* 0x00002df000087945 */ /* 0x000fe20003800200 */
[----:B------:R-:W0:Y:S01]  /*78a0*/  LDC.U8 R16, c[0x0][0x3b0] ;  /* 0x0000ec00ff107b82 */ /* 0x000e220000000000 */
[----:B------:R-:W-:Y:S02]  /*78b0*/  ISETP.GE.AND P0, PT, R19, R28, PT ;  /* 0x0000001c1300720c */ /* 0x000fe40003f06270 */
[----:B------:R-:W-:Y:S01]  /*78c0*/  BSSY.RELIABLE B7, `(.L_x_16953) ;  /* 0x00001ef000077945 */ /* 0x000fe20003800100 */
[----:B------:R-:W-:Y:S02]  /*78d0*/  PRMT R18, R18, 0x9910, RZ ;  /* 0x0000991012127816 */ /* 0x000fe400000000ff */
[----:B------:R-:W-:Y:S02]  /*78e0*/  PRMT R23, R23, 0x9910, RZ ;  /* 0x0000991017177816 */ /* 0x000fe400000000ff */
[----:B------:R-:W-:-:S02]  /*78f0*/  PRMT R3, R17, 0x9910, RZ ;  /* 0x0000991011037816 */ /* 0x000fc400000000ff */
[----:B------:R-:W-:Y:S01]  /*7900*/  PRMT R5, R22, 0x9910, RZ ;  /* 0x0000991016057816 */ /* 0x000fe200000000ff */
[----:B------:R-:W-:Y:S01]  /*7910*/  IMAD.MOV.U32 R22, RZ, RZ, R18 ;  /* 0x000000ffff167224 */ /* 0x000fe200078e0012 */
[----:B01234-:R-:W-:Y:S01]  /*7920*/  PRMT R7, R24, 0x9910, RZ ;  /* 0x0000991018077816 */ /* 0x01ffe200000000ff */
        /* <DEDUP_REMOVED lines=12> */
[----:B------:R-:W-:Y:S01]  /*79f0*/  BSSY.RECONVERGENT B6, `(.L_x_16955) ;  /* 0x00000e9000067945 */ /* 0x000fe20003800200 */
        /* <DEDUP_REMOVED lines=17> */
.L_x_16959:
[----:B------:R0:W-:Y:S01]  /*7b10*/  STG.E.U8 desc[UR36][R8.64], R3 ;  /* 0x0000000308007986 */ /* 0x0001e2000c101124 */
[----:B------:R-:W-:Y:S05]  /*7b20*/  BRA `(.L_x_16961) ;  /* 0x0000000c00547947 */ /* 0x000fea0003800000 */
.L_x_16958:
        /* <DEDUP_REMOVED lines=10> */
.L_x_16963:
[----:B------:R-:W-:-:S05]  /*7bd0*/  LOP3.LUT R3, R3, 0xff, RZ, 0xc0, !PT ;  /* 0x000000ff03037812 */ /* 0x000fca00078ec0ff */
[----:B------:R0:W-:Y:S01]  /*7be0*/  STG.E desc[UR36][R8.64], R3 ;  /* 0x0000000308007986 */ /* 0x0001e2000c101924 */
[----:B------:R-:W-:Y:S05]  /*7bf0*/  BRA `(.L_x_16961) ;  /* 0x0000000c00207947 */ /* 0x000fea0003800000 */
.L_x_16962:
[----:B------:R-:W-:-:S05]  /*7c00*/  LOP3.LUT R3, R3, 0xff, RZ, 0xc0, !PT ;  /* 0x000000ff03037812 */ /* 0x000fca00078ec0ff */
[----:B------:R0:W-:Y:S01]  /*7c10*/  STG.E.U16 desc[UR36][R8.64], R3 ;  /* 0x0000000308007986 */ /* 0x0001e2000c101524 */
[----:B------:R-:W-:Y:S05]  /*7c20*/  BRA `(.L_x_16961) ;  /* 0x0000000c00147947 */ /* 0x000fea0003800000 */
.L_x_16957:
        /* <DEDUP_REMOVED lines=10> */
.L_x_16965:
[----:B------:R-:W-:-:S04]  /*7cd0*/  LOP3.LUT R3, R3, 0xff, RZ, 0xc0, !PT ;  /* 0x000000ff03037812 */ /* 0x000fc800078ec0ff */
[----:B------:R-:W0:Y:S02]  /*7ce0*/  I2F.U16 R0, R3 ;  /* 0x0000000300007306 */ /* 0x000e240000101000 */
[----:B0-----:R-:W-:-:S05]  /*7cf0*/  F2FP.F16.F32.PACK_AB R0, RZ, R0 ;  /* 0x00000000ff00723e */ /* 0x001fca00000000ff */
[----:B------:R0:W-:Y:S01]  /*7d00*/  STG.E.U16 desc[UR36][R8.64], R0 ;  /* 0x0000000008007986 */ /* 0x0001e2000c101524 */
[----:B------:R-:W-:Y:S05]  /*7d10*/  BRA `(.L_x_16961) ;  /* 0x0000000800d87947 */ /* 0x000fea0003800000 */
.L_x_16964:
        /* <DEDUP_REMOVED lines=11> */
.L_x_16967:
[----:B------:R-:W-:-:S06]  /*7dd0*/  LOP3.LUT R3, R3, 0xff, RZ, 0xc0, !PT ;  /* 0x000000ff03037812 */ /* 0x000fcc00078ec0ff */
[----:B------:R-:W0:Y:S02]  /*7de0*/  I2F.U16 R3, R3 ;  /* 0x0000000300037306 */ /* 0x000e240000101000 */
[----:B0-----:R-:W-:-:S04]  /*7df0*/  F2FP.F16.F32.PACK_AB R3, RZ, R3 ;  /* 0x00000003ff03723e */ /* 0x001fc800000000ff */
[----:B------:R-:W-:-:S05]  /*7e00*/  PRMT R3, R3, 0x5410, RZ ;  /* 0x0000541003037816 */ /* 0x000fca00000000ff */
[----:B------:R3:W-:Y:S01]  /*7e10*/  STG.E desc[UR36][R8.64], R3 ;  /* 0x0000000308007986 */ /* 0x0007e2000c101924 */
[----:B------:R-:W-:Y:S05]  /*7e20*/  BRA `(.L_x_16961) ;  /* 0x0000000800947947 */ /* 0x000fea0003800000 */
.L_x_16966:
[----:B------:R-:W-:-:S06]  /*7e30*/  LOP3.LUT R4, R3, 0xff, RZ, 0xc0, !PT ;  /* 0x000000ff03047812 */ /* 0x000fcc00078ec0ff */
[----:B------:R-:W0:Y:S02]  /*7e40*/  I2F.F64.U16 R4, R4 ;  /* 0x0000000400047312 */ /* 0x000e240000101800 */
[----:B0-----:R4:W-:Y:S01]  /*7e50*/  STG.E.64 desc[UR36][R8.64], R4 ;  /* 0x0000000408007986 */ /* 0x0019e2000c101b24 */
[----:B------:R-:W-:Y:S05]  /*7e60*/  BRA `(.L_x_16961) ;  /* 0x0000000800847947 */ /* 0x000fea0003800000 */
.L_x_16956:
        /* <DEDUP_REMOVED lines=12> */
.L_x_16970:
[----:B------:R-:W-:Y:S02]  /*7f30*/  LOP3.LUT R4, R3, 0xff, RZ, 0xc0, !PT ;  /* 0x000000ff03047812 */ /* 0x000fe400078ec0ff */
[----:B------:R-:W-:-:S04]  /*7f40*/  CS2R R6, SRZ ;  /* 0x0000000000067805 */ /* 0x000fc8000001ff00 */
[----:B------:R-:W0:Y:S02]  /*7f50*/  I2F.F64.U16 R4, R4 ;  /* 0x0000000400047312 */ /* 0x000e240000101800 */
[----:B0-----:R0:W-:Y:S01]  /*7f60*/  STG.E.128 desc[UR36][R8.64], R4 ;  /* 0x0000000408007986 */ /* 0x0011e2000c101d24 */
[----:B------:R-:W-:Y:S05]  /*7f70*/  BRA `(.L_x_16961) ;  /* 0x0000000800407947 */ /* 0x000fea0003800000 */
.L_x_16969:
        /* <DEDUP_REMOVED lines=18> */
.L_x_16974:
[----:B------:R-:W-:Y:S05]  /*80a0*/  BSYNC.RECONVERGENT B0 ;  /* 0x0000000000007941 */ /* 0x000fea0003800200 */
.L_x_16973:
[----:B------:R0:W-:Y:S01]  /*80b0*/  STG.E.U8 desc[UR36][R8.64], R3 ;  /* 0x0000000308007986 */ /* 0x0001e2000c101124 */
[----:B------:R-:W-:Y:S05]  /*80c0*/  BRA `(.L_x_16961) ;  /* 0x0000000400ec7947 */ /* 0x000fea0003800000 */
.L_x_16972:
        /* <DEDUP_REMOVED lines=17> */
.L_x_16971:
[----:B------:R-:W-:-:S04]  /*81e0*/  LOP3.LUT R3, R3, 0xff, RZ, 0xc0, !PT ;  /* 0x000000ff03037812 */ /* 0x000fc800078ec0ff */
[----:B------:R-:W0:Y:S02]  /*81f0*/  I2F.U16 R0, R3 ;  /* 0x0000000300007306 */ /* 0x000e240000101000 */
[----:B0-----:R-:W-:-:S05]  /*8200*/  F2FP.BF16.F32.PACK_AB R0, RZ, R0 ;  /* 0x00000000ff00723e */ /* 0x001fca00000010ff */
[----:B------:R0:W-:Y:S01]  /*8210*/  STG.E.U16 desc[UR36][R8.64], R0 ;  /* 0x0000000008007986 */ /* 0x0001e2000c101524 */
[----:B------:R-:W-:Y:S05]  /*8220*/  BRA `(.L_x_16961) ;  /* 0x0000000400947947 */ /* 0x000fea0003800000 */
.L_x_16968:
        /* <DEDUP_REMOVED lines=11> */
.L_x_16977:
        /* <DEDUP_REMOVED lines=13> */
.L_x_16980:
[----:B------:R-:W-:-:S04]  /*83b0*/  SHF.R.U32.HI R0, RZ, 0x14, R3 ;  /* 0x00000014ff007819 */ /* 0x000fc80000011603 */
[----:B------:R-:W-:-:S04]  /*83c0*/  LOP3.LUT R0, R0, 0x1, RZ, 0xc0, !PT ;  /* 0x0000000100007812 */ /* 0x000fc800078ec0ff */
[----:B------:R-:W-:-:S04]  /*83d0*/  IADD3 R0, PT, PT, R3, 0x487ffff, R0 ;  /* 0x0487ffff03007810 */ /* 0x000fc80007ffe000 */
[----:B------:R-:W-:-:S04]  /*83e0*/  SHF.R.U32.HI R0, RZ, 0x14, R0 ;  /* 0x00000014ff007819 */ /* 0x000fc80000011600 */
[----:B------:R-:W-:-:S07]  /*83f0*/  LOP3.LUT R0, R0, 0xff, RZ, 0xc0, !PT ;  /* 0x000000ff00007812 */ /* 0x000fce00078ec0ff */
.L_x_16981:
[----:B------:R-:W-:-:S07]  /*8400*/  PRMT R4, R0, 0x7610, R4 ;  /* 0x0000761000047816 */ /* 0x000fce0000000004 */
.L_x_16979:
[----:B------:R-:W-:Y:S05]  /*8410*/  BSYNC.RECONVERGENT B0 ;  /* 0x0000000000007941 */ /* 0x000fea0003800200 */
.L_x_16978:
[----:B------:R0:W-:Y:S01]  /*8420*/  STG.E.U8 desc[UR36][R8.64], R4 ;  /* 0x0000000408007986 */ /* 0x0001e2000c101124 */
[----:B------:R-:W-:Y:S05]  /*8430*/  BRA `(.L_x_16961) ;  /* 0x0000000400107947 */ /* 0x000fea0003800000 */
.L_x_16976:
        /* <DEDUP_REMOVED lines=13> */
.L_x_16984:
[----:B------:R-:W-:-:S04]  /*8510*/  SHF.R.U32.HI R0, RZ, 0x15, R3 ;  /* 0x00000015ff007819 */ /* 0x000fc80000011603 */
[----:B------:R-:W-:-:S04]  /*8520*/  LOP3.LUT R0, R0, 0x1, RZ, 0xc0, !PT ;  /* 0x0000000100007812 */ /* 0x000fc800078ec0ff */
[----:B------:R-:W-:-:S04]  /*8530*/  IADD3 R0, PT, PT, R3, 0x88fffff, R0 ;  /* 0x088fffff03007810 */ /* 0x000fc80007ffe000 */
[----:B------:R-:W-:-:S04]  /*8540*/  SHF.R.U32.HI R0, RZ, 0x15, R0 ;  /* 0x00000015ff007819 */ /* 0x000fc80000011600 */
[----:B------:R-:W-:-:S07]  /*8550*/  LOP3.LUT R0, R0, 0xff, RZ, 0xc0, !PT ;  /* 0x000000ff00007812 */ /* 0x000fce00078ec0ff */
.L_x_16985:
[----:B------:R-:W-:-:S07]  /*8560*/  PRMT R4, R0, 0x7610, R4 ;  /* 0x0000761000047816 */ /* 0x000fce0000000004 */
.L_x_16983:
[----:B------:R-:W-:Y:S05]  /*8570*/  BSYNC.RECONVERGENT B0 ;  /* 0x0000000000007941 */ /* 0x000fea0003800200 */
.L_x_16982:
[----:B------:R0:W-:Y:S01]  /*8580*/  STG.E.U8 desc[UR36][R8.64], R4 ;  /* 0x0000000408007986 */ /* 0x0001e2000c101124 */
[----:B------:R-:W-:Y:S05]  /*8590*/  BRA `(.L_x_16961) ;  /* 0x0000000000b87947 */ /* 0x000fea0003800000 */
.L_x_16975:
[----:B------:R-:W-:-:S13]  /*85a0*/  ISETP.NE.AND P0, PT, R0, 0x1c, PT ;  /* 0x0000001c0000780c */ /* 0x000fda0003f05270 */
[----:B------:R-:W-:Y:S05]  /*85b0*/  @!P0 BRA `(.L_x_16986) ;  /* 0x0000000000a88947 */ /* 0x000fea0003800000 */
[----:B------:R-:W-:-:S13]  /*85c0*/  ISETP.NE.AND P0, PT, R0, 0x1d, PT ;  /* 0x0000001d0000780c */ /* 0x000fda0003f05270 */
[----:B------:R-:W-:Y:S05]  /*85d0*/  @!P0 BRA `(.L_x_16987) ;  /* 0x0000000000908947 */ /* 0x000fea0003800000 */
[----:B------:R-:W-:-:S13]  /*85e0*/  ISETP.NE.AND P0, PT, R0, 0x2c, PT ;  /* 0x0000002c0000780c */ /* 0x000fda0003f05270 */
[----:B------:R-:W-:Y:S05]  /*85f0*/  @!P0 BRA `(.L_x_16988) ;  /* 0x0000000000448947 */ /* 0x000fea0003800000 */
.L_x_16960:
        /* <DEDUP_REMOVED lines=16> */
.L_x_16989:
[----:B------:R-:W-:Y:S05]  /*8700*/  BRA `(.L_x_16961) ;  /* 0x00000000005c7947 */ /* 0x000fea0003800000 */
.L_x_16988:
        /* <DEDUP_REMOVED lines=17> */
.L_x_16987:
[----:B------:R-:W-:Y:S01]  /*8820*/  LOP3.LUT R4, R3, 0xff, RZ, 0xc0, !PT ;  /* 0x000000ff03047812 */ /* 0x000fe200078ec0ff */
[----:B------:R-:W-:-:S05]  /*8830*/  IMAD.MOV.U32 R5, RZ, RZ, RZ ;  /* 0x000000ffff057224 */ /* 0x000fca00078e00ff */
[----:B------:R0:W-:Y:S01]  /*8840*/  STG.E.64 desc[UR36][R8.64], R4 ;  /* 0x0000000408007986 */ /* 0x0001e2000c101b24 */
[----:B------:R-:W-:Y:S05]  /*8850*/  BRA `(.L_x_16961) ;  /* 0x0000000000087947 */ /* 0x000fea0003800000 */
.L_x_16986:
[----:B------:R-:W-:-:S05]  /*8860*/  LOP3.LUT R3, R3, 0xff, RZ, 0xc0, !PT ;  /* 0x000000ff03037812 */ /* 0x000fca00078ec0ff */
[----:B------:R0:W-:Y:S02]  /*8870*/  STG.E desc[UR36][R8.64], R3 ;  /* 0x0000000308007986 */ /* 0x0001e4000c101924 */
.L_x_16961:
[----:B------:R-:W-:Y:S05]  /*8880*/  BSYNC.RECONVERGENT B6 ;  /* 0x0000000000067941 */ /* 0x000fea0003800200 */
.L_x_16955:
        /* <DEDUP_REMOVED lines=24> */
.L_x_16995:
[----:B------:R0:W-:Y:S01]  /*8a10*/  STG.E.U8 desc[UR36][R8.64], R22 ;  /* 0x0000001608007986 */ /* 0x0001e2000c101124 */
[----:B------:R-:W-:Y:S05]  /*8a20*/  BRA `(.L_x_16997) ;  /* 0x0000000c004c7947 */ /* 0x000fea0003800000 */
.L_x_16994:
        /* <DEDUP_REMOVED lines=10> */
.L_x_16999:
[----:B------:R-:W-:-:S05]  /*8ad0*/  LOP3.LUT R3, R22, 0xff, RZ, 0xc0, !PT ;  /* 0x000000ff16037812 */ /* 0x000fca00078ec0ff */
[----:B------:R0:W-:Y:S01]  /*8ae0*/  STG.E desc[UR36][R8.64], R3 ;  /* 0x0000000308007986 */ /* 0x0001e2000c101924 */
[----:B------:R-:W-:Y:S05]  /*8af0*/  BRA `(.L_x_16997) ;  /* 0x0000000c00187947 */ /* 0x000fea0003800000 */
.L_x_16998:
[----:B------:R-:W-:-:S05]  /*8b00*/  LOP3.LUT R3, R22, 0xff, RZ, 0xc0, !PT ;  /* 0x000000ff16037812 */ /* 0x000fca00078ec0ff */
[----:B------:R0:W-:Y:S01]  /*8b10*/  STG.E.U16 desc[UR36][R8.64], R3 ;  /* 0x0000000308007986 */ /* 0x0001e2000c101524 */
[----:B------:R-:W-:Y:S05]  /*8b20*/  BRA `(.L_x_16997) ;  /* 0x0000000c000c7947 */ /* 0x000fea0003800000 */
.L_x_16993:
        /* <DEDUP_REMOVED lines=10> */
.L_x_17001:
[----:B------:R-:W-:-:S04]  /*8bd0*/  LOP3.LUT R22, R22, 0xff, RZ, 0xc0, !PT ;  /* 0x000000ff16167812 */ /* 0x000fc800078ec0ff */
[----:B------:R-:W0:Y:S02]  /*8be0*/  I2F.U16 R0, R22 ;  /* 0x0000001600007306 */ /* 0x000e240000101000 */
[----:B0-----:R-:W-:-:S05]  /*8bf0*/  F2FP.F16.F32.PACK_AB R0, RZ, R0 ;  /* 0x00000000ff00723e */ /* 0x001fca00000000ff */
[----:B------:R0:W-:Y:S01]  /*8c00*/  STG.E.U16 desc[UR36][R8.64], R0 ;  /* 0x0000000008007986 */ /* 0x0001e2000c101524 */
[----:B------:R-:W-:Y:S05]  /*8c10*/  BRA `(.L_x_16997) ;  /* 0x0000000800d07947 */ /* 0x000fea0003800000 */
.L_x_17000:
        /* <DEDUP_REMOVED lines=9> */
[----:B0-----:R0:W-:Y:S01]  /*8cb0*/  STG.E.64 desc[UR36][R8.64], R22 ;  /* 0x0000001608007986 */ /* 0x0011e2000c101b24 */
[----:B------:R-:W-:Y:S05]  /*8cc0*/  BRA `(.L_x_16997) ;  /* 0x0000000800a47947 */ /* 0x000fea0003800000 */
.L_x_17003:
[----:B------:R-:W-:-:S06]  /*8cd0*/  LOP3.LUT R22, R22, 0xff, RZ, 0xc0, !PT ;  /* 0x000000ff16167812 */ /* 0x000fcc00078ec0ff */
[----:B------:R-:W0:Y:S02]  /*8ce0*/  I2F.U16 R22, R22 ;  /* 0x0000001600167306 */ /* 0x000e240000101000 */
[----:B0-----:R-:W-:-:S04]  /*8cf0*/  F2FP.F16.F32.PACK_AB R3, RZ, R22 ;  /* 0x00000016ff03723e */ /* 0x001fc800000000ff */
[----:B------:R-:W-:-:S05]  /*8d00*/  PRMT R3, R3, 0x5410, RZ ;  /* 0x0000541003037816 */ /* 0x000fca00000000ff */
[----:B------:R0:W-:Y:S01]  /*8d10*/  STG.E desc[UR36][R8.64], R3 ;  /* 0x0000000308007986 */ /* 0x0001e2000c101924 */
[----:B------:R-:W-:Y:S05]  /*8d20*/  BRA `(.L_x_16997) ;  /* 0x00000008008c7947 */ /* 0x000fea0003800000 */
.L_x_17002:
[----:B------:R-:W-:-:S06]  /*8d30*/  LOP3.LUT R4, R22, 0xff, RZ, 0xc0, !PT ;  /* 0x000000ff16047812 */ /* 0x000fcc00078ec0ff */
[----:B------:R-:W0:Y:S02]  /*8d40*/  I2F.F64.U16 R4, R4 ;  /* 0x0000000400047312 */ /* 0x000e240000101800 */
[----:B0-----:R0:W-:Y:S01]  /*8d50*/  STG.E.64 desc[UR36][R8.64], R4 ;  /* 0x0000000408007986 */ /* 0x0011e2000c101b24 */
[----:B------:R-:W-:Y:S05]  /*8d60*/  BRA `(.L_x_16997) ;  /* 0x00000008007c7947 */ /* 0x000fea0003800000 */
.L_x_16992:
        /* <DEDUP_REMOVED lines=13> */
.L_x_17007:
        /* <DEDUP_REMOVED lines=17> */
.L_x_17010:
[----:B------:R-:W-:-:S07]  /*8f50*/  PRMT R4, R0, 0x7610, R4 ;  /* 0x0000761000047816 */ /* 0x000fce0000000004 */
.L_x_17009:
[----:B------:R-:W-:Y:S05]  /*8f60*/  BSYNC.RECONVERGENT B0 ;  /* 0x0000000000007941 */ /* 0x000fea0003800200 */
.L_x_17008:
[----:B------:R0:W-:Y:S01]  /*8f70*/  STG.E.U8 desc[UR36][R8.64], R4 ;  /* 0x0000000408007986 */ /* 0x0001e2000c101124 */
[----:B------:R-:W-:Y:S05]  /*8f80*/  BRA `(.L_x_16997) ;  /* 0x0000000400f47947 */ /* 0x000fea0003800000 */
.L_x_17006:
        /* <DEDUP_REMOVED lines=17> */
.L_x_17013:
[----:B------:R-:W-:-:S07]  /*90a0*/  PRMT R4, R0, 0x7610, R4 ;  /* 0x0000761000047816 */ /* 0x000fce0000000004 */
.L_x_17012:
[----:B------:R-:W-:Y:S05]  /*90b0*/  BSYNC.RECONVERGENT B0 ;  /* 0x0000000000007941 */ /* 0x000fea0003800200 */
.L_x_17011:
[----:B------:R0:W-:Y:S01]  /*90c0*/  STG.E.U8 desc[UR36][R8.64], R4 ;  /* 0x0000000408007986 */ /* 0x0001e2000c101124 */
[----:B------:R-:W-:Y:S05]  /*90d0*/  BRA `(.L_x_16997) ;  /* 0x0000000400a07947 */ /* 0x000fea0003800000 */
.L_x_17005:
        /* <DEDUP_REMOVED lines=22> */
.L_x_17015:
[----:B------:R-:W-:Y:S01]  /*9240*/  LOP3.LUT R22, R22, 0xff, RZ, 0xc0, !PT ;  /* 0x000000ff16167812 */ /* 0x000fe200078ec0ff */
[----:B------:R-:W-:-:S05]  /*9250*/  IMAD.MOV.U32 R23, RZ, RZ, RZ ;  /* 0x000000ffff177224 */ /* 0x000fca00078e00ff */
[----:B------:R0:W-:Y:S01]  /*9260*/  STG.E.64 desc[UR36][R8.64], R22 ;  /* 0x0000001608007986 */ /* 0x0001e2000c101b24 */
[----:B------:R-:W-:Y:S05]  /*9270*/  BRA `(.L_x_16997) ;  /* 0x0000000400387947 */ /* 0x000fea0003800000 */
.L_x_17014:
[----:B------:R-:W-:-:S05]  /*9280*/  LOP3.LUT R3, R22, 0xff, RZ, 0xc0, !PT ;  /* 0x000000ff16037812 */ /* 0x000fca00078ec0ff */
[----:B------:R0:W-:Y:S01]  /*9290*/  STG.E desc[UR36][R8.64], R3 ;  /* 0x0000000308007986 */ /* 0x0001e2000c101924 */
[----:B------:R-:W-:Y:S05]  /*92a0*/  BRA `(.L_x_16997) ;  /* 0x00000004002c7947 */ /* 0x000fea0003800000 */
.L_x_17004:
        /* <DEDUP_REMOVED lines=10> */
.L_x_17017:
[----:B------:R-:W-:Y:S02]  /*9350*/  LOP3.LUT R4, R22, 0xff, RZ, 0xc0, !PT ;  /* 0x000000ff16047812 */ /* 0x000fe400078ec0ff */
[----:B------:R-:W-:-:S04]  /*9360*/  CS2R R6, SRZ ;  /* 0x0000000000067805 */ /* 0x000fc8000001ff00 */
[----:B------:R-:W0:Y:S02]  /*9370*/  I2F.F64.U16 R4, R4 ;  /* 0x0000000400047312 */ /* 0x000e240000101800 */
[----:B0-----:R0:W-:Y:S01]  /*9380*/  STG.E.128 desc[UR36][R8.64], R4 ;  /* 0x0000000408007986 */ /* 0x0011e2000c101d24 */
[----:B------:R-:W-:Y:S05]  /*9390*/  BRA `(.L_x_16997) ;  /* 0x0000000000f07947 */ /* 0x000fea0003800000 */
.L_x_17016:
[----:B------:R-:W-:-:S13]  /*93a0*/  ISETP.NE.AND P0, PT, R0, 0xf, PT ;  /* 0x0000000f0000780c */ /* 0x000fda0003f05270 */
[----:B------:R-:W-:Y:S05]  /*93b0*/  @!P0 BRA `(.L_x_17018) ;  /* 0x0000000000d88947 */ /* 0x000fea0003800000 */
[----:B------:R-:W-:-:S13]  /*93c0*/  ISETP.NE.AND P0, PT, R0, 0x17, PT ;  /* 0x000000170000780c */ /* 0x000fda0003f05270 */
[----:B------:R-:W-:Y:S05]  /*93d0*/  @!P0 BRA `(.L_x_17019) ;  /* 0x0000000000888947 */ /* 0x000fea0003800000 */
[----:B------:R-:W-:-:S13]  /*93e0*/  ISETP.NE.AND P0, PT, R0, 0x18, PT ;  /* 0x000000180000780c */ /* 0x000fda0003f05270 */
[----:B------:R-:W-:Y:S05]  /*93f0*/  @!P0 BRA `(.L_x_17020) ;  /* 0x0000000000448947 */ /* 0x000fea0003800000 */
.L_x_16996:
        /* <DEDUP_REMOVED lines=16> */
.L_x_17021:
[----:B------:R-:W-:Y:S05]  /*9500*/  BRA `(.L_x_16997) ;  /* 0x0000000000947947 */ /* 0x000fea0003800000 */
.L_x_17020:
        /* <DEDUP_REMOVED lines=12> */
.L_x_17023:
[----:B------:R-:W-:Y:S05]  /*95d0*/  BSYNC.RECONVERGENT B0 ;  /* 0x0000000000007941 */ /* 0x000fea0003800200 */
.L_x_17022:
[----:B------:R3:W-:Y:S01]  /*95e0*/  STG.E.U8 desc[UR36][R8.64], R3 ;  /* 0x0000000308007986 */ /* 0x0007e2000c101124 */
[----:B------:R-:W-:Y:S05]  /*95f0*/  BRA `(.L_x_16997) ;  /* 0x0000000000587947 */ /* 0x000fea0003800000 */
.L_x_17019:
        /* <DEDUP_REMOVED lines=13> */
.L_x_17024:
[----:B------:R-:W-:Y:S01]  /*96d0*/  IMAD.MOV.U32 R3, RZ, RZ, 0x7f ;  /* 0x0000007fff037424 */ /* 0x000fe200078e00ff */
[----:B------:R-:W-:-:S04]  /*96e0*/  ISETP.GT.U32.AND P0, PT, R5, 0x7f800000, PT ;  /* 0x7f8000000500780c */ /* 0x000fc80003f04070 */
[----:B------:R-:W-:-:S05]  /*96f0*/  SEL R3, R3, 0x7c, P0 ;  /* 0x0000007c03037807 */ /* 0x000fca0000000000 */
[----:B------:R1:W-:Y:S01]  /*9700*/  STG.E.U8 desc[UR36][R8.64], R3 ;  /* 0x0000000308007986 */ /* 0x0003e2000c101124 */
[----:B------:R-:W-:Y:S05]  /*9710*/  BRA `(.L_x_16997) ;  /* 0x0000000000107947 */ /* 0x000fea0003800000 */
.L_x_17018:
[----:B------:R-:W-:-:S04]  /*9720*/  LOP3.LUT R22, R22, 0xff, RZ, 0xc0, !PT ;  /* 0x000000ff16167812 */ /* 0x000fc800078ec0ff */
[----:B------:R-:W0:Y:S02]  /*9730*/  I2F.U16 R0, R22 ;  /* 0x0000001600007306 */ /* 0x000e240000101000 */
[----:B0-----:R-:W-:-:S05]  /*9740*/  F2FP.BF16.F32.PACK_AB R0, RZ, R0 ;  /* 0x00000000ff00723e */ /* 0x001fca00000010ff */
[----:B------:R0:W-:Y:S02]  /*9750*/  STG.E.U16 desc[UR36][R8.64], R0 ;  /* 0x0000000008007986 */ /* 0x0001e4000c101524 */
.L_x_16997:
[----:B------:R-:W-:Y:S05]  /*9760*/  BSYNC.RECONVERGENT B6 ;  /* 0x0000000000067941 */ /* 0x000fea0003800200 */
.L_x_16991:
[----:B------:R-:W-:-:S07]  /*9770*/  VIADD R19, R19, 0x80 ;  /* 0x0000008013137836 */ /* 0x000fce0000000000 */
.L_x_16954:
[----:B------:R-:W-:-:S13]  /*9780*/  ISETP.GE.AND P0, PT, R19, R28, PT ;  /* 0x0000001c1300720c */ /* 0x000fda0003f06270 */
[----:B------:R-:W-:Y:S05]  /*9790*/  @P0 BREAK.RELIABLE B7 ;  /* 0x0000000000070942 */ /* 0x000fea0003800100 */
[----:B------:R-:W-:Y:S05]  /*97a0*/  @P0 BRA `(.L_x_16990) ;  /* 0x0000000c00b40947 */ /* 0x000fea0003800000 */
[----:B------:R-:W-:Y:S05]  /*97b0*/  BSYNC.RELIABLE B7 ;  /* 0x0000000000077941 */ /* 0x000fea0003800100 */
.L_x_16953:
        /* <DEDUP_REMOVED lines=21> */
.L_x_17029:
[----:B------:R0:W-:Y:S01]  /*9910*/  STG.E.U8 desc[UR36][R8.64], R18 ;  /* 0x0000001208007986 */ /* 0x0001e2000c101124 */
[----:B------:R-:W-:Y:S05]  /*9920*/  BRA `(.L_x_17031) ;  /* 0x0000000c004c7947 */ /* 0x000fea0003800000 */
.L_x_17028:
        /* <DEDUP_REMOVED lines=10> */
.L_x_17033:
[----:B------:R-:W-:-:S05]  /*99d0*/  LOP3.LUT R3, R18, 0xff, RZ, 0xc0, !PT ;  /* 0x000000ff12037812 */ /* 0x000fca00078ec0ff */
[----:B------:R0:W-:Y:S01]  /*99e0*/  STG.E desc[UR36][R8.64], R3 ;  /* 0x0000000308007986 */ /* 0x0001e2000c101924 */
[----:B------:R-:W-:Y:S05]  /*99f0*/  BRA `(.L_x_17031) ;  /* 0x0000000c00187947 */ /* 0x000fea0003800000 */
.L_x_17032:
[----:B------:R-:W-:-:S05]  /*9a00*/  LOP3.LUT R3, R18, 0xff, RZ, 0xc0, !PT ;  /* 0x000000ff12037812 */ /* 0x000fca00078ec0ff */
[----:B------:R0:W-:Y:S01]  /*9a10*/  STG.E.U16 desc[UR36][R8.64], R3 ;  /* 0x0000000308007986 */ /* 0x0001e2000c101524 */
[----:B------:R-:W-:Y:S05]  /*9a20*/  BRA `(.L_x_17031) ;  /* 0x0000000c000c7947 */ /* 0x000fea0003800000 */
.L_x_17027:
        /* <DEDUP_REMOVED lines=10> */
.L_x_17035:
[----:B------:R-:W-:-:S04]  /*9ad0*/  LOP3.LUT R18, R18, 0xff, RZ, 0xc0, !PT ;  /* 0x000000ff12127812 */ /* 0x000fc800078ec0ff */
[----:B------:R-:W0:Y:S02]  /*9ae0*/  I2F.U16 R0, R18 ;  /* 0x0000001200007306 */ /* 0x000e240000101000 */
[----:B0-----:R-:W-:-:S05]  /*9af0*/  F2FP.F16.F32.PACK_AB R0, RZ, R0 ;  /* 0x00000000ff00723e */ /* 0x001fca00000000ff */
[----:B------:R0:W-:Y:S01]  /*9b00*/  STG.E.U16 desc[UR36][R8.64], R0 ;  /* 0x0000000008007986 */ /* 0x0001e2000c101524 */
[----:B------:R-:W-:Y:S05]  /*9b10*/  BRA `(.L_x_17031) ;  /* 0x0000000800d07947 */ /* 0x000fea0003800000 */
.L_x_17034:
        /* <DEDUP_REMOVED lines=11> */
.L_x_17037:
[----:B------:R-:W-:-:S06]  /*9bd0*/  LOP3.LUT R18, R18, 0xff, RZ, 0xc0, !PT ;  /* 0x000000ff12127812 */ /* 0x000fcc00078ec0ff */
[----:B------:R-:W0:Y:S02]  /*9be0*/  I2F.U16 R18, R18 ;  /* 0x0000001200127306 */ /* 0x000e240000101000 */
[----:B0-----:R-:W-:-:S04]  /*9bf0*/  F2FP.F16.F32.PACK_AB R3, RZ, R18 ;  /* 0x00000012ff03723e */ /* 0x001fc800000000ff */
[----:B------:R-:W-:-:S05]  /*9c00*/  PRMT R3, R3, 0x5410, RZ ;  /* 0x0000541003037816 */ /* 0x000fca00000000ff */
[----:B------:R0:W-:Y:S01]  /*9c10*/  STG.E desc[UR36][R8.64], R3 ;  /* 0x0000000308007986 */ /* 0x0001e2000c101924 */
[----:B------:R-:W-:Y:S05]  /*9c20*/  BRA `(.L_x_17031) ;  /* 0x00000008008c7947 */ /* 0x000fea0003800000 */
.L_x_17036:
[----:B------:R-:W-:-:S06]  /*9c30*/  LOP3.LUT R4, R18, 0xff, RZ, 0xc0, !PT ;  /* 0x000000ff12047812 */ /* 0x000fcc00078ec0ff */
[----:B------:R-:W0:Y:S02]  /*9c40*/  I2F.F64.U16 R4, R4 ;  /* 0x0000000400047312 */ /* 0x000e240000101800 */
[----:B0-----:R0:W-:Y:S01]  /*9c50*/  STG.E.64 desc[UR36][R8.64], R4 ;  /* 0x0000000408007986 */ /* 0x0011e2000c101b24 */
[----:B------:R-:W-:Y:S05]  /*9c60*/  BRA `(.L_x_17031) ;  /* 0x00000008007c7947 */ /* 0x000fea0003800000 */
.L_x_17026:
        /* <DEDUP_REMOVED lines=13> */
.L_x_17041:
        /* <DEDUP_REMOVED lines=17> */
.L_x_17044:
[----:B------:R-:W-:-:S07]  /*9e50*/  PRMT R4, R0, 0x7610, R4 ;  /* 0x0000761000047816 */ /* 0x000fce0000000004 */
.L_x_17043:
[----:B------:R-:W-:Y:S05]  /*9e60*/  BSYNC.RECONVERGENT B0 ;  /* 0x0000000000007941 */ /* 0x000fea0003800200 */
.L_x_17042:
[----:B------:R0:W-:Y:S01]  /*9e70*/  STG.E.U8 desc[UR36][R8.64], R4 ;  /* 0x0000000408007986 */ /* 0x0001e2000c101124 */
[----:B------:R-:W-:Y:S05]  /*9e80*/  BRA `(.L_x_17031) ;  /* 0x0000000400f47947 */ /* 0x000fea0003800000 */
.L_x_17040:
        /* <DEDUP_REMOVED lines=17> */
.L_x_17047:
[----:B------:R-:W-:-:S07]  /*9fa0*/  PRMT R4, R0, 0x7610, R4 ;  /* 0x0000761000047816 */ /* 0x000fce0000000004 */
.L_x_17046:
[----:B------:R-:W-:Y:S05]  /*9fb0*/  BSYNC.RECONVERGENT B0 ;  /* 0x0000000000007941 */ /* 0x000fea0003800200 */
.L_x_17045:
[----:B------:R0:W-:Y:S01]  /*9fc0*/  STG.E.U8 desc[UR36][R8.64], R4 ;  /* 0x0000000408007986 */ /* 0x0001e2000c101124 */
[----:B------:R-:W-:Y:S05]  /*9fd0*/  BRA `(.L_x_17031) ;  /* 0x0000000400a07947 */ /* 0x000fea0003800000 */
.L_x_17039:
        /* <DEDUP_REMOVED lines=22> */
.L_x_17049:
[----:B------:R-:W-:Y:S01]  /*a140*/  LOP3.LUT R4, R18, 0xff, RZ, 0xc0, !PT ;  /* 0x000000ff12047812 */ /* 0x000fe200078ec0ff */
[----:B------:R-:W-:-:S05]  /*a150*/  IMAD.MOV.U32 R5, RZ, RZ, RZ ;  /* 0x000000ffff057224 */ /* 0x000fca00078e00ff */
[----:B------:R0:W-:Y:S01]  /*a160*/  STG.E.64 desc[UR36][R8.64], R4 ;  /* 0x0000000408007986 */ /* 0x0001e2000c101b24 */
[----:B------:R-:W-:Y:S05]  /*a170*/  BRA `(.L_x_17031) ;  /* 0x0000000400387947 */ /* 0x000fea0003800000 */
.L_x_17048:
[----:B------:R-:W-:-:S05]  /*a180*/  LOP3.LUT R3, R18, 0xff, RZ, 0xc0, !PT ;  /* 0x000000ff12037812 */ /* 0x000fca00078ec0ff */
[----:B------:R0:W-:Y:S01]  /*a190*/  STG.E desc[UR36][R8.64], R3 ;  /* 0x0000000308007986 */ /* 0x0001e2000c101924 */
[----:B------:R-:W-:Y:S05]  /*a1a0*/  BRA `(.L_x_17031) ;  /* 0x00000004002c7947 */ /* 0x000fea0003800000 */
.L_x_17038:
        /* <DEDUP_REMOVED lines=10> */
.L_x_17051:
[----:B------:R-:W-:Y:S02]  /*a250*/  LOP3.LUT R4, R18, 0xff, RZ, 0xc0, !PT ;  /* 0x000000ff12047812 */ /* 0x000fe400078ec0ff */
[----:B------:R-:W-:-:S04]  /*a260*/  CS2R R6, SRZ ;  /* 0x0000000000067805 */ /* 0x000fc8000001ff00 */
[----:B------:R-:W0:Y:S02]  /*a270*/  I2F.F64.U16 R4, R4 ;  /* 0x0000000400047312 */ /* 0x000e240000101800 */
[----:B0-----:R4:W-:Y:S01]  /*a280*/  STG.E.128 desc[UR36][R8.64], R4 ;  /* 0x0000000408007986 */ /* 0x0019e2000c101d24 */
[----:B------:R-:W-:Y:S05]  /*a290*/  BRA `(.L_x_17031) ;  /* 0x0000000000f07947 */ /* 0x000fea0003800000 */
.L_x_17050:
[----:B------:R-:W-:-:S13]  /*a2a0*/  ISETP.NE.AND P0, PT, R0, 0xf, PT ;  /* 0x0000000f0000780c */ /* 0x000fda0003f05270 */
[----:B------:R-:W-:Y:S05]  /*a2b0*/  @!P0 BRA `(.L_x_17052) ;  /* 0x0000000000d88947 */ /* 0x000fea0003800000 */
[----:B------:R-:W-:-:S13]  /*a2c0*/  ISETP.NE.AND P0, PT, R0, 0x17, PT ;  /* 0x000000170000780c */ /* 0x000fda0003f05270 */
[----:B------:R-:W-:Y:S05]  /*a2d0*/  @!P0 BRA `(.L_x_17053) ;  /* 0x0000000000888947 */ /* 0x000fea0003800000 */
[----:B------:R-:W-:-:S13]  /*a2e0*/  ISETP.NE.AND P0, PT, R0, 0x18, PT ;  /* 0x000000180000780c */ /* 0x000fda0003f05270 */
[----:B------:R-:W-:Y:S05]  /*a2f0*/  @!P0 BRA `(.L_x_17054) ;  /* 0x0000000000448947 */ /* 0x000fea0003800000 */
.L_x_17030:
        /* <DEDUP_REMOVED lines=16> */
.L_x_17055:
[----:B------:R-:W-:Y:S05]  /*a400*/  BRA `(.L_x_17031) ;  /* 0x0000000000947947 */ /* 0x000fea0003800000 */
.L_x_17054:
        /* <DEDUP_REMOVED lines=12> */
.L_x_17057:
[----:B------:R-:W-:Y:S05]  /*a4d0*/  BSYNC.RECONVERGENT B0 ;  /* 0x0000000000007941 */ /* 0x000fea0003800200 */
.L_x_17056:
[----:B------:R3:W-:Y:S01]  /*a4e0*/  STG.E.U8 desc[UR36][R8.64], R3 ;  /* 0x0000000308007986 */ /* 0x0007e2000c101124 */
[----:B------:R-:W-:Y:S05]  /*a4f0*/  BRA `(.L_x_17031) ;  /* 0x0000000000587947 */ /* 0x000fea0003800000 */
.L_x_17053:
        /* <DEDUP_REMOVED lines=13> */
.L_x_17058:
[----:B------:R-:W-:Y:S01]  /*a5d0*/  IMAD.MOV.U32 R3, RZ, RZ, 0x7f ;  /* 0x0000007fff037424 */ /* 0x000fe200078e00ff */
[----:B------:R-:W-:-:S04]  /*a5e0*/  ISETP.GT.U32.AND P0, PT, R5, 0x7f800000, PT ;  /* 0x7f8000000500780c */ /* 0x000fc80003f04070 */
[----:B------:R-:W-:-:S05]  /*a5f0*/  SEL R3, R3, 0x7c, P0 ;  /* 0x0000007c03037807 */ /* 0x000fca0000000000 */
[----:B------:R1:W-:Y:S01]  /*a600*/  STG.E.U8 desc[UR36][R8.64], R3 ;  /* 0x0000000308007986 */ /* 0x0003e2000c101124 */
[----:B------:R-:W-:Y:S05]  /*a610*/  BRA `(.L_x_17031) ;  /* 0x0000000000107947 */ /* 0x000fea0003800000 */
.L_x_17052:
[----:B------:R-:W-:-:S04]  /*a620*/  LOP3.LUT R18, R18, 0xff, RZ, 0xc0, !PT ;  /* 0x000000ff12127812 */ /* 0x000fc800078ec0ff */
[----:B------:R-:W0:Y:S02]  /*a630*/  I2F.U16 R0, R18 ;  /* 0x0000001200007306 */ /* 0x000e240000101000 */
[----:B0-----:R-:W-:-:S05]  /*a640*/  F2FP.BF16.F32.PACK_AB R0, RZ, R0 ;  /* 0x00000000ff00723e */ /* 0x001fca00000010ff */
[----:B------:R0:W-:Y:S02]  /*a650*/  STG.E.U16 desc[UR36][R8.64], R0 ;  /* 0x0000000008007986 */ /* 0x0001e4000c101524 */
.L_x_17031:
[----:B------:R-:W-:Y:S05]  /*a660*/  BSYNC.RECONVERGENT B6 ;  /* 0x0000000000067941 */ /* 0x000fea0003800200 */
.L_x_17025:
[----:B------:R-:W-:-:S07]  /*a670*/  VIADD R19, R19, 0x80 ;  /* 0x0000008013137836 */ /* 0x000fce0000000000 */
.L_x_16990:
[----:B------:R-:W-:Y:S05]  /*a680*/  BSYNC.RECONVERGENT B8 ;  /* 0x0000000000087941 */ /* 0x000fea0003800200 */
.L_x_16952:
        /* <DEDUP_REMOVED lines=21> */
.L_x_17062:
[----:B------:R-:W-:Y:S01]  /*a7e0*/  STG.E.U8 desc[UR36][R2.64], R17 ;  /* 0x0000001102007986 */ /* 0x000fe2000c101124 */
[----:B------:R-:W-:Y:S05]  /*a7f0*/  EXIT ;  /* 0x000000000000794d */ /* 0x000fea0003800000 */
.L_x_17061:
        /* <DEDUP_REMOVED lines=10> */
.L_x_17065:
[----:B------:R-:W-:-:S05]  /*a8a0*/  LOP3.LUT R17, R17, 0xff, RZ, 0xc0, !PT ;  /* 0x000000ff11117812 */ /* 0x000fca00078ec0ff */
[----:B------:R-:W-:Y:S01]  /*a8b0*/  STG.E desc[UR36][R2.64], R17 ;  /* 0x0000001102007986 */ /* 0x000fe2000c101924 */
[----:B------:R-:W-:Y:S05]  /*a8c0*/  EXIT ;  /* 0x000000000000794d */ /* 0x000fea0003800000 */
.L_x_17064:
[----:B------:R-:W-:-:S05]  /*a8d0*/  LOP3.LUT R17, R17, 0xff, RZ, 0xc0, !PT ;  /* 0x000000ff11117812 */ /* 0x000fca00078ec0ff */
[----:B------:R-:W-:Y:S01]  /*a8e0*/  STG.E.U16 desc[UR36][R2.64], R17 ;  /* 0x0000001102007986 */ /* 0x000fe2000c101524 */
[----:B------:R-:W-:Y:S05]  /*a8f0*/  EXIT ;  /* 0x000000000000794d */ /* 0x000fea0003800000 */
.L_x_17060:
        /* <DEDUP_REMOVED lines=10> */
.L_x_17067:
[----:B------:R-:W-:-:S04]  /*a9a0*/  LOP3.LUT R17, R17, 0xff, RZ, 0xc0, !PT ;  /* 0x000000ff11117812 */ /* 0x000fc800078ec0ff */
[----:B------:R-:W0:Y:S02]  /*a9b0*/  I2F.U16 R0, R17 ;  /* 0x0000001100007306 */ /* 0x000e240000101000 */
[----:B0-----:R-:W-:-:S05]  /*a9c0*/  F2FP.F16.F32.PACK_AB R0, RZ, R0 ;  /* 0x00000000ff00723e */ /* 0x001fca00000000ff */
[----:B------:R-:W-:Y:S01]  /*a9d0*/  STG.E.U16 desc[UR36][R2.64], R0 ;  /* 0x0000000002007986 */ /* 0x000fe2000c101524 */
[----:B------:R-:W-:Y:S05]  /*a9e0*/  EXIT ;  /* 0x000000000000794d */ /* 0x000fea0003800000 */
.L_x_17066:
        /* <DEDUP_REMOVED lines=9> */
[----:B0-----:R-:W-:Y:S01]  /*aa80*/  STG.E.64 desc[UR36][R2.64], R4 ;  /* 0x0000000402007986 */ /* 0x001fe2000c101b24 */
[----:B------:R-:W-:Y:S05]  /*aa90*/  EXIT ;  /* 0x000000000000794d */ /* 0x000fea0003800000 */
.L_x_17069:
[----:B------:R-:W-:-:S06]  /*aaa0*/  LOP3.LUT R17, R17, 0xff, RZ, 0xc0, !PT ;  /* 0x000000ff11117812 */ /* 0x000fcc00078ec0ff */
[----:B------:R-:W0:Y:S02]  /*aab0*/  I2F.U16 R17, R17 ;  /* 0x0000001100117306 */ /* 0x000e240000101000 */
[----:B0-----:R-:W-:-:S04]  /*aac0*/  F2FP.F16.F32.PACK_AB R5, RZ, R17 ;  /* 0x00000011ff05723e */ /* 0x001fc800000000ff */
[----:B------:R-:W-:-:S05]  /*aad0*/  PRMT R5, R5, 0x5410, RZ ;  /* 0x0000541005057816 */ /* 0x000fca00000000ff */
[----:B------:R-:W-:Y:S01]  /*aae0*/  STG.E desc[UR36][R2.64], R5 ;  /* 0x0000000502007986 */ /* 0x000fe2000c101924 */
[----:B------:R-:W-:Y:S05]  /*aaf0*/  EXIT ;  /* 0x000000000000794d */ /* 0x000fea0003800000 */
.L_x_17068:
[----:B------:R-:W-:-:S06]  /*ab00*/  LOP3.LUT R4, R17, 0xff, RZ, 0xc0, !PT ;  /* 0x000000ff11047812 */ /* 0x000fcc00078ec0ff */
[----:B------:R-:W0:Y:S02]  /*ab10*/  I2F.F64.U16 R4, R4 ;  /* 0x0000000400047312 */ /* 0x000e240000101800 */
[----:B0-----:R-:W-:Y:S01]  /*ab20*/  STG.E.64 desc[UR36][R2.64], R4 ;  /* 0x0000000402007986 */ /* 0x001fe2000c101b24 */
[----:B------:R-:W-:Y:S05]  /*ab30*/  EXIT ;  /* 0x000000000000794d */ /* 0x000fea0003800000 */
.L_x_17059:
        /* <DEDUP_REMOVED lines=13> */
.L_x_17073:
        /* <DEDUP_REMOVED lines=18> */
.L_x_17075:
[----:B------:R-:W-:Y:S05]  /*ad30*/  BSYNC.RECONVERGENT B0 ;  /* 0x0000000000007941 */ /* 0x000fea0003800200 */
.L_x_17074:
[----:B------:R-:W-:Y:S01]  /*ad40*/  STG.E.U8 desc[UR36][R2.64], R0 ;  /* 0x0000000002007986 */ /* 0x000fe2000c101124 */
[----:B------:R-:W-:Y:S05]  /*ad50*/  EXIT ;  /* 0x000000000000794d */ /* 0x000fea0003800000 */
.L_x_17072:
        /* <DEDUP_REMOVED lines=18> */
.L_x_17077:
[----:B------:R-:W-:Y:S05]  /*ae80*/  BSYNC.RECONVERGENT B0 ;  /* 0x0000000000007941 */ /* 0x000fea0003800200 */
.L_x_17076:
[----:B------:R-:W-:Y:S01]  /*ae90*/  STG.E.U8 desc[UR36][R2.64], R0 ;  /* 0x0000000002007986 */ /* 0x000fe2000c101124 */
[----:B------:R-:W-:Y:S05]  /*aea0*/  EXIT ;  /* 0x000000000000794d */ /* 0x000fea0003800000 */
.L_x_17071:
        /* <DEDUP_REMOVED lines=22> */
.L_x_17079:
[----:B------:R-:W-:Y:S01]  /*b010*/  LOP3.LUT R4, R17, 0xff, RZ, 0xc0, !PT ;  /* 0x000000ff11047812 */ /* 0x000fe200078ec0ff */
[----:B------:R-:W-:-:S05]  /*b020*/  IMAD.MOV.U32 R5, RZ, RZ, RZ ;  /* 0x000000ffff057224 */ /* 0x000fca00078e00ff */
[----:B------:R-:W-:Y:S01]  /*b030*/  STG.E.64 desc[UR36][R2.64], R4 ;  /* 0x0000000402007986 */ /* 0x000fe2000c101b24 */
[----:B------:R-:W-:Y:S05]  /*b040*/  EXIT ;  /* 0x000000000000794d */ /* 0x000fea0003800000 */
.L_x_17078:
[----:B------:R-:W-:-:S05]  /*b050*/  LOP3.LUT R17, R17, 0xff, RZ, 0xc0, !PT ;  /* 0x000000ff11117812 */ /* 0x000fca00078ec0ff */
[----:B------:R-:W-:Y:S01]  /*b060*/  STG.E desc[UR36][R2.64], R17 ;  /* 0x0000001102007986 */ /* 0x000fe2000c101924 */
[----:B------:R-:W-:Y:S05]  /*b070*/  EXIT ;  /* 0x000000000000794d */ /* 0x000fea0003800000 */
.L_x_17070:
        /* <DEDUP_REMOVED lines=10> */
.L_x_17081:
[----:B------:R-:W-:Y:S02]  /*b120*/  LOP3.LUT R4, R17, 0xff, RZ, 0xc0, !PT ;  /* 0x000000ff11047812 */ /* 0x000fe400078ec0ff */
[----:B------:R-:W-:-:S04]  /*b130*/  CS2R R6, SRZ ;  /* 0x0000000000067805 */ /* 0x000fc8000001ff00 */
[----:B------:R-:W0:Y:S02]  /*b140*/  I2F.F64.U16 R4, R4 ;  /* 0x0000000400047312 */ /* 0x000e240000101800 */
[----:B0-----:R-:W-:Y:S01]  /*b150*/  STG.E.128 desc[UR36][R2.64], R4 ;  /* 0x0000000402007986 */ /* 0x001fe2000c101d24 */
[----:B------:R-:W-:Y:S05]  /*b160*/  EXIT ;  /* 0x000000000000794d */ /* 0x000fea0003800000 */
.L_x_17080:
[----:B------:R-:W-:-:S13]  /*b170*/  ISETP.NE.AND P0, PT, R0, 0xf, PT ;  /* 0x0000000f0000780c */ /* 0x000fda0003f05270 */
[----:B------:R-:W-:Y:S05]  /*b180*/  @!P0 BRA `(.L_x_17082) ;  /* 0x0000000000dc8947 */ /* 0x000fea0003800000 */
[----:B------:R-:W-:-:S13]  /*b190*/  ISETP.NE.AND P0, PT, R0, 0x17, PT ;  /* 0x000000170000780c */ /* 0x000fda0003f05270 */
[----:B------:R-:W-:Y:S05]  /*b1a0*/  @!P0 BRA `(.L_x_17083) ;  /* 0x0000000000888947 */ /* 0x000fea0003800000 */
[----:B------:R-:W-:-:S13]  /*b1b0*/  ISETP.NE.AND P0, PT, R0, 0x18, PT ;  /* 0x000000180000780c */ /* 0x000fda0003f05270 */
[----:B------:R-:W-:Y:S05]  /*b1c0*/  @!P0 BRA `(.L_x_17084) ;  /* 0x0000000000448947 */ /* 0x000fea0003800000 */
.L_x_17063:
        /* <DEDUP_REMOVED lines=16> */
.L_x_17085:
[----:B------:R-:W-:Y:S05]  /*b2d0*/  EXIT ;  /* 0x000000000000794d */ /* 0x000fea0003800000 */
.L_x_17084:
        /* <DEDUP_REMOVED lines=12> */
.L_x_17087:
[----:B------:R-:W-:Y:S05]  /*b3a0*/  BSYNC.RECONVERGENT B0 ;  /* 0x0000000000007941 */ /* 0x000fea0003800200 */
.L_x_17086:
[----:B------:R-:W-:Y:S01]  /*b3b0*/  STG.E.U8 desc[UR36][R2.64], R5 ;  /* 0x0000000502007986 */ /* 0x000fe2000c101124 */
[----:B------:R-:W-:Y:S05]  /*b3c0*/  EXIT ;  /* 0x000000000000794d */ /* 0x000fea0003800000 */
.L_x_17083:
[----:B------:R-:W-:-:S06]  /*b3d0*/  LOP3.LUT R17, R17, 0xff, RZ, 0xc0, !PT ;  /* 0x000000ff11117812 */ /* 0x000fcc00078ec0ff */
[----:B------:R-:W0:Y:S02]  /*b3e0*/  I2F.U16 R17, R17 ;  /* 0x0000001100117306 */ /* 0x000e240000101000 */
        /* <DEDUP_REMOVED lines=12> */
.L_x_17088:
[----:B------:R-:W-:Y:S01]  /*b4b0*/  IMAD.MOV.U32 R5, RZ, RZ, 0x7f ;  /* 0x0000007fff057424 */ /* 0x000fe200078e00ff */
[----:B------:R-:W-:-:S04]  /*b4c0*/  ISETP.GT.U32.AND P0, PT, R17, 0x7f800000, PT ;  /* 0x7f8000001100780c */ /* 0x000fc80003f04070 */
[----:B------:R-:W-:-:S05]  /*b4d0*/  SEL R5, R5, 0x7c, P0 ;  /* 0x0000007c05057807 */ /* 0x000fca0000000000 */
[----:B------:R-:W-:Y:S01]  /*b4e0*/  STG.E.U8 desc[UR36][R2.64], R5 ;  /* 0x0000000502007986 */ /* 0x000fe2000c101124 */
[----:B------:R-:W-:Y:S05]  /*b4f0*/  EXIT ;  /* 0x000000000000794d */ /* 0x000fea0003800000 */
.L_x_17082:
[----:B------:R-:W-:-:S04]  /*b500*/  LOP3.LUT R17, R17, 0xff, RZ, 0xc0, !PT ;  /* 0x000000ff11117812 */ /* 0x000fc800078ec0ff */
[----:B------:R-:W0:Y:S02]  /*b510*/  I2F.U16 R0, R17 ;  /* 0x0000001100007306 */ /* 0x000e240000101000 */
[----:B0-----:R-:W-:-:S05]  /*b520*/  F2FP.BF16.F32.PACK_AB R0, RZ, R0 ;  /* 0x00000000ff00723e */ /* 0x001fca00000010ff */
[----:B------:R-:W-:Y:S01]  /*b530*/  STG.E.U16 desc[UR36][R2.64], R0 ;  /* 0x0000000002007986 */ /* 0x000fe2000c101524 */
[----:B------:R-:W-:Y:S05]  /*b540*/  EXIT ;  /* 0x000000000000794d */ /* 0x000fea0003800000 */
.L_x_17089:
        /* <DEDUP_REMOVED lines=11> */
.L_x_17301:


//--------------------- .text._ZN2at6native18elementwise_kernelILi128ELi4EZNS0_22gpu_kernel_impl_nocastINS0_13BinaryFunctorIhhhNS0_15binary_internal10MulFunctorIhEEEEEEvRNS_18TensorIteratorBaseERKT_EUliE_EEviT1_ --------------------------
	.section	.text._ZN2at6native18elementwise_kernelILi128ELi4EZNS0_22gpu_kernel_impl_nocastINS0_13BinaryFunctorIhhhNS0_15binary_internal10MulFunctorIhEEEEEEvRNS_18TensorIteratorBaseERKT_EUliE_EEviT1_,"ax",@progbits
	.align	128
        .global         _ZN2at6native18elementwise_kernelILi128ELi4EZNS0_22gpu_kernel_impl_nocastINS0_13BinaryFunctorIhhhNS0_15binary_internal10MulFunctorIhEEEEEEvRNS_18TensorIteratorBaseERKT_EUliE_EEviT1_
        .type           _ZN2at6native18elementwise_kernelILi128ELi4EZNS0_22gpu_kernel_impl_nocastINS0_13BinaryFunctorIhhhNS0_15binary_internal10MulFunctorIhEEEEEEvRNS_18TensorIteratorBaseERKT_EUliE_EEviT1_,@function
        .size           _ZN2at6native18elementwise_kernelILi128ELi4EZNS0_22gpu_kernel_impl_nocastINS0_13BinaryFunctorIhhhNS0_15binary_internal10MulFunctorIhEEEEEEvRNS_18TensorIteratorBaseERKT_EUliE_EEviT1_,(.L_x_17302 - _ZN2at6native18elementwise_kernelILi128ELi4EZNS0_22gpu_kernel_impl_nocastINS0_13BinaryFunctorIhhhNS0_15binary_internal10MulFunctorIhEEEEEEvRNS_18TensorIteratorBaseERKT_EUliE_EEviT1_)
        .other          _ZN2at6native18elementwise_kernelILi128ELi4EZNS0_22gpu_kernel_impl_nocastINS0_13BinaryFunctorIhhhNS0_15binary_internal10MulFunctorIhEEEEEEvRNS_18TensorIteratorBaseERKT_EUliE_EEviT1_,@"STO_CUDA_ENTRY STV_DEFAULT"
_ZN2at6native18elementwise_kernelILi128ELi4EZNS0_22gpu_kernel_impl_nocastINS0_13BinaryFunctorIhhhNS0_15binary_internal10MulFunctorIhEEEEEEvRNS_18TensorIteratorBaseERKT_EUliE_EEviT1_:
.text._ZN2at6native18elementwise_kernelILi128ELi4EZNS0_22gpu_kernel_impl_nocastINS0_13BinaryFunctorIhhhNS0_15binary_internal10MulFunctorIhEEEEEEvRNS_18TensorIteratorBaseERKT_EUliE_EEviT1_:
        /* <DEDUP_REMOVED lines=33> */
.L_x_17093:
[----:B------:R-:W-:-:S13]  /*0210*/  ISETP.GE.AND P0, PT, R3, UR4, PT ;  /* 0x0000000403007c0c */ /* 0x000fda000bf06270 */
[----:B------:R-:W-:Y:S05]  /*0220*/  @P0 BREAK.RELIABLE B1 ;  /* 0x0000000000010942 */ /* 0x000fea0003800100 */
[----:B------:R-:W-:Y:S05]  /*0230*/  @P0 BRA `(.L_x_17094) ;  /* 0x0000000000240947 */ /* 0x000fea0003800000 */
[----:B------:R-:W-:Y:S05]  /*0240*/  BSYNC.RELIABLE B1 ;  /* 0x0000000000017941 */ /* 0x000fea0003800100 */
.L_x_17092:
        /* <DEDUP_REMOVED lines=8> */
.L_x_17094:
[----:B------:R-:W-:Y:S05]  /*02d0*/  BSYNC.RECONVERGENT B0 ;  /* 0x0000000000007941 */ /* 0x000fea0003800200 */
.L_x_17091:
        /* <DEDUP_REMOVED lines=11> */
.L_x_17090:
        /* <DEDUP_REMOVED lines=356> */
.L_x_17098:
        /* <DEDUP_REMOVED lines=364> */
.L_x_17100:
        /* <DEDUP_REMOVED lines=13> */
.L_x_17097:
[----:B------:R-:W-:-:S13]  /*3160*/  ISETP.GE.AND P0, PT, R3, UR4, PT ;  /* 0x0000000403007c0c */ /* 0x000fda000bf06270 */
[----:B------:R-:W-:Y:S05]  /*3170*/  @P0 BREAK.RELIABLE B1 ;  /* 0x0000000000010942 */ /* 0x000fea0003800100 */
[----:B------:R-:W-:Y:S05]  /*3180*/  @P0 BRA `(.L_x_17099) ;  /* 0x0000001400a80947 */ /* 0x000fea0003800000 */
[----:B------:R-:W-:Y:S05]  /*3190*/  BSYNC.RELIABLE B1 ;  /* 0x0000000000017941 */ /* 0x000fea0003800100 */
.L_x_17096:
        /* <DEDUP_REMOVED lines=348> */
.L_x_17101:
        /* <DEDUP_REMOVED lines=13> */
.L_x_17099:
[----:B------:R-:W-:Y:S05]  /*4830*/  BSYNC.RECONVERGENT B0 ;  /* 0x0000000000007941 */ /* 0x000fea0003800200 */
.L_x_17095:
        /* <DEDUP_REMOVED lines=351> */
.L_x_17102:
        /* <DEDUP_REMOVED lines=13> */
.L_x_17103:
        /* <DEDUP_REMOVED lines=16> */
.L_x_17302:


//--------------------- .text._ZN2at6native27unrolled_elementwise_kernelINS0_13BinaryFunctorIhhhNS0_15binary_internal10MulFunctorIhEEEESt5arrayIPcLm3EELi4E23TrivialOffsetCalculatorILi2EjESA_ILi1EjENS0_6memory15LoadWithoutCastENSD_16StoreWithoutCastEEEviT_T0_T2_T3_T4_T5_ --------------------------
	.section	.text._ZN2at6native27unrolled_elementwise_kernelINS0_13BinaryFunctorIhhhNS0_15binary_internal10MulFunctorIhEEEESt5arrayIPcLm3EELi4E23TrivialOffsetCalculatorILi2EjESA_ILi1EjENS0_6memory15LoadWithoutCastENSD_16StoreWithoutCastEEEviT_T0_T2_T3_T4_T5_,"ax",@progbits
	.align	128
        .global         _ZN2at6native27unrolled_elementwise_kernelINS0_13BinaryFunctorIhhhNS0_15binary_internal10MulFunctorIhEEEESt5arrayIPcLm3EELi4E23TrivialOffsetCalculatorILi2EjESA_ILi1EjENS0_6memory15LoadWithoutCastENSD_16StoreWithoutCastEEEviT_T0_T2_T3_T4_T5_
        .type           _ZN2at6native27unrolled_elementwise_kernelINS0_13BinaryFunctorIhhhNS0_15binary_internal10MulFunctorIhEEEESt5arrayIPcLm3EELi4E23TrivialOffsetCalculatorILi2EjESA_ILi1EjENS0_6memory15LoadWithoutCastENSD_16StoreWithoutCastEEEviT_T0_T2_T3_T4_T5_,@function
        .size           _ZN2at6native27unrolled_elementwise_kernelINS0_13BinaryFunctorIhhhNS0_15binary_internal10MulFunctorIhEEEESt5arrayIPcLm3EELi4E23TrivialOffsetCalculatorILi2EjESA_ILi1EjENS0_6memory15LoadWithoutCastENSD_16StoreWithoutCastEEEviT_T0_T2_T3_T4_T5_,(.L_x_17303 - _ZN2at6native27unrolled_elementwise_kernelINS0_13BinaryFunctorIhhhNS0_15binary_internal10MulFunctorIhEEEESt5arrayIPcLm3EELi4E23TrivialOffsetCalculatorILi2EjESA_ILi1EjENS0_6memory15LoadWithoutCastENSD_16StoreWithoutCastEEEviT_T0_T2_T3_T4_T5_)
        .other          _ZN2at6native27unrolled_elementwise_kernelINS0_13BinaryFunctorIhhhNS0_15binary_internal10MulFunctorIhEEEESt5arrayIPcLm3EELi4E23TrivialOffsetCalculatorILi2EjESA_ILi1EjENS0_6memory15LoadWithoutCastENSD_16StoreWithoutCastEEEviT_T0_T2_T3_T4_T5_,@"STO_CUDA_ENTRY STV_DEFAULT"
_ZN2at6native27unrolled_elementwise_kernelINS0_13BinaryFunctorIhhhNS0_15binary_internal10MulFunctorIhEEEESt5arrayIPcLm3EELi4E23TrivialOffsetCalculatorILi2EjESA_ILi1EjENS0_6memory15LoadWithoutCastENSD_16StoreWithoutCastEEEviT_T0_T2_T3_T4_T5_:
.text._ZN2at6native27unrolled_elementwise_kernelINS0_13BinaryFunctorIhhhNS0_15binary_internal10MulFunctorIhEEEESt5arrayIPcLm3EELi4E23TrivialOffsetCalculatorILi2EjESA_ILi1EjENS0_6memory15LoadWithoutCastENSD_16StoreWithoutCastEEEviT_T0_T2_T3_T4_T5_:
        /* <DEDUP_REMOVED lines=88> */
.L_x_17106:
[----:B------:R-:W-:Y:S05]  /*0580*/  BSYNC.RELIABLE B1 ;  /* 0x0000000000017941 */ /* 0x000fea0003800100 */
.L_x_17105:
[----:B------:R-:W-:-:S13]  /*0590*/  ISETP.GE.AND P0, PT, R17, R16, PT ;  /* 0x000000101100720c */ /* 0x000fda0003f06270 */
[----:B------:R-:W1:Y:S01]  /*05a0*/  @!P0 LDC.64 R8, c[0x0][0x388] ;  /* 0x0000e200ff088b82 */ /* 0x000e620000000a00 */
[----:B0-----:R-:W-:Y:S02]  /*05b0*/  @!P0 IMAD R3, R0, 0x200, R17 ;  /* 0x0000020000038824 */ /* 0x001fe400078e0211 */
[----:B------:R-:W-:-:S03]  /*05c0*/  @!P0 VIADD R17, R17, 0x80 ;  /* 0x0000008011118836 */ /* 0x000fc60000000000 */
[----:B-1----:R-:W-:-:S05]  /*05d0*/  @!P0 IADD3 R2, P1, PT, R3, R8, RZ ;  /* 0x0000000803028210 */ /* 0x002fca0007f3e0ff */
[----:B------:R-:W-:-:S05]  /*05e0*/  @!P0 IMAD.X R3, RZ, RZ, R9, P1 ;  /* 0x000000ffff038224 */ /* 0x000fca00008e0609 */
[----:B------:R1:W-:Y:S03]  /*05f0*/  @!P0 STG.E.U8 desc[UR4][R2.64], R7 ;  /* 0x0000000702008986 */ /* 0x0003e6000c101104 */
.L_x_17107:
[----:B------:R-:W-:Y:S05]  /*0600*/  BSYNC.RECONVERGENT B0 ;  /* 0x0000000000007941 */ /* 0x000fea0003800200 */
.L_x_17104:
        /* <DEDUP_REMOVED lines=9> */
.L_x_17108:
        /* <DEDUP_REMOVED lines=14> */
.L_x_17303:


//--------------------- .text._ZN2at6native29vectorized_elementwise_kernelILi2ENS0_13BinaryFunctorIhhhNS0_15binary_internal10MulFunctorIhEEEESt5arrayIPcLm3EEEEviT0_T1_ --------------------------
	.section	.text._ZN2at6native29vectorized_elementwise_kernelILi2ENS0_13BinaryFunctorIhhhNS0_15binary_internal10MulFunctorIhEEEESt5arrayIPcLm3EEEEviT0_T1_,"ax",@progbits
	.align	128
        .global         _ZN2at6native29vectorized_elementwise_kernelILi2ENS0_13BinaryFunctorIhhhNS0_15binary_internal10MulFunctorIhEEEESt5arrayIPcLm3EEEEviT0_T1_
        .type           _ZN2at6native29vectorized_elementwise_kernelILi2ENS0_13BinaryFunctorIhhhNS0_15binary_internal10MulFunctorIhEEEESt5arrayIPcLm3EEEEviT0_T1_,@function
        .size           _ZN2at6native29vectorized_elementwise_kernelILi2ENS0_13BinaryFunctorIhhhNS0_15binary_internal10MulFunctorIhEEEESt5arrayIPcLm3EEEEviT0_T1_,(.L_x_17304 - _ZN2at6native29vectorized_elementwise_kernelILi2ENS0_13BinaryFunctorIhhhNS0_15binary_internal10MulFunctorIhEEEESt5arrayIPcLm3EEEEviT0_T1_)
        .other          _ZN2at6native29vectorized_elementwise_kernelILi2ENS0_13BinaryFunctorIhhhNS0_15binary_internal10MulFunctorIhEEEESt5arrayIPcLm3EEEEviT0_T1_,@"STO_CUDA_ENTRY STV_DEFAULT"
_ZN2at6native29vectorized_elementwise_kernelILi2ENS0_13BinaryFunctorIhhhNS0_15binary_internal10MulFunctorIhEEEESt5arrayIPcLm3EEEEviT0_T1_:
.text._ZN2at6native29vectorized_elementwise_kernelILi2ENS0_13BinaryFunctorIhhhNS0_15binary_internal10MulFunctorIhEEEESt5arrayIPcLm3EEEEviT0_T1_:
        /* <DEDUP_REMOVED lines=157> */
.L_x_17112:
        /* <DEDUP_REMOVED lines=8> */
.L_x_17113:
        /* <DEDUP_REMOVED lines=8> */
.L_x_17114:
        /* <DEDUP_REMOVED lines=8> */
.L_x_17115:
        /* <DEDUP_REMOVED lines=9> */
.L_x_17116:
[----:B------:R-:W-:Y:S05]  /*0be0*/  BSYNC.RELIABLE B1 ;  /* 0x0000000000017941 */ /* 0x000fea0003800100 */
.L_x_17111:
[----:B------:R-:W-:-:S13]  /*0bf0*/  ISETP.GE.U32.AND P0, PT, R3, UR5, PT ;  /* 0x0000000503007c0c */ /* 0x000fda000bf06070 */
[----:B--2---:R-:W2:Y:S01]  /*0c00*/  @!P0 LDC.64 R8, c[0x0][0x388] ;  /* 0x0000e200ff088b82 */ /* 0x004ea20000000a00 */
[C---:B01----:R-:W-:Y:S02]  /*0c10*/  @!P0 VIADD R5, R3.reuse, UR4 ;  /* 0x0000000403058c36 */ /* 0x043fe40008000000 */
[----:B------:R-:W-:-:S03]  /*0c20*/  @!P0 VIADD R3, R3, 0x80 ;  /* 0x0000008003038836 */ /* 0x000fc60000000000 */
[----:B--2---:R-:W-:-:S04]  /*0c30*/  @!P0 IADD3 R4, P1, PT, R5, R8, RZ ;  /* 0x0000000805048210 */ /* 0x004fc80007f3e0ff */
[----:B------:R-:W-:-:S05]  /*0c40*/  @!P0 IADD3.X R5, PT, PT, RZ, R9, RZ, P1, !PT ;  /* 0x00000009ff058210 */ /* 0x000fca0000ffe4ff */
[----:B------:R3:W-:Y:S04]  /*0c50*/  @!P0 STG.E.U8 desc[UR12][R4.64], R7 ;  /* 0x0000000704008986 */ /* 0x0007e8000c10110c */
.L_x_17117:
[----:B------:R-:W-:Y:S05]  /*0c60*/  BSYNC.RECONVERGENT B0 ;  /* 0x0000000000007941 */ /* 0x000fea0003800200 */
.L_x_17110:
        /* <DEDUP_REMOVED lines=9> */
.L_x_17109:
        /* <DEDUP_REMOVED lines=67> */
.L_x_17118:
        /* <DEDUP_REMOVED lines=13> */
.L_x_17304:


//--------------------- .text._ZN2at6native29vectorized_elementwise_kernelILi4ENS0_13BinaryFunctorIhhhNS0_15binary_internal10MulFunctorIhEEEESt5arrayIPcLm3EEEEviT0_T1_ --------------------------
	.section	.text._ZN2at6native29vectorized_elementwise_kernelILi4ENS0_13BinaryFunctorIhhhNS0_15binary_internal10MulFunctorIhEEEESt5arrayIPcLm3EEEEviT0_T1_,"ax",@progbits
	.align	128
        .global         _ZN2at6native29vectorized_elementwise_kernelILi4ENS0_13BinaryFunctorIhhhNS0_15binary_internal10MulFunctorIhEEEESt5arrayIPcLm3EEEEviT0_T1_
        .type           _ZN2at6native29vectorized_elementwise_kernelILi4ENS0_13BinaryFunctorIhhhNS0_15binary_internal10MulFunctorIhEEEESt5arrayIPcLm3EEEEviT0_T1_,@function
        .size           _ZN2at6native29vectorized_elementwise_kernelILi4ENS0_13BinaryFunctorIhhhNS0_15binary_internal10MulFunctorIhEEEESt5arrayIPcLm3EEEEviT0_T1_,(.L_x_17305 - _ZN2at6native29vectorized_elementwise_kernelILi4ENS0_13BinaryFunctorIhhhNS0_15binary_internal10MulFunctorIhEEEESt5arrayIPcLm3EEEEviT0_T1_)
        .other          _ZN2at6native29vectorized_elementwise_kernelILi4ENS0_13BinaryFunctorIhhhNS0_15binary_internal10MulFunctorIhEEEESt5arrayIPcLm3EEEEviT0_T1_,@"STO_CUDA_ENTRY STV_DEFAULT"
_ZN2at6native29vectorized_elementwise_kernelILi4ENS0_13BinaryFunctorIhhhNS0_15binary_internal10MulFunctorIhEEEESt5arrayIPcLm3EEEEviT0_T1_:
.text._ZN2at6native29vectorized_elementwise_kernelILi4ENS0_13BinaryFunctorIhhhNS0_15binary_internal10MulFunctorIhEEEESt5arrayIPcLm3EEEEviT0_T1_:
        /* <DEDUP_REMOVED lines=157> */
.L_x_17122:
        /* <DEDUP_REMOVED lines=8> */
.L_x_17123:
        /* <DEDUP_REMOVED lines=8> */
.L_x_17124:
        /* <DEDUP_REMOVED lines=8> */
.L_x_17125:
        /* <DEDUP_REMOVED lines=9> */
.L_x_17126:
[----:B------:R-:W-:Y:S05]  /*0be0*/  BSYNC.RELIABLE B1 ;  /* 0x0000000000017941 */ /* 0x000fea0003800100 */
.L_x_17121:
[----:B------:R-:W-:-:S13]  /*0bf0*/  ISETP.GE.U32.AND P0, PT, R3, UR5, PT ;  /* 0x0000000503007c0c */ /* 0x000fda000bf06070 */
[----:B--2---:R-:W2:Y:S01]  /*0c00*/  @!P0 LDC.64 R8, c[0x0][0x388] ;  /* 0x0000e200ff088b82 */ /* 0x004ea20000000a00 */
[C---:B01----:R-:W-:Y:S02]  /*0c10*/  @!P0 VIADD R5, R3.reuse, UR4 ;  /* 0x0000000403058c36 */ /* 0x043fe40008000000 */
[----:B------:R-:W-:-:S03]  /*0c20*/  @!P0 VIADD R3, R3, 0x80 ;  /* 0x0000008003038836 */ /* 0x000fc60000000000 */
[----:B--2---:R-:W-:-:S05]  /*0c30*/  @!P0 IADD3 R4, P1, PT, R5, R8, RZ ;  /* 0x0000000805048210 */ /* 0x004fca0007f3e0ff */
[----:B------:R-:W-:-:S05]  /*0c40*/  @!P0 IMAD.X R5, RZ, RZ, R9, P1 ;  /* 0x000000ffff058224 */ /* 0x000fca00008e0609 */
[----:B------:R3:W-:Y:S03]  /*0c50*/  @!P0 STG.E.U8 desc[UR12][R4.64], R7 ;  /* 0x0000000704008986 */ /* 0x0007e6000c10110c */
.L_x_17127:
[----:B------:R-:W-:Y:S05]  /*0c60*/  BSYNC.RECONVERGENT B0 ;  /* 0x0000000000007941 */ /* 0x000fea0003800200 */
.L_x_17120:
        /* <DEDUP_REMOVED lines=9> */
.L_x_17119:
        /* <DEDUP_REMOVED lines=72> */
.L_x_17128:
        /* <DEDUP_REMOVED lines=16> */
.L_x_17305:


//--------------------- .text._ZN2at6native29vectorized_elementwise_kernelILi8ENS0_13BinaryFunctorIhhhNS0_15binary_internal10MulFunctorIhEEEESt5arrayIPcLm3EEEEviT0_T1_ --------------------------
	.section	.text._ZN2at6native29vectorized_elementwise_kernelILi8ENS0_13BinaryFunctorIhhhNS0_15binary_internal10MulFunctorIhEEEESt5arrayIPcLm3EEEEviT0_T1_,"ax",@progbits
	.align	128
        .global         _ZN2at6native29vectorized_elementwise_kernelILi8ENS0_13BinaryFunctorIhhhNS0_15binary_internal10MulFunctorIhEEEESt5arrayIPcLm3EEEEviT0_T1_
        .type           _ZN2at6native29vectorized_elementwise_kernelILi8ENS0_13BinaryFunctorIhhhNS0_15binary_internal10MulFunctorIhEEEESt5arrayIPcLm3EEEEviT0_T1_,@function
        .size           _ZN2at6native29vectorized_elementwise_kernelILi8ENS0_13BinaryFunctorIhhhNS0_15binary_internal10MulFunctorIhEEEESt5arrayIPcLm3EEEEviT0_T1_,(.L_x_17306 - _ZN2at6native29vectorized_elementwise_kernelILi8ENS0_13BinaryFunctorIhhhNS0_15binary_internal10MulFunctorIhEEEESt5arrayIPcLm3EEEEviT0_T1_)
        .other          _ZN2at6native29vectorized_elementwise_kernelILi8ENS0_13BinaryFunctorIhhhNS0_15binary_internal10MulFunctorIhEEEESt5arrayIPcLm3EEEEviT0_T1_,@"STO_CUDA_ENTRY STV_DEFAULT"
_ZN2at6native29vectorized_elementwise_kernelILi8ENS0_13BinaryFunctorIhhhNS0_15binary_internal10MulFunctorIhEEEESt5arrayIPcLm3EEEEviT0_T1_:
.text._ZN2at6native29vectorized_elementwise_kernelILi8ENS0_13BinaryFunctorIhhhNS0_15binary_internal10MulFunctorIhEEEESt5arrayIPcLm3EEEEviT0_T1_:
        /* <DEDUP_REMOVED lines=157> */
.L_x_17132:
        /* <DEDUP_REMOVED lines=8> */
.L_x_17133:
        /* <DEDUP_REMOVED lines=8> */
.L_x_17134:
        /* <DEDUP_REMOVED lines=8> */
.L_x_17135:
        /* <DEDUP_REMOVED lines=9> */
.L_x_17136:
[----:B------:R-:W-:Y:S05]  /*0be0*/  BSYNC.RELIABLE B1 ;  /* 0x0000000000017941 */ /* 0x000fea0003800100 */
.L_x_17131:
[----:B------:R-:W-:-:S13]  /*0bf0*/  ISETP.GE.U32.AND P0, PT, R3, UR5, PT ;  /* 0x0000000503007c0c */ /* 0x000fda000bf06070 */
[----:B--2---:R-:W2:Y:S01]  /*0c00*/  @!P0 LDC.64 R8, c[0x0][0x388] ;  /* 0x0000e200ff088b82 */ /* 0x004ea20000000a00 */
[C---:B01----:R-:W-:Y:S02]  /*0c10*/  @!P0 VIADD R5, R3.reuse, UR4 ;  /* 0x0000000403058c36 */ /* 0x043fe40008000000 */
[----:B------:R-:W-:-:S03]  /*0c20*/  @!P0 VIADD R3, R3, 0x80 ;  /* 0x0000008003038836 */ /* 0x000fc60000000000 */
[----:B--2---:R-:W-:-:S05]  /*0c30*/  @!P0 IADD3 R4, P1, PT, R5, R8, RZ ;  /* 0x0000000805048210 */ /* 0x004fca0007f3e0ff */
[----:B------:R-:W-:-:S05]  /*0c40*/  @!P0 IMAD.X R5, RZ, RZ, R9, P1 ;  /* 0x000000ffff058224 */ /* 0x000fca00008e0609 */
[----:B------:R3:W-:Y:S03]  /*0c50*/  @!P0 STG.E.U8 desc[UR12][R4.64], R7 ;  /* 0x0000000704008986 */ /* 0x0007e6000c10110c */
.L_x_17137:
[----:B------:R-:W-:Y:S05]  /*0c60*/  BSYNC.RECONVERGENT B0 ;  /* 0x0000000000007941 */ /* 0x000fea0003800200 */
.L_x_17130:
        /* <DEDUP_REMOVED lines=9> */
.L_x_17129:
        /* <DEDUP_REMOVED lines=67> */
.L_x_17138:
        /* <DEDUP_REMOVED lines=13> */
.L_x_17306:


//--------------------- .nv.global.init           --------------------------
	.section	.nv.global.init,"aw",@progbits
.nv.global.init:
	.type		$str$5,@object
	.size		$str$5,(__unnamed_9 - $str$5)
$str$5:
        /*0000*/ 	.byte	0x66, 0x61, 0x6c, 0x73, 0x65, 0x00
	.type		__unnamed_9,@object
	.size		__unnamed_9,(__unnamed_1 - __unnamed_9)
__unnamed_9:
        /*0006*/ 	.byte	0x63, 0x61, 0x73, 0x74, 0x5f, 0x61, 0x6e, 0x64, 0x5f, 0x73, 0x74, 0x6f, 0x72, 0x65, 0x00
	.type		__unnamed_1,@object
	.size		__unnamed_1,(__unnamed_17 - __unnamed_1)
__unnamed_1:
        /*0015*/ 	.byte	0x66, 0x65, 0x74, 0x63, 0x68, 0x5f, 0x61, 0x6e, 0x64, 0x5f, 0x63, 0x61, 0x73, 0x74, 0x00
	.type		__unnamed_17,@object
	.size		__unnamed_17,(__unnamed_5 - __unnamed_17)
__unnamed_17:
        /*0024*/ 	.byte	0x63, 0x61, 0x73, 0x74, 0x5f, 0x61, 0x6e, 0x64, 0x5f, 0x73, 0x74, 0x6f, 0x72, 0x65, 0x00
	.type		__unnamed_5,@object
	.size		__unnamed_5,(__unnamed_21 - __unnamed_5)
__unnamed_5:
        /*0033*/ 	.byte	0x63, 0x61, 0x73, 0x74, 0x5f, 0x61, 0x6e, 0x64, 0x5f, 0x73, 0x74, 0x6f, 0x72, 0x65, 0x00
	.type		__unnamed_21,@object
	.size		__unnamed_21,(__unnamed_13 - __unnamed_21)
__unnamed_21:
        /*0042*/ 	.byte	0x66, 0x65, 0x74, 0x63, 0x68, 0x5f, 0x61, 0x6e, 0x64, 0x5f, 0x63, 0x61, 0x73, 0x74, 0x00
	.type		__unnamed_13,@object
	.size		__unnamed_13,(__unnamed_3 - __unnamed_13)
__unnamed_13:
        /*0051*/ 	.byte	0x63, 0x61, 0x73, 0x74, 0x5f, 0x61, 0x6e, 0x64, 0x5f, 0x73, 0x74, 0x6f, 0x72, 0x65, 0x00
	.type		__unnamed_3,@object
	.size		__unnamed_3,(__unnamed_19 - __unnamed_3)
__unnamed_3:
        /*0060*/ 	.byte	0x63, 0x61, 0x73, 0x74, 0x5f, 0x61, 0x6e, 0x64, 0x5f, 0x73, 0x74, 0x6f, 0x72, 0x65, 0x00
	.type		__unnamed_19,@object
	.size		__unnamed_19,(__unnamed_11 - __unnamed_19)
__unnamed_19:
        /*006f*/ 	.byte	0x66, 0x65, 0x74, 0x63, 0x68, 0x5f, 0x61, 0x6e, 0x64, 0x5f, 0x63, 0x61, 0x73, 0x74, 0x00
	.type		__unnamed_11,@object
	.size		__unnamed_11,(__unnamed_7 - __unnamed_11)
__unnamed_11:
        /*007e*/ 	.byte	0x63, 0x61, 0x73, 0x74, 0x5f, 0x61, 0x6e, 0x64, 0x5f, 0x73, 0x74, 0x6f, 0x72, 0x65, 0x00
	.type		__unnamed_7,@object
	.size		__unnamed_7,(__unnamed_23 - __unnamed_7)
__unnamed_7:
        /*008d*/ 	.byte	0x63, 0x61, 0x73, 0x74, 0x5f, 0x61, 0x6e, 0x64, 0x5f, 0x73, 0x74, 0x6f, 0x72, 0x65, 0x00
	.type		__unnamed_23,@object
	.size		__unnamed_23,(__unnamed_15 - __unnamed_23)
__unnamed_23:
        /*009c*/ 	.byte	0x66, 0x65, 0x74, 0x63, 0x68, 0x5f, 0x61, 0x6e, 0x64, 0x5f, 0x63, 0x61, 0x73, 0x74, 0x00
	.type		__unnamed_15,@object
	.size		__unnamed_15,(__unnamed_10 - __unnamed_15)
__unnamed_15:
        /*00ab*/ 	.byte	0x63, 0x61, 0x73, 0x74, 0x5f, 0x61, 0x6e, 0x64, 0x5f, 0x73, 0x74, 0x6f, 0x72, 0x65, 0x00
	.type		__unnamed_10,@object
	.size		__unnamed_10,(__unnamed_2 - __unnamed_10)
__unnamed_10:
        /*00ba*/ 	.byte	0x66, 0x65, 0x74, 0x63, 0x68, 0x5f, 0x61, 0x6e, 0x64, 0x5f, 0x63, 0x61, 0x73, 0x74, 0x00
	.type		__unnamed_2,@object
	.size		__unnamed_2,(__unnamed_18 - __unnamed_2)
__unnamed_2:
        /*00c9*/ 	.byte	0x66, 0x65, 0x74, 0x63, 0x68, 0x5f, 0x61, 0x6e, 0x64, 0x5f, 0x63, 0x61, 0x73, 0x74, 0x00
	.type		__unnamed_18,@object
	.size		__unnamed_18,(__unnamed_6 - __unnamed_18)
__unnamed_18:
        /*00d8*/ 	.byte	0x63, 0x61, 0x73, 0x74, 0x5f, 0x61, 0x6e, 0x64, 0x5f, 0x73, 0x74, 0x6f, 0x72, 0x65, 0x00
	.type		__unnamed_6,@object
	.size		__unnamed_6,(__unnamed_22 - __unnamed_6)
__unnamed_6:
        /*00e7*/ 	.byte	0x66, 0x65, 0x74, 0x63, 0x68, 0x5f, 0x61, 0x6e, 0x64, 0x5f, 0x63, 0x61, 0x73, 0x74, 0x00
	.type		__unnamed_22,@object
	.size		__unnamed_22,(__unnamed_14 - __unnamed_22)
__unnamed_22:
        /*00f6*/ 	.byte	0x63, 0x61, 0x73, 0x74, 0x5f, 0x61, 0x6e, 0x64, 0x5f, 0x73, 0x74, 0x6f, 0x72, 0x65, 0x00
	.type		__unnamed_14,@object
	.size		__unnamed_14,(__unnamed_4 - __unnamed_14)
__unnamed_14:
        /*0105*/ 	.byte	0x66, 0x65, 0x74, 0x63, 0x68, 0x5f, 0x61, 0x6e, 0x64, 0x5f, 0x63, 0x61, 0x73, 0x74, 0x00
	.type		__unnamed_4,@object
	.size		__unnamed_4,(__unnamed_20 - __unnamed_4)
__unnamed_4:
        /*0114*/ 	.byte	0x66, 0x65, 0x74, 0x63, 0x68, 0x5f, 0x61, 0x6e, 0x64, 0x5f, 0x63, 0x61, 0x73, 0x74, 0x00
	.type		__unnamed_20,@object
	.size		__unnamed_20,(__unnamed_12 - __unnamed_20)
__unnamed_20:
        /*0123*/ 	.byte	0x63, 0x61, 0x73, 0x74, 0x5f, 0x61, 0x6e, 0x64, 0x5f, 0x73, 0x74, 0x6f, 0x72, 0x65, 0x00
	.type		__unnamed_12,@object
	.size		__unnamed_12,(__unnamed_8 - __unnamed_12)
__unnamed_12:
        /*0132*/ 	.byte	0x66, 0x65, 0x74, 0x63, 0x68, 0x5f, 0x61, 0x6e, 0x64, 0x5f, 0x63, 0x61, 0x73, 0x74, 0x00
	.type		__unnamed_8,@object
	.size		__unnamed_8,(__unnamed_24 - __unnamed_8)
__unnamed_8:
        /*0141*/ 	.byte	0x66, 0x65, 0x74, 0x63, 0x68, 0x5f, 0x61, 0x6e, 0x64, 0x5f, 0x63, 0x61, 0x73, 0x74, 0x00
	.type		__unnamed_24,@object
	.size		__unnamed_24,(__unnamed_16 - __unnamed_24)
__unnamed_24:
        /*0150*/ 	.byte	0x63, 0x61, 0x73, 0x74, 0x5f, 0x61, 0x6e, 0x64, 0x5f, 0x73, 0x74, 0x6f, 0x72, 0x65, 0x00
	.type		__unnamed_16,@object
	.size		__unnamed_16,($str$6 - __unnamed_16)
__unnamed_16:
        /*015f*/ 	.byte	0x66, 0x65, 0x74, 0x63, 0x68, 0x5f, 0x61, 0x6e, 0x64, 0x5f, 0x63, 0x61, 0x73, 0x74, 0x00
	.type		$str$6,@object
	.size		$str$6,(.L_53 - $str$6)
$str$6:
        /*016e*/ 	.byte	0x2f, 0x72, 0x6f, 0x6f, 0x74, 0x2f, 0x2e, 0x70, 0x79, 0x65, 0x6e, 0x76, 0x2f, 0x76, 0x65, 0x72
        /*017e*/ 	.byte	0x73, 0x69, 0x6f, 0x6e, 0x73, 0x2f, 0x33, 0x2e, 0x31, 0x33, 0x2e, 0x31, 0x32, 0x2f, 0x6c, 0x69
        /*018e*/ 	.byte	0x62, 0x2f, 0x70, 0x79, 0x74, 0x68, 0x6f, 0x6e, 0x33, 0x2e, 0x31, 0x33, 0x2f, 0x73, 0x69, 0x74
        /*019e*/ 	.byte	0x65, 0x2d, 0x70, 0x61, 0x63, 0x6b, 0x61, 0x67, 0x65, 0x73, 0x2f, 0x74, 0x6f, 0x72, 0x63, 0x68
        /*01ae*/ 	.byte	0x2f, 0x69, 0x6e, 0x63, 0x6c, 0x75, 0x64, 0x65, 0x2f, 0x63, 0x31, 0x30, 0x2f, 0x63, 0x6f, 0x72
        /*01be*/ 	.byte	0x65, 0x2f, 0x44, 0x79, 0x6e, 0x61, 0x6d, 0x69, 0x63, 0x43, 0x61, 0x73, 0x74, 0x2e, 0x68, 0x00
.L_53:


//--------------------- .nv.shared.reserved.0     --------------------------
	.section	.nv.shared.reserved.0,"aw",@nobits
	.weak		__nv_reservedSMEM_offset_0_alias
	.size		__nv_reservedSMEM_offset_0_alias, 0, 64
	.other		__nv_reservedSMEM_offset_0_alias,@"STO_CUDA_RESERVED_SHARED STV_DEFAULT"
__nv_reservedSMEM_offset_0_alias:
	.zero		0
	.zero		64


//--------------------- .nv.global                --------------------------
	.section	.nv.global,"aw",@nobits
.nv.global:
	.type		_ZN49_INTERNAL_6dd51653_18_BinaryMulKernel_cu_0dbc77e64cuda3std3__48in_placeE,@object
	.size		_ZN49_INTERNAL_6dd51653_18_BinaryMulKernel_cu_0dbc77e64cuda3std3__48in_placeE,(_ZN49_INTERNAL_6dd51653_18_BinaryMulKernel_cu_0dbc77e64cuda3std6ranges3__45__cpo8distanceE - _ZN49_INTERNAL_6dd51653_18_BinaryMulKernel_cu_0dbc77e64cuda3std3__48in_placeE)
_ZN49_INTERNAL_6dd51653_18_BinaryMulKernel_cu_0dbc77e64cuda3std3__48in_placeE:
	.zero		1
	.type		_ZN49_INTERNAL_6dd51653_18_BinaryMulKernel_cu_0dbc77e64cuda3std6ranges3__45__cpo8distanceE,@object
	.size		_ZN49_INTERNAL_6dd51653_18_BinaryMulKernel_cu_0dbc77e64cuda3std6ranges3__45__cpo8distanceE,(_ZN49_INTERNAL_6dd51653_18_BinaryMulKernel_cu_0dbc77e64cuda3std3__45__cpo6cbeginE - _ZN49_INTERNAL_6dd51653_18_BinaryMulKernel_cu_0dbc77e64cuda3std6ranges3__45__cpo8distanceE)
_ZN49_INTERNAL_6dd51653_18_BinaryMulKernel_cu_0dbc77e64cuda3std6ranges3__45__cpo8distanceE:
	.zero		1
	.type		_ZN49_INTERNAL_6dd51653_18_BinaryMulKernel_cu_0dbc77e64cuda3std3__45__cpo6cbeginE,@object
	.size		_ZN49_INTERNAL_6dd51653_18_BinaryMulKernel_cu_0dbc77e64cuda3std3__45__cpo6cbeginE,(_ZN49_INTERNAL_6dd51653_18_BinaryMulKernel_cu_0dbc77e64cuda3std6ranges3__45__cpo7advanceE - _ZN49_INTERNAL_6dd51653_18_BinaryMulKernel_cu_0dbc77e64cuda3std3__45__cpo6cbeginE)
_ZN49_INTERNAL_6dd51653_18_BinaryMulKernel_cu_0dbc77e64cuda3std3__45__cpo6cbeginE:
	.zero		1
	.type		_ZN49_INTERNAL_6dd51653_18_BinaryMulKernel_cu_0dbc77e64cuda3std6ranges3__45__cpo7advanceE,@object
	.size		_ZN49_INTERNAL_6dd51653_18_BinaryMulKernel_cu_0dbc77e64cuda3std6ranges3__45__cpo7advanceE,(_ZN49_INTERNAL_6dd51653_18_BinaryMulKernel_cu_0dbc77e64cuda3std3__45__cpo7crbeginE - _ZN49_INTERNAL_6dd51653_18_BinaryMulKernel_cu_0dbc77e64cuda3std6ranges3__45__cpo7advanceE)
_ZN49_INTERNAL_6dd51653_18_BinaryMulKernel_cu_0dbc77e64cuda3std6ranges3__45__cpo7advanceE:
	.zero		1
	.type		_ZN49_INTERNAL_6dd51653_18_BinaryMulKernel_cu_0dbc77e64cuda3std3__45__cpo7crbeginE,@object
	.size		_ZN49_INTERNAL_6dd51653_18_BinaryMulKernel_cu_0dbc77e64cuda3std3__45__cpo7crbeginE,(_ZN49_INTERNAL_6dd51653_18_BinaryMulKernel_cu_0dbc77e64cuda3std6ranges3__45__cpo4dataE - _ZN49_INTERNAL_6dd51653_18_BinaryMulKernel_cu_0dbc77e64cuda3std3__45__cpo7crbeginE)
_ZN49_INTERNAL_6dd51653_18_BinaryMulKernel_cu_0dbc77e64cuda3std3__45__cpo7crbeginE:
	.zero		1
	.type		_ZN49_INTERNAL_6dd51653_18_BinaryMulKernel_cu_0dbc77e64cuda3std6ranges3__45__cpo4dataE,@object
	.size		_ZN49_INTERNAL_6dd51653_18_BinaryMulKernel_cu_0dbc77e64cuda3std6ranges3__45__cpo4dataE,(_ZN49_INTERNAL_6dd51653_18_BinaryMulKernel_cu_0dbc77e64cuda3std6ranges3__45__cpo5beginE - _ZN49_INTERNAL_6dd51653_18_BinaryMulKernel_cu_0dbc77e64cuda3std6ranges3__45__cpo4dataE)
_ZN49_INTERNAL_6dd51653_18_BinaryMulKernel_cu_0dbc77e64cuda3std6ranges3__45__cpo4dataE:
	.zero		1
	.type		_ZN49_INTERNAL_6dd51653_18_BinaryMulKernel_cu_0dbc77e64cuda3std6ranges3__45__cpo5beginE,@object
	.size		_ZN49_INTERNAL_6dd51653_18_BinaryMulKernel_cu_0dbc77e64cuda3std6ranges3__45__cpo5beginE,(_ZN49_INTERNAL_6dd51653_18_BinaryMulKernel_cu_0dbc77e64cuda3std3__451_GLOBAL__N__6dd51653_18_BinaryMulKernel_cu_0dbc77e66ignoreE - _ZN49_INTERNAL_6dd51653_18_BinaryMulKernel_cu_0dbc77e64cuda3std6ranges3__45__cpo5beginE)
_ZN49_INTERNAL_6dd51653_18_BinaryMulKernel_cu_0dbc77e64cuda3std6ranges3__45__cpo5beginE:
	.zero		1
	.type		_ZN49_INTERNAL_6dd51653_18_BinaryMulKernel_cu_0dbc77e64cuda3std3__451_GLOBAL__N__6dd51653_18_BinaryMulKernel_cu_0dbc77e66ignoreE,@object
	.size		_ZN49_INTERNAL_6dd51653_18_BinaryMulKernel_cu_0dbc77e64cuda3std3__451_GLOBAL__N__6dd51653_18_BinaryMulKernel_cu_0dbc77e66ignoreE,(_ZN49_INTERNAL_6dd51653_18_BinaryMulKernel_cu_0dbc77e64cuda3std6ranges3__45__cpo4sizeE - _ZN49_INTERNAL_6dd51653_18_BinaryMulKernel_cu_0dbc77e64cuda3std3__451_GLOBAL__N__6dd51653_18_BinaryMulKernel_cu_0dbc77e66ignoreE)
_ZN49_INTERNAL_6dd51653_18_BinaryMulKernel_cu_0dbc77e64cuda3std3__451_GLOBAL__N__6dd51653_18_BinaryMulKernel_cu_0dbc77e66ignoreE:
	.zero		1
	.type		_ZN49_INTERNAL_6dd51653_18_BinaryMulKernel_cu_0dbc77e64cuda3std6ranges3__45__cpo4sizeE,@object
	.size		_ZN49_INTERNAL_6dd51653_18_BinaryMulKernel_cu_0dbc77e64cuda3std6ranges3__45__cpo4sizeE,(_ZN49_INTERNAL_6dd51653_18_BinaryMulKernel_cu_0dbc77e64cuda3std3__45__cpo5beginE - _ZN49_INTERNAL_6dd51653_18_BinaryMulKernel_cu_0dbc77e64cuda3std6ranges3__45__cpo4sizeE)
_ZN49_INTERNAL_6dd51653_18_BinaryMulKernel_cu_0dbc77e64cuda3std6ranges3__45__cpo4sizeE:
	.zero		1
	.type		_ZN49_INTERNAL_6dd51653_18_BinaryMulKernel_cu_0dbc77e64cuda3std3__45__cpo5beginE,@object
	.size		_ZN49_INTERNAL_6dd51653_18_BinaryMulKernel_cu_0dbc77e64cuda3std3__45__cpo5beginE,(_ZN49_INTERNAL_6dd51653_18_BinaryMulKernel_cu_0dbc77e64cuda3std6ranges3__45__cpo6cbeginE - _ZN49_INTERNAL_6dd51653_18_BinaryMulKernel_cu_0dbc77e64cuda3std3__45__cpo5beginE)
_ZN49_INTERNAL_6dd51653_18_BinaryMulKernel_cu_0dbc77e64cuda3std3__45__cpo5beginE:
	.zero		1
	.type		_ZN49_INTERNAL_6dd51653_18_BinaryMulKernel_cu_0dbc77e64cuda3std6ranges3__45__cpo6cbeginE,@object
	.size		_ZN49_INTERNAL_6dd51653_18_BinaryMulKernel_cu_0dbc77e64cuda3std6ranges3__45__cpo6cbeginE,(_ZN49_INTERNAL_6dd51653_18_BinaryMulKernel_cu_0dbc77e64cuda3std3__45__cpo6rbeginE - _ZN49_INTERNAL_6dd51653_18_BinaryMulKernel_cu_0dbc77e64cuda3std6ranges3__45__cpo6cbeginE)
_ZN49_INTERNAL_6dd51653_18_BinaryMulKernel_cu_0dbc77e64cuda3std6ranges3__45__cpo6cbeginE:
	.zero		1
	.type		_ZN49_INTERNAL_6dd51653_18_BinaryMulKernel_cu_0dbc77e64cuda3std3__45__cpo6rbeginE,@object
	.size		_ZN49_INTERNAL_6dd51653_18_BinaryMulKernel_cu_0dbc77e64cuda3std3__45__cpo6rbeginE,(_ZN49_INTERNAL_6dd51653_18_BinaryMulKernel_cu_0dbc77e64cuda3std6ranges3__45__cpo4nextE - _ZN49_INTERNAL_6dd51653_18_BinaryMulKernel_cu_0dbc77e64cuda3std3__45__cpo6rbeginE)
_ZN49_INTERNAL_6dd51653_18_BinaryMulKernel_cu_0dbc77e64cuda3std3__45__cpo6rbeginE:
	.zero		1
	.type		_ZN49_INTERNAL_6dd51653_18_BinaryMulKernel_cu_0dbc77e64cuda3std6ranges3__45__cpo4nextE,@object
	.size		_ZN49_INTERNAL_6dd51653_18_BinaryMulKernel_cu_0dbc77e64cuda3std6ranges3__45__cpo4nextE,(_ZN49_INTERNAL_6dd51653_18_BinaryMulKernel_cu_0dbc77e64cuda3std6ranges3__45__cpo4swapE - _ZN49_INTERNAL_6dd51653_18_BinaryMulKernel_cu_0dbc77e64cuda3std6ranges3__45__cpo4nextE)
_ZN49_INTERNAL_6dd51653_18_BinaryMulKernel_cu_0dbc77e64cuda3std6ranges3__45__cpo4nextE:
	.zero		1
	.type		_ZN49_INTERNAL_6dd51653_18_BinaryMulKernel_cu_0dbc77e64cuda3std6ranges3__45__cpo4swapE,@object
	.size		_ZN49_INTERNAL_6dd51653_18_BinaryMulKernel_cu_0dbc77e64cuda3std6ranges3__45__cpo4swapE,(_ZN49_INTERNAL_6dd51653_18_BinaryMulKernel_cu_0dbc77e64cuda3std3__420unreachable_sentinelE - _ZN49_INTERNAL_6dd51653_18_BinaryMulKernel_cu_0dbc77e64cuda3std6ranges3__45__cpo4swapE)
_ZN49_INTERNAL_6dd51653_18_BinaryMulKernel_cu_0dbc77e64cuda3std6ranges3__45__cpo4swapE:
	.zero		1
	.type		_ZN49_INTERNAL_6dd51653_18_BinaryMulKernel_cu_0dbc77e64cuda3std3__420unreachable_sentinelE,@object
	.size		_ZN49_INTERNAL_6dd51653_18_BinaryMulKernel_cu_0dbc77e64cuda3std3__420unreachable_sentinelE,(_ZN49_INTERNAL_6dd51653_18_BinaryMulKernel_cu_0dbc77e66thrust24THRUST_300001_SM_1000_NS6system6detail10sequential3seqE - _ZN49_INTERNAL_6dd51653_18_BinaryMulKernel_cu_0dbc77e64cuda3std3__420unreachable_sentinelE)
_ZN49_INTERNAL_6dd51653_18_BinaryMulKernel_cu_0dbc77e64cuda3std3__420unreachable_sentinelE:
	.zero		1
	.type		_ZN49_INTERNAL_6dd51653_18_BinaryMulKernel_cu_0dbc77e66thrust24THRUST_300001_SM_1000_NS6system6detail10sequential3seqE,@object
	.size		_ZN49_INTERNAL_6dd51653_18_BinaryMulKernel_cu_0dbc77e66thrust24THRUST_300001_SM_1000_NS6system6detail10sequential3seqE,(_ZN49_INTERNAL_6dd51653_18_BinaryMulKernel_cu_0dbc77e64cuda3std3__45__cpo4cendE - _ZN49_INTERNAL_6dd51653_18_BinaryMulKernel_cu_0dbc77e66thrust24THRUST_300001_SM_1000_NS6system6detail10sequential3seqE)
_ZN49_INTERNAL_6dd51653_18_BinaryMulKernel_cu_0dbc77e66thrust24THRUST_300001_SM_1000_NS6system6detail10sequential3seqE:
	.zero		1
	.type		_ZN49_INTERNAL_6dd51653_18_BinaryMulKernel_cu_0dbc77e64cuda3std3__45__cpo4cendE,@object
	.size		_ZN49_INTERNAL_6dd51653_18_BinaryMulKernel_cu_0dbc77e64cuda3std3__45__cpo4cendE,(_ZN49_INTERNAL_6dd51653_18_BinaryMulKernel_cu_0dbc77e64cuda3std6ranges3__45__cpo9iter_swapE - _ZN49_INTERNAL_6dd51653_18_BinaryMulKernel_cu_0dbc77e64cuda3std3__45__cpo4cendE)
_ZN49_INTERNAL_6dd51653_18_BinaryMulKernel_cu_0dbc77e64cuda3std3__45__cpo4cendE:
	.zero		1
	.type		_ZN49_INTERNAL_6dd51653_18_BinaryMulKernel_cu_0dbc77e64cuda3std6ranges3__45__cpo9iter_swapE,@object
	.size		_ZN49_INTERNAL_6dd51653_18_BinaryMulKernel_cu_0dbc77e64cuda3std6ranges3__45__cpo9iter_swapE,(_ZN49_INTERNAL_6dd51653_18_BinaryMulKernel_cu_0dbc77e64cuda3std3__45__cpo5crendE - _ZN49_INTERNAL_6dd51653_18_BinaryMulKernel_cu_0dbc77e64cuda3std6ranges3__45__cpo9iter_swapE)
_ZN49_INTERNAL_6dd51653_18_BinaryMulKernel_cu_0dbc77e64cuda3std6ranges3__45__cpo9iter_swapE:
	.zero		1
	.type		_ZN49_INTERNAL_6dd51653_18_BinaryMulKernel_cu_0dbc77e64cuda3std3__45__cpo5crendE,@object
	.size		_ZN49_INTERNAL_6dd51653_18_BinaryMulKernel_cu_0dbc77e64cuda3std3__45__cpo5crendE,(_ZN49_INTERNAL_6dd51653_18_BinaryMulKernel_cu_0dbc77e64cuda3std6ranges3__45__cpo5cdataE - _ZN49_INTERNAL_6dd51653_18_BinaryMulKernel_cu_0dbc77e64cuda3std3__45__cpo5crendE)
_ZN49_INTERNAL_6dd51653_18_BinaryMulKernel_cu_0dbc77e64cuda3std3__45__cpo5crendE:
	.zero		1
	.type		_ZN49_INTERNAL_6dd51653_18_BinaryMulKernel_cu_0dbc77e64cuda3std6ranges3__45__cpo5cdataE,@object
	.size		_ZN49_INTERNAL_6dd51653_18_BinaryMulKernel_cu_0dbc77e64cuda3std6ranges3__45__cpo5cdataE,(_ZN49_INTERNAL_6dd51653_18_BinaryMulKernel_cu_0dbc77e64cuda3std6ranges3__45__cpo3endE - _ZN49_INTERNAL_6dd51653_18_BinaryMulKernel_cu_0dbc77e64cuda3std6ranges3__45__cpo5cdataE)
_ZN49_INTERNAL_6dd51653_18_BinaryMulKernel_cu_0dbc77e64cuda3std6ranges3__45__cpo5cdataE:
	.zero		1
	.type		_ZN49_INTERNAL_6dd51653_18_BinaryMulKernel_cu_0dbc77e64cuda3std6ranges3__45__cpo3endE,@object
	.size		_ZN49_INTERNAL_6dd51653_18_BinaryMulKernel_cu_0dbc77e64cuda3std6ranges3__45__cpo3endE,(_ZN49_INTERNAL_6dd51653_18_BinaryMulKernel_cu_0dbc77e64cuda3std3__419piecewise_constructE - _ZN49_INTERNAL_6dd51653_18_BinaryMulKernel_cu_0dbc77e64cuda3std6ranges3__45__cpo3endE)
_ZN49_INTERNAL_6dd51653_18_BinaryMulKernel_cu_0dbc77e64cuda3std6ranges3__45__cpo3endE:
	.zero		1
	.type		_ZN49_INTERNAL_6dd51653_18_BinaryMulKernel_cu_0dbc77e64cuda3std3__419piecewise_constructE,@object
	.size		_ZN49_INTERNAL_6dd51653_18_BinaryMulKernel_cu_0dbc77e64cuda3std3__419piecewise_constructE,(_ZN49_INTERNAL_6dd51653_18_BinaryMulKernel_cu_0dbc77e64cuda3std6ranges3__45__cpo5ssizeE - _ZN49_INTERNAL_6dd51653_18_BinaryMulKernel_cu_0dbc77e64cuda3std3__419piecewise_constructE)
_ZN49_INTERNAL_6dd51653_18_BinaryMulKernel_cu_0dbc77e64cuda3std3__419piecewise_constructE:
	.zero		1
	.type		_ZN49_INTERNAL_6dd51653_18_BinaryMulKernel_cu_0dbc77e64cuda3std6ranges3__45__cpo5ssizeE,@object
	.size		_ZN49_INTERNAL_6dd51653_18_BinaryMulKernel_cu_0dbc77e64cuda3std6ranges3__45__cpo5ssizeE,(_ZN49_INTERNAL_6dd51653_18_BinaryMulKernel_cu_0dbc77e64cuda3std3__45__cpo3endE - _ZN49_INTERNAL_6dd51653_18_BinaryMulKernel_cu_0dbc77e64cuda3std6ranges3__45__cpo5ssizeE)
_ZN49_INTERNAL_6dd51653_18_BinaryMulKernel_cu_0dbc77e64cuda3std6ranges3__45__cpo5ssizeE:
	.zero		1
	.type		_ZN49_INTERNAL_6dd51653_18_BinaryMulKernel_cu_0dbc77e64cuda3std3__45__cpo3endE,@object
	.size		_ZN49_INTERNAL_6dd51653_18_BinaryMulKernel_cu_0dbc77e64cuda3std3__45__cpo3endE,(_ZN49_INTERNAL_6dd51653_18_BinaryMulKernel_cu_0dbc77e64cuda3std6ranges3__45__cpo4cendE - _ZN49_INTERNAL_6dd51653_18_BinaryMulKernel_cu_0dbc77e64cuda3std3__45__cpo3endE)
_ZN49_INTERNAL_6dd51653_18_BinaryMulKernel_cu_0dbc77e64cuda3std3__45__cpo3endE:
	.zero		1
	.type		_ZN49_INTERNAL_6dd51653_18_BinaryMulKernel_cu_0dbc77e64cuda3std6ranges3__45__cpo4cendE,@object
	.size		_ZN49_INTERNAL_6dd51653_18_BinaryMulKernel_cu_0dbc77e64cuda3std6ranges3__45__cpo4cendE,(_ZN49_INTERNAL_6dd51653_18_BinaryMulKernel_cu_0dbc77e64cuda3std3__45__cpo4rendE - _ZN49_INTERNAL_6dd51653_18_BinaryMulKernel_cu_0dbc77e64cuda3std6ranges3__45__cpo4cendE)
_ZN49_INTERNAL_6dd51653_18_BinaryMulKernel_cu_0dbc77e64cuda3std6ranges3__45__cpo4cendE:
	.zero		1
	.type		_ZN49_INTERNAL_6dd51653_18_BinaryMulKernel_cu_0dbc77e64cuda3std3__45__cpo4rendE,@object
	.size		_ZN49_INTERNAL_6dd51653_18_BinaryMulKernel_cu_0dbc77e64cuda3std3__45__cpo4rendE,(_ZN49_INTERNAL_6dd51653_18_BinaryMulKernel_cu_0dbc77e64cuda3std6ranges3__45__cpo4prevE - _ZN49_INTERNAL_6dd51653_18_BinaryMulKernel_cu_0dbc77e64cuda3std3__45__cpo4rendE)
_ZN49_INTERNAL_6dd51653_18_BinaryMulKernel_cu_0dbc77e64cuda3std3__45__cpo4rendE:
	.zero		1
	.type		_ZN49_INTERNAL_6dd51653_18_BinaryMulKernel_cu_0dbc77e64cuda3std6ranges3__45__cpo4prevE,@object
	.size		_ZN49_INTERNAL_6dd51653_18_BinaryMulKernel_cu_0dbc77e64cuda3std6ranges3__45__cpo4prevE,(_ZN49_INTERNAL_6dd51653_18_BinaryMulKernel_cu_0dbc77e64cuda3std6ranges3__45__cpo9iter_moveE - _ZN49_INTERNAL_6dd51653_18_BinaryMulKernel_cu_0dbc77e64cuda3std6ranges3__45__cpo4prevE)
_ZN49_INTERNAL_6dd51653_18_BinaryMulKernel_cu_0dbc77e64cuda3std6ranges3__45__cpo4prevE:
	.zero		1
	.type		_ZN49_INTERNAL_6dd51653_18_BinaryMulKernel_cu_0dbc77e64cuda3std6ranges3__45__cpo9iter_moveE,@object
	.size		_ZN49_INTERNAL_6dd51653_18_BinaryMulKernel_cu_0dbc77e64cuda3std6ranges3__45__cpo9iter_moveE,(.L_37 - _ZN49_INTERNAL_6dd51653_18_BinaryMulKernel_cu_0dbc77e64cuda3std6ranges3__45__cpo9iter_moveE)
_ZN49_INTERNAL_6dd51653_18_BinaryMulKernel_cu_0dbc77e64cuda3std6ranges3__45__cpo9iter_moveE:
	.zero		1
.L_37:


//--------------------- .nv.constant0._ZN2at6native18elementwise_kernelILi128ELi4EZNS0_15gpu_kernel_implINS0_13AUnaryFunctorIbbbNS0_15binary_internal10MulFunctorIbEEEEEEvRNS_18TensorIteratorBaseERKT_EUliE_EEviT1_ --------------------------
	.section	.nv.constant0._ZN2at6native18elementwise_kernelILi128ELi4EZNS0_15gpu_kernel_implINS0_13AUnaryFunctorIbbbNS0_15binary_internal10MulFunctorIbEEEEEEvRNS_18TensorIteratorBaseERKT_EUliE_EEviT1_,"a",@progbits
	.sectionflags	@""
	.align	4
.nv.constant0._ZN2at6native18elementwise_kernelILi128ELi4EZNS0_15gpu_kernel_implINS0_13AUnaryFunctorIbbbNS0_15binary_internal10MulFunctorIbEEEEEEvRNS_18TensorIteratorBaseERKT_EUliE_EEviT1_:
	.zero		1440


//--------------------- .nv.constant0._ZN2at6native27unrolled_elementwise_kernelINS0_13AUnaryFunctorIbbbNS0_15binary_internal10MulFunctorIbEEEESt5arrayIPcLm2EELi4E23TrivialOffsetCalculatorILi1EjESB_NS0_6memory12LoadWithCastILi1EEENSC_13StoreWithCastILi1EEEEEviT_T0_T2_T3_T4_T5_ --------------------------
	.section	.nv.constant0._ZN2at6native27unrolled_elementwise_kernelINS0_13AUnaryFunctorIbbbNS0_15binary_internal10MulFunctorIbEEEESt5arrayIPcLm2EELi4E23TrivialOffsetCalculatorILi1EjESB_NS0_6memory12LoadWithCastILi1EEENSC_13StoreWithCastILi1EEEEEviT_T0_T2_T3_T4_T5_,"a",@progbits
	.sectionflags	@""
	.align	4
.nv.constant0._ZN2at6native27unrolled_elementwise_kernelINS0_13AUnaryFunctorIbbbNS0_15binary_internal10MulFunctorIbEEEESt5arrayIPcLm2EELi4E23TrivialOffsetCalculatorILi1EjESB_NS0_6memory12LoadWithCastILi1EEENSC_13StoreWithCastILi1EEEEEviT_T0_T2_T3_T4_T5_:
	.zero		940


//--------------------- .nv.constant0._ZN2at6native18elementwise_kernelILi128ELi4EZNS0_22gpu_kernel_impl_nocastINS0_13AUnaryFunctorIbbbNS0_15binary_internal10MulFunctorIbEEEEEEvRNS_18TensorIteratorBaseERKT_EUliE_EEviT1_ --------------------------
	.section	.nv.constant0._ZN2at6native18elementwise_kernelILi128ELi4EZNS0_22gpu_kernel_impl_nocastINS0_13AUnaryFunctorIbbbNS0_15binary_internal10MulFunctorIbEEEEEEvRNS_18TensorIteratorBaseERKT_EUliE_EEviT1_,"a",@progbits
	.sectionflags	@""
	.align	4
.nv.constant0._ZN2at6native18elementwise_kernelILi128ELi4EZNS0_22gpu_kernel_impl_nocastINS0_13AUnaryFunctorIbbbNS0_15binary_internal10MulFunctorIbEEEEEEvRNS_18TensorIteratorBaseERKT_EUliE_EEviT1_:
	.zero		1440


//--------------------- .nv.constant0._ZN2at6native27unrolled_elementwise_kernelINS0_13AUnaryFunctorIbbbNS0_15binary_internal10MulFunctorIbEEEESt5arrayIPcLm2EELi4E23TrivialOffsetCalculatorILi1EjESB_NS0_6memory15LoadWithoutCastENSC_16StoreWithoutCastEEEviT_T0_T2_T3_T4_T5_ --------------------------
	.section	.nv.constant0._ZN2at6native27unrolled_elementwise_kernelINS0_13AUnaryFunctorIbbbNS0_15binary_internal10MulFunctorIbEEEESt5arrayIPcLm2EELi4E23TrivialOffsetCalculatorILi1EjESB_NS0_6memory15LoadWithoutCastENSC_16StoreWithoutCastEEEviT_T0_T2_T3_T4_T5_,"a",@progbits
	.sectionflags	@""
	.align	4
.nv.constant0._ZN2at6native27unrolled_elementwise_kernelINS0_13AUnaryFunctorIbbbNS0_15binary_internal10MulFunctorIbEEEESt5arrayIPcLm2EELi4E23TrivialOffsetCalculatorILi1EjESB_NS0_6memory15LoadWithoutCastENSC_16StoreWithoutCastEEEviT_T0_T2_T3_T4_T5_:
	.zero		924


//--------------------- .nv.constant0._ZN2at6native29vectorized_elementwise_kernelILi2ENS0_13AUnaryFunctorIbbbNS0_15binary_internal10MulFunctorIbEEEESt5arrayIPcLm2EEEEviT0_T1_ --------------------------
	.section	.nv.constant0._ZN2at6native29vectorized_elementwise_kernelILi2ENS0_13AUnaryFunctorIbbbNS0_15binary_internal10MulFunctorIbEEEESt5arrayIPcLm2EEEEviT0_T1_,"a",@progbits
	.sectionflags	@""
	.align	4
.nv.constant0._ZN2at6native29vectorized_elementwise_kernelILi2ENS0_13AUnaryFunctorIbbbNS0_15binary_internal10MulFunctorIbEEEESt5arrayIPcLm2EEEEviT0_T1_:
	.zero		920


//--------------------- .nv.constant0._ZN2at6native29vectorized_elementwise_kernelILi4ENS0_13AUnaryFunctorIbbbNS0_15binary_internal10MulFunctorIbEEEESt5arrayIPcLm2EEEEviT0_T1_ --------------------------
	.section	.nv.constant0._ZN2at6native29vectorized_elementwise_kernelILi4ENS0_13AUnaryFunctorIbbbNS0_15binary_internal10MulFunctorIbEEEESt5arrayIPcLm2EEEEviT0_T1_,"a",@progbits
	.sectionflags	@""
	.align	4
.nv.constant0._ZN2at6native29vectorized_elementwise_kernelILi4ENS0_13AUnaryFunctorIbbbNS0_15binary_internal10MulFunctorIbEEEESt5arrayIPcLm2EEEEviT0_T1_:
	.zero		920


//--------------------- .nv.constant0._ZN2at6native29vectorized_elementwise_kernelILi8ENS0_13AUnaryFunctorIbbbNS0_15binary_internal10MulFunctorIbEEEESt5arrayIPcLm2EEEEviT0_T1_ --------------------------
	.section	.nv.constant0._ZN2at6native29vectorized_elementwise_kernelILi8ENS0_13AUnaryFunctorIbbbNS0_15binary_internal10MulFunctorIbEEEESt5arrayIPcLm2EEEEviT0_T1_,"a",@progbits
	.sectionflags	@""
	.align	4
.nv.constant0._ZN2at6native29vectorized_elementwise_kernelILi8ENS0_13AUnaryFunctorIbbbNS0_15binary_internal10MulFunctorIbEEEESt5arrayIPcLm2EEEEviT0_T1_:
	.zero		920


//--------------------- .nv.constant0._ZN2at6native18elementwise_kernelILi128ELi4EZNS0_15gpu_kernel_implINS0_13BinaryFunctorIbbbNS0_15binary_internal10MulFunctorIbEEEEEEvRNS_18TensorIteratorBaseERKT_EUliE_EEviT1_ --------------------------
	.section	.nv.constant0._ZN2at6native18elementwise_kernelILi128ELi4EZNS0_15gpu_kernel_implINS0_13BinaryFunctorIbbbNS0_15binary_internal10MulFunctorIbEEEEEEvRNS_18TensorIteratorBaseERKT_EUliE_EEviT1_,"a",@progbits
	.sectionflags	@""
	.align	4
.nv.constant0._ZN2at6native18elementwise_kernelILi128ELi4EZNS0_15gpu_kernel_implINS0_13BinaryFunctorIbbbNS0_15binary_internal10MulFunctorIbEEEEEEvRNS_18TensorIteratorBaseERKT_EUliE_EEviT1_:
	.zero		1552


//--------------------- .nv.constant0._ZN2at6native27unrolled_elementwise_kernelINS0_13BinaryFunctorIbbbNS0_15binary_internal10MulFunctorIbEEEESt5arrayIPcLm3EELi4E23TrivialOffsetCalculatorILi2EjESA_ILi1EjENS0_6memory12LoadWithCastILi2EEENSD_13StoreWithCastILi1EEEEEviT_T0_T2_T3_T4_T5_ --------------------------
	.section	.nv.constant0._ZN2at6native27unrolled_elementwise_kernelINS0_13BinaryFunctorIbbbNS0_15binary_internal10MulFunctorIbEEEESt5arrayIPcLm3EELi4E23TrivialOffsetCalculatorILi2EjESA_ILi1EjENS0_6memory12LoadWithCastILi2EEENSD_13StoreWithCastILi1EEEEEviT_T0_T2_T3_T4_T5_,"a",@progbits
	.sectionflags	@""
	.align	4
.nv.constant0._ZN2at6native27unrolled_elementwise_kernelINS0_13BinaryFunctorIbbbNS0_15binary_internal10MulFunctorIbEEEESt5arrayIPcLm3EELi4E23TrivialOffsetCalculatorILi2EjESA_ILi1EjENS0_6memory12LoadWithCastILi2EEENSD_13StoreWithCastILi1EEEEEviT_T0_T2_T3_T4_T5_:
	.zero		952


//--------------------- .nv.constant0._ZN2at6native18elementwise_kernelILi128ELi4EZNS0_22gpu_kernel_impl_nocastINS0_13BinaryFunctorIbbbNS0_15binary_internal10MulFunctorIbEEEEEEvRNS_18TensorIteratorBaseERKT_EUliE_EEviT1_ --------------------------
	.section	.nv.constant0._ZN2at6native18elementwise_kernelILi128ELi4EZNS0_22gpu_kernel_impl_nocastINS0_13BinaryFunctorIbbbNS0_15binary_internal10MulFunctorIbEEEEEEvRNS_18TensorIteratorBaseERKT_EUliE_EEviT1_,"a",@progbits
	.sectionflags	@""
	.align	4
.nv.constant0._ZN2at6native18elementwise_kernelILi128ELi4EZNS0_22gpu_kernel_impl_nocastINS0_13BinaryFunctorIbbbNS0_15binary_internal10MulFunctorIbEEEEEEvRNS_18TensorIteratorBaseERKT_EUliE_EEviT1_:
	.zero		1552


//--------------------- .nv.constant0._ZN2at6native27unrolled_elementwise_kernelINS0_13BinaryFunctorIbbbNS0_15binary_internal10MulFunctorIbEEEESt5arrayIPcLm3EELi4E23TrivialOffsetCalculatorILi2EjESA_ILi1EjENS0_6memory15LoadWithoutCastENSD_16StoreWithoutCastEEEviT_T0_T2_T3_T4_T5_ --------------------------
	.section	.nv.constant0._ZN2at6native27unrolled_elementwise_kernelINS0_13BinaryFunctorIbbbNS0_15binary_internal10MulFunctorIbEEEESt5arrayIPcLm3EELi4E23TrivialOffsetCalculatorILi2EjESA_ILi1EjENS0_6memory15LoadWithoutCastENSD_16StoreWithoutCastEEEviT_T0_T2_T3_T4_T5_,"a",@progbits
	.sectionflags	@""
	.align	4
.nv.constant0._ZN2at6native27unrolled_elementwise_kernelINS0_13BinaryFunctorIbbbNS0_15binary_internal10MulFunctorIbEEEESt5arrayIPcLm3EELi4E23TrivialOffsetCalculatorILi2EjESA_ILi1EjENS0_6memory15LoadWithoutCastENSD_16StoreWithoutCastEEEviT_T0_T2_T3_T4_T5_:
	.zero		932


//--------------------- .nv.constant0._ZN2at6native29vectorized_elementwise_kernelILi2ENS0_13BinaryFunctorIbbbNS0_15binary_internal10MulFunctorIbEEEESt5arrayIPcLm3EEEEviT0_T1_ --------------------------
	.section	.nv.constant0._ZN2at6native29vectorized_elementwise_kernelILi2ENS0_13BinaryFunctorIbbbNS0_15binary_internal10MulFunctorIbEEEESt5arrayIPcLm3EEEEviT0_T1_,"a",@progbits
	.sectionflags	@""
	.align	4
.nv.constant0._ZN2at6native29vectorized_elementwise_kernelILi2ENS0_13BinaryFunctorIbbbNS0_15binary_internal10MulFunctorIbEEEESt5arrayIPcLm3EEEEviT0_T1_:
	.zero		928


//--------------------- .nv.constant0._ZN2at6native29vectorized_elementwise_kernelILi4ENS0_13BinaryFunctorIbbbNS0_15binary_internal10MulFunctorIbEEEESt5arrayIPcLm3EEEEviT0_T1_ --------------------------
	.section	.nv.constant0._ZN2at6native29vectorized_elementwise_kernelILi4ENS0_13BinaryFunctorIbbbNS0_15binary_internal10MulFunctorIbEEEESt5arrayIPcLm3EEEEviT0_T1_,"a",@progbits
	.sectionflags	@""
	.align	4
.nv.constant0._ZN2at6native29vectorized_elementwise_kernelILi4ENS0_13BinaryFunctorIbbbNS0_15binary_internal10MulFunctorIbEEEESt5arrayIPcLm3EEEEviT0_T1_:
	.zero		928


//--------------------- .nv.constant0._ZN2at6native29vectorized_elementwise_kernelILi8ENS0_13BinaryFunctorIbbbNS0_15binary_internal10MulFunctorIbEEEESt5arrayIPcLm3EEEEviT0_T1_ --------------------------
	.section	.nv.constant0._ZN2at6native29vectorized_elementwise_kernelILi8ENS0_13BinaryFunctorIbbbNS0_15binary_internal10MulFunctorIbEEEESt5arrayIPcLm3EEEEviT0_T1_,"a",@progbits
	.sectionflags	@""
	.align	4
.nv.constant0._ZN2at6native29vectorized_elementwise_kernelILi8ENS0_13BinaryFunctorIbbbNS0_15binary_internal10MulFunctorIbEEEESt5arrayIPcLm3EEEEviT0_T1_:
	.zero		928


//--------------------- .nv.constant0._ZN2at6native18elementwise_kernelILi128ELi4EZNS0_15gpu_kernel_implINS0_13AUnaryFunctorIN3c108BFloat16ES5_S5_NS0_15binary_internal10MulFunctorIfEEEEEEvRNS_18TensorIteratorBaseERKT_EUliE_EEviT1_ --------------------------
	.section	.nv.constant0._ZN2at6native18elementwise_kernelILi128ELi4EZNS0_15gpu_kernel_implINS0_13AUnaryFunctorIN3c108BFloat16ES5_S5_NS0_15binary_internal10MulFunctorIfEEEEEEvRNS_18TensorIteratorBaseERKT_EUliE_EEviT1_,"a",@progbits
	.sectionflags	@""
	.align	4
.nv.constant0._ZN2at6native18elementwise_kernelILi128ELi4EZNS0_15gpu_kernel_implINS0_13AUnaryFunctorIN3c108BFloat16ES5_S5_NS0_15binary_internal10MulFunctorIfEEEEEEvRNS_18TensorIteratorBaseERKT_EUliE_EEviT1_:
	.zero		1448


//--------------------- .nv.constant0._ZN2at6native27unrolled_elementwise_kernelINS0_13AUnaryFunctorIN3c108BFloat16ES4_S4_NS0_15binary_internal10MulFunctorIfEEEESt5arrayIPcLm2EELi4E23TrivialOffsetCalculatorILi1EjESD_NS0_6memory12LoadWithCastILi1EEENSE_13StoreWithCastILi1EEEEEviT_T0_T2_T3_T4_T5_ --------------------------
	.section	.nv.constant0._ZN2at6native27unrolled_elementwise_kernelINS0_13AUnaryFunctorIN3c108BFloat16ES4_S4_NS0_15binary_internal10MulFunctorIfEEEESt5arrayIPcLm2EELi4E23TrivialOffsetCalculatorILi1EjESD_NS0_6memory12LoadWithCastILi1EEENSE_13StoreWithCastILi1EEEEEviT_T0_T2_T3_T4_T5_,"a",@progbits
	.sectionflags	@""
	.align	4
.nv.constant0._ZN2at6native27unrolled_elementwise_kernelINS0_13AUnaryFunctorIN3c108BFloat16ES4_S4_NS0_15binary_internal10MulFunctorIfEEEESt5arrayIPcLm2EELi4E23TrivialOffsetCalculatorILi1EjESD_NS0_6memory12LoadWithCastILi1EEENSE_13StoreWithCastILi1EEEEEviT_T0_T2_T3_T4_T5_:
	.zero		948


//--------------------- .nv.constant0._ZN2at6native18elementwise_kernelILi128ELi4EZNS0_22gpu_kernel_impl_nocastINS0_13AUnaryFunctorIN3c108BFloat16ES5_S5_NS0_15binary_internal10MulFunctorIfEEEEEEvRNS_18TensorIteratorBaseERKT_EUliE_EEviT1_ --------------------------
	.section	.nv.constant0._ZN2at6native18elementwise_kernelILi128ELi4EZNS0_22gpu_kernel_impl_nocastINS0_13AUnaryFunctorIN3c108BFloat16ES5_S5_NS0_15binary_internal10MulFunctorIfEEEEEEvRNS_18TensorIteratorBaseERKT_EUliE_EEviT1_,"a",@progbits
	.sectionflags	@""
	.align	4
.nv.constant0._ZN2at6native18elementwise_kernelILi128ELi4EZNS0_22gpu_kernel_impl_nocastINS0_13AUnaryFunctorIN3c108BFloat16ES5_S5_NS0_15binary_internal10MulFunctorIfEEEEEEvRNS_18TensorIteratorBaseERKT_EUliE_EEviT1_:
	.zero		1440


//--------------------- .nv.constant0._ZN2at6native27unrolled_elementwise_kernelINS0_13AUnaryFunctorIN3c108BFloat16ES4_S4_NS0_15binary_internal10MulFunctorIfEEEESt5arrayIPcLm2EELi4E23TrivialOffsetCalculatorILi1EjESD_NS0_6memory15LoadWithoutCastENSE_16StoreWithoutCastEEEviT_T0_T2_T3_T4_T5_ --------------------------
	.section	.nv.constant0._ZN2at6native27unrolled_elementwise_kernelINS0_13AUnaryFunctorIN3c108BFloat16ES4_S4_NS0_15binary_internal10MulFunctorIfEEEESt5arrayIPcLm2EELi4E23TrivialOffsetCalculatorILi1EjESD_NS0_6memory15LoadWithoutCastENSE_16StoreWithoutCastEEEviT_T0_T2_T3_T4_T5_,"a",@progbits
	.sectionflags	@""
	.align	4
.nv.constant0._ZN2at6native27unrolled_elementwise_kernelINS0_13AUnaryFunctorIN3c108BFloat16ES4_S4_NS0_15binary_internal10MulFunctorIfEEEESt5arrayIPcLm2EELi4E23TrivialOffsetCalculatorILi1EjESD_NS0_6memory15LoadWithoutCastENSE_16StoreWithoutCastEEEviT_T0_T2_T3_T4_T5_:
	.zero		932


//--------------------- .nv.constant0._ZN2at6native29vectorized_elementwise_kernelILi2ENS0_13AUnaryFunctorIN3c108BFloat16ES4_S4_NS0_15binary_internal10MulFunctorIfEEEESt5arrayIPcLm2EEEEviT0_T1_ --------------------------
	.section	.nv.constant0._ZN2at6native29vectorized_elementwise_kernelILi2ENS0_13AUnaryFunctorIN3c108BFloat16ES4_S4_NS0_15binary_internal10MulFunctorIfEEEESt5arrayIPcLm2EEEEviT0_T1_,"a",@progbits
	.sectionflags	@""
	.align	4
.nv.constant0._ZN2at6native29vectorized_elementwise_kernelILi2ENS0_13AUnaryFunctorIN3c108BFloat16ES4_S4_NS0_15binary_internal10MulFunctorIfEEEESt5arrayIPcLm2EEEEviT0_T1_:
	.zero		928


//--------------------- .nv.constant0._ZN2at6native29vectorized_elementwise_kernelILi4ENS0_13AUnaryFunctorIN3c108BFloat16ES4_S4_NS0_15binary_internal10MulFunctorIfEEEESt5arrayIPcLm2EEEEviT0_T1_ --------------------------
	.section	.nv.constant0._ZN2at6native29vectorized_elementwise_kernelILi4ENS0_13AUnaryFunctorIN3c108BFloat16ES4_S4_NS0_15binary_internal10MulFunctorIfEEEESt5arrayIPcLm2EEEEviT0_T1_,"a",@progbits
	.sectionflags	@""
	.align	4
.nv.constant0._ZN2at6native29vectorized_elementwise_kernelILi4ENS0_13AUnaryFunctorIN3c108BFloat16ES4_S4_NS0_15binary_internal10MulFunctorIfEEEESt5arrayIPcLm2EEEEviT0_T1_:
	.zero		928


//--------------------- .nv.constant0._ZN2at6native29vectorized_elementwise_kernelILi8ENS0_13AUnaryFunctorIN3c108BFloat16ES4_S4_NS0_15binary_internal10MulFunctorIfEEEESt5arrayIPcLm2EEEEviT0_T1_ --------------------------
	.section	.nv.constant0._ZN2at6native29vectorized_elementwise_kernelILi8ENS0_13AUnaryFunctorIN3c108BFloat16ES4_S4_NS0_15binary_internal10MulFunctorIfEEEESt5arrayIPcLm2EEEEviT0_T1_,"a",@progbits
	.sectionflags	@""
	.align	4
.nv.constant0._ZN2at6native29vectorized_elementwise_kernelILi8ENS0_13AUnaryFunctorIN3c108BFloat16ES4_S4_NS0_15binary_internal10MulFunctorIfEEEESt5arrayIPcLm2EEEEviT0_T1_:
	.zero		928


//--------------------- .nv.constant0._ZN2at6native18elementwise_kernelILi128ELi4EZNS0_15gpu_kernel_implINS0_13BinaryFunctorIN3c108BFloat16ES5_S5_NS0_15binary_internal10MulFunctorIfEEEEEEvRNS_18TensorIteratorBaseERKT_EUliE_EEviT1_ --------------------------
	.section	.nv.constant0._ZN2at6native18elementwise_kernelILi128ELi4EZNS0_15gpu_kernel_implINS0_13BinaryFunctorIN3c108BFloat16ES5_S5_NS0_15binary_internal10MulFunctorIfEEEEEEvRNS_18TensorIteratorBaseERKT_EUliE_EEviT1_,"a",@progbits
	.sectionflags	@""
	.align	4
.nv.constant0._ZN2at6native18elementwise_kernelILi128ELi4EZNS0_15gpu_kernel_implINS0_13BinaryFunctorIN3c108BFloat16ES5_S5_NS0_15binary_internal10MulFunctorIfEEEEEEvRNS_18TensorIteratorBaseERKT_EUliE_EEviT1_:
	.zero		1552


//--------------------- .nv.constant0._ZN2at6native27unrolled_elementwise_kernelINS0_13BinaryFunctorIN3c108BFloat16ES4_S4_NS0_15binary_internal10MulFunctorIfEEEESt5arrayIPcLm3EELi4E23TrivialOffsetCalculatorILi2EjESC_ILi1EjENS0_6memory12LoadWithCastILi2EEENSF_13StoreWithCastILi1EEEEEviT_T0_T2_T3_T4_T5_ --------------------------
	.section	.nv.constant0._ZN2at6native27unrolled_elementwise_kernelINS0_13BinaryFunctorIN3c108BFloat16ES4_S4_NS0_15binary_internal10MulFunctorIfEEEESt5arrayIPcLm3EELi4E23TrivialOffsetCalculatorILi2EjESC_ILi1EjENS0_6memory12LoadWithCastILi2EEENSF_13StoreWithCastILi1EEEEEviT_T0_T2_T3_T4_T5_,"a",@progbits
	.sectionflags	@""
	.align	4
.nv.constant0._ZN2at6native27unrolled_elementwise_kernelINS0_13BinaryFunctorIN3c108BFloat16ES4_S4_NS0_15binary_internal10MulFunctorIfEEEESt5arrayIPcLm3EELi4E23TrivialOffsetCalculatorILi2EjESC_ILi1EjENS0_6memory12LoadWithCastILi2EEENSF_13StoreWithCastILi1EEEEEviT_T0_T2_T3_T4_T5_:
	.zero		952


//--------------------- .nv.constant0._ZN2at6native18elementwise_kernelILi128ELi4EZNS0_22gpu_kernel_impl_nocastINS0_13BinaryFunctorIN3c108BFloat16ES5_S5_NS0_15binary_internal10MulFunctorIfEEEEEEvRNS_18TensorIteratorBaseERKT_EUliE_EEviT1_ --------------------------
	.section	.nv.constant0._ZN2at6native18elementwise_kernelILi128ELi4EZNS0_22gpu_kernel_impl_nocastINS0_13BinaryFunctorIN3c108BFloat16ES5_S5_NS0_15binary_internal10MulFunctorIfEEEEEEvRNS_18TensorIteratorBaseERKT_EUliE_EEviT1_,"a",@progbits
	.sectionflags	@""
	.align	4
.nv.constant0._ZN2at6native18elementwise_kernelILi128ELi4EZNS0_22gpu_kernel_impl_nocastINS0_13BinaryFunctorIN3c108BFloat16ES5_S5_NS0_15binary_internal10MulFunctorIfEEEEEEvRNS_18TensorIteratorBaseERKT_EUliE_EEviT1_:
	.zero		1552


//--------------------- .nv.constant0._ZN2at6native27unrolled_elementwise_kernelINS0_13BinaryFunctorIN3c108BFloat16ES4_S4_NS0_15binary_internal10MulFunctorIfEEEESt5arrayIPcLm3EELi4E23TrivialOffsetCalculatorILi2EjESC_ILi1EjENS0_6memory15LoadWithoutCastENSF_16StoreWithoutCastEEEviT_T0_T2_T3_T4_T5_ --------------------------
	.section	.nv.constant0._ZN2at6native27unrolled_elementwise_kernelINS0_13BinaryFunctorIN3c108BFloat16ES4_S4_NS0_15binary_internal10MulFunctorIfEEEESt5arrayIPcLm3EELi4E23TrivialOffsetCalculatorILi2EjESC_ILi1EjENS0_6memory15LoadWithoutCastENSF_16StoreWithoutCastEEEviT_T0_T2_T3_T4_T5_,"a",@progbits
	.sectionflags	@""
	.align	4
.nv.constant0._ZN2at6native27unrolled_elementwise_kernelINS0_13BinaryFunctorIN3c108BFloat16ES4_S4_NS0_15binary_internal10MulFunctorIfEEEESt5arrayIPcLm3EELi4E23TrivialOffsetCalculatorILi2EjESC_ILi1EjENS0_6memory15LoadWithoutCastENSF_16StoreWithoutCastEEEviT_T0_T2_T3_T4_T5_:
	.zero		932


//--------------------- .nv.constant0._ZN2at6native29vectorized_elementwise_kernelILi2ENS0_13BinaryFunctorIN3c108BFloat16ES4_S4_NS0_15binary_internal10MulFunctorIfEEEESt5arrayIPcLm3EEEEviT0_T1_ --------------------------
	.section	.nv.constant0._ZN2at6native29vectorized_elementwise_kernelILi2ENS0_13BinaryFunctorIN3c108BFloat16ES4_S4_NS0_15binary_internal10MulFunctorIfEEEESt5arrayIPcLm3EEEEviT0_T1_,"a",@progbits
	.sectionflags	@""
	.align	4
.nv.constant0._ZN2at6native29vectorized_elementwise_kernelILi2ENS0_13BinaryFunctorIN3c108BFloat16ES4_S4_NS0_15binary_internal10MulFunctorIfEEEESt5arrayIPcLm3EEEEviT0_T1_:
	.zero		928


//--------------------- .nv.constant0._ZN2at6native29vectorized_elementwise_kernelILi4ENS0_13BinaryFunctorIN3c108BFloat16ES4_S4_NS0_15binary_internal10MulFunctorIfEEEESt5arrayIPcLm3EEEEviT0_T1_ --------------------------
	.section	.nv.constant0._ZN2at6native29vectorized_elementwise_kernelILi4ENS0_13BinaryFunctorIN3c108BFloat16ES4_S4_NS0_15binary_internal10MulFunctorIfEEEESt5arrayIPcLm3EEEEviT0_T1_,"a",@progbits
	.sectionflags	@""
	.align	4
.nv.constant0._ZN2at6native29vectorized_elementwise_kernelILi4ENS0_13BinaryFunctorIN3c108BFloat16ES4_S4_NS0_15binary_internal10MulFunctorIfEEEESt5arrayIPcLm3EEEEviT0_T1_:
	.zero		928


//--------------------- .nv.constant0._ZN2at6native29vectorized_elementwise_kernelILi8ENS0_13BinaryFunctorIN3c108BFloat16ES4_S4_NS0_15binary_internal10MulFunctorIfEEEESt5arrayIPcLm3EEEEviT0_T1_ --------------------------
	.section	.nv.constant0._ZN2at6native29vectorized_elementwise_kernelILi8ENS0_13BinaryFunctorIN3c108BFloat16ES4_S4_NS0_15binary_internal10MulFunctorIfEEEESt5arrayIPcLm3EEEEviT0_T1_,"a",@progbits
	.sectionflags	@""
	.align	4
.nv.constant0._ZN2at6native29vectorized_elementwise_kernelILi8ENS0_13BinaryFunctorIN3c108BFloat16ES4_S4_NS0_15binary_internal10MulFunctorIfEEEESt5arrayIPcLm3EEEEviT0_T1_:
	.zero		928


//--------------------- .nv.constant0._ZN2at6native18elementwise_kernelILi128ELi4EZNS0_15gpu_kernel_implINS0_13AUnaryFunctorIN3c104HalfES5_S5_NS0_15binary_internal10MulFunctorIfEEEEEEvRNS_18TensorIteratorBaseERKT_EUliE_EEviT1_ --------------------------
	.section	.nv.constant0._ZN2at6native18elementwise_kernelILi128ELi4EZNS0_15gpu_kernel_implINS0_13AUnaryFunctorIN3c104HalfES5_S5_NS0_15binary_internal10MulFunctorIfEEEEEEvRNS_18TensorIteratorBaseERKT_EUliE_EEviT1_,"a",@progbits
	.sectionflags	@""
	.align	4
.nv.constant0._ZN2at6native18elementwise_kernelILi128ELi4EZNS0_15gpu_kernel_implINS0_13AUnaryFunctorIN3c104HalfES5_S5_NS0_15binary_internal10MulFunctorIfEEEEEEvRNS_18TensorIteratorBaseERKT_EUliE_EEviT1_:
	.zero		1448


//--------------------- .nv.constant0._ZN2at6native27unrolled_elementwise_kernelINS0_13AUnaryFunctorIN3c104HalfES4_S4_NS0_15binary_internal10MulFunctorIfEEEESt5arrayIPcLm2EELi4E23TrivialOffsetCalculatorILi1EjESD_NS0_6memory12LoadWithCastILi1EEENSE_13StoreWithCastILi1EEEEEviT_T0_T2_T3_T4_T5_ --------------------------
	.section	.nv.constant0._ZN2at6native27unrolled_elementwise_kernelINS0_13AUnaryFunctorIN3c104HalfES4_S4_NS0_15binary_internal10MulFunctorIfEEEESt5arrayIPcLm2EELi4E23TrivialOffsetCalculatorILi1EjESD_NS0_6memory12LoadWithCastILi1EEENSE_13StoreWithCastILi1EEEEEviT_T0_T2_T3_T4_T5_,"a",@progbits
	.sectionflags	@""
	.align	4
.nv.constant0._ZN2at6native27unrolled_elementwise_kernelINS0_13AUnaryFunctorIN3c104HalfES4_S4_NS0_15binary_internal10MulFunctorIfEEEESt5arrayIPcLm2EELi4E23TrivialOffsetCalculatorILi1EjESD_NS0_6memory12LoadWithCastILi1EEENSE_13StoreWithCastILi1EEEEEviT_T0_T2_T3_T4_T5_:
	.zero		948


//--------------------- .nv.constant0._ZN2at6native18elementwise_kernelILi128ELi4EZNS0_22gpu_kernel_impl_nocastINS0_13AUnaryFunctorIN3c104HalfES5_S5_NS0_15binary_internal10MulFunctorIfEEEEEEvRNS_18TensorIteratorBaseERKT_EUliE_EEviT1_ --------------------------
	.section	.nv.constant0._ZN2at6native18elementwise_kernelILi128ELi4EZNS0_22gpu_kernel_impl_nocastINS0_13AUnaryFunctorIN3c104HalfES5_S5_NS0_15binary_internal10MulFunctorIfEEEEEEvRNS_18TensorIteratorBaseERKT_EUliE_EEviT1_,"a",@progbits
	.sectionflags	@""
	.align	4
.nv.constant0._ZN2at6native18elementwise_kernelILi128ELi4EZNS0_22gpu_kernel_impl_nocastINS0_13AUnaryFunctorIN3c104HalfES5_S5_NS0_15binary_internal10MulFunctorIfEEEEEEvRNS_18TensorIteratorBaseERKT_EUliE_EEviT1_:
	.zero		1440


//--------------------- .nv.constant0._ZN2at6native27unrolled_elementwise_kernelINS0_13AUnaryFunctorIN3c104HalfES4_S4_NS0_15binary_internal10MulFunctorIfEEEESt5arrayIPcLm2EELi4E23TrivialOffsetCalculatorILi1EjESD_NS0_6memory15LoadWithoutCastENSE_16StoreWithoutCastEEEviT_T0_T2_T3_T4_T5_ --------------------------
	.section	.nv.constant0._ZN2at6native27unrolled_elementwise_kernelINS0_13AUnaryFunctorIN3c104HalfES4_S4_NS0_15binary_internal10MulFunctorIfEEEESt5arrayIPcLm2EELi4E23TrivialOffsetCalculatorILi1EjESD_NS0_6memory15LoadWithoutCastENSE_16StoreWithoutCastEEEviT_T0_T2_T3_T4_T5_,"a",@progbits
	.sectionflags	@""
	.align	4
.nv.constant0._ZN2at6native27unrolled_elementwise_kernelINS0_13AUnaryFunctorIN3c104HalfES4_S4_NS0_15binary_internal10MulFunctorIfEEEESt5arrayIPcLm2EELi4E23TrivialOffsetCalculatorILi1EjESD_NS0_6memory15LoadWithoutCastENSE_16StoreWithoutCastEEEviT_T0_T2_T3_T4_T5_:
	.zero		932


//--------------------- .nv.constant0._ZN2at6native29vectorized_elementwise_kernelILi2ENS0_13AUnaryFunctorIN3c104HalfES4_S4_NS0_15binary_internal10MulFunctorIfEEEESt5arrayIPcLm2EEEEviT0_T1_ --------------------------
	.section	.nv.constant0._ZN2at6native29vectorized_elementwise_kernelILi2ENS0_13AUnaryFunctorIN3c104HalfES4_S4_NS0_15binary_internal10MulFunctorIfEEEESt5arrayIPcLm2EEEEviT0_T1_,"a",@progbits
	.sectionflags	@""
	.align	4
.nv.constant0._ZN2at6native29vectorized_elementwise_kernelILi2ENS0_13AUnaryFunctorIN3c104HalfES4_S4_NS0_15binary_internal10MulFunctorIfEEEESt5arrayIPcLm2EEEEviT0_T1_:
	.zero		928


//--------------------- .nv.constant0._ZN2at6native29vectorized_elementwise_kernelILi4ENS0_13AUnaryFunctorIN3c104HalfES4_S4_NS0_15binary_internal10MulFunctorIfEEEESt5arrayIPcLm2EEEEviT0_T1_ --------------------------
	.section	.nv.constant0._ZN2at6native29vectorized_elementwise_kernelILi4ENS0_13AUnaryFunctorIN3c104HalfES4_S4_NS0_15binary_internal10MulFunctorIfEEEESt5arrayIPcLm2EEEEviT0_T1_,"a",@progbits
	.sectionflags	@""
	.align	4
.nv.constant0._ZN2at6native29vectorized_elementwise_kernelILi4ENS0_13AUnaryFunctorIN3c104HalfES4_S4_NS0_15binary_internal10MulFunctorIfEEEESt5arrayIPcLm2EEEEviT0_T1_:
	.zero		928


//--------------------- .nv.constant0._ZN2at6native29vectorized_elementwise_kernelILi8ENS0_13AUnaryFunctorIN3c104HalfES4_S4_NS0_15binary_internal10MulFunctorIfEEEESt5arrayIPcLm2EEEEviT0_T1_ --------------------------
	.section	.nv.constant0._ZN2at6native29vectorized_elementwise_kernelILi8ENS0_13AUnaryFunctorIN3c104HalfES4_S4_NS0_15binary_internal10MulFunctorIfEEEESt5arrayIPcLm2EEEEviT0_T1_,"a",@progbits
	.sectionflags	@""
	.align	4
.nv.constant0._ZN2at6native29vectorized_elementwise_kernelILi8ENS0_13AUnaryFunctorIN3c104HalfES4_S4_NS0_15binary_internal10MulFunctorIfEEEESt5arrayIPcLm2EEEEviT0_T1_:
	.zero		928


//--------------------- .nv.constant0._ZN2at6native18elementwise_kernelILi128ELi4EZNS0_15gpu_kernel_implINS0_13BinaryFunctorIN3c104HalfES5_S5_NS0_15binary_internal10MulFunctorIfEEEEEEvRNS_18TensorIteratorBaseERKT_EUliE_EEviT1_ --------------------------
	.section	.nv.constant0._ZN2at6native18elementwise_kernelILi128ELi4EZNS0_15gpu_kernel_implINS0_13BinaryFunctorIN3c104HalfES5_S5_NS0_15binary_internal10MulFunctorIfEEEEEEvRNS_18TensorIteratorBaseERKT_EUliE_EEviT1_,"a",@progbits
	.sectionflags	@""
	.align	4
.nv.constant0._ZN2at6native18elementwise_kernelILi128ELi4EZNS0_15gpu_kernel_implINS0_13BinaryFunctorIN3c104HalfES5_S5_NS0_15binary_internal10MulFunctorIfEEEEEEvRNS_18TensorIteratorBaseERKT_EUliE_EEviT1_:
	.zero		1552


//--------------------- .nv.constant0._ZN2at6native27unrolled_elementwise_kernelINS0_13BinaryFunctorIN3c104HalfES4_S4_NS0_15binary_internal10MulFunctorIfEEEESt5arrayIPcLm3EELi4E23TrivialOffsetCalculatorILi2EjESC_ILi1EjENS0_6memory12LoadWithCastILi2EEENSF_13StoreWithCastILi1EEEEEviT_T0_T2_T3_T4_T5_ --------------------------
	.section	.nv.constant0._ZN2at6native27unrolled_elementwise_kernelINS0_13BinaryFunctorIN3c104HalfES4_S4_NS0_15binary_internal10MulFunctorIfEEEESt5arrayIPcLm3EELi4E23TrivialOffsetCalculatorILi2EjESC_ILi1EjENS0_6memory12LoadWithCastILi2EEENSF_13StoreWithCastILi1EEEEEviT_T0_T2_T3_T4_T5_,"a",@progbits
	.sectionflags	@""
	.align	4
.nv.constant0._ZN2at6native27unrolled_elementwise_kernelINS0_13BinaryFunctorIN3c104HalfES4_S4_NS0_15binary_internal10MulFunctorIfEEEESt5arrayIPcLm3EELi4E23TrivialOffsetCalculatorILi2EjESC_ILi1EjENS0_6memory12LoadWithCastILi2EEENSF_13StoreWithCastILi1EEEEEviT_T0_T2_T3_T4_T5_:
	.zero		952


//--------------------- .nv.constant0._ZN2at6native18elementwise_kernelILi128ELi4EZNS0_22gpu_kernel_impl_nocastINS0_13BinaryFunctorIN3c104HalfES5_S5_NS0_15binary_internal10MulFunctorIfEEEEEEvRNS_18TensorIteratorBaseERKT_EUliE_EEviT1_ --------------------------
	.section	.nv.constant0._ZN2at6native18elementwise_kernelILi128ELi4EZNS0_22gpu_kernel_impl_nocastINS0_13BinaryFunctorIN3c104HalfES5_S5_NS0_15binary_internal10MulFunctorIfEEEEEEvRNS_18TensorIteratorBaseERKT_EUliE_EEviT1_,"a",@progbits
	.sectionflags	@""
	.align	4
.nv.constant0._ZN2at6native18elementwise_kernelILi128ELi4EZNS0_22gpu_kernel_impl_nocastINS0_13BinaryFunctorIN3c104HalfES5_S5_NS0_15binary_internal10MulFunctorIfEEEEEEvRNS_18TensorIteratorBaseERKT_EUliE_EEviT1_:
	.zero		1552


//--------------------- .nv.constant0._ZN2at6native27unrolled_elementwise_kernelINS0_13BinaryFunctorIN3c104HalfES4_S4_NS0_15binary_internal10MulFunctorIfEEEESt5arrayIPcLm3EELi4E23TrivialOffsetCalculatorILi2EjESC_ILi1EjENS0_6memory15LoadWithoutCastENSF_16StoreWithoutCastEEEviT_T0_T2_T3_T4_T5_ --------------------------
	.section	.nv.constant0._ZN2at6native27unrolled_elementwise_kernelINS0_13BinaryFunctorIN3c104HalfES4_S4_NS0_15binary_internal10MulFunctorIfEEEESt5arrayIPcLm3EELi4E23TrivialOffsetCalculatorILi2EjESC_ILi1EjENS0_6memory15LoadWithoutCastENSF_16StoreWithoutCastEEEviT_T0_T2_T3_T4_T5_,"a",@progbits
	.sectionflags	@""
	.align	4
.nv.constant0._ZN2at6native27unrolled_elementwise_kernelINS0_13BinaryFunctorIN3c104HalfES4_S4_NS0_15binary_internal10MulFunctorIfEEEESt5arrayIPcLm3EELi4E23TrivialOffsetCalculatorILi2EjESC_ILi1EjENS0_6memory15LoadWithoutCastENSF_16StoreWithoutCastEEEviT_T0_T2_T3_T4_T5_:
	.zero		932


//--------------------- .nv.constant0._ZN2at6native29vectorized_elementwise_kernelILi2ENS0_13BinaryFunctorIN3c104HalfES4_S4_NS0_15binary_internal10MulFunctorIfEEEESt5arrayIPcLm3EEEEviT0_T1_ --------------------------
	.section	.nv.constant0._ZN2at6native29vectorized_elementwise_kernelILi2ENS0_13BinaryFunctorIN3c104HalfES4_S4_NS0_15binary_internal10MulFunctorIfEEEESt5arrayIPcLm3EEEEviT0_T1_,"a",@progbits
	.sectionflags	@""
	.align	4
.nv.constant0._ZN2at6native29vectorized_elementwise_kernelILi2ENS0_13BinaryFunctorIN3c104HalfES4_S4_NS0_15binary_internal10MulFunctorIfEEEESt5arrayIPcLm3EEEEviT0_T1_:
	.zero		928


//--------------------- .nv.constant0._ZN2at6native29vectorized_elementwise_kernelILi4ENS0_13BinaryFunctorIN3c104HalfES4_S4_NS0_15binary_internal10MulFunctorIfEEEESt5arrayIPcLm3EEEEviT0_T1_ --------------------------
	.section	.nv.constant0._ZN2at6native29vectorized_elementwise_kernelILi4ENS0_13BinaryFunctorIN3c104HalfES4_S4_NS0_15binary_internal10MulFunctorIfEEEESt5arrayIPcLm3EEEEviT0_T1_,"a",@progbits
	.sectionflags	@""
	.align	4
.nv.constant0._ZN2at6native29vectorized_elementwise_kernelILi4ENS0_13BinaryFunctorIN3c104HalfES4_S4_NS0_15binary_internal10MulFunctorIfEEEESt5arrayIPcLm3EEEEviT0_T1_:
	.zero		928


//--------------------- .nv.constant0._ZN2at6native29vectorized_elementwise_kernelILi8ENS0_13BinaryFunctorIN3c104HalfES4_S4_NS0_15binary_internal10MulFunctorIfEEEESt5arrayIPcLm3EEEEviT0_T1_ --------------------------
	.section	.nv.constant0._ZN2at6native29vectorized_elementwise_kernelILi8ENS0_13BinaryFunctorIN3c104HalfES4_S4_NS0_15binary_internal10MulFunctorIfEEEESt5arrayIPcLm3EEEEviT0_T1_,"a",@progbits
	.sectionflags	@""
	.align	4
.nv.constant0._ZN2at6native29vectorized_elementwise_kernelILi8ENS0_13BinaryFunctorIN3c104HalfES4_S4_NS0_15binary_internal10MulFunctorIfEEEESt5arrayIPcLm3EEEEviT0_T1_:
	.zero		928


//--------------------- .nv.constant0._ZN2at6native18elementwise_kernelILi128ELi4EZNS0_15gpu_kernel_implINS0_13AUnaryFunctorIN3c107complexIfEES6_S6_NS0_15binary_internal10MulFunctorIS6_EEEEEEvRNS_18TensorIteratorBaseERKT_EUliE_EEviT1_ --------------------------
	.section	.nv.constant0._ZN2at6native18elementwise_kernelILi128ELi4EZNS0_15gpu_kernel_implINS0_13AUnaryFunctorIN3c107complexIfEES6_S6_NS0_15binary_internal10MulFunctorIS6_EEEEEEvRNS_18TensorIteratorBaseERKT_EUliE_EEviT1_,"a",@progbits
	.sectionflags	@""
	.align	4
.nv.constant0._ZN2at6native18elementwise_kernelILi128ELi4EZNS0_15gpu_kernel_implINS0_13AUnaryFunctorIN3c107complexIfEES6_S6_NS0_15binary_internal10MulFunctorIS6_EEEEEEvRNS_18TensorIteratorBaseERKT_EUliE_EEviT1_:
	.zero		1456


//--------------------- .nv.constant0._ZN2at6native27unrolled_elementwise_kernelINS0_13AUnaryFunctorIN3c107complexIfEES5_S5_NS0_15binary_internal10MulFunctorIS5_EEEESt5arrayIPcLm2EELi4E23TrivialOffsetCalculatorILi1EjESE_NS0_6memory12LoadWithCastILi1EEENSF_13StoreWithCastILi1EEEEEviT_T0_T2_T3_T4_T5_ --------------------------
	.section	.nv.constant0._ZN2at6native27unrolled_elementwise_kernelINS0_13AUnaryFunctorIN3c107complexIfEES5_S5_NS0_15binary_internal10MulFunctorIS5_EEEESt5arrayIPcLm2EELi4E23TrivialOffsetCalculatorILi1EjESE_NS0_6memory12LoadWithCastILi1EEENSF_13StoreWithCastILi1EEEEEviT_T0_T2_T3_T4_T5_,"a",@progbits
	.sectionflags	@""
	.align	4
.nv.constant0._ZN2at6native27unrolled_elementwise_kernelINS0_13AUnaryFunctorIN3c107complexIfEES5_S5_NS0_15binary_internal10MulFunctorIS5_EEEESt5arrayIPcLm2EELi4E23TrivialOffsetCalculatorILi1EjESE_NS0_6memory12LoadWithCastILi1EEENSF_13StoreWithCastILi1EEEEEviT_T0_T2_T3_T4_T5_:
	.zero		956


//--------------------- .nv.constant0._ZN2at6native18elementwise_kernelILi128ELi2EZNS0_22gpu_kernel_impl_nocastINS0_13AUnaryFunctorIN3c107complexIfEES6_S6_NS0_15binary_internal10MulFunctorIS6_EEEEEEvRNS_18TensorIteratorBaseERKT_EUliE_EEviT1_ --------------------------
	.section	.nv.constant0._ZN2at6native18elementwise_kernelILi128ELi2EZNS0_22gpu_kernel_impl_nocastINS0_13AUnaryFunctorIN3c107complexIfEES6_S6_NS0_15binary_internal10MulFunctorIS6_EEEEEEvRNS_18TensorIteratorBaseERKT_EUliE_EEviT1_,"a",@progbits
	.sectionflags	@""
	.align	4
.nv.constant0._ZN2at6native18elementwise_kernelILi128ELi2EZNS0_22gpu_kernel_impl_nocastINS0_13AUnaryFunctorIN3c107complexIfEES6_S6_NS0_15binary_internal10MulFunctorIS6_EEEEEEvRNS_18TensorIteratorBaseERKT_EUliE_EEviT1_:
	.zero		1448


//--------------------- .nv.constant0._ZN2at6native27unrolled_elementwise_kernelINS0_13AUnaryFunctorIN3c107complexIfEES5_S5_NS0_15binary_internal10MulFunctorIS5_EEEESt5arrayIPcLm2EELi4E23TrivialOffsetCalculatorILi1EjESE_NS0_6memory15LoadWithoutCastENSF_16StoreWithoutCastEEEviT_T0_T2_T3_T4_T5_ --------------------------
	.section	.nv.constant0._ZN2at6native27unrolled_elementwise_kernelINS0_13AUnaryFunctorIN3c107complexIfEES5_S5_NS0_15binary_internal10MulFunctorIS5_EEEESt5arrayIPcLm2EELi4E23TrivialOffsetCalculatorILi1EjESE_NS0_6memory15LoadWithoutCastENSF_16StoreWithoutCastEEEviT_T0_T2_T3_T4_T5_,"a",@progbits
	.sectionflags	@""
	.align	4
.nv.constant0._ZN2at6native27unrolled_elementwise_kernelINS0_13AUnaryFunctorIN3c107complexIfEES5_S5_NS0_15binary_internal10MulFunctorIS5_EEEESt5arrayIPcLm2EELi4E23TrivialOffsetCalculatorILi1EjESE_NS0_6memory15LoadWithoutCastENSF_16StoreWithoutCastEEEviT_T0_T2_T3_T4_T5_:
	.zero		940


//--------------------- .nv.constant0._ZN2at6native29vectorized_elementwise_kernelILi2ENS0_13AUnaryFunctorIN3c107complexIfEES5_S5_NS0_15binary_internal10MulFunctorIS5_EEEESt5arrayIPcLm2EEEEviT0_T1_ --------------------------
	.section	.nv.constant0._ZN2at6native29vectorized_elementwise_kernelILi2ENS0_13AUnaryFunctorIN3c107complexIfEES5_S5_NS0_15binary_internal10MulFunctorIS5_EEEESt5arrayIPcLm2EEEEviT0_T1_,"a",@progbits
	.sectionflags	@""
	.align	4
.nv.constant0._ZN2at6native29vectorized_elementwise_kernelILi2ENS0_13AUnaryFunctorIN3c107complexIfEES5_S5_NS0_15binary_internal10MulFunctorIS5_EEEESt5arrayIPcLm2EEEEviT0_T1_:
	.zero		936


//--------------------- .nv.constant0._ZN2at6native29vectorized_elementwise_kernelILi4ENS0_13AUnaryFunctorIN3c107complexIfEES5_S5_NS0_15binary_internal10MulFunctorIS5_EEEESt5arrayIPcLm2EEEEviT0_T1_ --------------------------
	.section	.nv.constant0._ZN2at6native29vectorized_elementwise_kernelILi4ENS0_13AUnaryFunctorIN3c107complexIfEES5_S5_NS0_15binary_internal10MulFunctorIS5_EEEESt5arrayIPcLm2EEEEviT0_T1_,"a",@progbits
	.sectionflags	@""
	.align	4
.nv.constant0._ZN2at6native29vectorized_elementwise_kernelILi4ENS0_13AUnaryFunctorIN3c107complexIfEES5_S5_NS0_15binary_internal10MulFunctorIS5_EEEESt5arrayIPcLm2EEEEviT0_T1_:
	.zero		936


//--------------------- .nv.constant0._ZN2at6native29vectorized_elementwise_kernelILi8ENS0_13AUnaryFunctorIN3c107complexIfEES5_S5_NS0_15binary_internal10MulFunctorIS5_EEEESt5arrayIPcLm2EEEEviT0_T1_ --------------------------
	.section	.nv.constant0._ZN2at6native29vectorized_elementwise_kernelILi8ENS0_13AUnaryFunctorIN3c107complexIfEES5_S5_NS0_15binary_internal10MulFunctorIS5_EEEESt5arrayIPcLm2EEEEviT0_T1_,"a",@progbits
	.sectionflags	@""
	.align	4
.nv.constant0._ZN2at6native29vectorized_elementwise_kernelILi8ENS0_13AUnaryFunctorIN3c107complexIfEES5_S5_NS0_15binary_internal10MulFunctorIS5_EEEESt5arrayIPcLm2EEEEviT0_T1_:
	.zero		936


//--------------------- .nv.constant0._ZN2at6native18elementwise_kernelILi128ELi4EZNS0_15gpu_kernel_implINS0_13BinaryFunctorIN3c107complexIfEES6_S6_NS0_15binary_internal10MulFunctorIS6_EEEEEEvRNS_18TensorIteratorBaseERKT_EUliE_EEviT1_ --------------------------
	.section	.nv.constant0._ZN2at6native18elementwise_kernelILi128ELi4EZNS0_15gpu_kernel_implINS0_13BinaryFunctorIN3c107complexIfEES6_S6_NS0_15binary_internal10MulFunctorIS6_EEEEEEvRNS_18TensorIteratorBaseERKT_EUliE_EEviT1_,"a",@progbits
	.sectionflags	@""
	.align	4
.nv.constant0._ZN2at6native18elementwise_kernelILi128ELi4EZNS0_15gpu_kernel_implINS0_13BinaryFunctorIN3c107complexIfEES6_S6_NS0_15binary_internal10MulFunctorIS6_EEEEEEvRNS_18TensorIteratorBaseERKT_EUliE_EEviT1_:
	.zero		1552


//--------------------- .nv.constant0._ZN2at6native27unrolled_elementwise_kernelINS0_13BinaryFunctorIN3c107complexIfEES5_S5_NS0_15binary_internal10MulFunctorIS5_EEEESt5arrayIPcLm3EELi4E23TrivialOffsetCalculatorILi2EjESD_ILi1EjENS0_6memory12LoadWithCastILi2EEENSG_13StoreWithCastILi1EEEEEviT_T0_T2_T3_T4_T5_ --------------------------
	.section	.nv.constant0._ZN2at6native27unrolled_elementwise_kernelINS0_13BinaryFunctorIN3c107complexIfEES5_S5_NS0_15binary_internal10MulFunctorIS5_EEEESt5arrayIPcLm3EELi4E23TrivialOffsetCalculatorILi2EjESD_ILi1EjENS0_6memory12LoadWithCastILi2EEENSG_13StoreWithCastILi1EEEEEviT_T0_T2_T3_T4_T5_,"a",@progbits
	.sectionflags	@""
	.align	4
.nv.constant0._ZN2at6native27unrolled_elementwise_kernelINS0_13BinaryFunctorIN3c107complexIfEES5_S5_NS0_15binary_internal10MulFunctorIS5_EEEESt5arrayIPcLm3EELi4E23TrivialOffsetCalculatorILi2EjESD_ILi1EjENS0_6memory12LoadWithCastILi2EEENSG_13StoreWithCastILi1EEEEEviT_T0_T2_T3_T4_T5_:
	.zero		952


//--------------------- .nv.constant0._ZN2at6native18elementwise_kernelILi128ELi2EZNS0_22gpu_kernel_impl_nocastINS0_13BinaryFunctorIN3c107complexIfEES6_S6_NS0_15binary_internal10MulFunctorIS6_EEEEEEvRNS_18TensorIteratorBaseERKT_EUliE_EEviT1_ --------------------------
	.section	.nv.constant0._ZN2at6native18elementwise_kernelILi128ELi2EZNS0_22gpu_kernel_impl_nocastINS0_13BinaryFunctorIN3c107complexIfEES6_S6_NS0_15binary_internal10MulFunctorIS6_EEEEEEvRNS_18TensorIteratorBaseERKT_EUliE_EEviT1_,"a",@progbits
	.sectionflags	@""
	.align	4
.nv.constant0._ZN2at6native18elementwise_kernelILi128ELi2EZNS0_22gpu_kernel_impl_nocastINS0_13BinaryFunctorIN3c107complexIfEES6_S6_NS0_15binary_internal10MulFunctorIS6_EEEEEEvRNS_18TensorIteratorBaseERKT_EUliE_EEviT1_:
	.zero		1552


//--------------------- .nv.constant0._ZN2at6native27unrolled_elementwise_kernelINS0_13BinaryFunctorIN3c107complexIfEES5_S5_NS0_15binary_internal10MulFunctorIS5_EEEESt5arrayIPcLm3EELi4E23TrivialOffsetCalculatorILi2EjESD_ILi1EjENS0_6memory15LoadWithoutCastENSG_16StoreWithoutCastEEEviT_T0_T2_T3_T4_T5_ --------------------------
	.section	.nv.constant0._ZN2at6native27unrolled_elementwise_kernelINS0_13BinaryFunctorIN3c107complexIfEES5_S5_NS0_15binary_internal10MulFunctorIS5_EEEESt5arrayIPcLm3EELi4E23TrivialOffsetCalculatorILi2EjESD_ILi1EjENS0_6memory15LoadWithoutCastENSG_16StoreWithoutCastEEEviT_T0_T2_T3_T4_T5_,"a",@progbits
	.sectionflags	@""
	.align	4
.nv.constant0._ZN2at6native27unrolled_elementwise_kernelINS0_13BinaryFunctorIN3c107complexIfEES5_S5_NS0_15binary_internal10MulFunctorIS5_EEEESt5arrayIPcLm3EELi4E23TrivialOffsetCalculatorILi2EjESD_ILi1EjENS0_6memory15LoadWithoutCastENSG_16StoreWithoutCastEEEviT_T0_T2_T3_T4_T5_:
	.zero		932


//--------------------- .nv.constant0._ZN2at6native29vectorized_elementwise_kernelILi2ENS0_13BinaryFunctorIN3c107complexIfEES5_S5_NS0_15binary_internal10MulFunctorIS5_EEEESt5arrayIPcLm3EEEEviT0_T1_ --------------------------
	.section	.nv.constant0._ZN2at6native29vectorized_elementwise_kernelILi2ENS0_13BinaryFunctorIN3c107complexIfEES5_S5_NS0_15binary_internal10MulFunctorIS5_EEEESt5arrayIPcLm3EEEEviT0_T1_,"a",@progbits
	.sectionflags	@""
	.align	4
.nv.constant0._ZN2at6native29vectorized_elementwise_kernelILi2ENS0_13BinaryFunctorIN3c107complexIfEES5_S5_NS0_15binary_internal10MulFunctorIS5_EEEESt5arrayIPcLm3EEEEviT0_T1_:
	.zero		928


//--------------------- .nv.constant0._ZN2at6native29vectorized_elementwise_kernelILi4ENS0_13BinaryFunctorIN3c107complexIfEES5_S5_NS0_15binary_internal10MulFunctorIS5_EEEESt5arrayIPcLm3EEEEviT0_T1_ --------------------------
	.section	.nv.constant0._ZN2at6native29vectorized_elementwise_kernelILi4ENS0_13BinaryFunctorIN3c107complexIfEES5_S5_NS0_15binary_internal10MulFunctorIS5_EEEESt5arrayIPcLm3EEEEviT0_T1_,"a",@progbits
	.sectionflags	@""
	.align	4
.nv.constant0._ZN2at6native29vectorized_elementwise_kernelILi4ENS0_13BinaryFunctorIN3c107complexIfEES5_S5_NS0_15binary_internal10MulFunctorIS5_EEEESt5arrayIPcLm3EEEEviT0_T1_:
	.zero		928


//--------------------- .nv.constant0._ZN2at6native29vectorized_elementwise_kernelILi8ENS0_13BinaryFunctorIN3c107complexIfEES5_S5_NS0_15binary_internal10MulFunctorIS5_EEEESt5arrayIPcLm3EEEEviT0_T1_ --------------------------
	.section	.nv.constant0._ZN2at6native29vectorized_elementwise_kernelILi8ENS0_13BinaryFunctorIN3c107complexIfEES5_S5_NS0_15binary_internal10MulFunctorIS5_EEEESt5arrayIPcLm3EEEEviT0_T1_,"a",@progbits
	.sectionflags	@""
	.align	4
.nv.constant0._ZN2at6native29vectorized_elementwise_kernelILi8ENS0_13BinaryFunctorIN3c107complexIfEES5_S5_NS0_15binary_internal10MulFunctorIS5_EEEESt5arrayIPcLm3EEEEviT0_T1_:
	.zero		928


//--------------------- .nv.constant0._ZN2at6native18elementwise_kernelILi128ELi4EZNS0_15gpu_kernel_implINS0_13AUnaryFunctorIN3c107complexIdEES6_S6_NS0_15binary_internal10MulFunctorIS6_EEEEEEvRNS_18TensorIteratorBaseERKT_EUliE_EEviT1_ --------------------------
	.section	.nv.constant0._ZN2at6native18elementwise_kernelILi128ELi4EZNS0_15gpu_kernel_implINS0_13AUnaryFunctorIN3c107complexIdEES6_S6_NS0_15binary_internal10MulFunctorIS6_EEEEEEvRNS_18TensorIteratorBaseERKT_EUliE_EEviT1_,"a",@progbits
	.sectionflags	@""
	.align	4
.nv.constant0._ZN2at6native18elementwise_kernelILi128ELi4EZNS0_15gpu_kernel_implINS0_13AUnaryFunctorIN3c107complexIdEES6_S6_NS0_15binary_internal10MulFunctorIS6_EEEEEEvRNS_18TensorIteratorBaseERKT_EUliE_EEviT1_:
	.zero		1488


//--------------------- .nv.constant0._ZN2at6native27unrolled_elementwise_kernelINS0_13AUnaryFunctorIN3c107complexIdEES5_S5_NS0_15binary_internal10MulFunctorIS5_EEEESt5arrayIPcLm2EELi4E23TrivialOffsetCalculatorILi1EjESE_NS0_6memory12LoadWithCastILi1EEENSF_13StoreWithCastILi1EEEEEviT_T0_T2_T3_T4_T5_ --------------------------
	.section	.nv.constant0._ZN2at6native27unrolled_elementwise_kernelINS0_13AUnaryFunctorIN3c107complexIdEES5_S5_NS0_15binary_internal10MulFunctorIS5_EEEESt5arrayIPcLm2EELi4E23TrivialOffsetCalculatorILi1EjESE_NS0_6memory12LoadWithCastILi1EEENSF_13StoreWithCastILi1EEEEEviT_T0_T2_T3_T4_T5_,"a",@progbits
	.sectionflags	@""
	.align	4
.nv.constant0._ZN2at6native27unrolled_elementwise_kernelINS0_13AUnaryFunctorIN3c107complexIdEES5_S5_NS0_15binary_internal10MulFunctorIS5_EEEESt5arrayIPcLm2EELi4E23TrivialOffsetCalculatorILi1EjESE_NS0_6memory12LoadWithCastILi1EEENSF_13StoreWithCastILi1EEEEEviT_T0_T2_T3_T4_T5_:
	.zero		980


//--------------------- .nv.constant0._ZN2at6native18elementwise_kernelILi128ELi2EZNS0_22gpu_kernel_impl_nocastINS0_13AUnaryFunctorIN3c107complexIdEES6_S6_NS0_15binary_internal10MulFunctorIS6_EEEEEEvRNS_18TensorIteratorBaseERKT_EUliE_EEviT1_ --------------------------
	.section	.nv.constant0._ZN2at6native18elementwise_kernelILi128ELi2EZNS0_22gpu_kernel_impl_nocastINS0_13AUnaryFunctorIN3c107complexIdEES6_S6_NS0_15binary_internal10MulFunctorIS6_EEEEEEvRNS_18TensorIteratorBaseERKT_EUliE_EEviT1_,"a",@progbits
	.sectionflags	@""
	.align	4
.nv.constant0._ZN2at6native18elementwise_kernelILi128ELi2EZNS0_22gpu_kernel_impl_nocastINS0_13AUnaryFunctorIN3c107complexIdEES6_S6_NS0_15binary_internal10MulFunctorIS6_EEEEEEvRNS_18TensorIteratorBaseERKT_EUliE_EEviT1_:
	.zero		1488


//--------------------- .nv.constant0._ZN2at6native27unrolled_elementwise_kernelINS0_13AUnaryFunctorIN3c107complexIdEES5_S5_NS0_15binary_internal10MulFunctorIS5_EEEESt5arrayIPcLm2EELi4E23TrivialOffsetCalculatorILi1EjESE_NS0_6memory15LoadWithoutCastENSF_16StoreWithoutCastEEEviT_T0_T2_T3_T4_T5_ --------------------------
	.section	.nv.constant0._ZN2at6native27unrolled_elementwise_kernelINS0_13AUnaryFunctorIN3c107complexIdEES5_S5_NS0_15binary_internal10MulFunctorIS5_EEEESt5arrayIPcLm2EELi4E23TrivialOffsetCalculatorILi1EjESE_NS0_6memory15LoadWithoutCastENSF_16StoreWithoutCastEEEviT_T0_T2_T3_T4_T5_,"a",@progbits
	.sectionflags	@""
	.align	4
.nv.constant0._ZN2at6native27unrolled_elementwise_kernelINS0_13AUnaryFunctorIN3c107complexIdEES5_S5_NS0_15binary_internal10MulFunctorIS5_EEEESt5arrayIPcLm2EELi4E23TrivialOffsetCalculatorILi1EjESE_NS0_6memory15LoadWithoutCastENSF_16StoreWithoutCastEEEviT_T0_T2_T3_T4_T5_:
	.zero		964


//--------------------- .nv.constant0._ZN2at6native29vectorized_elementwise_kernelILi2ENS0_13AUnaryFunctorIN3c107complexIdEES5_S5_NS0_15binary_internal10MulFunctorIS5_EEEESt5arrayIPcLm2EEEEviT0_T1_ --------------------------
	.section	.nv.constant0._ZN2at6native29vectorized_elementwise_kernelILi2ENS0_13AUnaryFunctorIN3c107complexIdEES5_S5_NS0_15binary_internal10MulFunctorIS5_EEEESt5arrayIPcLm2EEEEviT0_T1_,"a",@progbits
	.sectionflags	@""
	.align	4
.nv.constant0._ZN2at6native29vectorized_elementwise_kernelILi2ENS0_13AUnaryFunctorIN3c107complexIdEES5_S5_NS0_15binary_internal10MulFunctorIS5_EEEESt5arrayIPcLm2EEEEviT0_T1_:
	.zero		960


//--------------------- .nv.constant0._ZN2at6native29vectorized_elementwise_kernelILi4ENS0_13AUnaryFunctorIN3c107complexIdEES5_S5_NS0_15binary_internal10MulFunctorIS5_EEEESt5arrayIPcLm2EEEEviT0_T1_ --------------------------
	.section	.nv.constant0._ZN2at6native29vectorized_elementwise_kernelILi4ENS0_13AUnaryFunctorIN3c107complexIdEES5_S5_NS0_15binary_internal10MulFunctorIS5_EEEESt5arrayIPcLm2EEEEviT0_T1_,"a",@progbits
	.sectionflags	@""
	.align	4
.nv.constant0._ZN2at6native29vectorized_elementwise_kernelILi4ENS0_13AUnaryFunctorIN3c107complexIdEES5_S5_NS0_15binary_internal10MulFunctorIS5_EEEESt5arrayIPcLm2EEEEviT0_T1_:
	.zero		960


//--------------------- .nv.constant0._ZN2at6native29vectorized_elementwise_kernelILi8ENS0_13AUnaryFunctorIN3c107complexIdEES5_S5_NS0_15binary_internal10MulFunctorIS5_EEEESt5arrayIPcLm2EEEEviT0_T1_ --------------------------
	.section	.nv.constant0._ZN2at6native29vectorized_elementwise_kernelILi8ENS0_13AUnaryFunctorIN3c107complexIdEES5_S5_NS0_15binary_internal10MulFunctorIS5_EEEESt5arrayIPcLm2EEEEviT0_T1_,"a",@progbits
	.sectionflags	@""
	.align	4
.nv.constant0._ZN2at6native29vectorized_elementwise_kernelILi8ENS0_13AUnaryFunctorIN3c107complexIdEES5_S5_NS0_15binary_internal10MulFunctorIS5_EEEESt5arrayIPcLm2EEEEviT0_T1_:
	.zero		960


//--------------------- .nv.constant0._ZN2at6native18elementwise_kernelILi128ELi4EZNS0_15gpu_kernel_implINS0_13BinaryFunctorIN3c107complexIdEES6_S6_NS0_15binary_internal10MulFunctorIS6_EEEEEEvRNS_18TensorIteratorBaseERKT_EUliE_EEviT1_ --------------------------
	.section	.nv.constant0._ZN2at6native18elementwise_kernelILi128ELi4EZNS0_15gpu_kernel_implINS0_13BinaryFunctorIN3c107complexIdEES6_S6_NS0_15binary_internal10MulFunctorIS6_EEEEEEvRNS_18TensorIteratorBaseERKT_EUliE_EEviT1_,"a",@progbits
	.sectionflags	@""
	.align	4
.nv.constant0._ZN2at6native18elementwise_kernelILi128ELi4EZNS0_15gpu_kernel_implINS0_13BinaryFunctorIN3c107complexIdEES6_S6_NS0_15binary_internal10MulFunctorIS6_EEEEEEvRNS_18TensorIteratorBaseERKT_EUliE_EEviT1_:
	.zero		1552


//--------------------- .nv.constant0._ZN2at6native27unrolled_elementwise_kernelINS0_13BinaryFunctorIN3c107complexIdEES5_S5_NS0_15binary_internal10MulFunctorIS5_EEEESt5arrayIPcLm3EELi4E23TrivialOffsetCalculatorILi2EjESD_ILi1EjENS0_6memory12LoadWithCastILi2EEENSG_13StoreWithCastILi1EEEEEviT_T0_T2_T3_T4_T5_ --------------------------
	.section	.nv.constant0._ZN2at6native27unrolled_elementwise_kernelINS0_13BinaryFunctorIN3c107complexIdEES5_S5_NS0_15binary_internal10MulFunctorIS5_EEEESt5arrayIPcLm3EELi4E23TrivialOffsetCalculatorILi2EjESD_ILi1EjENS0_6memory12LoadWithCastILi2EEENSG_13StoreWithCastILi1EEEEEviT_T0_T2_T3_T4_T5_,"a",@progbits
	.sectionflags	@""
	.align	4
.nv.constant0._ZN2at6native27unrolled_elementwise_kernelINS0_13BinaryFunctorIN3c107complexIdEES5_S5_NS0_15binary_internal10MulFunctorIS5_EEEESt5arrayIPcLm3EELi4E23TrivialOffsetCalculatorILi2EjESD_ILi1EjENS0_6memory12LoadWithCastILi2EEENSG_13StoreWithCastILi1EEEEEviT_T0_T2_T3_T4_T5_:
	.zero		952


//--------------------- .nv.constant0._ZN2at6native18elementwise_kernelILi128ELi2EZNS0_22gpu_kernel_impl_nocastINS0_13BinaryFunctorIN3c107complexIdEES6_S6_NS0_15binary_internal10MulFunctorIS6_EEEEEEvRNS_18TensorIteratorBaseERKT_EUliE_EEviT1_ --------------------------
	.section	.nv.constant0._ZN2at6native18elementwise_kernelILi128ELi2EZNS0_22gpu_kernel_impl_nocastINS0_13BinaryFunctorIN3c107complexIdEES6_S6_NS0_15binary_internal10MulFunctorIS6_EEEEEEvRNS_18TensorIteratorBaseERKT_EUliE_EEviT1_,"a",@progbits
	.sectionflags	@""
	.align	4
.nv.constant0._ZN2at6native18elementwise_kernelILi128ELi2EZNS0_22gpu_kernel_impl_nocastINS0_13BinaryFunctorIN3c107complexIdEES6_S6_NS0_15binary_internal10MulFunctorIS6_EEEEEEvRNS_18TensorIteratorBaseERKT_EUliE_EEviT1_:
	.zero		1552


//--------------------- .nv.constant0._ZN2at6native27unrolled_elementwise_kernelINS0_13BinaryFunctorIN3c107complexIdEES5_S5_NS0_15binary_internal10MulFunctorIS5_EEEESt5arrayIPcLm3EELi4E23TrivialOffsetCalculatorILi2EjESD_ILi1EjENS0_6memory15LoadWithoutCastENSG_16StoreWithoutCastEEEviT_T0_T2_T3_T4_T5_ --------------------------
	.section	.nv.constant0._ZN2at6native27unrolled_elementwise_kernelINS0_13BinaryFunctorIN3c107complexIdEES5_S5_NS0_15binary_internal10MulFunctorIS5_EEEESt5arrayIPcLm3EELi4E23TrivialOffsetCalculatorILi2EjESD_ILi1EjENS0_6memory15LoadWithoutCastENSG_16StoreWithoutCastEEEviT_T0_T2_T3_T4_T5_,"a",@progbits
	.sectionflags	@""
	.align	4
.nv.constant0._ZN2at6native27unrolled_elementwise_kernelINS0_13BinaryFunctorIN3c107complexIdEES5_S5_NS0_15binary_internal10MulFunctorIS5_EEEESt5arrayIPcLm3EELi4E23TrivialOffsetCalculatorILi2EjESD_ILi1EjENS0_6memory15LoadWithoutCastENSG_16StoreWithoutCastEEEviT_T0_T2_T3_T4_T5_:
	.zero		932


//--------------------- .nv.constant0._ZN2at6native29vectorized_elementwise_kernelILi2ENS0_13BinaryFunctorIN3c107complexIdEES5_S5_NS0_15binary_internal10MulFunctorIS5_EEEESt5arrayIPcLm3EEEEviT0_T1_ --------------------------
	.section	.nv.constant0._ZN2at6native29vectorized_elementwise_kernelILi2ENS0_13BinaryFunctorIN3c107complexIdEES5_S5_NS0_15binary_internal10MulFunctorIS5_EEEESt5arrayIPcLm3EEEEviT0_T1_,"a",@progbits
	.sectionflags	@""
	.align	4
.nv.constant0._ZN2at6native29vectorized_elementwise_kernelILi2ENS0_13BinaryFunctorIN3c107complexIdEES5_S5_NS0_15binary_internal10MulFunctorIS5_EEEESt5arrayIPcLm3EEEEviT0_T1_:
	.zero		928


//--------------------- .nv.constant0._ZN2at6native29vectorized_elementwise_kernelILi4ENS0_13BinaryFunctorIN3c107complexIdEES5_S5_NS0_15binary_internal10MulFunctorIS5_EEEESt5arrayIPcLm3EEEEviT0_T1_ --------------------------
	.section	.nv.constant0._ZN2at6native29vectorized_elementwise_kernelILi4ENS0_13BinaryFunctorIN3c107complexIdEES5_S5_NS0_15binary_internal10MulFunctorIS5_EEEESt5arrayIPcLm3EEEEviT0_T1_,"a",@progbits
	.sectionflags	@""
	.align	4
.nv.constant0._ZN2at6native29vectorized_elementwise_kernelILi4ENS0_13BinaryFunctorIN3c107complexIdEES5_S5_NS0_15binary_internal10MulFunctorIS5_EEEESt5arrayIPcLm3EEEEviT0_T1_:
	.zero		928


//--------------------- .nv.constant0._ZN2at6native29vectorized_elementwise_kernelILi8ENS0_13BinaryFunctorIN3c107complexIdEES5_S5_NS0_15binary_internal10MulFunctorIS5_EEEESt5arrayIPcLm3EEEEviT0_T1_ --------------------------
	.section	.nv.constant0._ZN2at6native29vectorized_elementwise_kernelILi8ENS0_13BinaryFunctorIN3c107complexIdEES5_S5_NS0_15binary_internal10MulFunctorIS5_EEEESt5arrayIPcLm3EEEEviT0_T1_,"a",@progbits
	.sectionflags	@""
	.align	4
.nv.constant0._ZN2at6native29vectorized_elementwise_kernelILi8ENS0_13BinaryFunctorIN3c107complexIdEES5_S5_NS0_15binary_internal10MulFunctorIS5_EEEESt5arrayIPcLm3EEEEviT0_T1_:
	.zero		928


//--------------------- .nv.constant0._ZN2at6native18elementwise_kernelILi128ELi4EZNS0_15gpu_kernel_implINS0_13AUnaryFunctorIfffNS0_15binary_internal10MulFunctorIfEEEEEEvRNS_18TensorIteratorBaseERKT_EUliE_EEviT1_ --------------------------
	.section	.nv.constant0._ZN2at6native18elementwise_kernelILi128ELi4EZNS0_15gpu_kernel_implINS0_13AUnaryFunctorIfffNS0_15binary_internal10MulFunctorIfEEEEEEvRNS_18TensorIteratorBaseERKT_EUliE_EEviT1_,"a",@progbits
	.sectionflags	@""
	.align	4
.nv.constant0._ZN2at6native18elementwise_kernelILi128ELi4EZNS0_15gpu_kernel_implINS0_13AUnaryFunctorIfffNS0_15binary_internal10MulFunctorIfEEEEEEvRNS_18TensorIteratorBaseERKT_EUliE_EEviT1_:
	.zero		1448


//--------------------- .nv.constant0._ZN2at6native27unrolled_elementwise_kernelINS0_13AUnaryFunctorIfffNS0_15binary_internal10MulFunctorIfEEEESt5arrayIPcLm2EELi4E23TrivialOffsetCalculatorILi1EjESB_NS0_6memory12LoadWithCastILi1EEENSC_13StoreWithCastILi1EEEEEviT_T0_T2_T3_T4_T5_ --------------------------
	.section	.nv.constant0._ZN2at6native27unrolled_elementwise_kernelINS0_13AUnaryFunctorIfffNS0_15binary_internal10MulFunctorIfEEEESt5arrayIPcLm2EELi4E23TrivialOffsetCalculatorILi1EjESB_NS0_6memory12LoadWithCastILi1EEENSC_13StoreWithCastILi1EEEEEviT_T0_T2_T3_T4_T5_,"a",@progbits
	.sectionflags	@""
	.align	4
.nv.constant0._ZN2at6native27unrolled_elementwise_kernelINS0_13AUnaryFunctorIfffNS0_15binary_internal10MulFunctorIfEEEESt5arrayIPcLm2EELi4E23TrivialOffsetCalculatorILi1EjESB_NS0_6memory12LoadWithCastILi1EEENSC_13StoreWithCastILi1EEEEEviT_T0_T2_T3_T4_T5_:
	.zero		948


//--------------------- .nv.constant0._ZN2at6native18elementwise_kernelILi128ELi2EZNS0_22gpu_kernel_impl_nocastINS0_13AUnaryFunctorIfffNS0_15binary_internal10MulFunctorIfEEEEEEvRNS_18TensorIteratorBaseERKT_EUliE_EEviT1_ --------------------------
	.section	.nv.constant0._ZN2at6native18elementwise_kernelILi128ELi2EZNS0_22gpu_kernel_impl_nocastINS0_13AUnaryFunctorIfffNS0_15binary_internal10MulFunctorIfEEEEEEvRNS_18TensorIteratorBaseERKT_EUliE_EEviT1_,"a",@progbits
	.sectionflags	@""
	.align	4
.nv.constant0._ZN2at6native18elementwise_kernelILi128ELi2EZNS0_22gpu_kernel_impl_nocastINS0_13AUnaryFunctorIfffNS0_15binary_internal10MulFunctorIfEEEEEEvRNS_18TensorIteratorBaseERKT_EUliE_EEviT1_:
	.zero		1440


//--------------------- .nv.constant0._ZN2at6native27unrolled_elementwise_kernelINS0_13AUnaryFunctorIfffNS0_15binary_internal10MulFunctorIfEEEESt5arrayIPcLm2EELi4E23TrivialOffsetCalculatorILi1EjESB_NS0_6memory15LoadWithoutCastENSC_16StoreWithoutCastEEEviT_T0_T2_T3_T4_T5_ --------------------------
	.section	.nv.constant0._ZN2at6native27unrolled_elementwise_kernelINS0_13AUnaryFunctorIfffNS0_15binary_internal10MulFunctorIfEEEESt5arrayIPcLm2EELi4E23TrivialOffsetCalculatorILi1EjESB_NS0_6memory15LoadWithoutCastENSC_16StoreWithoutCastEEEviT_T0_T2_T3_T4_T5_,"a",@progbits
	.sectionflags	@""
	.align	4
.nv.constant0._ZN2at6native27unrolled_elementwise_kernelINS0_13AUnaryFunctorIfffNS0_15binary_internal10MulFunctorIfEEEESt5arrayIPcLm2EELi4E23TrivialOffsetCalculatorILi1EjESB_NS0_6memory15LoadWithoutCastENSC_16StoreWithoutCastEEEviT_T0_T2_T3_T4_T5_:
	.zero		932


//--------------------- .nv.constant0._ZN2at6native29vectorized_elementwise_kernelILi2ENS0_13AUnaryFunctorIfffNS0_15binary_internal10MulFunctorIfEEEESt5arrayIPcLm2EEEEviT0_T1_ --------------------------
	.section	.nv.constant0._ZN2at6native29vectorized_elementwise_kernelILi2ENS0_13AUnaryFunctorIfffNS0_15binary_internal10MulFunctorIfEEEESt5arrayIPcLm2EEEEviT0_T1_,"a",@progbits
	.sectionflags	@""
	.align	4
.nv.constant0._ZN2at6native29vectorized_elementwise_kernelILi2ENS0_13AUnaryFunctorIfffNS0_15binary_internal10MulFunctorIfEEEESt5arrayIPcLm2EEEEviT0_T1_:
	.zero		928


//--------------------- .nv.constant0._ZN2at6native29vectorized_elementwise_kernelILi4ENS0_13AUnaryFunctorIfffNS0_15binary_internal10MulFunctorIfEEEESt5arrayIPcLm2EEEEviT0_T1_ --------------------------
	.section	.nv.constant0._ZN2at6native29vectorized_elementwise_kernelILi4ENS0_13AUnaryFunctorIfffNS0_15binary_internal10MulFunctorIfEEEESt5arrayIPcLm2EEEEviT0_T1_,"a",@progbits
	.sectionflags	@""
	.align	4
.nv.constant0._ZN2at6native29vectorized_elementwise_kernelILi4ENS0_13AUnaryFunctorIfffNS0_15binary_internal10MulFunctorIfEEEESt5arrayIPcLm2EEEEviT0_T1_:
	.zero		928


//--------------------- .nv.constant0._ZN2at6native29vectorized_elementwise_kernelILi8ENS0_13AUnaryFunctorIfffNS0_15binary_internal10MulFunctorIfEEEESt5arrayIPcLm2EEEEviT0_T1_ --------------------------
	.section	.nv.constant0._ZN2at6native29vectorized_elementwise_kernelILi8ENS0_13AUnaryFunctorIfffNS0_15binary_internal10MulFunctorIfEEEESt5arrayIPcLm2EEEEviT0_T1_,"a",@progbits
	.sectionflags	@""
	.align	4
.nv.constant0._ZN2at6native29vectorized_elementwise_kernelILi8ENS0_13AUnaryFunctorIfffNS0_15binary_internal10MulFunctorIfEEEESt5arrayIPcLm2EEEEviT0_T1_:
	.zero		928


//--------------------- .nv.constant0._ZN2at6native18elementwise_kernelILi128ELi4EZNS0_15gpu_kernel_implINS0_13BinaryFunctorIfffNS0_15binary_internal10MulFunctorIfEEEEEEvRNS_18TensorIteratorBaseERKT_EUliE_EEviT1_ --------------------------
	.section	.nv.constant0._ZN2at6native18elementwise_kernelILi128ELi4EZNS0_15gpu_kernel_implINS0_13BinaryFunctorIfffNS0_15binary_internal10MulFunctorIfEEEEEEvRNS_18TensorIteratorBaseERKT_EUliE_EEviT1_,"a",@progbits
	.sectionflags	@""
	.align	4
.nv.constant0._ZN2at6native18elementwise_kernelILi128ELi4EZNS0_15gpu_kernel_implINS0_13BinaryFunctorIfffNS0_15binary_internal10MulFunctorIfEEEEEEvRNS_18TensorIteratorBaseERKT_EUliE_EEviT1_:
	.zero		1552


//--------------------- .nv.constant0._ZN2at6native27unrolled_elementwise_kernelINS0_13BinaryFunctorIfffNS0_15binary_internal10MulFunctorIfEEEESt5arrayIPcLm3EELi4E23TrivialOffsetCalculatorILi2EjESA_ILi1EjENS0_6memory12LoadWithCastILi2EEENSD_13StoreWithCastILi1EEEEEviT_T0_T2_T3_T4_T5_ --------------------------
	.section	.nv.constant0._ZN2at6native27unrolled_elementwise_kernelINS0_13BinaryFunctorIfffNS0_15binary_internal10MulFunctorIfEEEESt5arrayIPcLm3EELi4E23TrivialOffsetCalculatorILi2EjESA_ILi1EjENS0_6memory12LoadWithCastILi2EEENSD_13StoreWithCastILi1EEEEEviT_T0_T2_T3_T4_T5_,"a",@progbits
	.sectionflags	@""
	.align	4
.nv.constant0._ZN2at6native27unrolled_elementwise_kernelINS0_13BinaryFunctorIfffNS0_15binary_internal10MulFunctorIfEEEESt5arrayIPcLm3EELi4E23TrivialOffsetCalculatorILi2EjESA_ILi1EjENS0_6memory12LoadWithCastILi2EEENSD_13StoreWithCastILi1EEEEEviT_T0_T2_T3_T4_T5_:
	.zero		952


//--------------------- .nv.constant0._ZN2at6native18elementwise_kernelILi128ELi2EZNS0_22gpu_kernel_impl_nocastINS0_13BinaryFunctorIfffNS0_15binary_internal10MulFunctorIfEEEEEEvRNS_18TensorIteratorBaseERKT_EUliE_EEviT1_ --------------------------
	.section	.nv.constant0._ZN2at6native18elementwise_kernelILi128ELi2EZNS0_22gpu_kernel_impl_nocastINS0_13BinaryFunctorIfffNS0_15binary_internal10MulFunctorIfEEEEEEvRNS_18TensorIteratorBaseERKT_EUliE_EEviT1_,"a",@progbits
	.sectionflags	@""
	.align	4
.nv.constant0._ZN2at6native18elementwise_kernelILi128ELi2EZNS0_22gpu_kernel_impl_nocastINS0_13BinaryFunctorIfffNS0_15binary_internal10MulFunctorIfEEEEEEvRNS_18TensorIteratorBaseERKT_EUliE_EEviT1_:
	.zero		1552


//--------------------- .nv.constant0._ZN2at6native27unrolled_elementwise_kernelINS0_13BinaryFunctorIfffNS0_15binary_internal10MulFunctorIfEEEESt5arrayIPcLm3EELi4E23TrivialOffsetCalculatorILi2EjESA_ILi1EjENS0_6memory15LoadWithoutCastENSD_16StoreWithoutCastEEEviT_T0_T2_T3_T4_T5_ --------------------------
	.section	.nv.constant0._ZN2at6native27unrolled_elementwise_kernelINS0_13BinaryFunctorIfffNS0_15binary_internal10MulFunctorIfEEEESt5arrayIPcLm3EELi4E23TrivialOffsetCalculatorILi2EjESA_ILi1EjENS0_6memory15LoadWithoutCastENSD_16StoreWithoutCastEEEviT_T0_T2_T3_T4_T5_,"a",@progbits
	.sectionflags	@""
	.align	4
.nv.constant0._ZN2at6native27unrolled_elementwise_kernelINS0_13BinaryFunctorIfffNS0_15binary_internal10MulFunctorIfEEEESt5arrayIPcLm3EELi4E23TrivialOffsetCalculatorILi2EjESA_ILi1EjENS0_6memory15LoadWithoutCastENSD_16StoreWithoutCastEEEviT_T0_T2_T3_T4_T5_:
	.zero		932


//--------------------- .nv.constant0._ZN2at6native29vectorized_elementwise_kernelILi2ENS0_13BinaryFunctorIfffNS0_15binary_internal10MulFunctorIfEEEESt5arrayIPcLm3EEEEviT0_T1_ --------------------------
	.section	.nv.constant0._ZN2at6native29vectorized_elementwise_kernelILi2ENS0_13BinaryFunctorIfffNS0_15binary_internal10MulFunctorIfEEEESt5arrayIPcLm3EEEEviT0_T1_,"a",@progbits
	.sectionflags	@""
	.align	4
.nv.constant0._ZN2at6native29vectorized_elementwise_kernelILi2ENS0_13BinaryFunctorIfffNS0_15binary_internal10MulFunctorIfEEEESt5arrayIPcLm3EEEEviT0_T1_:
	.zero		928


//--------------------- .nv.constant0._ZN2at6native29vectorized_elementwise_kernelILi4ENS0_13BinaryFunctorIfffNS0_15binary_internal10MulFunctorIfEEEESt5arrayIPcLm3EEEEviT0_T1_ --------------------------
	.section	.nv.constant0._ZN2at6native29vectorized_elementwise_kernelILi4ENS0_13BinaryFunctorIfffNS0_15binary_internal10MulFunctorIfEEEESt5arrayIPcLm3EEEEviT0_T1_,"a",@progbits
	.sectionflags	@""
	.align	4
.nv.constant0._ZN2at6native29vectorized_elementwise_kernelILi4ENS0_13BinaryFunctorIfffNS0_15binary_internal10MulFunctorIfEEEESt5arrayIPcLm3EEEEviT0_T1_:
	.zero		928


//--------------------- .nv.constant0._ZN2at6native29vectorized_elementwise_kernelILi8ENS0_13BinaryFunctorIfffNS0_15binary_internal10MulFunctorIfEEEESt5arrayIPcLm3EEEEviT0_T1_ --------------------------
	.section	.nv.constant0._ZN2at6native29vectorized_elementwise_kernelILi8ENS0_13BinaryFunctorIfffNS0_15binary_internal10MulFunctorIfEEEESt5arrayIPcLm3EEEEviT0_T1_,"a",@progbits
	.sectionflags	@""
	.align	4
.nv.constant0._ZN2at6native29vectorized_elementwise_kernelILi8ENS0_13BinaryFunctorIfffNS0_15binary_internal10MulFunctorIfEEEESt5arrayIPcLm3EEEEviT0_T1_:
	.zero		928


//--------------------- .nv.constant0._ZN2at6native18elementwise_kernelILi128ELi4EZNS0_15gpu_kernel_implINS0_13AUnaryFunctorIdddNS0_15binary_internal10MulFunctorIdEEEEEEvRNS_18TensorIteratorBaseERKT_EUliE_EEviT1_ --------------------------
	.section	.nv.constant0._ZN2at6native18elementwise_kernelILi128ELi4EZNS0_15gpu_kernel_implINS0_13AUnaryFunctorIdddNS0_15binary_internal10MulFunctorIdEEEEEEvRNS_18TensorIteratorBaseERKT_EUliE_EEviT1_,"a",@progbits
	.sectionflags	@""
	.align	4
.nv.constant0._ZN2at6native18elementwise_kernelILi128ELi4EZNS0_15gpu_kernel_implINS0_13AUnaryFunctorIdddNS0_15binary_internal10MulFunctorIdEEEEEEvRNS_18TensorIteratorBaseERKT_EUliE_EEviT1_:
	.zero		1456


//--------------------- .nv.constant0._ZN2at6native27unrolled_elementwise_kernelINS0_13AUnaryFunctorIdddNS0_15binary_internal10MulFunctorIdEEEESt5arrayIPcLm2EELi4E23TrivialOffsetCalculatorILi1EjESB_NS0_6memory12LoadWithCastILi1EEENSC_13StoreWithCastILi1EEEEEviT_T0_T2_T3_T4_T5_ --------------------------
	.section	.nv.constant0._ZN2at6native27unrolled_elementwise_kernelINS0_13AUnaryFunctorIdddNS0_15binary_internal10MulFunctorIdEEEESt5arrayIPcLm2EELi4E23TrivialOffsetCalculatorILi1EjESB_NS0_6memory12LoadWithCastILi1EEENSC_13StoreWithCastILi1EEEEEviT_T0_T2_T3_T4_T5_,"a",@progbits
	.sectionflags	@""
	.align	4
.nv.constant0._ZN2at6native27unrolled_elementwise_kernelINS0_13AUnaryFunctorIdddNS0_15binary_internal10MulFunctorIdEEEESt5arrayIPcLm2EELi4E23TrivialOffsetCalculatorILi1EjESB_NS0_6memory12LoadWithCastILi1EEENSC_13StoreWithCastILi1EEEEEviT_T0_T2_T3_T4_T5_:
	.zero		956


//--------------------- .nv.constant0._ZN2at6native18elementwise_kernelILi128ELi2EZNS0_22gpu_kernel_impl_nocastINS0_13AUnaryFunctorIdddNS0_15binary_internal10MulFunctorIdEEEEEEvRNS_18TensorIteratorBaseERKT_EUliE_EEviT1_ --------------------------
	.section	.nv.constant0._ZN2at6native18elementwise_kernelILi128ELi2EZNS0_22gpu_kernel_impl_nocastINS0_13AUnaryFunctorIdddNS0_15binary_internal10MulFunctorIdEEEEEEvRNS_18TensorIteratorBaseERKT_EUliE_EEviT1_,"a",@progbits
	.sectionflags	@""
	.align	4
.nv.constant0._ZN2at6native18elementwise_kernelILi128ELi2EZNS0_22gpu_kernel_impl_nocastINS0_13AUnaryFunctorIdddNS0_15binary_internal10MulFunctorIdEEEEEEvRNS_18TensorIteratorBaseERKT_EUliE_EEviT1_:
	.zero		1448


//--------------------- .nv.constant0._ZN2at6native27unrolled_elementwise_kernelINS0_13AUnaryFunctorIdddNS0_15binary_internal10MulFunctorIdEEEESt5arrayIPcLm2EELi4E23TrivialOffsetCalculatorILi1EjESB_NS0_6memory15LoadWithoutCastENSC_16StoreWithoutCastEEEviT_T0_T2_T3_T4_T5_ --------------------------
	.section	.nv.constant0._ZN2at6native27unrolled_elementwise_kernelINS0_13AUnaryFunctorIdddNS0_15binary_internal10MulFunctorIdEEEESt5arrayIPcLm2EELi4E23TrivialOffsetCalculatorILi1EjESB_NS0_6memory15LoadWithoutCastENSC_16StoreWithoutCastEEEviT_T0_T2_T3_T4_T5_,"a",@progbits
	.sectionflags	@""
	.align	4
.nv.constant0._ZN2at6native27unrolled_elementwise_kernelINS0_13AUnaryFunctorIdddNS0_15binary_internal10MulFunctorIdEEEESt5arrayIPcLm2EELi4E23TrivialOffsetCalculatorILi1EjESB_NS0_6memory15LoadWithoutCastENSC_16StoreWithoutCastEEEviT_T0_T2_T3_T4_T5_:
	.zero		940


//--------------------- .nv.constant0._ZN2at6native29vectorized_elementwise_kernelILi2ENS0_13AUnaryFunctorIdddNS0_15binary_internal10MulFunctorIdEEEESt5arrayIPcLm2EEEEviT0_T1_ --------------------------
	.section	.nv.constant0._ZN2at6native29vectorized_elementwise_kernelILi2ENS0_13AUnaryFunctorIdddNS0_15binary_internal10MulFunctorIdEEEESt5arrayIPcLm2EEEEviT0_T1_,"a",@progbits
	.sectionflags	@""
	.align	4
.nv.constant0._ZN2at6native29vectorized_elementwise_kernelILi2ENS0_13AUnaryFunctorIdddNS0_15binary_internal10MulFunctorIdEEEESt5arrayIPcLm2EEEEviT0_T1_:
	.zero		936


//--------------------- .nv.constant0._ZN2at6native29vectorized_elementwise_kernelILi4ENS0_13AUnaryFunctorIdddNS0_15binary_internal10MulFunctorIdEEEESt5arrayIPcLm2EEEEviT0_T1_ --------------------------
	.section	.nv.constant0._ZN2at6native29vectorized_elementwise_kernelILi4ENS0_13AUnaryFunctorIdddNS0_15binary_internal10MulFunctorIdEEEESt5arrayIPcLm2EEEEviT0_T1_,"a",@progbits
	.sectionflags	@""
	.align	4
.nv.constant0._ZN2at6native29vectorized_elementwise_kernelILi4ENS0_13AUnaryFunctorIdddNS0_15binary_internal10MulFunctorIdEEEESt5arrayIPcLm2EEEEviT0_T1_:
	.zero		936


//--------------------- .nv.constant0._ZN2at6native29vectorized_elementwise_kernelILi8ENS0_13AUnaryFunctorIdddNS0_15binary_internal10MulFunctorIdEEEESt5arrayIPcLm2EEEEviT0_T1_ --------------------------
	.section	.nv.constant0._ZN2at6native29vectorized_elementwise_kernelILi8ENS0_13AUnaryFunctorIdddNS0_15binary_internal10MulFunctorIdEEEESt5arrayIPcLm2EEEEviT0_T1_,"a",@progbits
	.sectionflags	@""
	.align	4
.nv.constant0._ZN2at6native29vectorized_elementwise_kernelILi8ENS0_13AUnaryFunctorIdddNS0_15binary_internal10MulFunctorIdEEEESt5arrayIPcLm2EEEEviT0_T1_:
	.zero		936


//--------------------- .nv.constant0._ZN2at6native18elementwise_kernelILi128ELi4EZNS0_15gpu_kernel_implINS0_13BinaryFunctorIdddNS0_15binary_internal10MulFunctorIdEEEEEEvRNS_18TensorIteratorBaseERKT_EUliE_EEviT1_ --------------------------
	.section	.nv.constant0._ZN2at6native18elementwise_kernelILi128ELi4EZNS0_15gpu_kernel_implINS0_13BinaryFunctorIdddNS0_15binary_internal10MulFunctorIdEEEEEEvRNS_18TensorIteratorBaseERKT_EUliE_EEviT1_,"a",@progbits
	.sectionflags	@""
	.align	4
.nv.constant0._ZN2at6native18elementwise_kernelILi128ELi4EZNS0_15gpu_kernel_implINS0_13BinaryFunctorIdddNS0_15binary_internal10MulFunctorIdEEEEEEvRNS_18TensorIteratorBaseERKT_EUliE_EEviT1_:
	.zero		1552


//--------------------- .nv.constant0._ZN2at6native27unrolled_elementwise_kernelINS0_13BinaryFunctorIdddNS0_15binary_internal10MulFunctorIdEEEESt5arrayIPcLm3EELi4E23TrivialOffsetCalculatorILi2EjESA_ILi1EjENS0_6memory12LoadWithCastILi2EEENSD_13StoreWithCastILi1EEEEEviT_T0_T2_T3_T4_T5_ --------------------------
	.section	.nv.constant0._ZN2at6native27unrolled_elementwise_kernelINS0_13BinaryFunctorIdddNS0_15binary_internal10MulFunctorIdEEEESt5arrayIPcLm3EELi4E23TrivialOffsetCalculatorILi2EjESA_ILi1EjENS0_6memory12LoadWithCastILi2EEENSD_13StoreWithCastILi1EEEEEviT_T0_T2_T3_T4_T5_,"a",@progbits
	.sectionflags	@""
	.align	4
.nv.constant0._ZN2at6native27unrolled_elementwise_kernelINS0_13BinaryFunctorIdddNS0_15binary_internal10MulFunctorIdEEEESt5arrayIPcLm3EELi4E23TrivialOffsetCalculatorILi2EjESA_ILi1EjENS0_6memory12LoadWithCastILi2EEENSD_13StoreWithCastILi1EEEEEviT_T0_T2_T3_T4_T5_:
	.zero		952


//--------------------- .nv.constant0._ZN2at6native18elementwise_kernelILi128ELi2EZNS0_22gpu_kernel_impl_nocastINS0_13BinaryFunctorIdddNS0_15binary_internal10MulFunctorIdEEEEEEvRNS_18TensorIteratorBaseERKT_EUliE_EEviT1_ --------------------------
	.section	.nv.constant0._ZN2at6native18elementwise_kernelILi128ELi2EZNS0_22gpu_kernel_impl_nocastINS0_13BinaryFunctorIdddNS0_15binary_internal10MulFunctorIdEEEEEEvRNS_18TensorIteratorBaseERKT_EUliE_EEviT1_,"a",@progbits
	.sectionflags	@""
	.align	4
.nv.constant0._ZN2at6native18elementwise_kernelILi128ELi2EZNS0_22gpu_kernel_impl_nocastINS0_13BinaryFunctorIdddNS0_15binary_internal10MulFunctorIdEEEEEEvRNS_18TensorIteratorBaseERKT_EUliE_EEviT1_:
	.zero		1552


//--------------------- .nv.constant0._ZN2at6native27unrolled_elementwise_kernelINS0_13BinaryFunctorIdddNS0_15binary_internal10MulFunctorIdEEEESt5arrayIPcLm3EELi4E23TrivialOffsetCalculatorILi2EjESA_ILi1EjENS0_6memory15LoadWithoutCastENSD_16StoreWithoutCastEEEviT_T0_T2_T3_T4_T5_ --------------------------
	.section	.nv.constant0._ZN2at6native27unrolled_elementwise_kernelINS0_13BinaryFunctorIdddNS0_15binary_internal10MulFunctorIdEEEESt5arrayIPcLm3EELi4E23TrivialOffsetCalculatorILi2EjESA_ILi1EjENS0_6memory15LoadWithoutCastENSD_16StoreWithoutCastEEEviT_T0_T2_T3_T4_T5_,"a",@progbits
	.sectionflags	@""
	.align	4
.nv.constant0._ZN2at6native27unrolled_elementwise_kernelINS0_13BinaryFunctorIdddNS0_15binary_internal10MulFunctorIdEEEESt5arrayIPcLm3EELi4E23TrivialOffsetCalculatorILi2EjESA_ILi1EjENS0_6memory15LoadWithoutCastENSD_16StoreWithoutCastEEEviT_T0_T2_T3_T4_T5_:
	.zero		932


//--------------------- .nv.constant0._ZN2at6native29vectorized_elementwise_kernelILi2ENS0_13BinaryFunctorIdddNS0_15binary_internal10MulFunctorIdEEEESt5arrayIPcLm3EEEEviT0_T1_ --------------------------
	.section	.nv.constant0._ZN2at6native29vectorized_elementwise_kernelILi2ENS0_13BinaryFunctorIdddNS0_15binary_internal10MulFunctorIdEEEESt5arrayIPcLm3EEEEviT0_T1_,"a",@progbits
	.sectionflags	@""
	.align	4
.nv.constant0._ZN2at6native29vectorized_elementwise_kernelILi2ENS0_13BinaryFunctorIdddNS0_15binary_internal10MulFunctorIdEEEESt5arrayIPcLm3EEEEviT0_T1_:
	.zero		928


//--------------------- .nv.constant0._ZN2at6native29vectorized_elementwise_kernelILi4ENS0_13BinaryFunctorIdddNS0_15binary_internal10MulFunctorIdEEEESt5arrayIPcLm3EEEEviT0_T1_ --------------------------
	.section	.nv.constant0._ZN2at6native29vectorized_elementwise_kernelILi4ENS0_13BinaryFunctorIdddNS0_15binary_internal10MulFunctorIdEEEESt5arrayIPcLm3EEEEviT0_T1_,"a",@progbits
	.sectionflags	@""
	.align	4
.nv.constant0._ZN2at6native29vectorized_elementwise_kernelILi4ENS0_13BinaryFunctorIdddNS0_15binary_internal10MulFunctorIdEEEESt5arrayIPcLm3EEEEviT0_T1_:
	.zero		928


//--------------------- .nv.constant0._ZN2at6native29vectorized_elementwise_kernelILi8ENS0_13BinaryFunctorIdddNS0_15binary_internal10MulFunctorIdEEEESt5arrayIPcLm3EEEEviT0_T1_ --------------------------
	.section	.nv.constant0._ZN2at6native29vectorized_elementwise_kernelILi8ENS0_13BinaryFunctorIdddNS0_15binary_internal10MulFunctorIdEEEESt5arrayIPcLm3EEEEviT0_T1_,"a",@progbits
	.sectionflags	@""
	.align	4
.nv.constant0._ZN2at6native29vectorized_elementwise_kernelILi8ENS0_13BinaryFunctorIdddNS0_15binary_internal10MulFunctorIdEEEESt5arrayIPcLm3EEEEviT0_T1_:
	.zero		928


//--------------------- .nv.constant0._ZN2at6native18elementwise_kernelILi128ELi4EZNS0_15gpu_kernel_implINS0_13AUnaryFunctorIsssNS0_15binary_internal10MulFunctorIsEEEEEEvRNS_18TensorIteratorBaseERKT_EUliE_EEviT1_ --------------------------
	.section	.nv.constant0._ZN2at6native18elementwise_kernelILi128ELi4EZNS0_15gpu_kernel_implINS0_13AUnaryFunctorIsssNS0_15binary_internal10MulFunctorIsEEEEEEvRNS_18TensorIteratorBaseERKT_EUliE_EEviT1_,"a",@progbits
	.sectionflags	@""
	.align	4
.nv.constant0._ZN2at6native18elementwise_kernelILi128ELi4EZNS0_15gpu_kernel_implINS0_13AUnaryFunctorIsssNS0_15binary_internal10MulFunctorIsEEEEEEvRNS_18TensorIteratorBaseERKT_EUliE_EEviT1_:
	.zero		1440


//--------------------- .nv.constant0._ZN2at6native27unrolled_elementwise_kernelINS0_13AUnaryFunctorIsssNS0_15binary_internal10MulFunctorIsEEEESt5arrayIPcLm2EELi4E23TrivialOffsetCalculatorILi1EjESB_NS0_6memory12LoadWithCastILi1EEENSC_13StoreWithCastILi1EEEEEviT_T0_T2_T3_T4_T5_ --------------------------
	.section	.nv.constant0._ZN2at6native27unrolled_elementwise_kernelINS0_13AUnaryFunctorIsssNS0_15binary_internal10MulFunctorIsEEEESt5arrayIPcLm2EELi4E23TrivialOffsetCalculatorILi1EjESB_NS0_6memory12LoadWithCastILi1EEENSC_13StoreWithCastILi1EEEEEviT_T0_T2_T3_T4_T5_,"a",@progbits
	.sectionflags	@""
	.align	4
.nv.constant0._ZN2at6native27unrolled_elementwise_kernelINS0_13AUnaryFunctorIsssNS0_15binary_internal10MulFunctorIsEEEESt5arrayIPcLm2EELi4E23TrivialOffsetCalculatorILi1EjESB_NS0_6memory12LoadWithCastILi1EEENSC_13StoreWithCastILi1EEEEEviT_T0_T2_T3_T4_T5_:
	.zero		940


//--------------------- .nv.constant0._ZN2at6native18elementwise_kernelILi128ELi4EZNS0_22gpu_kernel_impl_nocastINS0_13AUnaryFunctorIsssNS0_15binary_internal10MulFunctorIsEEEEEEvRNS_18TensorIteratorBaseERKT_EUliE_EEviT1_ --------------------------
	.section	.nv.constant0._ZN2at6native18elementwise_kernelILi128ELi4EZNS0_22gpu_kernel_impl_nocastINS0_13AUnaryFunctorIsssNS0_15binary_internal10MulFunctorIsEEEEEEvRNS_18TensorIteratorBaseERKT_EUliE_EEviT1_,"a",@progbits
	.sectionflags	@""
	.align	4
.nv.constant0._ZN2at6native18elementwise_kernelILi128ELi4EZNS0_22gpu_kernel_impl_nocastINS0_13AUnaryFunctorIsssNS0_15binary_internal10MulFunctorIsEEEEEEvRNS_18TensorIteratorBaseERKT_EUliE_EEviT1_:
	.zero		1440


//--------------------- .nv.constant0._ZN2at6native27unrolled_elementwise_kernelINS0_13AUnaryFunctorIsssNS0_15binary_internal10MulFunctorIsEEEESt5arrayIPcLm2EELi4E23TrivialOffsetCalculatorILi1EjESB_NS0_6memory15LoadWithoutCastENSC_16StoreWithoutCastEEEviT_T0_T2_T3_T4_T5_ --------------------------
	.section	.nv.constant0._ZN2at6native27unrolled_elementwise_kernelINS0_13AUnaryFunctorIsssNS0_15binary_internal10MulFunctorIsEEEESt5arrayIPcLm2EELi4E23TrivialOffsetCalculatorILi1EjESB_NS0_6memory15LoadWithoutCastENSC_16StoreWithoutCastEEEviT_T0_T2_T3_T4_T5_,"a",@progbits
	.sectionflags	@""
	.align	4
.nv.constant0._ZN2at6native27unrolled_elementwise_kernelINS0_13AUnaryFunctorIsssNS0_15binary_internal10MulFunctorIsEEEESt5arrayIPcLm2EELi4E23TrivialOffsetCalculatorILi1EjESB_NS0_6memory15LoadWithoutCastENSC_16StoreWithoutCastEEEviT_T0_T2_T3_T4_T5_:
	.zero		924


//--------------------- .nv.constant0._ZN2at6native29vectorized_elementwise_kernelILi2ENS0_13AUnaryFunctorIsssNS0_15binary_internal10MulFunctorIsEEEESt5arrayIPcLm2EEEEviT0_T1_ --------------------------
	.section	.nv.constant0._ZN2at6native29vectorized_elementwise_kernelILi2ENS0_13AUnaryFunctorIsssNS0_15binary_internal10MulFunctorIsEEEESt5arrayIPcLm2EEEEviT0_T1_,"a",@progbits
	.sectionflags	@""
	.align	4
.nv.constant0._ZN2at6native29vectorized_elementwise_kernelILi2ENS0_13AUnaryFunctorIsssNS0_15binary_internal10MulFunctorIsEEEESt5arrayIPcLm2EEEEviT0_T1_:
	.zero		920


//--------------------- .nv.constant0._ZN2at6native29vectorized_elementwise_kernelILi4ENS0_13AUnaryFunctorIsssNS0_15binary_internal10MulFunctorIsEEEESt5arrayIPcLm2EEEEviT0_T1_ --------------------------
	.section	.nv.constant0._ZN2at6native29vectorized_elementwise_kernelILi4ENS0_13AUnaryFunctorIsssNS0_15binary_internal10MulFunctorIsEEEESt5arrayIPcLm2EEEEviT0_T1_,"a",@progbits
	.sectionflags	@""
	.align	4
.nv.constant0._ZN2at6native29vectorized_elementwise_kernelILi4ENS0_13AUnaryFunctorIsssNS0_15binary_internal10MulFunctorIsEEEESt5arrayIPcLm2EEEEviT0_T1_:
	.zero		920


//--------------------- .nv.constant0._ZN2at6native29vectorized_elementwise_kernelILi8ENS0_13AUnaryFunctorIsssNS0_15binary_internal10MulFunctorIsEEEESt5arrayIPcLm2EEEEviT0_T1_ --------------------------
	.section	.nv.constant0._ZN2at6native29vectorized_elementwise_kernelILi8ENS0_13AUnaryFunctorIsssNS0_15binary_internal10MulFunctorIsEEEESt5arrayIPcLm2EEEEviT0_T1_,"a",@progbits
	.sectionflags	@""
	.align	4
.nv.constant0._ZN2at6native29vectorized_elementwise_kernelILi8ENS0_13AUnaryFunctorIsssNS0_15binary_internal10MulFunctorIsEEEESt5arrayIPcLm2EEEEviT0_T1_:
	.zero		920


//--------------------- .nv.constant0._ZN2at6native18elementwise_kernelILi128ELi4EZNS0_15gpu_kernel_implINS0_13BinaryFunctorIsssNS0_15binary_internal10MulFunctorIsEEEEEEvRNS_18TensorIteratorBaseERKT_EUliE_EEviT1_ --------------------------
	.section	.nv.constant0._ZN2at6native18elementwise_kernelILi128ELi4EZNS0_15gpu_kernel_implINS0_13BinaryFunctorIsssNS0_15binary_internal10MulFunctorIsEEEEEEvRNS_18TensorIteratorBaseERKT_EUliE_EEviT1_,"a",@progbits
	.sectionflags	@""
	.align	4
.nv.constant0._ZN2at6native18elementwise_kernelILi128ELi4EZNS0_15gpu_kernel_implINS0_13BinaryFunctorIsssNS0_15binary_internal10MulFunctorIsEEEEEEvRNS_18TensorIteratorBaseERKT_EUliE_EEviT1_:
	.zero		1552


//--------------------- .nv.constant0._ZN2at6native27unrolled_elementwise_kernelINS0_13BinaryFunctorIsssNS0_15binary_internal10MulFunctorIsEEEESt5arrayIPcLm3EELi4E23TrivialOffsetCalculatorILi2EjESA_ILi1EjENS0_6memory12LoadWithCastILi2EEENSD_13StoreWithCastILi1EEEEEviT_T0_T2_T3_T4_T5_ --------------------------
	.section	.nv.constant0._ZN2at6native27unrolled_elementwise_kernelINS0_13BinaryFunctorIsssNS0_15binary_internal10MulFunctorIsEEEESt5arrayIPcLm3EELi4E23TrivialOffsetCalculatorILi2EjESA_ILi1EjENS0_6memory12LoadWithCastILi2EEENSD_13StoreWithCastILi1EEEEEviT_T0_T2_T3_T4_T5_,"a",@progbits
	.sectionflags	@""
	.align	4
.nv.constant0._ZN2at6native27unrolled_elementwise_kernelINS0_13BinaryFunctorIsssNS0_15binary_internal10MulFunctorIsEEEESt5arrayIPcLm3EELi4E23TrivialOffsetCalculatorILi2EjESA_ILi1EjENS0_6memory12LoadWithCastILi2EEENSD_13StoreWithCastILi1EEEEEviT_T0_T2_T3_T4_T5_:
	.zero		952


//--------------------- .nv.constant0._ZN2at6native18elementwise_kernelILi128ELi4EZNS0_22gpu_kernel_impl_nocastINS0_13BinaryFunctorIsssNS0_15binary_internal10MulFunctorIsEEEEEEvRNS_18TensorIteratorBaseERKT_EUliE_EEviT1_ --------------------------
	.section	.nv.constant0._ZN2at6native18elementwise_kernelILi128ELi4EZNS0_22gpu_kernel_impl_nocastINS0_13BinaryFunctorIsssNS0_15binary_internal10MulFunctorIsEEEEEEvRNS_18TensorIteratorBaseERKT_EUliE_EEviT1_,"a",@progbits
	.sectionflags	@""
	.align	4
.nv.constant0._ZN2at6native18elementwise_kernelILi128ELi4EZNS0_22gpu_kernel_impl_nocastINS0_13BinaryFunctorIsssNS0_15binary_internal10MulFunctorIsEEEEEEvRNS_18TensorIteratorBaseERKT_EUliE_EEviT1_:
	.zero		1552


//--------------------- .nv.constant0._ZN2at6native27unrolled_elementwise_kernelINS0_13BinaryFunctorIsssNS0_15binary_internal10MulFunctorIsEEEESt5arrayIPcLm3EELi4E23TrivialOffsetCalculatorILi2EjESA_ILi1EjENS0_6memory15LoadWithoutCastENSD_16StoreWithoutCastEEEviT_T0_T2_T3_T4_T5_ --------------------------
	.section	.nv.constant0._ZN2at6native27unrolled_elementwise_kernelINS0_13BinaryFunctorIsssNS0_15binary_internal10MulFunctorIsEEEESt5arrayIPcLm3EELi4E23TrivialOffsetCalculatorILi2EjESA_ILi1EjENS0_6memory15LoadWithoutCastENSD_16StoreWithoutCastEEEviT_T0_T2_T3_T4_T5_,"a",@progbits
	.sectionflags	@""
	.align	4
.nv.constant0._ZN2at6native27unrolled_elementwise_kernelINS0_13BinaryFunctorIsssNS0_15binary_internal10MulFunctorIsEEEESt5arrayIPcLm3EELi4E23TrivialOffsetCalculatorILi2EjESA_ILi1EjENS0_6memory15LoadWithoutCastENSD_16StoreWithoutCastEEEviT_T0_T2_T3_T4_T5_:
	.zero		932


//--------------------- .nv.constant0._ZN2at6native29vectorized_elementwise_kernelILi2ENS0_13BinaryFunctorIsssNS0_15binary_internal10MulFunctorIsEEEESt5arrayIPcLm3EEEEviT0_T1_ --------------------------
	.section	.nv.constant0._ZN2at6native29vectorized_elementwise_kernelILi2ENS0_13BinaryFunctorIsssNS0_15binary_internal10MulFunctorIsEEEESt5arrayIPcLm3EEEEviT0_T1_,"a",@progbits
	.sectionflags	@""
	.align	4
.nv.constant0._ZN2at6native29vectorized_elementwise_kernelILi2ENS0_13BinaryFunctorIsssNS0_15binary_internal10MulFunctorIsEEEESt5arrayIPcLm3EEEEviT0_T1_:
	.zero		928


//--------------------- .nv.constant0._ZN2at6native29vectorized_elementwise_kernelILi4ENS0_13BinaryFunctorIsssNS0_15binary_internal10MulFunctorIsEEEESt5arrayIPcLm3EEEEviT0_T1_ --------------------------
	.section	.nv.constant0._ZN2at6native29vectorized_elementwise_kernelILi4ENS0_13BinaryFunctorIsssNS0_15binary_internal10MulFunctorIsEEEESt5arrayIPcLm3EEEEviT0_T1_,"a",@progbits
	.sectionflags	@""
	.align	4
.nv.constant0._ZN2at6native29vectorized_elementwise_kernelILi4ENS0_13BinaryFunctorIsssNS0_15binary_internal10MulFunctorIsEEEESt5arrayIPcLm3EEEEviT0_T1_:
	.zero		928


//--------------------- .nv.constant0._ZN2at6native29vectorized_elementwise_kernelILi8ENS0_13BinaryFunctorIsssNS0_15binary_internal10MulFunctorIsEEEESt5arrayIPcLm3EEEEviT0_T1_ --------------------------
	.section	.nv.constant0._ZN2at6native29vectorized_elementwise_kernelILi8ENS0_13BinaryFunctorIsssNS0_15binary_internal10MulFunctorIsEEEESt5arrayIPcLm3EEEEviT0_T1_,"a",@progbits
	.sectionflags	@""
	.align	4
.nv.constant0._ZN2at6native29vectorized_elementwise_kernelILi8ENS0_13BinaryFunctorIsssNS0_15binary_internal10MulFunctorIsEEEESt5arrayIPcLm3EEEEviT0_T1_:
	.zero		928


//--------------------- .nv.constant0._ZN2at6native18elementwise_kernelILi128ELi4EZNS0_15gpu_kernel_implINS0_13AUnaryFunctorIlllNS0_15binary_internal10MulFunctorIlEEEEEEvRNS_18TensorIteratorBaseERKT_EUliE_EEviT1_ --------------------------
	.section	.nv.constant0._ZN2at6native18elementwise_kernelILi128ELi4EZNS0_15gpu_kernel_implINS0_13AUnaryFunctorIlllNS0_15binary_internal10MulFunctorIlEEEEEEvRNS_18TensorIteratorBaseERKT_EUliE_EEviT1_,"a",@progbits
	.sectionflags	@""
	.align	4
.nv.constant0._ZN2at6native18elementwise_kernelILi128ELi4EZNS0_15gpu_kernel_implINS0_13AUnaryFunctorIlllNS0_15binary_internal10MulFunctorIlEEEEEEvRNS_18TensorIteratorBaseERKT_EUliE_EEviT1_:
	.zero		1456


//--------------------- .nv.constant0._ZN2at6native27unrolled_elementwise_kernelINS0_13AUnaryFunctorIlllNS0_15binary_internal10MulFunctorIlEEEESt5arrayIPcLm2EELi4E23TrivialOffsetCalculatorILi1EjESB_NS0_6memory12LoadWithCastILi1EEENSC_13StoreWithCastILi1EEEEEviT_T0_T2_T3_T4_T5_ --------------------------
	.section	.nv.constant0._ZN2at6native27unrolled_elementwise_kernelINS0_13AUnaryFunctorIlllNS0_15binary_internal10MulFunctorIlEEEESt5arrayIPcLm2EELi4E23TrivialOffsetCalculatorILi1EjESB_NS0_6memory12LoadWithCastILi1EEENSC_13StoreWithCastILi1EEEEEviT_T0_T2_T3_T4_T5_,"a",@progbits
	.sectionflags	@""
	.align	4
.nv.constant0._ZN2at6native27unrolled_elementwise_kernelINS0_13AUnaryFunctorIlllNS0_15binary_internal10MulFunctorIlEEEESt5arrayIPcLm2EELi4E23TrivialOffsetCalculatorILi1EjESB_NS0_6memory12LoadWithCastILi1EEENSC_13StoreWithCastILi1EEEEEviT_T0_T2_T3_T4_T5_:
	.zero		956


//--------------------- .nv.constant0._ZN2at6native18elementwise_kernelILi128ELi2EZNS0_22gpu_kernel_impl_nocastINS0_13AUnaryFunctorIlllNS0_15binary_internal10MulFunctorIlEEEEEEvRNS_18TensorIteratorBaseERKT_EUliE_EEviT1_ --------------------------
	.section	.nv.constant0._ZN2at6native18elementwise_kernelILi128ELi2EZNS0_22gpu_kernel_impl_nocastINS0_13AUnaryFunctorIlllNS0_15binary_internal10MulFunctorIlEEEEEEvRNS_18TensorIteratorBaseERKT_EUliE_EEviT1_,"a",@progbits
	.sectionflags	@""
	.align	4
.nv.constant0._ZN2at6native18elementwise_kernelILi128ELi2EZNS0_22gpu_kernel_impl_nocastINS0_13AUnaryFunctorIlllNS0_15binary_internal10MulFunctorIlEEEEEEvRNS_18TensorIteratorBaseERKT_EUliE_EEviT1_:
	.zero		1448


//--------------------- .nv.constant0._ZN2at6native27unrolled_elementwise_kernelINS0_13AUnaryFunctorIlllNS0_15binary_internal10MulFunctorIlEEEESt5arrayIPcLm2EELi4E23TrivialOffsetCalculatorILi1EjESB_NS0_6memory15LoadWithoutCastENSC_16StoreWithoutCastEEEviT_T0_T2_T3_T4_T5_ --------------------------
	.section	.nv.constant0._ZN2at6native27unrolled_elementwise_kernelINS0_13AUnaryFunctorIlllNS0_15binary_internal10MulFunctorIlEEEESt5arrayIPcLm2EELi4E23TrivialOffsetCalculatorILi1EjESB_NS0_6memory15LoadWithoutCastENSC_16StoreWithoutCastEEEviT_T0_T2_T3_T4_T5_,"a",@progbits
	.sectionflags	@""
	.align	4
.nv.constant0._ZN2at6native27unrolled_elementwise_kernelINS0_13AUnaryFunctorIlllNS0_15binary_internal10MulFunctorIlEEEESt5arrayIPcLm2EELi4E23TrivialOffsetCalculatorILi1EjESB_NS0_6memory15LoadWithoutCastENSC_16StoreWithoutCastEEEviT_T0_T2_T3_T4_T5_:
	.zero		940


//--------------------- .nv.constant0._ZN2at6native29vectorized_elementwise_kernelILi2ENS0_13AUnaryFunctorIlllNS0_15binary_internal10MulFunctorIlEEEESt5arrayIPcLm2EEEEviT0_T1_ --------------------------
	.section	.nv.constant0._ZN2at6native29vectorized_elementwise_kernelILi2ENS0_13AUnaryFunctorIlllNS0_15binary_internal10MulFunctorIlEEEESt5arrayIPcLm2EEEEviT0_T1_,"a",@progbits
	.sectionflags	@""
	.align	4
.nv.constant0._ZN2at6native29vectorized_elementwise_kernelILi2ENS0_13AUnaryFunctorIlllNS0_15binary_internal10MulFunctorIlEEEESt5arrayIPcLm2EEEEviT0_T1_:
	.zero		936


//--------------------- .nv.constant0._ZN2at6native29vectorized_elementwise_kernelILi4ENS0_13AUnaryFunctorIlllNS0_15binary_internal10MulFunctorIlEEEESt5arrayIPcLm2EEEEviT0_T1_ --------------------------
	.section	.nv.constant0._ZN2at6native29vectorized_elementwise_kernelILi4ENS0_13AUnaryFunctorIlllNS0_15binary_internal10MulFunctorIlEEEESt5arrayIPcLm2EEEEviT0_T1_,"a",@progbits
	.sectionflags	@""
	.align	4
.nv.constant0._ZN2at6native29vectorized_elementwise_kernelILi4ENS0_13AUnaryFunctorIlllNS0_15binary_internal10MulFunctorIlEEEESt5arrayIPcLm2EEEEviT0_T1_:
	.zero		936


//--------------------- .nv.constant0._ZN2at6native29vectorized_elementwise_kernelILi8ENS0_13AUnaryFunctorIlllNS0_15binary_internal10MulFunctorIlEEEESt5arrayIPcLm2EEEEviT0_T1_ --------------------------
	.section	.nv.constant0._ZN2at6native29vectorized_elementwise_kernelILi8ENS0_13AUnaryFunctorIlllNS0_15binary_internal10MulFunctorIlEEEESt5arrayIPcLm2EEEEviT0_T1_,"a",@progbits
	.sectionflags	@""
	.align	4
.nv.constant0._ZN2at6native29vectorized_elementwise_kernelILi8ENS0_13AUnaryFunctorIlllNS0_15binary_internal10MulFunctorIlEEEESt5arrayIPcLm2EEEEviT0_T1_:
	.zero		936


//--------------------- .nv.constant0._ZN2at6native18elementwise_kernelILi128ELi4EZNS0_15gpu_kernel_implINS0_13BinaryFunctorIlllNS0_15binary_internal10MulFunctorIlEEEEEEvRNS_18TensorIteratorBaseERKT_EUliE_EEviT1_ --------------------------
	.section	.nv.constant0._ZN2at6native18elementwise_kernelILi128ELi4EZNS0_15gpu_kernel_implINS0_13BinaryFunctorIlllNS0_15binary_internal10MulFunctorIlEEEEEEvRNS_18TensorIteratorBaseERKT_EUliE_EEviT1_,"a",@progbits
	.sectionflags	@""
	.align	4
.nv.constant0._ZN2at6native18elementwise_kernelILi128ELi4EZNS0_15gpu_kernel_implINS0_13BinaryFunctorIlllNS0_15binary_internal10MulFunctorIlEEEEEEvRNS_18TensorIteratorBaseERKT_EUliE_EEviT1_:
	.zero		1552


//--------------------- .nv.constant0._ZN2at6native27unrolled_elementwise_kernelINS0_13BinaryFunctorIlllNS0_15binary_internal10MulFunctorIlEEEESt5arrayIPcLm3EELi4E23TrivialOffsetCalculatorILi2EjESA_ILi1EjENS0_6memory12LoadWithCastILi2EEENSD_13StoreWithCastILi1EEEEEviT_T0_T2_T3_T4_T5_ --------------------------
	.section	.nv.constant0._ZN2at6native27unrolled_elementwise_kernelINS0_13BinaryFunctorIlllNS0_15binary_internal10MulFunctorIlEEEESt5arrayIPcLm3EELi4E23TrivialOffsetCalculatorILi2EjESA_ILi1EjENS0_6memory12LoadWithCastILi2EEENSD_13StoreWithCastILi1EEEEEviT_T0_T2_T3_T4_T5_,"a",@progbits
	.sectionflags	@""
	.align	4
.nv.constant0._ZN2at6native27unrolled_elementwise_kernelINS0_13BinaryFunctorIlllNS0_15binary_internal10MulFunctorIlEEEESt5arrayIPcLm3EELi4E23TrivialOffsetCalculatorILi2EjESA_ILi1EjENS0_6memory12LoadWithCastILi2EEENSD_13StoreWithCastILi1EEEEEviT_T0_T2_T3_T4_T5_:
	.zero		952


//--------------------- .nv.constant0._ZN2at6native18elementwise_kernelILi128ELi2EZNS0_22gpu_kernel_impl_nocastINS0_13BinaryFunctorIlllNS0_15binary_internal10MulFunctorIlEEEEEEvRNS_18TensorIteratorBaseERKT_EUliE_EEviT1_ --------------------------
	.section	.nv.constant0._ZN2at6native18elementwise_kernelILi128ELi2EZNS0_22gpu_kernel_impl_nocastINS0_13BinaryFunctorIlllNS0_15binary_internal10MulFunctorIlEEEEEEvRNS_18TensorIteratorBaseERKT_EUliE_EEviT1_,"a",@progbits
	.sectionflags	@""
	.align	4
.nv.constant0._ZN2at6native18elementwise_kernelILi128ELi2EZNS0_22gpu_kernel_impl_nocastINS0_13BinaryFunctorIlllNS0_15binary_internal10MulFunctorIlEEEEEEvRNS_18TensorIteratorBaseERKT_EUliE_EEviT1_:
	.zero		1552


//--------------------- .nv.constant0._ZN2at6native27unrolled_elementwise_kernelINS0_13BinaryFunctorIlllNS0_15binary_internal10MulFunctorIlEEEESt5arrayIPcLm3EELi4E23TrivialOffsetCalculatorILi2EjESA_ILi1EjENS0_6memory15LoadWithoutCastENSD_16StoreWithoutCastEEEviT_T0_T2_T3_T4_T5_ --------------------------
	.section	.nv.constant0._ZN2at6native27unrolled_elementwise_kernelINS0_13BinaryFunctorIlllNS0_15binary_internal10MulFunctorIlEEEESt5arrayIPcLm3EELi4E23TrivialOffsetCalculatorILi2EjESA_ILi1EjENS0_6memory15LoadWithoutCastENSD_16StoreWithoutCastEEEviT_T0_T2_T3_T4_T5_,"a",@progbits
	.sectionflags	@""
	.align	4
.nv.constant0._ZN2at6native27unrolled_elementwise_kernelINS0_13BinaryFunctorIlllNS0_15binary_internal10MulFunctorIlEEEESt5arrayIPcLm3EELi4E23TrivialOffsetCalculatorILi2EjESA_ILi1EjENS0_6memory15LoadWithoutCastENSD_16StoreWithoutCastEEEviT_T0_T2_T3_T4_T5_:
	.zero		932


//--------------------- .nv.constant0._ZN2at6native29vectorized_elementwise_kernelILi2ENS0_13BinaryFunctorIlllNS0_15binary_internal10MulFunctorIlEEEESt5arrayIPcLm3EEEEviT0_T1_ --------------------------
	.section	.nv.constant0._ZN2at6native29vectorized_elementwise_kernelILi2ENS0_13BinaryFunctorIlllNS0_15binary_internal10MulFunctorIlEEEESt5arrayIPcLm3EEEEviT0_T1_,"a",@progbits
	.sectionflags	@""
	.align	4
.nv.constant0._ZN2at6native29vectorized_elementwise_kernelILi2ENS0_13BinaryFunctorIlllNS0_15binary_internal10MulFunctorIlEEEESt5arrayIPcLm3EEEEviT0_T1_:
	.zero		928


//--------------------- .nv.constant0._ZN2at6native29vectorized_elementwise_kernelILi4ENS0_13BinaryFunctorIlllNS0_15binary_internal10MulFunctorIlEEEESt5arrayIPcLm3EEEEviT0_T1_ --------------------------
	.section	.nv.constant0._ZN2at6native29vectorized_elementwise_kernelILi4ENS0_13BinaryFunctorIlllNS0_15binary_internal10MulFunctorIlEEEESt5arrayIPcLm3EEEEviT0_T1_,"a",@progbits
	.sectionflags	@""
	.align	4
.nv.constant0._ZN2at6native29vectorized_elementwise_kernelILi4ENS0_13BinaryFunctorIlllNS0_15binary_internal10MulFunctorIlEEEESt5arrayIPcLm3EEEEviT0_T1_:
	.zero		928


//--------------------- .nv.constant0._ZN2at6native29vectorized_elementwise_kernelILi8ENS0_13BinaryFunctorIlllNS0_15binary_internal10MulFunctorIlEEEESt5arrayIPcLm3EEEEviT0_T1_ --------------------------
	.section	.nv.constant0._ZN2at6native29vectorized_elementwise_kernelILi8ENS0_13BinaryFunctorIlllNS0_15binary_internal10MulFunctorIlEEEESt5arrayIPcLm3EEEEviT0_T1_,"a",@progbits
	.sectionflags	@""
	.align	4
.nv.constant0._ZN2at6native29vectorized_elementwise_kernelILi8ENS0_13BinaryFunctorIlllNS0_15binary_internal10MulFunctorIlEEEESt5arrayIPcLm3EEEEviT0_T1_:
	.zero		928


//--------------------- .nv.constant0._ZN2at6native18elementwise_kernelILi128ELi4EZNS0_15gpu_kernel_implINS0_13AUnaryFunctorIiiiNS0_15binary_internal10MulFunctorIiEEEEEEvRNS_18TensorIteratorBaseERKT_EUliE_EEviT1_ --------------------------
	.section	.nv.constant0._ZN2at6native18elementwise_kernelILi128ELi4EZNS0_15gpu_kernel_implINS0_13AUnaryFunctorIiiiNS0_15binary_internal10MulFunctorIiEEEEEEvRNS_18TensorIteratorBaseERKT_EUliE_EEviT1_,"a",@progbits
	.sectionflags	@""
	.align	4
.nv.constant0._ZN2at6native18elementwise_kernelILi128ELi4EZNS0_15gpu_kernel_implINS0_13AUnaryFunctorIiiiNS0_15binary_internal10MulFunctorIiEEEEEEvRNS_18TensorIteratorBaseERKT_EUliE_EEviT1_:
	.zero		1448


//--------------------- .nv.constant0._ZN2at6native27unrolled_elementwise_kernelINS0_13AUnaryFunctorIiiiNS0_15binary_internal10MulFunctorIiEEEESt5arrayIPcLm2EELi4E23TrivialOffsetCalculatorILi1EjESB_NS0_6memory12LoadWithCastILi1EEENSC_13StoreWithCastILi1EEEEEviT_T0_T2_T3_T4_T5_ --------------------------
	.section	.nv.constant0._ZN2at6native27unrolled_elementwise_kernelINS0_13AUnaryFunctorIiiiNS0_15binary_internal10MulFunctorIiEEEESt5arrayIPcLm2EELi4E23TrivialOffsetCalculatorILi1EjESB_NS0_6memory12LoadWithCastILi1EEENSC_13StoreWithCastILi1EEEEEviT_T0_T2_T3_T4_T5_,"a",@progbits
	.sectionflags	@""
	.align	4
.nv.constant0._ZN2at6native27unrolled_elementwise_kernelINS0_13AUnaryFunctorIiiiNS0_15binary_internal10MulFunctorIiEEEESt5arrayIPcLm2EELi4E23TrivialOffsetCalculatorILi1EjESB_NS0_6memory12LoadWithCastILi1EEENSC_13StoreWithCastILi1EEEEEviT_T0_T2_T3_T4_T5_:
	.zero		948


//--------------------- .nv.constant0._ZN2at6native18elementwise_kernelILi128ELi2EZNS0_22gpu_kernel_impl_nocastINS0_13AUnaryFunctorIiiiNS0_15binary_internal10MulFunctorIiEEEEEEvRNS_18TensorIteratorBaseERKT_EUliE_EEviT1_ --------------------------
	.section	.nv.constant0._ZN2at6native18elementwise_kernelILi128ELi2EZNS0_22gpu_kernel_impl_nocastINS0_13AUnaryFunctorIiiiNS0_15binary_internal10MulFunctorIiEEEEEEvRNS_18TensorIteratorBaseERKT_EUliE_EEviT1_,"a",@progbits
	.sectionflags	@""
	.align	4
.nv.constant0._ZN2at6native18elementwise_kernelILi128ELi2EZNS0_22gpu_kernel_impl_nocastINS0_13AUnaryFunctorIiiiNS0_15binary_internal10MulFunctorIiEEEEEEvRNS_18TensorIteratorBaseERKT_EUliE_EEviT1_:
	.zero		1440


//--------------------- .nv.constant0._ZN2at6native27unrolled_elementwise_kernelINS0_13AUnaryFunctorIiiiNS0_15binary_internal10MulFunctorIiEEEESt5arrayIPcLm2EELi4E23TrivialOffsetCalculatorILi1EjESB_NS0_6memory15LoadWithoutCastENSC_16StoreWithoutCastEEEviT_T0_T2_T3_T4_T5_ --------------------------
	.section	.nv.constant0._ZN2at6native27unrolled_elementwise_kernelINS0_13AUnaryFunctorIiiiNS0_15binary_internal10MulFunctorIiEEEESt5arrayIPcLm2EELi4E23TrivialOffsetCalculatorILi1EjESB_NS0_6memory15LoadWithoutCastENSC_16StoreWithoutCastEEEviT_T0_T2_T3_T4_T5_,"a",@progbits
	.sectionflags	@""
	.align	4
.nv.constant0._ZN2at6native27unrolled_elementwise_kernelINS0_13AUnaryFunctorIiiiNS0_15binary_internal10MulFunctorIiEEEESt5arrayIPcLm2EELi4E23TrivialOffsetCalculatorILi1EjESB_NS0_6memory15LoadWithoutCastENSC_16StoreWithoutCastEEEviT_T0_T2_T3_T4_T5_:
	.zero		932


//--------------------- .nv.constant0._ZN2at6native29vectorized_elementwise_kernelILi2ENS0_13AUnaryFunctorIiiiNS0_15binary_internal10MulFunctorIiEEEESt5arrayIPcLm2EEEEviT0_T1_ --------------------------
	.section	.nv.constant0._ZN2at6native29vectorized_elementwise_kernelILi2ENS0_13AUnaryFunctorIiiiNS0_15binary_internal10MulFunctorIiEEEESt5arrayIPcLm2EEEEviT0_T1_,"a",@progbits
	.sectionflags	@""
	.align	4
.nv.constant0._ZN2at6native29vectorized_elementwise_kernelILi2ENS0_13AUnaryFunctorIiiiNS0_15binary_internal10MulFunctorIiEEEESt5arrayIPcLm2EEEEviT0_T1_:
	.zero		928


//--------------------- .nv.constant0._ZN2at6native29vectorized_elementwise_kernelILi4ENS0_13AUnaryFunctorIiiiNS0_15binary_internal10MulFunctorIiEEEESt5arrayIPcLm2EEEEviT0_T1_ --------------------------
	.section	.nv.constant0._ZN2at6native29vectorized_elementwise_kernelILi4ENS0_13AUnaryFunctorIiiiNS0_15binary_internal10MulFunctorIiEEEESt5arrayIPcLm2EEEEviT0_T1_,"a",@progbits
	.sectionflags	@""
	.align	4
.nv.constant0._ZN2at6native29vectorized_elementwise_kernelILi4ENS0_13AUnaryFunctorIiiiNS0_15binary_internal10MulFunctorIiEEEESt5arrayIPcLm2EEEEviT0_T1_:
	.zero		928


//--------------------- .nv.constant0._ZN2at6native29vectorized_elementwise_kernelILi8ENS0_13AUnaryFunctorIiiiNS0_15binary_internal10MulFunctorIiEEEESt5arrayIPcLm2EEEEviT0_T1_ --------------------------
	.section	.nv.constant0._ZN2at6native29vectorized_elementwise_kernelILi8ENS0_13AUnaryFunctorIiiiNS0_15binary_internal10MulFunctorIiEEEESt5arrayIPcLm2EEEEviT0_T1_,"a",@progbits
	.sectionflags	@""
	.align	4
.nv.constant0._ZN2at6native29vectorized_elementwise_kernelILi8ENS0_13AUnaryFunctorIiiiNS0_15binary_internal10MulFunctorIiEEEESt5arrayIPcLm2EEEEviT0_T1_:
	.zero		928


//--------------------- .nv.constant0._ZN2at6native18elementwise_kernelILi128ELi4EZNS0_15gpu_kernel_implINS0_13BinaryFunctorIiiiNS0_15binary_internal10MulFunctorIiEEEEEEvRNS_18TensorIteratorBaseERKT_EUliE_EEviT1_ --------------------------
	.section	.nv.constant0._ZN2at6native18elementwise_kernelILi128ELi4EZNS0_15gpu_kernel_implINS0_13BinaryFunctorIiiiNS0_15binary_internal10MulFunctorIiEEEEEEvRNS_18TensorIteratorBaseERKT_EUliE_EEviT1_,"a",@progbits
	.sectionflags	@""
	.align	4
.nv.constant0._ZN2at6native18elementwise_kernelILi128ELi4EZNS0_15gpu_kernel_implINS0_13BinaryFunctorIiiiNS0_15binary_internal10MulFunctorIiEEEEEEvRNS_18TensorIteratorBaseERKT_EUliE_EEviT1_:
	.zero		1552


//--------------------- .nv.constant0._ZN2at6native27unrolled_elementwise_kernelINS0_13BinaryFunctorIiiiNS0_15binary_internal10MulFunctorIiEEEESt5arrayIPcLm3EELi4E23TrivialOffsetCalculatorILi2EjESA_ILi1EjENS0_6memory12LoadWithCastILi2EEENSD_13StoreWithCastILi1EEEEEviT_T0_T2_T3_T4_T5_ --------------------------
	.section	.nv.constant0._ZN2at6native27unrolled_elementwise_kernelINS0_13BinaryFunctorIiiiNS0_15binary_internal10MulFunctorIiEEEESt5arrayIPcLm3EELi4E23TrivialOffsetCalculatorILi2EjESA_ILi1EjENS0_6memory12LoadWithCastILi2EEENSD_13StoreWithCastILi1EEEEEviT_T0_T2_T3_T4_T5_,"a",@progbits
	.sectionflags	@""
	.align	4
.nv.constant0._ZN2at6native27unrolled_elementwise_kernelINS0_13BinaryFunctorIiiiNS0_15binary_internal10MulFunctorIiEEEESt5arrayIPcLm3EELi4E23TrivialOffsetCalculatorILi2EjESA_ILi1EjENS0_6memory12LoadWithCastILi2EEENSD_13StoreWithCastILi1EEEEEviT_T0_T2_T3_T4_T5_:
	.zero		952


//--------------------- .nv.constant0._ZN2at6native18elementwise_kernelILi128ELi2EZNS0_22gpu_kernel_impl_nocastINS0_13BinaryFunctorIiiiNS0_15binary_internal10MulFunctorIiEEEEEEvRNS_18TensorIteratorBaseERKT_EUliE_EEviT1_ --------------------------
	.section	.nv.constant0._ZN2at6native18elementwise_kernelILi128ELi2EZNS0_22gpu_kernel_impl_nocastINS0_13BinaryFunctorIiiiNS0_15binary_internal10MulFunctorIiEEEEEEvRNS_18TensorIteratorBaseERKT_EUliE_EEviT1_,"a",@progbits
	.sectionflags	@""
	.align	4
.nv.constant0._ZN2at6native18elementwise_kernelILi128ELi2EZNS0_22gpu_kernel_impl_nocastINS0_13BinaryFunctorIiiiNS0_15binary_internal10MulFunctorIiEEEEEEvRNS_18TensorIteratorBaseERKT_EUliE_EEviT1_:
	.zero		1552


//--------------------- .nv.constant0._ZN2at6native27unrolled_elementwise_kernelINS0_13BinaryFunctorIiiiNS0_15binary_internal10MulFunctorIiEEEESt5arrayIPcLm3EELi4E23TrivialOffsetCalculatorILi2EjESA_ILi1EjENS0_6memory15LoadWithoutCastENSD_16StoreWithoutCastEEEviT_T0_T2_T3_T4_T5_ --------------------------
	.section	.nv.constant0._ZN2at6native27unrolled_elementwise_kernelINS0_13BinaryFunctorIiiiNS0_15binary_internal10MulFunctorIiEEEESt5arrayIPcLm3EELi4E23TrivialOffsetCalculatorILi2EjESA_ILi1EjENS0_6memory15LoadWithoutCastENSD_16StoreWithoutCastEEEviT_T0_T2_T3_T4_T5_,"a",@progbits
	.sectionflags	@""
	.align	4
.nv.constant0._ZN2at6native27unrolled_elementwise_kernelINS0_13BinaryFunctorIiiiNS0_15binary_internal10MulFunctorIiEEEESt5arrayIPcLm3EELi4E23TrivialOffsetCalculatorILi2EjESA_ILi1EjENS0_6memory15LoadWithoutCastENSD_16StoreWithoutCastEEEviT_T0_T2_T3_T4_T5_:
	.zero		932


//--------------------- .nv.constant0._ZN2at6native29vectorized_elementwise_kernelILi2ENS0_13BinaryFunctorIiiiNS0_15binary_internal10MulFunctorIiEEEESt5arrayIPcLm3EEEEviT0_T1_ --------------------------
	.section	.nv.constant0._ZN2at6native29vectorized_elementwise_kernelILi2ENS0_13BinaryFunctorIiiiNS0_15binary_internal10MulFunctorIiEEEESt5arrayIPcLm3EEEEviT0_T1_,"a",@progbits
	.sectionflags	@""
	.align	4
.nv.constant0._ZN2at6native29vectorized_elementwise_kernelILi2ENS0_13BinaryFunctorIiiiNS0_15binary_internal10MulFunctorIiEEEESt5arrayIPcLm3EEEEviT0_T1_:
	.zero		928


//--------------------- .nv.constant0._ZN2at6native29vectorized_elementwise_kernelILi4ENS0_13BinaryFunctorIiiiNS0_15binary_internal10MulFunctorIiEEEESt5arrayIPcLm3EEEEviT0_T1_ --------------------------
	.section	.nv.constant0._ZN2at6native29vectorized_elementwise_kernelILi4ENS0_13BinaryFunctorIiiiNS0_15binary_internal10MulFunctorIiEEEESt5arrayIPcLm3EEEEviT0_T1_,"a",@progbits
	.sectionflags	@""
	.align	4
.nv.constant0._ZN2at6native29vectorized_elementwise_kernelILi4ENS0_13BinaryFunctorIiiiNS0_15binary_internal10MulFunctorIiEEEESt5arrayIPcLm3EEEEviT0_T1_:
	.zero		928


//--------------------- .nv.constant0._ZN2at6native29vectorized_elementwise_kernelILi8ENS0_13BinaryFunctorIiiiNS0_15binary_internal10MulFunctorIiEEEESt5arrayIPcLm3EEEEviT0_T1_ --------------------------
	.section	.nv.constant0._ZN2at6native29vectorized_elementwise_kernelILi8ENS0_13BinaryFunctorIiiiNS0_15binary_internal10MulFunctorIiEEEESt5arrayIPcLm3EEEEviT0_T1_,"a",@progbits
	.sectionflags	@""
	.align	4
.nv.constant0._ZN2at6native29vectorized_elementwise_kernelILi8ENS0_13BinaryFunctorIiiiNS0_15binary_internal10MulFunctorIiEEEESt5arrayIPcLm3EEEEviT0_T1_:
	.zero		928


//--------------------- .nv.constant0._ZN2at6native18elementwise_kernelILi128ELi4EZNS0_15gpu_kernel_implINS0_13AUnaryFunctorIaaaNS0_15binary_internal10MulFunctorIaEEEEEEvRNS_18TensorIteratorBaseERKT_EUliE_EEviT1_ --------------------------
	.section	.nv.constant0._ZN2at6native18elementwise_kernelILi128ELi4EZNS0_15gpu_kernel_implINS0_13AUnaryFunctorIaaaNS0_15binary_internal10MulFunctorIaEEEEEEvRNS_18TensorIteratorBaseERKT_EUliE_EEviT1_,"a",@progbits
	.sectionflags	@""
	.align	4
.nv.constant0._ZN2at6native18elementwise_kernelILi128ELi4EZNS0_15gpu_kernel_implINS0_13AUnaryFunctorIaaaNS0_15binary_internal10MulFunctorIaEEEEEEvRNS_18TensorIteratorBaseERKT_EUliE_EEviT1_:
	.zero		1440


//--------------------- .nv.constant0._ZN2at6native27unrolled_elementwise_kernelINS0_13AUnaryFunctorIaaaNS0_15binary_internal10MulFunctorIaEEEESt5arrayIPcLm2EELi4E23TrivialOffsetCalculatorILi1EjESB_NS0_6memory12LoadWithCastILi1EEENSC_13StoreWithCastILi1EEEEEviT_T0_T2_T3_T4_T5_ --------------------------
	.section	.nv.constant0._ZN2at6native27unrolled_elementwise_kernelINS0_13AUnaryFunctorIaaaNS0_15binary_internal10MulFunctorIaEEEESt5arrayIPcLm2EELi4E23TrivialOffsetCalculatorILi1EjESB_NS0_6memory12LoadWithCastILi1EEENSC_13StoreWithCastILi1EEEEEviT_T0_T2_T3_T4_T5_,"a",@progbits
	.sectionflags	@""
	.align	4
.nv.constant0._ZN2at6native27unrolled_elementwise_kernelINS0_13AUnaryFunctorIaaaNS0_15binary_internal10MulFunctorIaEEEESt5arrayIPcLm2EELi4E23TrivialOffsetCalculatorILi1EjESB_NS0_6memory12LoadWithCastILi1EEENSC_13StoreWithCastILi1EEEEEviT_T0_T2_T3_T4_T5_:
	.zero		940


//--------------------- .nv.constant0._ZN2at6native18elementwise_kernelILi128ELi4EZNS0_22gpu_kernel_impl_nocastINS0_13AUnaryFunctorIaaaNS0_15binary_internal10MulFunctorIaEEEEEEvRNS_18TensorIteratorBaseERKT_EUliE_EEviT1_ --------------------------
	.section	.nv.constant0._ZN2at6native18elementwise_kernelILi128ELi4EZNS0_22gpu_kernel_impl_nocastINS0_13AUnaryFunctorIaaaNS0_15binary_internal10MulFunctorIaEEEEEEvRNS_18TensorIteratorBaseERKT_EUliE_EEviT1_,"a",@progbits
	.sectionflags	@""
	.align	4
.nv.constant0._ZN2at6native18elementwise_kernelILi128ELi4EZNS0_22gpu_kernel_impl_nocastINS0_13AUnaryFunctorIaaaNS0_15binary_internal10MulFunctorIaEEEEEEvRNS_18TensorIteratorBaseERKT_EUliE_EEviT1_:
	.zero		1440


//--------------------- .nv.constant0._ZN2at6native27unrolled_elementwise_kernelINS0_13AUnaryFunctorIaaaNS0_15binary_internal10MulFunctorIaEEEESt5arrayIPcLm2EELi4E23TrivialOffsetCalculatorILi1EjESB_NS0_6memory15LoadWithoutCastENSC_16StoreWithoutCastEEEviT_T0_T2_T3_T4_T5_ --------------------------
	.section	.nv.constant0._ZN2at6native27unrolled_elementwise_kernelINS0_13AUnaryFunctorIaaaNS0_15binary_internal10MulFunctorIaEEEESt5arrayIPcLm2EELi4E23TrivialOffsetCalculatorILi1EjESB_NS0_6memory15LoadWithoutCastENSC_16StoreWithoutCastEEEviT_T0_T2_T3_T4_T5_,"a",@progbits
	.sectionflags	@""
	.align	4
.nv.constant0._ZN2at6native27unrolled_elementwise_kernelINS0_13AUnaryFunctorIaaaNS0_15binary_internal10MulFunctorIaEEEESt5arrayIPcLm2EELi4E23TrivialOffsetCalculatorILi1EjESB_NS0_6memory15LoadWithoutCastENSC_16StoreWithoutCastEEEviT_T0_T2_T3_T4_T5_:
	.zero		924


//--------------------- .nv.constant0._ZN2at6native29vectorized_elementwise_kernelILi2ENS0_13AUnaryFunctorIaaaNS0_15binary_internal10MulFunctorIaEEEESt5arrayIPcLm2EEEEviT0_T1_ --------------------------
	.section	.nv.constant0._ZN2at6native29vectorized_elementwise_kernelILi2ENS0_13AUnaryFunctorIaaaNS0_15binary_internal10MulFunctorIaEEEESt5arrayIPcLm2EEEEviT0_T1_,"a",@progbits
	.sectionflags	@""
	.align	4
.nv.constant0._ZN2at6native29vectorized_elementwise_kernelILi2ENS0_13AUnaryFunctorIaaaNS0_15binary_internal10MulFunctorIaEEEESt5arrayIPcLm2EEEEviT0_T1_:
	.zero		920


//--------------------- .nv.constant0._ZN2at6native29vectorized_elementwise_kernelILi4ENS0_13AUnaryFunctorIaaaNS0_15binary_internal10MulFunctorIaEEEESt5arrayIPcLm2EEEEviT0_T1_ --------------------------
	.section	.nv.constant0._ZN2at6native29vectorized_elementwise_kernelILi4ENS0_13AUnaryFunctorIaaaNS0_15binary_internal10MulFunctorIaEEEESt5arrayIPcLm2EEEEviT0_T1_,"a",@progbits
	.sectionflags	@""
	.align	4
.nv.constant0._ZN2at6native29vectorized_elementwise_kernelILi4ENS0_13AUnaryFunctorIaaaNS0_15binary_internal10MulFunctorIaEEEESt5arrayIPcLm2EEEEviT0_T1_:
	.zero		920


//--------------------- .nv.constant0._ZN2at6native29vectorized_elementwise_kernelILi8ENS0_13AUnaryFunctorIaaaNS0_15binary_internal10MulFunctorIaEEEESt5arrayIPcLm2EEEEviT0_T1_ --------------------------
	.section	.nv.constant0._ZN2at6native29vectorized_elementwise_kernelILi8ENS0_13AUnaryFunctorIaaaNS0_15binary_internal10MulFunctorIaEEEESt5arrayIPcLm2EEEEviT0_T1_,"a",@progbits
	.sectionflags	@""
	.align	4
.nv.constant0._ZN2at6native29vectorized_elementwise_kernelILi8ENS0_13AUnaryFunctorIaaaNS0_15binary_internal10MulFunctorIaEEEESt5arrayIPcLm2EEEEviT0_T1_:
	.zero		920


//--------------------- .nv.constant0._ZN2at6native18elementwise_kernelILi128ELi4EZNS0_15gpu_kernel_implINS0_13BinaryFunctorIaaaNS0_15binary_internal10MulFunctorIaEEEEEEvRNS_18TensorIteratorBaseERKT_EUliE_EEviT1_ --------------------------
	.section	.nv.constant0._ZN2at6native18elementwise_kernelILi128ELi4EZNS0_15gpu_kernel_implINS0_13BinaryFunctorIaaaNS0_15binary_internal10MulFunctorIaEEEEEEvRNS_18TensorIteratorBaseERKT_EUliE_EEviT1_,"a",@progbits
	.sectionflags	@""
	.align	4
.nv.constant0._ZN2at6native18elementwise_kernelILi128ELi4EZNS0_15gpu_kernel_implINS0_13BinaryFunctorIaaaNS0_15binary_internal10MulFunctorIaEEEEEEvRNS_18TensorIteratorBaseERKT_EUliE_EEviT1_:
	.zero		1552


//--------------------- .nv.constant0._ZN2at6native27unrolled_elementwise_kernelINS0_13BinaryFunctorIaaaNS0_15binary_internal10MulFunctorIaEEEESt5arrayIPcLm3EELi4E23TrivialOffsetCalculatorILi2EjESA_ILi1EjENS0_6memory12LoadWithCastILi2EEENSD_13StoreWithCastILi1EEEEEviT_T0_T2_T3_T4_T5_ --------------------------
	.section	.nv.constant0._ZN2at6native27unrolled_elementwise_kernelINS0_13BinaryFunctorIaaaNS0_15binary_internal10MulFunctorIaEEEESt5arrayIPcLm3EELi4E23TrivialOffsetCalculatorILi2EjESA_ILi1EjENS0_6memory12LoadWithCastILi2EEENSD_13StoreWithCastILi1EEEEEviT_T0_T2_T3_T4_T5_,"a",@progbits
	.sectionflags	@""
	.align	4
.nv.constant0._ZN2at6native27unrolled_elementwise_kernelINS0_13BinaryFunctorIaaaNS0_15binary_internal10MulFunctorIaEEEESt5arrayIPcLm3EELi4E23TrivialOffsetCalculatorILi2EjESA_ILi1EjENS0_6memory12LoadWithCastILi2EEENSD_13StoreWithCastILi1EEEEEviT_T0_T2_T3_T4_T5_:
	.zero		952


//--------------------- .nv.constant0._ZN2at6native18elementwise_kernelILi128ELi4EZNS0_22gpu_kernel_impl_nocastINS0_13BinaryFunctorIaaaNS0_15binary_internal10MulFunctorIaEEEEEEvRNS_18TensorIteratorBaseERKT_EUliE_EEviT1_ --------------------------
	.section	.nv.constant0._ZN2at6native18elementwise_kernelILi128ELi4EZNS0_22gpu_kernel_impl_nocastINS0_13BinaryFunctorIaaaNS0_15binary_internal10MulFunctorIaEEEEEEvRNS_18TensorIteratorBaseERKT_EUliE_EEviT1_,"a",@progbits
	.sectionflags	@""
	.align	4
.nv.constant0._ZN2at6native18elementwise_kernelILi128ELi4EZNS0_22gpu_kernel_impl_nocastINS0_13BinaryFunctorIaaaNS0_15binary_internal10MulFunctorIaEEEEEEvRNS_18TensorIteratorBaseERKT_EUliE_EEviT1_:
	.zero		1552


//--------------------- .nv.constant0._ZN2at6native27unrolled_elementwise_kernelINS0_13BinaryFunctorIaaaNS0_15binary_internal10MulFunctorIaEEEESt5arrayIPcLm3EELi4E23TrivialOffsetCalculatorILi2EjESA_ILi1EjENS0_6memory15LoadWithoutCastENSD_16StoreWithoutCastEEEviT_T0_T2_T3_T4_T5_ --------------------------
	.section	.nv.constant0._ZN2at6native27unrolled_elementwise_kernelINS0_13BinaryFunctorIaaaNS0_15binary_internal10MulFunctorIaEEEESt5arrayIPcLm3EELi4E23TrivialOffsetCalculatorILi2EjESA_ILi1EjENS0_6memory15LoadWithoutCastENSD_16StoreWithoutCastEEEviT_T0_T2_T3_T4_T5_,"a",@progbits
	.sectionflags	@""
	.align	4
.nv.constant0._ZN2at6native27unrolled_elementwise_kernelINS0_13BinaryFunctorIaaaNS0_15binary_internal10MulFunctorIaEEEESt5arrayIPcLm3EELi4E23TrivialOffsetCalculatorILi2EjESA_ILi1EjENS0_6memory15LoadWithoutCastENSD_16StoreWithoutCastEEEviT_T0_T2_T3_T4_T5_:
	.zero		932


//--------------------- .nv.constant0._ZN2at6native29vectorized_elementwise_kernelILi2ENS0_13BinaryFunctorIaaaNS0_15binary_internal10MulFunctorIaEEEESt5arrayIPcLm3EEEEviT0_T1_ --------------------------
	.section	.nv.constant0._ZN2at6native29vectorized_elementwise_kernelILi2ENS0_13BinaryFunctorIaaaNS0_15binary_internal10MulFunctorIaEEEESt5arrayIPcLm3EEEEviT0_T1_,"a",@progbits
	.sectionflags	@""
	.align	4
.nv.constant0._ZN2at6native29vectorized_elementwise_kernelILi2ENS0_13BinaryFunctorIaaaNS0_15binary_internal10MulFunctorIaEEEESt5arrayIPcLm3EEEEviT0_T1_:
	.zero		928


//--------------------- .nv.constant0._ZN2at6native29vectorized_elementwise_kernelILi4ENS0_13BinaryFunctorIaaaNS0_15binary_internal10MulFunctorIaEEEESt5arrayIPcLm3EEEEviT0_T1_ --------------------------
	.section	.nv.constant0._ZN2at6native29vectorized_elementwise_kernelILi4ENS0_13BinaryFunctorIaaaNS0_15binary_internal10MulFunctorIaEEEESt5arrayIPcLm3EEEEviT0_T1_,"a",@progbits
	.sectionflags	@""
	.align	4
.nv.constant0._ZN2at6native29vectorized_elementwise_kernelILi4ENS0_13BinaryFunctorIaaaNS0_15binary_internal10MulFunctorIaEEEESt5arrayIPcLm3EEEEviT0_T1_:
	.zero		928


//--------------------- .nv.constant0._ZN2at6native29vectorized_elementwise_kernelILi8ENS0_13BinaryFunctorIaaaNS0_15binary_internal10MulFunctorIaEEEESt5arrayIPcLm3EEEEviT0_T1_ --------------------------
	.section	.nv.constant0._ZN2at6native29vectorized_elementwise_kernelILi8ENS0_13BinaryFunctorIaaaNS0_15binary_internal10MulFunctorIaEEEESt5arrayIPcLm3EEEEviT0_T1_,"a",@progbits
	.sectionflags	@""
	.align	4
.nv.constant0._ZN2at6native29vectorized_elementwise_kernelILi8ENS0_13BinaryFunctorIaaaNS0_15binary_internal10MulFunctorIaEEEESt5arrayIPcLm3EEEEviT0_T1_:
	.zero		928


//--------------------- .nv.constant0._ZN2at6native18elementwise_kernelILi128ELi4EZNS0_15gpu_kernel_implINS0_13AUnaryFunctorIhhhNS0_15binary_internal10MulFunctorIhEEEEEEvRNS_18TensorIteratorBaseERKT_EUliE_EEviT1_ --------------------------
	.section	.nv.constant0._ZN2at6native18elementwise_kernelILi128ELi4EZNS0_15gpu_kernel_implINS0_13AUnaryFunctorIhhhNS0_15binary_internal10MulFunctorIhEEEEEEvRNS_18TensorIteratorBaseERKT_EUliE_EEviT1_,"a",@progbits
	.sectionflags	@""
	.align	4
.nv.constant0._ZN2at6native18elementwise_kernelILi128ELi4EZNS0_15gpu_kernel_implINS0_13AUnaryFunctorIhhhNS0_15binary_internal10MulFunctorIhEEEEEEvRNS_18TensorIteratorBaseERKT_EUliE_EEviT1_:
	.zero		1440


//--------------------- .nv.constant0._ZN2at6native27unrolled_elementwise_kernelINS0_13AUnaryFunctorIhhhNS0_15binary_internal10MulFunctorIhEEEESt5arrayIPcLm2EELi4E23TrivialOffsetCalculatorILi1EjESB_NS0_6memory12LoadWithCastILi1EEENSC_13StoreWithCastILi1EEEEEviT_T0_T2_T3_T4_T5_ --------------------------
	.section	.nv.constant0._ZN2at6native27unrolled_elementwise_kernelINS0_13AUnaryFunctorIhhhNS0_15binary_internal10MulFunctorIhEEEESt5arrayIPcLm2EELi4E23TrivialOffsetCalculatorILi1EjESB_NS0_6memory12LoadWithCastILi1EEENSC_13StoreWithCastILi1EEEEEviT_T0_T2_T3_T4_T5_,"a",@progbits
	.sectionflags	@""
	.align	4
.nv.constant0._ZN2at6native27unrolled_elementwise_kernelINS0_13AUnaryFunctorIhhhNS0_15binary_internal10MulFunctorIhEEEESt5arrayIPcLm2EELi4E23TrivialOffsetCalculatorILi1EjESB_NS0_6memory12LoadWithCastILi1EEENSC_13StoreWithCastILi1EEEEEviT_T0_T2_T3_T4_T5_:
	.zero		940


//--------------------- .nv.constant0._ZN2at6native18elementwise_kernelILi128ELi4EZNS0_22gpu_kernel_impl_nocastINS0_13AUnaryFunctorIhhhNS0_15binary_internal10MulFunctorIhEEEEEEvRNS_18TensorIteratorBaseERKT_EUliE_EEviT1_ --------------------------
	.section	.nv.constant0._ZN2at6native18elementwise_kernelILi128ELi4EZNS0_22gpu_kernel_impl_nocastINS0_13AUnaryFunctorIhhhNS0_15binary_internal10MulFunctorIhEEEEEEvRNS_18TensorIteratorBaseERKT_EUliE_EEviT1_,"a",@progbits
	.sectionflags	@""
	.align	4
.nv.constant0._ZN2at6native18elementwise_kernelILi128ELi4EZNS0_22gpu_kernel_impl_nocastINS0_13AUnaryFunctorIhhhNS0_15binary_internal10MulFunctorIhEEEEEEvRNS_18TensorIteratorBaseERKT_EUliE_EEviT1_:
	.zero		1440


//--------------------- .nv.constant0._ZN2at6native27unrolled_elementwise_kernelINS0_13AUnaryFunctorIhhhNS0_15binary_internal10MulFunctorIhEEEESt5arrayIPcLm2EELi4E23TrivialOffsetCalculatorILi1EjESB_NS0_6memory15LoadWithoutCastENSC_16StoreWithoutCastEEEviT_T0_T2_T3_T4_T5_ --------------------------
	.section	.nv.constant0._ZN2at6native27unrolled_elementwise_kernelINS0_13AUnaryFunctorIhhhNS0_15binary_internal10MulFunctorIhEEEESt5arrayIPcLm2EELi4E23TrivialOffsetCalculatorILi1EjESB_NS0_6memory15LoadWithoutCastENSC_16StoreWithoutCastEEEviT_T0_T2_T3_T4_T5_,"a",@progbits
	.sectionflags	@""
	.align	4
.nv.constant0._ZN2at6native27unrolled_elementwise_kernelINS0_13AUnaryFunctorIhhhNS0_15binary_internal10MulFunctorIhEEEESt5arrayIPcLm2EELi4E23TrivialOffsetCalculatorILi1EjESB_NS0_6memory15LoadWithoutCastENSC_16StoreWithoutCastEEEviT_T0_T2_T3_T4_T5_:
	.zero		924


//--------------------- .nv.constant0._ZN2at6native29vectorized_elementwise_kernelILi2ENS0_13AUnaryFunctorIhhhNS0_15binary_internal10MulFunctorIhEEEESt5arrayIPcLm2EEEEviT0_T1_ --------------------------
	.section	.nv.constant0._ZN2at6native29vectorized_elementwise_kernelILi2ENS0_13AUnaryFunctorIhhhNS0_15binary_internal10MulFunctorIhEEEESt5arrayIPcLm2EEEEviT0_T1_,"a",@progbits
	.sectionflags	@""
	.align	4
.nv.constant0._ZN2at6native29vectorized_elementwise_kernelILi2ENS0_13AUnaryFunctorIhhhNS0_15binary_internal10MulFunctorIhEEEESt5arrayIPcLm2EEEEviT0_T1_:
	.zero		920


//--------------------- .nv.constant0._ZN2at6native29vectorized_elementwise_kernelILi4ENS0_13AUnaryFunctorIhhhNS0_15binary_internal10MulFunctorIhEEEESt5arrayIPcLm2EEEEviT0_T1_ --------------------------
	.section	.nv.constant0._ZN2at6native29vectorized_elementwise_kernelILi4ENS0_13AUnaryFunctorIhhhNS0_15binary_internal10MulFunctorIhEEEESt5arrayIPcLm2EEEEviT0_T1_,"a",@progbits
	.sectionflags	@""
	.align	4
.nv.constant0._ZN2at6native29vectorized_elementwise_kernelILi4ENS0_13AUnaryFunctorIhhhNS0_15binary_internal10MulFunctorIhEEEESt5arrayIPcLm2EEEEviT0_T1_:
	.zero		920


//--------------------- .nv.constant0._ZN2at6native29vectorized_elementwise_kernelILi8ENS0_13AUnaryFunctorIhhhNS0_15binary_internal10MulFunctorIhEEEESt5arrayIPcLm2EEEEviT0_T1_ --------------------------
	.section	.nv.constant0._ZN2at6native29vectorized_elementwise_kernelILi8ENS0_13AUnaryFunctorIhhhNS0_15binary_internal10MulFunctorIhEEEESt5arrayIPcLm2EEEEviT0_T1_,"a",@progbits
	.sectionflags	@""
	.align	4
.nv.constant0._ZN2at6native29vectorized_elementwise_kernelILi8ENS0_13AUnaryFunctorIhhhNS0_15binary_internal10MulFunctorIhEEEESt5arrayIPcLm2EEEEviT0_T1_:
	.zero		920


//--------------------- .nv.constant0._ZN2at6native18elementwise_kernelILi128ELi4EZNS0_15gpu_kernel_implINS0_13BinaryFunctorIhhhNS0_15binary_internal10MulFunctorIhEEEEEEvRNS_18TensorIteratorBaseERKT_EUliE_EEviT1_ --------------------------
	.section	.nv.constant0._ZN2at6native18elementwise_kernelILi128ELi4EZNS0_15gpu_kernel_implINS0_13BinaryFunctorIhhhNS0_15binary_internal10MulFunctorIhEEEEEEvRNS_18TensorIteratorBaseERKT_EUliE_EEviT1_,"a",@progbits
	.sectionflags	@""
	.align	4
.nv.constant0._ZN2at6native18elementwise_kernelILi128ELi4EZNS0_15gpu_kernel_implINS0_13BinaryFunctorIhhhNS0_15binary_internal10MulFunctorIhEEEEEEvRNS_18TensorIteratorBaseERKT_EUliE_EEviT1_:
	.zero		1552


//--------------------- .nv.constant0._ZN2at6native27unrolled_elementwise_kernelINS0_13BinaryFunctorIhhhNS0_15binary_internal10MulFunctorIhEEEESt5arrayIPcLm3EELi4E23TrivialOffsetCalculatorILi2EjESA_ILi1EjENS0_6memory12LoadWithCastILi2EEENSD_13StoreWithCastILi1EEEEEviT_T0_T2_T3_T4_T5_ --------------------------
	.section	.nv.constant0._ZN2at6native27unrolled_elementwise_kernelINS0_13BinaryFunctorIhhhNS0_15binary_internal10MulFunctorIhEEEESt5arrayIPcLm3EELi4E23TrivialOffsetCalculatorILi2EjESA_ILi1EjENS0_6memory12LoadWithCastILi2EEENSD_13StoreWithCastILi1EEEEEviT_T0_T2_T3_T4_T5_,"a",@progbits
	.sectionflags	@""
	.align	4
.nv.constant0._ZN2at6native27unrolled_elementwise_kernelINS0_13BinaryFunctorIhhhNS0_15binary_internal10MulFunctorIhEEEESt5arrayIPcLm3EELi4E23TrivialOffsetCalculatorILi2EjESA_ILi1EjENS0_6memory12LoadWithCastILi2EEENSD_13StoreWithCastILi1EEEEEviT_T0_T2_T3_T4_T5_:
	.zero		952


//--------------------- .nv.constant0._ZN2at6native18elementwise_kernelILi128ELi4EZNS0_22gpu_kernel_impl_nocastINS0_13BinaryFunctorIhhhNS0_15binary_internal10MulFunctorIhEEEEEEvRNS_18TensorIteratorBaseERKT_EUliE_EEviT1_ --------------------------
	.section	.nv.constant0._ZN2at6native18elementwise_kernelILi128ELi4EZNS0_22gpu_kernel_impl_nocastINS0_13BinaryFunctorIhhhNS0_15binary_internal10MulFunctorIhEEEEEEvRNS_18TensorIteratorBaseERKT_EUliE_EEviT1_,"a",@progbits
	.sectionflags	@""
	.align	4
.nv.constant0._ZN2at6native18elementwise_kernelILi128ELi4EZNS0_22gpu_kernel_impl_nocastINS0_13BinaryFunctorIhhhNS0_15binary_internal10MulFunctorIhEEEEEEvRNS_18TensorIteratorBaseERKT_EUliE_EEviT1_:
	.zero		1552


//--------------------- .nv.constant0._ZN2at6native27unrolled_elementwise_kernelINS0_13BinaryFunctorIhhhNS0_15binary_internal10MulFunctorIhEEEESt5arrayIPcLm3EELi4E23TrivialOffsetCalculatorILi2EjESA_ILi1EjENS0_6memory15LoadWithoutCastENSD_16StoreWithoutCastEEEviT_T0_T2_T3_T4_T5_ --------------------------
	.section	.nv.constant0._ZN2at6native27unrolled_elementwise_kernelINS0_13BinaryFunctorIhhhNS0_15binary_internal10MulFunctorIhEEEESt5arrayIPcLm3EELi4E23TrivialOffsetCalculatorILi2EjESA_ILi1EjENS0_6memory15LoadWithoutCastENSD_16StoreWithoutCastEEEviT_T0_T2_T3_T4_T5_,"a",@progbits
	.sectionflags	@""
	.align	4
.nv.constant0._ZN2at6native27unrolled_elementwise_kernelINS0_13BinaryFunctorIhhhNS0_15binary_internal10MulFunctorIhEEEESt5arrayIPcLm3EELi4E23TrivialOffsetCalculatorILi2EjESA_ILi1EjENS0_6memory15LoadWithoutCastENSD_16StoreWithoutCastEEEviT_T0_T2_T3_T4_T5_:
	.zero		932


//--------------------- .nv.constant0._ZN2at6native29vectorized_elementwise_kernelILi2ENS0_13BinaryFunctorIhhhNS0_15binary_internal10MulFunctorIhEEEESt5arrayIPcLm3EEEEviT0_T1_ --------------------------
	.section	.nv.constant0._ZN2at6native29vectorized_elementwise_kernelILi2ENS0_13BinaryFunctorIhhhNS0_15binary_internal10MulFunctorIhEEEESt5arrayIPcLm3EEEEviT0_T1_,"a",@progbits
	.sectionflags	@""
	.align	4
.nv.constant0._ZN2at6native29vectorized_elementwise_kernelILi2ENS0_13BinaryFunctorIhhhNS0_15binary_internal10MulFunctorIhEEEESt5arrayIPcLm3EEEEviT0_T1_:
	.zero		928


//--------------------- .nv.constant0._ZN2at6native29vectorized_elementwise_kernelILi4ENS0_13BinaryFunctorIhhhNS0_15binary_internal10MulFunctorIhEEEESt5arrayIPcLm3EEEEviT0_T1_ --------------------------
	.section	.nv.constant0._ZN2at6native29vectorized_elementwise_kernelILi4ENS0_13BinaryFunctorIhhhNS0_15binary_internal10MulFunctorIhEEEESt5arrayIPcLm3EEEEviT0_T1_,"a",@progbits
	.sectionflags	@""
	.align	4
.nv.constant0._ZN2at6native29vectorized_elementwise_kernelILi4ENS0_13BinaryFunctorIhhhNS0_15binary_internal10MulFunctorIhEEEESt5arrayIPcLm3EEEEviT0_T1_:
	.zero		928


//--------------------- .nv.constant0._ZN2at6native29vectorized_elementwise_kernelILi8ENS0_13BinaryFunctorIhhhNS0_15binary_internal10MulFunctorIhEEEESt5arrayIPcLm3EEEEviT0_T1_ --------------------------
	.section	.nv.constant0._ZN2at6native29vectorized_elementwise_kernelILi8ENS0_13BinaryFunctorIhhhNS0_15binary_internal10MulFunctorIhEEEESt5arrayIPcLm3EEEEviT0_T1_,"a",@progbits
	.sectionflags	@""
	.align	4
.nv.constant0._ZN2at6native29vectorized_elementwise_kernelILi8ENS0_13BinaryFunctorIhhhNS0_15binary_internal10MulFunctorIhEEEESt5arrayIPcLm3EEEEviT0_T1_:
	.zero		928


//--------------------- SYMBOLS --------------------------

	.type		.nv.reservedSmem.offset0,@object
	.size		.nv.reservedSmem.offset0,0x4
	.type		__assertfail,@function
